	.target	sm_90a

	.elftype	@"ET_EXEC"


//--------------------- .note.nv.tkinfo           --------------------------
	.section	.note.nv.tkinfo,"",@"SHT_NOTE"
	.sectionflags	@"SHF_NOTE_NV_TKINFO"
	.tkinfo
        /*0018*/ 	.word	0x00000002
        /*0030*/ 	.string	""
        /*0030*/ 	.string	"ptxas"
        /*0030*/ 	.string	"Cuda compilation tools, release 13.0, V13.0.88"
        /*0030*/ 	.string	"Build cuda_13.0.r13.0/compiler.36424714_0"
        /*0030*/ 	.string	"-arch sm_90a -m 64 "



//--------------------- .note.nv.cuinfo           --------------------------
	.section	.note.nv.cuinfo,"",@"SHT_NOTE"
	.sectionflags	@"SHF_NOTE_NV_CUINFO"
        /*0018*/ 	.short	0x0002
        /*001a*/ 	.short	0x005a
        /*001c*/ 	.short	0x0082
	.zero		2


//--------------------- .nv.info                  --------------------------
	.section	.nv.info,"",@"SHT_CUDA_INFO"
	.align	4


	//----- nvinfo : EIATTR_REGCOUNT
	.align		4
        /*0000*/ 	.byte	0x04, 0x2f
        /*0002*/ 	.short	(.L_39 - .L_38)
	.align		4
.L_38:
        /*0004*/ 	.word	index@(_ZN2at6native47batch_norm_transform_input_channels_last_kernelIdddLi4EEEvPKT_S4_PKT0_S7_PKT1_SA_PS2_iib)
        /*0008*/ 	.word	0x0000001e


	//----- nvinfo : EIATTR_FRAME_SIZE
	.align		4
.L_39:
        /*000c*/ 	.byte	0x04, 0x11
        /*000e*/ 	.short	(.L_41 - .L_40)
	.align		4
.L_40:
        /*0010*/ 	.word	index@(_ZN2at6native47batch_norm_transform_input_channels_last_kernelIdddLi4EEEvPKT_S4_PKT0_S7_PKT1_SA_PS2_iib)
        /*0014*/ 	.word	0x00000000


	//----- nvinfo : EIATTR_REGCOUNT
	.align		4
.L_41:
        /*0018*/ 	.byte	0x04, 0x2f
        /*001a*/ 	.short	(.L_43 - .L_42)
	.align		4
.L_42:
        /*001c*/ 	.word	index@(_ZN2at6native47batch_norm_transform_input_channels_last_kernelIfffLi4EEEvPKT_S4_PKT0_S7_PKT1_SA_PS2_iib)
        /*0020*/ 	.word	0x00000020


	//----- nvinfo : EIATTR_FRAME_SIZE
	.align		4
.L_43:
        /*0024*/ 	.byte	0x04, 0x11
        /*0026*/ 	.short	(.L_45 - .L_44)
	.align		4
.L_44:
        /*0028*/ 	.word	index@(_ZN2at6native47batch_norm_transform_input_channels_last_kernelIfffLi4EEEvPKT_S4_PKT0_S7_PKT1_SA_PS2_iib)
        /*002c*/ 	.word	0x00000000


	//----- nvinfo : EIATTR_REGCOUNT
	.align		4
.L_45:
        /*0030*/ 	.byte	0x04, 0x2f
        /*0032*/ 	.short	(.L_47 - .L_46)
	.align		4
.L_46:
        /*0034*/ 	.word	index@(_ZN2at6native47batch_norm_transform_input_channels_last_kernelIN3c104HalfEffLi4EEEvPKT_S6_PKT0_S9_PKT1_SC_PS4_iib)
        /*0038*/ 	.word	0x00000020


	//----- nvinfo : EIATTR_FRAME_SIZE
	.align		4
.L_47:
        /*003c*/ 	.byte	0x04, 0x11
        /*003e*/ 	.short	(.L_49 - .L_48)
	.align		4
.L_48:
        /*0040*/ 	.word	index@(_ZN2at6native47batch_norm_transform_input_channels_last_kernelIN3c104HalfEffLi4EEEvPKT_S6_PKT0_S9_PKT1_SC_PS4_iib)
        /*0044*/ 	.word	0x00000000


	//----- nvinfo : EIATTR_REGCOUNT
	.align		4
.L_49:
        /*0048*/ 	.byte	0x04, 0x2f
        /*004a*/ 	.short	(.L_51 - .L_50)
	.align		4
.L_50:
        /*004c*/ 	.word	index@(_ZN2at6native47batch_norm_transform_input_channels_last_kernelIN3c108BFloat16EffLi4EEEvPKT_S6_PKT0_S9_PKT1_SC_PS4_iib)
        /*0050*/ 	.word	0x00000020


	//----- nvinfo : EIATTR_FRAME_SIZE
	.align		4
.L_51:
        /*0054*/ 	.byte	0x04, 0x11
        /*0056*/ 	.short	(.L_53 - .L_52)
	.align		4
.L_52:
        /*0058*/ 	.word	index@(_ZN2at6native47batch_norm_transform_input_channels_last_kernelIN3c108BFloat16EffLi4EEEvPKT_S6_PKT0_S9_PKT1_SC_PS4_iib)
        /*005c*/ 	.word	0x00000000


	//----- nvinfo : EIATTR_REGCOUNT
	.align		4
.L_53:
        /*0060*/ 	.byte	0x04, 0x2f
        /*0062*/ 	.short	(.L_55 - .L_54)
	.align		4
.L_54:
        /*0064*/ 	.word	index@(_ZN2at6native47batch_norm_transform_input_channels_last_kernelIN3c104HalfEfS3_Li4EEEvPKT_S6_PKT0_S9_PKT1_SC_PS4_iib)
        /*0068*/ 	.word	0x00000020


	//----- nvinfo : EIATTR_FRAME_SIZE
	.align		4
.L_55:
        /*006c*/ 	.byte	0x04, 0x11
        /*006e*/ 	.short	(.L_57 - .L_56)
	.align		4
.L_56:
        /*0070*/ 	.word	index@(_ZN2at6native47batch_norm_transform_input_channels_last_kernelIN3c104HalfEfS3_Li4EEEvPKT_S6_PKT0_S9_PKT1_SC_PS4_iib)
        /*0074*/ 	.word	0x00000000


	//----- nvinfo : EIATTR_REGCOUNT
	.align		4
.L_57:
        /*0078*/ 	.byte	0x04, 0x2f
        /*007a*/ 	.short	(.L_59 - .L_58)
	.align		4
.L_58:
        /*007c*/ 	.word	index@(_ZN2at6native47batch_norm_transform_input_channels_last_kernelIN3c108BFloat16EfS3_Li4EEEvPKT_S6_PKT0_S9_PKT1_SC_PS4_iib)
        /*0080*/ 	.word	0x00000020


	//----- nvinfo : EIATTR_FRAME_SIZE
	.align		4
.L_59:
        /*0084*/ 	.byte	0x04, 0x11
        /*0086*/ 	.short	(.L_61 - .L_60)
	.align		4
.L_60:
        /*0088*/ 	.word	index@(_ZN2at6native47batch_norm_transform_input_channels_last_kernelIN3c108BFloat16EfS3_Li4EEEvPKT_S6_PKT0_S9_PKT1_SC_PS4_iib)
        /*008c*/ 	.word	0x00000000


	//----- nvinfo : EIATTR_REGCOUNT
	.align		4
.L_61:
        /*0090*/ 	.byte	0x04, 0x2f
        /*0092*/ 	.short	(.L_63 - .L_62)
	.align		4
.L_62:
        /*0094*/ 	.word	index@(_ZN2at6native47batch_norm_backward_reduce_channels_last_kernelILi4EdddEEvPKT0_S4_PKT1_S7_PS5_S8_PT2_SA_PVS5_Piii)
        /*0098*/ 	.word	0x00000038


	//----- nvinfo : EIATTR_FRAME_SIZE
	.align		4
.L_63:
        /*009c*/ 	.byte	0x04, 0x11
        /*009e*/ 	.short	(.L_65 - .L_64)
	.align		4
.L_64:
        /*00a0*/ 	.word	index@(_ZN2at6native47batch_norm_backward_reduce_channels_last_kernelILi4EdddEEvPKT0_S4_PKT1_S7_PS5_S8_PT2_SA_PVS5_Piii)
        /*00a4*/ 	.word	0x00000000


	//----- nvinfo : EIATTR_REGCOUNT
	.align		4
.L_65:
        /*00a8*/ 	.byte	0x04, 0x2f
        /*00aa*/ 	.short	(.L_67 - .L_66)
	.align		4
.L_66:
        /*00ac*/ 	.word	index@(_ZN2at6native47batch_norm_backward_reduce_channels_last_kernelILi4EfffEEvPKT0_S4_PKT1_S7_PS5_S8_PT2_SA_PVS5_Piii)
        /*00b0*/ 	.word	0x00000028


	//----- nvinfo : EIATTR_FRAME_SIZE
	.align		4
.L_67:
        /*00b4*/ 	.byte	0x04, 0x11
        /*00b6*/ 	.short	(.L_69 - .L_68)
	.align		4
.L_68:
        /*00b8*/ 	.word	index@(_ZN2at6native47batch_norm_backward_reduce_channels_last_kernelILi4EfffEEvPKT0_S4_PKT1_S7_PS5_S8_PT2_SA_PVS5_Piii)
        /*00bc*/ 	.word	0x00000000


	//----- nvinfo : EIATTR_REGCOUNT
	.align		4
.L_69:
        /*00c0*/ 	.byte	0x04, 0x2f
        /*00c2*/ 	.short	(.L_71 - .L_70)
	.align		4
.L_70:
        /*00c4*/ 	.word	index@(_ZN2at6native47batch_norm_backward_reduce_channels_last_kernelILi4EN3c104HalfEffEEvPKT0_S6_PKT1_S9_PS7_SA_PT2_SC_PVS7_Piii)
        /*00c8*/ 	.word	0x00000028


	//----- nvinfo : EIATTR_FRAME_SIZE
	.align		4
.L_71:
        /*00cc*/ 	.byte	0x04, 0x11
        /*00ce*/ 	.short	(.L_73 - .L_72)
	.align		4
.L_72:
        /*00d0*/ 	.word	index@(_ZN2at6native47batch_norm_backward_reduce_channels_last_kernelILi4EN3c104HalfEffEEvPKT0_S6_PKT1_S9_PS7_SA_PT2_SC_PVS7_Piii)
        /*00d4*/ 	.word	0x00000000


	//----- nvinfo : EIATTR_REGCOUNT
	.align		4
.L_73:
        /*00d8*/ 	.byte	0x04, 0x2f
        /*00da*/ 	.short	(.L_75 - .L_74)
	.align		4
.L_74:
        /*00dc*/ 	.word	index@(_ZN2at6native47batch_norm_backward_reduce_channels_last_kernelILi4EN3c108BFloat16EffEEvPKT0_S6_PKT1_S9_PS7_SA_PT2_SC_PVS7_Piii)
        /*00e0*/ 	.word	0x00000028


	//----- nvinfo : EIATTR_FRAME_SIZE
	.align		4
.L_75:
        /*00e4*/ 	.byte	0x04, 0x11
        /*00e6*/ 	.short	(.L_77 - .L_76)
	.align		4
.L_76:
        /*00e8*/ 	.word	index@(_ZN2at6native47batch_norm_backward_reduce_channels_last_kernelILi4EN3c108BFloat16EffEEvPKT0_S6_PKT1_S9_PS7_SA_PT2_SC_PVS7_Piii)
        /*00ec*/ 	.word	0x00000000


	//----- nvinfo : EIATTR_REGCOUNT
	.align		4
.L_77:
        /*00f0*/ 	.byte	0x04, 0x2f
        /*00f2*/ 	.short	(.L_79 - .L_78)
	.align		4
.L_78:
        /*00f4*/ 	.word	index@(_ZN2at6native47batch_norm_backward_reduce_channels_last_kernelILi4EN3c104HalfEfS3_EEvPKT0_S6_PKT1_S9_PS7_SA_PT2_SC_PVS7_Piii)
        /*00f8*/ 	.word	0x00000028


	//----- nvinfo : EIATTR_FRAME_SIZE
	.align		4
.L_79:
        /*00fc*/ 	.byte	0x04, 0x11
        /*00fe*/ 	.short	(.L_81 - .L_80)
	.align		4
.L_80:
        /*0100*/ 	.word	index@(_ZN2at6native47batch_norm_backward_reduce_channels_last_kernelILi4EN3c104HalfEfS3_EEvPKT0_S6_PKT1_S9_PS7_SA_PT2_SC_PVS7_Piii)
        /*0104*/ 	.word	0x00000000


	//----- nvinfo : EIATTR_REGCOUNT
	.align		4
.L_81:
        /*0108*/ 	.byte	0x04, 0x2f
        /*010a*/ 	.short	(.L_83 - .L_82)
	.align		4
.L_82:
        /*010c*/ 	.word	index@(_ZN2at6native47batch_norm_backward_reduce_channels_last_kernelILi4EN3c108BFloat16EfS3_EEvPKT0_S6_PKT1_S9_PS7_SA_PT2_SC_PVS7_Piii)
        /*0110*/ 	.word	0x00000028


	//----- nvinfo : EIATTR_FRAME_SIZE
	.align		4
.L_83:
        /*0114*/ 	.byte	0x04, 0x11
        /*0116*/ 	.short	(.L_85 - .L_84)
	.align		4
.L_84:
        /*0118*/ 	.word	index@(_ZN2at6native47batch_norm_backward_reduce_channels_last_kernelILi4EN3c108BFloat16EfS3_EEvPKT0_S6_PKT1_S9_PS7_SA_PT2_SC_PVS7_Piii)
        /*011c*/ 	.word	0x00000000


	//----- nvinfo : EIATTR_REGCOUNT
	.align		4
.L_85:
        /*0120*/ 	.byte	0x04, 0x2f
        /*0122*/ 	.short	(.L_87 - .L_86)
	.align		4
.L_86:
        /*0124*/ 	.word	index@(_ZN2at6native46batch_norm_backward_elemt_channels_last_kernelILi4EdddEEvPKT0_S4_PKT1_S7_PKT2_S7_S7_PKiPS2_lii)
        /*0128*/ 	.word	0x00000028


	//----- nvinfo : EIATTR_FRAME_SIZE
	.align		4
.L_87:
        /*012c*/ 	.byte	0x04, 0x11
        /*012e*/ 	.short	(.L_89 - .L_88)
	.align		4
.L_88:
        /*0130*/ 	.word	index@($__internal_64_$__cuda_sm20_dblrcp_rn_slowpath_v3)
        /*0134*/ 	.word	0x00000000


	//----- nvinfo : EIATTR_FRAME_SIZE
	.align		4
.L_89:
        /*0138*/ 	.byte	0x04, 0x11
        /*013a*/ 	.short	(.L_91 - .L_90)
	.align		4
.L_90:
        /*013c*/ 	.word	index@(_ZN2at6native46batch_norm_backward_elemt_channels_last_kernelILi4EdddEEvPKT0_S4_PKT1_S7_PKT2_S7_S7_PKiPS2_lii)
        /*0140*/ 	.word	0x00000000


	//----- nvinfo : EIATTR_REGCOUNT
	.align		4
.L_91:
        /*0144*/ 	.byte	0x04, 0x2f
        /*0146*/ 	.short	(.L_93 - .L_92)
	.align		4
.L_92:
        /*0148*/ 	.word	index@(_ZN2at6native46batch_norm_backward_elemt_channels_last_kernelILi4EfffEEvPKT0_S4_PKT1_S7_PKT2_S7_S7_PKiPS2_lii)
        /*014c*/ 	.word	0x00000020


	//----- nvinfo : EIATTR_FRAME_SIZE
	.align		4
.L_93:
        /*0150*/ 	.byte	0x04, 0x11
        /*0152*/ 	.short	(.L_95 - .L_94)
	.align		4
.L_94:
        /*0154*/ 	.word	index@(_ZN2at6native46batch_norm_backward_elemt_channels_last_kernelILi4EfffEEvPKT0_S4_PKT1_S7_PKT2_S7_S7_PKiPS2_lii)
        /*0158*/ 	.word	0x00000000


	//----- nvinfo : EIATTR_REGCOUNT
	.align		4
.L_95:
        /*015c*/ 	.byte	0x04, 0x2f
        /*015e*/ 	.short	(.L_97 - .L_96)
	.align		4
.L_96:
        /*0160*/ 	.word	index@(_ZN2at6native46batch_norm_backward_elemt_channels_last_kernelILi4EN3c104HalfEffEEvPKT0_S6_PKT1_S9_PKT2_S9_S9_PKiPS4_lii)
        /*0164*/ 	.word	0x00000020


	//----- nvinfo : EIATTR_FRAME_SIZE
	.align		4
.L_97:
        /*0168*/ 	.byte	0x04, 0x11
        /*016a*/ 	.short	(.L_99 - .L_98)
	.align		4
.L_98:
        /*016c*/ 	.word	index@(_ZN2at6native46batch_norm_backward_elemt_channels_last_kernelILi4EN3c104HalfEffEEvPKT0_S6_PKT1_S9_PKT2_S9_S9_PKiPS4_lii)
        /*0170*/ 	.word	0x00000000


	//----- nvinfo : EIATTR_REGCOUNT
	.align		4
.L_99:
        /*0174*/ 	.byte	0x04, 0x2f
        /*0176*/ 	.short	(.L_101 - .L_100)
	.align		4
.L_100:
        /*0178*/ 	.word	index@(_ZN2at6native46batch_norm_backward_elemt_channels_last_kernelILi4EN3c108BFloat16EffEEvPKT0_S6_PKT1_S9_PKT2_S9_S9_PKiPS4_lii)
        /*017c*/ 	.word	0x00000020


	//----- nvinfo : EIATTR_FRAME_SIZE
	.align		4
.L_101:
        /*0180*/ 	.byte	0x04, 0x11
        /*0182*/ 	.short	(.L_103 - .L_102)
	.align		4
.L_102:
        /*0184*/ 	.word	index@(_ZN2at6native46batch_norm_backward_elemt_channels_last_kernelILi4EN3c108BFloat16EffEEvPKT0_S6_PKT1_S9_PKT2_S9_S9_PKiPS4_lii)
        /*0188*/ 	.word	0x00000000


	//----- nvinfo : EIATTR_REGCOUNT
	.align		4
.L_103:
        /*018c*/ 	.byte	0x04, 0x2f
        /*018e*/ 	.short	(.L_105 - .L_104)
	.align		4
.L_104:
        /*0190*/ 	.word	index@(_ZN2at6native46batch_norm_backward_elemt_channels_last_kernelILi4EN3c104HalfEfS3_EEvPKT0_S6_PKT1_S9_PKT2_S9_S9_PKiPS4_lii)
        /*0194*/ 	.word	0x00000020


	//----- nvinfo : EIATTR_FRAME_SIZE
	.align		4
.L_105:
        /*0198*/ 	.byte	0x04, 0x11
        /*019a*/ 	.short	(.L_107 - .L_106)
	.align		4
.L_106:
        /*019c*/ 	.word	index@(_ZN2at6native46batch_norm_backward_elemt_channels_last_kernelILi4EN3c104HalfEfS3_EEvPKT0_S6_PKT1_S9_PKT2_S9_S9_PKiPS4_lii)
        /*01a0*/ 	.word	0x00000000


	//----- nvinfo : EIATTR_REGCOUNT
	.align		4
.L_107:
        /*01a4*/ 	.byte	0x04, 0x2f
        /*01a6*/ 	.short	(.L_109 - .L_108)
	.align		4
.L_108:
        /*01a8*/ 	.word	index@(_ZN2at6native46batch_norm_backward_elemt_channels_last_kernelILi4EN3c108BFloat16EfS3_EEvPKT0_S6_PKT1_S9_PKT2_S9_S9_PKiPS4_lii)
        /*01ac*/ 	.word	0x00000020


	//----- nvinfo : EIATTR_FRAME_SIZE
	.align		4
.L_109:
        /*01b0*/ 	.byte	0x04, 0x11
        /*01b2*/ 	.short	(.L_111 - .L_110)
	.align		4
.L_110:
        /*01b4*/ 	.word	index@(_ZN2at6native46batch_norm_backward_elemt_channels_last_kernelILi4EN3c108BFloat16EfS3_EEvPKT0_S6_PKT1_S9_PKT2_S9_S9_PKiPS4_lii)
        /*01b8*/ 	.word	0x00000000


	//----- nvinfo : EIATTR_REGCOUNT
	.align		4
.L_111:
        /*01bc*/ 	.byte	0x04, 0x2f
        /*01be*/ 	.short	(.L_113 - .L_112)
	.align		4
.L_112:
        /*01c0*/ 	.word	index@(_ZN2at6native46batch_norm_backward_elemt_channels_last_kernelILi4EdddEEvPKT0_S4_PKT1_S7_PKT2_S7_S7_PS2_S5_ii)
        /*01c4*/ 	.word	0x00000026


	//----- nvinfo : EIATTR_FRAME_SIZE
	.align		4
.L_113:
        /*01c8*/ 	.byte	0x04, 0x11
        /*01ca*/ 	.short	(.L_115 - .L_114)
	.align		4
.L_114:
        /*01cc*/ 	.word	index@(_ZN2at6native46batch_norm_backward_elemt_channels_last_kernelILi4EdddEEvPKT0_S4_PKT1_S7_PKT2_S7_S7_PS2_S5_ii)
        /*01d0*/ 	.word	0x00000000


	//----- nvinfo : EIATTR_REGCOUNT
	.align		4
.L_115:
        /*01d4*/ 	.byte	0x04, 0x2f
        /*01d6*/ 	.short	(.L_117 - .L_116)
	.align		4
.L_116:
        /*01d8*/ 	.word	index@(_ZN2at6native46batch_norm_backward_elemt_channels_last_kernelILi4EfffEEvPKT0_S4_PKT1_S7_PKT2_S7_S7_PS2_S5_ii)
        /*01dc*/ 	.word	0x00000020


	//----- nvinfo : EIATTR_FRAME_SIZE
	.align		4
.L_117:
        /*01e0*/ 	.byte	0x04, 0x11
        /*01e2*/ 	.short	(.L_119 - .L_118)
	.align		4
.L_118:
        /*01e4*/ 	.word	index@(_ZN2at6native46batch_norm_backward_elemt_channels_last_kernelILi4EfffEEvPKT0_S4_PKT1_S7_PKT2_S7_S7_PS2_S5_ii)
        /*01e8*/ 	.word	0x00000000


	//----- nvinfo : EIATTR_REGCOUNT
	.align		4
.L_119:
        /*01ec*/ 	.byte	0x04, 0x2f
        /*01ee*/ 	.short	(.L_121 - .L_120)
	.align		4
.L_120:
        /*01f0*/ 	.word	index@(_ZN2at6native46batch_norm_backward_elemt_channels_last_kernelILi4EN3c104HalfEffEEvPKT0_S6_PKT1_S9_PKT2_S9_S9_PS4_S7_ii)
        /*01f4*/ 	.word	0x00000020


	//----- nvinfo : EIATTR_FRAME_SIZE
	.align		4
.L_121:
        /*01f8*/ 	.byte	0x04, 0x11
        /*01fa*/ 	.short	(.L_123 - .L_122)
	.align		4
.L_122:
        /*01fc*/ 	.word	index@(_ZN2at6native46batch_norm_backward_elemt_channels_last_kernelILi4EN3c104HalfEffEEvPKT0_S6_PKT1_S9_PKT2_S9_S9_PS4_S7_ii)
        /*0200*/ 	.word	0x00000000


	//----- nvinfo : EIATTR_REGCOUNT
	.align		4
.L_123:
        /*0204*/ 	.byte	0x04, 0x2f
        /*0206*/ 	.short	(.L_125 - .L_124)
	.align		4
.L_124:
        /*0208*/ 	.word	index@(_ZN2at6native46batch_norm_backward_elemt_channels_last_kernelILi4EN3c104HalfEfS3_EEvPKT0_S6_PKT1_S9_PKT2_S9_S9_PS4_S7_ii)
        /*020c*/ 	.word	0x00000020


	//----- nvinfo : EIATTR_FRAME_SIZE
	.align		4
.L_125:
        /*0210*/ 	.byte	0x04, 0x11
        /*0212*/ 	.short	(.L_127 - .L_126)
	.align		4
.L_126:
        /*0214*/ 	.word	index@(_ZN2at6native46batch_norm_backward_elemt_channels_last_kernelILi4EN3c104HalfEfS3_EEvPKT0_S6_PKT1_S9_PKT2_S9_S9_PS4_S7_ii)
        /*0218*/ 	.word	0x00000000


	//----- nvinfo : EIATTR_REGCOUNT
	.align		4
.L_127:
        /*021c*/ 	.byte	0x04, 0x2f
        /*021e*/ 	.short	(.L_129 - .L_128)
	.align		4
.L_128:
        /*0220*/ 	.word	index@(_ZN2at6native46batch_norm_backward_elemt_channels_last_kernelILi4EN3c108BFloat16EffEEvPKT0_S6_PKT1_S9_PKT2_S9_S9_PS4_S7_ii)
        /*0224*/ 	.word	0x00000020


	//----- nvinfo : EIATTR_FRAME_SIZE
	.align		4
.L_129:
        /*0228*/ 	.byte	0x04, 0x11
        /*022a*/ 	.short	(.L_131 - .L_130)
	.align		4
.L_130:
        /*022c*/ 	.word	index@(_ZN2at6native46batch_norm_backward_elemt_channels_last_kernelILi4EN3c108BFloat16EffEEvPKT0_S6_PKT1_S9_PKT2_S9_S9_PS4_S7_ii)
        /*0230*/ 	.word	0x00000000


	//----- nvinfo : EIATTR_REGCOUNT
	.align		4
.L_131:
        /*0234*/ 	.byte	0x04, 0x2f
        /*0236*/ 	.short	(.L_133 - .L_132)
	.align		4
.L_132:
        /*0238*/ 	.word	index@(_ZN2at6native46batch_norm_backward_elemt_channels_last_kernelILi4EN3c108BFloat16EfS3_EEvPKT0_S6_PKT1_S9_PKT2_S9_S9_PS4_S7_ii)
        /*023c*/ 	.word	0x00000020


	//----- nvinfo : EIATTR_FRAME_SIZE
	.align		4
.L_133:
        /*0240*/ 	.byte	0x04, 0x11
        /*0242*/ 	.short	(.L_135 - .L_134)
	.align		4
.L_134:
        /*0244*/ 	.word	index@(_ZN2at6native46batch_norm_backward_elemt_channels_last_kernelILi4EN3c108BFloat16EfS3_EEvPKT0_S6_PKT1_S9_PKT2_S9_S9_PS4_S7_ii)
        /*0248*/ 	.word	0x00000000


	//----- nvinfo : EIATTR_REGCOUNT
	.align		4
.L_135:
        /*024c*/ 	.byte	0x04, 0x2f
        /*024e*/ 	.short	(.L_137 - .L_136)
	.align		4
.L_136:
        /*0250*/ 	.word	index@(_ZN2at6native33batch_norm_transform_input_kernelIdddLb1EiEEvNS_27GenericPackedTensorAccessorIKT_Lm3ENS_17RestrictPtrTraitsET3_EENS2_IS3_Lm3ES5_S6_EENS2_INSt11conditionalIXT2_ET1_T0_E4typeELm1ES5_S6_EESE_NS2_IKSB_Lm1ES5_S6_EESG_SA_)
        /*0254*/ 	.word	0x0000001d


	//----- nvinfo : EIATTR_FRAME_SIZE
	.align		4
.L_137:
        /*0258*/ 	.byte	0x04, 0x11
        /*025a*/ 	.short	(.L_139 - .L_138)
	.align		4
.L_138:
        /*025c*/ 	.word	index@(_ZN2at6native33batch_norm_transform_input_kernelIdddLb1EiEEvNS_27GenericPackedTensorAccessorIKT_Lm3ENS_17RestrictPtrTraitsET3_EENS2_IS3_Lm3ES5_S6_EENS2_INSt11conditionalIXT2_ET1_T0_E4typeELm1ES5_S6_EESE_NS2_IKSB_Lm1ES5_S6_EESG_SA_)
        /*0260*/ 	.word	0x00000000


	//----- nvinfo : EIATTR_REGCOUNT
	.align		4
.L_139:
        /*0264*/ 	.byte	0x04, 0x2f
        /*0266*/ 	.short	(.L_141 - .L_140)
	.align		4
.L_140:
        /*0268*/ 	.word	index@(_ZN2at6native33batch_norm_transform_input_kernelIfffLb1EiEEvNS_27GenericPackedTensorAccessorIKT_Lm3ENS_17RestrictPtrTraitsET3_EENS2_IS3_Lm3ES5_S6_EENS2_INSt11conditionalIXT2_ET1_T0_E4typeELm1ES5_S6_EESE_NS2_IKSB_Lm1ES5_S6_EESG_SA_)
        /*026c*/ 	.word	0x00000018


	//----- nvinfo : EIATTR_FRAME_SIZE
	.align		4
.L_141:
        /*0270*/ 	.byte	0x04, 0x11
        /*0272*/ 	.short	(.L_143 - .L_142)
	.align		4
.L_142:
        /*0274*/ 	.word	index@(_ZN2at6native33batch_norm_transform_input_kernelIfffLb1EiEEvNS_27GenericPackedTensorAccessorIKT_Lm3ENS_17RestrictPtrTraitsET3_EENS2_IS3_Lm3ES5_S6_EENS2_INSt11conditionalIXT2_ET1_T0_E4typeELm1ES5_S6_EESE_NS2_IKSB_Lm1ES5_S6_EESG_SA_)
        /*0278*/ 	.word	0x00000000


	//----- nvinfo : EIATTR_REGCOUNT
	.align		4
.L_143:
        /*027c*/ 	.byte	0x04, 0x2f
        /*027e*/ 	.short	(.L_145 - .L_144)
	.align		4
.L_144:
        /*0280*/ 	.word	index@(_ZN2at6native33batch_norm_transform_input_kernelIN3c108BFloat16EffLb1EiEEvNS_27GenericPackedTensorAccessorIKT_Lm3ENS_17RestrictPtrTraitsET3_EENS4_IS5_Lm3ES7_S8_EENS4_INSt11conditionalIXT2_ET1_T0_E4typeELm1ES7_S8_EESG_NS4_IKSD_Lm1ES7_S8_EESI_SC_)
        /*0284*/ 	.word	0x00000017


	//----- nvinfo : EIATTR_FRAME_SIZE
	.align		4
.L_145:
        /*0288*/ 	.byte	0x04, 0x11
        /*028a*/ 	.short	(.L_147 - .L_146)
	.align		4
.L_146:
        /*028c*/ 	.word	index@(_ZN2at6native33batch_norm_transform_input_kernelIN3c108BFloat16EffLb1EiEEvNS_27GenericPackedTensorAccessorIKT_Lm3ENS_17RestrictPtrTraitsET3_EENS4_IS5_Lm3ES7_S8_EENS4_INSt11conditionalIXT2_ET1_T0_E4typeELm1ES7_S8_EESG_NS4_IKSD_Lm1ES7_S8_EESI_SC_)
        /*0290*/ 	.word	0x00000000


	//----- nvinfo : EIATTR_REGCOUNT
	.align		4
.L_147:
        /*0294*/ 	.byte	0x04, 0x2f
        /*0296*/ 	.short	(.L_149 - .L_148)
	.align		4
.L_148:
        /*0298*/ 	.word	index@(_ZN2at6native33batch_norm_transform_input_kernelIN3c108BFloat16ES3_fLb1EiEEvNS_27GenericPackedTensorAccessorIKT_Lm3ENS_17RestrictPtrTraitsET3_EENS4_IS5_Lm3ES7_S8_EENS4_INSt11conditionalIXT2_ET1_T0_E4typeELm1ES7_S8_EESG_NS4_IKSD_Lm1ES7_S8_EESI_SC_)
        /*029c*/ 	.word	0x00000017


	//----- nvinfo : EIATTR_FRAME_SIZE
	.align		4
.L_149:
        /*02a0*/ 	.byte	0x04, 0x11
        /*02a2*/ 	.short	(.L_151 - .L_150)
	.align		4
.L_150:
        /*02a4*/ 	.word	index@(_ZN2at6native33batch_norm_transform_input_kernelIN3c108BFloat16ES3_fLb1EiEEvNS_27GenericPackedTensorAccessorIKT_Lm3ENS_17RestrictPtrTraitsET3_EENS4_IS5_Lm3ES7_S8_EENS4_INSt11conditionalIXT2_ET1_T0_E4typeELm1ES7_S8_EESG_NS4_IKSD_Lm1ES7_S8_EESI_SC_)
        /*02a8*/ 	.word	0x00000000


	//----- nvinfo : EIATTR_REGCOUNT
	.align		4
.L_151:
        /*02ac*/ 	.byte	0x04, 0x2f
        /*02ae*/ 	.short	(.L_153 - .L_152)
	.align		4
.L_152:
        /*02b0*/ 	.word	index@(_ZN2at6native33batch_norm_transform_input_kernelIN3c104HalfEffLb1EiEEvNS_27GenericPackedTensorAccessorIKT_Lm3ENS_17RestrictPtrTraitsET3_EENS4_IS5_Lm3ES7_S8_EENS4_INSt11conditionalIXT2_ET1_T0_E4typeELm1ES7_S8_EESG_NS4_IKSD_Lm1ES7_S8_EESI_SC_)
        /*02b4*/ 	.word	0x00000017


	//----- nvinfo : EIATTR_FRAME_SIZE
	.align		4
.L_153:
        /*02b8*/ 	.byte	0x04, 0x11
        /*02ba*/ 	.short	(.L_155 - .L_154)
	.align		4
.L_154:
        /*02bc*/ 	.word	index@(_ZN2at6native33batch_norm_transform_input_kernelIN3c104HalfEffLb1EiEEvNS_27GenericPackedTensorAccessorIKT_Lm3ENS_17RestrictPtrTraitsET3_EENS4_IS5_Lm3ES7_S8_EENS4_INSt11conditionalIXT2_ET1_T0_E4typeELm1ES7_S8_EESG_NS4_IKSD_Lm1ES7_S8_EESI_SC_)
        /*02c0*/ 	.word	0x00000000


	//----- nvinfo : EIATTR_REGCOUNT
	.align		4
.L_155:
        /*02c4*/ 	.byte	0x04, 0x2f
        /*02c6*/ 	.short	(.L_157 - .L_156)
	.align		4
.L_156:
        /*02c8*/ 	.word	index@(_ZN2at6native33batch_norm_transform_input_kernelIN3c104HalfES3_fLb1EiEEvNS_27GenericPackedTensorAccessorIKT_Lm3ENS_17RestrictPtrTraitsET3_EENS4_IS5_Lm3ES7_S8_EENS4_INSt11conditionalIXT2_ET1_T0_E4typeELm1ES7_S8_EESG_NS4_IKSD_Lm1ES7_S8_EESI_SC_)
        /*02cc*/ 	.word	0x00000017


	//----- nvinfo : EIATTR_FRAME_SIZE
	.align		4
.L_157:
        /*02d0*/ 	.byte	0x04, 0x11
        /*02d2*/ 	.short	(.L_159 - .L_158)
	.align		4
.L_158:
        /*02d4*/ 	.word	index@(_ZN2at6native33batch_norm_transform_input_kernelIN3c104HalfES3_fLb1EiEEvNS_27GenericPackedTensorAccessorIKT_Lm3ENS_17RestrictPtrTraitsET3_EENS4_IS5_Lm3ES7_S8_EENS4_INSt11conditionalIXT2_ET1_T0_E4typeELm1ES7_S8_EESG_NS4_IKSD_Lm1ES7_S8_EESI_SC_)
        /*02d8*/ 	.word	0x00000000


	//----- nvinfo : EIATTR_REGCOUNT
	.align		4
.L_159:
        /*02dc*/ 	.byte	0x04, 0x2f
        /*02de*/ 	.short	(.L_161 - .L_160)
	.align		4
.L_160:
        /*02e0*/ 	.word	index@(_ZN2at6native29vectorized_elementwise_kernelILi8EZZZNS0_49_GLOBAL__N__b919a28f_16_Normalization_cu_5c38458722batch_norm_elementwiseERKNS_6TensorES5_RKSt8optionalIS3_ES9_S5_S5_ENKUlvE0_clEvENKUlvE_clEvEUldddddE_St5arrayIPcLm6EEEEviT0_T1_)
        /*02e4*/ 	.word	0x00000028


	//----- nvinfo : EIATTR_FRAME_SIZE
	.align		4
.L_161:
        /*02e8*/ 	.byte	0x04, 0x11
        /*02ea*/ 	.short	(.L_163 - .L_162)
	.align		4
.L_162:
        /*02ec*/ 	.word	index@(_ZN2at6native29vectorized_elementwise_kernelILi8EZZZNS0_49_GLOBAL__N__b919a28f_16_Normalization_cu_5c38458722batch_norm_elementwiseERKNS_6TensorES5_RKSt8optionalIS3_ES9_S5_S5_ENKUlvE0_clEvENKUlvE_clEvEUldddddE_St5arrayIPcLm6EEEEviT0_T1_)
        /*02f0*/ 	.word	0x00000000


	//----- nvinfo : EIATTR_REGCOUNT
	.align		4
.L_163:
        /*02f4*/ 	.byte	0x04, 0x2f
        /*02f6*/ 	.short	(.L_165 - .L_164)
	.align		4
.L_164:
        /*02f8*/ 	.word	index@(_ZN2at6native29vectorized_elementwise_kernelILi4EZZZNS0_49_GLOBAL__N__b919a28f_16_Normalization_cu_5c38458722batch_norm_elementwiseERKNS_6TensorES5_RKSt8optionalIS3_ES9_S5_S5_ENKUlvE0_clEvENKUlvE_clEvEUldddddE_St5arrayIPcLm6EEEEviT0_T1_)
        /*02fc*/ 	.word	0x00000028


	//----- nvinfo : EIATTR_FRAME_SIZE
	.align		4
.L_165:
        /*0300*/ 	.byte	0x04, 0x11
        /*0302*/ 	.short	(.L_167 - .L_166)
	.align		4
.L_166:
        /*0304*/ 	.word	index@(_ZN2at6native29vectorized_elementwise_kernelILi4EZZZNS0_49_GLOBAL__N__b919a28f_16_Normalization_cu_5c38458722batch_norm_elementwiseERKNS_6TensorES5_RKSt8optionalIS3_ES9_S5_S5_ENKUlvE0_clEvENKUlvE_clEvEUldddddE_St5arrayIPcLm6EEEEviT0_T1_)
        /*0308*/ 	.word	0x00000000


	//----- nvinfo : EIATTR_REGCOUNT
	.align		4
.L_167:
        /*030c*/ 	.byte	0x04, 0x2f
        /*030e*/ 	.short	(.L_169 - .L_168)
	.align		4
.L_168:
        /*0310*/ 	.word	index@(_ZN2at6native29vectorized_elementwise_kernelILi2EZZZNS0_49_GLOBAL__N__b919a28f_16_Normalization_cu_5c38458722batch_norm_elementwiseERKNS_6TensorES5_RKSt8optionalIS3_ES9_S5_S5_ENKUlvE0_clEvENKUlvE_clEvEUldddddE_St5arrayIPcLm6EEEEviT0_T1_)
        /*0314*/ 	.word	0x00000028


	//----- nvinfo : EIATTR_FRAME_SIZE
	.align		4
.L_169:
        /*0318*/ 	.byte	0x04, 0x11
        /*031a*/ 	.short	(.L_171 - .L_170)
	.align		4
.L_170:
        /*031c*/ 	.word	index@(_ZN2at6native29vectorized_elementwise_kernelILi2EZZZNS0_49_GLOBAL__N__b919a28f_16_Normalization_cu_5c38458722batch_norm_elementwiseERKNS_6TensorES5_RKSt8optionalIS3_ES9_S5_S5_ENKUlvE0_clEvENKUlvE_clEvEUldddddE_St5arrayIPcLm6EEEEviT0_T1_)
        /*0320*/ 	.word	0x00000000


	//----- nvinfo : EIATTR_REGCOUNT
	.align		4
.L_171:
        /*0324*/ 	.byte	0x04, 0x2f
        /*0326*/ 	.short	(.L_173 - .L_172)
	.align		4
.L_172:
        /*0328*/ 	.word	index@(_ZN2at6native27unrolled_elementwise_kernelIZZZNS0_49_GLOBAL__N__b919a28f_16_Normalization_cu_5c38458722batch_norm_elementwiseERKNS_6TensorES5_RKSt8optionalIS3_ES9_S5_S5_ENKUlvE0_clEvENKUlvE_clEvEUldddddE_St5arrayIPcLm6EELi4E23TrivialOffsetCalculatorILi5EjESG_ILi1EjENS0_6memory15LoadWithoutCastENSJ_16StoreWithoutCastEEEviT_T0_T2_T3_T4_T5_)
        /*032c*/ 	.word	0x00000020


	//----- nvinfo : EIATTR_FRAME_SIZE
	.align		4
.L_173:
        /*0330*/ 	.byte	0x04, 0x11
        /*0332*/ 	.short	(.L_175 - .L_174)
	.align		4
.L_174:
        /*0334*/ 	.word	index@(_ZN2at6native27unrolled_elementwise_kernelIZZZNS0_49_GLOBAL__N__b919a28f_16_Normalization_cu_5c38458722batch_norm_elementwiseERKNS_6TensorES5_RKSt8optionalIS3_ES9_S5_S5_ENKUlvE0_clEvENKUlvE_clEvEUldddddE_St5arrayIPcLm6EELi4E23TrivialOffsetCalculatorILi5EjESG_ILi1EjENS0_6memory15LoadWithoutCastENSJ_16StoreWithoutCastEEEviT_T0_T2_T3_T4_T5_)
        /*0338*/ 	.word	0x00000000


	//----- nvinfo : EIATTR_REGCOUNT
	.align		4
.L_175:
        /*033c*/ 	.byte	0x04, 0x2f
        /*033e*/ 	.short	(.L_177 - .L_176)
	.align		4
.L_176:
        /*0340*/ 	.word	index@(_ZN2at6native18elementwise_kernelILi128ELi2EZNS0_22gpu_kernel_impl_nocastIZZZNS0_49_GLOBAL__N__b919a28f_16_Normalization_cu_5c38458722batch_norm_elementwiseERKNS_6TensorES6_RKSt8optionalIS4_ESA_S6_S6_ENKUlvE0_clEvENKUlvE_clEvEUldddddE_EEvRNS_18TensorIteratorBaseERKT_EUliE_EEviT1_)
        /*0344*/ 	.word	0x00000014


	//----- nvinfo : EIATTR_FRAME_SIZE
	.align		4
.L_177:
        /*0348*/ 	.byte	0x04, 0x11
        /*034a*/ 	.short	(.L_179 - .L_178)
	.align		4
.L_178:
        /*034c*/ 	.word	index@(_ZN2at6native18elementwise_kernelILi128ELi2EZNS0_22gpu_kernel_impl_nocastIZZZNS0_49_GLOBAL__N__b919a28f_16_Normalization_cu_5c38458722batch_norm_elementwiseERKNS_6TensorES6_RKSt8optionalIS4_ESA_S6_S6_ENKUlvE0_clEvENKUlvE_clEvEUldddddE_EEvRNS_18TensorIteratorBaseERKT_EUliE_EEviT1_)
        /*0350*/ 	.word	0x00000000


	//----- nvinfo : EIATTR_REGCOUNT
	.align		4
.L_179:
        /*0354*/ 	.byte	0x04, 0x2f
        /*0356*/ 	.short	(.L_181 - .L_180)
	.align		4
.L_180:
        /*0358*/ 	.word	index@(_ZN2at6native27unrolled_elementwise_kernelIZZZNS0_49_GLOBAL__N__b919a28f_16_Normalization_cu_5c38458722batch_norm_elementwiseERKNS_6TensorES5_RKSt8optionalIS3_ES9_S5_S5_ENKUlvE0_clEvENKUlvE_clEvEUldddddE_St5arrayIPcLm6EELi4E23TrivialOffsetCalculatorILi5EjESG_ILi1EjENS0_6memory12LoadWithCastILi5EEENSJ_13StoreWithCastILi1EEEEEviT_T0_T2_T3_T4_T5_)
        /*035c*/ 	.word	0x00000040


	//----- nvinfo : EIATTR_FRAME_SIZE
	.align		4
.L_181:
        /*0360*/ 	.byte	0x04, 0x11
        /*0362*/ 	.short	(.L_183 - .L_182)
	.align		4
.L_182:
        /*0364*/ 	.word	index@(_ZN2at6native27unrolled_elementwise_kernelIZZZNS0_49_GLOBAL__N__b919a28f_16_Normalization_cu_5c38458722batch_norm_elementwiseERKNS_6TensorES5_RKSt8optionalIS3_ES9_S5_S5_ENKUlvE0_clEvENKUlvE_clEvEUldddddE_St5arrayIPcLm6EELi4E23TrivialOffsetCalculatorILi5EjESG_ILi1EjENS0_6memory12LoadWithCastILi5EEENSJ_13StoreWithCastILi1EEEEEviT_T0_T2_T3_T4_T5_)
        /*0368*/ 	.word	0x00000000


	//----- nvinfo : EIATTR_REGCOUNT
	.align		4
.L_183:
        /*036c*/ 	.byte	0x04, 0x2f
        /*036e*/ 	.short	(.L_185 - .L_184)
	.align		4
.L_184:
        /*0370*/ 	.word	index@(_ZN2at6native18elementwise_kernelILi128ELi4EZNS0_15gpu_kernel_implIZZZNS0_49_GLOBAL__N__b919a28f_16_Normalization_cu_5c38458722batch_norm_elementwiseERKNS_6TensorES6_RKSt8optionalIS4_ESA_S6_S6_ENKUlvE0_clEvENKUlvE_clEvEUldddddE_EEvRNS_18TensorIteratorBaseERKT_EUliE_EEviT1_)
        /*0374*/ 	.word	0x00000022


	//----- nvinfo : EIATTR_FRAME_SIZE
	.align		4
.L_185:
        /*0378*/ 	.byte	0x04, 0x11
        /*037a*/ 	.short	(.L_187 - .L_186)
	.align		4
.L_186:
        /*037c*/ 	.word	index@(_ZN2at6native18elementwise_kernelILi128ELi4EZNS0_15gpu_kernel_implIZZZNS0_49_GLOBAL__N__b919a28f_16_Normalization_cu_5c38458722batch_norm_elementwiseERKNS_6TensorES6_RKSt8optionalIS4_ESA_S6_S6_ENKUlvE0_clEvENKUlvE_clEvEUldddddE_EEvRNS_18TensorIteratorBaseERKT_EUliE_EEviT1_)
        /*0380*/ 	.word	0x00000000


	//----- nvinfo : EIATTR_REGCOUNT
	.align		4
.L_187:
        /*0384*/ 	.byte	0x04, 0x2f
        /*0386*/ 	.short	(.L_189 - .L_188)
	.align		4
.L_188:
        /*0388*/ 	.word	index@(_ZN2at6native29vectorized_elementwise_kernelILi8EZZZNS0_49_GLOBAL__N__b919a28f_16_Normalization_cu_5c38458722batch_norm_elementwiseERKNS_6TensorES5_RKSt8optionalIS3_ES9_S5_S5_ENKUlvE0_clEvENKUlvE0_clEvEUlfffffE_St5arrayIPcLm6EEEEviT0_T1_)
        /*038c*/ 	.word	0x00000028


	//----- nvinfo : EIATTR_FRAME_SIZE
	.align		4
.L_189:
        /*0390*/ 	.byte	0x04, 0x11
        /*0392*/ 	.short	(.L_191 - .L_190)
	.align		4
.L_190:
        /*0394*/ 	.word	index@(_ZN2at6native29vectorized_elementwise_kernelILi8EZZZNS0_49_GLOBAL__N__b919a28f_16_Normalization_cu_5c38458722batch_norm_elementwiseERKNS_6TensorES5_RKSt8optionalIS3_ES9_S5_S5_ENKUlvE0_clEvENKUlvE0_clEvEUlfffffE_St5arrayIPcLm6EEEEviT0_T1_)
        /*0398*/ 	.word	0x00000000


	//----- nvinfo : EIATTR_REGCOUNT
	.align		4
.L_191:
        /*039c*/ 	.byte	0x04, 0x2f
        /*039e*/ 	.short	(.L_193 - .L_192)
	.align		4
.L_192:
        /*03a0*/ 	.word	index@(_ZN2at6native29vectorized_elementwise_kernelILi4EZZZNS0_49_GLOBAL__N__b919a28f_16_Normalization_cu_5c38458722batch_norm_elementwiseERKNS_6TensorES5_RKSt8optionalIS3_ES9_S5_S5_ENKUlvE0_clEvENKUlvE0_clEvEUlfffffE_St5arrayIPcLm6EEEEviT0_T1_)
        /*03a4*/ 	.word	0x00000028


	//----- nvinfo : EIATTR_FRAME_SIZE
	.align		4
.L_193:
        /*03a8*/ 	.byte	0x04, 0x11
        /*03aa*/ 	.short	(.L_195 - .L_194)
	.align		4
.L_194:
        /*03ac*/ 	.word	index@(_ZN2at6native29vectorized_elementwise_kernelILi4EZZZNS0_49_GLOBAL__N__b919a28f_16_Normalization_cu_5c38458722batch_norm_elementwiseERKNS_6TensorES5_RKSt8optionalIS3_ES9_S5_S5_ENKUlvE0_clEvENKUlvE0_clEvEUlfffffE_St5arrayIPcLm6EEEEviT0_T1_)
        /*03b0*/ 	.word	0x00000000


	//----- nvinfo : EIATTR_REGCOUNT
	.align		4
.L_195:
        /*03b4*/ 	.byte	0x04, 0x2f
        /*03b6*/ 	.short	(.L_197 - .L_196)
	.align		4
.L_196:
        /*03b8*/ 	.word	index@(_ZN2at6native29vectorized_elementwise_kernelILi2EZZZNS0_49_GLOBAL__N__b919a28f_16_Normalization_cu_5c38458722batch_norm_elementwiseERKNS_6TensorES5_RKSt8optionalIS3_ES9_S5_S5_ENKUlvE0_clEvENKUlvE0_clEvEUlfffffE_St5arrayIPcLm6EEEEviT0_T1_)
        /*03bc*/ 	.word	0x00000022


	//----- nvinfo : EIATTR_FRAME_SIZE
	.align		4
.L_197:
        /*03c0*/ 	.byte	0x04, 0x11
        /*03c2*/ 	.short	(.L_199 - .L_198)
	.align		4
.L_198:
        /*03c4*/ 	.word	index@(_ZN2at6native29vectorized_elementwise_kernelILi2EZZZNS0_49_GLOBAL__N__b919a28f_16_Normalization_cu_5c38458722batch_norm_elementwiseERKNS_6TensorES5_RKSt8optionalIS3_ES9_S5_S5_ENKUlvE0_clEvENKUlvE0_clEvEUlfffffE_St5arrayIPcLm6EEEEviT0_T1_)
        /*03c8*/ 	.word	0x00000000


	//----- nvinfo : EIATTR_REGCOUNT
	.align		4
.L_199:
        /*03cc*/ 	.byte	0x04, 0x2f
        /*03ce*/ 	.short	(.L_201 - .L_200)
	.align		4
.L_200:
        /*03d0*/ 	.word	index@(_ZN2at6native27unrolled_elementwise_kernelIZZZNS0_49_GLOBAL__N__b919a28f_16_Normalization_cu_5c38458722batch_norm_elementwiseERKNS_6TensorES5_RKSt8optionalIS3_ES9_S5_S5_ENKUlvE0_clEvENKUlvE0_clEvEUlfffffE_St5arrayIPcLm6EELi4E23TrivialOffsetCalculatorILi5EjESG_ILi1EjENS0_6memory15LoadWithoutCastENSJ_16StoreWithoutCastEEEviT_T0_T2_T3_T4_T5_)
        /*03d4*/ 	.word	0x00000028


	//----- nvinfo : EIATTR_FRAME_SIZE
	.align		4
.L_201:
        /*03d8*/ 	.byte	0x04, 0x11
        /*03da*/ 	.short	(.L_203 - .L_202)
	.align		4
.L_202:
        /*03dc*/ 	.word	index@(_ZN2at6native27unrolled_elementwise_kernelIZZZNS0_49_GLOBAL__N__b919a28f_16_Normalization_cu_5c38458722batch_norm_elementwiseERKNS_6TensorES5_RKSt8optionalIS3_ES9_S5_S5_ENKUlvE0_clEvENKUlvE0_clEvEUlfffffE_St5arrayIPcLm6EELi4E23TrivialOffsetCalculatorILi5EjESG_ILi1EjENS0_6memory15LoadWithoutCastENSJ_16StoreWithoutCastEEEviT_T0_T2_T3_T4_T5_)
        /*03e0*/ 	.word	0x00000000


	//----- nvinfo : EIATTR_REGCOUNT
	.align		4
.L_203:
        /*03e4*/ 	.byte	0x04, 0x2f
        /*03e6*/ 	.short	(.L_205 - .L_204)
	.align		4
.L_204:
        /*03e8*/ 	.word	index@(_ZN2at6native18elementwise_kernelILi128ELi2EZNS0_22gpu_kernel_impl_nocastIZZZNS0_49_GLOBAL__N__b919a28f_16_Normalization_cu_5c38458722batch_norm_elementwiseERKNS_6TensorES6_RKSt8optionalIS4_ESA_S6_S6_ENKUlvE0_clEvENKUlvE0_clEvEUlfffffE_EEvRNS_18TensorIteratorBaseERKT_EUliE_EEviT1_)
        /*03ec*/ 	.word	0x00000012


	//----- nvinfo : EIATTR_FRAME_SIZE
	.align		4
.L_205:
        /*03f0*/ 	.byte	0x04, 0x11
        /*03f2*/ 	.short	(.L_207 - .L_206)
	.align		4
.L_206:
        /*03f4*/ 	.word	index@(_ZN2at6native18elementwise_kernelILi128ELi2EZNS0_22gpu_kernel_impl_nocastIZZZNS0_49_GLOBAL__N__b919a28f_16_Normalization_cu_5c38458722batch_norm_elementwiseERKNS_6TensorES6_RKSt8optionalIS4_ESA_S6_S6_ENKUlvE0_clEvENKUlvE0_clEvEUlfffffE_EEvRNS_18TensorIteratorBaseERKT_EUliE_EEviT1_)
        /*03f8*/ 	.word	0x00000000


	//----- nvinfo : EIATTR_REGCOUNT
	.align		4
.L_207:
        /*03fc*/ 	.byte	0x04, 0x2f
        /*03fe*/ 	.short	(.L_209 - .L_208)
	.align		4
.L_208:
        /*0400*/ 	.word	index@(_ZN2at6native27unrolled_elementwise_kernelIZZZNS0_49_GLOBAL__N__b919a28f_16_Normalization_cu_5c38458722batch_norm_elementwiseERKNS_6TensorES5_RKSt8optionalIS3_ES9_S5_S5_ENKUlvE0_clEvENKUlvE0_clEvEUlfffffE_St5arrayIPcLm6EELi4E23TrivialOffsetCalculatorILi5EjESG_ILi1EjENS0_6memory12LoadWithCastILi5EEENSJ_13StoreWithCastILi1EEEEEviT_T0_T2_T3_T4_T5_)
        /*0404*/ 	.word	0x00000028


	//----- nvinfo : EIATTR_FRAME_SIZE
	.align		4
.L_209:
        /*0408*/ 	.byte	0x04, 0x11
        /*040a*/ 	.short	(.L_211 - .L_210)
	.align		4
.L_210:
        /*040c*/ 	.word	index@(_ZN2at6native27unrolled_elementwise_kernelIZZZNS0_49_GLOBAL__N__b919a28f_16_Normalization_cu_5c38458722batch_norm_elementwiseERKNS_6TensorES5_RKSt8optionalIS3_ES9_S5_S5_ENKUlvE0_clEvENKUlvE0_clEvEUlfffffE_St5arrayIPcLm6EELi4E23TrivialOffsetCalculatorILi5EjESG_ILi1EjENS0_6memory12LoadWithCastILi5EEENSJ_13StoreWithCastILi1EEEEEviT_T0_T2_T3_T4_T5_)
        /*0410*/ 	.word	0x00000000


	//----- nvinfo : EIATTR_REGCOUNT
	.align		4
.L_211:
        /*0414*/ 	.byte	0x04, 0x2f
        /*0416*/ 	.short	(.L_213 - .L_212)
	.align		4
.L_212:
        /*0418*/ 	.word	index@(_ZN2at6native18elementwise_kernelILi128ELi4EZNS0_15gpu_kernel_implIZZZNS0_49_GLOBAL__N__b919a28f_16_Normalization_cu_5c38458722batch_norm_elementwiseERKNS_6TensorES6_RKSt8optionalIS4_ESA_S6_S6_ENKUlvE0_clEvENKUlvE0_clEvEUlfffffE_EEvRNS_18TensorIteratorBaseERKT_EUliE_EEviT1_)
        /*041c*/ 	.word	0x0000001e


	//----- nvinfo : EIATTR_FRAME_SIZE
	.align		4
.L_213:
        /*0420*/ 	.byte	0x04, 0x11
        /*0422*/ 	.short	(.L_215 - .L_214)
	.align		4
.L_214:
        /*0424*/ 	.word	index@(_ZN2at6native18elementwise_kernelILi128ELi4EZNS0_15gpu_kernel_implIZZZNS0_49_GLOBAL__N__b919a28f_16_Normalization_cu_5c38458722batch_norm_elementwiseERKNS_6TensorES6_RKSt8optionalIS4_ESA_S6_S6_ENKUlvE0_clEvENKUlvE0_clEvEUlfffffE_EEvRNS_18TensorIteratorBaseERKT_EUliE_EEviT1_)
        /*0428*/ 	.word	0x00000000


	//----- nvinfo : EIATTR_REGCOUNT
	.align		4
.L_215:
        /*042c*/ 	.byte	0x04, 0x2f
        /*042e*/ 	.short	(.L_217 - .L_216)
	.align		4
.L_216:
        /*0430*/ 	.word	index@(_ZN2at6native29vectorized_elementwise_kernelILi8EZZZNS0_49_GLOBAL__N__b919a28f_16_Normalization_cu_5c38458722batch_norm_elementwiseERKNS_6TensorES5_RKSt8optionalIS3_ES9_S5_S5_ENKUlvE0_clEvENKUlvE1_clEvEUlN3c108BFloat16EffffE_St5arrayIPcLm6EEEEviT0_T1_)
        /*0434*/ 	.word	0x00000028


	//----- nvinfo : EIATTR_FRAME_SIZE
	.align		4
.L_217:
        /*0438*/ 	.byte	0x04, 0x11
        /*043a*/ 	.short	(.L_219 - .L_218)
	.align		4
.L_218:
        /*043c*/ 	.word	index@(_ZN2at6native29vectorized_elementwise_kernelILi8EZZZNS0_49_GLOBAL__N__b919a28f_16_Normalization_cu_5c38458722batch_norm_elementwiseERKNS_6TensorES5_RKSt8optionalIS3_ES9_S5_S5_ENKUlvE0_clEvENKUlvE1_clEvEUlN3c108BFloat16EffffE_St5arrayIPcLm6EEEEviT0_T1_)
        /*0440*/ 	.word	0x00000000


	//----- nvinfo : EIATTR_REGCOUNT
	.align		4
.L_219:
        /*0444*/ 	.byte	0x04, 0x2f
        /*0446*/ 	.short	(.L_221 - .L_220)
	.align		4
.L_220:
        /*0448*/ 	.word	index@(_ZN2at6native29vectorized_elementwise_kernelILi4EZZZNS0_49_GLOBAL__N__b919a28f_16_Normalization_cu_5c38458722batch_norm_elementwiseERKNS_6TensorES5_RKSt8optionalIS3_ES9_S5_S5_ENKUlvE0_clEvENKUlvE1_clEvEUlN3c108BFloat16EffffE_St5arrayIPcLm6EEEEviT0_T1_)
        /*044c*/ 	.word	0x00000026


	//----- nvinfo : EIATTR_FRAME_SIZE
	.align		4
.L_221:
        /*0450*/ 	.byte	0x04, 0x11
        /*0452*/ 	.short	(.L_223 - .L_222)
	.align		4
.L_222:
        /*0454*/ 	.word	index@(_ZN2at6native29vectorized_elementwise_kernelILi4EZZZNS0_49_GLOBAL__N__b919a28f_16_Normalization_cu_5c38458722batch_norm_elementwiseERKNS_6TensorES5_RKSt8optionalIS3_ES9_S5_S5_ENKUlvE0_clEvENKUlvE1_clEvEUlN3c108BFloat16EffffE_St5arrayIPcLm6EEEEviT0_T1_)
        /*0458*/ 	.word	0x00000000


	//----- nvinfo : EIATTR_REGCOUNT
	.align		4
.L_223:
        /*045c*/ 	.byte	0x04, 0x2f
        /*045e*/ 	.short	(.L_225 - .L_224)
	.align		4
.L_224:
        /*0460*/ 	.word	index@(_ZN2at6native29vectorized_elementwise_kernelILi2EZZZNS0_49_GLOBAL__N__b919a28f_16_Normalization_cu_5c38458722batch_norm_elementwiseERKNS_6TensorES5_RKSt8optionalIS3_ES9_S5_S5_ENKUlvE0_clEvENKUlvE1_clEvEUlN3c108BFloat16EffffE_St5arrayIPcLm6EEEEviT0_T1_)
        /*0464*/ 	.word	0x00000028


	//----- nvinfo : EIATTR_FRAME_SIZE
	.align		4
.L_225:
        /*0468*/ 	.byte	0x04, 0x11
        /*046a*/ 	.short	(.L_227 - .L_226)
	.align		4
.L_226:
        /*046c*/ 	.word	index@(_ZN2at6native29vectorized_elementwise_kernelILi2EZZZNS0_49_GLOBAL__N__b919a28f_16_Normalization_cu_5c38458722batch_norm_elementwiseERKNS_6TensorES5_RKSt8optionalIS3_ES9_S5_S5_ENKUlvE0_clEvENKUlvE1_clEvEUlN3c108BFloat16EffffE_St5arrayIPcLm6EEEEviT0_T1_)
        /*0470*/ 	.word	0x00000000


	//----- nvinfo : EIATTR_REGCOUNT
	.align		4
.L_227:
        /*0474*/ 	.byte	0x04, 0x2f
        /*0476*/ 	.short	(.L_229 - .L_228)
	.align		4
.L_228:
        /*0478*/ 	.word	index@(_ZN2at6native27unrolled_elementwise_kernelIZZZNS0_49_GLOBAL__N__b919a28f_16_Normalization_cu_5c38458722batch_norm_elementwiseERKNS_6TensorES5_RKSt8optionalIS3_ES9_S5_S5_ENKUlvE0_clEvENKUlvE1_clEvEUlN3c108BFloat16EffffE_St5arrayIPcLm6EELi4E23TrivialOffsetCalculatorILi5EjESI_ILi1EjENS0_6memory15LoadWithoutCastENSL_16StoreWithoutCastEEEviT_T0_T2_T3_T4_T5_)
        /*047c*/ 	.word	0x00000020


	//----- nvinfo : EIATTR_FRAME_SIZE
	.align		4
.L_229:
        /*0480*/ 	.byte	0x04, 0x11
        /*0482*/ 	.short	(.L_231 - .L_230)
	.align		4
.L_230:
        /*0484*/ 	.word	index@(_ZN2at6native27unrolled_elementwise_kernelIZZZNS0_49_GLOBAL__N__b919a28f_16_Normalization_cu_5c38458722batch_norm_elementwiseERKNS_6TensorES5_RKSt8optionalIS3_ES9_S5_S5_ENKUlvE0_clEvENKUlvE1_clEvEUlN3c108BFloat16EffffE_St5arrayIPcLm6EELi4E23TrivialOffsetCalculatorILi5EjESI_ILi1EjENS0_6memory15LoadWithoutCastENSL_16StoreWithoutCastEEEviT_T0_T2_T3_T4_T5_)
        /*0488*/ 	.word	0x00000000


	//----- nvinfo : EIATTR_REGCOUNT
	.align		4
.L_231:
        /*048c*/ 	.byte	0x04, 0x2f
        /*048e*/ 	.short	(.L_233 - .L_232)
	.align		4
.L_232:
        /*0490*/ 	.word	index@(_ZN2at6native18elementwise_kernelILi128ELi4EZNS0_22gpu_kernel_impl_nocastIZZZNS0_49_GLOBAL__N__b919a28f_16_Normalization_cu_5c38458722batch_norm_elementwiseERKNS_6TensorES6_RKSt8optionalIS4_ESA_S6_S6_ENKUlvE0_clEvENKUlvE1_clEvEUlN3c108BFloat16EffffE_EEvRNS_18TensorIteratorBaseERKT_EUliE_EEviT1_)
        /*0494*/ 	.word	0x0000001a


	//----- nvinfo : EIATTR_FRAME_SIZE
	.align		4
.L_233:
        /*0498*/ 	.byte	0x04, 0x11
        /*049a*/ 	.short	(.L_235 - .L_234)
	.align		4
.L_234:
        /*049c*/ 	.word	index@(_ZN2at6native18elementwise_kernelILi128ELi4EZNS0_22gpu_kernel_impl_nocastIZZZNS0_49_GLOBAL__N__b919a28f_16_Normalization_cu_5c38458722batch_norm_elementwiseERKNS_6TensorES6_RKSt8optionalIS4_ESA_S6_S6_ENKUlvE0_clEvENKUlvE1_clEvEUlN3c108BFloat16EffffE_EEvRNS_18TensorIteratorBaseERKT_EUliE_EEviT1_)
        /*04a0*/ 	.word	0x00000000


	//----- nvinfo : EIATTR_REGCOUNT
	.align		4
.L_235:
        /*04a4*/ 	.byte	0x04, 0x2f
        /*04a6*/ 	.short	(.L_237 - .L_236)
	.align		4
.L_236:
        /*04a8*/ 	.word	index@(_ZN2at6native27unrolled_elementwise_kernelIZZZNS0_49_GLOBAL__N__b919a28f_16_Normalization_cu_5c38458722batch_norm_elementwiseERKNS_6TensorES5_RKSt8optionalIS3_ES9_S5_S5_ENKUlvE0_clEvENKUlvE1_clEvEUlN3c108BFloat16EffffE_St5arrayIPcLm6EELi4E23TrivialOffsetCalculatorILi5EjESI_ILi1EjENS0_6memory12LoadWithCastILi5EEENSL_13StoreWithCastILi1EEEEEviT_T0_T2_T3_T4_T5_)
        /*04ac*/ 	.word	0x0000002c


	//----- nvinfo : EIATTR_FRAME_SIZE
	.align		4
.L_237:
        /*04b0*/ 	.byte	0x04, 0x11
        /*04b2*/ 	.short	(.L_239 - .L_238)
	.align		4
.L_238:
        /*04b4*/ 	.word	index@(_ZN2at6native27unrolled_elementwise_kernelIZZZNS0_49_GLOBAL__N__b919a28f_16_Normalization_cu_5c38458722batch_norm_elementwiseERKNS_6TensorES5_RKSt8optionalIS3_ES9_S5_S5_ENKUlvE0_clEvENKUlvE1_clEvEUlN3c108BFloat16EffffE_St5arrayIPcLm6EELi4E23TrivialOffsetCalculatorILi5EjESI_ILi1EjENS0_6memory12LoadWithCastILi5EEENSL_13StoreWithCastILi1EEEEEviT_T0_T2_T3_T4_T5_)
        /*04b8*/ 	.word	0x00000000


	//----- nvinfo : EIATTR_REGCOUNT
	.align		4
.L_239:
        /*04bc*/ 	.byte	0x04, 0x2f
        /*04be*/ 	.short	(.L_241 - .L_240)
	.align		4
.L_240:
        /*04c0*/ 	.word	index@(_ZN2at6native18elementwise_kernelILi128ELi4EZNS0_15gpu_kernel_implIZZZNS0_49_GLOBAL__N__b919a28f_16_Normalization_cu_5c38458722batch_norm_elementwiseERKNS_6TensorES6_RKSt8optionalIS4_ESA_S6_S6_ENKUlvE0_clEvENKUlvE1_clEvEUlN3c108BFloat16EffffE_EEvRNS_18TensorIteratorBaseERKT_EUliE_EEviT1_)
        /*04c4*/ 	.word	0x0000001e


	//----- nvinfo : EIATTR_FRAME_SIZE
	.align		4
.L_241:
        /*04c8*/ 	.byte	0x04, 0x11
        /*04ca*/ 	.short	(.L_243 - .L_242)
	.align		4
.L_242:
        /*04cc*/ 	.word	index@(_ZN2at6native18elementwise_kernelILi128ELi4EZNS0_15gpu_kernel_implIZZZNS0_49_GLOBAL__N__b919a28f_16_Normalization_cu_5c38458722batch_norm_elementwiseERKNS_6TensorES6_RKSt8optionalIS4_ESA_S6_S6_ENKUlvE0_clEvENKUlvE1_clEvEUlN3c108BFloat16EffffE_EEvRNS_18TensorIteratorBaseERKT_EUliE_EEviT1_)
        /*04d0*/ 	.word	0x00000000


	//----- nvinfo : EIATTR_REGCOUNT
	.align		4
.L_243:
        /*04d4*/ 	.byte	0x04, 0x2f
        /*04d6*/ 	.short	(.L_245 - .L_244)
	.align		4
.L_244:
        /*04d8*/ 	.word	index@(_ZN2at6native29vectorized_elementwise_kernelILi8EZZZNS0_49_GLOBAL__N__b919a28f_16_Normalization_cu_5c38458722batch_norm_elementwiseERKNS_6TensorES5_RKSt8optionalIS3_ES9_S5_S5_ENKUlvE0_clEvENKUlvE2_clEvEUlN3c104HalfEffffE_St5arrayIPcLm6EEEEviT0_T1_)
        /*04dc*/ 	.word	0x00000028


	//----- nvinfo : EIATTR_FRAME_SIZE
	.align		4
.L_245:
        /*04e0*/ 	.byte	0x04, 0x11
        /*04e2*/ 	.short	(.L_247 - .L_246)
	.align		4
.L_246:
        /*04e4*/ 	.word	index@(_ZN2at6native29vectorized_elementwise_kernelILi8EZZZNS0_49_GLOBAL__N__b919a28f_16_Normalization_cu_5c38458722batch_norm_elementwiseERKNS_6TensorES5_RKSt8optionalIS3_ES9_S5_S5_ENKUlvE0_clEvENKUlvE2_clEvEUlN3c104HalfEffffE_St5arrayIPcLm6EEEEviT0_T1_)
        /*04e8*/ 	.word	0x00000000


	//----- nvinfo : EIATTR_REGCOUNT
	.align		4
.L_247:
        /*04ec*/ 	.byte	0x04, 0x2f
        /*04ee*/ 	.short	(.L_249 - .L_248)
	.align		4
.L_248:
        /*04f0*/ 	.word	index@(_ZN2at6native29vectorized_elementwise_kernelILi4EZZZNS0_49_GLOBAL__N__b919a28f_16_Normalization_cu_5c38458722batch_norm_elementwiseERKNS_6TensorES5_RKSt8optionalIS3_ES9_S5_S5_ENKUlvE0_clEvENKUlvE2_clEvEUlN3c104HalfEffffE_St5arrayIPcLm6EEEEviT0_T1_)
        /*04f4*/ 	.word	0x00000026


	//----- nvinfo : EIATTR_FRAME_SIZE
	.align		4
.L_249:
        /*04f8*/ 	.byte	0x04, 0x11
        /*04fa*/ 	.short	(.L_251 - .L_250)
	.align		4
.L_250:
        /*04fc*/ 	.word	index@(_ZN2at6native29vectorized_elementwise_kernelILi4EZZZNS0_49_GLOBAL__N__b919a28f_16_Normalization_cu_5c38458722batch_norm_elementwiseERKNS_6TensorES5_RKSt8optionalIS3_ES9_S5_S5_ENKUlvE0_clEvENKUlvE2_clEvEUlN3c104HalfEffffE_St5arrayIPcLm6EEEEviT0_T1_)
        /*0500*/ 	.word	0x00000000


	//----- nvinfo : EIATTR_REGCOUNT
	.align		4
.L_251:
        /*0504*/ 	.byte	0x04, 0x2f
        /*0506*/ 	.short	(.L_253 - .L_252)
	.align		4
.L_252:
        /*0508*/ 	.word	index@(_ZN2at6native29vectorized_elementwise_kernelILi2EZZZNS0_49_GLOBAL__N__b919a28f_16_Normalization_cu_5c38458722batch_norm_elementwiseERKNS_6TensorES5_RKSt8optionalIS3_ES9_S5_S5_ENKUlvE0_clEvENKUlvE2_clEvEUlN3c104HalfEffffE_St5arrayIPcLm6EEEEviT0_T1_)
        /*050c*/ 	.word	0x00000028


	//----- nvinfo : EIATTR_FRAME_SIZE
	.align		4
.L_253:
        /*0510*/ 	.byte	0x04, 0x11
        /*0512*/ 	.short	(.L_255 - .L_254)
	.align		4
.L_254:
        /*0514*/ 	.word	index@(_ZN2at6native29vectorized_elementwise_kernelILi2EZZZNS0_49_GLOBAL__N__b919a28f_16_Normalization_cu_5c38458722batch_norm_elementwiseERKNS_6TensorES5_RKSt8optionalIS3_ES9_S5_S5_ENKUlvE0_clEvENKUlvE2_clEvEUlN3c104HalfEffffE_St5arrayIPcLm6EEEEviT0_T1_)
        /*0518*/ 	.word	0x00000000


	//----- nvinfo : EIATTR_REGCOUNT
	.align		4
.L_255:
        /*051c*/ 	.byte	0x04, 0x2f
        /*051e*/ 	.short	(.L_257 - .L_256)
	.align		4
.L_256:
        /*0520*/ 	.word	index@(_ZN2at6native27unrolled_elementwise_kernelIZZZNS0_49_GLOBAL__N__b919a28f_16_Normalization_cu_5c38458722batch_norm_elementwiseERKNS_6TensorES5_RKSt8optionalIS3_ES9_S5_S5_ENKUlvE0_clEvENKUlvE2_clEvEUlN3c104HalfEffffE_St5arrayIPcLm6EELi4E23TrivialOffsetCalculatorILi5EjESI_ILi1EjENS0_6memory15LoadWithoutCastENSL_16StoreWithoutCastEEEviT_T0_T2_T3_T4_T5_)
        /*0524*/ 	.word	0x00000020


	//----- nvinfo : EIATTR_FRAME_SIZE
	.align		4
.L_257:
        /*0528*/ 	.byte	0x04, 0x11
        /*052a*/ 	.short	(.L_259 - .L_258)
	.align		4
.L_258:
        /*052c*/ 	.word	index@(_ZN2at6native27unrolled_elementwise_kernelIZZZNS0_49_GLOBAL__N__b919a28f_16_Normalization_cu_5c38458722batch_norm_elementwiseERKNS_6TensorES5_RKSt8optionalIS3_ES9_S5_S5_ENKUlvE0_clEvENKUlvE2_clEvEUlN3c104HalfEffffE_St5arrayIPcLm6EELi4E23TrivialOffsetCalculatorILi5EjESI_ILi1EjENS0_6memory15LoadWithoutCastENSL_16StoreWithoutCastEEEviT_T0_T2_T3_T4_T5_)
        /*0530*/ 	.word	0x00000000


	//----- nvinfo : EIATTR_REGCOUNT
	.align		4
.L_259:
        /*0534*/ 	.byte	0x04, 0x2f
        /*0536*/ 	.short	(.L_261 - .L_260)
	.align		4
.L_260:
        /*0538*/ 	.word	index@(_ZN2at6native18elementwise_kernelILi128ELi4EZNS0_22gpu_kernel_impl_nocastIZZZNS0_49_GLOBAL__N__b919a28f_16_Normalization_cu_5c38458722batch_norm_elementwiseERKNS_6TensorES6_RKSt8optionalIS4_ESA_S6_S6_ENKUlvE0_clEvENKUlvE2_clEvEUlN3c104HalfEffffE_EEvRNS_18TensorIteratorBaseERKT_EUliE_EEviT1_)
        /*053c*/ 	.word	0x0000001a


	//----- nvinfo : EIATTR_FRAME_SIZE
	.align		4
.L_261:
        /*0540*/ 	.byte	0x04, 0x11
        /*0542*/ 	.short	(.L_263 - .L_262)
	.align		4
.L_262:
        /*0544*/ 	.word	index@(_ZN2at6native18elementwise_kernelILi128ELi4EZNS0_22gpu_kernel_impl_nocastIZZZNS0_49_GLOBAL__N__b919a28f_16_Normalization_cu_5c38458722batch_norm_elementwiseERKNS_6TensorES6_RKSt8optionalIS4_ESA_S6_S6_ENKUlvE0_clEvENKUlvE2_clEvEUlN3c104HalfEffffE_EEvRNS_18TensorIteratorBaseERKT_EUliE_EEviT1_)
        /*0548*/ 	.word	0x00000000


	//----- nvinfo : EIATTR_REGCOUNT
	.align		4
.L_263:
        /*054c*/ 	.byte	0x04, 0x2f
        /*054e*/ 	.short	(.L_265 - .L_264)
	.align		4
.L_264:
        /*0550*/ 	.word	index@(_ZN2at6native27unrolled_elementwise_kernelIZZZNS0_49_GLOBAL__N__b919a28f_16_Normalization_cu_5c38458722batch_norm_elementwiseERKNS_6TensorES5_RKSt8optionalIS3_ES9_S5_S5_ENKUlvE0_clEvENKUlvE2_clEvEUlN3c104HalfEffffE_St5arrayIPcLm6EELi4E23TrivialOffsetCalculatorILi5EjESI_ILi1EjENS0_6memory12LoadWithCastILi5EEENSL_13StoreWithCastILi1EEEEEviT_T0_T2_T3_T4_T5_)
        /*0554*/ 	.word	0x0000002c


	//----- nvinfo : EIATTR_FRAME_SIZE
	.align		4
.L_265:
        /*0558*/ 	.byte	0x04, 0x11
        /*055a*/ 	.short	(.L_267 - .L_266)
	.align		4
.L_266:
        /*055c*/ 	.word	index@(_ZN2at6native27unrolled_elementwise_kernelIZZZNS0_49_GLOBAL__N__b919a28f_16_Normalization_cu_5c38458722batch_norm_elementwiseERKNS_6TensorES5_RKSt8optionalIS3_ES9_S5_S5_ENKUlvE0_clEvENKUlvE2_clEvEUlN3c104HalfEffffE_St5arrayIPcLm6EELi4E23TrivialOffsetCalculatorILi5EjESI_ILi1EjENS0_6memory12LoadWithCastILi5EEENSL_13StoreWithCastILi1EEEEEviT_T0_T2_T3_T4_T5_)
        /*0560*/ 	.word	0x00000000


	//----- nvinfo : EIATTR_REGCOUNT
	.align		4
.L_267:
        /*0564*/ 	.byte	0x04, 0x2f
        /*0566*/ 	.short	(.L_269 - .L_268)
	.align		4
.L_268:
        /*0568*/ 	.word	index@(_ZN2at6native18elementwise_kernelILi128ELi4EZNS0_15gpu_kernel_implIZZZNS0_49_GLOBAL__N__b919a28f_16_Normalization_cu_5c38458722batch_norm_elementwiseERKNS_6TensorES6_RKSt8optionalIS4_ESA_S6_S6_ENKUlvE0_clEvENKUlvE2_clEvEUlN3c104HalfEffffE_EEvRNS_18TensorIteratorBaseERKT_EUliE_EEviT1_)
        /*056c*/ 	.word	0x0000001e


	//----- nvinfo : EIATTR_FRAME_SIZE
	.align		4
.L_269:
        /*0570*/ 	.byte	0x04, 0x11
        /*0572*/ 	.short	(.L_271 - .L_270)
	.align		4
.L_270:
        /*0574*/ 	.word	index@(_ZN2at6native18elementwise_kernelILi128ELi4EZNS0_15gpu_kernel_implIZZZNS0_49_GLOBAL__N__b919a28f_16_Normalization_cu_5c38458722batch_norm_elementwiseERKNS_6TensorES6_RKSt8optionalIS4_ESA_S6_S6_ENKUlvE0_clEvENKUlvE2_clEvEUlN3c104HalfEffffE_EEvRNS_18TensorIteratorBaseERKT_EUliE_EEviT1_)
        /*0578*/ 	.word	0x00000000


	//----- nvinfo : EIATTR_REGCOUNT
	.align		4
.L_271:
        /*057c*/ 	.byte	0x04, 0x2f
        /*057e*/ 	.short	(.L_273 - .L_272)
	.align		4
.L_272:
        /*0580*/ 	.word	index@(_ZN2at6native32batch_norm_backward_elemt_kernelIdddiEEvNS_27GenericPackedTensorAccessorIT_Lm3ENS_16DefaultPtrTraitsET2_EES6_NS2_IT1_Lm1ES4_S5_EES8_NS2_IT0_Lm1ES4_S5_EES8_S8_S6_S7_)
        /*0584*/ 	.word	0x00000020


	//----- nvinfo : EIATTR_FRAME_SIZE
	.align		4
.L_273:
        /*0588*/ 	.byte	0x04, 0x11
        /*058a*/ 	.short	(.L_275 - .L_274)
	.align		4
.L_274:
        /*058c*/ 	.word	index@(_ZN2at6native32batch_norm_backward_elemt_kernelIdddiEEvNS_27GenericPackedTensorAccessorIT_Lm3ENS_16DefaultPtrTraitsET2_EES6_NS2_IT1_Lm1ES4_S5_EES8_NS2_IT0_Lm1ES4_S5_EES8_S8_S6_S7_)
        /*0590*/ 	.word	0x00000000


	//----- nvinfo : EIATTR_REGCOUNT
	.align		4
.L_275:
        /*0594*/ 	.byte	0x04, 0x2f
        /*0596*/ 	.short	(.L_277 - .L_276)
	.align		4
.L_276:
        /*0598*/ 	.word	index@(_ZN2at6native32batch_norm_backward_elemt_kernelIfffiEEvNS_27GenericPackedTensorAccessorIT_Lm3ENS_16DefaultPtrTraitsET2_EES6_NS2_IT1_Lm1ES4_S5_EES8_NS2_IT0_Lm1ES4_S5_EES8_S8_S6_S7_)
        /*059c*/ 	.word	0x0000001f


	//----- nvinfo : EIATTR_FRAME_SIZE
	.align		4
.L_277:
        /*05a0*/ 	.byte	0x04, 0x11
        /*05a2*/ 	.short	(.L_279 - .L_278)
	.align		4
.L_278:
        /*05a4*/ 	.word	index@(_ZN2at6native32batch_norm_backward_elemt_kernelIfffiEEvNS_27GenericPackedTensorAccessorIT_Lm3ENS_16DefaultPtrTraitsET2_EES6_NS2_IT1_Lm1ES4_S5_EES8_NS2_IT0_Lm1ES4_S5_EES8_S8_S6_S7_)
        /*05a8*/ 	.word	0x00000000


	//----- nvinfo : EIATTR_REGCOUNT
	.align		4
.L_279:
        /*05ac*/ 	.byte	0x04, 0x2f
        /*05ae*/ 	.short	(.L_281 - .L_280)
	.align		4
.L_280:
        /*05b0*/ 	.word	index@(_ZN2at6native32batch_norm_backward_elemt_kernelIN3c104HalfEffiEEvNS_27GenericPackedTensorAccessorIT_Lm3ENS_16DefaultPtrTraitsET2_EES8_NS4_IT1_Lm1ES6_S7_EESA_NS4_IT0_Lm1ES6_S7_EESA_SA_S8_S9_)
        /*05b4*/ 	.word	0x0000001d


	//----- nvinfo : EIATTR_FRAME_SIZE
	.align		4
.L_281:
        /*05b8*/ 	.byte	0x04, 0x11
        /*05ba*/ 	.short	(.L_283 - .L_282)
	.align		4
.L_282:
        /*05bc*/ 	.word	index@(_ZN2at6native32batch_norm_backward_elemt_kernelIN3c104HalfEffiEEvNS_27GenericPackedTensorAccessorIT_Lm3ENS_16DefaultPtrTraitsET2_EES8_NS4_IT1_Lm1ES6_S7_EESA_NS4_IT0_Lm1ES6_S7_EESA_SA_S8_S9_)
        /*05c0*/ 	.word	0x00000000


	//----- nvinfo : EIATTR_REGCOUNT
	.align		4
.L_283:
        /*05c4*/ 	.byte	0x04, 0x2f
        /*05c6*/ 	.short	(.L_285 - .L_284)
	.align		4
.L_284:
        /*05c8*/ 	.word	index@(_ZN2at6native32batch_norm_backward_elemt_kernelIN3c104HalfES3_fiEEvNS_27GenericPackedTensorAccessorIT_Lm3ENS_16DefaultPtrTraitsET2_EES8_NS4_IT1_Lm1ES6_S7_EESA_NS4_IT0_Lm1ES6_S7_EESA_SA_S8_S9_)
        /*05cc*/ 	.word	0x0000001d


	//----- nvinfo : EIATTR_FRAME_SIZE
	.align		4
.L_285:
        /*05d0*/ 	.byte	0x04, 0x11
        /*05d2*/ 	.short	(.L_287 - .L_286)
	.align		4
.L_286:
        /*05d4*/ 	.word	index@(_ZN2at6native32batch_norm_backward_elemt_kernelIN3c104HalfES3_fiEEvNS_27GenericPackedTensorAccessorIT_Lm3ENS_16DefaultPtrTraitsET2_EES8_NS4_IT1_Lm1ES6_S7_EESA_NS4_IT0_Lm1ES6_S7_EESA_SA_S8_S9_)
        /*05d8*/ 	.word	0x00000000


	//----- nvinfo : EIATTR_REGCOUNT
	.align		4
.L_287:
        /*05dc*/ 	.byte	0x04, 0x2f
        /*05de*/ 	.short	(.L_289 - .L_288)
	.align		4
.L_288:
        /*05e0*/ 	.word	index@(_ZN2at6native32batch_norm_backward_elemt_kernelIN3c108BFloat16EffiEEvNS_27GenericPackedTensorAccessorIT_Lm3ENS_16DefaultPtrTraitsET2_EES8_NS4_IT1_Lm1ES6_S7_EESA_NS4_IT0_Lm1ES6_S7_EESA_SA_S8_S9_)
        /*05e4*/ 	.word	0x0000001d


	//----- nvinfo : EIATTR_FRAME_SIZE
	.align		4
.L_289:
        /*05e8*/ 	.byte	0x04, 0x11
        /*05ea*/ 	.short	(.L_291 - .L_290)
	.align		4
.L_290:
        /*05ec*/ 	.word	index@(_ZN2at6native32batch_norm_backward_elemt_kernelIN3c108BFloat16EffiEEvNS_27GenericPackedTensorAccessorIT_Lm3ENS_16DefaultPtrTraitsET2_EES8_NS4_IT1_Lm1ES6_S7_EESA_NS4_IT0_Lm1ES6_S7_EESA_SA_S8_S9_)
        /*05f0*/ 	.word	0x00000000


	//----- nvinfo : EIATTR_REGCOUNT
	.align		4
.L_291:
        /*05f4*/ 	.byte	0x04, 0x2f
        /*05f6*/ 	.short	(.L_293 - .L_292)
	.align		4
.L_292:
        /*05f8*/ 	.word	index@(_ZN2at6native32batch_norm_backward_elemt_kernelIN3c108BFloat16ES3_fiEEvNS_27GenericPackedTensorAccessorIT_Lm3ENS_16DefaultPtrTraitsET2_EES8_NS4_IT1_Lm1ES6_S7_EESA_NS4_IT0_Lm1ES6_S7_EESA_SA_S8_S9_)
        /*05fc*/ 	.word	0x0000001d


	//----- nvinfo : EIATTR_FRAME_SIZE
	.align		4
.L_293:
        /*0600*/ 	.byte	0x04, 0x11
        /*0602*/ 	.short	(.L_295 - .L_294)
	.align		4
.L_294:
        /*0604*/ 	.word	index@(_ZN2at6native32batch_norm_backward_elemt_kernelIN3c108BFloat16ES3_fiEEvNS_27GenericPackedTensorAccessorIT_Lm3ENS_16DefaultPtrTraitsET2_EES8_NS4_IT1_Lm1ES6_S7_EESA_NS4_IT0_Lm1ES6_S7_EESA_SA_S8_S9_)
        /*0608*/ 	.word	0x00000000


	//----- nvinfo : EIATTR_REGCOUNT
	.align		4
.L_295:
        /*060c*/ 	.byte	0x04, 0x2f
        /*060e*/ 	.short	(.L_297 - .L_296)
	.align		4
.L_296:
        /*0610*/ 	.word	index@(_ZN2at6native29vectorized_elementwise_kernelILi8EZZZNS0_49_GLOBAL__N__b919a28f_16_Normalization_cu_5c38458737batch_norm_elementwise_backward_trainERKNS_6TensorES5_S5_S5_S5_S5_S5_ENKUlvE0_clEvENKUlvE_clEvEUldddddddE_St5arrayIPcLm8EEEEviT0_T1_)
        /*0614*/ 	.word	0x00000080


	//----- nvinfo : EIATTR_FRAME_SIZE
	.align		4
.L_297:
        /*0618*/ 	.byte	0x04, 0x11
        /*061a*/ 	.short	(.L_299 - .L_298)
	.align		4
.L_298:
        /*061c*/ 	.word	index@(_ZN2at6native29vectorized_elementwise_kernelILi8EZZZNS0_49_GLOBAL__N__b919a28f_16_Normalization_cu_5c38458737batch_norm_elementwise_backward_trainERKNS_6TensorES5_S5_S5_S5_S5_S5_ENKUlvE0_clEvENKUlvE_clEvEUldddddddE_St5arrayIPcLm8EEEEviT0_T1_)
        /*0620*/ 	.word	0x00000000


	//----- nvinfo : EIATTR_REGCOUNT
	.align		4
.L_299:
        /*0624*/ 	.byte	0x04, 0x2f
        /*0626*/ 	.short	(.L_301 - .L_300)
	.align		4
.L_300:
        /*0628*/ 	.word	index@(_ZN2at6native29vectorized_elementwise_kernelILi4EZZZNS0_49_GLOBAL__N__b919a28f_16_Normalization_cu_5c38458737batch_norm_elementwise_backward_trainERKNS_6TensorES5_S5_S5_S5_S5_S5_ENKUlvE0_clEvENKUlvE_clEvEUldddddddE_St5arrayIPcLm8EEEEviT0_T1_)
        /*062c*/ 	.word	0x00000080


	//----- nvinfo : EIATTR_FRAME_SIZE
	.align		4
.L_301:
        /*0630*/ 	.byte	0x04, 0x11
        /*0632*/ 	.short	(.L_303 - .L_302)
	.align		4
.L_302:
        /*0634*/ 	.word	index@(_ZN2at6native29vectorized_elementwise_kernelILi4EZZZNS0_49_GLOBAL__N__b919a28f_16_Normalization_cu_5c38458737batch_norm_elementwise_backward_trainERKNS_6TensorES5_S5_S5_S5_S5_S5_ENKUlvE0_clEvENKUlvE_clEvEUldddddddE_St5arrayIPcLm8EEEEviT0_T1_)
        /*0638*/ 	.word	0x00000000


	//----- nvinfo : EIATTR_REGCOUNT
	.align		4
.L_303:
        /*063c*/ 	.byte	0x04, 0x2f
        /*063e*/ 	.short	(.L_305 - .L_304)
	.align		4
.L_304:
        /*0640*/ 	.word	index@(_ZN2at6native29vectorized_elementwise_kernelILi2EZZZNS0_49_GLOBAL__N__b919a28f_16_Normalization_cu_5c38458737batch_norm_elementwise_backward_trainERKNS_6TensorES5_S5_S5_S5_S5_S5_ENKUlvE0_clEvENKUlvE_clEvEUldddddddE_St5arrayIPcLm8EEEEviT0_T1_)
        /*0644*/ 	.word	0x00000080


	//----- nvinfo : EIATTR_FRAME_SIZE
	.align		4
.L_305:
        /*0648*/ 	.byte	0x04, 0x11
        /*064a*/ 	.short	(.L_307 - .L_306)
	.align		4
.L_306:
        /*064c*/ 	.word	index@(_ZN2at6native29vectorized_elementwise_kernelILi2EZZZNS0_49_GLOBAL__N__b919a28f_16_Normalization_cu_5c38458737batch_norm_elementwise_backward_trainERKNS_6TensorES5_S5_S5_S5_S5_S5_ENKUlvE0_clEvENKUlvE_clEvEUldddddddE_St5arrayIPcLm8EEEEviT0_T1_)
        /*0650*/ 	.word	0x00000000


	//----- nvinfo : EIATTR_REGCOUNT
	.align		4
.L_307:
        /*0654*/ 	.byte	0x04, 0x2f
        /*0656*/ 	.short	(.L_309 - .L_308)
	.align		4
.L_308:
        /*0658*/ 	.word	index@(_ZN2at6native27unrolled_elementwise_kernelIZZZNS0_49_GLOBAL__N__b919a28f_16_Normalization_cu_5c38458737batch_norm_elementwise_backward_trainERKNS_6TensorES5_S5_S5_S5_S5_S5_ENKUlvE0_clEvENKUlvE_clEvEUldddddddE_St5arrayIPcLm8EELi4E23TrivialOffsetCalculatorILi7EjESC_ILi1EjENS0_6memory15LoadWithoutCastENSF_16StoreWithoutCastEEEviT_T0_T2_T3_T4_T5_)
        /*065c*/ 	.word	0x00000040


	//----- nvinfo : EIATTR_FRAME_SIZE
	.align		4
.L_309:
        /*0660*/ 	.byte	0x04, 0x11
        /*0662*/ 	.short	(.L_311 - .L_310)
	.align		4
.L_310:
        /*0664*/ 	.word	index@(_ZN2at6native27unrolled_elementwise_kernelIZZZNS0_49_GLOBAL__N__b919a28f_16_Normalization_cu_5c38458737batch_norm_elementwise_backward_trainERKNS_6TensorES5_S5_S5_S5_S5_S5_ENKUlvE0_clEvENKUlvE_clEvEUldddddddE_St5arrayIPcLm8EELi4E23TrivialOffsetCalculatorILi7EjESC_ILi1EjENS0_6memory15LoadWithoutCastENSF_16StoreWithoutCastEEEviT_T0_T2_T3_T4_T5_)
        /*0668*/ 	.word	0x00000000


	//----- nvinfo : EIATTR_REGCOUNT
	.align		4
.L_311:
        /*066c*/ 	.byte	0x04, 0x2f
        /*066e*/ 	.short	(.L_313 - .L_312)
	.align		4
.L_312:
        /*0670*/ 	.word	index@(_ZN2at6native18elementwise_kernelILi128ELi2EZNS0_22gpu_kernel_impl_nocastIZZZNS0_49_GLOBAL__N__b919a28f_16_Normalization_cu_5c38458737batch_norm_elementwise_backward_trainERKNS_6TensorES6_S6_S6_S6_S6_S6_ENKUlvE0_clEvENKUlvE_clEvEUldddddddE_EEvRNS_18TensorIteratorBaseERKT_EUliE_EEviT1_)
        /*0674*/ 	.word	0x0000001c


	//----- nvinfo : EIATTR_FRAME_SIZE
	.align		4
.L_313:
        /*0678*/ 	.byte	0x04, 0x11
        /*067a*/ 	.short	(.L_315 - .L_314)
	.align		4
.L_314:
        /*067c*/ 	.word	index@(_ZN2at6native18elementwise_kernelILi128ELi2EZNS0_22gpu_kernel_impl_nocastIZZZNS0_49_GLOBAL__N__b919a28f_16_Normalization_cu_5c38458737batch_norm_elementwise_backward_trainERKNS_6TensorES6_S6_S6_S6_S6_S6_ENKUlvE0_clEvENKUlvE_clEvEUldddddddE_EEvRNS_18TensorIteratorBaseERKT_EUliE_EEviT1_)
        /*0680*/ 	.word	0x00000000


	//----- nvinfo : EIATTR_REGCOUNT
	.align		4
.L_315:
        /*0684*/ 	.byte	0x04, 0x2f
        /*0686*/ 	.short	(.L_317 - .L_316)
	.align		4
.L_316:
        /*0688*/ 	.word	index@(_ZN2at6native27unrolled_elementwise_kernelIZZZNS0_49_GLOBAL__N__b919a28f_16_Normalization_cu_5c38458737batch_norm_elementwise_backward_trainERKNS_6TensorES5_S5_S5_S5_S5_S5_ENKUlvE0_clEvENKUlvE_clEvEUldddddddE_St5arrayIPcLm8EELi4E23TrivialOffsetCalculatorILi7EjESC_ILi1EjENS0_6memory12LoadWithCastILi7EEENSF_13StoreWithCastILi1EEEEEviT_T0_T2_T3_T4_T5_)
        /*068c*/ 	.word	0x00000050


	//----- nvinfo : EIATTR_FRAME_SIZE
	.align		4
.L_317:
        /*0690*/ 	.byte	0x04, 0x11
        /*0692*/ 	.short	(.L_319 - .L_318)
	.align		4
.L_318:
        /*0694*/ 	.word	index@(_ZN2at6native27unrolled_elementwise_kernelIZZZNS0_49_GLOBAL__N__b919a28f_16_Normalization_cu_5c38458737batch_norm_elementwise_backward_trainERKNS_6TensorES5_S5_S5_S5_S5_S5_ENKUlvE0_clEvENKUlvE_clEvEUldddddddE_St5arrayIPcLm8EELi4E23TrivialOffsetCalculatorILi7EjESC_ILi1EjENS0_6memory12LoadWithCastILi7EEENSF_13StoreWithCastILi1EEEEEviT_T0_T2_T3_T4_T5_)
        /*0698*/ 	.word	0x00000000


	//----- nvinfo : EIATTR_REGCOUNT
	.align		4
.L_319:
        /*069c*/ 	.byte	0x04, 0x2f
        /*069e*/ 	.short	(.L_321 - .L_320)
	.align		4
.L_320:
        /*06a0*/ 	.word	index@(_ZN2at6native18elementwise_kernelILi128ELi4EZNS0_15gpu_kernel_implIZZZNS0_49_GLOBAL__N__b919a28f_16_Normalization_cu_5c38458737batch_norm_elementwise_backward_trainERKNS_6TensorES6_S6_S6_S6_S6_S6_ENKUlvE0_clEvENKUlvE_clEvEUldddddddE_EEvRNS_18TensorIteratorBaseERKT_EUliE_EEviT1_)
        /*06a4*/ 	.word	0x00000026


	//----- nvinfo : EIATTR_FRAME_SIZE
	.align		4
.L_321:
        /*06a8*/ 	.byte	0x04, 0x11
        /*06aa*/ 	.short	(.L_323 - .L_322)
	.align		4
.L_322:
        /*06ac*/ 	.word	index@(_ZN2at6native18elementwise_kernelILi128ELi4EZNS0_15gpu_kernel_implIZZZNS0_49_GLOBAL__N__b919a28f_16_Normalization_cu_5c38458737batch_norm_elementwise_backward_trainERKNS_6TensorES6_S6_S6_S6_S6_S6_ENKUlvE0_clEvENKUlvE_clEvEUldddddddE_EEvRNS_18TensorIteratorBaseERKT_EUliE_EEviT1_)
        /*06b0*/ 	.word	0x00000000


	//----- nvinfo : EIATTR_REGCOUNT
	.align		4
.L_323:
        /*06b4*/ 	.byte	0x04, 0x2f
        /*06b6*/ 	.short	(.L_325 - .L_324)
	.align		4
.L_324:
        /*06b8*/ 	.word	index@(_ZN2at6native29vectorized_elementwise_kernelILi8EZZZNS0_49_GLOBAL__N__b919a28f_16_Normalization_cu_5c38458737batch_norm_elementwise_backward_trainERKNS_6TensorES5_S5_S5_S5_S5_S5_ENKUlvE0_clEvENKUlvE0_clEvEUlfffffffE_St5arrayIPcLm8EEEEviT0_T1_)
        /*06bc*/ 	.word	0x00000040


	//----- nvinfo : EIATTR_FRAME_SIZE
	.align		4
.L_325:
        /*06c0*/ 	.byte	0x04, 0x11
        /*06c2*/ 	.short	(.L_327 - .L_326)
	.align		4
.L_326:
        /*06c4*/ 	.word	index@(_ZN2at6native29vectorized_elementwise_kernelILi8EZZZNS0_49_GLOBAL__N__b919a28f_16_Normalization_cu_5c38458737batch_norm_elementwise_backward_trainERKNS_6TensorES5_S5_S5_S5_S5_S5_ENKUlvE0_clEvENKUlvE0_clEvEUlfffffffE_St5arrayIPcLm8EEEEviT0_T1_)
        /*06c8*/ 	.word	0x00000000


	//----- nvinfo : EIATTR_REGCOUNT
	.align		4
.L_327:
        /*06cc*/ 	.byte	0x04, 0x2f
        /*06ce*/ 	.short	(.L_329 - .L_328)
	.align		4
.L_328:
        /*06d0*/ 	.word	index@(_ZN2at6native29vectorized_elementwise_kernelILi4EZZZNS0_49_GLOBAL__N__b919a28f_16_Normalization_cu_5c38458737batch_norm_elementwise_backward_trainERKNS_6TensorES5_S5_S5_S5_S5_S5_ENKUlvE0_clEvENKUlvE0_clEvEUlfffffffE_St5arrayIPcLm8EEEEviT0_T1_)
        /*06d4*/ 	.word	0x00000040


	//----- nvinfo : EIATTR_FRAME_SIZE
	.align		4
.L_329:
        /*06d8*/ 	.byte	0x04, 0x11
        /*06da*/ 	.short	(.L_331 - .L_330)
	.align		4
.L_330:
        /*06dc*/ 	.word	index@(_ZN2at6native29vectorized_elementwise_kernelILi4EZZZNS0_49_GLOBAL__N__b919a28f_16_Normalization_cu_5c38458737batch_norm_elementwise_backward_trainERKNS_6TensorES5_S5_S5_S5_S5_S5_ENKUlvE0_clEvENKUlvE0_clEvEUlfffffffE_St5arrayIPcLm8EEEEviT0_T1_)
        /*06e0*/ 	.word	0x00000000


	//----- nvinfo : EIATTR_REGCOUNT
	.align		4
.L_331:
        /*06e4*/ 	.byte	0x04, 0x2f
        /*06e6*/ 	.short	(.L_333 - .L_332)
	.align		4
.L_332:
        /*06e8*/ 	.word	index@(_ZN2at6native29vectorized_elementwise_kernelILi2EZZZNS0_49_GLOBAL__N__b919a28f_16_Normalization_cu_5c38458737batch_norm_elementwise_backward_trainERKNS_6TensorES5_S5_S5_S5_S5_S5_ENKUlvE0_clEvENKUlvE0_clEvEUlfffffffE_St5arrayIPcLm8EEEEviT0_T1_)
        /*06ec*/ 	.word	0x00000040


	//----- nvinfo : EIATTR_FRAME_SIZE
	.align		4
.L_333:
        /*06f0*/ 	.byte	0x04, 0x11
        /*06f2*/ 	.short	(.L_335 - .L_334)
	.align		4
.L_334:
        /*06f4*/ 	.word	index@(_ZN2at6native29vectorized_elementwise_kernelILi2EZZZNS0_49_GLOBAL__N__b919a28f_16_Normalization_cu_5c38458737batch_norm_elementwise_backward_trainERKNS_6TensorES5_S5_S5_S5_S5_S5_ENKUlvE0_clEvENKUlvE0_clEvEUlfffffffE_St5arrayIPcLm8EEEEviT0_T1_)
        /*06f8*/ 	.word	0x00000000


	//----- nvinfo : EIATTR_REGCOUNT
	.align		4
.L_335:
        /*06fc*/ 	.byte	0x04, 0x2f
        /*06fe*/ 	.short	(.L_337 - .L_336)
	.align		4
.L_336:
        /*0700*/ 	.word	index@(_ZN2at6native27unrolled_elementwise_kernelIZZZNS0_49_GLOBAL__N__b919a28f_16_Normalization_cu_5c38458737batch_norm_elementwise_backward_trainERKNS_6TensorES5_S5_S5_S5_S5_S5_ENKUlvE0_clEvENKUlvE0_clEvEUlfffffffE_St5arrayIPcLm8EELi4E23TrivialOffsetCalculatorILi7EjESC_ILi1EjENS0_6memory15LoadWithoutCastENSF_16StoreWithoutCastEEEviT_T0_T2_T3_T4_T5_)
        /*0704*/ 	.word	0x00000028


	//----- nvinfo : EIATTR_FRAME_SIZE
	.align		4
.L_337:
        /*0708*/ 	.byte	0x04, 0x11
        /*070a*/ 	.short	(.L_339 - .L_338)
	.align		4
.L_338:
        /*070c*/ 	.word	index@(_ZN2at6native27unrolled_elementwise_kernelIZZZNS0_49_GLOBAL__N__b919a28f_16_Normalization_cu_5c38458737batch_norm_elementwise_backward_trainERKNS_6TensorES5_S5_S5_S5_S5_S5_ENKUlvE0_clEvENKUlvE0_clEvEUlfffffffE_St5arrayIPcLm8EELi4E23TrivialOffsetCalculatorILi7EjESC_ILi1EjENS0_6memory15LoadWithoutCastENSF_16StoreWithoutCastEEEviT_T0_T2_T3_T4_T5_)
        /*0710*/ 	.word	0x00000000


	//----- nvinfo : EIATTR_REGCOUNT
	.align		4
.L_339:
        /*0714*/ 	.byte	0x04, 0x2f
        /*0716*/ 	.short	(.L_341 - .L_340)
	.align		4
.L_340:
        /*0718*/ 	.word	index@(_ZN2at6native18elementwise_kernelILi128ELi2EZNS0_22gpu_kernel_impl_nocastIZZZNS0_49_GLOBAL__N__b919a28f_16_Normalization_cu_5c38458737batch_norm_elementwise_backward_trainERKNS_6TensorES6_S6_S6_S6_S6_S6_ENKUlvE0_clEvENKUlvE0_clEvEUlfffffffE_EEvRNS_18TensorIteratorBaseERKT_EUliE_EEviT1_)
        /*071c*/ 	.word	0x00000014


	//----- nvinfo : EIATTR_FRAME_SIZE
	.align		4
.L_341:
        /*0720*/ 	.byte	0x04, 0x11
        /*0722*/ 	.short	(.L_343 - .L_342)
	.align		4
.L_342:
        /*0724*/ 	.word	index@(_ZN2at6native18elementwise_kernelILi128ELi2EZNS0_22gpu_kernel_impl_nocastIZZZNS0_49_GLOBAL__N__b919a28f_16_Normalization_cu_5c38458737batch_norm_elementwise_backward_trainERKNS_6TensorES6_S6_S6_S6_S6_S6_ENKUlvE0_clEvENKUlvE0_clEvEUlfffffffE_EEvRNS_18TensorIteratorBaseERKT_EUliE_EEviT1_)
        /*0728*/ 	.word	0x00000000


	//----- nvinfo : EIATTR_REGCOUNT
	.align		4
.L_343:
        /*072c*/ 	.byte	0x04, 0x2f
        /*072e*/ 	.short	(.L_345 - .L_344)
	.align		4
.L_344:
        /*0730*/ 	.word	index@(_ZN2at6native27unrolled_elementwise_kernelIZZZNS0_49_GLOBAL__N__b919a28f_16_Normalization_cu_5c38458737batch_norm_elementwise_backward_trainERKNS_6TensorES5_S5_S5_S5_S5_S5_ENKUlvE0_clEvENKUlvE0_clEvEUlfffffffE_St5arrayIPcLm8EELi4E23TrivialOffsetCalculatorILi7EjESC_ILi1EjENS0_6memory12LoadWithCastILi7EEENSF_13StoreWithCastILi1EEEEEviT_T0_T2_T3_T4_T5_)
        /*0734*/ 	.word	0x00000034


	//----- nvinfo : EIATTR_FRAME_SIZE
	.align		4
.L_345:
        /*0738*/ 	.byte	0x04, 0x11
        /*073a*/ 	.short	(.L_347 - .L_346)
	.align		4
.L_346:
        /*073c*/ 	.word	index@(_ZN2at6native27unrolled_elementwise_kernelIZZZNS0_49_GLOBAL__N__b919a28f_16_Normalization_cu_5c38458737batch_norm_elementwise_backward_trainERKNS_6TensorES5_S5_S5_S5_S5_S5_ENKUlvE0_clEvENKUlvE0_clEvEUlfffffffE_St5arrayIPcLm8EELi4E23TrivialOffsetCalculatorILi7EjESC_ILi1EjENS0_6memory12LoadWithCastILi7EEENSF_13StoreWithCastILi1EEEEEviT_T0_T2_T3_T4_T5_)
        /*0740*/ 	.word	0x00000000


	//----- nvinfo : EIATTR_REGCOUNT
	.align		4
.L_347:
        /*0744*/ 	.byte	0x04, 0x2f
        /*0746*/ 	.short	(.L_349 - .L_348)
	.align		4
.L_348:
        /*0748*/ 	.word	index@(_ZN2at6native18elementwise_kernelILi128ELi4EZNS0_15gpu_kernel_implIZZZNS0_49_GLOBAL__N__b919a28f_16_Normalization_cu_5c38458737batch_norm_elementwise_backward_trainERKNS_6TensorES6_S6_S6_S6_S6_S6_ENKUlvE0_clEvENKUlvE0_clEvEUlfffffffE_EEvRNS_18TensorIteratorBaseERKT_EUliE_EEviT1_)
        /*074c*/ 	.word	0x00000020


	//----- nvinfo : EIATTR_FRAME_SIZE
	.align		4
.L_349:
        /*0750*/ 	.byte	0x04, 0x11
        /*0752*/ 	.short	(.L_351 - .L_350)
	.align		4
.L_350:
        /*0754*/ 	.word	index@(_ZN2at6native18elementwise_kernelILi128ELi4EZNS0_15gpu_kernel_implIZZZNS0_49_GLOBAL__N__b919a28f_16_Normalization_cu_5c38458737batch_norm_elementwise_backward_trainERKNS_6TensorES6_S6_S6_S6_S6_S6_ENKUlvE0_clEvENKUlvE0_clEvEUlfffffffE_EEvRNS_18TensorIteratorBaseERKT_EUliE_EEviT1_)
        /*0758*/ 	.word	0x00000000


	//----- nvinfo : EIATTR_REGCOUNT
	.align		4
.L_351:
        /*075c*/ 	.byte	0x04, 0x2f
        /*075e*/ 	.short	(.L_353 - .L_352)
	.align		4
.L_352:
        /*0760*/ 	.word	index@(_ZN2at6native29vectorized_elementwise_kernelILi8EZZZNS0_49_GLOBAL__N__b919a28f_16_Normalization_cu_5c38458737batch_norm_elementwise_backward_trainERKNS_6TensorES5_S5_S5_S5_S5_S5_ENKUlvE0_clEvENKUlvE1_clEvEUlN3c104HalfES9_fffffE_St5arrayIPcLm8EEEEviT0_T1_)
        /*0764*/ 	.word	0x00000040


	//----- nvinfo : EIATTR_FRAME_SIZE
	.align		4
.L_353:
        /*0768*/ 	.byte	0x04, 0x11
        /*076a*/ 	.short	(.L_355 - .L_354)
	.align		4
.L_354:
        /*076c*/ 	.word	index@(_ZN2at6native29vectorized_elementwise_kernelILi8EZZZNS0_49_GLOBAL__N__b919a28f_16_Normalization_cu_5c38458737batch_norm_elementwise_backward_trainERKNS_6TensorES5_S5_S5_S5_S5_S5_ENKUlvE0_clEvENKUlvE1_clEvEUlN3c104HalfES9_fffffE_St5arrayIPcLm8EEEEviT0_T1_)
        /*0770*/ 	.word	0x00000000


	//----- nvinfo : EIATTR_REGCOUNT
	.align		4
.L_355:
        /*0774*/ 	.byte	0x04, 0x2f
        /*0776*/ 	.short	(.L_357 - .L_356)
	.align		4
.L_356:
        /*0778*/ 	.word	index@(_ZN2at6native29vectorized_elementwise_kernelILi4EZZZNS0_49_GLOBAL__N__b919a28f_16_Normalization_cu_5c38458737batch_norm_elementwise_backward_trainERKNS_6TensorES5_S5_S5_S5_S5_S5_ENKUlvE0_clEvENKUlvE1_clEvEUlN3c104HalfES9_fffffE_St5arrayIPcLm8EEEEviT0_T1_)
        /*077c*/ 	.word	0x00000040


	//----- nvinfo : EIATTR_FRAME_SIZE
	.align		4
.L_357:
        /*0780*/ 	.byte	0x04, 0x11
        /*0782*/ 	.short	(.L_359 - .L_358)
	.align		4
.L_358:
        /*0784*/ 	.word	index@(_ZN2at6native29vectorized_elementwise_kernelILi4EZZZNS0_49_GLOBAL__N__b919a28f_16_Normalization_cu_5c38458737batch_norm_elementwise_backward_trainERKNS_6TensorES5_S5_S5_S5_S5_S5_ENKUlvE0_clEvENKUlvE1_clEvEUlN3c104HalfES9_fffffE_St5arrayIPcLm8EEEEviT0_T1_)
        /*0788*/ 	.word	0x00000000


	//----- nvinfo : EIATTR_REGCOUNT
	.align		4
.L_359:
        /*078c*/ 	.byte	0x04, 0x2f
        /*078e*/ 	.short	(.L_361 - .L_360)
	.align		4
.L_360:
        /*0790*/ 	.word	index@(_ZN2at6native29vectorized_elementwise_kernelILi2EZZZNS0_49_GLOBAL__N__b919a28f_16_Normalization_cu_5c38458737batch_norm_elementwise_backward_trainERKNS_6TensorES5_S5_S5_S5_S5_S5_ENKUlvE0_clEvENKUlvE1_clEvEUlN3c104HalfES9_fffffE_St5arrayIPcLm8EEEEviT0_T1_)
        /*0794*/ 	.word	0x00000040


	//----- nvinfo : EIATTR_FRAME_SIZE
	.align		4
.L_361:
        /*0798*/ 	.byte	0x04, 0x11
        /*079a*/ 	.short	(.L_363 - .L_362)
	.align		4
.L_362:
        /*079c*/ 	.word	index@(_ZN2at6native29vectorized_elementwise_kernelILi2EZZZNS0_49_GLOBAL__N__b919a28f_16_Normalization_cu_5c38458737batch_norm_elementwise_backward_trainERKNS_6TensorES5_S5_S5_S5_S5_S5_ENKUlvE0_clEvENKUlvE1_clEvEUlN3c104HalfES9_fffffE_St5arrayIPcLm8EEEEviT0_T1_)
        /*07a0*/ 	.word	0x00000000


	//----- nvinfo : EIATTR_REGCOUNT
	.align		4
.L_363:
        /*07a4*/ 	.byte	0x04, 0x2f
        /*07a6*/ 	.short	(.L_365 - .L_364)
	.align		4
.L_364:
        /*07a8*/ 	.word	index@(_ZN2at6native27unrolled_elementwise_kernelIZZZNS0_49_GLOBAL__N__b919a28f_16_Normalization_cu_5c38458737batch_norm_elementwise_backward_trainERKNS_6TensorES5_S5_S5_S5_S5_S5_ENKUlvE0_clEvENKUlvE1_clEvEUlN3c104HalfES9_fffffE_St5arrayIPcLm8EELi4E23TrivialOffsetCalculatorILi7EjESE_ILi1EjENS0_6memory15LoadWithoutCastENSH_16StoreWithoutCastEEEviT_T0_T2_T3_T4_T5_)
        /*07ac*/ 	.word	0x00000028


	//----- nvinfo : EIATTR_FRAME_SIZE
	.align		4
.L_365:
        /*07b0*/ 	.byte	0x04, 0x11
        /*07b2*/ 	.short	(.L_367 - .L_366)
	.align		4
.L_366:
        /*07b4*/ 	.word	index@(_ZN2at6native27unrolled_elementwise_kernelIZZZNS0_49_GLOBAL__N__b919a28f_16_Normalization_cu_5c38458737batch_norm_elementwise_backward_trainERKNS_6TensorES5_S5_S5_S5_S5_S5_ENKUlvE0_clEvENKUlvE1_clEvEUlN3c104HalfES9_fffffE_St5arrayIPcLm8EELi4E23TrivialOffsetCalculatorILi7EjESE_ILi1EjENS0_6memory15LoadWithoutCastENSH_16StoreWithoutCastEEEviT_T0_T2_T3_T4_T5_)
        /*07b8*/ 	.word	0x00000000


	//----- nvinfo : EIATTR_REGCOUNT
	.align		4
.L_367:
        /*07bc*/ 	.byte	0x04, 0x2f
        /*07be*/ 	.short	(.L_369 - .L_368)
	.align		4
.L_368:
        /*07c0*/ 	.word	index@(_ZN2at6native18elementwise_kernelILi128ELi4EZNS0_22gpu_kernel_impl_nocastIZZZNS0_49_GLOBAL__N__b919a28f_16_Normalization_cu_5c38458737batch_norm_elementwise_backward_trainERKNS_6TensorES6_S6_S6_S6_S6_S6_ENKUlvE0_clEvENKUlvE1_clEvEUlN3c104HalfESA_fffffE_EEvRNS_18TensorIteratorBaseERKT_EUliE_EEviT1_)
        /*07c4*/ 	.word	0x0000001e


	//----- nvinfo : EIATTR_FRAME_SIZE
	.align		4
.L_369:
        /*07c8*/ 	.byte	0x04, 0x11
        /*07ca*/ 	.short	(.L_371 - .L_370)
	.align		4
.L_370:
        /*07cc*/ 	.word	index@(_ZN2at6native18elementwise_kernelILi128ELi4EZNS0_22gpu_kernel_impl_nocastIZZZNS0_49_GLOBAL__N__b919a28f_16_Normalization_cu_5c38458737batch_norm_elementwise_backward_trainERKNS_6TensorES6_S6_S6_S6_S6_S6_ENKUlvE0_clEvENKUlvE1_clEvEUlN3c104HalfESA_fffffE_EEvRNS_18TensorIteratorBaseERKT_EUliE_EEviT1_)
        /*07d0*/ 	.word	0x00000000


	//----- nvinfo : EIATTR_REGCOUNT
	.align		4
.L_371:
        /*07d4*/ 	.byte	0x04, 0x2f
        /*07d6*/ 	.short	(.L_373 - .L_372)
	.align		4
.L_372:
        /*07d8*/ 	.word	index@(_ZN2at6native27unrolled_elementwise_kernelIZZZNS0_49_GLOBAL__N__b919a28f_16_Normalization_cu_5c38458737batch_norm_elementwise_backward_trainERKNS_6TensorES5_S5_S5_S5_S5_S5_ENKUlvE0_clEvENKUlvE1_clEvEUlN3c104HalfES9_fffffE_St5arrayIPcLm8EELi4E23TrivialOffsetCalculatorILi7EjESE_ILi1EjENS0_6memory12LoadWithCastILi7EEENSH_13StoreWithCastILi1EEEEEviT_T0_T2_T3_T4_T5_)
        /*07dc*/ 	.word	0x00000035


	//----- nvinfo : EIATTR_FRAME_SIZE
	.align		4
.L_373:
        /*07e0*/ 	.byte	0x04, 0x11
        /*07e2*/ 	.short	(.L_375 - .L_374)
	.align		4
.L_374:
        /*07e4*/ 	.word	index@(_ZN2at6native27unrolled_elementwise_kernelIZZZNS0_49_GLOBAL__N__b919a28f_16_Normalization_cu_5c38458737batch_norm_elementwise_backward_trainERKNS_6TensorES5_S5_S5_S5_S5_S5_ENKUlvE0_clEvENKUlvE1_clEvEUlN3c104HalfES9_fffffE_St5arrayIPcLm8EELi4E23TrivialOffsetCalculatorILi7EjESE_ILi1EjENS0_6memory12LoadWithCastILi7EEENSH_13StoreWithCastILi1EEEEEviT_T0_T2_T3_T4_T5_)
        /*07e8*/ 	.word	0x00000000


	//----- nvinfo : EIATTR_REGCOUNT
	.align		4
.L_375:
        /*07ec*/ 	.byte	0x04, 0x2f
        /*07ee*/ 	.short	(.L_377 - .L_376)
	.align		4
.L_376:
        /*07f0*/ 	.word	index@(_ZN2at6native18elementwise_kernelILi128ELi4EZNS0_15gpu_kernel_implIZZZNS0_49_GLOBAL__N__b919a28f_16_Normalization_cu_5c38458737batch_norm_elementwise_backward_trainERKNS_6TensorES6_S6_S6_S6_S6_S6_ENKUlvE0_clEvENKUlvE1_clEvEUlN3c104HalfESA_fffffE_EEvRNS_18TensorIteratorBaseERKT_EUliE_EEviT1_)
        /*07f4*/ 	.word	0x00000020


	//----- nvinfo : EIATTR_FRAME_SIZE
	.align		4
.L_377:
        /*07f8*/ 	.byte	0x04, 0x11
        /*07fa*/ 	.short	(.L_379 - .L_378)
	.align		4
.L_378:
        /*07fc*/ 	.word	index@(_ZN2at6native18elementwise_kernelILi128ELi4EZNS0_15gpu_kernel_implIZZZNS0_49_GLOBAL__N__b919a28f_16_Normalization_cu_5c38458737batch_norm_elementwise_backward_trainERKNS_6TensorES6_S6_S6_S6_S6_S6_ENKUlvE0_clEvENKUlvE1_clEvEUlN3c104HalfESA_fffffE_EEvRNS_18TensorIteratorBaseERKT_EUliE_EEviT1_)
        /*0800*/ 	.word	0x00000000


	//----- nvinfo : EIATTR_REGCOUNT
	.align		4
.L_379:
        /*0804*/ 	.byte	0x04, 0x2f
        /*0806*/ 	.short	(.L_381 - .L_380)
	.align		4
.L_380:
        /*0808*/ 	.word	index@(_ZN2at6native29vectorized_elementwise_kernelILi8EZZZNS0_49_GLOBAL__N__b919a28f_16_Normalization_cu_5c38458737batch_norm_elementwise_backward_trainERKNS_6TensorES5_S5_S5_S5_S5_S5_ENKUlvE0_clEvENKUlvE2_clEvEUlN3c108BFloat16ES9_fffffE_St5arrayIPcLm8EEEEviT0_T1_)
        /*080c*/ 	.word	0x00000040


	//----- nvinfo : EIATTR_FRAME_SIZE
	.align		4
.L_381:
        /*0810*/ 	.byte	0x04, 0x11
        /*0812*/ 	.short	(.L_383 - .L_382)
	.align		4
.L_382:
        /*0814*/ 	.word	index@(_ZN2at6native29vectorized_elementwise_kernelILi8EZZZNS0_49_GLOBAL__N__b919a28f_16_Normalization_cu_5c38458737batch_norm_elementwise_backward_trainERKNS_6TensorES5_S5_S5_S5_S5_S5_ENKUlvE0_clEvENKUlvE2_clEvEUlN3c108BFloat16ES9_fffffE_St5arrayIPcLm8EEEEviT0_T1_)
        /*0818*/ 	.word	0x00000000


	//----- nvinfo : EIATTR_REGCOUNT
	.align		4
.L_383:
        /*081c*/ 	.byte	0x04, 0x2f
        /*081e*/ 	.short	(.L_385 - .L_384)
	.align		4
.L_384:
        /*0820*/ 	.word	index@(_ZN2at6native29vectorized_elementwise_kernelILi4EZZZNS0_49_GLOBAL__N__b919a28f_16_Normalization_cu_5c38458737batch_norm_elementwise_backward_trainERKNS_6TensorES5_S5_S5_S5_S5_S5_ENKUlvE0_clEvENKUlvE2_clEvEUlN3c108BFloat16ES9_fffffE_St5arrayIPcLm8EEEEviT0_T1_)
        /*0824*/ 	.word	0x00000040


	//----- nvinfo : EIATTR_FRAME_SIZE
	.align		4
.L_385:
        /*0828*/ 	.byte	0x04, 0x11
        /*082a*/ 	.short	(.L_387 - .L_386)
	.align		4
.L_386:
        /*082c*/ 	.word	index@(_ZN2at6native29vectorized_elementwise_kernelILi4EZZZNS0_49_GLOBAL__N__b919a28f_16_Normalization_cu_5c38458737batch_norm_elementwise_backward_trainERKNS_6TensorES5_S5_S5_S5_S5_S5_ENKUlvE0_clEvENKUlvE2_clEvEUlN3c108BFloat16ES9_fffffE_St5arrayIPcLm8EEEEviT0_T1_)
        /*0830*/ 	.word	0x00000000


	//----- nvinfo : EIATTR_REGCOUNT
	.align		4
.L_387:
        /*0834*/ 	.byte	0x04, 0x2f
        /*0836*/ 	.short	(.L_389 - .L_388)
	.align		4
.L_388:
        /*0838*/ 	.word	index@(_ZN2at6native29vectorized_elementwise_kernelILi2EZZZNS0_49_GLOBAL__N__b919a28f_16_Normalization_cu_5c38458737batch_norm_elementwise_backward_trainERKNS_6TensorES5_S5_S5_S5_S5_S5_ENKUlvE0_clEvENKUlvE2_clEvEUlN3c108BFloat16ES9_fffffE_St5arrayIPcLm8EEEEviT0_T1_)
        /*083c*/ 	.word	0x00000040


	//----- nvinfo : EIATTR_FRAME_SIZE
	.align		4
.L_389:
        /*0840*/ 	.byte	0x04, 0x11
        /*0842*/ 	.short	(.L_391 - .L_390)
	.align		4
.L_390:
        /*0844*/ 	.word	index@(_ZN2at6native29vectorized_elementwise_kernelILi2EZZZNS0_49_GLOBAL__N__b919a28f_16_Normalization_cu_5c38458737batch_norm_elementwise_backward_trainERKNS_6TensorES5_S5_S5_S5_S5_S5_ENKUlvE0_clEvENKUlvE2_clEvEUlN3c108BFloat16ES9_fffffE_St5arrayIPcLm8EEEEviT0_T1_)
        /*0848*/ 	.word	0x00000000


	//----- nvinfo : EIATTR_REGCOUNT
	.align		4
.L_391:
        /*084c*/ 	.byte	0x04, 0x2f
        /*084e*/ 	.short	(.L_393 - .L_392)
	.align		4
.L_392:
        /*0850*/ 	.word	index@(_ZN2at6native27unrolled_elementwise_kernelIZZZNS0_49_GLOBAL__N__b919a28f_16_Normalization_cu_5c38458737batch_norm_elementwise_backward_trainERKNS_6TensorES5_S5_S5_S5_S5_S5_ENKUlvE0_clEvENKUlvE2_clEvEUlN3c108BFloat16ES9_fffffE_St5arrayIPcLm8EELi4E23TrivialOffsetCalculatorILi7EjESE_ILi1EjENS0_6memory15LoadWithoutCastENSH_16StoreWithoutCastEEEviT_T0_T2_T3_T4_T5_)
        /*0854*/ 	.word	0x00000028


	//----- nvinfo : EIATTR_FRAME_SIZE
	.align		4
.L_393:
        /*0858*/ 	.byte	0x04, 0x11
        /*085a*/ 	.short	(.L_395 - .L_394)
	.align		4
.L_394:
        /*085c*/ 	.word	index@(_ZN2at6native27unrolled_elementwise_kernelIZZZNS0_49_GLOBAL__N__b919a28f_16_Normalization_cu_5c38458737batch_norm_elementwise_backward_trainERKNS_6TensorES5_S5_S5_S5_S5_S5_ENKUlvE0_clEvENKUlvE2_clEvEUlN3c108BFloat16ES9_fffffE_St5arrayIPcLm8EELi4E23TrivialOffsetCalculatorILi7EjESE_ILi1EjENS0_6memory15LoadWithoutCastENSH_16StoreWithoutCastEEEviT_T0_T2_T3_T4_T5_)
        /*0860*/ 	.word	0x00000000


	//----- nvinfo : EIATTR_REGCOUNT
	.align		4
.L_395:
        /*0864*/ 	.byte	0x04, 0x2f
        /*0866*/ 	.short	(.L_397 - .L_396)
	.align		4
.L_396:
        /*0868*/ 	.word	index@(_ZN2at6native18elementwise_kernelILi128ELi4EZNS0_22gpu_kernel_impl_nocastIZZZNS0_49_GLOBAL__N__b919a28f_16_Normalization_cu_5c38458737batch_norm_elementwise_backward_trainERKNS_6TensorES6_S6_S6_S6_S6_S6_ENKUlvE0_clEvENKUlvE2_clEvEUlN3c108BFloat16ESA_fffffE_EEvRNS_18TensorIteratorBaseERKT_EUliE_EEviT1_)
        /*086c*/ 	.word	0x0000001e


	//----- nvinfo : EIATTR_FRAME_SIZE
	.align		4
.L_397:
        /*0870*/ 	.byte	0x04, 0x11
        /*0872*/ 	.short	(.L_399 - .L_398)
	.align		4
.L_398:
        /*0874*/ 	.word	index@(_ZN2at6native18elementwise_kernelILi128ELi4EZNS0_22gpu_kernel_impl_nocastIZZZNS0_49_GLOBAL__N__b919a28f_16_Normalization_cu_5c38458737batch_norm_elementwise_backward_trainERKNS_6TensorES6_S6_S6_S6_S6_S6_ENKUlvE0_clEvENKUlvE2_clEvEUlN3c108BFloat16ESA_fffffE_EEvRNS_18TensorIteratorBaseERKT_EUliE_EEviT1_)
        /*0878*/ 	.word	0x00000000


	//----- nvinfo : EIATTR_REGCOUNT
	.align		4
.L_399:
        /*087c*/ 	.byte	0x04, 0x2f
        /*087e*/ 	.short	(.L_401 - .L_400)
	.align		4
.L_400:
        /*0880*/ 	.word	index@(_ZN2at6native27unrolled_elementwise_kernelIZZZNS0_49_GLOBAL__N__b919a28f_16_Normalization_cu_5c38458737batch_norm_elementwise_backward_trainERKNS_6TensorES5_S5_S5_S5_S5_S5_ENKUlvE0_clEvENKUlvE2_clEvEUlN3c108BFloat16ES9_fffffE_St5arrayIPcLm8EELi4E23TrivialOffsetCalculatorILi7EjESE_ILi1EjENS0_6memory12LoadWithCastILi7EEENSH_13StoreWithCastILi1EEEEEviT_T0_T2_T3_T4_T5_)
        /*0884*/ 	.word	0x00000035


	//----- nvinfo : EIATTR_FRAME_SIZE
	.align		4
.L_401:
        /*0888*/ 	.byte	0x04, 0x11
        /*088a*/ 	.short	(.L_403 - .L_402)
	.align		4
.L_402:
        /*088c*/ 	.word	index@(_ZN2at6native27unrolled_elementwise_kernelIZZZNS0_49_GLOBAL__N__b919a28f_16_Normalization_cu_5c38458737batch_norm_elementwise_backward_trainERKNS_6TensorES5_S5_S5_S5_S5_S5_ENKUlvE0_clEvENKUlvE2_clEvEUlN3c108BFloat16ES9_fffffE_St5arrayIPcLm8EELi4E23TrivialOffsetCalculatorILi7EjESE_ILi1EjENS0_6memory12LoadWithCastILi7EEENSH_13StoreWithCastILi1EEEEEviT_T0_T2_T3_T4_T5_)
        /*0890*/ 	.word	0x00000000


	//----- nvinfo : EIATTR_REGCOUNT
	.align		4
.L_403:
        /*0894*/ 	.byte	0x04, 0x2f
        /*0896*/ 	.short	(.L_405 - .L_404)
	.align		4
.L_404:
        /*0898*/ 	.word	index@(_ZN2at6native18elementwise_kernelILi128ELi4EZNS0_15gpu_kernel_implIZZZNS0_49_GLOBAL__N__b919a28f_16_Normalization_cu_5c38458737batch_norm_elementwise_backward_trainERKNS_6TensorES6_S6_S6_S6_S6_S6_ENKUlvE0_clEvENKUlvE2_clEvEUlN3c108BFloat16ESA_fffffE_EEvRNS_18TensorIteratorBaseERKT_EUliE_EEviT1_)
        /*089c*/ 	.word	0x00000020


	//----- nvinfo : EIATTR_FRAME_SIZE
	.align		4
.L_405:
        /*08a0*/ 	.byte	0x04, 0x11
        /*08a2*/ 	.short	(.L_407 - .L_406)
	.align		4
.L_406:
        /*08a4*/ 	.word	index@(_ZN2at6native18elementwise_kernelILi128ELi4EZNS0_15gpu_kernel_implIZZZNS0_49_GLOBAL__N__b919a28f_16_Normalization_cu_5c38458737batch_norm_elementwise_backward_trainERKNS_6TensorES6_S6_S6_S6_S6_S6_ENKUlvE0_clEvENKUlvE2_clEvEUlN3c108BFloat16ESA_fffffE_EEvRNS_18TensorIteratorBaseERKT_EUliE_EEviT1_)
        /*08a8*/ 	.word	0x00000000


	//----- nvinfo : EIATTR_REGCOUNT
	.align		4
.L_407:
        /*08ac*/ 	.byte	0x04, 0x2f
        /*08ae*/ 	.short	(.L_409 - .L_408)
	.align		4
.L_408:
        /*08b0*/ 	.word	index@(_ZN2at6native29vectorized_elementwise_kernelILi8EZZZNS0_49_GLOBAL__N__b919a28f_16_Normalization_cu_5c38458736batch_norm_elementwise_backward_evalERKNS_6TensorES5_S5_S5_ENKUlvE_clEvENKUlvE_clEvEUldddE_St5arrayIPcLm4EEEEviT0_T1_)
        /*08b4*/ 	.word	0x00000028


	//----- nvinfo : EIATTR_FRAME_SIZE
	.align		4
.L_409:
        /*08b8*/ 	.byte	0x04, 0x11
        /*08ba*/ 	.short	(.L_411 - .L_410)
	.align		4
.L_410:
        /*08bc*/ 	.word	index@(_ZN2at6native29vectorized_elementwise_kernelILi8EZZZNS0_49_GLOBAL__N__b919a28f_16_Normalization_cu_5c38458736batch_norm_elementwise_backward_evalERKNS_6TensorES5_S5_S5_ENKUlvE_clEvENKUlvE_clEvEUldddE_St5arrayIPcLm4EEEEviT0_T1_)
        /*08c0*/ 	.word	0x00000000


	//----- nvinfo : EIATTR_REGCOUNT
	.align		4
.L_411:
        /*08c4*/ 	.byte	0x04, 0x2f
        /*08c6*/ 	.short	(.L_413 - .L_412)
	.align		4
.L_412:
        /*08c8*/ 	.word	index@(_ZN2at6native29vectorized_elementwise_kernelILi4EZZZNS0_49_GLOBAL__N__b919a28f_16_Normalization_cu_5c38458736batch_norm_elementwise_backward_evalERKNS_6TensorES5_S5_S5_ENKUlvE_clEvENKUlvE_clEvEUldddE_St5arrayIPcLm4EEEEviT0_T1_)
        /*08cc*/ 	.word	0x00000028


	//----- nvinfo : EIATTR_FRAME_SIZE
	.align		4
.L_413:
        /*08d0*/ 	.byte	0x04, 0x11
        /*08d2*/ 	.short	(.L_415 - .L_414)
	.align		4
.L_414:
        /*08d4*/ 	.word	index@(_ZN2at6native29vectorized_elementwise_kernelILi4EZZZNS0_49_GLOBAL__N__b919a28f_16_Normalization_cu_5c38458736batch_norm_elementwise_backward_evalERKNS_6TensorES5_S5_S5_ENKUlvE_clEvENKUlvE_clEvEUldddE_St5arrayIPcLm4EEEEviT0_T1_)
        /*08d8*/ 	.word	0x00000000


	//----- nvinfo : EIATTR_REGCOUNT
	.align		4
.L_415:
        /*08dc*/ 	.byte	0x04, 0x2f
        /*08de*/ 	.short	(.L_417 - .L_416)
	.align		4
.L_416:
        /*08e0*/ 	.word	index@(_ZN2at6native29vectorized_elementwise_kernelILi2EZZZNS0_49_GLOBAL__N__b919a28f_16_Normalization_cu_5c38458736batch_norm_elementwise_backward_evalERKNS_6TensorES5_S5_S5_ENKUlvE_clEvENKUlvE_clEvEUldddE_St5arrayIPcLm4EEEEviT0_T1_)
        /*08e4*/ 	.word	0x00000028


	//----- nvinfo : EIATTR_FRAME_SIZE
	.align		4
.L_417:
        /*08e8*/ 	.byte	0x04, 0x11
        /*08ea*/ 	.short	(.L_419 - .L_418)
	.align		4
.L_418:
        /*08ec*/ 	.word	index@(_ZN2at6native29vectorized_elementwise_kernelILi2EZZZNS0_49_GLOBAL__N__b919a28f_16_Normalization_cu_5c38458736batch_norm_elementwise_backward_evalERKNS_6TensorES5_S5_S5_ENKUlvE_clEvENKUlvE_clEvEUldddE_St5arrayIPcLm4EEEEviT0_T1_)
        /*08f0*/ 	.word	0x00000000


	//----- nvinfo : EIATTR_REGCOUNT
	.align		4
.L_419:
        /*08f4*/ 	.byte	0x04, 0x2f
        /*08f6*/ 	.short	(.L_421 - .L_420)
	.align		4
.L_420:
        /*08f8*/ 	.word	index@(_ZN2at6native27unrolled_elementwise_kernelIZZZNS0_49_GLOBAL__N__b919a28f_16_Normalization_cu_5c38458736batch_norm_elementwise_backward_evalERKNS_6TensorES5_S5_S5_ENKUlvE_clEvENKUlvE_clEvEUldddE_St5arrayIPcLm4EELi4E23TrivialOffsetCalculatorILi3EjESC_ILi1EjENS0_6memory15LoadWithoutCastENSF_16StoreWithoutCastEEEviT_T0_T2_T3_T4_T5_)
        /*08fc*/ 	.word	0x00000020


	//----- nvinfo : EIATTR_FRAME_SIZE
	.align		4
.L_421:
        /*0900*/ 	.byte	0x04, 0x11
        /*0902*/ 	.short	(.L_423 - .L_422)
	.align		4
.L_422:
        /*0904*/ 	.word	index@(_ZN2at6native27unrolled_elementwise_kernelIZZZNS0_49_GLOBAL__N__b919a28f_16_Normalization_cu_5c38458736batch_norm_elementwise_backward_evalERKNS_6TensorES5_S5_S5_ENKUlvE_clEvENKUlvE_clEvEUldddE_St5arrayIPcLm4EELi4E23TrivialOffsetCalculatorILi3EjESC_ILi1EjENS0_6memory15LoadWithoutCastENSF_16StoreWithoutCastEEEviT_T0_T2_T3_T4_T5_)
        /*0908*/ 	.word	0x00000000


	//----- nvinfo : EIATTR_REGCOUNT
	.align		4
.L_423:
        /*090c*/ 	.byte	0x04, 0x2f
        /*090e*/ 	.short	(.L_425 - .L_424)
	.align		4
.L_424:
        /*0910*/ 	.word	index@(_ZN2at6native18elementwise_kernelILi128ELi2EZNS0_22gpu_kernel_impl_nocastIZZZNS0_49_GLOBAL__N__b919a28f_16_Normalization_cu_5c38458736batch_norm_elementwise_backward_evalERKNS_6TensorES6_S6_S6_ENKUlvE_clEvENKUlvE_clEvEUldddE_EEvRNS_18TensorIteratorBaseERKT_EUliE_EEviT1_)
        /*0914*/ 	.word	0x00000014


	//----- nvinfo : EIATTR_FRAME_SIZE
	.align		4
.L_425:
        /*0918*/ 	.byte	0x04, 0x11
        /*091a*/ 	.short	(.L_427 - .L_426)
	.align		4
.L_426:
        /*091c*/ 	.word	index@(_ZN2at6native18elementwise_kernelILi128ELi2EZNS0_22gpu_kernel_impl_nocastIZZZNS0_49_GLOBAL__N__b919a28f_16_Normalization_cu_5c38458736batch_norm_elementwise_backward_evalERKNS_6TensorES6_S6_S6_ENKUlvE_clEvENKUlvE_clEvEUldddE_EEvRNS_18TensorIteratorBaseERKT_EUliE_EEviT1_)
        /*0920*/ 	.word	0x00000000


	//----- nvinfo : EIATTR_REGCOUNT
	.align		4
.L_427:
        /*0924*/ 	.byte	0x04, 0x2f
        /*0926*/ 	.short	(.L_429 - .L_428)
	.align		4
.L_428:
        /*0928*/ 	.word	index@(_ZN2at6native27unrolled_elementwise_kernelIZZZNS0_49_GLOBAL__N__b919a28f_16_Normalization_cu_5c38458736batch_norm_elementwise_backward_evalERKNS_6TensorES5_S5_S5_ENKUlvE_clEvENKUlvE_clEvEUldddE_St5arrayIPcLm4EELi4E23TrivialOffsetCalculatorILi3EjESC_ILi1EjENS0_6memory12LoadWithCastILi3EEENSF_13StoreWithCastILi1EEEEEviT_T0_T2_T3_T4_T5_)
        /*092c*/ 	.word	0x00000030


	//----- nvinfo : EIATTR_FRAME_SIZE
	.align		4
.L_429:
        /*0930*/ 	.byte	0x04, 0x11
        /*0932*/ 	.short	(.L_431 - .L_430)
	.align		4
.L_430:
        /*0934*/ 	.word	index@(_ZN2at6native27unrolled_elementwise_kernelIZZZNS0_49_GLOBAL__N__b919a28f_16_Normalization_cu_5c38458736batch_norm_elementwise_backward_evalERKNS_6TensorES5_S5_S5_ENKUlvE_clEvENKUlvE_clEvEUldddE_St5arrayIPcLm4EELi4E23TrivialOffsetCalculatorILi3EjESC_ILi1EjENS0_6memory12LoadWithCastILi3EEENSF_13StoreWithCastILi1EEEEEviT_T0_T2_T3_T4_T5_)
        /*0938*/ 	.word	0x00000000


	//----- nvinfo : EIATTR_REGCOUNT
	.align		4
.L_431:
        /*093c*/ 	.byte	0x04, 0x2f
        /*093e*/ 	.short	(.L_433 - .L_432)
	.align		4
.L_432:
        /*0940*/ 	.word	index@(_ZN2at6native18elementwise_kernelILi128ELi4EZNS0_15gpu_kernel_implIZZZNS0_49_GLOBAL__N__b919a28f_16_Normalization_cu_5c38458736batch_norm_elementwise_backward_evalERKNS_6TensorES6_S6_S6_ENKUlvE_clEvENKUlvE_clEvEUldddE_EEvRNS_18TensorIteratorBaseERKT_EUliE_EEviT1_)
        /*0944*/ 	.word	0x0000001e


	//----- nvinfo : EIATTR_FRAME_SIZE
	.align		4
.L_433:
        /*0948*/ 	.byte	0x04, 0x11
        /*094a*/ 	.short	(.L_435 - .L_434)
	.align		4
.L_434:
        /*094c*/ 	.word	index@(_ZN2at6native18elementwise_kernelILi128ELi4EZNS0_15gpu_kernel_implIZZZNS0_49_GLOBAL__N__b919a28f_16_Normalization_cu_5c38458736batch_norm_elementwise_backward_evalERKNS_6TensorES6_S6_S6_ENKUlvE_clEvENKUlvE_clEvEUldddE_EEvRNS_18TensorIteratorBaseERKT_EUliE_EEviT1_)
        /*0950*/ 	.word	0x00000000


	//----- nvinfo : EIATTR_REGCOUNT
	.align		4
.L_435:
        /*0954*/ 	.byte	0x04, 0x2f
        /*0956*/ 	.short	(.L_437 - .L_436)
	.align		4
.L_436:
        /*0958*/ 	.word	index@(_ZN2at6native29vectorized_elementwise_kernelILi8EZZZNS0_49_GLOBAL__N__b919a28f_16_Normalization_cu_5c38458736batch_norm_elementwise_backward_evalERKNS_6TensorES5_S5_S5_ENKUlvE_clEvENKUlvE0_clEvEUlfffE_St5arrayIPcLm4EEEEviT0_T1_)
        /*095c*/ 	.word	0x00000028


	//----- nvinfo : EIATTR_FRAME_SIZE
	.align		4
.L_437:
        /*0960*/ 	.byte	0x04, 0x11
        /*0962*/ 	.short	(.L_439 - .L_438)
	.align		4
.L_438:
        /*0964*/ 	.word	index@(_ZN2at6native29vectorized_elementwise_kernelILi8EZZZNS0_49_GLOBAL__N__b919a28f_16_Normalization_cu_5c38458736batch_norm_elementwise_backward_evalERKNS_6TensorES5_S5_S5_ENKUlvE_clEvENKUlvE0_clEvEUlfffE_St5arrayIPcLm4EEEEviT0_T1_)
        /*0968*/ 	.word	0x00000000


	//----- nvinfo : EIATTR_REGCOUNT
	.align		4
.L_439:
        /*096c*/ 	.byte	0x04, 0x2f
        /*096e*/ 	.short	(.L_441 - .L_440)
	.align		4
.L_440:
        /*0970*/ 	.word	index@(_ZN2at6native29vectorized_elementwise_kernelILi4EZZZNS0_49_GLOBAL__N__b919a28f_16_Normalization_cu_5c38458736batch_norm_elementwise_backward_evalERKNS_6TensorES5_S5_S5_ENKUlvE_clEvENKUlvE0_clEvEUlfffE_St5arrayIPcLm4EEEEviT0_T1_)
        /*0974*/ 	.word	0x00000028


	//----- nvinfo : EIATTR_FRAME_SIZE
	.align		4
.L_441:
        /*0978*/ 	.byte	0x04, 0x11
        /*097a*/ 	.short	(.L_443 - .L_442)
	.align		4
.L_442:
        /*097c*/ 	.word	index@(_ZN2at6native29vectorized_elementwise_kernelILi4EZZZNS0_49_GLOBAL__N__b919a28f_16_Normalization_cu_5c38458736batch_norm_elementwise_backward_evalERKNS_6TensorES5_S5_S5_ENKUlvE_clEvENKUlvE0_clEvEUlfffE_St5arrayIPcLm4EEEEviT0_T1_)
        /*0980*/ 	.word	0x00000000


	//----- nvinfo : EIATTR_REGCOUNT
	.align		4
.L_443:
        /*0984*/ 	.byte	0x04, 0x2f
        /*0986*/ 	.short	(.L_445 - .L_444)
	.align		4
.L_444:
        /*0988*/ 	.word	index@(_ZN2at6native29vectorized_elementwise_kernelILi2EZZZNS0_49_GLOBAL__N__b919a28f_16_Normalization_cu_5c38458736batch_norm_elementwise_backward_evalERKNS_6TensorES5_S5_S5_ENKUlvE_clEvENKUlvE0_clEvEUlfffE_St5arrayIPcLm4EEEEviT0_T1_)
        /*098c*/ 	.word	0x00000028


	//----- nvinfo : EIATTR_FRAME_SIZE
	.align		4
.L_445:
        /*0990*/ 	.byte	0x04, 0x11
        /*0992*/ 	.short	(.L_447 - .L_446)
	.align		4
.L_446:
        /*0994*/ 	.word	index@(_ZN2at6native29vectorized_elementwise_kernelILi2EZZZNS0_49_GLOBAL__N__b919a28f_16_Normalization_cu_5c38458736batch_norm_elementwise_backward_evalERKNS_6TensorES5_S5_S5_ENKUlvE_clEvENKUlvE0_clEvEUlfffE_St5arrayIPcLm4EEEEviT0_T1_)
        /*0998*/ 	.word	0x00000000


	//----- nvinfo : EIATTR_REGCOUNT
	.align		4
.L_447:
        /*099c*/ 	.byte	0x04, 0x2f
        /*099e*/ 	.short	(.L_449 - .L_448)
	.align		4
.L_448:
        /*09a0*/ 	.word	index@(_ZN2at6native27unrolled_elementwise_kernelIZZZNS0_49_GLOBAL__N__b919a28f_16_Normalization_cu_5c38458736batch_norm_elementwise_backward_evalERKNS_6TensorES5_S5_S5_ENKUlvE_clEvENKUlvE0_clEvEUlfffE_St5arrayIPcLm4EELi4E23TrivialOffsetCalculatorILi3EjESC_ILi1EjENS0_6memory15LoadWithoutCastENSF_16StoreWithoutCastEEEviT_T0_T2_T3_T4_T5_)
        /*09a4*/ 	.word	0x00000020


	//----- nvinfo : EIATTR_FRAME_SIZE
	.align		4
.L_449:
        /*09a8*/ 	.byte	0x04, 0x11
        /*09aa*/ 	.short	(.L_451 - .L_450)
	.align		4
.L_450:
        /*09ac*/ 	.word	index@(_ZN2at6native27unrolled_elementwise_kernelIZZZNS0_49_GLOBAL__N__b919a28f_16_Normalization_cu_5c38458736batch_norm_elementwise_backward_evalERKNS_6TensorES5_S5_S5_ENKUlvE_clEvENKUlvE0_clEvEUlfffE_St5arrayIPcLm4EELi4E23TrivialOffsetCalculatorILi3EjESC_ILi1EjENS0_6memory15LoadWithoutCastENSF_16StoreWithoutCastEEEviT_T0_T2_T3_T4_T5_)
        /*09b0*/ 	.word	0x00000000


	//----- nvinfo : EIATTR_REGCOUNT
	.align		4
.L_451:
        /*09b4*/ 	.byte	0x04, 0x2f
        /*09b6*/ 	.short	(.L_453 - .L_452)
	.align		4
.L_452:
        /*09b8*/ 	.word	index@(_ZN2at6native18elementwise_kernelILi128ELi2EZNS0_22gpu_kernel_impl_nocastIZZZNS0_49_GLOBAL__N__b919a28f_16_Normalization_cu_5c38458736batch_norm_elementwise_backward_evalERKNS_6TensorES6_S6_S6_ENKUlvE_clEvENKUlvE0_clEvEUlfffE_EEvRNS_18TensorIteratorBaseERKT_EUliE_EEviT1_)
        /*09bc*/ 	.word	0x00000014


	//----- nvinfo : EIATTR_FRAME_SIZE
	.align		4
.L_453:
        /*09c0*/ 	.byte	0x04, 0x11
        /*09c2*/ 	.short	(.L_455 - .L_454)
	.align		4
.L_454:
        /*09c4*/ 	.word	index@(_ZN2at6native18elementwise_kernelILi128ELi2EZNS0_22gpu_kernel_impl_nocastIZZZNS0_49_GLOBAL__N__b919a28f_16_Normalization_cu_5c38458736batch_norm_elementwise_backward_evalERKNS_6TensorES6_S6_S6_ENKUlvE_clEvENKUlvE0_clEvEUlfffE_EEvRNS_18TensorIteratorBaseERKT_EUliE_EEviT1_)
        /*09c8*/ 	.word	0x00000000


	//----- nvinfo : EIATTR_REGCOUNT
	.align		4
.L_455:
        /*09cc*/ 	.byte	0x04, 0x2f
        /*09ce*/ 	.short	(.L_457 - .L_456)
	.align		4
.L_456:
        /*09d0*/ 	.word	index@(_ZN2at6native27unrolled_elementwise_kernelIZZZNS0_49_GLOBAL__N__b919a28f_16_Normalization_cu_5c38458736batch_norm_elementwise_backward_evalERKNS_6TensorES5_S5_S5_ENKUlvE_clEvENKUlvE0_clEvEUlfffE_St5arrayIPcLm4EELi4E23TrivialOffsetCalculatorILi3EjESC_ILi1EjENS0_6memory12LoadWithCastILi3EEENSF_13StoreWithCastILi1EEEEEviT_T0_T2_T3_T4_T5_)
        /*09d4*/ 	.word	0x00000020


	//----- nvinfo : EIATTR_FRAME_SIZE
	.align		4
.L_457:
        /*09d8*/ 	.byte	0x04, 0x11
        /*09da*/ 	.short	(.L_459 - .L_458)
	.align		4
.L_458:
        /*09dc*/ 	.word	index@(_ZN2at6native27unrolled_elementwise_kernelIZZZNS0_49_GLOBAL__N__b919a28f_16_Normalization_cu_5c38458736batch_norm_elementwise_backward_evalERKNS_6TensorES5_S5_S5_ENKUlvE_clEvENKUlvE0_clEvEUlfffE_St5arrayIPcLm4EELi4E23TrivialOffsetCalculatorILi3EjESC_ILi1EjENS0_6memory12LoadWithCastILi3EEENSF_13StoreWithCastILi1EEEEEviT_T0_T2_T3_T4_T5_)
        /*09e0*/ 	.word	0x00000000


	//----- nvinfo : EIATTR_REGCOUNT
	.align		4
.L_459:
        /*09e4*/ 	.byte	0x04, 0x2f
        /*09e6*/ 	.short	(.L_461 - .L_460)
	.align		4
.L_460:
        /*09e8*/ 	.word	index@(_ZN2at6native18elementwise_kernelILi128ELi4EZNS0_15gpu_kernel_implIZZZNS0_49_GLOBAL__N__b919a28f_16_Normalization_cu_5c38458736batch_norm_elementwise_backward_evalERKNS_6TensorES6_S6_S6_ENKUlvE_clEvENKUlvE0_clEvEUlfffE_EEvRNS_18TensorIteratorBaseERKT_EUliE_EEviT1_)
        /*09ec*/ 	.word	0x0000001c


	//----- nvinfo : EIATTR_FRAME_SIZE
	.align		4
.L_461:
        /*09f0*/ 	.byte	0x04, 0x11
        /*09f2*/ 	.short	(.L_463 - .L_462)
	.align		4
.L_462:
        /*09f4*/ 	.word	index@(_ZN2at6native18elementwise_kernelILi128ELi4EZNS0_15gpu_kernel_implIZZZNS0_49_GLOBAL__N__b919a28f_16_Normalization_cu_5c38458736batch_norm_elementwise_backward_evalERKNS_6TensorES6_S6_S6_ENKUlvE_clEvENKUlvE0_clEvEUlfffE_EEvRNS_18TensorIteratorBaseERKT_EUliE_EEviT1_)
        /*09f8*/ 	.word	0x00000000


	//----- nvinfo : EIATTR_REGCOUNT
	.align		4
.L_463:
        /*09fc*/ 	.byte	0x04, 0x2f
        /*09fe*/ 	.short	(.L_465 - .L_464)
	.align		4
.L_464:
        /*0a00*/ 	.word	index@(_ZN2at6native29vectorized_elementwise_kernelILi8EZZZNS0_49_GLOBAL__N__b919a28f_16_Normalization_cu_5c38458736batch_norm_elementwise_backward_evalERKNS_6TensorES5_S5_S5_ENKUlvE_clEvENKUlvE1_clEvEUlN3c104HalfEffE_St5arrayIPcLm4EEEEviT0_T1_)
        /*0a04*/ 	.word	0x00000028


	//----- nvinfo : EIATTR_FRAME_SIZE
	.align		4
.L_465:
        /*0a08*/ 	.byte	0x04, 0x11
        /*0a0a*/ 	.short	(.L_467 - .L_466)
	.align		4
.L_466:
        /*0a0c*/ 	.word	index@(_ZN2at6native29vectorized_elementwise_kernelILi8EZZZNS0_49_GLOBAL__N__b919a28f_16_Normalization_cu_5c38458736batch_norm_elementwise_backward_evalERKNS_6TensorES5_S5_S5_ENKUlvE_clEvENKUlvE1_clEvEUlN3c104HalfEffE_St5arrayIPcLm4EEEEviT0_T1_)
        /*0a10*/ 	.word	0x00000000


	//----- nvinfo : EIATTR_REGCOUNT
	.align		4
.L_467:
        /*0a14*/ 	.byte	0x04, 0x2f
        /*0a16*/ 	.short	(.L_469 - .L_468)
	.align		4
.L_468:
        /*0a18*/ 	.word	index@(_ZN2at6native29vectorized_elementwise_kernelILi4EZZZNS0_49_GLOBAL__N__b919a28f_16_Normalization_cu_5c38458736batch_norm_elementwise_backward_evalERKNS_6TensorES5_S5_S5_ENKUlvE_clEvENKUlvE1_clEvEUlN3c104HalfEffE_St5arrayIPcLm4EEEEviT0_T1_)
        /*0a1c*/ 	.word	0x00000028


	//----- nvinfo : EIATTR_FRAME_SIZE
	.align		4
.L_469:
        /*0a20*/ 	.byte	0x04, 0x11
        /*0a22*/ 	.short	(.L_471 - .L_470)
	.align		4
.L_470:
        /*0a24*/ 	.word	index@(_ZN2at6native29vectorized_elementwise_kernelILi4EZZZNS0_49_GLOBAL__N__b919a28f_16_Normalization_cu_5c38458736batch_norm_elementwise_backward_evalERKNS_6TensorES5_S5_S5_ENKUlvE_clEvENKUlvE1_clEvEUlN3c104HalfEffE_St5arrayIPcLm4EEEEviT0_T1_)
        /*0a28*/ 	.word	0x00000000


	//----- nvinfo : EIATTR_REGCOUNT
	.align		4
.L_471:
        /*0a2c*/ 	.byte	0x04, 0x2f
        /*0a2e*/ 	.short	(.L_473 - .L_472)
	.align		4
.L_472:
        /*0a30*/ 	.word	index@(_ZN2at6native29vectorized_elementwise_kernelILi2EZZZNS0_49_GLOBAL__N__b919a28f_16_Normalization_cu_5c38458736batch_norm_elementwise_backward_evalERKNS_6TensorES5_S5_S5_ENKUlvE_clEvENKUlvE1_clEvEUlN3c104HalfEffE_St5arrayIPcLm4EEEEviT0_T1_)
        /*0a34*/ 	.word	0x00000028


	//----- nvinfo : EIATTR_FRAME_SIZE
	.align		4
.L_473:
        /*0a38*/ 	.byte	0x04, 0x11
        /*0a3a*/ 	.short	(.L_475 - .L_474)
	.align		4
.L_474:
        /*0a3c*/ 	.word	index@(_ZN2at6native29vectorized_elementwise_kernelILi2EZZZNS0_49_GLOBAL__N__b919a28f_16_Normalization_cu_5c38458736batch_norm_elementwise_backward_evalERKNS_6TensorES5_S5_S5_ENKUlvE_clEvENKUlvE1_clEvEUlN3c104HalfEffE_St5arrayIPcLm4EEEEviT0_T1_)
        /*0a40*/ 	.word	0x00000000


	//----- nvinfo : EIATTR_REGCOUNT
	.align		4
.L_475:
        /*0a44*/ 	.byte	0x04, 0x2f
        /*0a46*/ 	.short	(.L_477 - .L_476)
	.align		4
.L_476:
        /*0a48*/ 	.word	index@(_ZN2at6native27unrolled_elementwise_kernelIZZZNS0_49_GLOBAL__N__b919a28f_16_Normalization_cu_5c38458736batch_norm_elementwise_backward_evalERKNS_6TensorES5_S5_S5_ENKUlvE_clEvENKUlvE1_clEvEUlN3c104HalfEffE_St5arrayIPcLm4EELi4E23TrivialOffsetCalculatorILi3EjESE_ILi1EjENS0_6memory15LoadWithoutCastENSH_16StoreWithoutCastEEEviT_T0_T2_T3_T4_T5_)
        /*0a4c*/ 	.word	0x00000020


	//----- nvinfo : EIATTR_FRAME_SIZE
	.align		4
.L_477:
        /*0a50*/ 	.byte	0x04, 0x11
        /*0a52*/ 	.short	(.L_479 - .L_478)
	.align		4
.L_478:
        /*0a54*/ 	.word	index@(_ZN2at6native27unrolled_elementwise_kernelIZZZNS0_49_GLOBAL__N__b919a28f_16_Normalization_cu_5c38458736batch_norm_elementwise_backward_evalERKNS_6TensorES5_S5_S5_ENKUlvE_clEvENKUlvE1_clEvEUlN3c104HalfEffE_St5arrayIPcLm4EELi4E23TrivialOffsetCalculatorILi3EjESE_ILi1EjENS0_6memory15LoadWithoutCastENSH_16StoreWithoutCastEEEviT_T0_T2_T3_T4_T5_)
        /*0a58*/ 	.word	0x00000000


	//----- nvinfo : EIATTR_REGCOUNT
	.align		4
.L_479:
        /*0a5c*/ 	.byte	0x04, 0x2f
        /*0a5e*/ 	.short	(.L_481 - .L_480)
	.align		4
.L_480:
        /*0a60*/ 	.word	index@(_ZN2at6native18elementwise_kernelILi128ELi4EZNS0_22gpu_kernel_impl_nocastIZZZNS0_49_GLOBAL__N__b919a28f_16_Normalization_cu_5c38458736batch_norm_elementwise_backward_evalERKNS_6TensorES6_S6_S6_ENKUlvE_clEvENKUlvE1_clEvEUlN3c104HalfEffE_EEvRNS_18TensorIteratorBaseERKT_EUliE_EEviT1_)
        /*0a64*/ 	.word	0x00000016


	//----- nvinfo : EIATTR_FRAME_SIZE
	.align		4
.L_481:
        /*0a68*/ 	.byte	0x04, 0x11
        /*0a6a*/ 	.short	(.L_483 - .L_482)
	.align		4
.L_482:
        /*0a6c*/ 	.word	index@(_ZN2at6native18elementwise_kernelILi128ELi4EZNS0_22gpu_kernel_impl_nocastIZZZNS0_49_GLOBAL__N__b919a28f_16_Normalization_cu_5c38458736batch_norm_elementwise_backward_evalERKNS_6TensorES6_S6_S6_ENKUlvE_clEvENKUlvE1_clEvEUlN3c104HalfEffE_EEvRNS_18TensorIteratorBaseERKT_EUliE_EEviT1_)
        /*0a70*/ 	.word	0x00000000


	//----- nvinfo : EIATTR_REGCOUNT
	.align		4
.L_483:
        /*0a74*/ 	.byte	0x04, 0x2f
        /*0a76*/ 	.short	(.L_485 - .L_484)
	.align		4
.L_484:
        /*0a78*/ 	.word	index@(_ZN2at6native27unrolled_elementwise_kernelIZZZNS0_49_GLOBAL__N__b919a28f_16_Normalization_cu_5c38458736batch_norm_elementwise_backward_evalERKNS_6TensorES5_S5_S5_ENKUlvE_clEvENKUlvE1_clEvEUlN3c104HalfEffE_St5arrayIPcLm4EELi4E23TrivialOffsetCalculatorILi3EjESE_ILi1EjENS0_6memory12LoadWithCastILi3EEENSH_13StoreWithCastILi1EEEEEviT_T0_T2_T3_T4_T5_)
        /*0a7c*/ 	.word	0x00000024


	//----- nvinfo : EIATTR_FRAME_SIZE
	.align		4
.L_485:
        /*0a80*/ 	.byte	0x04, 0x11
        /*0a82*/ 	.short	(.L_487 - .L_486)
	.align		4
.L_486:
        /*0a84*/ 	.word	index@(_ZN2at6native27unrolled_elementwise_kernelIZZZNS0_49_GLOBAL__N__b919a28f_16_Normalization_cu_5c38458736batch_norm_elementwise_backward_evalERKNS_6TensorES5_S5_S5_ENKUlvE_clEvENKUlvE1_clEvEUlN3c104HalfEffE_St5arrayIPcLm4EELi4E23TrivialOffsetCalculatorILi3EjESE_ILi1EjENS0_6memory12LoadWithCastILi3EEENSH_13StoreWithCastILi1EEEEEviT_T0_T2_T3_T4_T5_)
        /*0a88*/ 	.word	0x00000000


	//----- nvinfo : EIATTR_REGCOUNT
	.align		4
.L_487:
        /*0a8c*/ 	.byte	0x04, 0x2f
        /*0a8e*/ 	.short	(.L_489 - .L_488)
	.align		4
.L_488:
        /*0a90*/ 	.word	index@(_ZN2at6native18elementwise_kernelILi128ELi4EZNS0_15gpu_kernel_implIZZZNS0_49_GLOBAL__N__b919a28f_16_Normalization_cu_5c38458736batch_norm_elementwise_backward_evalERKNS_6TensorES6_S6_S6_ENKUlvE_clEvENKUlvE1_clEvEUlN3c104HalfEffE_EEvRNS_18TensorIteratorBaseERKT_EUliE_EEviT1_)
        /*0a94*/ 	.word	0x0000001c


	//----- nvinfo : EIATTR_FRAME_SIZE
	.align		4
.L_489:
        /*0a98*/ 	.byte	0x04, 0x11
        /*0a9a*/ 	.short	(.L_491 - .L_490)
	.align		4
.L_490:
        /*0a9c*/ 	.word	index@(_ZN2at6native18elementwise_kernelILi128ELi4EZNS0_15gpu_kernel_implIZZZNS0_49_GLOBAL__N__b919a28f_16_Normalization_cu_5c38458736batch_norm_elementwise_backward_evalERKNS_6TensorES6_S6_S6_ENKUlvE_clEvENKUlvE1_clEvEUlN3c104HalfEffE_EEvRNS_18TensorIteratorBaseERKT_EUliE_EEviT1_)
        /*0aa0*/ 	.word	0x00000000


	//----- nvinfo : EIATTR_REGCOUNT
	.align		4
.L_491:
        /*0aa4*/ 	.byte	0x04, 0x2f
        /*0aa6*/ 	.short	(.L_493 - .L_492)
	.align		4
.L_492:
        /*0aa8*/ 	.word	index@(_ZN2at6native29vectorized_elementwise_kernelILi8EZZZNS0_49_GLOBAL__N__b919a28f_16_Normalization_cu_5c38458736batch_norm_elementwise_backward_evalERKNS_6TensorES5_S5_S5_ENKUlvE_clEvENKUlvE2_clEvEUlN3c108BFloat16EffE_St5arrayIPcLm4EEEEviT0_T1_)
        /*0aac*/ 	.word	0x00000028


	//----- nvinfo : EIATTR_FRAME_SIZE
	.align		4
.L_493:
        /*0ab0*/ 	.byte	0x04, 0x11
        /*0ab2*/ 	.short	(.L_495 - .L_494)
	.align		4
.L_494:
        /*0ab4*/ 	.word	index@(_ZN2at6native29vectorized_elementwise_kernelILi8EZZZNS0_49_GLOBAL__N__b919a28f_16_Normalization_cu_5c38458736batch_norm_elementwise_backward_evalERKNS_6TensorES5_S5_S5_ENKUlvE_clEvENKUlvE2_clEvEUlN3c108BFloat16EffE_St5arrayIPcLm4EEEEviT0_T1_)
        /*0ab8*/ 	.word	0x00000000


	//----- nvinfo : EIATTR_REGCOUNT
	.align		4
.L_495:
        /*0abc*/ 	.byte	0x04, 0x2f
        /*0abe*/ 	.short	(.L_497 - .L_496)
	.align		4
.L_496:
        /*0ac0*/ 	.word	index@(_ZN2at6native29vectorized_elementwise_kernelILi4EZZZNS0_49_GLOBAL__N__b919a28f_16_Normalization_cu_5c38458736batch_norm_elementwise_backward_evalERKNS_6TensorES5_S5_S5_ENKUlvE_clEvENKUlvE2_clEvEUlN3c108BFloat16EffE_St5arrayIPcLm4EEEEviT0_T1_)
        /*0ac4*/ 	.word	0x00000028


	//----- nvinfo : EIATTR_FRAME_SIZE
	.align		4
.L_497:
        /*0ac8*/ 	.byte	0x04, 0x11
        /*0aca*/ 	.short	(.L_499 - .L_498)
	.align		4
.L_498:
        /*0acc*/ 	.word	index@(_ZN2at6native29vectorized_elementwise_kernelILi4EZZZNS0_49_GLOBAL__N__b919a28f_16_Normalization_cu_5c38458736batch_norm_elementwise_backward_evalERKNS_6TensorES5_S5_S5_ENKUlvE_clEvENKUlvE2_clEvEUlN3c108BFloat16EffE_St5arrayIPcLm4EEEEviT0_T1_)
        /*0ad0*/ 	.word	0x00000000


	//----- nvinfo : EIATTR_REGCOUNT
	.align		4
.L_499:
        /*0ad4*/ 	.byte	0x04, 0x2f
        /*0ad6*/ 	.short	(.L_501 - .L_500)
	.align		4
.L_500:
        /*0ad8*/ 	.word	index@(_ZN2at6native29vectorized_elementwise_kernelILi2EZZZNS0_49_GLOBAL__N__b919a28f_16_Normalization_cu_5c38458736batch_norm_elementwise_backward_evalERKNS_6TensorES5_S5_S5_ENKUlvE_clEvENKUlvE2_clEvEUlN3c108BFloat16EffE_St5arrayIPcLm4EEEEviT0_T1_)
        /*0adc*/ 	.word	0x00000028


	//----- nvinfo : EIATTR_FRAME_SIZE
	.align		4
.L_501:
        /*0ae0*/ 	.byte	0x04, 0x11
        /*0ae2*/ 	.short	(.L_503 - .L_502)
	.align		4
.L_502:
        /*0ae4*/ 	.word	index@(_ZN2at6native29vectorized_elementwise_kernelILi2EZZZNS0_49_GLOBAL__N__b919a28f_16_Normalization_cu_5c38458736batch_norm_elementwise_backward_evalERKNS_6TensorES5_S5_S5_ENKUlvE_clEvENKUlvE2_clEvEUlN3c108BFloat16EffE_St5arrayIPcLm4EEEEviT0_T1_)
        /*0ae8*/ 	.word	0x00000000


	//----- nvinfo : EIATTR_REGCOUNT
	.align		4
.L_503:
        /*0aec*/ 	.byte	0x04, 0x2f
        /*0aee*/ 	.short	(.L_505 - .L_504)
	.align		4
.L_504:
        /*0af0*/ 	.word	index@(_ZN2at6native27unrolled_elementwise_kernelIZZZNS0_49_GLOBAL__N__b919a28f_16_Normalization_cu_5c38458736batch_norm_elementwise_backward_evalERKNS_6TensorES5_S5_S5_ENKUlvE_clEvENKUlvE2_clEvEUlN3c108BFloat16EffE_St5arrayIPcLm4EELi4E23TrivialOffsetCalculatorILi3EjESE_ILi1EjENS0_6memory15LoadWithoutCastENSH_16StoreWithoutCastEEEviT_T0_T2_T3_T4_T5_)
        /*0af4*/ 	.word	0x00000020


	//----- nvinfo : EIATTR_FRAME_SIZE
	.align		4
.L_505:
        /*0af8*/ 	.byte	0x04, 0x11
        /*0afa*/ 	.short	(.L_507 - .L_506)
	.align		4
.L_506:
        /*0afc*/ 	.word	index@(_ZN2at6native27unrolled_elementwise_kernelIZZZNS0_49_GLOBAL__N__b919a28f_16_Normalization_cu_5c38458736batch_norm_elementwise_backward_evalERKNS_6TensorES5_S5_S5_ENKUlvE_clEvENKUlvE2_clEvEUlN3c108BFloat16EffE_St5arrayIPcLm4EELi4E23TrivialOffsetCalculatorILi3EjESE_ILi1EjENS0_6memory15LoadWithoutCastENSH_16StoreWithoutCastEEEviT_T0_T2_T3_T4_T5_)
        /*0b00*/ 	.word	0x00000000


	//----- nvinfo : EIATTR_REGCOUNT
	.align		4
.L_507:
        /*0b04*/ 	.byte	0x04, 0x2f
        /*0b06*/ 	.short	(.L_509 - .L_508)
	.align		4
.L_508:
        /*0b08*/ 	.word	index@(_ZN2at6native18elementwise_kernelILi128ELi4EZNS0_22gpu_kernel_impl_nocastIZZZNS0_49_GLOBAL__N__b919a28f_16_Normalization_cu_5c38458736batch_norm_elementwise_backward_evalERKNS_6TensorES6_S6_S6_ENKUlvE_clEvENKUlvE2_clEvEUlN3c108BFloat16EffE_EEvRNS_18TensorIteratorBaseERKT_EUliE_EEviT1_)
        /*0b0c*/ 	.word	0x00000016


	//----- nvinfo : EIATTR_FRAME_SIZE
	.align		4
.L_509:
        /*0b10*/ 	.byte	0x04, 0x11
        /*0b12*/ 	.short	(.L_511 - .L_510)
	.align		4
.L_510:
        /*0b14*/ 	.word	index@(_ZN2at6native18elementwise_kernelILi128ELi4EZNS0_22gpu_kernel_impl_nocastIZZZNS0_49_GLOBAL__N__b919a28f_16_Normalization_cu_5c38458736batch_norm_elementwise_backward_evalERKNS_6TensorES6_S6_S6_ENKUlvE_clEvENKUlvE2_clEvEUlN3c108BFloat16EffE_EEvRNS_18TensorIteratorBaseERKT_EUliE_EEviT1_)
        /*0b18*/ 	.word	0x00000000


	//----- nvinfo : EIATTR_REGCOUNT
	.align		4
.L_511:
        /*0b1c*/ 	.byte	0x04, 0x2f
        /*0b1e*/ 	.short	(.L_513 - .L_512)
	.align		4
.L_512:
        /*0b20*/ 	.word	index@(_ZN2at6native27unrolled_elementwise_kernelIZZZNS0_49_GLOBAL__N__b919a28f_16_Normalization_cu_5c38458736batch_norm_elementwise_backward_evalERKNS_6TensorES5_S5_S5_ENKUlvE_clEvENKUlvE2_clEvEUlN3c108BFloat16EffE_St5arrayIPcLm4EELi4E23TrivialOffsetCalculatorILi3EjESE_ILi1EjENS0_6memory12LoadWithCastILi3EEENSH_13StoreWithCastILi1EEEEEviT_T0_T2_T3_T4_T5_)
        /*0b24*/ 	.word	0x00000020


	//----- nvinfo : EIATTR_FRAME_SIZE
	.align		4
.L_513:
        /*0b28*/ 	.byte	0x04, 0x11
        /*0b2a*/ 	.short	(.L_515 - .L_514)
	.align		4
.L_514:
        /*0b2c*/ 	.word	index@(_ZN2at6native27unrolled_elementwise_kernelIZZZNS0_49_GLOBAL__N__b919a28f_16_Normalization_cu_5c38458736batch_norm_elementwise_backward_evalERKNS_6TensorES5_S5_S5_ENKUlvE_clEvENKUlvE2_clEvEUlN3c108BFloat16EffE_St5arrayIPcLm4EELi4E23TrivialOffsetCalculatorILi3EjESE_ILi1EjENS0_6memory12LoadWithCastILi3EEENSH_13StoreWithCastILi1EEEEEviT_T0_T2_T3_T4_T5_)
        /*0b30*/ 	.word	0x00000000


	//----- nvinfo : EIATTR_REGCOUNT
	.align		4
.L_515:
        /*0b34*/ 	.byte	0x04, 0x2f
        /*0b36*/ 	.short	(.L_517 - .L_516)
	.align		4
.L_516:
        /*0b38*/ 	.word	index@(_ZN2at6native18elementwise_kernelILi128ELi4EZNS0_15gpu_kernel_implIZZZNS0_49_GLOBAL__N__b919a28f_16_Normalization_cu_5c38458736batch_norm_elementwise_backward_evalERKNS_6TensorES6_S6_S6_ENKUlvE_clEvENKUlvE2_clEvEUlN3c108BFloat16EffE_EEvRNS_18TensorIteratorBaseERKT_EUliE_EEviT1_)
        /*0b3c*/ 	.word	0x0000001c


	//----- nvinfo : EIATTR_FRAME_SIZE
	.align		4
.L_517:
        /*0b40*/ 	.byte	0x04, 0x11
        /*0b42*/ 	.short	(.L_519 - .L_518)
	.align		4
.L_518:
        /*0b44*/ 	.word	index@(_ZN2at6native18elementwise_kernelILi128ELi4EZNS0_15gpu_kernel_implIZZZNS0_49_GLOBAL__N__b919a28f_16_Normalization_cu_5c38458736batch_norm_elementwise_backward_evalERKNS_6TensorES6_S6_S6_ENKUlvE_clEvENKUlvE2_clEvEUlN3c108BFloat16EffE_EEvRNS_18TensorIteratorBaseERKT_EUliE_EEviT1_)
        /*0b48*/ 	.word	0x00000000


	//----- nvinfo : EIATTR_REGCOUNT
	.align		4
.L_519:
        /*0b4c*/ 	.byte	0x04, 0x2f
        /*0b4e*/ 	.short	(.L_521 - .L_520)
	.align		4
.L_520:
        /*0b50*/ 	.word	index@(_ZN2at6native29vectorized_elementwise_kernelILi8EZZZNS0_49_GLOBAL__N__b919a28f_16_Normalization_cu_5c38458736batch_norm_elementwise_backward_evalERKNS_6TensorES5_S5_S5_ENKUlvE0_clEvENKUlvE_clEvEUlddE_St5arrayIPcLm3EEEEviT0_T1_)
        /*0b54*/ 	.word	0x00000020


	//----- nvinfo : EIATTR_FRAME_SIZE
	.align		4
.L_521:
        /*0b58*/ 	.byte	0x04, 0x11
        /*0b5a*/ 	.short	(.L_523 - .L_522)
	.align		4
.L_522:
        /*0b5c*/ 	.word	index@(_ZN2at6native29vectorized_elementwise_kernelILi8EZZZNS0_49_GLOBAL__N__b919a28f_16_Normalization_cu_5c38458736batch_norm_elementwise_backward_evalERKNS_6TensorES5_S5_S5_ENKUlvE0_clEvENKUlvE_clEvEUlddE_St5arrayIPcLm3EEEEviT0_T1_)
        /*0b60*/ 	.word	0x00000000


	//----- nvinfo : EIATTR_REGCOUNT
	.align		4
.L_523:
        /*0b64*/ 	.byte	0x04, 0x2f
        /*0b66*/ 	.short	(.L_525 - .L_524)
	.align		4
.L_524:
        /*0b68*/ 	.word	index@(_ZN2at6native29vectorized_elementwise_kernelILi4EZZZNS0_49_GLOBAL__N__b919a28f_16_Normalization_cu_5c38458736batch_norm_elementwise_backward_evalERKNS_6TensorES5_S5_S5_ENKUlvE0_clEvENKUlvE_clEvEUlddE_St5arrayIPcLm3EEEEviT0_T1_)
        /*0b6c*/ 	.word	0x00000020


	//----- nvinfo : EIATTR_FRAME_SIZE
	.align		4
.L_525:
        /*0b70*/ 	.byte	0x04, 0x11
        /*0b72*/ 	.short	(.L_527 - .L_526)
	.align		4
.L_526:
        /*0b74*/ 	.word	index@(_ZN2at6native29vectorized_elementwise_kernelILi4EZZZNS0_49_GLOBAL__N__b919a28f_16_Normalization_cu_5c38458736batch_norm_elementwise_backward_evalERKNS_6TensorES5_S5_S5_ENKUlvE0_clEvENKUlvE_clEvEUlddE_St5arrayIPcLm3EEEEviT0_T1_)
        /*0b78*/ 	.word	0x00000000


	//----- nvinfo : EIATTR_REGCOUNT
	.align		4
.L_527:
        /*0b7c*/ 	.byte	0x04, 0x2f
        /*0b7e*/ 	.short	(.L_529 - .L_528)
	.align		4
.L_528:
        /*0b80*/ 	.word	index@(_ZN2at6native29vectorized_elementwise_kernelILi2EZZZNS0_49_GLOBAL__N__b919a28f_16_Normalization_cu_5c38458736batch_norm_elementwise_backward_evalERKNS_6TensorES5_S5_S5_ENKUlvE0_clEvENKUlvE_clEvEUlddE_St5arrayIPcLm3EEEEviT0_T1_)
        /*0b84*/ 	.word	0x00000020


	//----- nvinfo : EIATTR_FRAME_SIZE
	.align		4
.L_529:
        /*0b88*/ 	.byte	0x04, 0x11
        /*0b8a*/ 	.short	(.L_531 - .L_530)
	.align		4
.L_530:
        /*0b8c*/ 	.word	index@(_ZN2at6native29vectorized_elementwise_kernelILi2EZZZNS0_49_GLOBAL__N__b919a28f_16_Normalization_cu_5c38458736batch_norm_elementwise_backward_evalERKNS_6TensorES5_S5_S5_ENKUlvE0_clEvENKUlvE_clEvEUlddE_St5arrayIPcLm3EEEEviT0_T1_)
        /*0b90*/ 	.word	0x00000000


	//----- nvinfo : EIATTR_REGCOUNT
	.align		4
.L_531:
        /*0b94*/ 	.byte	0x04, 0x2f
        /*0b96*/ 	.short	(.L_533 - .L_532)
	.align		4
.L_532:
        /*0b98*/ 	.word	index@(_ZN2at6native27unrolled_elementwise_kernelIZZZNS0_49_GLOBAL__N__b919a28f_16_Normalization_cu_5c38458736batch_norm_elementwise_backward_evalERKNS_6TensorES5_S5_S5_ENKUlvE0_clEvENKUlvE_clEvEUlddE_St5arrayIPcLm3EELi4E23TrivialOffsetCalculatorILi2EjESC_ILi1EjENS0_6memory15LoadWithoutCastENSF_16StoreWithoutCastEEEviT_T0_T2_T3_T4_T5_)
        /*0b9c*/ 	.word	0x00000020


	//----- nvinfo : EIATTR_FRAME_SIZE
	.align		4
.L_533:
        /*0ba0*/ 	.byte	0x04, 0x11
        /*0ba2*/ 	.short	(.L_535 - .L_534)
	.align		4
.L_534:
        /*0ba4*/ 	.word	index@(_ZN2at6native27unrolled_elementwise_kernelIZZZNS0_49_GLOBAL__N__b919a28f_16_Normalization_cu_5c38458736batch_norm_elementwise_backward_evalERKNS_6TensorES5_S5_S5_ENKUlvE0_clEvENKUlvE_clEvEUlddE_St5arrayIPcLm3EELi4E23TrivialOffsetCalculatorILi2EjESC_ILi1EjENS0_6memory15LoadWithoutCastENSF_16StoreWithoutCastEEEviT_T0_T2_T3_T4_T5_)
        /*0ba8*/ 	.word	0x00000000


	//----- nvinfo : EIATTR_REGCOUNT
	.align		4
.L_535:
        /*0bac*/ 	.byte	0x04, 0x2f
        /*0bae*/ 	.short	(.L_537 - .L_536)
	.align		4
.L_536:
        /*0bb0*/ 	.word	index@(_ZN2at6native18elementwise_kernelILi128ELi2EZNS0_22gpu_kernel_impl_nocastIZZZNS0_49_GLOBAL__N__b919a28f_16_Normalization_cu_5c38458736batch_norm_elementwise_backward_evalERKNS_6TensorES6_S6_S6_ENKUlvE0_clEvENKUlvE_clEvEUlddE_EEvRNS_18TensorIteratorBaseERKT_EUliE_EEviT1_)
        /*0bb4*/ 	.word	0x00000012


	//----- nvinfo : EIATTR_FRAME_SIZE
	.align		4
.L_537:
        /*0bb8*/ 	.byte	0x04, 0x11
        /*0bba*/ 	.short	(.L_539 - .L_538)
	.align		4
.L_538:
        /*0bbc*/ 	.word	index@(_ZN2at6native18elementwise_kernelILi128ELi2EZNS0_22gpu_kernel_impl_nocastIZZZNS0_49_GLOBAL__N__b919a28f_16_Normalization_cu_5c38458736batch_norm_elementwise_backward_evalERKNS_6TensorES6_S6_S6_ENKUlvE0_clEvENKUlvE_clEvEUlddE_EEvRNS_18TensorIteratorBaseERKT_EUliE_EEviT1_)
        /*0bc0*/ 	.word	0x00000000


	//----- nvinfo : EIATTR_REGCOUNT
	.align		4
.L_539:
        /*0bc4*/ 	.byte	0x04, 0x2f
        /*0bc6*/ 	.short	(.L_541 - .L_540)
	.align		4
.L_540:
        /*0bc8*/ 	.word	index@(_ZN2at6native27unrolled_elementwise_kernelIZZZNS0_49_GLOBAL__N__b919a28f_16_Normalization_cu_5c38458736batch_norm_elementwise_backward_evalERKNS_6TensorES5_S5_S5_ENKUlvE0_clEvENKUlvE_clEvEUlddE_St5arrayIPcLm3EELi4E23TrivialOffsetCalculatorILi2EjESC_ILi1EjENS0_6memory12LoadWithCastILi2EEENSF_13StoreWithCastILi1EEEEEviT_T0_T2_T3_T4_T5_)
        /*0bcc*/ 	.word	0x00000028


	//----- nvinfo : EIATTR_FRAME_SIZE
	.align		4
.L_541:
        /*0bd0*/ 	.byte	0x04, 0x11
        /*0bd2*/ 	.short	(.L_543 - .L_542)
	.align		4
.L_542:
        /*0bd4*/ 	.word	index@(_ZN2at6native27unrolled_elementwise_kernelIZZZNS0_49_GLOBAL__N__b919a28f_16_Normalization_cu_5c38458736batch_norm_elementwise_backward_evalERKNS_6TensorES5_S5_S5_ENKUlvE0_clEvENKUlvE_clEvEUlddE_St5arrayIPcLm3EELi4E23TrivialOffsetCalculatorILi2EjESC_ILi1EjENS0_6memory12LoadWithCastILi2EEENSF_13StoreWithCastILi1EEEEEviT_T0_T2_T3_T4_T5_)
        /*0bd8*/ 	.word	0x00000000


	//----- nvinfo : EIATTR_REGCOUNT
	.align		4
.L_543:
        /*0bdc*/ 	.byte	0x04, 0x2f
        /*0bde*/ 	.short	(.L_545 - .L_544)
	.align		4
.L_544:
        /*0be0*/ 	.word	index@(_ZN2at6native18elementwise_kernelILi128ELi4EZNS0_15gpu_kernel_implIZZZNS0_49_GLOBAL__N__b919a28f_16_Normalization_cu_5c38458736batch_norm_elementwise_backward_evalERKNS_6TensorES6_S6_S6_ENKUlvE0_clEvENKUlvE_clEvEUlddE_EEvRNS_18TensorIteratorBaseERKT_EUliE_EEviT1_)
        /*0be4*/ 	.word	0x0000001c


	//----- nvinfo : EIATTR_FRAME_SIZE
	.align		4
.L_545:
        /*0be8*/ 	.byte	0x04, 0x11
        /*0bea*/ 	.short	(.L_547 - .L_546)
	.align		4
.L_546:
        /*0bec*/ 	.word	index@(_ZN2at6native18elementwise_kernelILi128ELi4EZNS0_15gpu_kernel_implIZZZNS0_49_GLOBAL__N__b919a28f_16_Normalization_cu_5c38458736batch_norm_elementwise_backward_evalERKNS_6TensorES6_S6_S6_ENKUlvE0_clEvENKUlvE_clEvEUlddE_EEvRNS_18TensorIteratorBaseERKT_EUliE_EEviT1_)
        /*0bf0*/ 	.word	0x00000000


	//----- nvinfo : EIATTR_REGCOUNT
	.align		4
.L_547:
        /*0bf4*/ 	.byte	0x04, 0x2f
        /*0bf6*/ 	.short	(.L_549 - .L_548)
	.align		4
.L_548:
        /*0bf8*/ 	.word	index@(_ZN2at6native29vectorized_elementwise_kernelILi8EZZZNS0_49_GLOBAL__N__b919a28f_16_Normalization_cu_5c38458736batch_norm_elementwise_backward_evalERKNS_6TensorES5_S5_S5_ENKUlvE0_clEvENKUlvE0_clEvEUlffE_St5arrayIPcLm3EEEEviT0_T1_)
        /*0bfc*/ 	.word	0x00000020


	//----- nvinfo : EIATTR_FRAME_SIZE
	.align		4
.L_549:
        /*0c00*/ 	.byte	0x04, 0x11
        /*0c02*/ 	.short	(.L_551 - .L_550)
	.align		4
.L_550:
        /*0c04*/ 	.word	index@(_ZN2at6native29vectorized_elementwise_kernelILi8EZZZNS0_49_GLOBAL__N__b919a28f_16_Normalization_cu_5c38458736batch_norm_elementwise_backward_evalERKNS_6TensorES5_S5_S5_ENKUlvE0_clEvENKUlvE0_clEvEUlffE_St5arrayIPcLm3EEEEviT0_T1_)
        /*0c08*/ 	.word	0x00000000


	//----- nvinfo : EIATTR_REGCOUNT
	.align		4
.L_551:
        /*0c0c*/ 	.byte	0x04, 0x2f
        /*0c0e*/ 	.short	(.L_553 - .L_552)
	.align		4
.L_552:
        /*0c10*/ 	.word	index@(_ZN2at6native29vectorized_elementwise_kernelILi4EZZZNS0_49_GLOBAL__N__b919a28f_16_Normalization_cu_5c38458736batch_norm_elementwise_backward_evalERKNS_6TensorES5_S5_S5_ENKUlvE0_clEvENKUlvE0_clEvEUlffE_St5arrayIPcLm3EEEEviT0_T1_)
        /*0c14*/ 	.word	0x00000020


	//----- nvinfo : EIATTR_FRAME_SIZE
	.align		4
.L_553:
        /*0c18*/ 	.byte	0x04, 0x11
        /*0c1a*/ 	.short	(.L_555 - .L_554)
	.align		4
.L_554:
        /*0c1c*/ 	.word	index@(_ZN2at6native29vectorized_elementwise_kernelILi4EZZZNS0_49_GLOBAL__N__b919a28f_16_Normalization_cu_5c38458736batch_norm_elementwise_backward_evalERKNS_6TensorES5_S5_S5_ENKUlvE0_clEvENKUlvE0_clEvEUlffE_St5arrayIPcLm3EEEEviT0_T1_)
        /*0c20*/ 	.word	0x00000000


	//----- nvinfo : EIATTR_REGCOUNT
	.align		4
.L_555:
        /*0c24*/ 	.byte	0x04, 0x2f
        /*0c26*/ 	.short	(.L_557 - .L_556)
	.align		4
.L_556:
        /*0c28*/ 	.word	index@(_ZN2at6native29vectorized_elementwise_kernelILi2EZZZNS0_49_GLOBAL__N__b919a28f_16_Normalization_cu_5c38458736batch_norm_elementwise_backward_evalERKNS_6TensorES5_S5_S5_ENKUlvE0_clEvENKUlvE0_clEvEUlffE_St5arrayIPcLm3EEEEviT0_T1_)
        /*0c2c*/ 	.word	0x00000020


	//----- nvinfo : EIATTR_FRAME_SIZE
	.align		4
.L_557:
        /*0c30*/ 	.byte	0x04, 0x11
        /*0c32*/ 	.short	(.L_559 - .L_558)
	.align		4
.L_558:
        /*0c34*/ 	.word	index@(_ZN2at6native29vectorized_elementwise_kernelILi2EZZZNS0_49_GLOBAL__N__b919a28f_16_Normalization_cu_5c38458736batch_norm_elementwise_backward_evalERKNS_6TensorES5_S5_S5_ENKUlvE0_clEvENKUlvE0_clEvEUlffE_St5arrayIPcLm3EEEEviT0_T1_)
        /*0c38*/ 	.word	0x00000000


	//----- nvinfo : EIATTR_REGCOUNT
	.align		4
.L_559:
        /*0c3c*/ 	.byte	0x04, 0x2f
        /*0c3e*/ 	.short	(.L_561 - .L_560)
	.align		4
.L_560:
        /*0c40*/ 	.word	index@(_ZN2at6native27unrolled_elementwise_kernelIZZZNS0_49_GLOBAL__N__b919a28f_16_Normalization_cu_5c38458736batch_norm_elementwise_backward_evalERKNS_6TensorES5_S5_S5_ENKUlvE0_clEvENKUlvE0_clEvEUlffE_St5arrayIPcLm3EELi4E23TrivialOffsetCalculatorILi2EjESC_ILi1EjENS0_6memory15LoadWithoutCastENSF_16StoreWithoutCastEEEviT_T0_T2_T3_T4_T5_)
        /*0c44*/ 	.word	0x0000001a


	//----- nvinfo : EIATTR_FRAME_SIZE
	.align		4
.L_561:
        /*0c48*/ 	.byte	0x04, 0x11
        /*0c4a*/ 	.short	(.L_563 - .L_562)
	.align		4
.L_562:
        /*0c4c*/ 	.word	index@(_ZN2at6native27unrolled_elementwise_kernelIZZZNS0_49_GLOBAL__N__b919a28f_16_Normalization_cu_5c38458736batch_norm_elementwise_backward_evalERKNS_6TensorES5_S5_S5_ENKUlvE0_clEvENKUlvE0_clEvEUlffE_St5arrayIPcLm3EELi4E23TrivialOffsetCalculatorILi2EjESC_ILi1EjENS0_6memory15LoadWithoutCastENSF_16StoreWithoutCastEEEviT_T0_T2_T3_T4_T5_)
        /*0c50*/ 	.word	0x00000000


	//----- nvinfo : EIATTR_REGCOUNT
	.align		4
.L_563:
        /*0c54*/ 	.byte	0x04, 0x2f
        /*0c56*/ 	.short	(.L_565 - .L_564)
	.align		4
.L_564:
        /*0c58*/ 	.word	index@(_ZN2at6native18elementwise_kernelILi128ELi2EZNS0_22gpu_kernel_impl_nocastIZZZNS0_49_GLOBAL__N__b919a28f_16_Normalization_cu_5c38458736batch_norm_elementwise_backward_evalERKNS_6TensorES6_S6_S6_ENKUlvE0_clEvENKUlvE0_clEvEUlffE_EEvRNS_18TensorIteratorBaseERKT_EUliE_EEviT1_)
        /*0c5c*/ 	.word	0x00000012


	//----- nvinfo : EIATTR_FRAME_SIZE
	.align		4
.L_565:
        /*0c60*/ 	.byte	0x04, 0x11
        /*0c62*/ 	.short	(.L_567 - .L_566)
	.align		4
.L_566:
        /*0c64*/ 	.word	index@(_ZN2at6native18elementwise_kernelILi128ELi2EZNS0_22gpu_kernel_impl_nocastIZZZNS0_49_GLOBAL__N__b919a28f_16_Normalization_cu_5c38458736batch_norm_elementwise_backward_evalERKNS_6TensorES6_S6_S6_ENKUlvE0_clEvENKUlvE0_clEvEUlffE_EEvRNS_18TensorIteratorBaseERKT_EUliE_EEviT1_)
        /*0c68*/ 	.word	0x00000000


	//----- nvinfo : EIATTR_REGCOUNT
	.align		4
.L_567:
        /*0c6c*/ 	.byte	0x04, 0x2f
        /*0c6e*/ 	.short	(.L_569 - .L_568)
	.align		4
.L_568:
        /*0c70*/ 	.word	index@(_ZN2at6native27unrolled_elementwise_kernelIZZZNS0_49_GLOBAL__N__b919a28f_16_Normalization_cu_5c38458736batch_norm_elementwise_backward_evalERKNS_6TensorES5_S5_S5_ENKUlvE0_clEvENKUlvE0_clEvEUlffE_St5arrayIPcLm3EELi4E23TrivialOffsetCalculatorILi2EjESC_ILi1EjENS0_6memory12LoadWithCastILi2EEENSF_13StoreWithCastILi1EEEEEviT_T0_T2_T3_T4_T5_)
        /*0c74*/ 	.word	0x00000020


	//----- nvinfo : EIATTR_FRAME_SIZE
	.align		4
.L_569:
        /*0c78*/ 	.byte	0x04, 0x11
        /*0c7a*/ 	.short	(.L_571 - .L_570)
	.align		4
.L_570:
        /*0c7c*/ 	.word	index@(_ZN2at6native27unrolled_elementwise_kernelIZZZNS0_49_GLOBAL__N__b919a28f_16_Normalization_cu_5c38458736batch_norm_elementwise_backward_evalERKNS_6TensorES5_S5_S5_ENKUlvE0_clEvENKUlvE0_clEvEUlffE_St5arrayIPcLm3EELi4E23TrivialOffsetCalculatorILi2EjESC_ILi1EjENS0_6memory12LoadWithCastILi2EEENSF_13StoreWithCastILi1EEEEEviT_T0_T2_T3_T4_T5_)
        /*0c80*/ 	.word	0x00000000


	//----- nvinfo : EIATTR_REGCOUNT
	.align		4
.L_571:
        /*0c84*/ 	.byte	0x04, 0x2f
        /*0c86*/ 	.short	(.L_573 - .L_572)
	.align		4
.L_572:
        /*0c88*/ 	.word	index@(_ZN2at6native18elementwise_kernelILi128ELi4EZNS0_15gpu_kernel_implIZZZNS0_49_GLOBAL__N__b919a28f_16_Normalization_cu_5c38458736batch_norm_elementwise_backward_evalERKNS_6TensorES6_S6_S6_ENKUlvE0_clEvENKUlvE0_clEvEUlffE_EEvRNS_18TensorIteratorBaseERKT_EUliE_EEviT1_)
        /*0c8c*/ 	.word	0x0000001a


	//----- nvinfo : EIATTR_FRAME_SIZE
	.align		4
.L_573:
        /*0c90*/ 	.byte	0x04, 0x11
        /*0c92*/ 	.short	(.L_575 - .L_574)
	.align		4
.L_574:
        /*0c94*/ 	.word	index@(_ZN2at6native18elementwise_kernelILi128ELi4EZNS0_15gpu_kernel_implIZZZNS0_49_GLOBAL__N__b919a28f_16_Normalization_cu_5c38458736batch_norm_elementwise_backward_evalERKNS_6TensorES6_S6_S6_ENKUlvE0_clEvENKUlvE0_clEvEUlffE_EEvRNS_18TensorIteratorBaseERKT_EUliE_EEviT1_)
        /*0c98*/ 	.word	0x00000000


	//----- nvinfo : EIATTR_REGCOUNT
	.align		4
.L_575:
        /*0c9c*/ 	.byte	0x04, 0x2f
        /*0c9e*/ 	.short	(.L_577 - .L_576)
	.align		4
.L_576:
        /*0ca0*/ 	.word	index@(_ZN2at6native29vectorized_elementwise_kernelILi8EZZZNS0_49_GLOBAL__N__b919a28f_16_Normalization_cu_5c38458736batch_norm_elementwise_backward_evalERKNS_6TensorES5_S5_S5_ENKUlvE0_clEvENKUlvE1_clEvEUlN3c104HalfEfE_St5arrayIPcLm3EEEEviT0_T1_)
        /*0ca4*/ 	.word	0x00000028


	//----- nvinfo : EIATTR_FRAME_SIZE
	.align		4
.L_577:
        /*0ca8*/ 	.byte	0x04, 0x11
        /*0caa*/ 	.short	(.L_579 - .L_578)
	.align		4
.L_578:
        /*0cac*/ 	.word	index@(_ZN2at6native29vectorized_elementwise_kernelILi8EZZZNS0_49_GLOBAL__N__b919a28f_16_Normalization_cu_5c38458736batch_norm_elementwise_backward_evalERKNS_6TensorES5_S5_S5_ENKUlvE0_clEvENKUlvE1_clEvEUlN3c104HalfEfE_St5arrayIPcLm3EEEEviT0_T1_)
        /*0cb0*/ 	.word	0x00000000


	//----- nvinfo : EIATTR_REGCOUNT
	.align		4
.L_579:
        /*0cb4*/ 	.byte	0x04, 0x2f
        /*0cb6*/ 	.short	(.L_581 - .L_580)
	.align		4
.L_580:
        /*0cb8*/ 	.word	index@(_ZN2at6native29vectorized_elementwise_kernelILi4EZZZNS0_49_GLOBAL__N__b919a28f_16_Normalization_cu_5c38458736batch_norm_elementwise_backward_evalERKNS_6TensorES5_S5_S5_ENKUlvE0_clEvENKUlvE1_clEvEUlN3c104HalfEfE_St5arrayIPcLm3EEEEviT0_T1_)
        /*0cbc*/ 	.word	0x00000028


	//----- nvinfo : EIATTR_FRAME_SIZE
	.align		4
.L_581:
        /*0cc0*/ 	.byte	0x04, 0x11
        /*0cc2*/ 	.short	(.L_583 - .L_582)
	.align		4
.L_582:
        /*0cc4*/ 	.word	index@(_ZN2at6native29vectorized_elementwise_kernelILi4EZZZNS0_49_GLOBAL__N__b919a28f_16_Normalization_cu_5c38458736batch_norm_elementwise_backward_evalERKNS_6TensorES5_S5_S5_ENKUlvE0_clEvENKUlvE1_clEvEUlN3c104HalfEfE_St5arrayIPcLm3EEEEviT0_T1_)
        /*0cc8*/ 	.word	0x00000000


	//----- nvinfo : EIATTR_REGCOUNT
	.align		4
.L_583:
        /*0ccc*/ 	.byte	0x04, 0x2f
        /*0cce*/ 	.short	(.L_585 - .L_584)
	.align		4
.L_584:
        /*0cd0*/ 	.word	index@(_ZN2at6native29vectorized_elementwise_kernelILi2EZZZNS0_49_GLOBAL__N__b919a28f_16_Normalization_cu_5c38458736batch_norm_elementwise_backward_evalERKNS_6TensorES5_S5_S5_ENKUlvE0_clEvENKUlvE1_clEvEUlN3c104HalfEfE_St5arrayIPcLm3EEEEviT0_T1_)
        /*0cd4*/ 	.word	0x00000028


	//----- nvinfo : EIATTR_FRAME_SIZE
	.align		4
.L_585:
        /*0cd8*/ 	.byte	0x04, 0x11
        /*0cda*/ 	.short	(.L_587 - .L_586)
	.align		4
.L_586:
        /*0cdc*/ 	.word	index@(_ZN2at6native29vectorized_elementwise_kernelILi2EZZZNS0_49_GLOBAL__N__b919a28f_16_Normalization_cu_5c38458736batch_norm_elementwise_backward_evalERKNS_6TensorES5_S5_S5_ENKUlvE0_clEvENKUlvE1_clEvEUlN3c104HalfEfE_St5arrayIPcLm3EEEEviT0_T1_)
        /*0ce0*/ 	.word	0x00000000


	//----- nvinfo : EIATTR_REGCOUNT
	.align		4
.L_587:
        /*0ce4*/ 	.byte	0x04, 0x2f
        /*0ce6*/ 	.short	(.L_589 - .L_588)
	.align		4
.L_588:
        /*0ce8*/ 	.word	index@(_ZN2at6native27unrolled_elementwise_kernelIZZZNS0_49_GLOBAL__N__b919a28f_16_Normalization_cu_5c38458736batch_norm_elementwise_backward_evalERKNS_6TensorES5_S5_S5_ENKUlvE0_clEvENKUlvE1_clEvEUlN3c104HalfEfE_St5arrayIPcLm3EELi4E23TrivialOffsetCalculatorILi2EjESE_ILi1EjENS0_6memory15LoadWithoutCastENSH_16StoreWithoutCastEEEviT_T0_T2_T3_T4_T5_)
        /*0cec*/ 	.word	0x0000001e


	//----- nvinfo : EIATTR_FRAME_SIZE
	.align		4
.L_589:
        /*0cf0*/ 	.byte	0x04, 0x11
        /*0cf2*/ 	.short	(.L_591 - .L_590)
	.align		4
.L_590:
        /*0cf4*/ 	.word	index@(_ZN2at6native27unrolled_elementwise_kernelIZZZNS0_49_GLOBAL__N__b919a28f_16_Normalization_cu_5c38458736batch_norm_elementwise_backward_evalERKNS_6TensorES5_S5_S5_ENKUlvE0_clEvENKUlvE1_clEvEUlN3c104HalfEfE_St5arrayIPcLm3EELi4E23TrivialOffsetCalculatorILi2EjESE_ILi1EjENS0_6memory15LoadWithoutCastENSH_16StoreWithoutCastEEEviT_T0_T2_T3_T4_T5_)
        /*0cf8*/ 	.word	0x00000000


	//----- nvinfo : EIATTR_REGCOUNT
	.align		4
.L_591:
        /*0cfc*/ 	.byte	0x04, 0x2f
        /*0cfe*/ 	.short	(.L_593 - .L_592)
	.align		4
.L_592:
        /*0d00*/ 	.word	index@(_ZN2at6native18elementwise_kernelILi128ELi4EZNS0_22gpu_kernel_impl_nocastIZZZNS0_49_GLOBAL__N__b919a28f_16_Normalization_cu_5c38458736batch_norm_elementwise_backward_evalERKNS_6TensorES6_S6_S6_ENKUlvE0_clEvENKUlvE1_clEvEUlN3c104HalfEfE_EEvRNS_18TensorIteratorBaseERKT_EUliE_EEviT1_)
        /*0d04*/ 	.word	0x00000012


	//----- nvinfo : EIATTR_FRAME_SIZE
	.align		4
.L_593:
        /*0d08*/ 	.byte	0x04, 0x11
        /*0d0a*/ 	.short	(.L_595 - .L_594)
	.align		4
.L_594:
        /*0d0c*/ 	.word	index@(_ZN2at6native18elementwise_kernelILi128ELi4EZNS0_22gpu_kernel_impl_nocastIZZZNS0_49_GLOBAL__N__b919a28f_16_Normalization_cu_5c38458736batch_norm_elementwise_backward_evalERKNS_6TensorES6_S6_S6_ENKUlvE0_clEvENKUlvE1_clEvEUlN3c104HalfEfE_EEvRNS_18TensorIteratorBaseERKT_EUliE_EEviT1_)
        /*0d10*/ 	.word	0x00000000


	//----- nvinfo : EIATTR_REGCOUNT
	.align		4
.L_595:
        /*0d14*/ 	.byte	0x04, 0x2f
        /*0d16*/ 	.short	(.L_597 - .L_596)
	.align		4
.L_596:
        /*0d18*/ 	.word	index@(_ZN2at6native27unrolled_elementwise_kernelIZZZNS0_49_GLOBAL__N__b919a28f_16_Normalization_cu_5c38458736batch_norm_elementwise_backward_evalERKNS_6TensorES5_S5_S5_ENKUlvE0_clEvENKUlvE1_clEvEUlN3c104HalfEfE_St5arrayIPcLm3EELi4E23TrivialOffsetCalculatorILi2EjESE_ILi1EjENS0_6memory12LoadWithCastILi2EEENSH_13StoreWithCastILi1EEEEEviT_T0_T2_T3_T4_T5_)
        /*0d1c*/ 	.word	0x00000020


	//----- nvinfo : EIATTR_FRAME_SIZE
	.align		4
.L_597:
        /*0d20*/ 	.byte	0x04, 0x11
        /*0d22*/ 	.short	(.L_599 - .L_598)
	.align		4
.L_598:
        /*0d24*/ 	.word	index@(_ZN2at6native27unrolled_elementwise_kernelIZZZNS0_49_GLOBAL__N__b919a28f_16_Normalization_cu_5c38458736batch_norm_elementwise_backward_evalERKNS_6TensorES5_S5_S5_ENKUlvE0_clEvENKUlvE1_clEvEUlN3c104HalfEfE_St5arrayIPcLm3EELi4E23TrivialOffsetCalculatorILi2EjESE_ILi1EjENS0_6memory12LoadWithCastILi2EEENSH_13StoreWithCastILi1EEEEEviT_T0_T2_T3_T4_T5_)
        /*0d28*/ 	.word	0x00000000


	//----- nvinfo : EIATTR_REGCOUNT
	.align		4
.L_599:
        /*0d2c*/ 	.byte	0x04, 0x2f
        /*0d2e*/ 	.short	(.L_601 - .L_600)
	.align		4
.L_600:
        /*0d30*/ 	.word	index@(_ZN2at6native18elementwise_kernelILi128ELi4EZNS0_15gpu_kernel_implIZZZNS0_49_GLOBAL__N__b919a28f_16_Normalization_cu_5c38458736batch_norm_elementwise_backward_evalERKNS_6TensorES6_S6_S6_ENKUlvE0_clEvENKUlvE1_clEvEUlN3c104HalfEfE_EEvRNS_18TensorIteratorBaseERKT_EUliE_EEviT1_)
        /*0d34*/ 	.word	0x0000001a


	//----- nvinfo : EIATTR_FRAME_SIZE
	.align		4
.L_601:
        /*0d38*/ 	.byte	0x04, 0x11
        /*0d3a*/ 	.short	(.L_603 - .L_602)
	.align		4
.L_602:
        /*0d3c*/ 	.word	index@(_ZN2at6native18elementwise_kernelILi128ELi4EZNS0_15gpu_kernel_implIZZZNS0_49_GLOBAL__N__b919a28f_16_Normalization_cu_5c38458736batch_norm_elementwise_backward_evalERKNS_6TensorES6_S6_S6_ENKUlvE0_clEvENKUlvE1_clEvEUlN3c104HalfEfE_EEvRNS_18TensorIteratorBaseERKT_EUliE_EEviT1_)
        /*0d40*/ 	.word	0x00000000


	//----- nvinfo : EIATTR_REGCOUNT
	.align		4
.L_603:
        /*0d44*/ 	.byte	0x04, 0x2f
        /*0d46*/ 	.short	(.L_605 - .L_604)
	.align		4
.L_604:
        /*0d48*/ 	.word	index@(_ZN2at6native29vectorized_elementwise_kernelILi8EZZZNS0_49_GLOBAL__N__b919a28f_16_Normalization_cu_5c38458736batch_norm_elementwise_backward_evalERKNS_6TensorES5_S5_S5_ENKUlvE0_clEvENKUlvE2_clEvEUlN3c108BFloat16EfE_St5arrayIPcLm3EEEEviT0_T1_)
        /*0d4c*/ 	.word	0x00000028


	//----- nvinfo : EIATTR_FRAME_SIZE
	.align		4
.L_605:
        /*0d50*/ 	.byte	0x04, 0x11
        /*0d52*/ 	.short	(.L_607 - .L_606)
	.align		4
.L_606:
        /*0d54*/ 	.word	index@(_ZN2at6native29vectorized_elementwise_kernelILi8EZZZNS0_49_GLOBAL__N__b919a28f_16_Normalization_cu_5c38458736batch_norm_elementwise_backward_evalERKNS_6TensorES5_S5_S5_ENKUlvE0_clEvENKUlvE2_clEvEUlN3c108BFloat16EfE_St5arrayIPcLm3EEEEviT0_T1_)
        /*0d58*/ 	.word	0x00000000


	//----- nvinfo : EIATTR_REGCOUNT
	.align		4
.L_607:
        /*0d5c*/ 	.byte	0x04, 0x2f
        /*0d5e*/ 	.short	(.L_609 - .L_608)
	.align		4
.L_608:
        /*0d60*/ 	.word	index@(_ZN2at6native29vectorized_elementwise_kernelILi4EZZZNS0_49_GLOBAL__N__b919a28f_16_Normalization_cu_5c38458736batch_norm_elementwise_backward_evalERKNS_6TensorES5_S5_S5_ENKUlvE0_clEvENKUlvE2_clEvEUlN3c108BFloat16EfE_St5arrayIPcLm3EEEEviT0_T1_)
        /*0d64*/ 	.word	0x00000028


	//----- nvinfo : EIATTR_FRAME_SIZE
	.align		4
.L_609:
        /*0d68*/ 	.byte	0x04, 0x11
        /*0d6a*/ 	.short	(.L_611 - .L_610)
	.align		4
.L_610:
        /*0d6c*/ 	.word	index@(_ZN2at6native29vectorized_elementwise_kernelILi4EZZZNS0_49_GLOBAL__N__b919a28f_16_Normalization_cu_5c38458736batch_norm_elementwise_backward_evalERKNS_6TensorES5_S5_S5_ENKUlvE0_clEvENKUlvE2_clEvEUlN3c108BFloat16EfE_St5arrayIPcLm3EEEEviT0_T1_)
        /*0d70*/ 	.word	0x00000000


	//----- nvinfo : EIATTR_REGCOUNT
	.align		4
.L_611:
        /*0d74*/ 	.byte	0x04, 0x2f
        /*0d76*/ 	.short	(.L_613 - .L_612)
	.align		4
.L_612:
        /*0d78*/ 	.word	index@(_ZN2at6native29vectorized_elementwise_kernelILi2EZZZNS0_49_GLOBAL__N__b919a28f_16_Normalization_cu_5c38458736batch_norm_elementwise_backward_evalERKNS_6TensorES5_S5_S5_ENKUlvE0_clEvENKUlvE2_clEvEUlN3c108BFloat16EfE_St5arrayIPcLm3EEEEviT0_T1_)
        /*0d7c*/ 	.word	0x00000028


	//----- nvinfo : EIATTR_FRAME_SIZE
	.align		4
.L_613:
        /*0d80*/ 	.byte	0x04, 0x11
        /*0d82*/ 	.short	(.L_615 - .L_614)
	.align		4
.L_614:
        /*0d84*/ 	.word	index@(_ZN2at6native29vectorized_elementwise_kernelILi2EZZZNS0_49_GLOBAL__N__b919a28f_16_Normalization_cu_5c38458736batch_norm_elementwise_backward_evalERKNS_6TensorES5_S5_S5_ENKUlvE0_clEvENKUlvE2_clEvEUlN3c108BFloat16EfE_St5arrayIPcLm3EEEEviT0_T1_)
        /*0d88*/ 	.word	0x00000000


	//----- nvinfo : EIATTR_REGCOUNT
	.align		4
.L_615:
        /*0d8c*/ 	.byte	0x04, 0x2f
        /*0d8e*/ 	.short	(.L_617 - .L_616)
	.align		4
.L_616:
        /*0d90*/ 	.word	index@(_ZN2at6native27unrolled_elementwise_kernelIZZZNS0_49_GLOBAL__N__b919a28f_16_Normalization_cu_5c38458736batch_norm_elementwise_backward_evalERKNS_6TensorES5_S5_S5_ENKUlvE0_clEvENKUlvE2_clEvEUlN3c108BFloat16EfE_St5arrayIPcLm3EELi4E23TrivialOffsetCalculatorILi2EjESE_ILi1EjENS0_6memory15LoadWithoutCastENSH_16StoreWithoutCastEEEviT_T0_T2_T3_T4_T5_)
        /*0d94*/ 	.word	0x0000001e


	//----- nvinfo : EIATTR_FRAME_SIZE
	.align		4
.L_617:
        /*0d98*/ 	.byte	0x04, 0x11
        /*0d9a*/ 	.short	(.L_619 - .L_618)
	.align		4
.L_618:
        /*0d9c*/ 	.word	index@(_ZN2at6native27unrolled_elementwise_kernelIZZZNS0_49_GLOBAL__N__b919a28f_16_Normalization_cu_5c38458736batch_norm_elementwise_backward_evalERKNS_6TensorES5_S5_S5_ENKUlvE0_clEvENKUlvE2_clEvEUlN3c108BFloat16EfE_St5arrayIPcLm3EELi4E23TrivialOffsetCalculatorILi2EjESE_ILi1EjENS0_6memory15LoadWithoutCastENSH_16StoreWithoutCastEEEviT_T0_T2_T3_T4_T5_)
        /*0da0*/ 	.word	0x00000000


	//----- nvinfo : EIATTR_REGCOUNT
	.align		4
.L_619:
        /*0da4*/ 	.byte	0x04, 0x2f
        /*0da6*/ 	.short	(.L_621 - .L_620)
	.align		4
.L_620:
        /*0da8*/ 	.word	index@(_ZN2at6native18elementwise_kernelILi128ELi4EZNS0_22gpu_kernel_impl_nocastIZZZNS0_49_GLOBAL__N__b919a28f_16_Normalization_cu_5c38458736batch_norm_elementwise_backward_evalERKNS_6TensorES6_S6_S6_ENKUlvE0_clEvENKUlvE2_clEvEUlN3c108BFloat16EfE_EEvRNS_18TensorIteratorBaseERKT_EUliE_EEviT1_)
        /*0dac*/ 	.word	0x00000012


	//----- nvinfo : EIATTR_FRAME_SIZE
	.align		4
.L_621:
        /*0db0*/ 	.byte	0x04, 0x11
        /*0db2*/ 	.short	(.L_623 - .L_622)
	.align		4
.L_622:
        /*0db4*/ 	.word	index@(_ZN2at6native18elementwise_kernelILi128ELi4EZNS0_22gpu_kernel_impl_nocastIZZZNS0_49_GLOBAL__N__b919a28f_16_Normalization_cu_5c38458736batch_norm_elementwise_backward_evalERKNS_6TensorES6_S6_S6_ENKUlvE0_clEvENKUlvE2_clEvEUlN3c108BFloat16EfE_EEvRNS_18TensorIteratorBaseERKT_EUliE_EEviT1_)
        /*0db8*/ 	.word	0x00000000


	//----- nvinfo : EIATTR_REGCOUNT
	.align		4
.L_623:
        /*0dbc*/ 	.byte	0x04, 0x2f
        /*0dbe*/ 	.short	(.L_625 - .L_624)
	.align		4
.L_624:
        /*0dc0*/ 	.word	index@(_ZN2at6native27unrolled_elementwise_kernelIZZZNS0_49_GLOBAL__N__b919a28f_16_Normalization_cu_5c38458736batch_norm_elementwise_backward_evalERKNS_6TensorES5_S5_S5_ENKUlvE0_clEvENKUlvE2_clEvEUlN3c108BFloat16EfE_St5arrayIPcLm3EELi4E23TrivialOffsetCalculatorILi2EjESE_ILi1EjENS0_6memory12LoadWithCastILi2EEENSH_13StoreWithCastILi1EEEEEviT_T0_T2_T3_T4_T5_)
        /*0dc4*/ 	.word	0x00000020


	//----- nvinfo : EIATTR_FRAME_SIZE
	.align		4
.L_625:
        /*0dc8*/ 	.byte	0x04, 0x11
        /*0dca*/ 	.short	(.L_627 - .L_626)
	.align		4
.L_626:
        /*0dcc*/ 	.word	index@(_ZN2at6native27unrolled_elementwise_kernelIZZZNS0_49_GLOBAL__N__b919a28f_16_Normalization_cu_5c38458736batch_norm_elementwise_backward_evalERKNS_6TensorES5_S5_S5_ENKUlvE0_clEvENKUlvE2_clEvEUlN3c108BFloat16EfE_St5arrayIPcLm3EELi4E23TrivialOffsetCalculatorILi2EjESE_ILi1EjENS0_6memory12LoadWithCastILi2EEENSH_13StoreWithCastILi1EEEEEviT_T0_T2_T3_T4_T5_)
        /*0dd0*/ 	.word	0x00000000


	//----- nvinfo : EIATTR_REGCOUNT
	.align		4
.L_627:
        /*0dd4*/ 	.byte	0x04, 0x2f
        /*0dd6*/ 	.short	(.L_629 - .L_628)
	.align		4
.L_628:
        /*0dd8*/ 	.word	index@(_ZN2at6native18elementwise_kernelILi128ELi4EZNS0_15gpu_kernel_implIZZZNS0_49_GLOBAL__N__b919a28f_16_Normalization_cu_5c38458736batch_norm_elementwise_backward_evalERKNS_6TensorES6_S6_S6_ENKUlvE0_clEvENKUlvE2_clEvEUlN3c108BFloat16EfE_EEvRNS_18TensorIteratorBaseERKT_EUliE_EEviT1_)
        /*0ddc*/ 	.word	0x0000001a


	//----- nvinfo : EIATTR_FRAME_SIZE
	.align		4
.L_629:
        /*0de0*/ 	.byte	0x04, 0x11
        /*0de2*/ 	.short	(.L_631 - .L_630)
	.align		4
.L_630:
        /*0de4*/ 	.word	index@(_ZN2at6native18elementwise_kernelILi128ELi4EZNS0_15gpu_kernel_implIZZZNS0_49_GLOBAL__N__b919a28f_16_Normalization_cu_5c38458736batch_norm_elementwise_backward_evalERKNS_6TensorES6_S6_S6_ENKUlvE0_clEvENKUlvE2_clEvEUlN3c108BFloat16EfE_EEvRNS_18TensorIteratorBaseERKT_EUliE_EEviT1_)
        /*0de8*/ 	.word	0x00000000


	//----- nvinfo : EIATTR_REGCOUNT
	.align		4
.L_631:
        /*0dec*/ 	.byte	0x04, 0x2f
        /*0dee*/ 	.short	(.L_633 - .L_632)
	.align		4
.L_632:
        /*0df0*/ 	.word	index@(_ZN2at6native36batch_norm_collect_statistics_kernelINS0_3VarEdddiEEvNS_27GenericPackedTensorAccessorIKT0_Lm3ENS_17RestrictPtrTraitsET3_EET2_S9_NS3_IS9_Lm1ES6_S7_EESA_)
        /*0df4*/ 	.word	0x00000027


	//----- nvinfo : EIATTR_FRAME_SIZE
	.align		4
.L_633:
        /*0df8*/ 	.byte	0x04, 0x11
        /*0dfa*/ 	.short	(.L_635 - .L_634)
	.align		4
.L_634:
        /*0dfc*/ 	.word	index@($__internal_63_$__cuda_sm20_div_rn_f64_full)
        /*0e00*/ 	.word	0x00000000


	//----- nvinfo : EIATTR_FRAME_SIZE
	.align		4
.L_635:
        /*0e04*/ 	.byte	0x04, 0x11
        /*0e06*/ 	.short	(.L_637 - .L_636)
	.align		4
.L_636:
        /*0e08*/ 	.word	index@($__internal_62_$__cuda_sm20_dblrcp_rn_slowpath_v3)
        /*0e0c*/ 	.word	0x00000000


	//----- nvinfo : EIATTR_FRAME_SIZE
	.align		4
.L_637:
        /*0e10*/ 	.byte	0x04, 0x11
        /*0e12*/ 	.short	(.L_639 - .L_638)
	.align		4
.L_638:
        /*0e14*/ 	.word	index@(_ZN2at6native36batch_norm_collect_statistics_kernelINS0_3VarEdddiEEvNS_27GenericPackedTensorAccessorIKT0_Lm3ENS_17RestrictPtrTraitsET3_EET2_S9_NS3_IS9_Lm1ES6_S7_EESA_)
        /*0e18*/ 	.word	0x00000000


	//----- nvinfo : EIATTR_REGCOUNT
	.align		4
.L_639:
        /*0e1c*/ 	.byte	0x04, 0x2f
        /*0e1e*/ 	.short	(.L_641 - .L_640)
	.align		4
.L_640:
        /*0e20*/ 	.word	index@(_ZN2at6native36batch_norm_collect_statistics_kernelINS0_3VarEfffiEEvNS_27GenericPackedTensorAccessorIKT0_Lm3ENS_17RestrictPtrTraitsET3_EET2_S9_NS3_IS9_Lm1ES6_S7_EESA_)
        /*0e24*/ 	.word	0x0000001c


	//----- nvinfo : EIATTR_FRAME_SIZE
	.align		4
.L_641:
        /*0e28*/ 	.byte	0x04, 0x11
        /*0e2a*/ 	.short	(.L_643 - .L_642)
	.align		4
.L_642:
        /*0e2c*/ 	.word	index@($__internal_61_$__cuda_sm20_dblrcp_rn_slowpath_v3)
        /*0e30*/ 	.word	0x00000000


	//----- nvinfo : EIATTR_FRAME_SIZE
	.align		4
.L_643:
        /*0e34*/ 	.byte	0x04, 0x11
        /*0e36*/ 	.short	(.L_645 - .L_644)
	.align		4
.L_644:
        /*0e38*/ 	.word	index@(_ZN2at6native36batch_norm_collect_statistics_kernelINS0_3VarEfffiEEvNS_27GenericPackedTensorAccessorIKT0_Lm3ENS_17RestrictPtrTraitsET3_EET2_S9_NS3_IS9_Lm1ES6_S7_EESA_)
        /*0e3c*/ 	.word	0x00000000


	//----- nvinfo : EIATTR_REGCOUNT
	.align		4
.L_645:
        /*0e40*/ 	.byte	0x04, 0x2f
        /*0e42*/ 	.short	(.L_647 - .L_646)
	.align		4
.L_646:
        /*0e44*/ 	.word	index@(_ZN2at6native36batch_norm_collect_statistics_kernelINS0_3VarEN3c104HalfES4_fiEEvNS_27GenericPackedTensorAccessorIKT0_Lm3ENS_17RestrictPtrTraitsET3_EET2_SB_NS5_ISB_Lm1ES8_S9_EESC_)
        /*0e48*/ 	.word	0x0000001c


	//----- nvinfo : EIATTR_FRAME_SIZE
	.align		4
.L_647:
        /*0e4c*/ 	.byte	0x04, 0x11
        /*0e4e*/ 	.short	(.L_649 - .L_648)
	.align		4
.L_648:
        /*0e50*/ 	.word	index@($__internal_60_$__cuda_sm20_dblrcp_rn_slowpath_v3)
        /*0e54*/ 	.word	0x00000000


	//----- nvinfo : EIATTR_FRAME_SIZE
	.align		4
.L_649:
        /*0e58*/ 	.byte	0x04, 0x11
        /*0e5a*/ 	.short	(.L_651 - .L_650)
	.align		4
.L_650:
        /*0e5c*/ 	.word	index@(_ZN2at6native36batch_norm_collect_statistics_kernelINS0_3VarEN3c104HalfES4_fiEEvNS_27GenericPackedTensorAccessorIKT0_Lm3ENS_17RestrictPtrTraitsET3_EET2_SB_NS5_ISB_Lm1ES8_S9_EESC_)
        /*0e60*/ 	.word	0x00000000


	//----- nvinfo : EIATTR_REGCOUNT
	.align		4
.L_651:
        /*0e64*/ 	.byte	0x04, 0x2f
        /*0e66*/ 	.short	(.L_653 - .L_652)
	.align		4
.L_652:
        /*0e68*/ 	.word	index@(_ZN2at6native36batch_norm_collect_statistics_kernelINS0_3VarEN3c108BFloat16ES4_fiEEvNS_27GenericPackedTensorAccessorIKT0_Lm3ENS_17RestrictPtrTraitsET3_EET2_SB_NS5_ISB_Lm1ES8_S9_EESC_)
        /*0e6c*/ 	.word	0x0000001c


	//----- nvinfo : EIATTR_FRAME_SIZE
	.align		4
.L_653:
        /*0e70*/ 	.byte	0x04, 0x11
        /*0e72*/ 	.short	(.L_655 - .L_654)
	.align		4
.L_654:
        /*0e74*/ 	.word	index@($__internal_59_$__cuda_sm20_dblrcp_rn_slowpath_v3)
        /*0e78*/ 	.word	0x00000000


	//----- nvinfo : EIATTR_FRAME_SIZE
	.align		4
.L_655:
        /*0e7c*/ 	.byte	0x04, 0x11
        /*0e7e*/ 	.short	(.L_657 - .L_656)
	.align		4
.L_656:
        /*0e80*/ 	.word	index@(_ZN2at6native36batch_norm_collect_statistics_kernelINS0_3VarEN3c108BFloat16ES4_fiEEvNS_27GenericPackedTensorAccessorIKT0_Lm3ENS_17RestrictPtrTraitsET3_EET2_SB_NS5_ISB_Lm1ES8_S9_EESC_)
        /*0e84*/ 	.word	0x00000000


	//----- nvinfo : EIATTR_REGCOUNT
	.align		4
.L_657:
        /*0e88*/ 	.byte	0x04, 0x2f
        /*0e8a*/ 	.short	(.L_659 - .L_658)
	.align		4
.L_658:
        /*0e8c*/ 	.word	index@(_ZN2at6native50batch_norm_collect_statistics_channels_last_kernelINS0_3VarEddLi4EEEvPKT0_PT1_S7_PVS6_PiiiS6_)
        /*0e90*/ 	.word	0x0000003e


	//----- nvinfo : EIATTR_FRAME_SIZE
	.align		4
.L_659:
        /*0e94*/ 	.byte	0x04, 0x11
        /*0e96*/ 	.short	(.L_661 - .L_660)
	.align		4
.L_660:
        /*0e98*/ 	.word	index@($__internal_58_$__cuda_sm20_div_rn_f64_full)
        /*0e9c*/ 	.word	0x00000000


	//----- nvinfo : EIATTR_FRAME_SIZE
	.align		4
.L_661:
        /*0ea0*/ 	.byte	0x04, 0x11
        /*0ea2*/ 	.short	(.L_663 - .L_662)
	.align		4
.L_662:
        /*0ea4*/ 	.word	index@($__internal_57_$__cuda_sm20_dblrcp_rn_slowpath_v3)
        /*0ea8*/ 	.word	0x00000000


	//----- nvinfo : EIATTR_FRAME_SIZE
	.align		4
.L_663:
        /*0eac*/ 	.byte	0x04, 0x11
        /*0eae*/ 	.short	(.L_665 - .L_664)
	.align		4
.L_664:
        /*0eb0*/ 	.word	index@(_ZN2at6native50batch_norm_collect_statistics_channels_last_kernelINS0_3VarEddLi4EEEvPKT0_PT1_S7_PVS6_PiiiS6_)
        /*0eb4*/ 	.word	0x00000000


	//----- nvinfo : EIATTR_REGCOUNT
	.align		4
.L_665:
        /*0eb8*/ 	.byte	0x04, 0x2f
        /*0eba*/ 	.short	(.L_667 - .L_666)
	.align		4
.L_666:
        /*0ebc*/ 	.word	index@(_ZN2at6native50batch_norm_collect_statistics_channels_last_kernelINS0_3VarEffLi4EEEvPKT0_PT1_S7_PVS6_PiiiS6_)
        /*0ec0*/ 	.word	0x00000020


	//----- nvinfo : EIATTR_FRAME_SIZE
	.align		4
.L_667:
        /*0ec4*/ 	.byte	0x04, 0x11
        /*0ec6*/ 	.short	(.L_669 - .L_668)
	.align		4
.L_668:
        /*0ec8*/ 	.word	index@(_ZN2at6native50batch_norm_collect_statistics_channels_last_kernelINS0_3VarEffLi4EEEvPKT0_PT1_S7_PVS6_PiiiS6_)
        /*0ecc*/ 	.word	0x00000000


	//----- nvinfo : EIATTR_REGCOUNT
	.align		4
.L_669:
        /*0ed0*/ 	.byte	0x04, 0x2f
        /*0ed2*/ 	.short	(.L_671 - .L_670)
	.align		4
.L_670:
        /*0ed4*/ 	.word	index@(_ZN2at6native50batch_norm_collect_statistics_channels_last_kernelINS0_3VarEN3c104HalfEfLi4EEEvPKT0_PT1_S9_PVS8_PiiiS8_)
        /*0ed8*/ 	.word	0x00000020


	//----- nvinfo : EIATTR_FRAME_SIZE
	.align		4
.L_671:
        /*0edc*/ 	.byte	0x04, 0x11
        /*0ede*/ 	.short	(.L_673 - .L_672)
	.align		4
.L_672:
        /*0ee0*/ 	.word	index@(_ZN2at6native50batch_norm_collect_statistics_channels_last_kernelINS0_3VarEN3c104HalfEfLi4EEEvPKT0_PT1_S9_PVS8_PiiiS8_)
        /*0ee4*/ 	.word	0x00000000


	//----- nvinfo : EIATTR_REGCOUNT
	.align		4
.L_673:
        /*0ee8*/ 	.byte	0x04, 0x2f
        /*0eea*/ 	.short	(.L_675 - .L_674)
	.align		4
.L_674:
        /*0eec*/ 	.word	index@(_ZN2at6native50batch_norm_collect_statistics_channels_last_kernelINS0_3VarEN3c108BFloat16EfLi4EEEvPKT0_PT1_S9_PVS8_PiiiS8_)
        /*0ef0*/ 	.word	0x00000020


	//----- nvinfo : EIATTR_FRAME_SIZE
	.align		4
.L_675:
        /*0ef4*/ 	.byte	0x04, 0x11
        /*0ef6*/ 	.short	(.L_677 - .L_676)
	.align		4
.L_676:
        /*0ef8*/ 	.word	index@(_ZN2at6native50batch_norm_collect_statistics_channels_last_kernelINS0_3VarEN3c108BFloat16EfLi4EEEvPKT0_PT1_S9_PVS8_PiiiS8_)
        /*0efc*/ 	.word	0x00000000


	//----- nvinfo : EIATTR_REGCOUNT
	.align		4
.L_677:
        /*0f00*/ 	.byte	0x04, 0x2f
        /*0f02*/ 	.short	(.L_679 - .L_678)
	.align		4
.L_678:
        /*0f04*/ 	.word	index@(_ZN2at6native29vectorized_elementwise_kernelILi8EZZZNS0_49_GLOBAL__N__b919a28f_16_Normalization_cu_5c38458722batch_norm_calc_invstdERKNS_6TensorES5_dENKUlvE_clEvENKUlvE_clEvEUldE_St5arrayIPcLm2EEEEviT0_T1_)
        /*0f08*/ 	.word	0x00000026


	//----- nvinfo : EIATTR_FRAME_SIZE
	.align		4
.L_679:
        /*0f0c*/ 	.byte	0x04, 0x11
        /*0f0e*/ 	.short	(.L_681 - .L_680)
	.align		4
.L_680:
        /*0f10*/ 	.word	index@($__internal_56_$__cuda_sm20_drsqrt_f64_slowpath_v2)
        /*0f14*/ 	.word	0x00000000


	//----- nvinfo : EIATTR_FRAME_SIZE
	.align		4
.L_681:
        /*0f18*/ 	.byte	0x04, 0x11
        /*0f1a*/ 	.short	(.L_683 - .L_682)
	.align		4
.L_682:
        /*0f1c*/ 	.word	index@(_ZN2at6native29vectorized_elementwise_kernelILi8EZZZNS0_49_GLOBAL__N__b919a28f_16_Normalization_cu_5c38458722batch_norm_calc_invstdERKNS_6TensorES5_dENKUlvE_clEvENKUlvE_clEvEUldE_St5arrayIPcLm2EEEEviT0_T1_)
        /*0f20*/ 	.word	0x00000000


	//----- nvinfo : EIATTR_REGCOUNT
	.align		4
.L_683:
        /*0f24*/ 	.byte	0x04, 0x2f
        /*0f26*/ 	.short	(.L_685 - .L_684)
	.align		4
.L_684:
        /*0f28*/ 	.word	index@(_ZN2at6native29vectorized_elementwise_kernelILi4EZZZNS0_49_GLOBAL__N__b919a28f_16_Normalization_cu_5c38458722batch_norm_calc_invstdERKNS_6TensorES5_dENKUlvE_clEvENKUlvE_clEvEUldE_St5arrayIPcLm2EEEEviT0_T1_)
        /*0f2c*/ 	.word	0x00000026


	//----- nvinfo : EIATTR_FRAME_SIZE
	.align		4
.L_685:
        /*0f30*/ 	.byte	0x04, 0x11
        /*0f32*/ 	.short	(.L_687 - .L_686)
	.align		4
.L_686:
        /*0f34*/ 	.word	index@($__internal_55_$__cuda_sm20_drsqrt_f64_slowpath_v2)
        /*0f38*/ 	.word	0x00000000


	//----- nvinfo : EIATTR_FRAME_SIZE
	.align		4
.L_687:
        /*0f3c*/ 	.byte	0x04, 0x11
        /*0f3e*/ 	.short	(.L_689 - .L_688)
	.align		4
.L_688:
        /*0f40*/ 	.word	index@(_ZN2at6native29vectorized_elementwise_kernelILi4EZZZNS0_49_GLOBAL__N__b919a28f_16_Normalization_cu_5c38458722batch_norm_calc_invstdERKNS_6TensorES5_dENKUlvE_clEvENKUlvE_clEvEUldE_St5arrayIPcLm2EEEEviT0_T1_)
        /*0f44*/ 	.word	0x00000000


	//----- nvinfo : EIATTR_REGCOUNT
	.align		4
.L_689:
        /*0f48*/ 	.byte	0x04, 0x2f
        /*0f4a*/ 	.short	(.L_691 - .L_690)
	.align		4
.L_690:
        /*0f4c*/ 	.word	index@(_ZN2at6native29vectorized_elementwise_kernelILi2EZZZNS0_49_GLOBAL__N__b919a28f_16_Normalization_cu_5c38458722batch_norm_calc_invstdERKNS_6TensorES5_dENKUlvE_clEvENKUlvE_clEvEUldE_St5arrayIPcLm2EEEEviT0_T1_)
        /*0f50*/ 	.word	0x00000026


	//----- nvinfo : EIATTR_FRAME_SIZE
	.align		4
.L_691:
        /*0f54*/ 	.byte	0x04, 0x11
        /*0f56*/ 	.short	(.L_693 - .L_692)
	.align		4
.L_692:
        /*0f58*/ 	.word	index@($__internal_54_$__cuda_sm20_drsqrt_f64_slowpath_v2)
        /*0f5c*/ 	.word	0x00000000


	//----- nvinfo : EIATTR_FRAME_SIZE
	.align		4
.L_693:
        /*0f60*/ 	.byte	0x04, 0x11
        /*0f62*/ 	.short	(.L_695 - .L_694)
	.align		4
.L_694:
        /*0f64*/ 	.word	index@(_ZN2at6native29vectorized_elementwise_kernelILi2EZZZNS0_49_GLOBAL__N__b919a28f_16_Normalization_cu_5c38458722batch_norm_calc_invstdERKNS_6TensorES5_dENKUlvE_clEvENKUlvE_clEvEUldE_St5arrayIPcLm2EEEEviT0_T1_)
        /*0f68*/ 	.word	0x00000000


	//----- nvinfo : EIATTR_REGCOUNT
	.align		4
.L_695:
        /*0f6c*/ 	.byte	0x04, 0x2f
        /*0f6e*/ 	.short	(.L_697 - .L_696)
	.align		4
.L_696:
        /*0f70*/ 	.word	index@(_ZN2at6native27unrolled_elementwise_kernelIZZZNS0_49_GLOBAL__N__b919a28f_16_Normalization_cu_5c38458722batch_norm_calc_invstdERKNS_6TensorES5_dENKUlvE_clEvENKUlvE_clEvEUldE_St5arrayIPcLm2EELi4E23TrivialOffsetCalculatorILi1EjESD_NS0_6memory15LoadWithoutCastENSE_16StoreWithoutCastEEEviT_T0_T2_T3_T4_T5_)
        /*0f74*/ 	.word	0x00000018


	//----- nvinfo : EIATTR_FRAME_SIZE
	.align		4
.L_697:
        /*0f78*/ 	.byte	0x04, 0x11
        /*0f7a*/ 	.short	(.L_699 - .L_698)
	.align		4
.L_698:
        /*0f7c*/ 	.word	index@($__internal_53_$__cuda_sm20_drsqrt_f64_slowpath_v2)
        /*0f80*/ 	.word	0x00000000


	//----- nvinfo : EIATTR_FRAME_SIZE
	.align		4
.L_699:
        /*0f84*/ 	.byte	0x04, 0x11
        /*0f86*/ 	.short	(.L_701 - .L_700)
	.align		4
.L_700:
        /*0f88*/ 	.word	index@(_ZN2at6native27unrolled_elementwise_kernelIZZZNS0_49_GLOBAL__N__b919a28f_16_Normalization_cu_5c38458722batch_norm_calc_invstdERKNS_6TensorES5_dENKUlvE_clEvENKUlvE_clEvEUldE_St5arrayIPcLm2EELi4E23TrivialOffsetCalculatorILi1EjESD_NS0_6memory15LoadWithoutCastENSE_16StoreWithoutCastEEEviT_T0_T2_T3_T4_T5_)
        /*0f8c*/ 	.word	0x00000000


	//----- nvinfo : EIATTR_REGCOUNT
	.align		4
.L_701:
        /*0f90*/ 	.byte	0x04, 0x2f
        /*0f92*/ 	.short	(.L_703 - .L_702)
	.align		4
.L_702:
        /*0f94*/ 	.word	index@(_ZN2at6native18elementwise_kernelILi128ELi2EZNS0_22gpu_kernel_impl_nocastIZZZNS0_49_GLOBAL__N__b919a28f_16_Normalization_cu_5c38458722batch_norm_calc_invstdERKNS_6TensorES6_dENKUlvE_clEvENKUlvE_clEvEUldE_EEvRNS_18TensorIteratorBaseERKT_EUliE_EEviT1_)
        /*0f98*/ 	.word	0x00000012


	//----- nvinfo : EIATTR_FRAME_SIZE
	.align		4
.L_703:
        /*0f9c*/ 	.byte	0x04, 0x11
        /*0f9e*/ 	.short	(.L_705 - .L_704)
	.align		4
.L_704:
        /*0fa0*/ 	.word	index@($__internal_52_$__cuda_sm20_drsqrt_f64_slowpath_v2)
        /*0fa4*/ 	.word	0x00000000


	//----- nvinfo : EIATTR_FRAME_SIZE
	.align		4
.L_705:
        /*0fa8*/ 	.byte	0x04, 0x11
        /*0faa*/ 	.short	(.L_707 - .L_706)
	.align		4
.L_706:
        /*0fac*/ 	.word	index@(_ZN2at6native18elementwise_kernelILi128ELi2EZNS0_22gpu_kernel_impl_nocastIZZZNS0_49_GLOBAL__N__b919a28f_16_Normalization_cu_5c38458722batch_norm_calc_invstdERKNS_6TensorES6_dENKUlvE_clEvENKUlvE_clEvEUldE_EEvRNS_18TensorIteratorBaseERKT_EUliE_EEviT1_)
        /*0fb0*/ 	.word	0x00000000


	//----- nvinfo : EIATTR_REGCOUNT
	.align		4
.L_707:
        /*0fb4*/ 	.byte	0x04, 0x2f
        /*0fb6*/ 	.short	(.L_709 - .L_708)
	.align		4
.L_708:
        /*0fb8*/ 	.word	index@(_ZN2at6native27unrolled_elementwise_kernelIZZZNS0_49_GLOBAL__N__b919a28f_16_Normalization_cu_5c38458722batch_norm_calc_invstdERKNS_6TensorES5_dENKUlvE_clEvENKUlvE_clEvEUldE_St5arrayIPcLm2EELi4E23TrivialOffsetCalculatorILi1EjESD_NS0_6memory12LoadWithCastILi1EEENSE_13StoreWithCastILi1EEEEEviT_T0_T2_T3_T4_T5_)
        /*0fbc*/ 	.word	0x00000022


	//----- nvinfo : EIATTR_FRAME_SIZE
	.align		4
.L_709:
        /*0fc0*/ 	.byte	0x04, 0x11
        /*0fc2*/ 	.short	(.L_711 - .L_710)
	.align		4
.L_710:
        /*0fc4*/ 	.word	index@($__internal_51_$__cuda_sm20_drsqrt_f64_slowpath_v2)
        /*0fc8*/ 	.word	0x00000000


	//----- nvinfo : EIATTR_FRAME_SIZE
	.align		4
.L_711:
        /*0fcc*/ 	.byte	0x04, 0x11
        /*0fce*/ 	.short	(.L_713 - .L_712)
	.align		4
.L_712:
        /*0fd0*/ 	.word	index@(_ZN2at6native27unrolled_elementwise_kernelIZZZNS0_49_GLOBAL__N__b919a28f_16_Normalization_cu_5c38458722batch_norm_calc_invstdERKNS_6TensorES5_dENKUlvE_clEvENKUlvE_clEvEUldE_St5arrayIPcLm2EELi4E23TrivialOffsetCalculatorILi1EjESD_NS0_6memory12LoadWithCastILi1EEENSE_13StoreWithCastILi1EEEEEviT_T0_T2_T3_T4_T5_)
        /*0fd4*/ 	.word	0x00000000


	//----- nvinfo : EIATTR_REGCOUNT
	.align		4
.L_713:
        /*0fd8*/ 	.byte	0x04, 0x2f
        /*0fda*/ 	.short	(.L_715 - .L_714)
	.align		4
.L_714:
        /*0fdc*/ 	.word	index@(_ZN2at6native18elementwise_kernelILi128ELi4EZNS0_15gpu_kernel_implIZZZNS0_49_GLOBAL__N__b919a28f_16_Normalization_cu_5c38458722batch_norm_calc_invstdERKNS_6TensorES6_dENKUlvE_clEvENKUlvE_clEvEUldE_EEvRNS_18TensorIteratorBaseERKT_EUliE_EEviT1_)
        /*0fe0*/ 	.word	0x0000001a


	//----- nvinfo : EIATTR_FRAME_SIZE
	.align		4
.L_715:
        /*0fe4*/ 	.byte	0x04, 0x11
        /*0fe6*/ 	.short	(.L_717 - .L_716)
	.align		4
.L_716:
        /*0fe8*/ 	.word	index@($__internal_50_$__cuda_sm20_drsqrt_f64_slowpath_v2)
        /*0fec*/ 	.word	0x00000000


	//----- nvinfo : EIATTR_FRAME_SIZE
	.align		4
.L_717:
        /*0ff0*/ 	.byte	0x04, 0x11
        /*0ff2*/ 	.short	(.L_719 - .L_718)
	.align		4
.L_718:
        /*0ff4*/ 	.word	index@(_ZN2at6native18elementwise_kernelILi128ELi4EZNS0_15gpu_kernel_implIZZZNS0_49_GLOBAL__N__b919a28f_16_Normalization_cu_5c38458722batch_norm_calc_invstdERKNS_6TensorES6_dENKUlvE_clEvENKUlvE_clEvEUldE_EEvRNS_18TensorIteratorBaseERKT_EUliE_EEviT1_)
        /*0ff8*/ 	.word	0x00000000


	//----- nvinfo : EIATTR_REGCOUNT
	.align		4
.L_719:
        /*0ffc*/ 	.byte	0x04, 0x2f
        /*0ffe*/ 	.short	(.L_721 - .L_720)
	.align		4
.L_720:
        /*1000*/ 	.word	index@(_ZN2at6native29vectorized_elementwise_kernelILi8EZZZNS0_49_GLOBAL__N__b919a28f_16_Normalization_cu_5c38458722batch_norm_calc_invstdERKNS_6TensorES5_dENKUlvE_clEvENKUlvE0_clEvEUlfE_St5arrayIPcLm2EEEEviT0_T1_)
        /*1004*/ 	.word	0x00000020


	//----- nvinfo : EIATTR_FRAME_SIZE
	.align		4
.L_721:
        /*1008*/ 	.byte	0x04, 0x11
        /*100a*/ 	.short	(.L_723 - .L_722)
	.align		4
.L_722:
        /*100c*/ 	.word	index@(_ZN2at6native29vectorized_elementwise_kernelILi8EZZZNS0_49_GLOBAL__N__b919a28f_16_Normalization_cu_5c38458722batch_norm_calc_invstdERKNS_6TensorES5_dENKUlvE_clEvENKUlvE0_clEvEUlfE_St5arrayIPcLm2EEEEviT0_T1_)
        /*1010*/ 	.word	0x00000000


	//----- nvinfo : EIATTR_REGCOUNT
	.align		4
.L_723:
        /*1014*/ 	.byte	0x04, 0x2f
        /*1016*/ 	.short	(.L_725 - .L_724)
	.align		4
.L_724:
        /*1018*/ 	.word	index@(_ZN2at6native29vectorized_elementwise_kernelILi4EZZZNS0_49_GLOBAL__N__b919a28f_16_Normalization_cu_5c38458722batch_norm_calc_invstdERKNS_6TensorES5_dENKUlvE_clEvENKUlvE0_clEvEUlfE_St5arrayIPcLm2EEEEviT0_T1_)
        /*101c*/ 	.word	0x00000020


	//----- nvinfo : EIATTR_FRAME_SIZE
	.align		4
.L_725:
        /*1020*/ 	.byte	0x04, 0x11
        /*1022*/ 	.short	(.L_727 - .L_726)
	.align		4
.L_726:
        /*1024*/ 	.word	index@(_ZN2at6native29vectorized_elementwise_kernelILi4EZZZNS0_49_GLOBAL__N__b919a28f_16_Normalization_cu_5c38458722batch_norm_calc_invstdERKNS_6TensorES5_dENKUlvE_clEvENKUlvE0_clEvEUlfE_St5arrayIPcLm2EEEEviT0_T1_)
        /*1028*/ 	.word	0x00000000


	//----- nvinfo : EIATTR_REGCOUNT
	.align		4
.L_727:
        /*102c*/ 	.byte	0x04, 0x2f
        /*102e*/ 	.short	(.L_729 - .L_728)
	.align		4
.L_728:
        /*1030*/ 	.word	index@(_ZN2at6native29vectorized_elementwise_kernelILi2EZZZNS0_49_GLOBAL__N__b919a28f_16_Normalization_cu_5c38458722batch_norm_calc_invstdERKNS_6TensorES5_dENKUlvE_clEvENKUlvE0_clEvEUlfE_St5arrayIPcLm2EEEEviT0_T1_)
        /*1034*/ 	.word	0x00000020


	//----- nvinfo : EIATTR_FRAME_SIZE
	.align		4
.L_729:
        /*1038*/ 	.byte	0x04, 0x11
        /*103a*/ 	.short	(.L_731 - .L_730)
	.align		4
.L_730:
        /*103c*/ 	.word	index@(_ZN2at6native29vectorized_elementwise_kernelILi2EZZZNS0_49_GLOBAL__N__b919a28f_16_Normalization_cu_5c38458722batch_norm_calc_invstdERKNS_6TensorES5_dENKUlvE_clEvENKUlvE0_clEvEUlfE_St5arrayIPcLm2EEEEviT0_T1_)
        /*1040*/ 	.word	0x00000000


	//----- nvinfo : EIATTR_REGCOUNT
	.align		4
.L_731:
        /*1044*/ 	.byte	0x04, 0x2f
        /*1046*/ 	.short	(.L_733 - .L_732)
	.align		4
.L_732:
        /*1048*/ 	.word	index@(_ZN2at6native27unrolled_elementwise_kernelIZZZNS0_49_GLOBAL__N__b919a28f_16_Normalization_cu_5c38458722batch_norm_calc_invstdERKNS_6TensorES5_dENKUlvE_clEvENKUlvE0_clEvEUlfE_St5arrayIPcLm2EELi4E23TrivialOffsetCalculatorILi1EjESD_NS0_6memory15LoadWithoutCastENSE_16StoreWithoutCastEEEviT_T0_T2_T3_T4_T5_)
        /*104c*/ 	.word	0x00000016


	//----- nvinfo : EIATTR_FRAME_SIZE
	.align		4
.L_733:
        /*1050*/ 	.byte	0x04, 0x11
        /*1052*/ 	.short	(.L_735 - .L_734)
	.align		4
.L_734:
        /*1054*/ 	.word	index@(_ZN2at6native27unrolled_elementwise_kernelIZZZNS0_49_GLOBAL__N__b919a28f_16_Normalization_cu_5c38458722batch_norm_calc_invstdERKNS_6TensorES5_dENKUlvE_clEvENKUlvE0_clEvEUlfE_St5arrayIPcLm2EELi4E23TrivialOffsetCalculatorILi1EjESD_NS0_6memory15LoadWithoutCastENSE_16StoreWithoutCastEEEviT_T0_T2_T3_T4_T5_)
        /*1058*/ 	.word	0x00000000


	//----- nvinfo : EIATTR_REGCOUNT
	.align		4
.L_735:
        /*105c*/ 	.byte	0x04, 0x2f
        /*105e*/ 	.short	(.L_737 - .L_736)
	.align		4
.L_736:
        /*1060*/ 	.word	index@(_ZN2at6native18elementwise_kernelILi128ELi2EZNS0_22gpu_kernel_impl_nocastIZZZNS0_49_GLOBAL__N__b919a28f_16_Normalization_cu_5c38458722batch_norm_calc_invstdERKNS_6TensorES6_dENKUlvE_clEvENKUlvE0_clEvEUlfE_EEvRNS_18TensorIteratorBaseERKT_EUliE_EEviT1_)
        /*1064*/ 	.word	0x00000012


	//----- nvinfo : EIATTR_FRAME_SIZE
	.align		4
.L_737:
        /*1068*/ 	.byte	0x04, 0x11
        /*106a*/ 	.short	(.L_739 - .L_738)
	.align		4
.L_738:
        /*106c*/ 	.word	index@(_ZN2at6native18elementwise_kernelILi128ELi2EZNS0_22gpu_kernel_impl_nocastIZZZNS0_49_GLOBAL__N__b919a28f_16_Normalization_cu_5c38458722batch_norm_calc_invstdERKNS_6TensorES6_dENKUlvE_clEvENKUlvE0_clEvEUlfE_EEvRNS_18TensorIteratorBaseERKT_EUliE_EEviT1_)
        /*1070*/ 	.word	0x00000000


	//----- nvinfo : EIATTR_REGCOUNT
	.align		4
.L_739:
        /*1074*/ 	.byte	0x04, 0x2f
        /*1076*/ 	.short	(.L_741 - .L_740)
	.align		4
.L_740:
        /*1078*/ 	.word	index@(_ZN2at6native27unrolled_elementwise_kernelIZZZNS0_49_GLOBAL__N__b919a28f_16_Normalization_cu_5c38458722batch_norm_calc_invstdERKNS_6TensorES5_dENKUlvE_clEvENKUlvE0_clEvEUlfE_St5arrayIPcLm2EELi4E23TrivialOffsetCalculatorILi1EjESD_NS0_6memory12LoadWithCastILi1EEENSE_13StoreWithCastILi1EEEEEviT_T0_T2_T3_T4_T5_)
        /*107c*/ 	.word	0x0000001d


	//----- nvinfo : EIATTR_FRAME_SIZE
	.align		4
.L_741:
        /*1080*/ 	.byte	0x04, 0x11
        /*1082*/ 	.short	(.L_743 - .L_742)
	.align		4
.L_742:
        /*1084*/ 	.word	index@(_ZN2at6native27unrolled_elementwise_kernelIZZZNS0_49_GLOBAL__N__b919a28f_16_Normalization_cu_5c38458722batch_norm_calc_invstdERKNS_6TensorES5_dENKUlvE_clEvENKUlvE0_clEvEUlfE_St5arrayIPcLm2EELi4E23TrivialOffsetCalculatorILi1EjESD_NS0_6memory12LoadWithCastILi1EEENSE_13StoreWithCastILi1EEEEEviT_T0_T2_T3_T4_T5_)
        /*1088*/ 	.word	0x00000000


	//----- nvinfo : EIATTR_REGCOUNT
	.align		4
.L_743:
        /*108c*/ 	.byte	0x04, 0x2f
        /*108e*/ 	.short	(.L_745 - .L_744)
	.align		4
.L_744:
        /*1090*/ 	.word	index@(_ZN2at6native18elementwise_kernelILi128ELi4EZNS0_15gpu_kernel_implIZZZNS0_49_GLOBAL__N__b919a28f_16_Normalization_cu_5c38458722batch_norm_calc_invstdERKNS_6TensorES6_dENKUlvE_clEvENKUlvE0_clEvEUlfE_EEvRNS_18TensorIteratorBaseERKT_EUliE_EEviT1_)
        /*1094*/ 	.word	0x0000001a


	//----- nvinfo : EIATTR_FRAME_SIZE
	.align		4
.L_745:
        /*1098*/ 	.byte	0x04, 0x11
        /*109a*/ 	.short	(.L_747 - .L_746)
	.align		4
.L_746:
        /*109c*/ 	.word	index@(_ZN2at6native18elementwise_kernelILi128ELi4EZNS0_15gpu_kernel_implIZZZNS0_49_GLOBAL__N__b919a28f_16_Normalization_cu_5c38458722batch_norm_calc_invstdERKNS_6TensorES6_dENKUlvE_clEvENKUlvE0_clEvEUlfE_EEvRNS_18TensorIteratorBaseERKT_EUliE_EEviT1_)
        /*10a0*/ 	.word	0x00000000


	//----- nvinfo : EIATTR_REGCOUNT
	.align		4
.L_747:
        /*10a4*/ 	.byte	0x04, 0x2f
        /*10a6*/ 	.short	(.L_749 - .L_748)
	.align		4
.L_748:
        /*10a8*/ 	.word	index@(_ZN2at6native29vectorized_elementwise_kernelILi8EZZZNS0_49_GLOBAL__N__b919a28f_16_Normalization_cu_5c38458722batch_norm_calc_invstdERKNS_6TensorES5_dENKUlvE_clEvENKUlvE1_clEvEUlN3c104HalfEE_St5arrayIPcLm2EEEEviT0_T1_)
        /*10ac*/ 	.word	0x00000020


	//----- nvinfo : EIATTR_FRAME_SIZE
	.align		4
.L_749:
        /*10b0*/ 	.byte	0x04, 0x11
        /*10b2*/ 	.short	(.L_751 - .L_750)
	.align		4
.L_750:
        /*10b4*/ 	.word	index@(_ZN2at6native29vectorized_elementwise_kernelILi8EZZZNS0_49_GLOBAL__N__b919a28f_16_Normalization_cu_5c38458722batch_norm_calc_invstdERKNS_6TensorES5_dENKUlvE_clEvENKUlvE1_clEvEUlN3c104HalfEE_St5arrayIPcLm2EEEEviT0_T1_)
        /*10b8*/ 	.word	0x00000000


	//----- nvinfo : EIATTR_REGCOUNT
	.align		4
.L_751:
        /*10bc*/ 	.byte	0x04, 0x2f
        /*10be*/ 	.short	(.L_753 - .L_752)
	.align		4
.L_752:
        /*10c0*/ 	.word	index@(_ZN2at6native29vectorized_elementwise_kernelILi4EZZZNS0_49_GLOBAL__N__b919a28f_16_Normalization_cu_5c38458722batch_norm_calc_invstdERKNS_6TensorES5_dENKUlvE_clEvENKUlvE1_clEvEUlN3c104HalfEE_St5arrayIPcLm2EEEEviT0_T1_)
        /*10c4*/ 	.word	0x00000020


	//----- nvinfo : EIATTR_FRAME_SIZE
	.align		4
.L_753:
        /*10c8*/ 	.byte	0x04, 0x11
        /*10ca*/ 	.short	(.L_755 - .L_754)
	.align		4
.L_754:
        /*10cc*/ 	.word	index@(_ZN2at6native29vectorized_elementwise_kernelILi4EZZZNS0_49_GLOBAL__N__b919a28f_16_Normalization_cu_5c38458722batch_norm_calc_invstdERKNS_6TensorES5_dENKUlvE_clEvENKUlvE1_clEvEUlN3c104HalfEE_St5arrayIPcLm2EEEEviT0_T1_)
        /*10d0*/ 	.word	0x00000000


	//----- nvinfo : EIATTR_REGCOUNT
	.align		4
.L_755:
        /*10d4*/ 	.byte	0x04, 0x2f
        /*10d6*/ 	.short	(.L_757 - .L_756)
	.align		4
.L_756:
        /*10d8*/ 	.word	index@(_ZN2at6native29vectorized_elementwise_kernelILi2EZZZNS0_49_GLOBAL__N__b919a28f_16_Normalization_cu_5c38458722batch_norm_calc_invstdERKNS_6TensorES5_dENKUlvE_clEvENKUlvE1_clEvEUlN3c104HalfEE_St5arrayIPcLm2EEEEviT0_T1_)
        /*10dc*/ 	.word	0x00000020


	//----- nvinfo : EIATTR_FRAME_SIZE
	.align		4
.L_757:
        /*10e0*/ 	.byte	0x04, 0x11
        /*10e2*/ 	.short	(.L_759 - .L_758)
	.align		4
.L_758:
        /*10e4*/ 	.word	index@(_ZN2at6native29vectorized_elementwise_kernelILi2EZZZNS0_49_GLOBAL__N__b919a28f_16_Normalization_cu_5c38458722batch_norm_calc_invstdERKNS_6TensorES5_dENKUlvE_clEvENKUlvE1_clEvEUlN3c104HalfEE_St5arrayIPcLm2EEEEviT0_T1_)
        /*10e8*/ 	.word	0x00000000


	//----- nvinfo : EIATTR_REGCOUNT
	.align		4
.L_759:
        /*10ec*/ 	.byte	0x04, 0x2f
        /*10ee*/ 	.short	(.L_761 - .L_760)
	.align		4
.L_760:
        /*10f0*/ 	.word	index@(_ZN2at6native27unrolled_elementwise_kernelIZZZNS0_49_GLOBAL__N__b919a28f_16_Normalization_cu_5c38458722batch_norm_calc_invstdERKNS_6TensorES5_dENKUlvE_clEvENKUlvE1_clEvEUlN3c104HalfEE_St5arrayIPcLm2EELi4E23TrivialOffsetCalculatorILi1EjESF_NS0_6memory15LoadWithoutCastENSG_16StoreWithoutCastEEEviT_T0_T2_T3_T4_T5_)
        /*10f4*/ 	.word	0x00000016


	//----- nvinfo : EIATTR_FRAME_SIZE
	.align		4
.L_761:
        /*10f8*/ 	.byte	0x04, 0x11
        /*10fa*/ 	.short	(.L_763 - .L_762)
	.align		4
.L_762:
        /*10fc*/ 	.word	index@(_ZN2at6native27unrolled_elementwise_kernelIZZZNS0_49_GLOBAL__N__b919a28f_16_Normalization_cu_5c38458722batch_norm_calc_invstdERKNS_6TensorES5_dENKUlvE_clEvENKUlvE1_clEvEUlN3c104HalfEE_St5arrayIPcLm2EELi4E23TrivialOffsetCalculatorILi1EjESF_NS0_6memory15LoadWithoutCastENSG_16StoreWithoutCastEEEviT_T0_T2_T3_T4_T5_)
        /*1100*/ 	.word	0x00000000


	//----- nvinfo : EIATTR_REGCOUNT
	.align		4
.L_763:
        /*1104*/ 	.byte	0x04, 0x2f
        /*1106*/ 	.short	(.L_765 - .L_764)
	.align		4
.L_764:
        /*1108*/ 	.word	index@(_ZN2at6native18elementwise_kernelILi128ELi2EZNS0_22gpu_kernel_impl_nocastIZZZNS0_49_GLOBAL__N__b919a28f_16_Normalization_cu_5c38458722batch_norm_calc_invstdERKNS_6TensorES6_dENKUlvE_clEvENKUlvE1_clEvEUlN3c104HalfEE_EEvRNS_18TensorIteratorBaseERKT_EUliE_EEviT1_)
        /*110c*/ 	.word	0x00000012


	//----- nvinfo : EIATTR_FRAME_SIZE
	.align		4
.L_765:
        /*1110*/ 	.byte	0x04, 0x11
        /*1112*/ 	.short	(.L_767 - .L_766)
	.align		4
.L_766:
        /*1114*/ 	.word	index@(_ZN2at6native18elementwise_kernelILi128ELi2EZNS0_22gpu_kernel_impl_nocastIZZZNS0_49_GLOBAL__N__b919a28f_16_Normalization_cu_5c38458722batch_norm_calc_invstdERKNS_6TensorES6_dENKUlvE_clEvENKUlvE1_clEvEUlN3c104HalfEE_EEvRNS_18TensorIteratorBaseERKT_EUliE_EEviT1_)
        /*1118*/ 	.word	0x00000000


	//----- nvinfo : EIATTR_REGCOUNT
	.align		4
.L_767:
        /*111c*/ 	.byte	0x04, 0x2f
        /*111e*/ 	.short	(.L_769 - .L_768)
	.align		4
.L_768:
        /*1120*/ 	.word	index@(_ZN2at6native27unrolled_elementwise_kernelIZZZNS0_49_GLOBAL__N__b919a28f_16_Normalization_cu_5c38458722batch_norm_calc_invstdERKNS_6TensorES5_dENKUlvE_clEvENKUlvE1_clEvEUlN3c104HalfEE_St5arrayIPcLm2EELi4E23TrivialOffsetCalculatorILi1EjESF_NS0_6memory12LoadWithCastILi1EEENSG_13StoreWithCastILi1EEEEEviT_T0_T2_T3_T4_T5_)
        /*1124*/ 	.word	0x0000001d


	//----- nvinfo : EIATTR_FRAME_SIZE
	.align		4
.L_769:
        /*1128*/ 	.byte	0x04, 0x11
        /*112a*/ 	.short	(.L_771 - .L_770)
	.align		4
.L_770:
        /*112c*/ 	.word	index@(_ZN2at6native27unrolled_elementwise_kernelIZZZNS0_49_GLOBAL__N__b919a28f_16_Normalization_cu_5c38458722batch_norm_calc_invstdERKNS_6TensorES5_dENKUlvE_clEvENKUlvE1_clEvEUlN3c104HalfEE_St5arrayIPcLm2EELi4E23TrivialOffsetCalculatorILi1EjESF_NS0_6memory12LoadWithCastILi1EEENSG_13StoreWithCastILi1EEEEEviT_T0_T2_T3_T4_T5_)
        /*1130*/ 	.word	0x00000000


	//----- nvinfo : EIATTR_REGCOUNT
	.align		4
.L_771:
        /*1134*/ 	.byte	0x04, 0x2f
        /*1136*/ 	.short	(.L_773 - .L_772)
	.align		4
.L_772:
        /*1138*/ 	.word	index@(_ZN2at6native18elementwise_kernelILi128ELi4EZNS0_15gpu_kernel_implIZZZNS0_49_GLOBAL__N__b919a28f_16_Normalization_cu_5c38458722batch_norm_calc_invstdERKNS_6TensorES6_dENKUlvE_clEvENKUlvE1_clEvEUlN3c104HalfEE_EEvRNS_18TensorIteratorBaseERKT_EUliE_EEviT1_)
        /*113c*/ 	.word	0x0000001a


	//----- nvinfo : EIATTR_FRAME_SIZE
	.align		4
.L_773:
        /*1140*/ 	.byte	0x04, 0x11
        /*1142*/ 	.short	(.L_775 - .L_774)
	.align		4
.L_774:
        /*1144*/ 	.word	index@(_ZN2at6native18elementwise_kernelILi128ELi4EZNS0_15gpu_kernel_implIZZZNS0_49_GLOBAL__N__b919a28f_16_Normalization_cu_5c38458722batch_norm_calc_invstdERKNS_6TensorES6_dENKUlvE_clEvENKUlvE1_clEvEUlN3c104HalfEE_EEvRNS_18TensorIteratorBaseERKT_EUliE_EEviT1_)
        /*1148*/ 	.word	0x00000000


	//----- nvinfo : EIATTR_REGCOUNT
	.align		4
.L_775:
        /*114c*/ 	.byte	0x04, 0x2f
        /*114e*/ 	.short	(.L_777 - .L_776)
	.align		4
.L_776:
        /*1150*/ 	.word	index@(_ZN2at6native29vectorized_elementwise_kernelILi8EZZZNS0_49_GLOBAL__N__b919a28f_16_Normalization_cu_5c38458722batch_norm_calc_invstdERKNS_6TensorES5_dENKUlvE_clEvENKUlvE2_clEvEUlN3c108BFloat16EE_St5arrayIPcLm2EEEEviT0_T1_)
        /*1154*/ 	.word	0x00000020


	//----- nvinfo : EIATTR_FRAME_SIZE
	.align		4
.L_777:
        /*1158*/ 	.byte	0x04, 0x11
        /*115a*/ 	.short	(.L_779 - .L_778)
	.align		4
.L_778:
        /*115c*/ 	.word	index@(_ZN2at6native29vectorized_elementwise_kernelILi8EZZZNS0_49_GLOBAL__N__b919a28f_16_Normalization_cu_5c38458722batch_norm_calc_invstdERKNS_6TensorES5_dENKUlvE_clEvENKUlvE2_clEvEUlN3c108BFloat16EE_St5arrayIPcLm2EEEEviT0_T1_)
        /*1160*/ 	.word	0x00000000


	//----- nvinfo : EIATTR_REGCOUNT
	.align		4
.L_779:
        /*1164*/ 	.byte	0x04, 0x2f
        /*1166*/ 	.short	(.L_781 - .L_780)
	.align		4
.L_780:
        /*1168*/ 	.word	index@(_ZN2at6native29vectorized_elementwise_kernelILi4EZZZNS0_49_GLOBAL__N__b919a28f_16_Normalization_cu_5c38458722batch_norm_calc_invstdERKNS_6TensorES5_dENKUlvE_clEvENKUlvE2_clEvEUlN3c108BFloat16EE_St5arrayIPcLm2EEEEviT0_T1_)
        /*116c*/ 	.word	0x00000020


	//----- nvinfo : EIATTR_FRAME_SIZE
	.align		4
.L_781:
        /*1170*/ 	.byte	0x04, 0x11
        /*1172*/ 	.short	(.L_783 - .L_782)
	.align		4
.L_782:
        /*1174*/ 	.word	index@(_ZN2at6native29vectorized_elementwise_kernelILi4EZZZNS0_49_GLOBAL__N__b919a28f_16_Normalization_cu_5c38458722batch_norm_calc_invstdERKNS_6TensorES5_dENKUlvE_clEvENKUlvE2_clEvEUlN3c108BFloat16EE_St5arrayIPcLm2EEEEviT0_T1_)
        /*1178*/ 	.word	0x00000000


	//----- nvinfo : EIATTR_REGCOUNT
	.align		4
.L_783:
        /*117c*/ 	.byte	0x04, 0x2f
        /*117e*/ 	.short	(.L_785 - .L_784)
	.align		4
.L_784:
        /*1180*/ 	.word	index@(_ZN2at6native29vectorized_elementwise_kernelILi2EZZZNS0_49_GLOBAL__N__b919a28f_16_Normalization_cu_5c38458722batch_norm_calc_invstdERKNS_6TensorES5_dENKUlvE_clEvENKUlvE2_clEvEUlN3c108BFloat16EE_St5arrayIPcLm2EEEEviT0_T1_)
        /*1184*/ 	.word	0x00000020


	//----- nvinfo : EIATTR_FRAME_SIZE
	.align		4
.L_785:
        /*1188*/ 	.byte	0x04, 0x11
        /*118a*/ 	.short	(.L_787 - .L_786)
	.align		4
.L_786:
        /*118c*/ 	.word	index@(_ZN2at6native29vectorized_elementwise_kernelILi2EZZZNS0_49_GLOBAL__N__b919a28f_16_Normalization_cu_5c38458722batch_norm_calc_invstdERKNS_6TensorES5_dENKUlvE_clEvENKUlvE2_clEvEUlN3c108BFloat16EE_St5arrayIPcLm2EEEEviT0_T1_)
        /*1190*/ 	.word	0x00000000


	//----- nvinfo : EIATTR_REGCOUNT
	.align		4
.L_787:
        /*1194*/ 	.byte	0x04, 0x2f
        /*1196*/ 	.short	(.L_789 - .L_788)
	.align		4
.L_788:
        /*1198*/ 	.word	index@(_ZN2at6native27unrolled_elementwise_kernelIZZZNS0_49_GLOBAL__N__b919a28f_16_Normalization_cu_5c38458722batch_norm_calc_invstdERKNS_6TensorES5_dENKUlvE_clEvENKUlvE2_clEvEUlN3c108BFloat16EE_St5arrayIPcLm2EELi4E23TrivialOffsetCalculatorILi1EjESF_NS0_6memory15LoadWithoutCastENSG_16StoreWithoutCastEEEviT_T0_T2_T3_T4_T5_)
        /*119c*/ 	.word	0x00000016


	//----- nvinfo : EIATTR_FRAME_SIZE
	.align		4
.L_789:
        /*11a0*/ 	.byte	0x04, 0x11
        /*11a2*/ 	.short	(.L_791 - .L_790)
	.align		4
.L_790:
        /*11a4*/ 	.word	index@(_ZN2at6native27unrolled_elementwise_kernelIZZZNS0_49_GLOBAL__N__b919a28f_16_Normalization_cu_5c38458722batch_norm_calc_invstdERKNS_6TensorES5_dENKUlvE_clEvENKUlvE2_clEvEUlN3c108BFloat16EE_St5arrayIPcLm2EELi4E23TrivialOffsetCalculatorILi1EjESF_NS0_6memory15LoadWithoutCastENSG_16StoreWithoutCastEEEviT_T0_T2_T3_T4_T5_)
        /*11a8*/ 	.word	0x00000000


	//----- nvinfo : EIATTR_REGCOUNT
	.align		4
.L_791:
        /*11ac*/ 	.byte	0x04, 0x2f
        /*11ae*/ 	.short	(.L_793 - .L_792)
	.align		4
.L_792:
        /*11b0*/ 	.word	index@(_ZN2at6native18elementwise_kernelILi128ELi2EZNS0_22gpu_kernel_impl_nocastIZZZNS0_49_GLOBAL__N__b919a28f_16_Normalization_cu_5c38458722batch_norm_calc_invstdERKNS_6TensorES6_dENKUlvE_clEvENKUlvE2_clEvEUlN3c108BFloat16EE_EEvRNS_18TensorIteratorBaseERKT_EUliE_EEviT1_)
        /*11b4*/ 	.word	0x00000012


	//----- nvinfo : EIATTR_FRAME_SIZE
	.align		4
.L_793:
        /*11b8*/ 	.byte	0x04, 0x11
        /*11ba*/ 	.short	(.L_795 - .L_794)
	.align		4
.L_794:
        /*11bc*/ 	.word	index@(_ZN2at6native18elementwise_kernelILi128ELi2EZNS0_22gpu_kernel_impl_nocastIZZZNS0_49_GLOBAL__N__b919a28f_16_Normalization_cu_5c38458722batch_norm_calc_invstdERKNS_6TensorES6_dENKUlvE_clEvENKUlvE2_clEvEUlN3c108BFloat16EE_EEvRNS_18TensorIteratorBaseERKT_EUliE_EEviT1_)
        /*11c0*/ 	.word	0x00000000


	//----- nvinfo : EIATTR_REGCOUNT
	.align		4
.L_795:
        /*11c4*/ 	.byte	0x04, 0x2f
        /*11c6*/ 	.short	(.L_797 - .L_796)
	.align		4
.L_796:
        /*11c8*/ 	.word	index@(_ZN2at6native27unrolled_elementwise_kernelIZZZNS0_49_GLOBAL__N__b919a28f_16_Normalization_cu_5c38458722batch_norm_calc_invstdERKNS_6TensorES5_dENKUlvE_clEvENKUlvE2_clEvEUlN3c108BFloat16EE_St5arrayIPcLm2EELi4E23TrivialOffsetCalculatorILi1EjESF_NS0_6memory12LoadWithCastILi1EEENSG_13StoreWithCastILi1EEEEEviT_T0_T2_T3_T4_T5_)
        /*11cc*/ 	.word	0x0000001d


	//----- nvinfo : EIATTR_FRAME_SIZE
	.align		4
.L_797:
        /*11d0*/ 	.byte	0x04, 0x11
        /*11d2*/ 	.short	(.L_799 - .L_798)
	.align		4
.L_798:
        /*11d4*/ 	.word	index@(_ZN2at6native27unrolled_elementwise_kernelIZZZNS0_49_GLOBAL__N__b919a28f_16_Normalization_cu_5c38458722batch_norm_calc_invstdERKNS_6TensorES5_dENKUlvE_clEvENKUlvE2_clEvEUlN3c108BFloat16EE_St5arrayIPcLm2EELi4E23TrivialOffsetCalculatorILi1EjESF_NS0_6memory12LoadWithCastILi1EEENSG_13StoreWithCastILi1EEEEEviT_T0_T2_T3_T4_T5_)
        /*11d8*/ 	.word	0x00000000


	//----- nvinfo : EIATTR_REGCOUNT
	.align		4
.L_799:
        /*11dc*/ 	.byte	0x04, 0x2f
        /*11de*/ 	.short	(.L_801 - .L_800)
	.align		4
.L_800:
        /*11e0*/ 	.word	index@(_ZN2at6native18elementwise_kernelILi128ELi4EZNS0_15gpu_kernel_implIZZZNS0_49_GLOBAL__N__b919a28f_16_Normalization_cu_5c38458722batch_norm_calc_invstdERKNS_6TensorES6_dENKUlvE_clEvENKUlvE2_clEvEUlN3c108BFloat16EE_EEvRNS_18TensorIteratorBaseERKT_EUliE_EEviT1_)
        /*11e4*/ 	.word	0x0000001a


	//----- nvinfo : EIATTR_FRAME_SIZE
	.align		4
.L_801:
        /*11e8*/ 	.byte	0x04, 0x11
        /*11ea*/ 	.short	(.L_803 - .L_802)
	.align		4
.L_802:
        /*11ec*/ 	.word	index@(_ZN2at6native18elementwise_kernelILi128ELi4EZNS0_15gpu_kernel_implIZZZNS0_49_GLOBAL__N__b919a28f_16_Normalization_cu_5c38458722batch_norm_calc_invstdERKNS_6TensorES6_dENKUlvE_clEvENKUlvE2_clEvEUlN3c108BFloat16EE_EEvRNS_18TensorIteratorBaseERKT_EUliE_EEviT1_)
        /*11f0*/ 	.word	0x00000000


	//----- nvinfo : EIATTR_REGCOUNT
	.align		4
.L_803:
        /*11f4*/ 	.byte	0x04, 0x2f
        /*11f6*/ 	.short	(.L_805 - .L_804)
	.align		4
.L_804:
        /*11f8*/ 	.word	index@(_ZN2at6native26batch_norm_backward_kernelIdddiEEvNS_27GenericPackedTensorAccessorIKT_Lm3ENS_16DefaultPtrTraitsET2_EES7_NS2_IS3_Lm3ES5_S6_EENS2_IT0_Lm1ES5_S6_EESA_NS2_IKS9_Lm1ES5_S6_EESC_SC_NS2_IKT1_Lm1ES5_S6_EESF_bSD_)
        /*11fc*/ 	.word	0x00000025


	//----- nvinfo : EIATTR_FRAME_SIZE
	.align		4
.L_805:
        /*1200*/ 	.byte	0x04, 0x11
        /*1202*/ 	.short	(.L_807 - .L_806)
	.align		4
.L_806:
        /*1204*/ 	.word	index@($__internal_49_$__cuda_sm20_dsqrt_rn_f64_mediumpath_v1)
        /*1208*/ 	.word	0x00000000


	//----- nvinfo : EIATTR_FRAME_SIZE
	.align		4
.L_807:
        /*120c*/ 	.byte	0x04, 0x11
        /*120e*/ 	.short	(.L_809 - .L_808)
	.align		4
.L_808:
        /*1210*/ 	.word	index@($__internal_48_$__cuda_sm20_dblrcp_rn_slowpath_v3)
        /*1214*/ 	.word	0x00000000


	//----- nvinfo : EIATTR_FRAME_SIZE
	.align		4
.L_809:
        /*1218*/ 	.byte	0x04, 0x11
        /*121a*/ 	.short	(.L_811 - .L_810)
	.align		4
.L_810:
        /*121c*/ 	.word	index@(_ZN2at6native26batch_norm_backward_kernelIdddiEEvNS_27GenericPackedTensorAccessorIKT_Lm3ENS_16DefaultPtrTraitsET2_EES7_NS2_IS3_Lm3ES5_S6_EENS2_IT0_Lm1ES5_S6_EESA_NS2_IKS9_Lm1ES5_S6_EESC_SC_NS2_IKT1_Lm1ES5_S6_EESF_bSD_)
        /*1220*/ 	.word	0x00000000


	//----- nvinfo : EIATTR_REGCOUNT
	.align		4
.L_811:
        /*1224*/ 	.byte	0x04, 0x2f
        /*1226*/ 	.short	(.L_813 - .L_812)
	.align		4
.L_812:
        /*1228*/ 	.word	index@(_ZN2at6native26batch_norm_backward_kernelIfffiEEvNS_27GenericPackedTensorAccessorIKT_Lm3ENS_16DefaultPtrTraitsET2_EES7_NS2_IS3_Lm3ES5_S6_EENS2_IT0_Lm1ES5_S6_EESA_NS2_IKS9_Lm1ES5_S6_EESC_SC_NS2_IKT1_Lm1ES5_S6_EESF_bSD_)
        /*122c*/ 	.word	0x00000020


	//----- nvinfo : EIATTR_FRAME_SIZE
	.align		4
.L_813:
        /*1230*/ 	.byte	0x04, 0x11
        /*1232*/ 	.short	(.L_815 - .L_814)
	.align		4
.L_814:
        /*1234*/ 	.word	index@($__internal_47_$__cuda_sm20_dblrcp_rn_slowpath_v3)
        /*1238*/ 	.word	0x00000000


	//----- nvinfo : EIATTR_FRAME_SIZE
	.align		4
.L_815:
        /*123c*/ 	.byte	0x04, 0x11
        /*123e*/ 	.short	(.L_817 - .L_816)
	.align		4
.L_816:
        /*1240*/ 	.word	index@(_ZN2at6native26batch_norm_backward_kernelIfffiEEvNS_27GenericPackedTensorAccessorIKT_Lm3ENS_16DefaultPtrTraitsET2_EES7_NS2_IS3_Lm3ES5_S6_EENS2_IT0_Lm1ES5_S6_EESA_NS2_IKS9_Lm1ES5_S6_EESC_SC_NS2_IKT1_Lm1ES5_S6_EESF_bSD_)
        /*1244*/ 	.word	0x00000000


	//----- nvinfo : EIATTR_REGCOUNT
	.align		4
.L_817:
        /*1248*/ 	.byte	0x04, 0x2f
        /*124a*/ 	.short	(.L_819 - .L_818)
	.align		4
.L_818:
        /*124c*/ 	.word	index@(_ZN2at6native26batch_norm_backward_kernelIN3c104HalfEffiEEvNS_27GenericPackedTensorAccessorIKT_Lm3ENS_16DefaultPtrTraitsET2_EES9_NS4_IS5_Lm3ES7_S8_EENS4_IT0_Lm1ES7_S8_EESC_NS4_IKSB_Lm1ES7_S8_EESE_SE_NS4_IKT1_Lm1ES7_S8_EESH_bSF_)
        /*1250*/ 	.word	0x00000020


	//----- nvinfo : EIATTR_FRAME_SIZE
	.align		4
.L_819:
        /*1254*/ 	.byte	0x04, 0x11
        /*1256*/ 	.short	(.L_821 - .L_820)
	.align		4
.L_820:
        /*1258*/ 	.word	index@($__internal_46_$__cuda_sm20_dblrcp_rn_slowpath_v3)
        /*125c*/ 	.word	0x00000000


	//----- nvinfo : EIATTR_FRAME_SIZE
	.align		4
.L_821:
        /*1260*/ 	.byte	0x04, 0x11
        /*1262*/ 	.short	(.L_823 - .L_822)
	.align		4
.L_822:
        /*1264*/ 	.word	index@(_ZN2at6native26batch_norm_backward_kernelIN3c104HalfEffiEEvNS_27GenericPackedTensorAccessorIKT_Lm3ENS_16DefaultPtrTraitsET2_EES9_NS4_IS5_Lm3ES7_S8_EENS4_IT0_Lm1ES7_S8_EESC_NS4_IKSB_Lm1ES7_S8_EESE_SE_NS4_IKT1_Lm1ES7_S8_EESH_bSF_)
        /*1268*/ 	.word	0x00000000


	//----- nvinfo : EIATTR_REGCOUNT
	.align		4
.L_823:
        /*126c*/ 	.byte	0x04, 0x2f
        /*126e*/ 	.short	(.L_825 - .L_824)
	.align		4
.L_824:
        /*1270*/ 	.word	index@(_ZN2at6native26batch_norm_backward_kernelIN3c104HalfES3_fiEEvNS_27GenericPackedTensorAccessorIKT_Lm3ENS_16DefaultPtrTraitsET2_EES9_NS4_IS5_Lm3ES7_S8_EENS4_IT0_Lm1ES7_S8_EESC_NS4_IKSB_Lm1ES7_S8_EESE_SE_NS4_IKT1_Lm1ES7_S8_EESH_bSF_)
        /*1274*/ 	.word	0x00000020


	//----- nvinfo : EIATTR_FRAME_SIZE
	.align		4
.L_825:
        /*1278*/ 	.byte	0x04, 0x11
        /*127a*/ 	.short	(.L_827 - .L_826)
	.align		4
.L_826:
        /*127c*/ 	.word	index@($__internal_45_$__cuda_sm20_dblrcp_rn_slowpath_v3)
        /*1280*/ 	.word	0x00000000


	//----- nvinfo : EIATTR_FRAME_SIZE
	.align		4
.L_827:
        /*1284*/ 	.byte	0x04, 0x11
        /*1286*/ 	.short	(.L_829 - .L_828)
	.align		4
.L_828:
        /*1288*/ 	.word	index@(_ZN2at6native26batch_norm_backward_kernelIN3c104HalfES3_fiEEvNS_27GenericPackedTensorAccessorIKT_Lm3ENS_16DefaultPtrTraitsET2_EES9_NS4_IS5_Lm3ES7_S8_EENS4_IT0_Lm1ES7_S8_EESC_NS4_IKSB_Lm1ES7_S8_EESE_SE_NS4_IKT1_Lm1ES7_S8_EESH_bSF_)
        /*128c*/ 	.word	0x00000000


	//----- nvinfo : EIATTR_REGCOUNT
	.align		4
.L_829:
        /*1290*/ 	.byte	0x04, 0x2f
        /*1292*/ 	.short	(.L_831 - .L_830)
	.align		4
.L_830:
        /*1294*/ 	.word	index@(_ZN2at6native26batch_norm_backward_kernelIN3c108BFloat16EffiEEvNS_27GenericPackedTensorAccessorIKT_Lm3ENS_16DefaultPtrTraitsET2_EES9_NS4_IS5_Lm3ES7_S8_EENS4_IT0_Lm1ES7_S8_EESC_NS4_IKSB_Lm1ES7_S8_EESE_SE_NS4_IKT1_Lm1ES7_S8_EESH_bSF_)
        /*1298*/ 	.word	0x00000020


	//----- nvinfo : EIATTR_FRAME_SIZE
	.align		4
.L_831:
        /*129c*/ 	.byte	0x04, 0x11
        /*129e*/ 	.short	(.L_833 - .L_832)
	.align		4
.L_832:
        /*12a0*/ 	.word	index@($__internal_44_$__cuda_sm20_dblrcp_rn_slowpath_v3)
        /*12a4*/ 	.word	0x00000000


	//----- nvinfo : EIATTR_FRAME_SIZE
	.align		4
.L_833:
        /*12a8*/ 	.byte	0x04, 0x11
        /*12aa*/ 	.short	(.L_835 - .L_834)
	.align		4
.L_834:
        /*12ac*/ 	.word	index@(_ZN2at6native26batch_norm_backward_kernelIN3c108BFloat16EffiEEvNS_27GenericPackedTensorAccessorIKT_Lm3ENS_16DefaultPtrTraitsET2_EES9_NS4_IS5_Lm3ES7_S8_EENS4_IT0_Lm1ES7_S8_EESC_NS4_IKSB_Lm1ES7_S8_EESE_SE_NS4_IKT1_Lm1ES7_S8_EESH_bSF_)
        /*12b0*/ 	.word	0x00000000


	//----- nvinfo : EIATTR_REGCOUNT
	.align		4
.L_835:
        /*12b4*/ 	.byte	0x04, 0x2f
        /*12b6*/ 	.short	(.L_837 - .L_836)
	.align		4
.L_836:
        /*12b8*/ 	.word	index@(_ZN2at6native26batch_norm_backward_kernelIN3c108BFloat16ES3_fiEEvNS_27GenericPackedTensorAccessorIKT_Lm3ENS_16DefaultPtrTraitsET2_EES9_NS4_IS5_Lm3ES7_S8_EENS4_IT0_Lm1ES7_S8_EESC_NS4_IKSB_Lm1ES7_S8_EESE_SE_NS4_IKT1_Lm1ES7_S8_EESH_bSF_)
        /*12bc*/ 	.word	0x00000020


	//----- nvinfo : EIATTR_FRAME_SIZE
	.align		4
.L_837:
        /*12c0*/ 	.byte	0x04, 0x11
        /*12c2*/ 	.short	(.L_839 - .L_838)
	.align		4
.L_838:
        /*12c4*/ 	.word	index@($__internal_43_$__cuda_sm20_dblrcp_rn_slowpath_v3)
        /*12c8*/ 	.word	0x00000000


	//----- nvinfo : EIATTR_FRAME_SIZE
	.align		4
.L_839:
        /*12cc*/ 	.byte	0x04, 0x11
        /*12ce*/ 	.short	(.L_841 - .L_840)
	.align		4
.L_840:
        /*12d0*/ 	.word	index@(_ZN2at6native26batch_norm_backward_kernelIN3c108BFloat16ES3_fiEEvNS_27GenericPackedTensorAccessorIKT_Lm3ENS_16DefaultPtrTraitsET2_EES9_NS4_IS5_Lm3ES7_S8_EENS4_IT0_Lm1ES7_S8_EESC_NS4_IKSB_Lm1ES7_S8_EESE_SE_NS4_IKT1_Lm1ES7_S8_EESH_bSF_)
        /*12d4*/ 	.word	0x00000000


	//----- nvinfo : EIATTR_REGCOUNT
	.align		4
.L_841:
        /*12d8*/ 	.byte	0x04, 0x2f
        /*12da*/ 	.short	(.L_843 - .L_842)
	.align		4
.L_842:
        /*12dc*/ 	.word	index@(_ZN2at6native50batch_norm_collect_statistics_channels_last_kernelINS0_6InvStdEddLi4EEEvPKT0_PT1_S7_PVS6_PiiiS6_)
        /*12e0*/ 	.word	0x0000003e


	//----- nvinfo : EIATTR_FRAME_SIZE
	.align		4
.L_843:
        /*12e4*/ 	.byte	0x04, 0x11
        /*12e6*/ 	.short	(.L_845 - .L_844)
	.align		4
.L_844:
        /*12e8*/ 	.word	index@($__internal_42_$__cuda_sm20_dsqrt_rn_f64_mediumpath_v1)
        /*12ec*/ 	.word	0x00000000


	//----- nvinfo : EIATTR_FRAME_SIZE
	.align		4
.L_845:
        /*12f0*/ 	.byte	0x04, 0x11
        /*12f2*/ 	.short	(.L_847 - .L_846)
	.align		4
.L_846:
        /*12f4*/ 	.word	index@($__internal_41_$__cuda_sm20_div_rn_f64_full)
        /*12f8*/ 	.word	0x00000000


	//----- nvinfo : EIATTR_FRAME_SIZE
	.align		4
.L_847:
        /*12fc*/ 	.byte	0x04, 0x11
        /*12fe*/ 	.short	(.L_849 - .L_848)
	.align		4
.L_848:
        /*1300*/ 	.word	index@($__internal_40_$__cuda_sm20_dblrcp_rn_slowpath_v3)
        /*1304*/ 	.word	0x00000000


	//----- nvinfo : EIATTR_FRAME_SIZE
	.align		4
.L_849:
        /*1308*/ 	.byte	0x04, 0x11
        /*130a*/ 	.short	(.L_851 - .L_850)
	.align		4
.L_850:
        /*130c*/ 	.word	index@(_ZN2at6native50batch_norm_collect_statistics_channels_last_kernelINS0_6InvStdEddLi4EEEvPKT0_PT1_S7_PVS6_PiiiS6_)
        /*1310*/ 	.word	0x00000000


	//----- nvinfo : EIATTR_REGCOUNT
	.align		4
.L_851:
        /*1314*/ 	.byte	0x04, 0x2f
        /*1316*/ 	.short	(.L_853 - .L_852)
	.align		4
.L_852:
        /*1318*/ 	.word	index@(_ZN2at6native36batch_norm_collect_statistics_kernelINS0_6InvStdEdddiEEvNS_27GenericPackedTensorAccessorIKT0_Lm3ENS_17RestrictPtrTraitsET3_EET2_S9_NS3_IS9_Lm1ES6_S7_EESA_)
        /*131c*/ 	.word	0x00000027


	//----- nvinfo : EIATTR_FRAME_SIZE
	.align		4
.L_853:
        /*1320*/ 	.byte	0x04, 0x11
        /*1322*/ 	.short	(.L_855 - .L_854)
	.align		4
.L_854:
        /*1324*/ 	.word	index@($__internal_39_$__cuda_sm20_dsqrt_rn_f64_mediumpath_v1)
        /*1328*/ 	.word	0x00000000


	//----- nvinfo : EIATTR_FRAME_SIZE
	.align		4
.L_855:
        /*132c*/ 	.byte	0x04, 0x11
        /*132e*/ 	.short	(.L_857 - .L_856)
	.align		4
.L_856:
        /*1330*/ 	.word	index@($__internal_38_$__cuda_sm20_div_rn_f64_full)
        /*1334*/ 	.word	0x00000000


	//----- nvinfo : EIATTR_FRAME_SIZE
	.align		4
.L_857:
        /*1338*/ 	.byte	0x04, 0x11
        /*133a*/ 	.short	(.L_859 - .L_858)
	.align		4
.L_858:
        /*133c*/ 	.word	index@($__internal_37_$__cuda_sm20_dblrcp_rn_slowpath_v3)
        /*1340*/ 	.word	0x00000000


	//----- nvinfo : EIATTR_FRAME_SIZE
	.align		4
.L_859:
        /*1344*/ 	.byte	0x04, 0x11
        /*1346*/ 	.short	(.L_861 - .L_860)
	.align		4
.L_860:
        /*1348*/ 	.word	index@(_ZN2at6native36batch_norm_collect_statistics_kernelINS0_6InvStdEdddiEEvNS_27GenericPackedTensorAccessorIKT0_Lm3ENS_17RestrictPtrTraitsET3_EET2_S9_NS3_IS9_Lm1ES6_S7_EESA_)
        /*134c*/ 	.word	0x00000000


	//----- nvinfo : EIATTR_REGCOUNT
	.align		4
.L_861:
        /*1350*/ 	.byte	0x04, 0x2f
        /*1352*/ 	.short	(.L_863 - .L_862)
	.align		4
.L_862:
        /*1354*/ 	.word	index@(_ZN2at6native36batch_norm_collect_statistics_kernelINS0_6InvStdEdddlEEvNS_27GenericPackedTensorAccessorIKT0_Lm3ENS_17RestrictPtrTraitsET3_EET2_S9_NS3_IS9_Lm1ES6_S7_EESA_)
        /*1358*/ 	.word	0x0000002c


	//----- nvinfo : EIATTR_FRAME_SIZE
	.align		4
.L_863:
        /*135c*/ 	.byte	0x04, 0x11
        /*135e*/ 	.short	(.L_865 - .L_864)
	.align		4
.L_864:
        /*1360*/ 	.word	index@($__internal_36_$__cuda_sm20_dsqrt_rn_f64_mediumpath_v1)
        /*1364*/ 	.word	0x00000000


	//----- nvinfo : EIATTR_FRAME_SIZE
	.align		4
.L_865:
        /*1368*/ 	.byte	0x04, 0x11
        /*136a*/ 	.short	(.L_867 - .L_866)
	.align		4
.L_866:
        /*136c*/ 	.word	index@($__internal_35_$__cuda_sm20_div_rn_f64_full)
        /*1370*/ 	.word	0x00000000


	//----- nvinfo : EIATTR_FRAME_SIZE
	.align		4
.L_867:
        /*1374*/ 	.byte	0x04, 0x11
        /*1376*/ 	.short	(.L_869 - .L_868)
	.align		4
.L_868:
        /*1378*/ 	.word	index@($__internal_34_$__cuda_sm20_dblrcp_rn_slowpath_v3)
        /*137c*/ 	.word	0x00000000


	//----- nvinfo : EIATTR_FRAME_SIZE
	.align		4
.L_869:
        /*1380*/ 	.byte	0x04, 0x11
        /*1382*/ 	.short	(.L_871 - .L_870)
	.align		4
.L_870:
        /*1384*/ 	.word	index@(_ZN2at6native36batch_norm_collect_statistics_kernelINS0_6InvStdEdddlEEvNS_27GenericPackedTensorAccessorIKT0_Lm3ENS_17RestrictPtrTraitsET3_EET2_S9_NS3_IS9_Lm1ES6_S7_EESA_)
        /*1388*/ 	.word	0x00000000


	//----- nvinfo : EIATTR_REGCOUNT
	.align		4
.L_871:
        /*138c*/ 	.byte	0x04, 0x2f
        /*138e*/ 	.short	(.L_873 - .L_872)
	.align		4
.L_872:
        /*1390*/ 	.word	index@(_ZN2at6native50batch_norm_collect_statistics_channels_last_kernelINS0_6InvStdEffLi4EEEvPKT0_PT1_S7_PVS6_PiiiS6_)
        /*1394*/ 	.word	0x00000020


	//----- nvinfo : EIATTR_FRAME_SIZE
	.align		4
.L_873:
        /*1398*/ 	.byte	0x04, 0x11
        /*139a*/ 	.short	(.L_875 - .L_874)
	.align		4
.L_874:
        /*139c*/ 	.word	index@($__internal_33_$__cuda_sm20_dsqrt_rn_f64_mediumpath_v1)
        /*13a0*/ 	.word	0x00000000


	//----- nvinfo : EIATTR_FRAME_SIZE
	.align		4
.L_875:
        /*13a4*/ 	.byte	0x04, 0x11
        /*13a6*/ 	.short	(.L_877 - .L_876)
	.align		4
.L_876:
        /*13a8*/ 	.word	index@($__internal_32_$__cuda_sm20_dblrcp_rn_slowpath_v3)
        /*13ac*/ 	.word	0x00000000


	//----- nvinfo : EIATTR_FRAME_SIZE
	.align		4
.L_877:
        /*13b0*/ 	.byte	0x04, 0x11
        /*13b2*/ 	.short	(.L_879 - .L_878)
	.align		4
.L_878:
        /*13b4*/ 	.word	index@(_ZN2at6native50batch_norm_collect_statistics_channels_last_kernelINS0_6InvStdEffLi4EEEvPKT0_PT1_S7_PVS6_PiiiS6_)
        /*13b8*/ 	.word	0x00000000


	//----- nvinfo : EIATTR_REGCOUNT
	.align		4
.L_879:
        /*13bc*/ 	.byte	0x04, 0x2f
        /*13be*/ 	.short	(.L_881 - .L_880)
	.align		4
.L_880:
        /*13c0*/ 	.word	index@(_ZN2at6native36batch_norm_collect_statistics_kernelINS0_6InvStdEfffiEEvNS_27GenericPackedTensorAccessorIKT0_Lm3ENS_17RestrictPtrTraitsET3_EET2_S9_NS3_IS9_Lm1ES6_S7_EESA_)
        /*13c4*/ 	.word	0x0000001c


	//----- nvinfo : EIATTR_FRAME_SIZE
	.align		4
.L_881:
        /*13c8*/ 	.byte	0x04, 0x11
        /*13ca*/ 	.short	(.L_883 - .L_882)
	.align		4
.L_882:
        /*13cc*/ 	.word	index@($__internal_31_$__cuda_sm20_dsqrt_rn_f64_mediumpath_v1)
        /*13d0*/ 	.word	0x00000000


	//----- nvinfo : EIATTR_FRAME_SIZE
	.align		4
.L_883:
        /*13d4*/ 	.byte	0x04, 0x11
        /*13d6*/ 	.short	(.L_885 - .L_884)
	.align		4
.L_884:
        /*13d8*/ 	.word	index@($__internal_30_$__cuda_sm20_dblrcp_rn_slowpath_v3)
        /*13dc*/ 	.word	0x00000000


	//----- nvinfo : EIATTR_FRAME_SIZE
	.align		4
.L_885:
        /*13e0*/ 	.byte	0x04, 0x11
        /*13e2*/ 	.short	(.L_887 - .L_886)
	.align		4
.L_886:
        /*13e4*/ 	.word	index@(_ZN2at6native36batch_norm_collect_statistics_kernelINS0_6InvStdEfffiEEvNS_27GenericPackedTensorAccessorIKT0_Lm3ENS_17RestrictPtrTraitsET3_EET2_S9_NS3_IS9_Lm1ES6_S7_EESA_)
        /*13e8*/ 	.word	0x00000000


	//----- nvinfo : EIATTR_REGCOUNT
	.align		4
.L_887:
        /*13ec*/ 	.byte	0x04, 0x2f
        /*13ee*/ 	.short	(.L_889 - .L_888)
	.align		4
.L_888:
        /*13f0*/ 	.word	index@(_ZN2at6native36batch_norm_collect_statistics_kernelINS0_6InvStdEffflEEvNS_27GenericPackedTensorAccessorIKT0_Lm3ENS_17RestrictPtrTraitsET3_EET2_S9_NS3_IS9_Lm1ES6_S7_EESA_)
        /*13f4*/ 	.word	0x0000001e


	//----- nvinfo : EIATTR_FRAME_SIZE
	.align		4
.L_889:
        /*13f8*/ 	.byte	0x04, 0x11
        /*13fa*/ 	.short	(.L_891 - .L_890)
	.align		4
.L_890:
        /*13fc*/ 	.word	index@($__internal_29_$__cuda_sm20_dsqrt_rn_f64_mediumpath_v1)
        /*1400*/ 	.word	0x00000000


	//----- nvinfo : EIATTR_FRAME_SIZE
	.align		4
.L_891:
        /*1404*/ 	.byte	0x04, 0x11
        /*1406*/ 	.short	(.L_893 - .L_892)
	.align		4
.L_892:
        /*1408*/ 	.word	index@($__internal_28_$__cuda_sm20_dblrcp_rn_slowpath_v3)
        /*140c*/ 	.word	0x00000000


	//----- nvinfo : EIATTR_FRAME_SIZE
	.align		4
.L_893:
        /*1410*/ 	.byte	0x04, 0x11
        /*1412*/ 	.short	(.L_895 - .L_894)
	.align		4
.L_894:
        /*1414*/ 	.word	index@(_ZN2at6native36batch_norm_collect_statistics_kernelINS0_6InvStdEffflEEvNS_27GenericPackedTensorAccessorIKT0_Lm3ENS_17RestrictPtrTraitsET3_EET2_S9_NS3_IS9_Lm1ES6_S7_EESA_)
        /*1418*/ 	.word	0x00000000


	//----- nvinfo : EIATTR_REGCOUNT
	.align		4
.L_895:
        /*141c*/ 	.byte	0x04, 0x2f
        /*141e*/ 	.short	(.L_897 - .L_896)
	.align		4
.L_896:
        /*1420*/ 	.word	index@(_ZN2at6native50batch_norm_collect_statistics_channels_last_kernelINS0_6InvStdEN3c104HalfEfLi4EEEvPKT0_PT1_S9_PVS8_PiiiS8_)
        /*1424*/ 	.word	0x00000020


	//----- nvinfo : EIATTR_FRAME_SIZE
	.align		4
.L_897:
        /*1428*/ 	.byte	0x04, 0x11
        /*142a*/ 	.short	(.L_899 - .L_898)
	.align		4
.L_898:
        /*142c*/ 	.word	index@($__internal_27_$__cuda_sm20_dsqrt_rn_f64_mediumpath_v1)
        /*1430*/ 	.word	0x00000000


	//----- nvinfo : EIATTR_FRAME_SIZE
	.align		4
.L_899:
        /*1434*/ 	.byte	0x04, 0x11
        /*1436*/ 	.short	(.L_901 - .L_900)
	.align		4
.L_900:
        /*1438*/ 	.word	index@($__internal_26_$__cuda_sm20_dblrcp_rn_slowpath_v3)
        /*143c*/ 	.word	0x00000000


	//----- nvinfo : EIATTR_FRAME_SIZE
	.align		4
.L_901:
        /*1440*/ 	.byte	0x04, 0x11
        /*1442*/ 	.short	(.L_903 - .L_902)
	.align		4
.L_902:
        /*1444*/ 	.word	index@(_ZN2at6native50batch_norm_collect_statistics_channels_last_kernelINS0_6InvStdEN3c104HalfEfLi4EEEvPKT0_PT1_S9_PVS8_PiiiS8_)
        /*1448*/ 	.word	0x00000000


	//----- nvinfo : EIATTR_REGCOUNT
	.align		4
.L_903:
        /*144c*/ 	.byte	0x04, 0x2f
        /*144e*/ 	.short	(.L_905 - .L_904)
	.align		4
.L_904:
        /*1450*/ 	.word	index@(_ZN2at6native36batch_norm_collect_statistics_kernelINS0_6InvStdEN3c104HalfES4_fiEEvNS_27GenericPackedTensorAccessorIKT0_Lm3ENS_17RestrictPtrTraitsET3_EET2_SB_NS5_ISB_Lm1ES8_S9_EESC_)
        /*1454*/ 	.word	0x0000001c


	//----- nvinfo : EIATTR_FRAME_SIZE
	.align		4
.L_905:
        /*1458*/ 	.byte	0x04, 0x11
        /*145a*/ 	.short	(.L_907 - .L_906)
	.align		4
.L_906:
        /*145c*/ 	.word	index@($__internal_25_$__cuda_sm20_dsqrt_rn_f64_mediumpath_v1)
        /*1460*/ 	.word	0x00000000


	//----- nvinfo : EIATTR_FRAME_SIZE
	.align		4
.L_907:
        /*1464*/ 	.byte	0x04, 0x11
        /*1466*/ 	.short	(.L_909 - .L_908)
	.align		4
.L_908:
        /*1468*/ 	.word	index@($__internal_24_$__cuda_sm20_dblrcp_rn_slowpath_v3)
        /*146c*/ 	.word	0x00000000


	//----- nvinfo : EIATTR_FRAME_SIZE
	.align		4
.L_909:
        /*1470*/ 	.byte	0x04, 0x11
        /*1472*/ 	.short	(.L_911 - .L_910)
	.align		4
.L_910:
        /*1474*/ 	.word	index@(_ZN2at6native36batch_norm_collect_statistics_kernelINS0_6InvStdEN3c104HalfES4_fiEEvNS_27GenericPackedTensorAccessorIKT0_Lm3ENS_17RestrictPtrTraitsET3_EET2_SB_NS5_ISB_Lm1ES8_S9_EESC_)
        /*1478*/ 	.word	0x00000000


	//----- nvinfo : EIATTR_REGCOUNT
	.align		4
.L_911:
        /*147c*/ 	.byte	0x04, 0x2f
        /*147e*/ 	.short	(.L_913 - .L_912)
	.align		4
.L_912:
        /*1480*/ 	.word	index@(_ZN2at6native36batch_norm_collect_statistics_kernelINS0_6InvStdEN3c104HalfES4_flEEvNS_27GenericPackedTensorAccessorIKT0_Lm3ENS_17RestrictPtrTraitsET3_EET2_SB_NS5_ISB_Lm1ES8_S9_EESC_)
        /*1484*/ 	.word	0x0000001c


	//----- nvinfo : EIATTR_FRAME_SIZE
	.align		4
.L_913:
        /*1488*/ 	.byte	0x04, 0x11
        /*148a*/ 	.short	(.L_915 - .L_914)
	.align		4
.L_914:
        /*148c*/ 	.word	index@($__internal_23_$__cuda_sm20_dsqrt_rn_f64_mediumpath_v1)
        /*1490*/ 	.word	0x00000000


	//----- nvinfo : EIATTR_FRAME_SIZE
	.align		4
.L_915:
        /*1494*/ 	.byte	0x04, 0x11
        /*1496*/ 	.short	(.L_917 - .L_916)
	.align		4
.L_916:
        /*1498*/ 	.word	index@($__internal_22_$__cuda_sm20_dblrcp_rn_slowpath_v3)
        /*149c*/ 	.word	0x00000000


	//----- nvinfo : EIATTR_FRAME_SIZE
	.align		4
.L_917:
        /*14a0*/ 	.byte	0x04, 0x11
        /*14a2*/ 	.short	(.L_919 - .L_918)
	.align		4
.L_918:
        /*14a4*/ 	.word	index@(_ZN2at6native36batch_norm_collect_statistics_kernelINS0_6InvStdEN3c104HalfES4_flEEvNS_27GenericPackedTensorAccessorIKT0_Lm3ENS_17RestrictPtrTraitsET3_EET2_SB_NS5_ISB_Lm1ES8_S9_EESC_)
        /*14a8*/ 	.word	0x00000000


	//----- nvinfo : EIATTR_REGCOUNT
	.align		4
.L_919:
        /*14ac*/ 	.byte	0x04, 0x2f
        /*14ae*/ 	.short	(.L_921 - .L_920)
	.align		4
.L_920:
        /*14b0*/ 	.word	index@(_ZN2at6native50batch_norm_collect_statistics_channels_last_kernelINS0_6InvStdEN3c108BFloat16EfLi4EEEvPKT0_PT1_S9_PVS8_PiiiS8_)
        /*14b4*/ 	.word	0x00000020


	//----- nvinfo : EIATTR_FRAME_SIZE
	.align		4
.L_921:
        /*14b8*/ 	.byte	0x04, 0x11
        /*14ba*/ 	.short	(.L_923 - .L_922)
	.align		4
.L_922:
        /*14bc*/ 	.word	index@($__internal_21_$__cuda_sm20_dsqrt_rn_f64_mediumpath_v1)
        /*14c0*/ 	.word	0x00000000


	//----- nvinfo : EIATTR_FRAME_SIZE
	.align		4
.L_923:
        /*14c4*/ 	.byte	0x04, 0x11
        /*14c6*/ 	.short	(.L_925 - .L_924)
	.align		4
.L_924:
        /*14c8*/ 	.word	index@($__internal_20_$__cuda_sm20_dblrcp_rn_slowpath_v3)
        /*14cc*/ 	.word	0x00000000


	//----- nvinfo : EIATTR_FRAME_SIZE
	.align		4
.L_925:
        /*14d0*/ 	.byte	0x04, 0x11
        /*14d2*/ 	.short	(.L_927 - .L_926)
	.align		4
.L_926:
        /*14d4*/ 	.word	index@(_ZN2at6native50batch_norm_collect_statistics_channels_last_kernelINS0_6InvStdEN3c108BFloat16EfLi4EEEvPKT0_PT1_S9_PVS8_PiiiS8_)
        /*14d8*/ 	.word	0x00000000


	//----- nvinfo : EIATTR_REGCOUNT
	.align		4
.L_927:
        /*14dc*/ 	.byte	0x04, 0x2f
        /*14de*/ 	.short	(.L_929 - .L_928)
	.align		4
.L_928:
        /*14e0*/ 	.word	index@(_ZN2at6native36batch_norm_collect_statistics_kernelINS0_6InvStdEN3c108BFloat16ES4_fiEEvNS_27GenericPackedTensorAccessorIKT0_Lm3ENS_17RestrictPtrTraitsET3_EET2_SB_NS5_ISB_Lm1ES8_S9_EESC_)
        /*14e4*/ 	.word	0x0000001c


	//----- nvinfo : EIATTR_FRAME_SIZE
	.align		4
.L_929:
        /*14e8*/ 	.byte	0x04, 0x11
        /*14ea*/ 	.short	(.L_931 - .L_930)
	.align		4
.L_930:
        /*14ec*/ 	.word	index@($__internal_19_$__cuda_sm20_dsqrt_rn_f64_mediumpath_v1)
        /*14f0*/ 	.word	0x00000000


	//----- nvinfo : EIATTR_FRAME_SIZE
	.align		4
.L_931:
        /*14f4*/ 	.byte	0x04, 0x11
        /*14f6*/ 	.short	(.L_933 - .L_932)
	.align		4
.L_932:
        /*14f8*/ 	.word	index@($__internal_18_$__cuda_sm20_dblrcp_rn_slowpath_v3)
        /*14fc*/ 	.word	0x00000000


	//----- nvinfo : EIATTR_FRAME_SIZE
	.align		4
.L_933:
        /*1500*/ 	.byte	0x04, 0x11
        /*1502*/ 	.short	(.L_935 - .L_934)
	.align		4
.L_934:
        /*1504*/ 	.word	index@(_ZN2at6native36batch_norm_collect_statistics_kernelINS0_6InvStdEN3c108BFloat16ES4_fiEEvNS_27GenericPackedTensorAccessorIKT0_Lm3ENS_17RestrictPtrTraitsET3_EET2_SB_NS5_ISB_Lm1ES8_S9_EESC_)
        /*1508*/ 	.word	0x00000000


	//----- nvinfo : EIATTR_REGCOUNT
	.align		4
.L_935:
        /*150c*/ 	.byte	0x04, 0x2f
        /*150e*/ 	.short	(.L_937 - .L_936)
	.align		4
.L_936:
        /*1510*/ 	.word	index@(_ZN2at6native36batch_norm_collect_statistics_kernelINS0_6InvStdEN3c108BFloat16ES4_flEEvNS_27GenericPackedTensorAccessorIKT0_Lm3ENS_17RestrictPtrTraitsET3_EET2_SB_NS5_ISB_Lm1ES8_S9_EESC_)
        /*1514*/ 	.word	0x0000001c


	//----- nvinfo : EIATTR_FRAME_SIZE
	.align		4
.L_937:
        /*1518*/ 	.byte	0x04, 0x11
        /*151a*/ 	.short	(.L_939 - .L_938)
	.align		4
.L_938:
        /*151c*/ 	.word	index@($__internal_17_$__cuda_sm20_dsqrt_rn_f64_mediumpath_v1)
        /*1520*/ 	.word	0x00000000


	//----- nvinfo : EIATTR_FRAME_SIZE
	.align		4
.L_939:
        /*1524*/ 	.byte	0x04, 0x11
        /*1526*/ 	.short	(.L_941 - .L_940)
	.align		4
.L_940:
        /*1528*/ 	.word	index@($__internal_16_$__cuda_sm20_dblrcp_rn_slowpath_v3)
        /*152c*/ 	.word	0x00000000


	//----- nvinfo : EIATTR_FRAME_SIZE
	.align		4
.L_941:
        /*1530*/ 	.byte	0x04, 0x11
        /*1532*/ 	.short	(.L_943 - .L_942)
	.align		4
.L_942:
        /*1534*/ 	.word	index@(_ZN2at6native36batch_norm_collect_statistics_kernelINS0_6InvStdEN3c108BFloat16ES4_flEEvNS_27GenericPackedTensorAccessorIKT0_Lm3ENS_17RestrictPtrTraitsET3_EET2_SB_NS5_ISB_Lm1ES8_S9_EESC_)
        /*1538*/ 	.word	0x00000000


	//----- nvinfo : EIATTR_REGCOUNT
	.align		4
.L_943:
        /*153c*/ 	.byte	0x04, 0x2f
        /*153e*/ 	.short	(.L_945 - .L_944)
	.align		4
.L_944:
        /*1540*/ 	.word	index@(_ZN2at6native35batch_norm_reduce_statistics_kernelIddiEEvNS_27GenericPackedTensorAccessorIT0_Lm2ENS_17RestrictPtrTraitsET1_EES6_NS2_IS3_Lm1ES4_S5_EES7_NS2_IT_Lm1ES4_S5_EES9_S3_S3_S9_)
        /*1544*/ 	.word	0x0000002e


	//----- nvinfo : EIATTR_FRAME_SIZE
	.align		4
.L_945:
        /*1548*/ 	.byte	0x04, 0x11
        /*154a*/ 	.short	(.L_947 - .L_946)
	.align		4
.L_946:
        /*154c*/ 	.word	index@($__internal_15_$__cuda_sm20_dsqrt_rn_f64_mediumpath_v1)
        /*1550*/ 	.word	0x00000000


	//----- nvinfo : EIATTR_FRAME_SIZE
	.align		4
.L_947:
        /*1554*/ 	.byte	0x04, 0x11
        /*1556*/ 	.short	(.L_949 - .L_948)
	.align		4
.L_948:
        /*1558*/ 	.word	index@($__internal_14_$__cuda_sm20_div_rn_f64_full)
        /*155c*/ 	.word	0x00000000


	//----- nvinfo : EIATTR_FRAME_SIZE
	.align		4
.L_949:
        /*1560*/ 	.byte	0x04, 0x11
        /*1562*/ 	.short	(.L_951 - .L_950)
	.align		4
.L_950:
        /*1564*/ 	.word	index@($__internal_13_$__cuda_sm20_dblrcp_rn_slowpath_v3)
        /*1568*/ 	.word	0x00000000


	//----- nvinfo : EIATTR_FRAME_SIZE
	.align		4
.L_951:
        /*156c*/ 	.byte	0x04, 0x11
        /*156e*/ 	.short	(.L_953 - .L_952)
	.align		4
.L_952:
        /*1570*/ 	.word	index@(_ZN2at6native35batch_norm_reduce_statistics_kernelIddiEEvNS_27GenericPackedTensorAccessorIT0_Lm2ENS_17RestrictPtrTraitsET1_EES6_NS2_IS3_Lm1ES4_S5_EES7_NS2_IT_Lm1ES4_S5_EES9_S3_S3_S9_)
        /*1574*/ 	.word	0x00000000


	//----- nvinfo : EIATTR_REGCOUNT
	.align		4
.L_953:
        /*1578*/ 	.byte	0x04, 0x2f
        /*157a*/ 	.short	(.L_955 - .L_954)
	.align		4
.L_954:
        /*157c*/ 	.word	index@(_ZN2at6native35batch_norm_reduce_statistics_kernelIddlEEvNS_27GenericPackedTensorAccessorIT0_Lm2ENS_17RestrictPtrTraitsET1_EES6_NS2_IS3_Lm1ES4_S5_EES7_NS2_IT_Lm1ES4_S5_EES9_S3_S3_S9_)
        /*1580*/ 	.word	0x00000032


	//----- nvinfo : EIATTR_FRAME_SIZE
	.align		4
.L_955:
        /*1584*/ 	.byte	0x04, 0x11
        /*1586*/ 	.short	(.L_957 - .L_956)
	.align		4
.L_956:
        /*1588*/ 	.word	index@($__internal_12_$__cuda_sm20_dsqrt_rn_f64_mediumpath_v1)
        /*158c*/ 	.word	0x00000000


	//----- nvinfo : EIATTR_FRAME_SIZE
	.align		4
.L_957:
        /*1590*/ 	.byte	0x04, 0x11
        /*1592*/ 	.short	(.L_959 - .L_958)
	.align		4
.L_958:
        /*1594*/ 	.word	index@($__internal_11_$__cuda_sm20_div_rn_f64_full)
        /*1598*/ 	.word	0x00000000


	//----- nvinfo : EIATTR_FRAME_SIZE
	.align		4
.L_959:
        /*159c*/ 	.byte	0x04, 0x11
        /*159e*/ 	.short	(.L_961 - .L_960)
	.align		4
.L_960:
        /*15a0*/ 	.word	index@($__internal_10_$__cuda_sm20_dblrcp_rn_slowpath_v3)
        /*15a4*/ 	.word	0x00000000


	//----- nvinfo : EIATTR_FRAME_SIZE
	.align		4
.L_961:
        /*15a8*/ 	.byte	0x04, 0x11
        /*15aa*/ 	.short	(.L_963 - .L_962)
	.align		4
.L_962:
        /*15ac*/ 	.word	index@(_ZN2at6native35batch_norm_reduce_statistics_kernelIddlEEvNS_27GenericPackedTensorAccessorIT0_Lm2ENS_17RestrictPtrTraitsET1_EES6_NS2_IS3_Lm1ES4_S5_EES7_NS2_IT_Lm1ES4_S5_EES9_S3_S3_S9_)
        /*15b0*/ 	.word	0x00000000


	//----- nvinfo : EIATTR_REGCOUNT
	.align		4
.L_963:
        /*15b4*/ 	.byte	0x04, 0x2f
        /*15b6*/ 	.short	(.L_965 - .L_964)
	.align		4
.L_964:
        /*15b8*/ 	.word	index@(_ZN2at6native35batch_norm_reduce_statistics_kernelIffiEEvNS_27GenericPackedTensorAccessorIT0_Lm2ENS_17RestrictPtrTraitsET1_EES6_NS2_IS3_Lm1ES4_S5_EES7_NS2_IT_Lm1ES4_S5_EES9_S3_S3_S9_)
        /*15bc*/ 	.word	0x00000028


	//----- nvinfo : EIATTR_FRAME_SIZE
	.align		4
.L_965:
        /*15c0*/ 	.byte	0x04, 0x11
        /*15c2*/ 	.short	(.L_967 - .L_966)
	.align		4
.L_966:
        /*15c4*/ 	.word	index@($__internal_9_$__cuda_sm20_dblrcp_rn_slowpath_v3)
        /*15c8*/ 	.word	0x00000000


	//----- nvinfo : EIATTR_FRAME_SIZE
	.align		4
.L_967:
        /*15cc*/ 	.byte	0x04, 0x11
        /*15ce*/ 	.short	(.L_969 - .L_968)
	.align		4
.L_968:
        /*15d0*/ 	.word	index@(_ZN2at6native35batch_norm_reduce_statistics_kernelIffiEEvNS_27GenericPackedTensorAccessorIT0_Lm2ENS_17RestrictPtrTraitsET1_EES6_NS2_IS3_Lm1ES4_S5_EES7_NS2_IT_Lm1ES4_S5_EES9_S3_S3_S9_)
        /*15d4*/ 	.word	0x00000000


	//----- nvinfo : EIATTR_REGCOUNT
	.align		4
.L_969:
        /*15d8*/ 	.byte	0x04, 0x2f
        /*15da*/ 	.short	(.L_971 - .L_970)
	.align		4
.L_970:
        /*15dc*/ 	.word	index@(_ZN2at6native35batch_norm_reduce_statistics_kernelIfflEEvNS_27GenericPackedTensorAccessorIT0_Lm2ENS_17RestrictPtrTraitsET1_EES6_NS2_IS3_Lm1ES4_S5_EES7_NS2_IT_Lm1ES4_S5_EES9_S3_S3_S9_)
        /*15e0*/ 	.word	0x00000030


	//----- nvinfo : EIATTR_FRAME_SIZE
	.align		4
.L_971:
        /*15e4*/ 	.byte	0x04, 0x11
        /*15e6*/ 	.short	(.L_973 - .L_972)
	.align		4
.L_972:
        /*15e8*/ 	.word	index@($__internal_8_$__cuda_sm20_dblrcp_rn_slowpath_v3)
        /*15ec*/ 	.word	0x00000000


	//----- nvinfo : EIATTR_FRAME_SIZE
	.align		4
.L_973:
        /*15f0*/ 	.byte	0x04, 0x11
        /*15f2*/ 	.short	(.L_975 - .L_974)
	.align		4
.L_974:
        /*15f4*/ 	.word	index@(_ZN2at6native35batch_norm_reduce_statistics_kernelIfflEEvNS_27GenericPackedTensorAccessorIT0_Lm2ENS_17RestrictPtrTraitsET1_EES6_NS2_IS3_Lm1ES4_S5_EES7_NS2_IT_Lm1ES4_S5_EES9_S3_S3_S9_)
        /*15f8*/ 	.word	0x00000000


	//----- nvinfo : EIATTR_REGCOUNT
	.align		4
.L_975:
        /*15fc*/ 	.byte	0x04, 0x2f
        /*15fe*/ 	.short	(.L_977 - .L_976)
	.align		4
.L_976:
        /*1600*/ 	.word	index@(_ZN2at6native35batch_norm_reduce_statistics_kernelIN3c104HalfEfiEEvNS_27GenericPackedTensorAccessorIT0_Lm2ENS_17RestrictPtrTraitsET1_EES8_NS4_IS5_Lm1ES6_S7_EES9_NS4_IT_Lm1ES6_S7_EESB_S5_S5_SB_)
        /*1604*/ 	.word	0x00000028


	//----- nvinfo : EIATTR_FRAME_SIZE
	.align		4
.L_977:
        /*1608*/ 	.byte	0x04, 0x11
        /*160a*/ 	.short	(.L_979 - .L_978)
	.align		4
.L_978:
        /*160c*/ 	.word	index@($__internal_7_$__cuda_sm20_dblrcp_rn_slowpath_v3)
        /*1610*/ 	.word	0x00000000


	//----- nvinfo : EIATTR_FRAME_SIZE
	.align		4
.L_979:
        /*1614*/ 	.byte	0x04, 0x11
        /*1616*/ 	.short	(.L_981 - .L_980)
	.align		4
.L_980:
        /*1618*/ 	.word	index@(_ZN2at6native35batch_norm_reduce_statistics_kernelIN3c104HalfEfiEEvNS_27GenericPackedTensorAccessorIT0_Lm2ENS_17RestrictPtrTraitsET1_EES8_NS4_IS5_Lm1ES6_S7_EES9_NS4_IT_Lm1ES6_S7_EESB_S5_S5_SB_)
        /*161c*/ 	.word	0x00000000


	//----- nvinfo : EIATTR_REGCOUNT
	.align		4
.L_981:
        /*1620*/ 	.byte	0x04, 0x2f
        /*1622*/ 	.short	(.L_983 - .L_982)
	.align		4
.L_982:
        /*1624*/ 	.word	index@(_ZN2at6native35batch_norm_reduce_statistics_kernelIN3c104HalfEflEEvNS_27GenericPackedTensorAccessorIT0_Lm2ENS_17RestrictPtrTraitsET1_EES8_NS4_IS5_Lm1ES6_S7_EES9_NS4_IT_Lm1ES6_S7_EESB_S5_S5_SB_)
        /*1628*/ 	.word	0x0000002e


	//----- nvinfo : EIATTR_FRAME_SIZE
	.align		4
.L_983:
        /*162c*/ 	.byte	0x04, 0x11
        /*162e*/ 	.short	(.L_985 - .L_984)
	.align		4
.L_984:
        /*1630*/ 	.word	index@($__internal_6_$__cuda_sm20_dblrcp_rn_slowpath_v3)
        /*1634*/ 	.word	0x00000000


	//----- nvinfo : EIATTR_FRAME_SIZE
	.align		4
.L_985:
        /*1638*/ 	.byte	0x04, 0x11
        /*163a*/ 	.short	(.L_987 - .L_986)
	.align		4
.L_986:
        /*163c*/ 	.word	index@(_ZN2at6native35batch_norm_reduce_statistics_kernelIN3c104HalfEflEEvNS_27GenericPackedTensorAccessorIT0_Lm2ENS_17RestrictPtrTraitsET1_EES8_NS4_IS5_Lm1ES6_S7_EES9_NS4_IT_Lm1ES6_S7_EESB_S5_S5_SB_)
        /*1640*/ 	.word	0x00000000


	//----- nvinfo : EIATTR_REGCOUNT
	.align		4
.L_987:
        /*1644*/ 	.byte	0x04, 0x2f
        /*1646*/ 	.short	(.L_989 - .L_988)
	.align		4
.L_988:
        /*1648*/ 	.word	index@(_ZN2at6native35batch_norm_reduce_statistics_kernelIN3c108BFloat16EfiEEvNS_27GenericPackedTensorAccessorIT0_Lm2ENS_17RestrictPtrTraitsET1_EES8_NS4_IS5_Lm1ES6_S7_EES9_NS4_IT_Lm1ES6_S7_EESB_S5_S5_SB_)
        /*164c*/ 	.word	0x00000028


	//----- nvinfo : EIATTR_FRAME_SIZE
	.align		4
.L_989:
        /*1650*/ 	.byte	0x04, 0x11
        /*1652*/ 	.short	(.L_991 - .L_990)
	.align		4
.L_990:
        /*1654*/ 	.word	index@($__internal_5_$__cuda_sm20_dblrcp_rn_slowpath_v3)
        /*1658*/ 	.word	0x00000000


	//----- nvinfo : EIATTR_FRAME_SIZE
	.align		4
.L_991:
        /*165c*/ 	.byte	0x04, 0x11
        /*165e*/ 	.short	(.L_993 - .L_992)
	.align		4
.L_992:
        /*1660*/ 	.word	index@(_ZN2at6native35batch_norm_reduce_statistics_kernelIN3c108BFloat16EfiEEvNS_27GenericPackedTensorAccessorIT0_Lm2ENS_17RestrictPtrTraitsET1_EES8_NS4_IS5_Lm1ES6_S7_EES9_NS4_IT_Lm1ES6_S7_EESB_S5_S5_SB_)
        /*1664*/ 	.word	0x00000000


	//----- nvinfo : EIATTR_REGCOUNT
	.align		4
.L_993:
        /*1668*/ 	.byte	0x04, 0x2f
        /*166a*/ 	.short	(.L_995 - .L_994)
	.align		4
.L_994:
        /*166c*/ 	.word	index@(_ZN2at6native35batch_norm_reduce_statistics_kernelIN3c108BFloat16EflEEvNS_27GenericPackedTensorAccessorIT0_Lm2ENS_17RestrictPtrTraitsET1_EES8_NS4_IS5_Lm1ES6_S7_EES9_NS4_IT_Lm1ES6_S7_EESB_S5_S5_SB_)
        /*1670*/ 	.word	0x0000002e


	//----- nvinfo : EIATTR_FRAME_SIZE
	.align		4
.L_995:
        /*1674*/ 	.byte	0x04, 0x11
        /*1676*/ 	.short	(.L_997 - .L_996)
	.align		4
.L_996:
        /*1678*/ 	.word	index@($__internal_4_$__cuda_sm20_dblrcp_rn_slowpath_v3)
        /*167c*/ 	.word	0x00000000


	//----- nvinfo : EIATTR_FRAME_SIZE
	.align		4
.L_997:
        /*1680*/ 	.byte	0x04, 0x11
        /*1682*/ 	.short	(.L_999 - .L_998)
	.align		4
.L_998:
        /*1684*/ 	.word	index@(_ZN2at6native35batch_norm_reduce_statistics_kernelIN3c108BFloat16EflEEvNS_27GenericPackedTensorAccessorIT0_Lm2ENS_17RestrictPtrTraitsET1_EES8_NS4_IS5_Lm1ES6_S7_EES9_NS4_IT_Lm1ES6_S7_EESB_S5_S5_SB_)
        /*1688*/ 	.word	0x00000000


	//----- nvinfo : EIATTR_REGCOUNT
	.align		4
.L_999:
        /*168c*/ 	.byte	0x04, 0x2f
        /*168e*/ 	.short	(.L_1001 - .L_1000)
	.align		4
.L_1000:
        /*1690*/ 	.word	index@(_ZN2at6native33batch_norm_backward_reduce_kernelIdddiEEvNS_27GenericPackedTensorAccessorIT_Lm3ENS_16DefaultPtrTraitsET2_EES6_NS2_IT1_Lm1ES4_S5_EES8_S8_S8_NS2_IT0_Lm1ES4_S5_EESA_)
        /*1694*/ 	.word	0x0000001e


	//----- nvinfo : EIATTR_FRAME_SIZE
	.align		4
.L_1001:
        /*1698*/ 	.byte	0x04, 0x11
        /*169a*/ 	.short	(.L_1003 - .L_1002)
	.align		4
.L_1002:
        /*169c*/ 	.word	index@(_ZN2at6native33batch_norm_backward_reduce_kernelIdddiEEvNS_27GenericPackedTensorAccessorIT_Lm3ENS_16DefaultPtrTraitsET2_EES6_NS2_IT1_Lm1ES4_S5_EES8_S8_S8_NS2_IT0_Lm1ES4_S5_EESA_)
        /*16a0*/ 	.word	0x00000000


	//----- nvinfo : EIATTR_REGCOUNT
	.align		4
.L_1003:
        /*16a4*/ 	.byte	0x04, 0x2f
        /*16a6*/ 	.short	(.L_1005 - .L_1004)
	.align		4
.L_1004:
        /*16a8*/ 	.word	index@(_ZN2at6native33batch_norm_backward_reduce_kernelIdddlEEvNS_27GenericPackedTensorAccessorIT_Lm3ENS_16DefaultPtrTraitsET2_EES6_NS2_IT1_Lm1ES4_S5_EES8_S8_S8_NS2_IT0_Lm1ES4_S5_EESA_)
        /*16ac*/ 	.word	0x00000028


	//----- nvinfo : EIATTR_FRAME_SIZE
	.align		4
.L_1005:
        /*16b0*/ 	.byte	0x04, 0x11
        /*16b2*/ 	.short	(.L_1007 - .L_1006)
	.align		4
.L_1006:
        /*16b4*/ 	.word	index@(_ZN2at6native33batch_norm_backward_reduce_kernelIdddlEEvNS_27GenericPackedTensorAccessorIT_Lm3ENS_16DefaultPtrTraitsET2_EES6_NS2_IT1_Lm1ES4_S5_EES8_S8_S8_NS2_IT0_Lm1ES4_S5_EESA_)
        /*16b8*/ 	.word	0x00000000


	//----- nvinfo : EIATTR_REGCOUNT
	.align		4
.L_1007:
        /*16bc*/ 	.byte	0x04, 0x2f
        /*16be*/ 	.short	(.L_1009 - .L_1008)
	.align		4
.L_1008:
        /*16c0*/ 	.word	index@(_ZN2at6native33batch_norm_backward_reduce_kernelIfffiEEvNS_27GenericPackedTensorAccessorIT_Lm3ENS_16DefaultPtrTraitsET2_EES6_NS2_IT1_Lm1ES4_S5_EES8_S8_S8_NS2_IT0_Lm1ES4_S5_EESA_)
        /*16c4*/ 	.word	0x0000001b


	//----- nvinfo : EIATTR_FRAME_SIZE
	.align		4
.L_1009:
        /*16c8*/ 	.byte	0x04, 0x11
        /*16ca*/ 	.short	(.L_1011 - .L_1010)
	.align		4
.L_1010:
        /*16cc*/ 	.word	index@(_ZN2at6native33batch_norm_backward_reduce_kernelIfffiEEvNS_27GenericPackedTensorAccessorIT_Lm3ENS_16DefaultPtrTraitsET2_EES6_NS2_IT1_Lm1ES4_S5_EES8_S8_S8_NS2_IT0_Lm1ES4_S5_EESA_)
        /*16d0*/ 	.word	0x00000000


	//----- nvinfo : EIATTR_REGCOUNT
	.align		4
.L_1011:
        /*16d4*/ 	.byte	0x04, 0x2f
        /*16d6*/ 	.short	(.L_1013 - .L_1012)
	.align		4
.L_1012:
        /*16d8*/ 	.word	index@(_ZN2at6native33batch_norm_backward_reduce_kernelIffflEEvNS_27GenericPackedTensorAccessorIT_Lm3ENS_16DefaultPtrTraitsET2_EES6_NS2_IT1_Lm1ES4_S5_EES8_S8_S8_NS2_IT0_Lm1ES4_S5_EESA_)
        /*16dc*/ 	.word	0x00000020


	//----- nvinfo : EIATTR_FRAME_SIZE
	.align		4
.L_1013:
        /*16e0*/ 	.byte	0x04, 0x11
        /*16e2*/ 	.short	(.L_1015 - .L_1014)
	.align		4
.L_1014:
        /*16e4*/ 	.word	index@(_ZN2at6native33batch_norm_backward_reduce_kernelIffflEEvNS_27GenericPackedTensorAccessorIT_Lm3ENS_16DefaultPtrTraitsET2_EES6_NS2_IT1_Lm1ES4_S5_EES8_S8_S8_NS2_IT0_Lm1ES4_S5_EESA_)
        /*16e8*/ 	.word	0x00000000


	//----- nvinfo : EIATTR_REGCOUNT
	.align		4
.L_1015:
        /*16ec*/ 	.byte	0x04, 0x2f
        /*16ee*/ 	.short	(.L_1017 - .L_1016)
	.align		4
.L_1016:
        /*16f0*/ 	.word	index@(_ZN2at6native33batch_norm_backward_reduce_kernelIN3c104HalfEffiEEvNS_27GenericPackedTensorAccessorIT_Lm3ENS_16DefaultPtrTraitsET2_EES8_NS4_IT1_Lm1ES6_S7_EESA_SA_SA_NS4_IT0_Lm1ES6_S7_EESC_)
        /*16f4*/ 	.word	0x0000001b


	//----- nvinfo : EIATTR_FRAME_SIZE
	.align		4
.L_1017:
        /*16f8*/ 	.byte	0x04, 0x11
        /*16fa*/ 	.short	(.L_1019 - .L_1018)
	.align		4
.L_1018:
        /*16fc*/ 	.word	index@(_ZN2at6native33batch_norm_backward_reduce_kernelIN3c104HalfEffiEEvNS_27GenericPackedTensorAccessorIT_Lm3ENS_16DefaultPtrTraitsET2_EES8_NS4_IT1_Lm1ES6_S7_EESA_SA_SA_NS4_IT0_Lm1ES6_S7_EESC_)
        /*1700*/ 	.word	0x00000000


	//----- nvinfo : EIATTR_REGCOUNT
	.align		4
.L_1019:
        /*1704*/ 	.byte	0x04, 0x2f
        /*1706*/ 	.short	(.L_1021 - .L_1020)
	.align		4
.L_1020:
        /*1708*/ 	.word	index@(_ZN2at6native33batch_norm_backward_reduce_kernelIN3c104HalfES3_fiEEvNS_27GenericPackedTensorAccessorIT_Lm3ENS_16DefaultPtrTraitsET2_EES8_NS4_IT1_Lm1ES6_S7_EESA_SA_SA_NS4_IT0_Lm1ES6_S7_EESC_)
        /*170c*/ 	.word	0x0000001b


	//----- nvinfo : EIATTR_FRAME_SIZE
	.align		4
.L_1021:
        /*1710*/ 	.byte	0x04, 0x11
        /*1712*/ 	.short	(.L_1023 - .L_1022)
	.align		4
.L_1022:
        /*1714*/ 	.word	index@(_ZN2at6native33batch_norm_backward_reduce_kernelIN3c104HalfES3_fiEEvNS_27GenericPackedTensorAccessorIT_Lm3ENS_16DefaultPtrTraitsET2_EES8_NS4_IT1_Lm1ES6_S7_EESA_SA_SA_NS4_IT0_Lm1ES6_S7_EESC_)
        /*1718*/ 	.word	0x00000000


	//----- nvinfo : EIATTR_REGCOUNT
	.align		4
.L_1023:
        /*171c*/ 	.byte	0x04, 0x2f
        /*171e*/ 	.short	(.L_1025 - .L_1024)
	.align		4
.L_1024:
        /*1720*/ 	.word	index@(_ZN2at6native33batch_norm_backward_reduce_kernelIN3c104HalfEfflEEvNS_27GenericPackedTensorAccessorIT_Lm3ENS_16DefaultPtrTraitsET2_EES8_NS4_IT1_Lm1ES6_S7_EESA_SA_SA_NS4_IT0_Lm1ES6_S7_EESC_)
        /*1724*/ 	.word	0x00000020


	//----- nvinfo : EIATTR_FRAME_SIZE
	.align		4
.L_1025:
        /*1728*/ 	.byte	0x04, 0x11
        /*172a*/ 	.short	(.L_1027 - .L_1026)
	.align		4
.L_1026:
        /*172c*/ 	.word	index@(_ZN2at6native33batch_norm_backward_reduce_kernelIN3c104HalfEfflEEvNS_27GenericPackedTensorAccessorIT_Lm3ENS_16DefaultPtrTraitsET2_EES8_NS4_IT1_Lm1ES6_S7_EESA_SA_SA_NS4_IT0_Lm1ES6_S7_EESC_)
        /*1730*/ 	.word	0x00000000


	//----- nvinfo : EIATTR_REGCOUNT
	.align		4
.L_1027:
        /*1734*/ 	.byte	0x04, 0x2f
        /*1736*/ 	.short	(.L_1029 - .L_1028)
	.align		4
.L_1028:
        /*1738*/ 	.word	index@(_ZN2at6native33batch_norm_backward_reduce_kernelIN3c104HalfES3_flEEvNS_27GenericPackedTensorAccessorIT_Lm3ENS_16DefaultPtrTraitsET2_EES8_NS4_IT1_Lm1ES6_S7_EESA_SA_SA_NS4_IT0_Lm1ES6_S7_EESC_)
        /*173c*/ 	.word	0x00000020


	//----- nvinfo : EIATTR_FRAME_SIZE
	.align		4
.L_1029:
        /*1740*/ 	.byte	0x04, 0x11
        /*1742*/ 	.short	(.L_1031 - .L_1030)
	.align		4
.L_1030:
        /*1744*/ 	.word	index@(_ZN2at6native33batch_norm_backward_reduce_kernelIN3c104HalfES3_flEEvNS_27GenericPackedTensorAccessorIT_Lm3ENS_16DefaultPtrTraitsET2_EES8_NS4_IT1_Lm1ES6_S7_EESA_SA_SA_NS4_IT0_Lm1ES6_S7_EESC_)
        /*1748*/ 	.word	0x00000000


	//----- nvinfo : EIATTR_REGCOUNT
	.align		4
.L_1031:
        /*174c*/ 	.byte	0x04, 0x2f
        /*174e*/ 	.short	(.L_1033 - .L_1032)
	.align		4
.L_1032:
        /*1750*/ 	.word	index@(_ZN2at6native33batch_norm_backward_reduce_kernelIN3c108BFloat16EffiEEvNS_27GenericPackedTensorAccessorIT_Lm3ENS_16DefaultPtrTraitsET2_EES8_NS4_IT1_Lm1ES6_S7_EESA_SA_SA_NS4_IT0_Lm1ES6_S7_EESC_)
        /*1754*/ 	.word	0x0000001c


	//----- nvinfo : EIATTR_FRAME_SIZE
	.align		4
.L_1033:
        /*1758*/ 	.byte	0x04, 0x11
        /*175a*/ 	.short	(.L_1035 - .L_1034)
	.align		4
.L_1034:
        /*175c*/ 	.word	index@(_ZN2at6native33batch_norm_backward_reduce_kernelIN3c108BFloat16EffiEEvNS_27GenericPackedTensorAccessorIT_Lm3ENS_16DefaultPtrTraitsET2_EES8_NS4_IT1_Lm1ES6_S7_EESA_SA_SA_NS4_IT0_Lm1ES6_S7_EESC_)
        /*1760*/ 	.word	0x00000000


	//----- nvinfo : EIATTR_REGCOUNT
	.align		4
.L_1035:
        /*1764*/ 	.byte	0x04, 0x2f
        /*1766*/ 	.short	(.L_1037 - .L_1036)
	.align		4
.L_1036:
        /*1768*/ 	.word	index@(_ZN2at6native33batch_norm_backward_reduce_kernelIN3c108BFloat16ES3_fiEEvNS_27GenericPackedTensorAccessorIT_Lm3ENS_16DefaultPtrTraitsET2_EES8_NS4_IT1_Lm1ES6_S7_EESA_SA_SA_NS4_IT0_Lm1ES6_S7_EESC_)
        /*176c*/ 	.word	0x0000001c


	//----- nvinfo : EIATTR_FRAME_SIZE
	.align		4
.L_1037:
        /*1770*/ 	.byte	0x04, 0x11
        /*1772*/ 	.short	(.L_1039 - .L_1038)
	.align		4
.L_1038:
        /*1774*/ 	.word	index@(_ZN2at6native33batch_norm_backward_reduce_kernelIN3c108BFloat16ES3_fiEEvNS_27GenericPackedTensorAccessorIT_Lm3ENS_16DefaultPtrTraitsET2_EES8_NS4_IT1_Lm1ES6_S7_EESA_SA_SA_NS4_IT0_Lm1ES6_S7_EESC_)
        /*1778*/ 	.word	0x00000000


	//----- nvinfo : EIATTR_REGCOUNT
	.align		4
.L_1039:
        /*177c*/ 	.byte	0x04, 0x2f
        /*177e*/ 	.short	(.L_1041 - .L_1040)
	.align		4
.L_1040:
        /*1780*/ 	.word	index@(_ZN2at6native33batch_norm_backward_reduce_kernelIN3c108BFloat16EfflEEvNS_27GenericPackedTensorAccessorIT_Lm3ENS_16DefaultPtrTraitsET2_EES8_NS4_IT1_Lm1ES6_S7_EESA_SA_SA_NS4_IT0_Lm1ES6_S7_EESC_)
        /*1784*/ 	.word	0x00000020


	//----- nvinfo : EIATTR_FRAME_SIZE
	.align		4
.L_1041:
        /*1788*/ 	.byte	0x04, 0x11
        /*178a*/ 	.short	(.L_1043 - .L_1042)
	.align		4
.L_1042:
        /*178c*/ 	.word	index@(_ZN2at6native33batch_norm_backward_reduce_kernelIN3c108BFloat16EfflEEvNS_27GenericPackedTensorAccessorIT_Lm3ENS_16DefaultPtrTraitsET2_EES8_NS4_IT1_Lm1ES6_S7_EESA_SA_SA_NS4_IT0_Lm1ES6_S7_EESC_)
        /*1790*/ 	.word	0x00000000


	//----- nvinfo : EIATTR_REGCOUNT
	.align		4
.L_1043:
        /*1794*/ 	.byte	0x04, 0x2f
        /*1796*/ 	.short	(.L_1045 - .L_1044)
	.align		4
.L_1044:
        /*1798*/ 	.word	index@(_ZN2at6native33batch_norm_backward_reduce_kernelIN3c108BFloat16ES3_flEEvNS_27GenericPackedTensorAccessorIT_Lm3ENS_16DefaultPtrTraitsET2_EES8_NS4_IT1_Lm1ES6_S7_EESA_SA_SA_NS4_IT0_Lm1ES6_S7_EESC_)
        /*179c*/ 	.word	0x00000020


	//----- nvinfo : EIATTR_FRAME_SIZE
	.align		4
.L_1045:
        /*17a0*/ 	.byte	0x04, 0x11
        /*17a2*/ 	.short	(.L_1047 - .L_1046)
	.align		4
.L_1046:
        /*17a4*/ 	.word	index@(_ZN2at6native33batch_norm_backward_reduce_kernelIN3c108BFloat16ES3_flEEvNS_27GenericPackedTensorAccessorIT_Lm3ENS_16DefaultPtrTraitsET2_EES8_NS4_IT1_Lm1ES6_S7_EESA_SA_SA_NS4_IT0_Lm1ES6_S7_EESC_)
        /*17a8*/ 	.word	0x00000000


	//----- nvinfo : EIATTR_REGCOUNT
	.align		4
.L_1047:
        /*17ac*/ 	.byte	0x04, 0x2f
        /*17ae*/ 	.short	(.L_1049 - .L_1048)
	.align		4
.L_1048:
        /*17b0*/ 	.word	index@(_ZN2at6native32batch_norm_backward_elemt_kernelIdddiEEvNS_27GenericPackedTensorAccessorIT_Lm3ENS_16DefaultPtrTraitsET2_EES6_NS2_IT1_Lm1ES4_S5_EES8_NS2_IT0_Lm1ES4_S5_EES8_S8_S6_PKii)
        /*17b4*/ 	.word	0x00000020


	//----- nvinfo : EIATTR_FRAME_SIZE
	.align		4
.L_1049:
        /*17b8*/ 	.byte	0x04, 0x11
        /*17ba*/ 	.short	(.L_1051 - .L_1050)
	.align		4
.L_1050:
        /*17bc*/ 	.word	index@($__internal_3_$__cuda_sm20_dblrcp_rn_slowpath_v3)
        /*17c0*/ 	.word	0x00000000


	//----- nvinfo : EIATTR_FRAME_SIZE
	.align		4
.L_1051:
        /*17c4*/ 	.byte	0x04, 0x11
        /*17c6*/ 	.short	(.L_1053 - .L_1052)
	.align		4
.L_1052:
        /*17c8*/ 	.word	index@(_ZN2at6native32batch_norm_backward_elemt_kernelIdddiEEvNS_27GenericPackedTensorAccessorIT_Lm3ENS_16DefaultPtrTraitsET2_EES6_NS2_IT1_Lm1ES4_S5_EES8_NS2_IT0_Lm1ES4_S5_EES8_S8_S6_PKii)
        /*17cc*/ 	.word	0x00000000


	//----- nvinfo : EIATTR_REGCOUNT
	.align		4
.L_1053:
        /*17d0*/ 	.byte	0x04, 0x2f
        /*17d2*/ 	.short	(.L_1055 - .L_1054)
	.align		4
.L_1054:
        /*17d4*/ 	.word	index@(_ZN2at6native32batch_norm_backward_elemt_kernelIdddlEEvNS_27GenericPackedTensorAccessorIT_Lm3ENS_16DefaultPtrTraitsET2_EES6_NS2_IT1_Lm1ES4_S5_EES8_NS2_IT0_Lm1ES4_S5_EES8_S8_S6_PKii)
        /*17d8*/ 	.word	0x00000028


	//----- nvinfo : EIATTR_FRAME_SIZE
	.align		4
.L_1055:
        /*17dc*/ 	.byte	0x04, 0x11
        /*17de*/ 	.short	(.L_1057 - .L_1056)
	.align		4
.L_1056:
        /*17e0*/ 	.word	index@($__internal_2_$__cuda_sm20_dblrcp_rn_slowpath_v3)
        /*17e4*/ 	.word	0x00000000


	//----- nvinfo : EIATTR_FRAME_SIZE
	.align		4
.L_1057:
        /*17e8*/ 	.byte	0x04, 0x11
        /*17ea*/ 	.short	(.L_1059 - .L_1058)
	.align		4
.L_1058:
        /*17ec*/ 	.word	index@(_ZN2at6native32batch_norm_backward_elemt_kernelIdddlEEvNS_27GenericPackedTensorAccessorIT_Lm3ENS_16DefaultPtrTraitsET2_EES6_NS2_IT1_Lm1ES4_S5_EES8_NS2_IT0_Lm1ES4_S5_EES8_S8_S6_PKii)
        /*17f0*/ 	.word	0x00000000


	//----- nvinfo : EIATTR_REGCOUNT
	.align		4
.L_1059:
        /*17f4*/ 	.byte	0x04, 0x2f
        /*17f6*/ 	.short	(.L_1061 - .L_1060)
	.align		4
.L_1060:
        /*17f8*/ 	.word	index@(_ZN2at6native32batch_norm_backward_elemt_kernelIfffiEEvNS_27GenericPackedTensorAccessorIT_Lm3ENS_16DefaultPtrTraitsET2_EES6_NS2_IT1_Lm1ES4_S5_EES8_NS2_IT0_Lm1ES4_S5_EES8_S8_S6_PKii)
        /*17fc*/ 	.word	0x0000001e


	//----- nvinfo : EIATTR_FRAME_SIZE
	.align		4
.L_1061:
        /*1800*/ 	.byte	0x04, 0x11
        /*1802*/ 	.short	(.L_1063 - .L_1062)
	.align		4
.L_1062:
        /*1804*/ 	.word	index@(_ZN2at6native32batch_norm_backward_elemt_kernelIfffiEEvNS_27GenericPackedTensorAccessorIT_Lm3ENS_16DefaultPtrTraitsET2_EES6_NS2_IT1_Lm1ES4_S5_EES8_NS2_IT0_Lm1ES4_S5_EES8_S8_S6_PKii)
        /*1808*/ 	.word	0x00000000


	//----- nvinfo : EIATTR_REGCOUNT
	.align		4
.L_1063:
        /*180c*/ 	.byte	0x04, 0x2f
        /*180e*/ 	.short	(.L_1065 - .L_1064)
	.align		4
.L_1064:
        /*1810*/ 	.word	index@(_ZN2at6native32batch_norm_backward_elemt_kernelIffflEEvNS_27GenericPackedTensorAccessorIT_Lm3ENS_16DefaultPtrTraitsET2_EES6_NS2_IT1_Lm1ES4_S5_EES8_NS2_IT0_Lm1ES4_S5_EES8_S8_S6_PKii)
        /*1814*/ 	.word	0x00000020


	//----- nvinfo : EIATTR_FRAME_SIZE
	.align		4
.L_1065:
        /*1818*/ 	.byte	0x04, 0x11
        /*181a*/ 	.short	(.L_1067 - .L_1066)
	.align		4
.L_1066:
        /*181c*/ 	.word	index@(_ZN2at6native32batch_norm_backward_elemt_kernelIffflEEvNS_27GenericPackedTensorAccessorIT_Lm3ENS_16DefaultPtrTraitsET2_EES6_NS2_IT1_Lm1ES4_S5_EES8_NS2_IT0_Lm1ES4_S5_EES8_S8_S6_PKii)
        /*1820*/ 	.word	0x00000000


	//----- nvinfo : EIATTR_REGCOUNT
	.align		4
.L_1067:
        /*1824*/ 	.byte	0x04, 0x2f
        /*1826*/ 	.short	(.L_1069 - .L_1068)
	.align		4
.L_1068:
        /*1828*/ 	.word	index@(_ZN2at6native32batch_norm_backward_elemt_kernelIN3c104HalfEffiEEvNS_27GenericPackedTensorAccessorIT_Lm3ENS_16DefaultPtrTraitsET2_EES8_NS4_IT1_Lm1ES6_S7_EESA_NS4_IT0_Lm1ES6_S7_EESA_SA_S8_PKii)
        /*182c*/ 	.word	0x0000001c


	//----- nvinfo : EIATTR_FRAME_SIZE
	.align		4
.L_1069:
        /*1830*/ 	.byte	0x04, 0x11
        /*1832*/ 	.short	(.L_1071 - .L_1070)
	.align		4
.L_1070:
        /*1834*/ 	.word	index@(_ZN2at6native32batch_norm_backward_elemt_kernelIN3c104HalfEffiEEvNS_27GenericPackedTensorAccessorIT_Lm3ENS_16DefaultPtrTraitsET2_EES8_NS4_IT1_Lm1ES6_S7_EESA_NS4_IT0_Lm1ES6_S7_EESA_SA_S8_PKii)
        /*1838*/ 	.word	0x00000000


	//----- nvinfo : EIATTR_REGCOUNT
	.align		4
.L_1071:
        /*183c*/ 	.byte	0x04, 0x2f
        /*183e*/ 	.short	(.L_1073 - .L_1072)
	.align		4
.L_1072:
        /*1840*/ 	.word	index@(_ZN2at6native32batch_norm_backward_elemt_kernelIN3c104HalfES3_fiEEvNS_27GenericPackedTensorAccessorIT_Lm3ENS_16DefaultPtrTraitsET2_EES8_NS4_IT1_Lm1ES6_S7_EESA_NS4_IT0_Lm1ES6_S7_EESA_SA_S8_PKii)
        /*1844*/ 	.word	0x0000001c


	//----- nvinfo : EIATTR_FRAME_SIZE
	.align		4
.L_1073:
        /*1848*/ 	.byte	0x04, 0x11
        /*184a*/ 	.short	(.L_1075 - .L_1074)
	.align		4
.L_1074:
        /*184c*/ 	.word	index@(_ZN2at6native32batch_norm_backward_elemt_kernelIN3c104HalfES3_fiEEvNS_27GenericPackedTensorAccessorIT_Lm3ENS_16DefaultPtrTraitsET2_EES8_NS4_IT1_Lm1ES6_S7_EESA_NS4_IT0_Lm1ES6_S7_EESA_SA_S8_PKii)
        /*1850*/ 	.word	0x00000000


	//----- nvinfo : EIATTR_REGCOUNT
	.align		4
.L_1075:
        /*1854*/ 	.byte	0x04, 0x2f
        /*1856*/ 	.short	(.L_1077 - .L_1076)
	.align		4
.L_1076:
        /*1858*/ 	.word	index@(_ZN2at6native32batch_norm_backward_elemt_kernelIN3c104HalfEfflEEvNS_27GenericPackedTensorAccessorIT_Lm3ENS_16DefaultPtrTraitsET2_EES8_NS4_IT1_Lm1ES6_S7_EESA_NS4_IT0_Lm1ES6_S7_EESA_SA_S8_PKii)
        /*185c*/ 	.word	0x00000020


	//----- nvinfo : EIATTR_FRAME_SIZE
	.align		4
.L_1077:
        /*1860*/ 	.byte	0x04, 0x11
        /*1862*/ 	.short	(.L_1079 - .L_1078)
	.align		4
.L_1078:
        /*1864*/ 	.word	index@(_ZN2at6native32batch_norm_backward_elemt_kernelIN3c104HalfEfflEEvNS_27GenericPackedTensorAccessorIT_Lm3ENS_16DefaultPtrTraitsET2_EES8_NS4_IT1_Lm1ES6_S7_EESA_NS4_IT0_Lm1ES6_S7_EESA_SA_S8_PKii)
        /*1868*/ 	.word	0x00000000


	//----- nvinfo : EIATTR_REGCOUNT
	.align		4
.L_1079:
        /*186c*/ 	.byte	0x04, 0x2f
        /*186e*/ 	.short	(.L_1081 - .L_1080)
	.align		4
.L_1080:
        /*1870*/ 	.word	index@(_ZN2at6native32batch_norm_backward_elemt_kernelIN3c104HalfES3_flEEvNS_27GenericPackedTensorAccessorIT_Lm3ENS_16DefaultPtrTraitsET2_EES8_NS4_IT1_Lm1ES6_S7_EESA_NS4_IT0_Lm1ES6_S7_EESA_SA_S8_PKii)
        /*1874*/ 	.word	0x00000020


	//----- nvinfo : EIATTR_FRAME_SIZE
	.align		4
.L_1081:
        /*1878*/ 	.byte	0x04, 0x11
        /*187a*/ 	.short	(.L_1083 - .L_1082)
	.align		4
.L_1082:
        /*187c*/ 	.word	index@(_ZN2at6native32batch_norm_backward_elemt_kernelIN3c104HalfES3_flEEvNS_27GenericPackedTensorAccessorIT_Lm3ENS_16DefaultPtrTraitsET2_EES8_NS4_IT1_Lm1ES6_S7_EESA_NS4_IT0_Lm1ES6_S7_EESA_SA_S8_PKii)
        /*1880*/ 	.word	0x00000000


	//----- nvinfo : EIATTR_REGCOUNT
	.align		4
.L_1083:
        /*1884*/ 	.byte	0x04, 0x2f
        /*1886*/ 	.short	(.L_1085 - .L_1084)
	.align		4
.L_1084:
        /*1888*/ 	.word	index@(_ZN2at6native32batch_norm_backward_elemt_kernelIN3c108BFloat16EffiEEvNS_27GenericPackedTensorAccessorIT_Lm3ENS_16DefaultPtrTraitsET2_EES8_NS4_IT1_Lm1ES6_S7_EESA_NS4_IT0_Lm1ES6_S7_EESA_SA_S8_PKii)
        /*188c*/ 	.word	0x0000001c


	//----- nvinfo : EIATTR_FRAME_SIZE
	.align		4
.L_1085:
        /*1890*/ 	.byte	0x04, 0x11
        /*1892*/ 	.short	(.L_1087 - .L_1086)
	.align		4
.L_1086:
        /*1894*/ 	.word	index@(_ZN2at6native32batch_norm_backward_elemt_kernelIN3c108BFloat16EffiEEvNS_27GenericPackedTensorAccessorIT_Lm3ENS_16DefaultPtrTraitsET2_EES8_NS4_IT1_Lm1ES6_S7_EESA_NS4_IT0_Lm1ES6_S7_EESA_SA_S8_PKii)
        /*1898*/ 	.word	0x00000000


	//----- nvinfo : EIATTR_REGCOUNT
	.align		4
.L_1087:
        /*189c*/ 	.byte	0x04, 0x2f
        /*189e*/ 	.short	(.L_1089 - .L_1088)
	.align		4
.L_1088:
        /*18a0*/ 	.word	index@(_ZN2at6native32batch_norm_backward_elemt_kernelIN3c108BFloat16ES3_fiEEvNS_27GenericPackedTensorAccessorIT_Lm3ENS_16DefaultPtrTraitsET2_EES8_NS4_IT1_Lm1ES6_S7_EESA_NS4_IT0_Lm1ES6_S7_EESA_SA_S8_PKii)
        /*18a4*/ 	.word	0x0000001c


	//----- nvinfo : EIATTR_FRAME_SIZE
	.align		4
.L_1089:
        /*18a8*/ 	.byte	0x04, 0x11
        /*18aa*/ 	.short	(.L_1091 - .L_1090)
	.align		4
.L_1090:
        /*18ac*/ 	.word	index@(_ZN2at6native32batch_norm_backward_elemt_kernelIN3c108BFloat16ES3_fiEEvNS_27GenericPackedTensorAccessorIT_Lm3ENS_16DefaultPtrTraitsET2_EES8_NS4_IT1_Lm1ES6_S7_EESA_NS4_IT0_Lm1ES6_S7_EESA_SA_S8_PKii)
        /*18b0*/ 	.word	0x00000000


	//----- nvinfo : EIATTR_REGCOUNT
	.align		4
.L_1091:
        /*18b4*/ 	.byte	0x04, 0x2f
        /*18b6*/ 	.short	(.L_1093 - .L_1092)
	.align		4
.L_1092:
        /*18b8*/ 	.word	index@(_ZN2at6native32batch_norm_backward_elemt_kernelIN3c108BFloat16EfflEEvNS_27GenericPackedTensorAccessorIT_Lm3ENS_16DefaultPtrTraitsET2_EES8_NS4_IT1_Lm1ES6_S7_EESA_NS4_IT0_Lm1ES6_S7_EESA_SA_S8_PKii)
        /*18bc*/ 	.word	0x00000020


	//----- nvinfo : EIATTR_FRAME_SIZE
	.align		4
.L_1093:
        /*18c0*/ 	.byte	0x04, 0x11
        /*18c2*/ 	.short	(.L_1095 - .L_1094)
	.align		4
.L_1094:
        /*18c4*/ 	.word	index@(_ZN2at6native32batch_norm_backward_elemt_kernelIN3c108BFloat16EfflEEvNS_27GenericPackedTensorAccessorIT_Lm3ENS_16DefaultPtrTraitsET2_EES8_NS4_IT1_Lm1ES6_S7_EESA_NS4_IT0_Lm1ES6_S7_EESA_SA_S8_PKii)
        /*18c8*/ 	.word	0x00000000


	//----- nvinfo : EIATTR_REGCOUNT
	.align		4
.L_1095:
        /*18cc*/ 	.byte	0x04, 0x2f
        /*18ce*/ 	.short	(.L_1097 - .L_1096)
	.align		4
.L_1096:
        /*18d0*/ 	.word	index@(_ZN2at6native32batch_norm_backward_elemt_kernelIN3c108BFloat16ES3_flEEvNS_27GenericPackedTensorAccessorIT_Lm3ENS_16DefaultPtrTraitsET2_EES8_NS4_IT1_Lm1ES6_S7_EESA_NS4_IT0_Lm1ES6_S7_EESA_SA_S8_PKii)
        /*18d4*/ 	.word	0x00000020


	//----- nvinfo : EIATTR_FRAME_SIZE
	.align		4
.L_1097:
        /*18d8*/ 	.byte	0x04, 0x11
        /*18da*/ 	.short	(.L_1099 - .L_1098)
	.align		4
.L_1098:
        /*18dc*/ 	.word	index@(_ZN2at6native32batch_norm_backward_elemt_kernelIN3c108BFloat16ES3_flEEvNS_27GenericPackedTensorAccessorIT_Lm3ENS_16DefaultPtrTraitsET2_EES8_NS4_IT1_Lm1ES6_S7_EESA_NS4_IT0_Lm1ES6_S7_EESA_SA_S8_PKii)
        /*18e0*/ 	.word	0x00000000


	//----- nvinfo : EIATTR_REGCOUNT
	.align		4
.L_1099:
        /*18e4*/ 	.byte	0x04, 0x2f
        /*18e6*/ 	.short	(.L_1101 - .L_1100)
	.align		4
.L_1100:
        /*18e8*/ 	.word	index@(_ZN2at6native49_GLOBAL__N__b919a28f_16_Normalization_cu_5c38458745unrolled_elementwise_kernel_for_multi_outputsILi2EZZZNS1_23batch_norm_update_statsERKNS_6TensorES5_S5_S5_dlENKUlvE_clEvENKUlvE_clEvEUlddddE_St5arrayIPcLm6EE23TrivialOffsetCalculatorILi4EjESC_ILi2EjEEEviT0_T1_T2_T3_)
        /*18ec*/ 	.word	0x00000050


	//----- nvinfo : EIATTR_FRAME_SIZE
	.align		4
.L_1101:
        /*18f0*/ 	.byte	0x04, 0x11
        /*18f2*/ 	.short	(.L_1103 - .L_1102)
	.align		4
.L_1102:
        /*18f4*/ 	.word	index@(_ZN2at6native49_GLOBAL__N__b919a28f_16_Normalization_cu_5c38458745unrolled_elementwise_kernel_for_multi_outputsILi2EZZZNS1_23batch_norm_update_statsERKNS_6TensorES5_S5_S5_dlENKUlvE_clEvENKUlvE_clEvEUlddddE_St5arrayIPcLm6EE23TrivialOffsetCalculatorILi4EjESC_ILi2EjEEEviT0_T1_T2_T3_)
        /*18f8*/ 	.word	0x00000000


	//----- nvinfo : EIATTR_REGCOUNT
	.align		4
.L_1103:
        /*18fc*/ 	.byte	0x04, 0x2f
        /*18fe*/ 	.short	(.L_1105 - .L_1104)
	.align		4
.L_1104:
        /*1900*/ 	.word	index@(_ZN2at6native49_GLOBAL__N__b919a28f_16_Normalization_cu_5c38458745unrolled_elementwise_kernel_for_multi_outputsILi2EZZZNS1_23batch_norm_update_statsERKNS_6TensorES5_S5_S5_dlENKUlvE_clEvENKUlvE_clEvEUlddddE_St5arrayIPcLm6EE16OffsetCalculatorILi4EjLb0EESC_ILi2EjLb0EEEEviT0_T1_T2_T3_)
        /*1904*/ 	.word	0x00000050


	//----- nvinfo : EIATTR_FRAME_SIZE
	.align		4
.L_1105:
        /*1908*/ 	.byte	0x04, 0x11
        /*190a*/ 	.short	(.L_1107 - .L_1106)
	.align		4
.L_1106:
        /*190c*/ 	.word	index@(_ZN2at6native49_GLOBAL__N__b919a28f_16_Normalization_cu_5c38458745unrolled_elementwise_kernel_for_multi_outputsILi2EZZZNS1_23batch_norm_update_statsERKNS_6TensorES5_S5_S5_dlENKUlvE_clEvENKUlvE_clEvEUlddddE_St5arrayIPcLm6EE16OffsetCalculatorILi4EjLb0EESC_ILi2EjLb0EEEEviT0_T1_T2_T3_)
        /*1910*/ 	.word	0x00000000


	//----- nvinfo : EIATTR_REGCOUNT
	.align		4
.L_1107:
        /*1914*/ 	.byte	0x04, 0x2f
        /*1916*/ 	.short	(.L_1109 - .L_1108)
	.align		4
.L_1108:
        /*1918*/ 	.word	index@(_ZN2at6native49_GLOBAL__N__b919a28f_16_Normalization_cu_5c38458745unrolled_elementwise_kernel_for_multi_outputsILi2EZZZNS1_23batch_norm_update_statsERKNS_6TensorES5_S5_S5_dlENKUlvE_clEvENKUlvE0_clEvEUlffffE_St5arrayIPcLm6EE23TrivialOffsetCalculatorILi4EjESC_ILi2EjEEEviT0_T1_T2_T3_)
        /*191c*/ 	.word	0x00000038


	//----- nvinfo : EIATTR_FRAME_SIZE
	.align		4
.L_1109:
        /*1920*/ 	.byte	0x04, 0x11
        /*1922*/ 	.short	(.L_1111 - .L_1110)
	.align		4
.L_1110:
        /*1924*/ 	.word	index@(_ZN2at6native49_GLOBAL__N__b919a28f_16_Normalization_cu_5c38458745unrolled_elementwise_kernel_for_multi_outputsILi2EZZZNS1_23batch_norm_update_statsERKNS_6TensorES5_S5_S5_dlENKUlvE_clEvENKUlvE0_clEvEUlffffE_St5arrayIPcLm6EE23TrivialOffsetCalculatorILi4EjESC_ILi2EjEEEviT0_T1_T2_T3_)
        /*1928*/ 	.word	0x00000000


	//----- nvinfo : EIATTR_REGCOUNT
	.align		4
.L_1111:
        /*192c*/ 	.byte	0x04, 0x2f
        /*192e*/ 	.short	(.L_1113 - .L_1112)
	.align		4
.L_1112:
        /*1930*/ 	.word	index@(_ZN2at6native49_GLOBAL__N__b919a28f_16_Normalization_cu_5c38458745unrolled_elementwise_kernel_for_multi_outputsILi2EZZZNS1_23batch_norm_update_statsERKNS_6TensorES5_S5_S5_dlENKUlvE_clEvENKUlvE0_clEvEUlffffE_St5arrayIPcLm6EE16OffsetCalculatorILi4EjLb0EESC_ILi2EjLb0EEEEviT0_T1_T2_T3_)
        /*1934*/ 	.word	0x00000038


	//----- nvinfo : EIATTR_FRAME_SIZE
	.align		4
.L_1113:
        /*1938*/ 	.byte	0x04, 0x11
        /*193a*/ 	.short	(.L_1115 - .L_1114)
	.align		4
.L_1114:
        /*193c*/ 	.word	index@(_ZN2at6native49_GLOBAL__N__b919a28f_16_Normalization_cu_5c38458745unrolled_elementwise_kernel_for_multi_outputsILi2EZZZNS1_23batch_norm_update_statsERKNS_6TensorES5_S5_S5_dlENKUlvE_clEvENKUlvE0_clEvEUlffffE_St5arrayIPcLm6EE16OffsetCalculatorILi4EjLb0EESC_ILi2EjLb0EEEEviT0_T1_T2_T3_)
        /*1940*/ 	.word	0x00000000


	//----- nvinfo : EIATTR_REGCOUNT
	.align		4
.L_1115:
        /*1944*/ 	.byte	0x04, 0x2f
        /*1946*/ 	.short	(.L_1117 - .L_1116)
	.align		4
.L_1116:
        /*1948*/ 	.word	index@(_ZN2at6native49_GLOBAL__N__b919a28f_16_Normalization_cu_5c38458745unrolled_elementwise_kernel_for_multi_outputsILi2EZZZNS1_23batch_norm_update_statsERKNS_6TensorES5_S5_S5_dlENKUlvE_clEvENKUlvE1_clEvEUlffN3c104HalfES9_E_St5arrayIPcLm6EE23TrivialOffsetCalculatorILi4EjESE_ILi2EjEEEviT0_T1_T2_T3_)
        /*194c*/ 	.word	0x00000038


	//----- nvinfo : EIATTR_FRAME_SIZE
	.align		4
.L_1117:
        /*1950*/ 	.byte	0x04, 0x11
        /*1952*/ 	.short	(.L_1119 - .L_1118)
	.align		4
.L_1118:
        /*1954*/ 	.word	index@(_ZN2at6native49_GLOBAL__N__b919a28f_16_Normalization_cu_5c38458745unrolled_elementwise_kernel_for_multi_outputsILi2EZZZNS1_23batch_norm_update_statsERKNS_6TensorES5_S5_S5_dlENKUlvE_clEvENKUlvE1_clEvEUlffN3c104HalfES9_E_St5arrayIPcLm6EE23TrivialOffsetCalculatorILi4EjESE_ILi2EjEEEviT0_T1_T2_T3_)
        /*1958*/ 	.word	0x00000000


	//----- nvinfo : EIATTR_REGCOUNT
	.align		4
.L_1119:
        /*195c*/ 	.byte	0x04, 0x2f
        /*195e*/ 	.short	(.L_1121 - .L_1120)
	.align		4
.L_1120:
        /*1960*/ 	.word	index@(_ZN2at6native49_GLOBAL__N__b919a28f_16_Normalization_cu_5c38458745unrolled_elementwise_kernel_for_multi_outputsILi2EZZZNS1_23batch_norm_update_statsERKNS_6TensorES5_S5_S5_dlENKUlvE_clEvENKUlvE1_clEvEUlffN3c104HalfES9_E_St5arrayIPcLm6EE16OffsetCalculatorILi4EjLb0EESE_ILi2EjLb0EEEEviT0_T1_T2_T3_)
        /*1964*/ 	.word	0x00000038


	//----- nvinfo : EIATTR_FRAME_SIZE
	.align		4
.L_1121:
        /*1968*/ 	.byte	0x04, 0x11
        /*196a*/ 	.short	(.L_1123 - .L_1122)
	.align		4
.L_1122:
        /*196c*/ 	.word	index@(_ZN2at6native49_GLOBAL__N__b919a28f_16_Normalization_cu_5c38458745unrolled_elementwise_kernel_for_multi_outputsILi2EZZZNS1_23batch_norm_update_statsERKNS_6TensorES5_S5_S5_dlENKUlvE_clEvENKUlvE1_clEvEUlffN3c104HalfES9_E_St5arrayIPcLm6EE16OffsetCalculatorILi4EjLb0EESE_ILi2EjLb0EEEEviT0_T1_T2_T3_)
        /*1970*/ 	.word	0x00000000


	//----- nvinfo : EIATTR_REGCOUNT
	.align		4
.L_1123:
        /*1974*/ 	.byte	0x04, 0x2f
        /*1976*/ 	.short	(.L_1125 - .L_1124)
	.align		4
.L_1124:
        /*1978*/ 	.word	index@(_ZN2at6native49_GLOBAL__N__b919a28f_16_Normalization_cu_5c38458745unrolled_elementwise_kernel_for_multi_outputsILi2EZZZNS1_23batch_norm_update_statsERKNS_6TensorES5_S5_S5_dlENKUlvE_clEvENKUlvE2_clEvEUlffN3c108BFloat16ES9_E_St5arrayIPcLm6EE23TrivialOffsetCalculatorILi4EjESE_ILi2EjEEEviT0_T1_T2_T3_)
        /*197c*/ 	.word	0x00000038


	//----- nvinfo : EIATTR_FRAME_SIZE
	.align		4
.L_1125:
        /*1980*/ 	.byte	0x04, 0x11
        /*1982*/ 	.short	(.L_1127 - .L_1126)
	.align		4
.L_1126:
        /*1984*/ 	.word	index@(_ZN2at6native49_GLOBAL__N__b919a28f_16_Normalization_cu_5c38458745unrolled_elementwise_kernel_for_multi_outputsILi2EZZZNS1_23batch_norm_update_statsERKNS_6TensorES5_S5_S5_dlENKUlvE_clEvENKUlvE2_clEvEUlffN3c108BFloat16ES9_E_St5arrayIPcLm6EE23TrivialOffsetCalculatorILi4EjESE_ILi2EjEEEviT0_T1_T2_T3_)
        /*1988*/ 	.word	0x00000000


	//----- nvinfo : EIATTR_REGCOUNT
	.align		4
.L_1127:
        /*198c*/ 	.byte	0x04, 0x2f
        /*198e*/ 	.short	(.L_1129 - .L_1128)
	.align		4
.L_1128:
        /*1990*/ 	.word	index@(_ZN2at6native49_GLOBAL__N__b919a28f_16_Normalization_cu_5c38458745unrolled_elementwise_kernel_for_multi_outputsILi2EZZZNS1_23batch_norm_update_statsERKNS_6TensorES5_S5_S5_dlENKUlvE_clEvENKUlvE2_clEvEUlffN3c108BFloat16ES9_E_St5arrayIPcLm6EE16OffsetCalculatorILi4EjLb0EESE_ILi2EjLb0EEEEviT0_T1_T2_T3_)
        /*1994*/ 	.word	0x00000038


	//----- nvinfo : EIATTR_FRAME_SIZE
	.align		4
.L_1129:
        /*1998*/ 	.byte	0x04, 0x11
        /*199a*/ 	.short	(.L_1131 - .L_1130)
	.align		4
.L_1130:
        /*199c*/ 	.word	index@(_ZN2at6native49_GLOBAL__N__b919a28f_16_Normalization_cu_5c38458745unrolled_elementwise_kernel_for_multi_outputsILi2EZZZNS1_23batch_norm_update_statsERKNS_6TensorES5_S5_S5_dlENKUlvE_clEvENKUlvE2_clEvEUlffN3c108BFloat16ES9_E_St5arrayIPcLm6EE16OffsetCalculatorILi4EjLb0EESE_ILi2EjLb0EEEEviT0_T1_T2_T3_)
        /*19a0*/ 	.word	0x00000000


	//----- nvinfo : EIATTR_REGCOUNT
	.align		4
.L_1131:
        /*19a4*/ 	.byte	0x04, 0x2f
        /*19a6*/ 	.short	(.L_1133 - .L_1132)
	.align		4
.L_1132:
        /*19a8*/ 	.word	index@(_ZN2at6native49_GLOBAL__N__b919a28f_16_Normalization_cu_5c38458745unrolled_elementwise_kernel_for_multi_outputsILi3EZZZNS1_34batch_norm_update_stats_and_invertERKNS_6TensorES5_S5_S5_ddlENKUlvE_clEvENKUlvE_clEvEUlddddE_St5arrayIPcLm7EE23TrivialOffsetCalculatorILi4EjESC_ILi3EjEEEviT0_T1_T2_T3_)
        /*19ac*/ 	.word	0x00000054


	//----- nvinfo : EIATTR_FRAME_SIZE
	.align		4
.L_1133:
        /*19b0*/ 	.byte	0x04, 0x11
        /*19b2*/ 	.short	(.L_1135 - .L_1134)
	.align		4
.L_1134:
        /*19b4*/ 	.word	index@($__internal_1_$__cuda_sm20_drsqrt_f64_slowpath_v2)
        /*19b8*/ 	.word	0x00000000


	//----- nvinfo : EIATTR_FRAME_SIZE
	.align		4
.L_1135:
        /*19bc*/ 	.byte	0x04, 0x11
        /*19be*/ 	.short	(.L_1137 - .L_1136)
	.align		4
.L_1136:
        /*19c0*/ 	.word	index@(_ZN2at6native49_GLOBAL__N__b919a28f_16_Normalization_cu_5c38458745unrolled_elementwise_kernel_for_multi_outputsILi3EZZZNS1_34batch_norm_update_stats_and_invertERKNS_6TensorES5_S5_S5_ddlENKUlvE_clEvENKUlvE_clEvEUlddddE_St5arrayIPcLm7EE23TrivialOffsetCalculatorILi4EjESC_ILi3EjEEEviT0_T1_T2_T3_)
        /*19c4*/ 	.word	0x00000000


	//----- nvinfo : EIATTR_REGCOUNT
	.align		4
.L_1137:
        /*19c8*/ 	.byte	0x04, 0x2f
        /*19ca*/ 	.short	(.L_1139 - .L_1138)
	.align		4
.L_1138:
        /*19cc*/ 	.word	index@(_ZN2at6native49_GLOBAL__N__b919a28f_16_Normalization_cu_5c38458745unrolled_elementwise_kernel_for_multi_outputsILi3EZZZNS1_34batch_norm_update_stats_and_invertERKNS_6TensorES5_S5_S5_ddlENKUlvE_clEvENKUlvE_clEvEUlddddE_St5arrayIPcLm7EE16OffsetCalculatorILi4EjLb0EESC_ILi3EjLb0EEEEviT0_T1_T2_T3_)
        /*19d0*/ 	.word	0x00000050


	//----- nvinfo : EIATTR_FRAME_SIZE
	.align		4
.L_1139:
        /*19d4*/ 	.byte	0x04, 0x11
        /*19d6*/ 	.short	(.L_1141 - .L_1140)
	.align		4
.L_1140:
        /*19d8*/ 	.word	index@($__internal_0_$__cuda_sm20_drsqrt_f64_slowpath_v2)
        /*19dc*/ 	.word	0x00000000


	//----- nvinfo : EIATTR_FRAME_SIZE
	.align		4
.L_1141:
        /*19e0*/ 	.byte	0x04, 0x11
        /*19e2*/ 	.short	(.L_1143 - .L_1142)
	.align		4
.L_1142:
        /*19e4*/ 	.word	index@(_ZN2at6native49_GLOBAL__N__b919a28f_16_Normalization_cu_5c38458745unrolled_elementwise_kernel_for_multi_outputsILi3EZZZNS1_34batch_norm_update_stats_and_invertERKNS_6TensorES5_S5_S5_ddlENKUlvE_clEvENKUlvE_clEvEUlddddE_St5arrayIPcLm7EE16OffsetCalculatorILi4EjLb0EESC_ILi3EjLb0EEEEviT0_T1_T2_T3_)
        /*19e8*/ 	.word	0x00000000


	//----- nvinfo : EIATTR_REGCOUNT
	.align		4
.L_1143:
        /*19ec*/ 	.byte	0x04, 0x2f
        /*19ee*/ 	.short	(.L_1145 - .L_1144)
	.align		4
.L_1144:
        /*19f0*/ 	.word	index@(_ZN2at6native49_GLOBAL__N__b919a28f_16_Normalization_cu_5c38458745unrolled_elementwise_kernel_for_multi_outputsILi3EZZZNS1_34batch_norm_update_stats_and_invertERKNS_6TensorES5_S5_S5_ddlENKUlvE_clEvENKUlvE0_clEvEUlffffE_St5arrayIPcLm7EE23TrivialOffsetCalculatorILi4EjESC_ILi3EjEEEviT0_T1_T2_T3_)
        /*19f4*/ 	.word	0x00000038


	//----- nvinfo : EIATTR_FRAME_SIZE
	.align		4
.L_1145:
        /*19f8*/ 	.byte	0x04, 0x11
        /*19fa*/ 	.short	(.L_1147 - .L_1146)
	.align		4
.L_1146:
        /*19fc*/ 	.word	index@(_ZN2at6native49_GLOBAL__N__b919a28f_16_Normalization_cu_5c38458745unrolled_elementwise_kernel_for_multi_outputsILi3EZZZNS1_34batch_norm_update_stats_and_invertERKNS_6TensorES5_S5_S5_ddlENKUlvE_clEvENKUlvE0_clEvEUlffffE_St5arrayIPcLm7EE23TrivialOffsetCalculatorILi4EjESC_ILi3EjEEEviT0_T1_T2_T3_)
        /*1a00*/ 	.word	0x00000000


	//----- nvinfo : EIATTR_REGCOUNT
	.align		4
.L_1147:
        /*1a04*/ 	.byte	0x04, 0x2f
        /*1a06*/ 	.short	(.L_1149 - .L_1148)
	.align		4
.L_1148:
        /*1a08*/ 	.word	index@(_ZN2at6native49_GLOBAL__N__b919a28f_16_Normalization_cu_5c38458745unrolled_elementwise_kernel_for_multi_outputsILi3EZZZNS1_34batch_norm_update_stats_and_invertERKNS_6TensorES5_S5_S5_ddlENKUlvE_clEvENKUlvE0_clEvEUlffffE_St5arrayIPcLm7EE16OffsetCalculatorILi4EjLb0EESC_ILi3EjLb0EEEEviT0_T1_T2_T3_)
        /*1a0c*/ 	.word	0x00000038


	//----- nvinfo : EIATTR_FRAME_SIZE
	.align		4
.L_1149:
        /*1a10*/ 	.byte	0x04, 0x11
        /*1a12*/ 	.short	(.L_1151 - .L_1150)
	.align		4
.L_1150:
        /*1a14*/ 	.word	index@(_ZN2at6native49_GLOBAL__N__b919a28f_16_Normalization_cu_5c38458745unrolled_elementwise_kernel_for_multi_outputsILi3EZZZNS1_34batch_norm_update_stats_and_invertERKNS_6TensorES5_S5_S5_ddlENKUlvE_clEvENKUlvE0_clEvEUlffffE_St5arrayIPcLm7EE16OffsetCalculatorILi4EjLb0EESC_ILi3EjLb0EEEEviT0_T1_T2_T3_)
        /*1a18*/ 	.word	0x00000000


	//----- nvinfo : EIATTR_REGCOUNT
	.align		4
.L_1151:
        /*1a1c*/ 	.byte	0x04, 0x2f
        /*1a1e*/ 	.short	(.L_1153 - .L_1152)
	.align		4
.L_1152:
        /*1a20*/ 	.word	index@(_ZN2at6native49_GLOBAL__N__b919a28f_16_Normalization_cu_5c38458745unrolled_elementwise_kernel_for_multi_outputsILi3EZZZNS1_34batch_norm_update_stats_and_invertERKNS_6TensorES5_S5_S5_ddlENKUlvE_clEvENKUlvE1_clEvEUlffN3c104HalfES9_E_St5arrayIPcLm7EE23TrivialOffsetCalculatorILi4EjESE_ILi3EjEEEviT0_T1_T2_T3_)
        /*1a24*/ 	.word	0x00000038


	//----- nvinfo : EIATTR_FRAME_SIZE
	.align		4
.L_1153:
        /*1a28*/ 	.byte	0x04, 0x11
        /*1a2a*/ 	.short	(.L_1155 - .L_1154)
	.align		4
.L_1154:
        /*1a2c*/ 	.word	index@(_ZN2at6native49_GLOBAL__N__b919a28f_16_Normalization_cu_5c38458745unrolled_elementwise_kernel_for_multi_outputsILi3EZZZNS1_34batch_norm_update_stats_and_invertERKNS_6TensorES5_S5_S5_ddlENKUlvE_clEvENKUlvE1_clEvEUlffN3c104HalfES9_E_St5arrayIPcLm7EE23TrivialOffsetCalculatorILi4EjESE_ILi3EjEEEviT0_T1_T2_T3_)
        /*1a30*/ 	.word	0x00000000


	//----- nvinfo : EIATTR_REGCOUNT
	.align		4
.L_1155:
        /*1a34*/ 	.byte	0x04, 0x2f
        /*1a36*/ 	.short	(.L_1157 - .L_1156)
	.align		4
.L_1156:
        /*1a38*/ 	.word	index@(_ZN2at6native49_GLOBAL__N__b919a28f_16_Normalization_cu_5c38458745unrolled_elementwise_kernel_for_multi_outputsILi3EZZZNS1_34batch_norm_update_stats_and_invertERKNS_6TensorES5_S5_S5_ddlENKUlvE_clEvENKUlvE1_clEvEUlffN3c104HalfES9_E_St5arrayIPcLm7EE16OffsetCalculatorILi4EjLb0EESE_ILi3EjLb0EEEEviT0_T1_T2_T3_)
        /*1a3c*/ 	.word	0x00000038


	//----- nvinfo : EIATTR_FRAME_SIZE
	.align		4
.L_1157:
        /*1a40*/ 	.byte	0x04, 0x11
        /*1a42*/ 	.short	(.L_1159 - .L_1158)
	.align		4
.L_1158:
        /*1a44*/ 	.word	index@(_ZN2at6native49_GLOBAL__N__b919a28f_16_Normalization_cu_5c38458745unrolled_elementwise_kernel_for_multi_outputsILi3EZZZNS1_34batch_norm_update_stats_and_invertERKNS_6TensorES5_S5_S5_ddlENKUlvE_clEvENKUlvE1_clEvEUlffN3c104HalfES9_E_St5arrayIPcLm7EE16OffsetCalculatorILi4EjLb0EESE_ILi3EjLb0EEEEviT0_T1_T2_T3_)
        /*1a48*/ 	.word	0x00000000


	//----- nvinfo : EIATTR_REGCOUNT
	.align		4
.L_1159:
        /*1a4c*/ 	.byte	0x04, 0x2f
        /*1a4e*/ 	.short	(.L_1161 - .L_1160)
	.align		4
.L_1160:
        /*1a50*/ 	.word	index@(_ZN2at6native49_GLOBAL__N__b919a28f_16_Normalization_cu_5c38458745unrolled_elementwise_kernel_for_multi_outputsILi3EZZZNS1_34batch_norm_update_stats_and_invertERKNS_6TensorES5_S5_S5_ddlENKUlvE_clEvENKUlvE2_clEvEUlffN3c108BFloat16ES9_E_St5arrayIPcLm7EE23TrivialOffsetCalculatorILi4EjESE_ILi3EjEEEviT0_T1_T2_T3_)
        /*1a54*/ 	.word	0x00000038


	//----- nvinfo : EIATTR_FRAME_SIZE
	.align		4
.L_1161:
        /*1a58*/ 	.byte	0x04, 0x11
        /*1a5a*/ 	.short	(.L_1163 - .L_1162)
	.align		4
.L_1162:
        /*1a5c*/ 	.word	index@(_ZN2at6native49_GLOBAL__N__b919a28f_16_Normalization_cu_5c38458745unrolled_elementwise_kernel_for_multi_outputsILi3EZZZNS1_34batch_norm_update_stats_and_invertERKNS_6TensorES5_S5_S5_ddlENKUlvE_clEvENKUlvE2_clEvEUlffN3c108BFloat16ES9_E_St5arrayIPcLm7EE23TrivialOffsetCalculatorILi4EjESE_ILi3EjEEEviT0_T1_T2_T3_)
        /*1a60*/ 	.word	0x00000000


	//----- nvinfo : EIATTR_REGCOUNT
	.align		4
.L_1163:
        /*1a64*/ 	.byte	0x04, 0x2f
        /*1a66*/ 	.short	(.L_1165 - .L_1164)
	.align		4
.L_1164:
        /*1a68*/ 	.word	index@(_ZN2at6native49_GLOBAL__N__b919a28f_16_Normalization_cu_5c38458745unrolled_elementwise_kernel_for_multi_outputsILi3EZZZNS1_34batch_norm_update_stats_and_invertERKNS_6TensorES5_S5_S5_ddlENKUlvE_clEvENKUlvE2_clEvEUlffN3c108BFloat16ES9_E_St5arrayIPcLm7EE16OffsetCalculatorILi4EjLb0EESE_ILi3EjLb0EEEEviT0_T1_T2_T3_)
        /*1a6c*/ 	.word	0x00000038


	//----- nvinfo : EIATTR_FRAME_SIZE
	.align		4
.L_1165:
        /*1a70*/ 	.byte	0x04, 0x11
        /*1a72*/ 	.short	(.L_1167 - .L_1166)
	.align		4
.L_1166:
        /*1a74*/ 	.word	index@(_ZN2at6native49_GLOBAL__N__b919a28f_16_Normalization_cu_5c38458745unrolled_elementwise_kernel_for_multi_outputsILi3EZZZNS1_34batch_norm_update_stats_and_invertERKNS_6TensorES5_S5_S5_ddlENKUlvE_clEvENKUlvE2_clEvEUlffN3c108BFloat16ES9_E_St5arrayIPcLm7EE16OffsetCalculatorILi4EjLb0EESE_ILi3EjLb0EEEEviT0_T1_T2_T3_)
        /*1a78*/ 	.word	0x00000000


	//----- nvinfo : EIATTR_MIN_STACK_SIZE
	.align		4
.L_1167:
        /*1a7c*/ 	.byte	0x04, 0x12
        /*1a7e*/ 	.short	(.L_1169 - .L_1168)
	.align		4
.L_1168:
        /*1a80*/ 	.word	index@(_ZN2at6native49_GLOBAL__N__b919a28f_16_Normalization_cu_5c38458745unrolled_elementwise_kernel_for_multi_outputsILi3EZZZNS1_34batch_norm_update_stats_and_invertERKNS_6TensorES5_S5_S5_ddlENKUlvE_clEvENKUlvE2_clEvEUlffN3c108BFloat16ES9_E_St5arrayIPcLm7EE16OffsetCalculatorILi4EjLb0EESE_ILi3EjLb0EEEEviT0_T1_T2_T3_)
        /*1a84*/ 	.word	0x00000000


	//----- nvinfo : EIATTR_MIN_STACK_SIZE
	.align		4
.L_1169:
        /*1a88*/ 	.byte	0x04, 0x12
        /*1a8a*/ 	.short	(.L_1171 - .L_1170)
	.align		4
.L_1170:
        /*1a8c*/ 	.word	index@(_ZN2at6native49_GLOBAL__N__b919a28f_16_Normalization_cu_5c38458745unrolled_elementwise_kernel_for_multi_outputsILi3EZZZNS1_34batch_norm_update_stats_and_invertERKNS_6TensorES5_S5_S5_ddlENKUlvE_clEvENKUlvE2_clEvEUlffN3c108BFloat16ES9_E_St5arrayIPcLm7EE23TrivialOffsetCalculatorILi4EjESE_ILi3EjEEEviT0_T1_T2_T3_)
        /*1a90*/ 	.word	0x00000000


	//----- nvinfo : EIATTR_MIN_STACK_SIZE
	.align		4
.L_1171:
        /*1a94*/ 	.byte	0x04, 0x12
        /*1a96*/ 	.short	(.L_1173 - .L_1172)
	.align		4
.L_1172:
        /*1a98*/ 	.word	index@(_ZN2at6native49_GLOBAL__N__b919a28f_16_Normalization_cu_5c38458745unrolled_elementwise_kernel_for_multi_outputsILi3EZZZNS1_34batch_norm_update_stats_and_invertERKNS_6TensorES5_S5_S5_ddlENKUlvE_clEvENKUlvE1_clEvEUlffN3c104HalfES9_E_St5arrayIPcLm7EE16OffsetCalculatorILi4EjLb0EESE_ILi3EjLb0EEEEviT0_T1_T2_T3_)
        /*1a9c*/ 	.word	0x00000000


	//----- nvinfo : EIATTR_MIN_STACK_SIZE
	.align		4
.L_1173:
        /*1aa0*/ 	.byte	0x04, 0x12
        /*1aa2*/ 	.short	(.L_1175 - .L_1174)
	.align		4
.L_1174:
        /*1aa4*/ 	.word	index@(_ZN2at6native49_GLOBAL__N__b919a28f_16_Normalization_cu_5c38458745unrolled_elementwise_kernel_for_multi_outputsILi3EZZZNS1_34batch_norm_update_stats_and_invertERKNS_6TensorES5_S5_S5_ddlENKUlvE_clEvENKUlvE1_clEvEUlffN3c104HalfES9_E_St5arrayIPcLm7EE23TrivialOffsetCalculatorILi4EjESE_ILi3EjEEEviT0_T1_T2_T3_)
        /*1aa8*/ 	.word	0x00000000


	//----- nvinfo : EIATTR_MIN_STACK_SIZE
	.align		4
.L_1175:
        /*1aac*/ 	.byte	0x04, 0x12
        /*1aae*/ 	.short	(.L_1177 - .L_1176)
	.align		4
.L_1176:
        /*1ab0*/ 	.word	index@(_ZN2at6native49_GLOBAL__N__b919a28f_16_Normalization_cu_5c38458745unrolled_elementwise_kernel_for_multi_outputsILi3EZZZNS1_34batch_norm_update_stats_and_invertERKNS_6TensorES5_S5_S5_ddlENKUlvE_clEvENKUlvE0_clEvEUlffffE_St5arrayIPcLm7EE16OffsetCalculatorILi4EjLb0EESC_ILi3EjLb0EEEEviT0_T1_T2_T3_)
        /*1ab4*/ 	.word	0x00000000


	//----- nvinfo : EIATTR_MIN_STACK_SIZE
	.align		4
.L_1177:
        /*1ab8*/ 	.byte	0x04, 0x12
        /*1aba*/ 	.short	(.L_1179 - .L_1178)
	.align		4
.L_1178:
        /*1abc*/ 	.word	index@(_ZN2at6native49_GLOBAL__N__b919a28f_16_Normalization_cu_5c38458745unrolled_elementwise_kernel_for_multi_outputsILi3EZZZNS1_34batch_norm_update_stats_and_invertERKNS_6TensorES5_S5_S5_ddlENKUlvE_clEvENKUlvE0_clEvEUlffffE_St5arrayIPcLm7EE23TrivialOffsetCalculatorILi4EjESC_ILi3EjEEEviT0_T1_T2_T3_)
        /*1ac0*/ 	.word	0x00000000


	//----- nvinfo : EIATTR_MIN_STACK_SIZE
	.align		4
.L_1179:
        /*1ac4*/ 	.byte	0x04, 0x12
        /*1ac6*/ 	.short	(.L_1181 - .L_1180)
	.align		4
.L_1180:
        /*1ac8*/ 	.word	index@(_ZN2at6native49_GLOBAL__N__b919a28f_16_Normalization_cu_5c38458745unrolled_elementwise_kernel_for_multi_outputsILi3EZZZNS1_34batch_norm_update_stats_and_invertERKNS_6TensorES5_S5_S5_ddlENKUlvE_clEvENKUlvE_clEvEUlddddE_St5arrayIPcLm7EE16OffsetCalculatorILi4EjLb0EESC_ILi3EjLb0EEEEviT0_T1_T2_T3_)
        /*1acc*/ 	.word	0x00000000


	//----- nvinfo : EIATTR_MIN_STACK_SIZE
	.align		4
.L_1181:
        /*1ad0*/ 	.byte	0x04, 0x12
        /*1ad2*/ 	.short	(.L_1183 - .L_1182)
	.align		4
.L_1182:
        /*1ad4*/ 	.word	index@(_ZN2at6native49_GLOBAL__N__b919a28f_16_Normalization_cu_5c38458745unrolled_elementwise_kernel_for_multi_outputsILi3EZZZNS1_34batch_norm_update_stats_and_invertERKNS_6TensorES5_S5_S5_ddlENKUlvE_clEvENKUlvE_clEvEUlddddE_St5arrayIPcLm7EE23TrivialOffsetCalculatorILi4EjESC_ILi3EjEEEviT0_T1_T2_T3_)
        /*1ad8*/ 	.word	0x00000000


	//----- nvinfo : EIATTR_MIN_STACK_SIZE
	.align		4
.L_1183:
        /*1adc*/ 	.byte	0x04, 0x12
        /*1ade*/ 	.short	(.L_1185 - .L_1184)
	.align		4
.L_1184:
        /*1ae0*/ 	.word	index@(_ZN2at6native49_GLOBAL__N__b919a28f_16_Normalization_cu_5c38458745unrolled_elementwise_kernel_for_multi_outputsILi2EZZZNS1_23batch_norm_update_statsERKNS_6TensorES5_S5_S5_dlENKUlvE_clEvENKUlvE2_clEvEUlffN3c108BFloat16ES9_E_St5arrayIPcLm6EE16OffsetCalculatorILi4EjLb0EESE_ILi2EjLb0EEEEviT0_T1_T2_T3_)
        /*1ae4*/ 	.word	0x00000000


	//----- nvinfo : EIATTR_MIN_STACK_SIZE
	.align		4
.L_1185:
        /*1ae8*/ 	.byte	0x04, 0x12
        /*1aea*/ 	.short	(.L_1187 - .L_1186)
	.align		4
.L_1186:
        /*1aec*/ 	.word	index@(_ZN2at6native49_GLOBAL__N__b919a28f_16_Normalization_cu_5c38458745unrolled_elementwise_kernel_for_multi_outputsILi2EZZZNS1_23batch_norm_update_statsERKNS_6TensorES5_S5_S5_dlENKUlvE_clEvENKUlvE2_clEvEUlffN3c108BFloat16ES9_E_St5arrayIPcLm6EE23TrivialOffsetCalculatorILi4EjESE_ILi2EjEEEviT0_T1_T2_T3_)
        /*1af0*/ 	.word	0x00000000


	//----- nvinfo : EIATTR_MIN_STACK_SIZE
	.align		4
.L_1187:
        /*1af4*/ 	.byte	0x04, 0x12
        /*1af6*/ 	.short	(.L_1189 - .L_1188)
	.align		4
.L_1188:
        /*1af8*/ 	.word	index@(_ZN2at6native49_GLOBAL__N__b919a28f_16_Normalization_cu_5c38458745unrolled_elementwise_kernel_for_multi_outputsILi2EZZZNS1_23batch_norm_update_statsERKNS_6TensorES5_S5_S5_dlENKUlvE_clEvENKUlvE1_clEvEUlffN3c104HalfES9_E_St5arrayIPcLm6EE16OffsetCalculatorILi4EjLb0EESE_ILi2EjLb0EEEEviT0_T1_T2_T3_)
        /*1afc*/ 	.word	0x00000000


	//----- nvinfo : EIATTR_MIN_STACK_SIZE
	.align		4
.L_1189:
        /*1b00*/ 	.byte	0x04, 0x12
        /*1b02*/ 	.short	(.L_1191 - .L_1190)
	.align		4
.L_1190:
        /*1b04*/ 	.word	index@(_ZN2at6native49_GLOBAL__N__b919a28f_16_Normalization_cu_5c38458745unrolled_elementwise_kernel_for_multi_outputsILi2EZZZNS1_23batch_norm_update_statsERKNS_6TensorES5_S5_S5_dlENKUlvE_clEvENKUlvE1_clEvEUlffN3c104HalfES9_E_St5arrayIPcLm6EE23TrivialOffsetCalculatorILi4EjESE_ILi2EjEEEviT0_T1_T2_T3_)
        /*1b08*/ 	.word	0x00000000


	//----- nvinfo : EIATTR_MIN_STACK_SIZE
	.align		4
.L_1191:
        /*1b0c*/ 	.byte	0x04, 0x12
        /*1b0e*/ 	.short	(.L_1193 - .L_1192)
	.align		4
.L_1192:
        /*1b10*/ 	.word	index@(_ZN2at6native49_GLOBAL__N__b919a28f_16_Normalization_cu_5c38458745unrolled_elementwise_kernel_for_multi_outputsILi2EZZZNS1_23batch_norm_update_statsERKNS_6TensorES5_S5_S5_dlENKUlvE_clEvENKUlvE0_clEvEUlffffE_St5arrayIPcLm6EE16OffsetCalculatorILi4EjLb0EESC_ILi2EjLb0EEEEviT0_T1_T2_T3_)
        /*1b14*/ 	.word	0x00000000


	//----- nvinfo : EIATTR_MIN_STACK_SIZE
	.align		4
.L_1193:
        /*1b18*/ 	.byte	0x04, 0x12
        /*1b1a*/ 	.short	(.L_1195 - .L_1194)
	.align		4
.L_1194:
        /*1b1c*/ 	.word	index@(_ZN2at6native49_GLOBAL__N__b919a28f_16_Normalization_cu_5c38458745unrolled_elementwise_kernel_for_multi_outputsILi2EZZZNS1_23batch_norm_update_statsERKNS_6TensorES5_S5_S5_dlENKUlvE_clEvENKUlvE0_clEvEUlffffE_St5arrayIPcLm6EE23TrivialOffsetCalculatorILi4EjESC_ILi2EjEEEviT0_T1_T2_T3_)
        /*1b20*/ 	.word	0x00000000


	//----- nvinfo : EIATTR_MIN_STACK_SIZE
	.align		4
.L_1195:
        /*1b24*/ 	.byte	0x04, 0x12
        /*1b26*/ 	.short	(.L_1197 - .L_1196)
	.align		4
.L_1196:
        /*1b28*/ 	.word	index@(_ZN2at6native49_GLOBAL__N__b919a28f_16_Normalization_cu_5c38458745unrolled_elementwise_kernel_for_multi_outputsILi2EZZZNS1_23batch_norm_update_statsERKNS_6TensorES5_S5_S5_dlENKUlvE_clEvENKUlvE_clEvEUlddddE_St5arrayIPcLm6EE16OffsetCalculatorILi4EjLb0EESC_ILi2EjLb0EEEEviT0_T1_T2_T3_)
        /*1b2c*/ 	.word	0x00000000


	//----- nvinfo : EIATTR_MIN_STACK_SIZE
	.align		4
.L_1197:
        /*1b30*/ 	.byte	0x04, 0x12
        /*1b32*/ 	.short	(.L_1199 - .L_1198)
	.align		4
.L_1198:
        /*1b34*/ 	.word	index@(_ZN2at6native49_GLOBAL__N__b919a28f_16_Normalization_cu_5c38458745unrolled_elementwise_kernel_for_multi_outputsILi2EZZZNS1_23batch_norm_update_statsERKNS_6TensorES5_S5_S5_dlENKUlvE_clEvENKUlvE_clEvEUlddddE_St5arrayIPcLm6EE23TrivialOffsetCalculatorILi4EjESC_ILi2EjEEEviT0_T1_T2_T3_)
        /*1b38*/ 	.word	0x00000000


	//----- nvinfo : EIATTR_MIN_STACK_SIZE
	.align		4
.L_1199:
        /*1b3c*/ 	.byte	0x04, 0x12
        /*1b3e*/ 	.short	(.L_1201 - .L_1200)
	.align		4
.L_1200:
        /*1b40*/ 	.word	index@(_ZN2at6native32batch_norm_backward_elemt_kernelIN3c108BFloat16ES3_flEEvNS_27GenericPackedTensorAccessorIT_Lm3ENS_16DefaultPtrTraitsET2_EES8_NS4_IT1_Lm1ES6_S7_EESA_NS4_IT0_Lm1ES6_S7_EESA_SA_S8_PKii)
        /*1b44*/ 	.word	0x00000000


	//----- nvinfo : EIATTR_MIN_STACK_SIZE
	.align		4
.L_1201:
        /*1b48*/ 	.byte	0x04, 0x12
        /*1b4a*/ 	.short	(.L_1203 - .L_1202)
	.align		4
.L_1202:
        /*1b4c*/ 	.word	index@(_ZN2at6native32batch_norm_backward_elemt_kernelIN3c108BFloat16EfflEEvNS_27GenericPackedTensorAccessorIT_Lm3ENS_16DefaultPtrTraitsET2_EES8_NS4_IT1_Lm1ES6_S7_EESA_NS4_IT0_Lm1ES6_S7_EESA_SA_S8_PKii)
        /*1b50*/ 	.word	0x00000000


	//----- nvinfo : EIATTR_MIN_STACK_SIZE
	.align		4
.L_1203:
        /*1b54*/ 	.byte	0x04, 0x12
        /*1b56*/ 	.short	(.L_1205 - .L_1204)
	.align		4
.L_1204:
        /*1b58*/ 	.word	index@(_ZN2at6native32batch_norm_backward_elemt_kernelIN3c108BFloat16ES3_fiEEvNS_27GenericPackedTensorAccessorIT_Lm3ENS_16DefaultPtrTraitsET2_EES8_NS4_IT1_Lm1ES6_S7_EESA_NS4_IT0_Lm1ES6_S7_EESA_SA_S8_PKii)
        /*1b5c*/ 	.word	0x00000000


	//----- nvinfo : EIATTR_MIN_STACK_SIZE
	.align		4
.L_1205:
        /*1b60*/ 	.byte	0x04, 0x12
        /*1b62*/ 	.short	(.L_1207 - .L_1206)
	.align		4
.L_1206:
        /*1b64*/ 	.word	index@(_ZN2at6native32batch_norm_backward_elemt_kernelIN3c108BFloat16EffiEEvNS_27GenericPackedTensorAccessorIT_Lm3ENS_16DefaultPtrTraitsET2_EES8_NS4_IT1_Lm1ES6_S7_EESA_NS4_IT0_Lm1ES6_S7_EESA_SA_S8_PKii)
        /*1b68*/ 	.word	0x00000000


	//----- nvinfo : EIATTR_MIN_STACK_SIZE
	.align		4
.L_1207:
        /*1b6c*/ 	.byte	0x04, 0x12
        /*1b6e*/ 	.short	(.L_1209 - .L_1208)
	.align		4
.L_1208:
        /*1b70*/ 	.word	index@(_ZN2at6native32batch_norm_backward_elemt_kernelIN3c104HalfES3_flEEvNS_27GenericPackedTensorAccessorIT_Lm3ENS_16DefaultPtrTraitsET2_EES8_NS4_IT1_Lm1ES6_S7_EESA_NS4_IT0_Lm1ES6_S7_EESA_SA_S8_PKii)
        /*1b74*/ 	.word	0x00000000


	//----- nvinfo : EIATTR_MIN_STACK_SIZE
	.align		4
.L_1209:
        /*1b78*/ 	.byte	0x04, 0x12
        /*1b7a*/ 	.short	(.L_1211 - .L_1210)
	.align		4
.L_1210:
        /*1b7c*/ 	.word	index@(_ZN2at6native32batch_norm_backward_elemt_kernelIN3c104HalfEfflEEvNS_27GenericPackedTensorAccessorIT_Lm3ENS_16DefaultPtrTraitsET2_EES8_NS4_IT1_Lm1ES6_S7_EESA_NS4_IT0_Lm1ES6_S7_EESA_SA_S8_PKii)
        /*1b80*/ 	.word	0x00000000


	//----- nvinfo : EIATTR_MIN_STACK_SIZE
	.align		4
.L_1211:
        /*1b84*/ 	.byte	0x04, 0x12
        /*1b86*/ 	.short	(.L_1213 - .L_1212)
	.align		4
.L_1212:
        /*1b88*/ 	.word	index@(_ZN2at6native32batch_norm_backward_elemt_kernelIN3c104HalfES3_fiEEvNS_27GenericPackedTensorAccessorIT_Lm3ENS_16DefaultPtrTraitsET2_EES8_NS4_IT1_Lm1ES6_S7_EESA_NS4_IT0_Lm1ES6_S7_EESA_SA_S8_PKii)
        /*1b8c*/ 	.word	0x00000000


	//----- nvinfo : EIATTR_MIN_STACK_SIZE
	.align		4
.L_1213:
        /*1b90*/ 	.byte	0x04, 0x12
        /*1b92*/ 	.short	(.L_1215 - .L_1214)
	.align		4
.L_1214:
        /*1b94*/ 	.word	index@(_ZN2at6native32batch_norm_backward_elemt_kernelIN3c104HalfEffiEEvNS_27GenericPackedTensorAccessorIT_Lm3ENS_16DefaultPtrTraitsET2_EES8_NS4_IT1_Lm1ES6_S7_EESA_NS4_IT0_Lm1ES6_S7_EESA_SA_S8_PKii)
        /*1b98*/ 	.word	0x00000000


	//----- nvinfo : EIATTR_MIN_STACK_SIZE
	.align		4
.L_1215:
        /*1b9c*/ 	.byte	0x04, 0x12
        /*1b9e*/ 	.short	(.L_1217 - .L_1216)
	.align		4
.L_1216:
        /*1ba0*/ 	.word	index@(_ZN2at6native32batch_norm_backward_elemt_kernelIffflEEvNS_27GenericPackedTensorAccessorIT_Lm3ENS_16DefaultPtrTraitsET2_EES6_NS2_IT1_Lm1ES4_S5_EES8_NS2_IT0_Lm1ES4_S5_EES8_S8_S6_PKii)
        /*1ba4*/ 	.word	0x00000000


	//----- nvinfo : EIATTR_MIN_STACK_SIZE
	.align		4
.L_1217:
        /*1ba8*/ 	.byte	0x04, 0x12
        /*1baa*/ 	.short	(.L_1219 - .L_1218)
	.align		4
.L_1218:
        /*1bac*/ 	.word	index@(_ZN2at6native32batch_norm_backward_elemt_kernelIfffiEEvNS_27GenericPackedTensorAccessorIT_Lm3ENS_16DefaultPtrTraitsET2_EES6_NS2_IT1_Lm1ES4_S5_EES8_NS2_IT0_Lm1ES4_S5_EES8_S8_S6_PKii)
        /*1bb0*/ 	.word	0x00000000


	//----- nvinfo : EIATTR_MIN_STACK_SIZE
	.align		4
.L_1219:
        /*1bb4*/ 	.byte	0x04, 0x12
        /*1bb6*/ 	.short	(.L_1221 - .L_1220)
	.align		4
.L_1220:
        /*1bb8*/ 	.word	index@(_ZN2at6native32batch_norm_backward_elemt_kernelIdddlEEvNS_27GenericPackedTensorAccessorIT_Lm3ENS_16DefaultPtrTraitsET2_EES6_NS2_IT1_Lm1ES4_S5_EES8_NS2_IT0_Lm1ES4_S5_EES8_S8_S6_PKii)
        /*1bbc*/ 	.word	0x00000000


	//----- nvinfo : EIATTR_MIN_STACK_SIZE
	.align		4
.L_1221:
        /*1bc0*/ 	.byte	0x04, 0x12
        /*1bc2*/ 	.short	(.L_1223 - .L_1222)
	.align		4
.L_1222:
        /*1bc4*/ 	.word	index@(_ZN2at6native32batch_norm_backward_elemt_kernelIdddiEEvNS_27GenericPackedTensorAccessorIT_Lm3ENS_16DefaultPtrTraitsET2_EES6_NS2_IT1_Lm1ES4_S5_EES8_NS2_IT0_Lm1ES4_S5_EES8_S8_S6_PKii)
        /*1bc8*/ 	.word	0x00000000


	//----- nvinfo : EIATTR_MIN_STACK_SIZE
	.align		4
.L_1223:
        /*1bcc*/ 	.byte	0x04, 0x12
        /*1bce*/ 	.short	(.L_1225 - .L_1224)
	.align		4
.L_1224:
        /*1bd0*/ 	.word	index@(_ZN2at6native33batch_norm_backward_reduce_kernelIN3c108BFloat16ES3_flEEvNS_27GenericPackedTensorAccessorIT_Lm3ENS_16DefaultPtrTraitsET2_EES8_NS4_IT1_Lm1ES6_S7_EESA_SA_SA_NS4_IT0_Lm1ES6_S7_EESC_)
        /*1bd4*/ 	.word	0x00000000


	//----- nvinfo : EIATTR_MIN_STACK_SIZE
	.align		4
.L_1225:
        /*1bd8*/ 	.byte	0x04, 0x12
        /*1bda*/ 	.short	(.L_1227 - .L_1226)
	.align		4
.L_1226:
        /*1bdc*/ 	.word	index@(_ZN2at6native33batch_norm_backward_reduce_kernelIN3c108BFloat16EfflEEvNS_27GenericPackedTensorAccessorIT_Lm3ENS_16DefaultPtrTraitsET2_EES8_NS4_IT1_Lm1ES6_S7_EESA_SA_SA_NS4_IT0_Lm1ES6_S7_EESC_)
        /*1be0*/ 	.word	0x00000000


	//----- nvinfo : EIATTR_MIN_STACK_SIZE
	.align		4
.L_1227:
        /*1be4*/ 	.byte	0x04, 0x12
        /*1be6*/ 	.short	(.L_1229 - .L_1228)
	.align		4
.L_1228:
        /*1be8*/ 	.word	index@(_ZN2at6native33batch_norm_backward_reduce_kernelIN3c108BFloat16ES3_fiEEvNS_27GenericPackedTensorAccessorIT_Lm3ENS_16DefaultPtrTraitsET2_EES8_NS4_IT1_Lm1ES6_S7_EESA_SA_SA_NS4_IT0_Lm1ES6_S7_EESC_)
        /*1bec*/ 	.word	0x00000000


	//----- nvinfo : EIATTR_MIN_STACK_SIZE
	.align		4
.L_1229:
        /*1bf0*/ 	.byte	0x04, 0x12
        /*1bf2*/ 	.short	(.L_1231 - .L_1230)
	.align		4
.L_1230:
        /*1bf4*/ 	.word	index@(_ZN2at6native33batch_norm_backward_reduce_kernelIN3c108BFloat16EffiEEvNS_27GenericPackedTensorAccessorIT_Lm3ENS_16DefaultPtrTraitsET2_EES8_NS4_IT1_Lm1ES6_S7_EESA_SA_SA_NS4_IT0_Lm1ES6_S7_EESC_)
        /*1bf8*/ 	.word	0x00000000


	//----- nvinfo : EIATTR_MIN_STACK_SIZE
	.align		4
.L_1231:
        /*1bfc*/ 	.byte	0x04, 0x12
        /*1bfe*/ 	.short	(.L_1233 - .L_1232)
	.align		4
.L_1232:
        /*1c00*/ 	.word	index@(_ZN2at6native33batch_norm_backward_reduce_kernelIN3c104HalfES3_flEEvNS_27GenericPackedTensorAccessorIT_Lm3ENS_16DefaultPtrTraitsET2_EES8_NS4_IT1_Lm1ES6_S7_EESA_SA_SA_NS4_IT0_Lm1ES6_S7_EESC_)
        /*1c04*/ 	.word	0x00000000


	//----- nvinfo : EIATTR_MIN_STACK_SIZE
	.align		4
.L_1233:
        /*1c08*/ 	.byte	0x04, 0x12
        /*1c0a*/ 	.short	(.L_1235 - .L_1234)
	.align		4
.L_1234:
        /*1c0c*/ 	.word	index@(_ZN2at6native33batch_norm_backward_reduce_kernelIN3c104HalfEfflEEvNS_27GenericPackedTensorAccessorIT_Lm3ENS_16DefaultPtrTraitsET2_EES8_NS4_IT1_Lm1ES6_S7_EESA_SA_SA_NS4_IT0_Lm1ES6_S7_EESC_)
        /*1c10*/ 	.word	0x00000000


	//----- nvinfo : EIATTR_MIN_STACK_SIZE
	.align		4
.L_1235:
        /*1c14*/ 	.byte	0x04, 0x12
        /*1c16*/ 	.short	(.L_1237 - .L_1236)
	.align		4
.L_1236:
        /*1c18*/ 	.word	index@(_ZN2at6native33batch_norm_backward_reduce_kernelIN3c104HalfES3_fiEEvNS_27GenericPackedTensorAccessorIT_Lm3ENS_16DefaultPtrTraitsET2_EES8_NS4_IT1_Lm1ES6_S7_EESA_SA_SA_NS4_IT0_Lm1ES6_S7_EESC_)
        /*1c1c*/ 	.word	0x00000000


	//----- nvinfo : EIATTR_MIN_STACK_SIZE
	.align		4
.L_1237:
        /*1c20*/ 	.byte	0x04, 0x12
        /*1c22*/ 	.short	(.L_1239 - .L_1238)
	.align		4
.L_1238:
        /*1c24*/ 	.word	index@(_ZN2at6native33batch_norm_backward_reduce_kernelIN3c104HalfEffiEEvNS_27GenericPackedTensorAccessorIT_Lm3ENS_16DefaultPtrTraitsET2_EES8_NS4_IT1_Lm1ES6_S7_EESA_SA_SA_NS4_IT0_Lm1ES6_S7_EESC_)
        /*1c28*/ 	.word	0x00000000


	//----- nvinfo : EIATTR_MIN_STACK_SIZE
	.align		4
.L_1239:
        /*1c2c*/ 	.byte	0x04, 0x12
        /*1c2e*/ 	.short	(.L_1241 - .L_1240)
	.align		4
.L_1240:
        /*1c30*/ 	.word	index@(_ZN2at6native33batch_norm_backward_reduce_kernelIffflEEvNS_27GenericPackedTensorAccessorIT_Lm3ENS_16DefaultPtrTraitsET2_EES6_NS2_IT1_Lm1ES4_S5_EES8_S8_S8_NS2_IT0_Lm1ES4_S5_EESA_)
        /*1c34*/ 	.word	0x00000000


	//----- nvinfo : EIATTR_MIN_STACK_SIZE
	.align		4
.L_1241:
        /*1c38*/ 	.byte	0x04, 0x12
        /*1c3a*/ 	.short	(.L_1243 - .L_1242)
	.align		4
.L_1242:
        /*1c3c*/ 	.word	index@(_ZN2at6native33batch_norm_backward_reduce_kernelIfffiEEvNS_27GenericPackedTensorAccessorIT_Lm3ENS_16DefaultPtrTraitsET2_EES6_NS2_IT1_Lm1ES4_S5_EES8_S8_S8_NS2_IT0_Lm1ES4_S5_EESA_)
        /*1c40*/ 	.word	0x00000000


	//----- nvinfo : EIATTR_MIN_STACK_SIZE
	.align		4
.L_1243:
        /*1c44*/ 	.byte	0x04, 0x12
        /*1c46*/ 	.short	(.L_1245 - .L_1244)
	.align		4
.L_1244:
        /*1c48*/ 	.word	index@(_ZN2at6native33batch_norm_backward_reduce_kernelIdddlEEvNS_27GenericPackedTensorAccessorIT_Lm3ENS_16DefaultPtrTraitsET2_EES6_NS2_IT1_Lm1ES4_S5_EES8_S8_S8_NS2_IT0_Lm1ES4_S5_EESA_)
        /*1c4c*/ 	.word	0x00000000


	//----- nvinfo : EIATTR_MIN_STACK_SIZE
	.align		4
.L_1245:
        /*1c50*/ 	.byte	0x04, 0x12
        /*1c52*/ 	.short	(.L_1247 - .L_1246)
	.align		4
.L_1246:
        /*1c54*/ 	.word	index@(_ZN2at6native33batch_norm_backward_reduce_kernelIdddiEEvNS_27GenericPackedTensorAccessorIT_Lm3ENS_16DefaultPtrTraitsET2_EES6_NS2_IT1_Lm1ES4_S5_EES8_S8_S8_NS2_IT0_Lm1ES4_S5_EESA_)
        /*1c58*/ 	.word	0x00000000


	//----- nvinfo : EIATTR_MIN_STACK_SIZE
	.align		4
.L_1247:
        /*1c5c*/ 	.byte	0x04, 0x12
        /*1c5e*/ 	.short	(.L_1249 - .L_1248)
	.align		4
.L_1248:
        /*1c60*/ 	.word	index@(_ZN2at6native35batch_norm_reduce_statistics_kernelIN3c108BFloat16EflEEvNS_27GenericPackedTensorAccessorIT0_Lm2ENS_17RestrictPtrTraitsET1_EES8_NS4_IS5_Lm1ES6_S7_EES9_NS4_IT_Lm1ES6_S7_EESB_S5_S5_SB_)
        /*1c64*/ 	.word	0x00000000


	//----- nvinfo : EIATTR_MIN_STACK_SIZE
	.align		4
.L_1249:
        /*1c68*/ 	.byte	0x04, 0x12
        /*1c6a*/ 	.short	(.L_1251 - .L_1250)
	.align		4
.L_1250:
        /*1c6c*/ 	.word	index@(_ZN2at6native35batch_norm_reduce_statistics_kernelIN3c108BFloat16EfiEEvNS_27GenericPackedTensorAccessorIT0_Lm2ENS_17RestrictPtrTraitsET1_EES8_NS4_IS5_Lm1ES6_S7_EES9_NS4_IT_Lm1ES6_S7_EESB_S5_S5_SB_)
        /*1c70*/ 	.word	0x00000000


	//----- nvinfo : EIATTR_MIN_STACK_SIZE
	.align		4
.L_1251:
        /*1c74*/ 	.byte	0x04, 0x12
        /*1c76*/ 	.short	(.L_1253 - .L_1252)
	.align		4
.L_1252:
        /*1c78*/ 	.word	index@(_ZN2at6native35batch_norm_reduce_statistics_kernelIN3c104HalfEflEEvNS_27GenericPackedTensorAccessorIT0_Lm2ENS_17RestrictPtrTraitsET1_EES8_NS4_IS5_Lm1ES6_S7_EES9_NS4_IT_Lm1ES6_S7_EESB_S5_S5_SB_)
        /*1c7c*/ 	.word	0x00000000


	//----- nvinfo : EIATTR_MIN_STACK_SIZE
	.align		4
.L_1253:
        /*1c80*/ 	.byte	0x04, 0x12
        /*1c82*/ 	.short	(.L_1255 - .L_1254)
	.align		4
.L_1254:
        /*1c84*/ 	.word	index@(_ZN2at6native35batch_norm_reduce_statistics_kernelIN3c104HalfEfiEEvNS_27GenericPackedTensorAccessorIT0_Lm2ENS_17RestrictPtrTraitsET1_EES8_NS4_IS5_Lm1ES6_S7_EES9_NS4_IT_Lm1ES6_S7_EESB_S5_S5_SB_)
        /*1c88*/ 	.word	0x00000000


	//----- nvinfo : EIATTR_MIN_STACK_SIZE
	.align		4
.L_1255:
        /*1c8c*/ 	.byte	0x04, 0x12
        /*1c8e*/ 	.short	(.L_1257 - .L_1256)
	.align		4
.L_1256:
        /*1c90*/ 	.word	index@(_ZN2at6native35batch_norm_reduce_statistics_kernelIfflEEvNS_27GenericPackedTensorAccessorIT0_Lm2ENS_17RestrictPtrTraitsET1_EES6_NS2_IS3_Lm1ES4_S5_EES7_NS2_IT_Lm1ES4_S5_EES9_S3_S3_S9_)
        /*1c94*/ 	.word	0x00000000


	//----- nvinfo : EIATTR_MIN_STACK_SIZE
	.align		4
.L_1257:
        /*1c98*/ 	.byte	0x04, 0x12
        /*1c9a*/ 	.short	(.L_1259 - .L_1258)
	.align		4
.L_1258:
        /*1c9c*/ 	.word	index@(_ZN2at6native35batch_norm_reduce_statistics_kernelIffiEEvNS_27GenericPackedTensorAccessorIT0_Lm2ENS_17RestrictPtrTraitsET1_EES6_NS2_IS3_Lm1ES4_S5_EES7_NS2_IT_Lm1ES4_S5_EES9_S3_S3_S9_)
        /*1ca0*/ 	.word	0x00000000


	//----- nvinfo : EIATTR_MIN_STACK_SIZE
	.align		4
.L_1259:
        /*1ca4*/ 	.byte	0x04, 0x12
        /*1ca6*/ 	.short	(.L_1261 - .L_1260)
	.align		4
.L_1260:
        /*1ca8*/ 	.word	index@(_ZN2at6native35batch_norm_reduce_statistics_kernelIddlEEvNS_27GenericPackedTensorAccessorIT0_Lm2ENS_17RestrictPtrTraitsET1_EES6_NS2_IS3_Lm1ES4_S5_EES7_NS2_IT_Lm1ES4_S5_EES9_S3_S3_S9_)
        /*1cac*/ 	.word	0x00000000


	//----- nvinfo : EIATTR_MIN_STACK_SIZE
	.align		4
.L_1261:
        /*1cb0*/ 	.byte	0x04, 0x12
        /*1cb2*/ 	.short	(.L_1263 - .L_1262)
	.align		4
.L_1262:
        /*1cb4*/ 	.word	index@(_ZN2at6native35batch_norm_reduce_statistics_kernelIddiEEvNS_27GenericPackedTensorAccessorIT0_Lm2ENS_17RestrictPtrTraitsET1_EES6_NS2_IS3_Lm1ES4_S5_EES7_NS2_IT_Lm1ES4_S5_EES9_S3_S3_S9_)
        /*1cb8*/ 	.word	0x00000000


	//----- nvinfo : EIATTR_MIN_STACK_SIZE
	.align		4
.L_1263:
        /*1cbc*/ 	.byte	0x04, 0x12
        /*1cbe*/ 	.short	(.L_1265 - .L_1264)
	.align		4
.L_1264:
        /*1cc0*/ 	.word	index@(_ZN2at6native36batch_norm_collect_statistics_kernelINS0_6InvStdEN3c108BFloat16ES4_flEEvNS_27GenericPackedTensorAccessorIKT0_Lm3ENS_17RestrictPtrTraitsET3_EET2_SB_NS5_ISB_Lm1ES8_S9_EESC_)
        /*1cc4*/ 	.word	0x00000000


	//----- nvinfo : EIATTR_MIN_STACK_SIZE
	.align		4
.L_1265:
        /*1cc8*/ 	.byte	0x04, 0x12
        /*1cca*/ 	.short	(.L_1267 - .L_1266)
	.align		4
.L_1266:
        /*1ccc*/ 	.word	index@(_ZN2at6native36batch_norm_collect_statistics_kernelINS0_6InvStdEN3c108BFloat16ES4_fiEEvNS_27GenericPackedTensorAccessorIKT0_Lm3ENS_17RestrictPtrTraitsET3_EET2_SB_NS5_ISB_Lm1ES8_S9_EESC_)
        /*1cd0*/ 	.word	0x00000000


	//----- nvinfo : EIATTR_MIN_STACK_SIZE
	.align		4
.L_1267:
        /*1cd4*/ 	.byte	0x04, 0x12
        /*1cd6*/ 	.short	(.L_1269 - .L_1268)
	.align		4
.L_1268:
        /*1cd8*/ 	.word	index@(_ZN2at6native50batch_norm_collect_statistics_channels_last_kernelINS0_6InvStdEN3c108BFloat16EfLi4EEEvPKT0_PT1_S9_PVS8_PiiiS8_)
        /*1cdc*/ 	.word	0x00000000


	//----- nvinfo : EIATTR_MIN_STACK_SIZE
	.align		4
.L_1269:
        /*1ce0*/ 	.byte	0x04, 0x12
        /*1ce2*/ 	.short	(.L_1271 - .L_1270)
	.align		4
.L_1270:
        /*1ce4*/ 	.word	index@(_ZN2at6native36batch_norm_collect_statistics_kernelINS0_6InvStdEN3c104HalfES4_flEEvNS_27GenericPackedTensorAccessorIKT0_Lm3ENS_17RestrictPtrTraitsET3_EET2_SB_NS5_ISB_Lm1ES8_S9_EESC_)
        /*1ce8*/ 	.word	0x00000000


	//----- nvinfo : EIATTR_MIN_STACK_SIZE
	.align		4
.L_1271:
        /*1cec*/ 	.byte	0x04, 0x12
        /*1cee*/ 	.short	(.L_1273 - .L_1272)
	.align		4
.L_1272:
        /*1cf0*/ 	.word	index@(_ZN2at6native36batch_norm_collect_statistics_kernelINS0_6InvStdEN3c104HalfES4_fiEEvNS_27GenericPackedTensorAccessorIKT0_Lm3ENS_17RestrictPtrTraitsET3_EET2_SB_NS5_ISB_Lm1ES8_S9_EESC_)
        /*1cf4*/ 	.word	0x00000000


	//----- nvinfo : EIATTR_MIN_STACK_SIZE
	.align		4
.L_1273:
        /*1cf8*/ 	.byte	0x04, 0x12
        /*1cfa*/ 	.short	(.L_1275 - .L_1274)
	.align		4
.L_1274:
        /*1cfc*/ 	.word	index@(_ZN2at6native50batch_norm_collect_statistics_channels_last_kernelINS0_6InvStdEN3c104HalfEfLi4EEEvPKT0_PT1_S9_PVS8_PiiiS8_)
        /*1d00*/ 	.word	0x00000000


	//----- nvinfo : EIATTR_MIN_STACK_SIZE
	.align		4
.L_1275:
        /*1d04*/ 	.byte	0x04, 0x12
        /*1d06*/ 	.short	(.L_1277 - .L_1276)
	.align		4
.L_1276:
        /*1d08*/ 	.word	index@(_ZN2at6native36batch_norm_collect_statistics_kernelINS0_6InvStdEffflEEvNS_27GenericPackedTensorAccessorIKT0_Lm3ENS_17RestrictPtrTraitsET3_EET2_S9_NS3_IS9_Lm1ES6_S7_EESA_)
        /*1d0c*/ 	.word	0x00000000


	//----- nvinfo : EIATTR_MIN_STACK_SIZE
	.align		4
.L_1277:
        /*1d10*/ 	.byte	0x04, 0x12
        /*1d12*/ 	.short	(.L_1279 - .L_1278)
	.align		4
.L_1278:
        /*1d14*/ 	.word	index@(_ZN2at6native36batch_norm_collect_statistics_kernelINS0_6InvStdEfffiEEvNS_27GenericPackedTensorAccessorIKT0_Lm3ENS_17RestrictPtrTraitsET3_EET2_S9_NS3_IS9_Lm1ES6_S7_EESA_)
        /*1d18*/ 	.word	0x00000000


	//----- nvinfo : EIATTR_MIN_STACK_SIZE
	.align		4
.L_1279:
        /*1d1c*/ 	.byte	0x04, 0x12
        /*1d1e*/ 	.short	(.L_1281 - .L_1280)
	.align		4
.L_1280:
        /*1d20*/ 	.word	index@(_ZN2at6native50batch_norm_collect_statistics_channels_last_kernelINS0_6InvStdEffLi4EEEvPKT0_PT1_S7_PVS6_PiiiS6_)
        /*1d24*/ 	.word	0x00000000


	//----- nvinfo : EIATTR_MIN_STACK_SIZE
	.align		4
.L_1281:
        /*1d28*/ 	.byte	0x04, 0x12
        /*1d2a*/ 	.short	(.L_1283 - .L_1282)
	.align		4
.L_1282:
        /*1d2c*/ 	.word	index@(_ZN2at6native36batch_norm_collect_statistics_kernelINS0_6InvStdEdddlEEvNS_27GenericPackedTensorAccessorIKT0_Lm3ENS_17RestrictPtrTraitsET3_EET2_S9_NS3_IS9_Lm1ES6_S7_EESA_)
        /*1d30*/ 	.word	0x00000000


	//----- nvinfo : EIATTR_MIN_STACK_SIZE
	.align		4
.L_1283:
        /*1d34*/ 	.byte	0x04, 0x12
        /*1d36*/ 	.short	(.L_1285 - .L_1284)
	.align		4
.L_1284:
        /*1d38*/ 	.word	index@(_ZN2at6native36batch_norm_collect_statistics_kernelINS0_6InvStdEdddiEEvNS_27GenericPackedTensorAccessorIKT0_Lm3ENS_17RestrictPtrTraitsET3_EET2_S9_NS3_IS9_Lm1ES6_S7_EESA_)
        /*1d3c*/ 	.word	0x00000000


	//----- nvinfo : EIATTR_MIN_STACK_SIZE
	.align		4
.L_1285:
        /*1d40*/ 	.byte	0x04, 0x12
        /*1d42*/ 	.short	(.L_1287 - .L_1286)
	.align		4
.L_1286:
        /*1d44*/ 	.word	index@(_ZN2at6native50batch_norm_collect_statistics_channels_last_kernelINS0_6InvStdEddLi4EEEvPKT0_PT1_S7_PVS6_PiiiS6_)
        /*1d48*/ 	.word	0x00000000


	//----- nvinfo : EIATTR_MIN_STACK_SIZE
	.align		4
.L_1287:
        /*1d4c*/ 	.byte	0x04, 0x12
        /*1d4e*/ 	.short	(.L_1289 - .L_1288)
	.align		4
.L_1288:
        /*1d50*/ 	.word	index@(_ZN2at6native26batch_norm_backward_kernelIN3c108BFloat16ES3_fiEEvNS_27GenericPackedTensorAccessorIKT_Lm3ENS_16DefaultPtrTraitsET2_EES9_NS4_IS5_Lm3ES7_S8_EENS4_IT0_Lm1ES7_S8_EESC_NS4_IKSB_Lm1ES7_S8_EESE_SE_NS4_IKT1_Lm1ES7_S8_EESH_bSF_)
        /*1d54*/ 	.word	0x00000000


	//----- nvinfo : EIATTR_MIN_STACK_SIZE
	.align		4
.L_1289:
        /*1d58*/ 	.byte	0x04, 0x12
        /*1d5a*/ 	.short	(.L_1291 - .L_1290)
	.align		4
.L_1290:
        /*1d5c*/ 	.word	index@(_ZN2at6native26batch_norm_backward_kernelIN3c108BFloat16EffiEEvNS_27GenericPackedTensorAccessorIKT_Lm3ENS_16DefaultPtrTraitsET2_EES9_NS4_IS5_Lm3ES7_S8_EENS4_IT0_Lm1ES7_S8_EESC_NS4_IKSB_Lm1ES7_S8_EESE_SE_NS4_IKT1_Lm1ES7_S8_EESH_bSF_)
        /*1d60*/ 	.word	0x00000000


	//----- nvinfo : EIATTR_MIN_STACK_SIZE
	.align		4
.L_1291:
        /*1d64*/ 	.byte	0x04, 0x12
        /*1d66*/ 	.short	(.L_1293 - .L_1292)
	.align		4
.L_1292:
        /*1d68*/ 	.word	index@(_ZN2at6native26batch_norm_backward_kernelIN3c104HalfES3_fiEEvNS_27GenericPackedTensorAccessorIKT_Lm3ENS_16DefaultPtrTraitsET2_EES9_NS4_IS5_Lm3ES7_S8_EENS4_IT0_Lm1ES7_S8_EESC_NS4_IKSB_Lm1ES7_S8_EESE_SE_NS4_IKT1_Lm1ES7_S8_EESH_bSF_)
        /*1d6c*/ 	.word	0x00000000


	//----- nvinfo : EIATTR_MIN_STACK_SIZE
	.align		4
.L_1293:
        /*1d70*/ 	.byte	0x04, 0x12
        /*1d72*/ 	.short	(.L_1295 - .L_1294)
	.align		4
.L_1294:
        /*1d74*/ 	.word	index@(_ZN2at6native26batch_norm_backward_kernelIN3c104HalfEffiEEvNS_27GenericPackedTensorAccessorIKT_Lm3ENS_16DefaultPtrTraitsET2_EES9_NS4_IS5_Lm3ES7_S8_EENS4_IT0_Lm1ES7_S8_EESC_NS4_IKSB_Lm1ES7_S8_EESE_SE_NS4_IKT1_Lm1ES7_S8_EESH_bSF_)
        /*1d78*/ 	.word	0x00000000


	//----- nvinfo : EIATTR_MIN_STACK_SIZE
	.align		4
.L_1295:
        /*1d7c*/ 	.byte	0x04, 0x12
        /*1d7e*/ 	.short	(.L_1297 - .L_1296)
	.align		4
.L_1296:
        /*1d80*/ 	.word	index@(_ZN2at6native26batch_norm_backward_kernelIfffiEEvNS_27GenericPackedTensorAccessorIKT_Lm3ENS_16DefaultPtrTraitsET2_EES7_NS2_IS3_Lm3ES5_S6_EENS2_IT0_Lm1ES5_S6_EESA_NS2_IKS9_Lm1ES5_S6_EESC_SC_NS2_IKT1_Lm1ES5_S6_EESF_bSD_)
        /*1d84*/ 	.word	0x00000000


	//----- nvinfo : EIATTR_MIN_STACK_SIZE
	.align		4
.L_1297:
        /*1d88*/ 	.byte	0x04, 0x12
        /*1d8a*/ 	.short	(.L_1299 - .L_1298)
	.align		4
.L_1298:
        /*1d8c*/ 	.word	index@(_ZN2at6native26batch_norm_backward_kernelIdddiEEvNS_27GenericPackedTensorAccessorIKT_Lm3ENS_16DefaultPtrTraitsET2_EES7_NS2_IS3_Lm3ES5_S6_EENS2_IT0_Lm1ES5_S6_EESA_NS2_IKS9_Lm1ES5_S6_EESC_SC_NS2_IKT1_Lm1ES5_S6_EESF_bSD_)
        /*1d90*/ 	.word	0x00000000


	//----- nvinfo : EIATTR_MIN_STACK_SIZE
	.align		4
.L_1299:
        /*1d94*/ 	.byte	0x04, 0x12
        /*1d96*/ 	.short	(.L_1301 - .L_1300)
	.align		4
.L_1300:
        /*1d98*/ 	.word	index@(_ZN2at6native18elementwise_kernelILi128ELi4EZNS0_15gpu_kernel_implIZZZNS0_49_GLOBAL__N__b919a28f_16_Normalization_cu_5c38458722batch_norm_calc_invstdERKNS_6TensorES6_dENKUlvE_clEvENKUlvE2_clEvEUlN3c108BFloat16EE_EEvRNS_18TensorIteratorBaseERKT_EUliE_EEviT1_)
        /*1d9c*/ 	.word	0x00000000


	//----- nvinfo : EIATTR_MIN_STACK_SIZE
	.align		4
.L_1301:
        /*1da0*/ 	.byte	0x04, 0x12
        /*1da2*/ 	.short	(.L_1303 - .L_1302)
	.align		4
.L_1302:
        /*1da4*/ 	.word	index@(_ZN2at6native27unrolled_elementwise_kernelIZZZNS0_49_GLOBAL__N__b919a28f_16_Normalization_cu_5c38458722batch_norm_calc_invstdERKNS_6TensorES5_dENKUlvE_clEvENKUlvE2_clEvEUlN3c108BFloat16EE_St5arrayIPcLm2EELi4E23TrivialOffsetCalculatorILi1EjESF_NS0_6memory12LoadWithCastILi1EEENSG_13StoreWithCastILi1EEEEEviT_T0_T2_T3_T4_T5_)
        /*1da8*/ 	.word	0x00000000


	//----- nvinfo : EIATTR_MIN_STACK_SIZE
	.align		4
.L_1303:
        /*1dac*/ 	.byte	0x04, 0x12
        /*1dae*/ 	.short	(.L_1305 - .L_1304)
	.align		4
.L_1304:
        /*1db0*/ 	.word	index@(_ZN2at6native18elementwise_kernelILi128ELi2EZNS0_22gpu_kernel_impl_nocastIZZZNS0_49_GLOBAL__N__b919a28f_16_Normalization_cu_5c38458722batch_norm_calc_invstdERKNS_6TensorES6_dENKUlvE_clEvENKUlvE2_clEvEUlN3c108BFloat16EE_EEvRNS_18TensorIteratorBaseERKT_EUliE_EEviT1_)
        /*1db4*/ 	.word	0x00000000


	//----- nvinfo : EIATTR_MIN_STACK_SIZE
	.align		4
.L_1305:
        /*1db8*/ 	.byte	0x04, 0x12
        /*1dba*/ 	.short	(.L_1307 - .L_1306)
	.align		4
.L_1306:
        /*1dbc*/ 	.word	index@(_ZN2at6native27unrolled_elementwise_kernelIZZZNS0_49_GLOBAL__N__b919a28f_16_Normalization_cu_5c38458722batch_norm_calc_invstdERKNS_6TensorES5_dENKUlvE_clEvENKUlvE2_clEvEUlN3c108BFloat16EE_St5arrayIPcLm2EELi4E23TrivialOffsetCalculatorILi1EjESF_NS0_6memory15LoadWithoutCastENSG_16StoreWithoutCastEEEviT_T0_T2_T3_T4_T5_)
        /*1dc0*/ 	.word	0x00000000


	//----- nvinfo : EIATTR_MIN_STACK_SIZE
	.align		4
.L_1307:
        /*1dc4*/ 	.byte	0x04, 0x12
        /*1dc6*/ 	.short	(.L_1309 - .L_1308)
	.align		4
.L_1308:
        /*1dc8*/ 	.word	index@(_ZN2at6native29vectorized_elementwise_kernelILi2EZZZNS0_49_GLOBAL__N__b919a28f_16_Normalization_cu_5c38458722batch_norm_calc_invstdERKNS_6TensorES5_dENKUlvE_clEvENKUlvE2_clEvEUlN3c108BFloat16EE_St5arrayIPcLm2EEEEviT0_T1_)
        /*1dcc*/ 	.word	0x00000000


	//----- nvinfo : EIATTR_MIN_STACK_SIZE
	.align		4
.L_1309:
        /*1dd0*/ 	.byte	0x04, 0x12
        /*1dd2*/ 	.short	(.L_1311 - .L_1310)
	.align		4
.L_1310:
        /*1dd4*/ 	.word	index@(_ZN2at6native29vectorized_elementwise_kernelILi4EZZZNS0_49_GLOBAL__N__b919a28f_16_Normalization_cu_5c38458722batch_norm_calc_invstdERKNS_6TensorES5_dENKUlvE_clEvENKUlvE2_clEvEUlN3c108BFloat16EE_St5arrayIPcLm2EEEEviT0_T1_)
        /*1dd8*/ 	.word	0x00000000


	//----- nvinfo : EIATTR_MIN_STACK_SIZE
	.align		4
.L_1311:
        /*1ddc*/ 	.byte	0x04, 0x12
        /*1dde*/ 	.short	(.L_1313 - .L_1312)
	.align		4
.L_1312:
        /*1de0*/ 	.word	index@(_ZN2at6native29vectorized_elementwise_kernelILi8EZZZNS0_49_GLOBAL__N__b919a28f_16_Normalization_cu_5c38458722batch_norm_calc_invstdERKNS_6TensorES5_dENKUlvE_clEvENKUlvE2_clEvEUlN3c108BFloat16EE_St5arrayIPcLm2EEEEviT0_T1_)
        /*1de4*/ 	.word	0x00000000


	//----- nvinfo : EIATTR_MIN_STACK_SIZE
	.align		4
.L_1313:
        /*1de8*/ 	.byte	0x04, 0x12
        /*1dea*/ 	.short	(.L_1315 - .L_1314)
	.align		4
.L_1314:
        /*1dec*/ 	.word	index@(_ZN2at6native18elementwise_kernelILi128ELi4EZNS0_15gpu_kernel_implIZZZNS0_49_GLOBAL__N__b919a28f_16_Normalization_cu_5c38458722batch_norm_calc_invstdERKNS_6TensorES6_dENKUlvE_clEvENKUlvE1_clEvEUlN3c104HalfEE_EEvRNS_18TensorIteratorBaseERKT_EUliE_EEviT1_)
        /*1df0*/ 	.word	0x00000000


	//----- nvinfo : EIATTR_MIN_STACK_SIZE
	.align		4
.L_1315:
        /*1df4*/ 	.byte	0x04, 0x12
        /*1df6*/ 	.short	(.L_1317 - .L_1316)
	.align		4
.L_1316:
        /*1df8*/ 	.word	index@(_ZN2at6native27unrolled_elementwise_kernelIZZZNS0_49_GLOBAL__N__b919a28f_16_Normalization_cu_5c38458722batch_norm_calc_invstdERKNS_6TensorES5_dENKUlvE_clEvENKUlvE1_clEvEUlN3c104HalfEE_St5arrayIPcLm2EELi4E23TrivialOffsetCalculatorILi1EjESF_NS0_6memory12LoadWithCastILi1EEENSG_13StoreWithCastILi1EEEEEviT_T0_T2_T3_T4_T5_)
        /*1dfc*/ 	.word	0x00000000


	//----- nvinfo : EIATTR_MIN_STACK_SIZE
	.align		4
.L_1317:
        /*1e00*/ 	.byte	0x04, 0x12
        /*1e02*/ 	.short	(.L_1319 - .L_1318)
	.align		4
.L_1318:
        /*1e04*/ 	.word	index@(_ZN2at6native18elementwise_kernelILi128ELi2EZNS0_22gpu_kernel_impl_nocastIZZZNS0_49_GLOBAL__N__b919a28f_16_Normalization_cu_5c38458722batch_norm_calc_invstdERKNS_6TensorES6_dENKUlvE_clEvENKUlvE1_clEvEUlN3c104HalfEE_EEvRNS_18TensorIteratorBaseERKT_EUliE_EEviT1_)
        /*1e08*/ 	.word	0x00000000


	//----- nvinfo : EIATTR_MIN_STACK_SIZE
	.align		4
.L_1319:
        /*1e0c*/ 	.byte	0x04, 0x12
        /*1e0e*/ 	.short	(.L_1321 - .L_1320)
	.align		4
.L_1320:
        /*1e10*/ 	.word	index@(_ZN2at6native27unrolled_elementwise_kernelIZZZNS0_49_GLOBAL__N__b919a28f_16_Normalization_cu_5c38458722batch_norm_calc_invstdERKNS_6TensorES5_dENKUlvE_clEvENKUlvE1_clEvEUlN3c104HalfEE_St5arrayIPcLm2EELi4E23TrivialOffsetCalculatorILi1EjESF_NS0_6memory15LoadWithoutCastENSG_16StoreWithoutCastEEEviT_T0_T2_T3_T4_T5_)
        /*1e14*/ 	.word	0x00000000


	//----- nvinfo : EIATTR_MIN_STACK_SIZE
	.align		4
.L_1321:
        /*1e18*/ 	.byte	0x04, 0x12
        /*1e1a*/ 	.short	(.L_1323 - .L_1322)
	.align		4
.L_1322:
        /*1e1c*/ 	.word	index@(_ZN2at6native29vectorized_elementwise_kernelILi2EZZZNS0_49_GLOBAL__N__b919a28f_16_Normalization_cu_5c38458722batch_norm_calc_invstdERKNS_6TensorES5_dENKUlvE_clEvENKUlvE1_clEvEUlN3c104HalfEE_St5arrayIPcLm2EEEEviT0_T1_)
        /*1e20*/ 	.word	0x00000000


	//----- nvinfo : EIATTR_MIN_STACK_SIZE
	.align		4
.L_1323:
        /*1e24*/ 	.byte	0x04, 0x12
        /*1e26*/ 	.short	(.L_1325 - .L_1324)
	.align		4
.L_1324:
        /*1e28*/ 	.word	index@(_ZN2at6native29vectorized_elementwise_kernelILi4EZZZNS0_49_GLOBAL__N__b919a28f_16_Normalization_cu_5c38458722batch_norm_calc_invstdERKNS_6TensorES5_dENKUlvE_clEvENKUlvE1_clEvEUlN3c104HalfEE_St5arrayIPcLm2EEEEviT0_T1_)
        /*1e2c*/ 	.word	0x00000000


	//----- nvinfo : EIATTR_MIN_STACK_SIZE
	.align		4
.L_1325:
        /*1e30*/ 	.byte	0x04, 0x12
        /*1e32*/ 	.short	(.L_1327 - .L_1326)
	.align		4
.L_1326:
        /*1e34*/ 	.word	index@(_ZN2at6native29vectorized_elementwise_kernelILi8EZZZNS0_49_GLOBAL__N__b919a28f_16_Normalization_cu_5c38458722batch_norm_calc_invstdERKNS_6TensorES5_dENKUlvE_clEvENKUlvE1_clEvEUlN3c104HalfEE_St5arrayIPcLm2EEEEviT0_T1_)
        /*1e38*/ 	.word	0x00000000


	//----- nvinfo : EIATTR_MIN_STACK_SIZE
	.align		4
.L_1327:
        /*1e3c*/ 	.byte	0x04, 0x12
        /*1e3e*/ 	.short	(.L_1329 - .L_1328)
	.align		4
.L_1328:
        /*1e40*/ 	.word	index@(_ZN2at6native18elementwise_kernelILi128ELi4EZNS0_15gpu_kernel_implIZZZNS0_49_GLOBAL__N__b919a28f_16_Normalization_cu_5c38458722batch_norm_calc_invstdERKNS_6TensorES6_dENKUlvE_clEvENKUlvE0_clEvEUlfE_EEvRNS_18TensorIteratorBaseERKT_EUliE_EEviT1_)
        /*1e44*/ 	.word	0x00000000


	//----- nvinfo : EIATTR_MIN_STACK_SIZE
	.align		4
.L_1329:
        /*1e48*/ 	.byte	0x04, 0x12
        /*1e4a*/ 	.short	(.L_1331 - .L_1330)
	.align		4
.L_1330:
        /*1e4c*/ 	.word	index@(_ZN2at6native27unrolled_elementwise_kernelIZZZNS0_49_GLOBAL__N__b919a28f_16_Normalization_cu_5c38458722batch_norm_calc_invstdERKNS_6TensorES5_dENKUlvE_clEvENKUlvE0_clEvEUlfE_St5arrayIPcLm2EELi4E23TrivialOffsetCalculatorILi1EjESD_NS0_6memory12LoadWithCastILi1EEENSE_13StoreWithCastILi1EEEEEviT_T0_T2_T3_T4_T5_)
        /*1e50*/ 	.word	0x00000000


	//----- nvinfo : EIATTR_MIN_STACK_SIZE
	.align		4
.L_1331:
        /*1e54*/ 	.byte	0x04, 0x12
        /*1e56*/ 	.short	(.L_1333 - .L_1332)
	.align		4
.L_1332:
        /*1e58*/ 	.word	index@(_ZN2at6native18elementwise_kernelILi128ELi2EZNS0_22gpu_kernel_impl_nocastIZZZNS0_49_GLOBAL__N__b919a28f_16_Normalization_cu_5c38458722batch_norm_calc_invstdERKNS_6TensorES6_dENKUlvE_clEvENKUlvE0_clEvEUlfE_EEvRNS_18TensorIteratorBaseERKT_EUliE_EEviT1_)
        /*1e5c*/ 	.word	0x00000000


	//----- nvinfo : EIATTR_MIN_STACK_SIZE
	.align		4
.L_1333:
        /*1e60*/ 	.byte	0x04, 0x12
        /*1e62*/ 	.short	(.L_1335 - .L_1334)
	.align		4
.L_1334:
        /*1e64*/ 	.word	index@(_ZN2at6native27unrolled_elementwise_kernelIZZZNS0_49_GLOBAL__N__b919a28f_16_Normalization_cu_5c38458722batch_norm_calc_invstdERKNS_6TensorES5_dENKUlvE_clEvENKUlvE0_clEvEUlfE_St5arrayIPcLm2EELi4E23TrivialOffsetCalculatorILi1EjESD_NS0_6memory15LoadWithoutCastENSE_16StoreWithoutCastEEEviT_T0_T2_T3_T4_T5_)
        /*1e68*/ 	.word	0x00000000


	//----- nvinfo : EIATTR_MIN_STACK_SIZE
	.align		4
.L_1335:
        /*1e6c*/ 	.byte	0x04, 0x12
        /*1e6e*/ 	.short	(.L_1337 - .L_1336)
	.align		4
.L_1336:
        /*1e70*/ 	.word	index@(_ZN2at6native29vectorized_elementwise_kernelILi2EZZZNS0_49_GLOBAL__N__b919a28f_16_Normalization_cu_5c38458722batch_norm_calc_invstdERKNS_6TensorES5_dENKUlvE_clEvENKUlvE0_clEvEUlfE_St5arrayIPcLm2EEEEviT0_T1_)
        /*1e74*/ 	.word	0x00000000


	//----- nvinfo : EIATTR_MIN_STACK_SIZE
	.align		4
.L_1337:
        /*1e78*/ 	.byte	0x04, 0x12
        /*1e7a*/ 	.short	(.L_1339 - .L_1338)
	.align		4
.L_1338:
        /*1e7c*/ 	.word	index@(_ZN2at6native29vectorized_elementwise_kernelILi4EZZZNS0_49_GLOBAL__N__b919a28f_16_Normalization_cu_5c38458722batch_norm_calc_invstdERKNS_6TensorES5_dENKUlvE_clEvENKUlvE0_clEvEUlfE_St5arrayIPcLm2EEEEviT0_T1_)
        /*1e80*/ 	.word	0x00000000


	//----- nvinfo : EIATTR_MIN_STACK_SIZE
	.align		4
.L_1339:
        /*1e84*/ 	.byte	0x04, 0x12
        /*1e86*/ 	.short	(.L_1341 - .L_1340)
	.align		4
.L_1340:
        /*1e88*/ 	.word	index@(_ZN2at6native29vectorized_elementwise_kernelILi8EZZZNS0_49_GLOBAL__N__b919a28f_16_Normalization_cu_5c38458722batch_norm_calc_invstdERKNS_6TensorES5_dENKUlvE_clEvENKUlvE0_clEvEUlfE_St5arrayIPcLm2EEEEviT0_T1_)
        /*1e8c*/ 	.word	0x00000000


	//----- nvinfo : EIATTR_MIN_STACK_SIZE
	.align		4
.L_1341:
        /*1e90*/ 	.byte	0x04, 0x12
        /*1e92*/ 	.short	(.L_1343 - .L_1342)
	.align		4
.L_1342:
        /*1e94*/ 	.word	index@(_ZN2at6native18elementwise_kernelILi128ELi4EZNS0_15gpu_kernel_implIZZZNS0_49_GLOBAL__N__b919a28f_16_Normalization_cu_5c38458722batch_norm_calc_invstdERKNS_6TensorES6_dENKUlvE_clEvENKUlvE_clEvEUldE_EEvRNS_18TensorIteratorBaseERKT_EUliE_EEviT1_)
        /*1e98*/ 	.word	0x00000000


	//----- nvinfo : EIATTR_MIN_STACK_SIZE
	.align		4
.L_1343:
        /*1e9c*/ 	.byte	0x04, 0x12
        /*1e9e*/ 	.short	(.L_1345 - .L_1344)
	.align		4
.L_1344:
        /*1ea0*/ 	.word	index@(_ZN2at6native27unrolled_elementwise_kernelIZZZNS0_49_GLOBAL__N__b919a28f_16_Normalization_cu_5c38458722batch_norm_calc_invstdERKNS_6TensorES5_dENKUlvE_clEvENKUlvE_clEvEUldE_St5arrayIPcLm2EELi4E23TrivialOffsetCalculatorILi1EjESD_NS0_6memory12LoadWithCastILi1EEENSE_13StoreWithCastILi1EEEEEviT_T0_T2_T3_T4_T5_)
        /*1ea4*/ 	.word	0x00000000


	//----- nvinfo : EIATTR_MIN_STACK_SIZE
	.align		4
.L_1345:
        /*1ea8*/ 	.byte	0x04, 0x12
        /*1eaa*/ 	.short	(.L_1347 - .L_1346)
	.align		4
.L_1346:
        /*1eac*/ 	.word	index@(_ZN2at6native18elementwise_kernelILi128ELi2EZNS0_22gpu_kernel_impl_nocastIZZZNS0_49_GLOBAL__N__b919a28f_16_Normalization_cu_5c38458722batch_norm_calc_invstdERKNS_6TensorES6_dENKUlvE_clEvENKUlvE_clEvEUldE_EEvRNS_18TensorIteratorBaseERKT_EUliE_EEviT1_)
        /*1eb0*/ 	.word	0x00000000


	//----- nvinfo : EIATTR_MIN_STACK_SIZE
	.align		4
.L_1347:
        /*1eb4*/ 	.byte	0x04, 0x12
        /*1eb6*/ 	.short	(.L_1349 - .L_1348)
	.align		4
.L_1348:
        /*1eb8*/ 	.word	index@(_ZN2at6native27unrolled_elementwise_kernelIZZZNS0_49_GLOBAL__N__b919a28f_16_Normalization_cu_5c38458722batch_norm_calc_invstdERKNS_6TensorES5_dENKUlvE_clEvENKUlvE_clEvEUldE_St5arrayIPcLm2EELi4E23TrivialOffsetCalculatorILi1EjESD_NS0_6memory15LoadWithoutCastENSE_16StoreWithoutCastEEEviT_T0_T2_T3_T4_T5_)
        /*1ebc*/ 	.word	0x00000000


	//----- nvinfo : EIATTR_MIN_STACK_SIZE
	.align		4
.L_1349:
        /*1ec0*/ 	.byte	0x04, 0x12
        /*1ec2*/ 	.short	(.L_1351 - .L_1350)
	.align		4
.L_1350:
        /*1ec4*/ 	.word	index@(_ZN2at6native29vectorized_elementwise_kernelILi2EZZZNS0_49_GLOBAL__N__b919a28f_16_Normalization_cu_5c38458722batch_norm_calc_invstdERKNS_6TensorES5_dENKUlvE_clEvENKUlvE_clEvEUldE_St5arrayIPcLm2EEEEviT0_T1_)
        /*1ec8*/ 	.word	0x00000000


	//----- nvinfo : EIATTR_MIN_STACK_SIZE
	.align		4
.L_1351:
        /*1ecc*/ 	.byte	0x04, 0x12
        /*1ece*/ 	.short	(.L_1353 - .L_1352)
	.align		4
.L_1352:
        /*1ed0*/ 	.word	index@(_ZN2at6native29vectorized_elementwise_kernelILi4EZZZNS0_49_GLOBAL__N__b919a28f_16_Normalization_cu_5c38458722batch_norm_calc_invstdERKNS_6TensorES5_dENKUlvE_clEvENKUlvE_clEvEUldE_St5arrayIPcLm2EEEEviT0_T1_)
        /*1ed4*/ 	.word	0x00000000


	//----- nvinfo : EIATTR_MIN_STACK_SIZE
	.align		4
.L_1353:
        /*1ed8*/ 	.byte	0x04, 0x12
        /*1eda*/ 	.short	(.L_1355 - .L_1354)
	.align		4
.L_1354:
        /*1edc*/ 	.word	index@(_ZN2at6native29vectorized_elementwise_kernelILi8EZZZNS0_49_GLOBAL__N__b919a28f_16_Normalization_cu_5c38458722batch_norm_calc_invstdERKNS_6TensorES5_dENKUlvE_clEvENKUlvE_clEvEUldE_St5arrayIPcLm2EEEEviT0_T1_)
        /*1ee0*/ 	.word	0x00000000


	//----- nvinfo : EIATTR_MIN_STACK_SIZE
	.align		4
.L_1355:
        /*1ee4*/ 	.byte	0x04, 0x12
        /*1ee6*/ 	.short	(.L_1357 - .L_1356)
	.align		4
.L_1356:
        /*1ee8*/ 	.word	index@(_ZN2at6native50batch_norm_collect_statistics_channels_last_kernelINS0_3VarEN3c108BFloat16EfLi4EEEvPKT0_PT1_S9_PVS8_PiiiS8_)
        /*1eec*/ 	.word	0x00000000


	//----- nvinfo : EIATTR_MIN_STACK_SIZE
	.align		4
.L_1357:
        /*1ef0*/ 	.byte	0x04, 0x12
        /*1ef2*/ 	.short	(.L_1359 - .L_1358)
	.align		4
.L_1358:
        /*1ef4*/ 	.word	index@(_ZN2at6native50batch_norm_collect_statistics_channels_last_kernelINS0_3VarEN3c104HalfEfLi4EEEvPKT0_PT1_S9_PVS8_PiiiS8_)
        /*1ef8*/ 	.word	0x00000000


	//----- nvinfo : EIATTR_MIN_STACK_SIZE
	.align		4
.L_1359:
        /*1efc*/ 	.byte	0x04, 0x12
        /*1efe*/ 	.short	(.L_1361 - .L_1360)
	.align		4
.L_1360:
        /*1f00*/ 	.word	index@(_ZN2at6native50batch_norm_collect_statistics_channels_last_kernelINS0_3VarEffLi4EEEvPKT0_PT1_S7_PVS6_PiiiS6_)
        /*1f04*/ 	.word	0x00000000


	//----- nvinfo : EIATTR_MIN_STACK_SIZE
	.align		4
.L_1361:
        /*1f08*/ 	.byte	0x04, 0x12
        /*1f0a*/ 	.short	(.L_1363 - .L_1362)
	.align		4
.L_1362:
        /*1f0c*/ 	.word	index@(_ZN2at6native50batch_norm_collect_statistics_channels_last_kernelINS0_3VarEddLi4EEEvPKT0_PT1_S7_PVS6_PiiiS6_)
        /*1f10*/ 	.word	0x00000000


	//----- nvinfo : EIATTR_MIN_STACK_SIZE
	.align		4
.L_1363:
        /*1f14*/ 	.byte	0x04, 0x12
        /*1f16*/ 	.short	(.L_1365 - .L_1364)
	.align		4
.L_1364:
        /*1f18*/ 	.word	index@(_ZN2at6native36batch_norm_collect_statistics_kernelINS0_3VarEN3c108BFloat16ES4_fiEEvNS_27GenericPackedTensorAccessorIKT0_Lm3ENS_17RestrictPtrTraitsET3_EET2_SB_NS5_ISB_Lm1ES8_S9_EESC_)
        /*1f1c*/ 	.word	0x00000000


	//----- nvinfo : EIATTR_MIN_STACK_SIZE
	.align		4
.L_1365:
        /*1f20*/ 	.byte	0x04, 0x12
        /*1f22*/ 	.short	(.L_1367 - .L_1366)
	.align		4
.L_1366:
        /*1f24*/ 	.word	index@(_ZN2at6native36batch_norm_collect_statistics_kernelINS0_3VarEN3c104HalfES4_fiEEvNS_27GenericPackedTensorAccessorIKT0_Lm3ENS_17RestrictPtrTraitsET3_EET2_SB_NS5_ISB_Lm1ES8_S9_EESC_)
        /*1f28*/ 	.word	0x00000000


	//----- nvinfo : EIATTR_MIN_STACK_SIZE
	.align		4
.L_1367:
        /*1f2c*/ 	.byte	0x04, 0x12
        /*1f2e*/ 	.short	(.L_1369 - .L_1368)
	.align		4
.L_1368:
        /*1f30*/ 	.word	index@(_ZN2at6native36batch_norm_collect_statistics_kernelINS0_3VarEfffiEEvNS_27GenericPackedTensorAccessorIKT0_Lm3ENS_17RestrictPtrTraitsET3_EET2_S9_NS3_IS9_Lm1ES6_S7_EESA_)
        /*1f34*/ 	.word	0x00000000


	//----- nvinfo : EIATTR_MIN_STACK_SIZE
	.align		4
.L_1369:
        /*1f38*/ 	.byte	0x04, 0x12
        /*1f3a*/ 	.short	(.L_1371 - .L_1370)
	.align		4
.L_1370:
        /*1f3c*/ 	.word	index@(_ZN2at6native36batch_norm_collect_statistics_kernelINS0_3VarEdddiEEvNS_27GenericPackedTensorAccessorIKT0_Lm3ENS_17RestrictPtrTraitsET3_EET2_S9_NS3_IS9_Lm1ES6_S7_EESA_)
        /*1f40*/ 	.word	0x00000000


	//----- nvinfo : EIATTR_MIN_STACK_SIZE
	.align		4
.L_1371:
        /*1f44*/ 	.byte	0x04, 0x12
        /*1f46*/ 	.short	(.L_1373 - .L_1372)
	.align		4
.L_1372:
        /*1f48*/ 	.word	index@(_ZN2at6native18elementwise_kernelILi128ELi4EZNS0_15gpu_kernel_implIZZZNS0_49_GLOBAL__N__b919a28f_16_Normalization_cu_5c38458736batch_norm_elementwise_backward_evalERKNS_6TensorES6_S6_S6_ENKUlvE0_clEvENKUlvE2_clEvEUlN3c108BFloat16EfE_EEvRNS_18TensorIteratorBaseERKT_EUliE_EEviT1_)
        /*1f4c*/ 	.word	0x00000000


	//----- nvinfo : EIATTR_MIN_STACK_SIZE
	.align		4
.L_1373:
        /*1f50*/ 	.byte	0x04, 0x12
        /*1f52*/ 	.short	(.L_1375 - .L_1374)
	.align		4
.L_1374:
        /*1f54*/ 	.word	index@(_ZN2at6native27unrolled_elementwise_kernelIZZZNS0_49_GLOBAL__N__b919a28f_16_Normalization_cu_5c38458736batch_norm_elementwise_backward_evalERKNS_6TensorES5_S5_S5_ENKUlvE0_clEvENKUlvE2_clEvEUlN3c108BFloat16EfE_St5arrayIPcLm3EELi4E23TrivialOffsetCalculatorILi2EjESE_ILi1EjENS0_6memory12LoadWithCastILi2EEENSH_13StoreWithCastILi1EEEEEviT_T0_T2_T3_T4_T5_)
        /*1f58*/ 	.word	0x00000000


	//----- nvinfo : EIATTR_MIN_STACK_SIZE
	.align		4
.L_1375:
        /*1f5c*/ 	.byte	0x04, 0x12
        /*1f5e*/ 	.short	(.L_1377 - .L_1376)
	.align		4
.L_1376:
        /*1f60*/ 	.word	index@(_ZN2at6native18elementwise_kernelILi128ELi4EZNS0_22gpu_kernel_impl_nocastIZZZNS0_49_GLOBAL__N__b919a28f_16_Normalization_cu_5c38458736batch_norm_elementwise_backward_evalERKNS_6TensorES6_S6_S6_ENKUlvE0_clEvENKUlvE2_clEvEUlN3c108BFloat16EfE_EEvRNS_18TensorIteratorBaseERKT_EUliE_EEviT1_)
        /*1f64*/ 	.word	0x00000000


	//----- nvinfo : EIATTR_MIN_STACK_SIZE
	.align		4
.L_1377:
        /*1f68*/ 	.byte	0x04, 0x12
        /*1f6a*/ 	.short	(.L_1379 - .L_1378)
	.align		4
.L_1378:
        /*1f6c*/ 	.word	index@(_ZN2at6native27unrolled_elementwise_kernelIZZZNS0_49_GLOBAL__N__b919a28f_16_Normalization_cu_5c38458736batch_norm_elementwise_backward_evalERKNS_6TensorES5_S5_S5_ENKUlvE0_clEvENKUlvE2_clEvEUlN3c108BFloat16EfE_St5arrayIPcLm3EELi4E23TrivialOffsetCalculatorILi2EjESE_ILi1EjENS0_6memory15LoadWithoutCastENSH_16StoreWithoutCastEEEviT_T0_T2_T3_T4_T5_)
        /*1f70*/ 	.word	0x00000000


	//----- nvinfo : EIATTR_MIN_STACK_SIZE
	.align		4
.L_1379:
        /*1f74*/ 	.byte	0x04, 0x12
        /*1f76*/ 	.short	(.L_1381 - .L_1380)
	.align		4
.L_1380:
        /*1f78*/ 	.word	index@(_ZN2at6native29vectorized_elementwise_kernelILi2EZZZNS0_49_GLOBAL__N__b919a28f_16_Normalization_cu_5c38458736batch_norm_elementwise_backward_evalERKNS_6TensorES5_S5_S5_ENKUlvE0_clEvENKUlvE2_clEvEUlN3c108BFloat16EfE_St5arrayIPcLm3EEEEviT0_T1_)
        /*1f7c*/ 	.word	0x00000000


	//----- nvinfo : EIATTR_MIN_STACK_SIZE
	.align		4
.L_1381:
        /*1f80*/ 	.byte	0x04, 0x12
        /*1f82*/ 	.short	(.L_1383 - .L_1382)
	.align		4
.L_1382:
        /*1f84*/ 	.word	index@(_ZN2at6native29vectorized_elementwise_kernelILi4EZZZNS0_49_GLOBAL__N__b919a28f_16_Normalization_cu_5c38458736batch_norm_elementwise_backward_evalERKNS_6TensorES5_S5_S5_ENKUlvE0_clEvENKUlvE2_clEvEUlN3c108BFloat16EfE_St5arrayIPcLm3EEEEviT0_T1_)
        /*1f88*/ 	.word	0x00000000


	//----- nvinfo : EIATTR_MIN_STACK_SIZE
	.align		4
.L_1383:
        /*1f8c*/ 	.byte	0x04, 0x12
        /*1f8e*/ 	.short	(.L_1385 - .L_1384)
	.align		4
.L_1384:
        /*1f90*/ 	.word	index@(_ZN2at6native29vectorized_elementwise_kernelILi8EZZZNS0_49_GLOBAL__N__b919a28f_16_Normalization_cu_5c38458736batch_norm_elementwise_backward_evalERKNS_6TensorES5_S5_S5_ENKUlvE0_clEvENKUlvE2_clEvEUlN3c108BFloat16EfE_St5arrayIPcLm3EEEEviT0_T1_)
        /*1f94*/ 	.word	0x00000000


	//----- nvinfo : EIATTR_MIN_STACK_SIZE
	.align		4
.L_1385:
        /*1f98*/ 	.byte	0x04, 0x12
        /*1f9a*/ 	.short	(.L_1387 - .L_1386)
	.align		4
.L_1386:
        /*1f9c*/ 	.word	index@(_ZN2at6native18elementwise_kernelILi128ELi4EZNS0_15gpu_kernel_implIZZZNS0_49_GLOBAL__N__b919a28f_16_Normalization_cu_5c38458736batch_norm_elementwise_backward_evalERKNS_6TensorES6_S6_S6_ENKUlvE0_clEvENKUlvE1_clEvEUlN3c104HalfEfE_EEvRNS_18TensorIteratorBaseERKT_EUliE_EEviT1_)
        /*1fa0*/ 	.word	0x00000000


	//----- nvinfo : EIATTR_MIN_STACK_SIZE
	.align		4
.L_1387:
        /*1fa4*/ 	.byte	0x04, 0x12
        /*1fa6*/ 	.short	(.L_1389 - .L_1388)
	.align		4
.L_1388:
        /*1fa8*/ 	.word	index@(_ZN2at6native27unrolled_elementwise_kernelIZZZNS0_49_GLOBAL__N__b919a28f_16_Normalization_cu_5c38458736batch_norm_elementwise_backward_evalERKNS_6TensorES5_S5_S5_ENKUlvE0_clEvENKUlvE1_clEvEUlN3c104HalfEfE_St5arrayIPcLm3EELi4E23TrivialOffsetCalculatorILi2EjESE_ILi1EjENS0_6memory12LoadWithCastILi2EEENSH_13StoreWithCastILi1EEEEEviT_T0_T2_T3_T4_T5_)
        /*1fac*/ 	.word	0x00000000


	//----- nvinfo : EIATTR_MIN_STACK_SIZE
	.align		4
.L_1389:
        /*1fb0*/ 	.byte	0x04, 0x12
        /*1fb2*/ 	.short	(.L_1391 - .L_1390)
	.align		4
.L_1390:
        /*1fb4*/ 	.word	index@(_ZN2at6native18elementwise_kernelILi128ELi4EZNS0_22gpu_kernel_impl_nocastIZZZNS0_49_GLOBAL__N__b919a28f_16_Normalization_cu_5c38458736batch_norm_elementwise_backward_evalERKNS_6TensorES6_S6_S6_ENKUlvE0_clEvENKUlvE1_clEvEUlN3c104HalfEfE_EEvRNS_18TensorIteratorBaseERKT_EUliE_EEviT1_)
        /*1fb8*/ 	.word	0x00000000


	//----- nvinfo : EIATTR_MIN_STACK_SIZE
	.align		4
.L_1391:
        /*1fbc*/ 	.byte	0x04, 0x12
        /*1fbe*/ 	.short	(.L_1393 - .L_1392)
	.align		4
.L_1392:
        /*1fc0*/ 	.word	index@(_ZN2at6native27unrolled_elementwise_kernelIZZZNS0_49_GLOBAL__N__b919a28f_16_Normalization_cu_5c38458736batch_norm_elementwise_backward_evalERKNS_6TensorES5_S5_S5_ENKUlvE0_clEvENKUlvE1_clEvEUlN3c104HalfEfE_St5arrayIPcLm3EELi4E23TrivialOffsetCalculatorILi2EjESE_ILi1EjENS0_6memory15LoadWithoutCastENSH_16StoreWithoutCastEEEviT_T0_T2_T3_T4_T5_)
        /*1fc4*/ 	.word	0x00000000


	//----- nvinfo : EIATTR_MIN_STACK_SIZE
	.align		4
.L_1393:
        /*1fc8*/ 	.byte	0x04, 0x12
        /*1fca*/ 	.short	(.L_1395 - .L_1394)
	.align		4
.L_1394:
        /*1fcc*/ 	.word	index@(_ZN2at6native29vectorized_elementwise_kernelILi2EZZZNS0_49_GLOBAL__N__b919a28f_16_Normalization_cu_5c38458736batch_norm_elementwise_backward_evalERKNS_6TensorES5_S5_S5_ENKUlvE0_clEvENKUlvE1_clEvEUlN3c104HalfEfE_St5arrayIPcLm3EEEEviT0_T1_)
        /*1fd0*/ 	.word	0x00000000


	//----- nvinfo : EIATTR_MIN_STACK_SIZE
	.align		4
.L_1395:
        /*1fd4*/ 	.byte	0x04, 0x12
        /*1fd6*/ 	.short	(.L_1397 - .L_1396)
	.align		4
.L_1396:
        /*1fd8*/ 	.word	index@(_ZN2at6native29vectorized_elementwise_kernelILi4EZZZNS0_49_GLOBAL__N__b919a28f_16_Normalization_cu_5c38458736batch_norm_elementwise_backward_evalERKNS_6TensorES5_S5_S5_ENKUlvE0_clEvENKUlvE1_clEvEUlN3c104HalfEfE_St5arrayIPcLm3EEEEviT0_T1_)
        /*1fdc*/ 	.word	0x00000000


	//----- nvinfo : EIATTR_MIN_STACK_SIZE
	.align		4
.L_1397:
        /*1fe0*/ 	.byte	0x04, 0x12
        /*1fe2*/ 	.short	(.L_1399 - .L_1398)
	.align		4
.L_1398:
        /*1fe4*/ 	.word	index@(_ZN2at6native29vectorized_elementwise_kernelILi8EZZZNS0_49_GLOBAL__N__b919a28f_16_Normalization_cu_5c38458736batch_norm_elementwise_backward_evalERKNS_6TensorES5_S5_S5_ENKUlvE0_clEvENKUlvE1_clEvEUlN3c104HalfEfE_St5arrayIPcLm3EEEEviT0_T1_)
        /*1fe8*/ 	.word	0x00000000


	//----- nvinfo : EIATTR_MIN_STACK_SIZE
	.align		4
.L_1399:
        /*1fec*/ 	.byte	0x04, 0x12
        /*1fee*/ 	.short	(.L_1401 - .L_1400)
	.align		4
.L_1400:
        /*1ff0*/ 	.word	index@(_ZN2at6native18elementwise_kernelILi128ELi4EZNS0_15gpu_kernel_implIZZZNS0_49_GLOBAL__N__b919a28f_16_Normalization_cu_5c38458736batch_norm_elementwise_backward_evalERKNS_6TensorES6_S6_S6_ENKUlvE0_clEvENKUlvE0_clEvEUlffE_EEvRNS_18TensorIteratorBaseERKT_EUliE_EEviT1_)
        /*1ff4*/ 	.word	0x00000000


	//----- nvinfo : EIATTR_MIN_STACK_SIZE
	.align		4
.L_1401:
        /*1ff8*/ 	.byte	0x04, 0x12
        /*1ffa*/ 	.short	(.L_1403 - .L_1402)
	.align		4
.L_1402:
        /*1ffc*/ 	.word	index@(_ZN2at6native27unrolled_elementwise_kernelIZZZNS0_49_GLOBAL__N__b919a28f_16_Normalization_cu_5c38458736batch_norm_elementwise_backward_evalERKNS_6TensorES5_S5_S5_ENKUlvE0_clEvENKUlvE0_clEvEUlffE_St5arrayIPcLm3EELi4E23TrivialOffsetCalculatorILi2EjESC_ILi1EjENS0_6memory12LoadWithCastILi2EEENSF_13StoreWithCastILi1EEEEEviT_T0_T2_T3_T4_T5_)
        /*2000*/ 	.word	0x00000000


	//----- nvinfo : EIATTR_MIN_STACK_SIZE
	.align		4
.L_1403:
        /*2004*/ 	.byte	0x04, 0x12
        /*2006*/ 	.short	(.L_1405 - .L_1404)
	.align		4
.L_1404:
        /*2008*/ 	.word	index@(_ZN2at6native18elementwise_kernelILi128ELi2EZNS0_22gpu_kernel_impl_nocastIZZZNS0_49_GLOBAL__N__b919a28f_16_Normalization_cu_5c38458736batch_norm_elementwise_backward_evalERKNS_6TensorES6_S6_S6_ENKUlvE0_clEvENKUlvE0_clEvEUlffE_EEvRNS_18TensorIteratorBaseERKT_EUliE_EEviT1_)
        /*200c*/ 	.word	0x00000000


	//----- nvinfo : EIATTR_MIN_STACK_SIZE
	.align		4
.L_1405:
        /*2010*/ 	.byte	0x04, 0x12
        /*2012*/ 	.short	(.L_1407 - .L_1406)
	.align		4
.L_1406:
        /*2014*/ 	.word	index@(_ZN2at6native27unrolled_elementwise_kernelIZZZNS0_49_GLOBAL__N__b919a28f_16_Normalization_cu_5c38458736batch_norm_elementwise_backward_evalERKNS_6TensorES5_S5_S5_ENKUlvE0_clEvENKUlvE0_clEvEUlffE_St5arrayIPcLm3EELi4E23TrivialOffsetCalculatorILi2EjESC_ILi1EjENS0_6memory15LoadWithoutCastENSF_16StoreWithoutCastEEEviT_T0_T2_T3_T4_T5_)
        /*2018*/ 	.word	0x00000000


	//----- nvinfo : EIATTR_MIN_STACK_SIZE
	.align		4
.L_1407:
        /*201c*/ 	.byte	0x04, 0x12
        /*201e*/ 	.short	(.L_1409 - .L_1408)
	.align		4
.L_1408:
        /*2020*/ 	.word	index@(_ZN2at6native29vectorized_elementwise_kernelILi2EZZZNS0_49_GLOBAL__N__b919a28f_16_Normalization_cu_5c38458736batch_norm_elementwise_backward_evalERKNS_6TensorES5_S5_S5_ENKUlvE0_clEvENKUlvE0_clEvEUlffE_St5arrayIPcLm3EEEEviT0_T1_)
        /*2024*/ 	.word	0x00000000


	//----- nvinfo : EIATTR_MIN_STACK_SIZE
	.align		4
.L_1409:
        /*2028*/ 	.byte	0x04, 0x12
        /*202a*/ 	.short	(.L_1411 - .L_1410)
	.align		4
.L_1410:
        /*202c*/ 	.word	index@(_ZN2at6native29vectorized_elementwise_kernelILi4EZZZNS0_49_GLOBAL__N__b919a28f_16_Normalization_cu_5c38458736batch_norm_elementwise_backward_evalERKNS_6TensorES5_S5_S5_ENKUlvE0_clEvENKUlvE0_clEvEUlffE_St5arrayIPcLm3EEEEviT0_T1_)
        /*2030*/ 	.word	0x00000000


	//----- nvinfo : EIATTR_MIN_STACK_SIZE
	.align		4
.L_1411:
        /*2034*/ 	.byte	0x04, 0x12
        /*2036*/ 	.short	(.L_1413 - .L_1412)
	.align		4
.L_1412:
        /*2038*/ 	.word	index@(_ZN2at6native29vectorized_elementwise_kernelILi8EZZZNS0_49_GLOBAL__N__b919a28f_16_Normalization_cu_5c38458736batch_norm_elementwise_backward_evalERKNS_6TensorES5_S5_S5_ENKUlvE0_clEvENKUlvE0_clEvEUlffE_St5arrayIPcLm3EEEEviT0_T1_)
        /*203c*/ 	.word	0x00000000


	//----- nvinfo : EIATTR_MIN_STACK_SIZE
	.align		4
.L_1413:
        /*2040*/ 	.byte	0x04, 0x12
        /*2042*/ 	.short	(.L_1415 - .L_1414)
	.align		4
.L_1414:
        /*2044*/ 	.word	index@(_ZN2at6native18elementwise_kernelILi128ELi4EZNS0_15gpu_kernel_implIZZZNS0_49_GLOBAL__N__b919a28f_16_Normalization_cu_5c38458736batch_norm_elementwise_backward_evalERKNS_6TensorES6_S6_S6_ENKUlvE0_clEvENKUlvE_clEvEUlddE_EEvRNS_18TensorIteratorBaseERKT_EUliE_EEviT1_)
        /*2048*/ 	.word	0x00000000


	//----- nvinfo : EIATTR_MIN_STACK_SIZE
	.align		4
.L_1415:
        /*204c*/ 	.byte	0x04, 0x12
        /*204e*/ 	.short	(.L_1417 - .L_1416)
	.align		4
.L_1416:
        /*2050*/ 	.word	index@(_ZN2at6native27unrolled_elementwise_kernelIZZZNS0_49_GLOBAL__N__b919a28f_16_Normalization_cu_5c38458736batch_norm_elementwise_backward_evalERKNS_6TensorES5_S5_S5_ENKUlvE0_clEvENKUlvE_clEvEUlddE_St5arrayIPcLm3EELi4E23TrivialOffsetCalculatorILi2EjESC_ILi1EjENS0_6memory12LoadWithCastILi2EEENSF_13StoreWithCastILi1EEEEEviT_T0_T2_T3_T4_T5_)
        /*2054*/ 	.word	0x00000000


	//----- nvinfo : EIATTR_MIN_STACK_SIZE
	.align		4
.L_1417:
        /*2058*/ 	.byte	0x04, 0x12
        /*205a*/ 	.short	(.L_1419 - .L_1418)
	.align		4
.L_1418:
        /*205c*/ 	.word	index@(_ZN2at6native18elementwise_kernelILi128ELi2EZNS0_22gpu_kernel_impl_nocastIZZZNS0_49_GLOBAL__N__b919a28f_16_Normalization_cu_5c38458736batch_norm_elementwise_backward_evalERKNS_6TensorES6_S6_S6_ENKUlvE0_clEvENKUlvE_clEvEUlddE_EEvRNS_18TensorIteratorBaseERKT_EUliE_EEviT1_)
        /*2060*/ 	.word	0x00000000


	//----- nvinfo : EIATTR_MIN_STACK_SIZE
	.align		4
.L_1419:
        /*2064*/ 	.byte	0x04, 0x12
        /*2066*/ 	.short	(.L_1421 - .L_1420)
	.align		4
.L_1420:
        /*2068*/ 	.word	index@(_ZN2at6native27unrolled_elementwise_kernelIZZZNS0_49_GLOBAL__N__b919a28f_16_Normalization_cu_5c38458736batch_norm_elementwise_backward_evalERKNS_6TensorES5_S5_S5_ENKUlvE0_clEvENKUlvE_clEvEUlddE_St5arrayIPcLm3EELi4E23TrivialOffsetCalculatorILi2EjESC_ILi1EjENS0_6memory15LoadWithoutCastENSF_16StoreWithoutCastEEEviT_T0_T2_T3_T4_T5_)
        /*206c*/ 	.word	0x00000000


	//----- nvinfo : EIATTR_MIN_STACK_SIZE
	.align		4
.L_1421:
        /*2070*/ 	.byte	0x04, 0x12
        /*2072*/ 	.short	(.L_1423 - .L_1422)
	.align		4
.L_1422:
        /*2074*/ 	.word	index@(_ZN2at6native29vectorized_elementwise_kernelILi2EZZZNS0_49_GLOBAL__N__b919a28f_16_Normalization_cu_5c38458736batch_norm_elementwise_backward_evalERKNS_6TensorES5_S5_S5_ENKUlvE0_clEvENKUlvE_clEvEUlddE_St5arrayIPcLm3EEEEviT0_T1_)
        /*2078*/ 	.word	0x00000000


	//----- nvinfo : EIATTR_MIN_STACK_SIZE
	.align		4
.L_1423:
        /*207c*/ 	.byte	0x04, 0x12
        /*207e*/ 	.short	(.L_1425 - .L_1424)
	.align		4
.L_1424:
        /*2080*/ 	.word	index@(_ZN2at6native29vectorized_elementwise_kernelILi4EZZZNS0_49_GLOBAL__N__b919a28f_16_Normalization_cu_5c38458736batch_norm_elementwise_backward_evalERKNS_6TensorES5_S5_S5_ENKUlvE0_clEvENKUlvE_clEvEUlddE_St5arrayIPcLm3EEEEviT0_T1_)
        /*2084*/ 	.word	0x00000000


	//----- nvinfo : EIATTR_MIN_STACK_SIZE
	.align		4
.L_1425:
        /*2088*/ 	.byte	0x04, 0x12
        /*208a*/ 	.short	(.L_1427 - .L_1426)
	.align		4
.L_1426:
        /*208c*/ 	.word	index@(_ZN2at6native29vectorized_elementwise_kernelILi8EZZZNS0_49_GLOBAL__N__b919a28f_16_Normalization_cu_5c38458736batch_norm_elementwise_backward_evalERKNS_6TensorES5_S5_S5_ENKUlvE0_clEvENKUlvE_clEvEUlddE_St5arrayIPcLm3EEEEviT0_T1_)
        /*2090*/ 	.word	0x00000000


	//----- nvinfo : EIATTR_MIN_STACK_SIZE
	.align		4
.L_1427:
        /*2094*/ 	.byte	0x04, 0x12
        /*2096*/ 	.short	(.L_1429 - .L_1428)
	.align		4
.L_1428:
        /*2098*/ 	.word	index@(_ZN2at6native18elementwise_kernelILi128ELi4EZNS0_15gpu_kernel_implIZZZNS0_49_GLOBAL__N__b919a28f_16_Normalization_cu_5c38458736batch_norm_elementwise_backward_evalERKNS_6TensorES6_S6_S6_ENKUlvE_clEvENKUlvE2_clEvEUlN3c108BFloat16EffE_EEvRNS_18TensorIteratorBaseERKT_EUliE_EEviT1_)
        /*209c*/ 	.word	0x00000000


	//----- nvinfo : EIATTR_MIN_STACK_SIZE
	.align		4
.L_1429:
        /*20a0*/ 	.byte	0x04, 0x12
        /*20a2*/ 	.short	(.L_1431 - .L_1430)
	.align		4
.L_1430:
        /*20a4*/ 	.word	index@(_ZN2at6native27unrolled_elementwise_kernelIZZZNS0_49_GLOBAL__N__b919a28f_16_Normalization_cu_5c38458736batch_norm_elementwise_backward_evalERKNS_6TensorES5_S5_S5_ENKUlvE_clEvENKUlvE2_clEvEUlN3c108BFloat16EffE_St5arrayIPcLm4EELi4E23TrivialOffsetCalculatorILi3EjESE_ILi1EjENS0_6memory12LoadWithCastILi3EEENSH_13StoreWithCastILi1EEEEEviT_T0_T2_T3_T4_T5_)
        /*20a8*/ 	.word	0x00000000


	//----- nvinfo : EIATTR_MIN_STACK_SIZE
	.align		4
.L_1431:
        /*20ac*/ 	.byte	0x04, 0x12
        /*20ae*/ 	.short	(.L_1433 - .L_1432)
	.align		4
.L_1432:
        /*20b0*/ 	.word	index@(_ZN2at6native18elementwise_kernelILi128ELi4EZNS0_22gpu_kernel_impl_nocastIZZZNS0_49_GLOBAL__N__b919a28f_16_Normalization_cu_5c38458736batch_norm_elementwise_backward_evalERKNS_6TensorES6_S6_S6_ENKUlvE_clEvENKUlvE2_clEvEUlN3c108BFloat16EffE_EEvRNS_18TensorIteratorBaseERKT_EUliE_EEviT1_)
        /*20b4*/ 	.word	0x00000000


	//----- nvinfo : EIATTR_MIN_STACK_SIZE
	.align		4
.L_1433:
        /*20b8*/ 	.byte	0x04, 0x12
        /*20ba*/ 	.short	(.L_1435 - .L_1434)
	.align		4
.L_1434:
        /*20bc*/ 	.word	index@(_ZN2at6native27unrolled_elementwise_kernelIZZZNS0_49_GLOBAL__N__b919a28f_16_Normalization_cu_5c38458736batch_norm_elementwise_backward_evalERKNS_6TensorES5_S5_S5_ENKUlvE_clEvENKUlvE2_clEvEUlN3c108BFloat16EffE_St5arrayIPcLm4EELi4E23TrivialOffsetCalculatorILi3EjESE_ILi1EjENS0_6memory15LoadWithoutCastENSH_16StoreWithoutCastEEEviT_T0_T2_T3_T4_T5_)
        /*20c0*/ 	.word	0x00000000


	//----- nvinfo : EIATTR_MIN_STACK_SIZE
	.align		4
.L_1435:
        /*20c4*/ 	.byte	0x04, 0x12
        /*20c6*/ 	.short	(.L_1437 - .L_1436)
	.align		4
.L_1436:
        /*20c8*/ 	.word	index@(_ZN2at6native29vectorized_elementwise_kernelILi2EZZZNS0_49_GLOBAL__N__b919a28f_16_Normalization_cu_5c38458736batch_norm_elementwise_backward_evalERKNS_6TensorES5_S5_S5_ENKUlvE_clEvENKUlvE2_clEvEUlN3c108BFloat16EffE_St5arrayIPcLm4EEEEviT0_T1_)
        /*20cc*/ 	.word	0x00000000


	//----- nvinfo : EIATTR_MIN_STACK_SIZE
	.align		4
.L_1437:
        /*20d0*/ 	.byte	0x04, 0x12
        /*20d2*/ 	.short	(.L_1439 - .L_1438)
	.align		4
.L_1438:
        /*20d4*/ 	.word	index@(_ZN2at6native29vectorized_elementwise_kernelILi4EZZZNS0_49_GLOBAL__N__b919a28f_16_Normalization_cu_5c38458736batch_norm_elementwise_backward_evalERKNS_6TensorES5_S5_S5_ENKUlvE_clEvENKUlvE2_clEvEUlN3c108BFloat16EffE_St5arrayIPcLm4EEEEviT0_T1_)
        /*20d8*/ 	.word	0x00000000


	//----- nvinfo : EIATTR_MIN_STACK_SIZE
	.align		4
.L_1439:
        /*20dc*/ 	.byte	0x04, 0x12
        /*20de*/ 	.short	(.L_1441 - .L_1440)
	.align		4
.L_1440:
        /*20e0*/ 	.word	index@(_ZN2at6native29vectorized_elementwise_kernelILi8EZZZNS0_49_GLOBAL__N__b919a28f_16_Normalization_cu_5c38458736batch_norm_elementwise_backward_evalERKNS_6TensorES5_S5_S5_ENKUlvE_clEvENKUlvE2_clEvEUlN3c108BFloat16EffE_St5arrayIPcLm4EEEEviT0_T1_)
        /*20e4*/ 	.word	0x00000000


	//----- nvinfo : EIATTR_MIN_STACK_SIZE
	.align		4
.L_1441:
        /*20e8*/ 	.byte	0x04, 0x12
        /*20ea*/ 	.short	(.L_1443 - .L_1442)
	.align		4
.L_1442:
        /*20ec*/ 	.word	index@(_ZN2at6native18elementwise_kernelILi128ELi4EZNS0_15gpu_kernel_implIZZZNS0_49_GLOBAL__N__b919a28f_16_Normalization_cu_5c38458736batch_norm_elementwise_backward_evalERKNS_6TensorES6_S6_S6_ENKUlvE_clEvENKUlvE1_clEvEUlN3c104HalfEffE_EEvRNS_18TensorIteratorBaseERKT_EUliE_EEviT1_)
        /*20f0*/ 	.word	0x00000000


	//----- nvinfo : EIATTR_MIN_STACK_SIZE
	.align		4
.L_1443:
        /*20f4*/ 	.byte	0x04, 0x12
        /*20f6*/ 	.short	(.L_1445 - .L_1444)
	.align		4
.L_1444:
        /*20f8*/ 	.word	index@(_ZN2at6native27unrolled_elementwise_kernelIZZZNS0_49_GLOBAL__N__b919a28f_16_Normalization_cu_5c38458736batch_norm_elementwise_backward_evalERKNS_6TensorES5_S5_S5_ENKUlvE_clEvENKUlvE1_clEvEUlN3c104HalfEffE_St5arrayIPcLm4EELi4E23TrivialOffsetCalculatorILi3EjESE_ILi1EjENS0_6memory12LoadWithCastILi3EEENSH_13StoreWithCastILi1EEEEEviT_T0_T2_T3_T4_T5_)
        /*20fc*/ 	.word	0x00000000


	//----- nvinfo : EIATTR_MIN_STACK_SIZE
	.align		4
.L_1445:
        /*2100*/ 	.byte	0x04, 0x12
        /*2102*/ 	.short	(.L_1447 - .L_1446)
	.align		4
.L_1446:
        /*2104*/ 	.word	index@(_ZN2at6native18elementwise_kernelILi128ELi4EZNS0_22gpu_kernel_impl_nocastIZZZNS0_49_GLOBAL__N__b919a28f_16_Normalization_cu_5c38458736batch_norm_elementwise_backward_evalERKNS_6TensorES6_S6_S6_ENKUlvE_clEvENKUlvE1_clEvEUlN3c104HalfEffE_EEvRNS_18TensorIteratorBaseERKT_EUliE_EEviT1_)
        /*2108*/ 	.word	0x00000000


	//----- nvinfo : EIATTR_MIN_STACK_SIZE
	.align		4
.L_1447:
        /*210c*/ 	.byte	0x04, 0x12
        /*210e*/ 	.short	(.L_1449 - .L_1448)
	.align		4
.L_1448:
        /*2110*/ 	.word	index@(_ZN2at6native27unrolled_elementwise_kernelIZZZNS0_49_GLOBAL__N__b919a28f_16_Normalization_cu_5c38458736batch_norm_elementwise_backward_evalERKNS_6TensorES5_S5_S5_ENKUlvE_clEvENKUlvE1_clEvEUlN3c104HalfEffE_St5arrayIPcLm4EELi4E23TrivialOffsetCalculatorILi3EjESE_ILi1EjENS0_6memory15LoadWithoutCastENSH_16StoreWithoutCastEEEviT_T0_T2_T3_T4_T5_)
        /*2114*/ 	.word	0x00000000


	//----- nvinfo : EIATTR_MIN_STACK_SIZE
	.align		4
.L_1449:
        /*2118*/ 	.byte	0x04, 0x12
        /*211a*/ 	.short	(.L_1451 - .L_1450)
	.align		4
.L_1450:
        /*211c*/ 	.word	index@(_ZN2at6native29vectorized_elementwise_kernelILi2EZZZNS0_49_GLOBAL__N__b919a28f_16_Normalization_cu_5c38458736batch_norm_elementwise_backward_evalERKNS_6TensorES5_S5_S5_ENKUlvE_clEvENKUlvE1_clEvEUlN3c104HalfEffE_St5arrayIPcLm4EEEEviT0_T1_)
        /*2120*/ 	.word	0x00000000


	//----- nvinfo : EIATTR_MIN_STACK_SIZE
	.align		4
.L_1451:
        /*2124*/ 	.byte	0x04, 0x12
        /*2126*/ 	.short	(.L_1453 - .L_1452)
	.align		4
.L_1452:
        /*2128*/ 	.word	index@(_ZN2at6native29vectorized_elementwise_kernelILi4EZZZNS0_49_GLOBAL__N__b919a28f_16_Normalization_cu_5c38458736batch_norm_elementwise_backward_evalERKNS_6TensorES5_S5_S5_ENKUlvE_clEvENKUlvE1_clEvEUlN3c104HalfEffE_St5arrayIPcLm4EEEEviT0_T1_)
        /*212c*/ 	.word	0x00000000


	//----- nvinfo : EIATTR_MIN_STACK_SIZE
	.align		4
.L_1453:
        /*2130*/ 	.byte	0x04, 0x12
        /*2132*/ 	.short	(.L_1455 - .L_1454)
	.align		4
.L_1454:
        /*2134*/ 	.word	index@(_ZN2at6native29vectorized_elementwise_kernelILi8EZZZNS0_49_GLOBAL__N__b919a28f_16_Normalization_cu_5c38458736batch_norm_elementwise_backward_evalERKNS_6TensorES5_S5_S5_ENKUlvE_clEvENKUlvE1_clEvEUlN3c104HalfEffE_St5arrayIPcLm4EEEEviT0_T1_)
        /*2138*/ 	.word	0x00000000


	//----- nvinfo : EIATTR_MIN_STACK_SIZE
	.align		4
.L_1455:
        /*213c*/ 	.byte	0x04, 0x12
        /*213e*/ 	.short	(.L_1457 - .L_1456)
	.align		4
.L_1456:
        /*2140*/ 	.word	index@(_ZN2at6native18elementwise_kernelILi128ELi4EZNS0_15gpu_kernel_implIZZZNS0_49_GLOBAL__N__b919a28f_16_Normalization_cu_5c38458736batch_norm_elementwise_backward_evalERKNS_6TensorES6_S6_S6_ENKUlvE_clEvENKUlvE0_clEvEUlfffE_EEvRNS_18TensorIteratorBaseERKT_EUliE_EEviT1_)
        /*2144*/ 	.word	0x00000000


	//----- nvinfo : EIATTR_MIN_STACK_SIZE
	.align		4
.L_1457:
        /*2148*/ 	.byte	0x04, 0x12
        /*214a*/ 	.short	(.L_1459 - .L_1458)
	.align		4
.L_1458:
        /*214c*/ 	.word	index@(_ZN2at6native27unrolled_elementwise_kernelIZZZNS0_49_GLOBAL__N__b919a28f_16_Normalization_cu_5c38458736batch_norm_elementwise_backward_evalERKNS_6TensorES5_S5_S5_ENKUlvE_clEvENKUlvE0_clEvEUlfffE_St5arrayIPcLm4EELi4E23TrivialOffsetCalculatorILi3EjESC_ILi1EjENS0_6memory12LoadWithCastILi3EEENSF_13StoreWithCastILi1EEEEEviT_T0_T2_T3_T4_T5_)
        /*2150*/ 	.word	0x00000000


	//----- nvinfo : EIATTR_MIN_STACK_SIZE
	.align		4
.L_1459:
        /*2154*/ 	.byte	0x04, 0x12
        /*2156*/ 	.short	(.L_1461 - .L_1460)
	.align		4
.L_1460:
        /*2158*/ 	.word	index@(_ZN2at6native18elementwise_kernelILi128ELi2EZNS0_22gpu_kernel_impl_nocastIZZZNS0_49_GLOBAL__N__b919a28f_16_Normalization_cu_5c38458736batch_norm_elementwise_backward_evalERKNS_6TensorES6_S6_S6_ENKUlvE_clEvENKUlvE0_clEvEUlfffE_EEvRNS_18TensorIteratorBaseERKT_EUliE_EEviT1_)
        /*215c*/ 	.word	0x00000000


	//----- nvinfo : EIATTR_MIN_STACK_SIZE
	.align		4
.L_1461:
        /*2160*/ 	.byte	0x04, 0x12
        /*2162*/ 	.short	(.L_1463 - .L_1462)
	.align		4
.L_1462:
        /*2164*/ 	.word	index@(_ZN2at6native27unrolled_elementwise_kernelIZZZNS0_49_GLOBAL__N__b919a28f_16_Normalization_cu_5c38458736batch_norm_elementwise_backward_evalERKNS_6TensorES5_S5_S5_ENKUlvE_clEvENKUlvE0_clEvEUlfffE_St5arrayIPcLm4EELi4E23TrivialOffsetCalculatorILi3EjESC_ILi1EjENS0_6memory15LoadWithoutCastENSF_16StoreWithoutCastEEEviT_T0_T2_T3_T4_T5_)
        /*2168*/ 	.word	0x00000000


	//----- nvinfo : EIATTR_MIN_STACK_SIZE
	.align		4
.L_1463:
        /*216c*/ 	.byte	0x04, 0x12
        /*216e*/ 	.short	(.L_1465 - .L_1464)
	.align		4
.L_1464:
        /*2170*/ 	.word	index@(_ZN2at6native29vectorized_elementwise_kernelILi2EZZZNS0_49_GLOBAL__N__b919a28f_16_Normalization_cu_5c38458736batch_norm_elementwise_backward_evalERKNS_6TensorES5_S5_S5_ENKUlvE_clEvENKUlvE0_clEvEUlfffE_St5arrayIPcLm4EEEEviT0_T1_)
        /*2174*/ 	.word	0x00000000


	//----- nvinfo : EIATTR_MIN_STACK_SIZE
	.align		4
.L_1465:
        /*2178*/ 	.byte	0x04, 0x12
        /*217a*/ 	.short	(.L_1467 - .L_1466)
	.align		4
.L_1466:
        /*217c*/ 	.word	index@(_ZN2at6native29vectorized_elementwise_kernelILi4EZZZNS0_49_GLOBAL__N__b919a28f_16_Normalization_cu_5c38458736batch_norm_elementwise_backward_evalERKNS_6TensorES5_S5_S5_ENKUlvE_clEvENKUlvE0_clEvEUlfffE_St5arrayIPcLm4EEEEviT0_T1_)
        /*2180*/ 	.word	0x00000000


	//----- nvinfo : EIATTR_MIN_STACK_SIZE
	.align		4
.L_1467:
        /*2184*/ 	.byte	0x04, 0x12
        /*2186*/ 	.short	(.L_1469 - .L_1468)
	.align		4
.L_1468:
        /*2188*/ 	.word	index@(_ZN2at6native29vectorized_elementwise_kernelILi8EZZZNS0_49_GLOBAL__N__b919a28f_16_Normalization_cu_5c38458736batch_norm_elementwise_backward_evalERKNS_6TensorES5_S5_S5_ENKUlvE_clEvENKUlvE0_clEvEUlfffE_St5arrayIPcLm4EEEEviT0_T1_)
        /*218c*/ 	.word	0x00000000


	//----- nvinfo : EIATTR_MIN_STACK_SIZE
	.align		4
.L_1469:
        /*2190*/ 	.byte	0x04, 0x12
        /*2192*/ 	.short	(.L_1471 - .L_1470)
	.align		4
.L_1470:
        /*2194*/ 	.word	index@(_ZN2at6native18elementwise_kernelILi128ELi4EZNS0_15gpu_kernel_implIZZZNS0_49_GLOBAL__N__b919a28f_16_Normalization_cu_5c38458736batch_norm_elementwise_backward_evalERKNS_6TensorES6_S6_S6_ENKUlvE_clEvENKUlvE_clEvEUldddE_EEvRNS_18TensorIteratorBaseERKT_EUliE_EEviT1_)
        /*2198*/ 	.word	0x00000000


	//----- nvinfo : EIATTR_MIN_STACK_SIZE
	.align		4
.L_1471:
        /*219c*/ 	.byte	0x04, 0x12
        /*219e*/ 	.short	(.L_1473 - .L_1472)
	.align		4
.L_1472:
        /*21a0*/ 	.word	index@(_ZN2at6native27unrolled_elementwise_kernelIZZZNS0_49_GLOBAL__N__b919a28f_16_Normalization_cu_5c38458736batch_norm_elementwise_backward_evalERKNS_6TensorES5_S5_S5_ENKUlvE_clEvENKUlvE_clEvEUldddE_St5arrayIPcLm4EELi4E23TrivialOffsetCalculatorILi3EjESC_ILi1EjENS0_6memory12LoadWithCastILi3EEENSF_13StoreWithCastILi1EEEEEviT_T0_T2_T3_T4_T5_)
        /*21a4*/ 	.word	0x00000000


	//----- nvinfo : EIATTR_MIN_STACK_SIZE
	.align		4
.L_1473:
        /*21a8*/ 	.byte	0x04, 0x12
        /*21aa*/ 	.short	(.L_1475 - .L_1474)
	.align		4
.L_1474:
        /*21ac*/ 	.word	index@(_ZN2at6native18elementwise_kernelILi128ELi2EZNS0_22gpu_kernel_impl_nocastIZZZNS0_49_GLOBAL__N__b919a28f_16_Normalization_cu_5c38458736batch_norm_elementwise_backward_evalERKNS_6TensorES6_S6_S6_ENKUlvE_clEvENKUlvE_clEvEUldddE_EEvRNS_18TensorIteratorBaseERKT_EUliE_EEviT1_)
        /*21b0*/ 	.word	0x00000000


	//----- nvinfo : EIATTR_MIN_STACK_SIZE
	.align		4
.L_1475:
        /*21b4*/ 	.byte	0x04, 0x12
        /*21b6*/ 	.short	(.L_1477 - .L_1476)
	.align		4
.L_1476:
        /*21b8*/ 	.word	index@(_ZN2at6native27unrolled_elementwise_kernelIZZZNS0_49_GLOBAL__N__b919a28f_16_Normalization_cu_5c38458736batch_norm_elementwise_backward_evalERKNS_6TensorES5_S5_S5_ENKUlvE_clEvENKUlvE_clEvEUldddE_St5arrayIPcLm4EELi4E23TrivialOffsetCalculatorILi3EjESC_ILi1EjENS0_6memory15LoadWithoutCastENSF_16StoreWithoutCastEEEviT_T0_T2_T3_T4_T5_)
        /*21bc*/ 	.word	0x00000000


	//----- nvinfo : EIATTR_MIN_STACK_SIZE
	.align		4
.L_1477:
        /*21c0*/ 	.byte	0x04, 0x12
        /*21c2*/ 	.short	(.L_1479 - .L_1478)
	.align		4
.L_1478:
        /*21c4*/ 	.word	index@(_ZN2at6native29vectorized_elementwise_kernelILi2EZZZNS0_49_GLOBAL__N__b919a28f_16_Normalization_cu_5c38458736batch_norm_elementwise_backward_evalERKNS_6TensorES5_S5_S5_ENKUlvE_clEvENKUlvE_clEvEUldddE_St5arrayIPcLm4EEEEviT0_T1_)
        /*21c8*/ 	.word	0x00000000


	//----- nvinfo : EIATTR_MIN_STACK_SIZE
	.align		4
.L_1479:
        /*21cc*/ 	.byte	0x04, 0x12
        /*21ce*/ 	.short	(.L_1481 - .L_1480)
	.align		4
.L_1480:
        /*21d0*/ 	.word	index@(_ZN2at6native29vectorized_elementwise_kernelILi4EZZZNS0_49_GLOBAL__N__b919a28f_16_Normalization_cu_5c38458736batch_norm_elementwise_backward_evalERKNS_6TensorES5_S5_S5_ENKUlvE_clEvENKUlvE_clEvEUldddE_St5arrayIPcLm4EEEEviT0_T1_)
        /*21d4*/ 	.word	0x00000000


	//----- nvinfo : EIATTR_MIN_STACK_SIZE
	.align		4
.L_1481:
        /*21d8*/ 	.byte	0x04, 0x12
        /*21da*/ 	.short	(.L_1483 - .L_1482)
	.align		4
.L_1482:
        /*21dc*/ 	.word	index@(_ZN2at6native29vectorized_elementwise_kernelILi8EZZZNS0_49_GLOBAL__N__b919a28f_16_Normalization_cu_5c38458736batch_norm_elementwise_backward_evalERKNS_6TensorES5_S5_S5_ENKUlvE_clEvENKUlvE_clEvEUldddE_St5arrayIPcLm4EEEEviT0_T1_)
        /*21e0*/ 	.word	0x00000000


	//----- nvinfo : EIATTR_MIN_STACK_SIZE
	.align		4
.L_1483:
        /*21e4*/ 	.byte	0x04, 0x12
        /*21e6*/ 	.short	(.L_1485 - .L_1484)
	.align		4
.L_1484:
        /*21e8*/ 	.word	index@(_ZN2at6native18elementwise_kernelILi128ELi4EZNS0_15gpu_kernel_implIZZZNS0_49_GLOBAL__N__b919a28f_16_Normalization_cu_5c38458737batch_norm_elementwise_backward_trainERKNS_6TensorES6_S6_S6_S6_S6_S6_ENKUlvE0_clEvENKUlvE2_clEvEUlN3c108BFloat16ESA_fffffE_EEvRNS_18TensorIteratorBaseERKT_EUliE_EEviT1_)
        /*21ec*/ 	.word	0x00000000


	//----- nvinfo : EIATTR_MIN_STACK_SIZE
	.align		4
.L_1485:
        /*21f0*/ 	.byte	0x04, 0x12
        /*21f2*/ 	.short	(.L_1487 - .L_1486)
	.align		4
.L_1486:
        /*21f4*/ 	.word	index@(_ZN2at6native27unrolled_elementwise_kernelIZZZNS0_49_GLOBAL__N__b919a28f_16_Normalization_cu_5c38458737batch_norm_elementwise_backward_trainERKNS_6TensorES5_S5_S5_S5_S5_S5_ENKUlvE0_clEvENKUlvE2_clEvEUlN3c108BFloat16ES9_fffffE_St5arrayIPcLm8EELi4E23TrivialOffsetCalculatorILi7EjESE_ILi1EjENS0_6memory12LoadWithCastILi7EEENSH_13StoreWithCastILi1EEEEEviT_T0_T2_T3_T4_T5_)
        /*21f8*/ 	.word	0x00000000


	//----- nvinfo : EIATTR_MIN_STACK_SIZE
	.align		4
.L_1487:
        /*21fc*/ 	.byte	0x04, 0x12
        /*21fe*/ 	.short	(.L_1489 - .L_1488)
	.align		4
.L_1488:
        /*2200*/ 	.word	index@(_ZN2at6native18elementwise_kernelILi128ELi4EZNS0_22gpu_kernel_impl_nocastIZZZNS0_49_GLOBAL__N__b919a28f_16_Normalization_cu_5c38458737batch_norm_elementwise_backward_trainERKNS_6TensorES6_S6_S6_S6_S6_S6_ENKUlvE0_clEvENKUlvE2_clEvEUlN3c108BFloat16ESA_fffffE_EEvRNS_18TensorIteratorBaseERKT_EUliE_EEviT1_)
        /*2204*/ 	.word	0x00000000


	//----- nvinfo : EIATTR_MIN_STACK_SIZE
	.align		4
.L_1489:
        /*2208*/ 	.byte	0x04, 0x12
        /*220a*/ 	.short	(.L_1491 - .L_1490)
	.align		4
.L_1490:
        /*220c*/ 	.word	index@(_ZN2at6native27unrolled_elementwise_kernelIZZZNS0_49_GLOBAL__N__b919a28f_16_Normalization_cu_5c38458737batch_norm_elementwise_backward_trainERKNS_6TensorES5_S5_S5_S5_S5_S5_ENKUlvE0_clEvENKUlvE2_clEvEUlN3c108BFloat16ES9_fffffE_St5arrayIPcLm8EELi4E23TrivialOffsetCalculatorILi7EjESE_ILi1EjENS0_6memory15LoadWithoutCastENSH_16StoreWithoutCastEEEviT_T0_T2_T3_T4_T5_)
        /*2210*/ 	.word	0x00000000


	//----- nvinfo : EIATTR_MIN_STACK_SIZE
	.align		4
.L_1491:
        /*2214*/ 	.byte	0x04, 0x12
        /*2216*/ 	.short	(.L_1493 - .L_1492)
	.align		4
.L_1492:
        /*2218*/ 	.word	index@(_ZN2at6native29vectorized_elementwise_kernelILi2EZZZNS0_49_GLOBAL__N__b919a28f_16_Normalization_cu_5c38458737batch_norm_elementwise_backward_trainERKNS_6TensorES5_S5_S5_S5_S5_S5_ENKUlvE0_clEvENKUlvE2_clEvEUlN3c108BFloat16ES9_fffffE_St5arrayIPcLm8EEEEviT0_T1_)
        /*221c*/ 	.word	0x00000000


	//----- nvinfo : EIATTR_MIN_STACK_SIZE
	.align		4
.L_1493:
        /*2220*/ 	.byte	0x04, 0x12
        /*2222*/ 	.short	(.L_1495 - .L_1494)
	.align		4
.L_1494:
        /*2224*/ 	.word	index@(_ZN2at6native29vectorized_elementwise_kernelILi4EZZZNS0_49_GLOBAL__N__b919a28f_16_Normalization_cu_5c38458737batch_norm_elementwise_backward_trainERKNS_6TensorES5_S5_S5_S5_S5_S5_ENKUlvE0_clEvENKUlvE2_clEvEUlN3c108BFloat16ES9_fffffE_St5arrayIPcLm8EEEEviT0_T1_)
        /*2228*/ 	.word	0x00000000


	//----- nvinfo : EIATTR_MIN_STACK_SIZE
	.align		4
.L_1495:
        /*222c*/ 	.byte	0x04, 0x12
        /*222e*/ 	.short	(.L_1497 - .L_1496)
	.align		4
.L_1496:
        /*2230*/ 	.word	index@(_ZN2at6native29vectorized_elementwise_kernelILi8EZZZNS0_49_GLOBAL__N__b919a28f_16_Normalization_cu_5c38458737batch_norm_elementwise_backward_trainERKNS_6TensorES5_S5_S5_S5_S5_S5_ENKUlvE0_clEvENKUlvE2_clEvEUlN3c108BFloat16ES9_fffffE_St5arrayIPcLm8EEEEviT0_T1_)
        /*2234*/ 	.word	0x00000000


	//----- nvinfo : EIATTR_MIN_STACK_SIZE
	.align		4
.L_1497:
        /*2238*/ 	.byte	0x04, 0x12
        /*223a*/ 	.short	(.L_1499 - .L_1498)
	.align		4
.L_1498:
        /*223c*/ 	.word	index@(_ZN2at6native18elementwise_kernelILi128ELi4EZNS0_15gpu_kernel_implIZZZNS0_49_GLOBAL__N__b919a28f_16_Normalization_cu_5c38458737batch_norm_elementwise_backward_trainERKNS_6TensorES6_S6_S6_S6_S6_S6_ENKUlvE0_clEvENKUlvE1_clEvEUlN3c104HalfESA_fffffE_EEvRNS_18TensorIteratorBaseERKT_EUliE_EEviT1_)
        /*2240*/ 	.word	0x00000000


	//----- nvinfo : EIATTR_MIN_STACK_SIZE
	.align		4
.L_1499:
        /*2244*/ 	.byte	0x04, 0x12
        /*2246*/ 	.short	(.L_1501 - .L_1500)
	.align		4
.L_1500:
        /*2248*/ 	.word	index@(_ZN2at6native27unrolled_elementwise_kernelIZZZNS0_49_GLOBAL__N__b919a28f_16_Normalization_cu_5c38458737batch_norm_elementwise_backward_trainERKNS_6TensorES5_S5_S5_S5_S5_S5_ENKUlvE0_clEvENKUlvE1_clEvEUlN3c104HalfES9_fffffE_St5arrayIPcLm8EELi4E23TrivialOffsetCalculatorILi7EjESE_ILi1EjENS0_6memory12LoadWithCastILi7EEENSH_13StoreWithCastILi1EEEEEviT_T0_T2_T3_T4_T5_)
        /*224c*/ 	.word	0x00000000


	//----- nvinfo : EIATTR_MIN_STACK_SIZE
	.align		4
.L_1501:
        /*2250*/ 	.byte	0x04, 0x12
        /*2252*/ 	.short	(.L_1503 - .L_1502)
	.align		4
.L_1502:
        /*2254*/ 	.word	index@(_ZN2at6native18elementwise_kernelILi128ELi4EZNS0_22gpu_kernel_impl_nocastIZZZNS0_49_GLOBAL__N__b919a28f_16_Normalization_cu_5c38458737batch_norm_elementwise_backward_trainERKNS_6TensorES6_S6_S6_S6_S6_S6_ENKUlvE0_clEvENKUlvE1_clEvEUlN3c104HalfESA_fffffE_EEvRNS_18TensorIteratorBaseERKT_EUliE_EEviT1_)
        /*2258*/ 	.word	0x00000000


	//----- nvinfo : EIATTR_MIN_STACK_SIZE
	.align		4
.L_1503:
        /*225c*/ 	.byte	0x04, 0x12
        /*225e*/ 	.short	(.L_1505 - .L_1504)
	.align		4
.L_1504:
        /*2260*/ 	.word	index@(_ZN2at6native27unrolled_elementwise_kernelIZZZNS0_49_GLOBAL__N__b919a28f_16_Normalization_cu_5c38458737batch_norm_elementwise_backward_trainERKNS_6TensorES5_S5_S5_S5_S5_S5_ENKUlvE0_clEvENKUlvE1_clEvEUlN3c104HalfES9_fffffE_St5arrayIPcLm8EELi4E23TrivialOffsetCalculatorILi7EjESE_ILi1EjENS0_6memory15LoadWithoutCastENSH_16StoreWithoutCastEEEviT_T0_T2_T3_T4_T5_)
        /*2264*/ 	.word	0x00000000


	//----- nvinfo : EIATTR_MIN_STACK_SIZE
	.align		4
.L_1505:
        /*2268*/ 	.byte	0x04, 0x12
        /*226a*/ 	.short	(.L_1507 - .L_1506)
	.align		4
.L_1506:
        /*226c*/ 	.word	index@(_ZN2at6native29vectorized_elementwise_kernelILi2EZZZNS0_49_GLOBAL__N__b919a28f_16_Normalization_cu_5c38458737batch_norm_elementwise_backward_trainERKNS_6TensorES5_S5_S5_S5_S5_S5_ENKUlvE0_clEvENKUlvE1_clEvEUlN3c104HalfES9_fffffE_St5arrayIPcLm8EEEEviT0_T1_)
        /*2270*/ 	.word	0x00000000


	//----- nvinfo : EIATTR_MIN_STACK_SIZE
	.align		4
.L_1507:
        /*2274*/ 	.byte	0x04, 0x12
        /*2276*/ 	.short	(.L_1509 - .L_1508)
	.align		4
.L_1508:
        /*2278*/ 	.word	index@(_ZN2at6native29vectorized_elementwise_kernelILi4EZZZNS0_49_GLOBAL__N__b919a28f_16_Normalization_cu_5c38458737batch_norm_elementwise_backward_trainERKNS_6TensorES5_S5_S5_S5_S5_S5_ENKUlvE0_clEvENKUlvE1_clEvEUlN3c104HalfES9_fffffE_St5arrayIPcLm8EEEEviT0_T1_)
        /*227c*/ 	.word	0x00000000


	//----- nvinfo : EIATTR_MIN_STACK_SIZE
	.align		4
.L_1509:
        /*2280*/ 	.byte	0x04, 0x12
        /*2282*/ 	.short	(.L_1511 - .L_1510)
	.align		4
.L_1510:
        /*2284*/ 	.word	index@(_ZN2at6native29vectorized_elementwise_kernelILi8EZZZNS0_49_GLOBAL__N__b919a28f_16_Normalization_cu_5c38458737batch_norm_elementwise_backward_trainERKNS_6TensorES5_S5_S5_S5_S5_S5_ENKUlvE0_clEvENKUlvE1_clEvEUlN3c104HalfES9_fffffE_St5arrayIPcLm8EEEEviT0_T1_)
        /*2288*/ 	.word	0x00000000


	//----- nvinfo : EIATTR_MIN_STACK_SIZE
	.align		4
.L_1511:
        /*228c*/ 	.byte	0x04, 0x12
        /*228e*/ 	.short	(.L_1513 - .L_1512)
	.align		4
.L_1512:
        /*2290*/ 	.word	index@(_ZN2at6native18elementwise_kernelILi128ELi4EZNS0_15gpu_kernel_implIZZZNS0_49_GLOBAL__N__b919a28f_16_Normalization_cu_5c38458737batch_norm_elementwise_backward_trainERKNS_6TensorES6_S6_S6_S6_S6_S6_ENKUlvE0_clEvENKUlvE0_clEvEUlfffffffE_EEvRNS_18TensorIteratorBaseERKT_EUliE_EEviT1_)
        /*2294*/ 	.word	0x00000000


	//----- nvinfo : EIATTR_MIN_STACK_SIZE
	.align		4
.L_1513:
        /*2298*/ 	.byte	0x04, 0x12
        /*229a*/ 	.short	(.L_1515 - .L_1514)
	.align		4
.L_1514:
        /*229c*/ 	.word	index@(_ZN2at6native27unrolled_elementwise_kernelIZZZNS0_49_GLOBAL__N__b919a28f_16_Normalization_cu_5c38458737batch_norm_elementwise_backward_trainERKNS_6TensorES5_S5_S5_S5_S5_S5_ENKUlvE0_clEvENKUlvE0_clEvEUlfffffffE_St5arrayIPcLm8EELi4E23TrivialOffsetCalculatorILi7EjESC_ILi1EjENS0_6memory12LoadWithCastILi7EEENSF_13StoreWithCastILi1EEEEEviT_T0_T2_T3_T4_T5_)
        /*22a0*/ 	.word	0x00000000


	//----- nvinfo : EIATTR_MIN_STACK_SIZE
	.align		4
.L_1515:
        /*22a4*/ 	.byte	0x04, 0x12
        /*22a6*/ 	.short	(.L_1517 - .L_1516)
	.align		4
.L_1516:
        /*22a8*/ 	.word	index@(_ZN2at6native18elementwise_kernelILi128ELi2EZNS0_22gpu_kernel_impl_nocastIZZZNS0_49_GLOBAL__N__b919a28f_16_Normalization_cu_5c38458737batch_norm_elementwise_backward_trainERKNS_6TensorES6_S6_S6_S6_S6_S6_ENKUlvE0_clEvENKUlvE0_clEvEUlfffffffE_EEvRNS_18TensorIteratorBaseERKT_EUliE_EEviT1_)
        /*22ac*/ 	.word	0x00000000


	//----- nvinfo : EIATTR_MIN_STACK_SIZE
	.align		4
.L_1517:
        /*22b0*/ 	.byte	0x04, 0x12
        /*22b2*/ 	.short	(.L_1519 - .L_1518)
	.align		4
.L_1518:
        /*22b4*/ 	.word	index@(_ZN2at6native27unrolled_elementwise_kernelIZZZNS0_49_GLOBAL__N__b919a28f_16_Normalization_cu_5c38458737batch_norm_elementwise_backward_trainERKNS_6TensorES5_S5_S5_S5_S5_S5_ENKUlvE0_clEvENKUlvE0_clEvEUlfffffffE_St5arrayIPcLm8EELi4E23TrivialOffsetCalculatorILi7EjESC_ILi1EjENS0_6memory15LoadWithoutCastENSF_16StoreWithoutCastEEEviT_T0_T2_T3_T4_T5_)
        /*22b8*/ 	.word	0x00000000


	//----- nvinfo : EIATTR_MIN_STACK_SIZE
	.align		4
.L_1519:
        /*22bc*/ 	.byte	0x04, 0x12
        /*22be*/ 	.short	(.L_1521 - .L_1520)
	.align		4
.L_1520:
        /*22c0*/ 	.word	index@(_ZN2at6native29vectorized_elementwise_kernelILi2EZZZNS0_49_GLOBAL__N__b919a28f_16_Normalization_cu_5c38458737batch_norm_elementwise_backward_trainERKNS_6TensorES5_S5_S5_S5_S5_S5_ENKUlvE0_clEvENKUlvE0_clEvEUlfffffffE_St5arrayIPcLm8EEEEviT0_T1_)
        /*22c4*/ 	.word	0x00000000


	//----- nvinfo : EIATTR_MIN_STACK_SIZE
	.align		4
.L_1521:
        /*22c8*/ 	.byte	0x04, 0x12
        /*22ca*/ 	.short	(.L_1523 - .L_1522)
	.align		4
.L_1522:
        /*22cc*/ 	.word	index@(_ZN2at6native29vectorized_elementwise_kernelILi4EZZZNS0_49_GLOBAL__N__b919a28f_16_Normalization_cu_5c38458737batch_norm_elementwise_backward_trainERKNS_6TensorES5_S5_S5_S5_S5_S5_ENKUlvE0_clEvENKUlvE0_clEvEUlfffffffE_St5arrayIPcLm8EEEEviT0_T1_)
        /*22d0*/ 	.word	0x00000000


	//----- nvinfo : EIATTR_MIN_STACK_SIZE
	.align		4
.L_1523:
        /*22d4*/ 	.byte	0x04, 0x12
        /*22d6*/ 	.short	(.L_1525 - .L_1524)
	.align		4
.L_1524:
        /*22d8*/ 	.word	index@(_ZN2at6native29vectorized_elementwise_kernelILi8EZZZNS0_49_GLOBAL__N__b919a28f_16_Normalization_cu_5c38458737batch_norm_elementwise_backward_trainERKNS_6TensorES5_S5_S5_S5_S5_S5_ENKUlvE0_clEvENKUlvE0_clEvEUlfffffffE_St5arrayIPcLm8EEEEviT0_T1_)
        /*22dc*/ 	.word	0x00000000


	//----- nvinfo : EIATTR_MIN_STACK_SIZE
	.align		4
.L_1525:
        /*22e0*/ 	.byte	0x04, 0x12
        /*22e2*/ 	.short	(.L_1527 - .L_1526)
	.align		4
.L_1526:
        /*22e4*/ 	.word	index@(_ZN2at6native18elementwise_kernelILi128ELi4EZNS0_15gpu_kernel_implIZZZNS0_49_GLOBAL__N__b919a28f_16_Normalization_cu_5c38458737batch_norm_elementwise_backward_trainERKNS_6TensorES6_S6_S6_S6_S6_S6_ENKUlvE0_clEvENKUlvE_clEvEUldddddddE_EEvRNS_18TensorIteratorBaseERKT_EUliE_EEviT1_)
        /*22e8*/ 	.word	0x00000000


	//----- nvinfo : EIATTR_MIN_STACK_SIZE
	.align		4
.L_1527:
        /*22ec*/ 	.byte	0x04, 0x12
        /*22ee*/ 	.short	(.L_1529 - .L_1528)
	.align		4
.L_1528:
        /*22f0*/ 	.word	index@(_ZN2at6native27unrolled_elementwise_kernelIZZZNS0_49_GLOBAL__N__b919a28f_16_Normalization_cu_5c38458737batch_norm_elementwise_backward_trainERKNS_6TensorES5_S5_S5_S5_S5_S5_ENKUlvE0_clEvENKUlvE_clEvEUldddddddE_St5arrayIPcLm8EELi4E23TrivialOffsetCalculatorILi7EjESC_ILi1EjENS0_6memory12LoadWithCastILi7EEENSF_13StoreWithCastILi1EEEEEviT_T0_T2_T3_T4_T5_)
        /*22f4*/ 	.word	0x00000000


	//----- nvinfo : EIATTR_MIN_STACK_SIZE
	.align		4
.L_1529:
        /*22f8*/ 	.byte	0x04, 0x12
        /*22fa*/ 	.short	(.L_1531 - .L_1530)
	.align		4
.L_1530:
        /*22fc*/ 	.word	index@(_ZN2at6native18elementwise_kernelILi128ELi2EZNS0_22gpu_kernel_impl_nocastIZZZNS0_49_GLOBAL__N__b919a28f_16_Normalization_cu_5c38458737batch_norm_elementwise_backward_trainERKNS_6TensorES6_S6_S6_S6_S6_S6_ENKUlvE0_clEvENKUlvE_clEvEUldddddddE_EEvRNS_18TensorIteratorBaseERKT_EUliE_EEviT1_)
        /*2300*/ 	.word	0x00000000


	//----- nvinfo : EIATTR_MIN_STACK_SIZE
	.align		4
.L_1531:
        /*2304*/ 	.byte	0x04, 0x12
        /*2306*/ 	.short	(.L_1533 - .L_1532)
	.align		4
.L_1532:
        /*2308*/ 	.word	index@(_ZN2at6native27unrolled_elementwise_kernelIZZZNS0_49_GLOBAL__N__b919a28f_16_Normalization_cu_5c38458737batch_norm_elementwise_backward_trainERKNS_6TensorES5_S5_S5_S5_S5_S5_ENKUlvE0_clEvENKUlvE_clEvEUldddddddE_St5arrayIPcLm8EELi4E23TrivialOffsetCalculatorILi7EjESC_ILi1EjENS0_6memory15LoadWithoutCastENSF_16StoreWithoutCastEEEviT_T0_T2_T3_T4_T5_)
        /*230c*/ 	.word	0x00000000


	//----- nvinfo : EIATTR_MIN_STACK_SIZE
	.align		4
.L_1533:
        /*2310*/ 	.byte	0x04, 0x12
        /*2312*/ 	.short	(.L_1535 - .L_1534)
	.align		4
.L_1534:
        /*2314*/ 	.word	index@(_ZN2at6native29vectorized_elementwise_kernelILi2EZZZNS0_49_GLOBAL__N__b919a28f_16_Normalization_cu_5c38458737batch_norm_elementwise_backward_trainERKNS_6TensorES5_S5_S5_S5_S5_S5_ENKUlvE0_clEvENKUlvE_clEvEUldddddddE_St5arrayIPcLm8EEEEviT0_T1_)
        /*2318*/ 	.word	0x00000000


	//----- nvinfo : EIATTR_MIN_STACK_SIZE
	.align		4
.L_1535:
        /*231c*/ 	.byte	0x04, 0x12
        /*231e*/ 	.short	(.L_1537 - .L_1536)
	.align		4
.L_1536:
        /*2320*/ 	.word	index@(_ZN2at6native29vectorized_elementwise_kernelILi4EZZZNS0_49_GLOBAL__N__b919a28f_16_Normalization_cu_5c38458737batch_norm_elementwise_backward_trainERKNS_6TensorES5_S5_S5_S5_S5_S5_ENKUlvE0_clEvENKUlvE_clEvEUldddddddE_St5arrayIPcLm8EEEEviT0_T1_)
        /*2324*/ 	.word	0x00000000


	//----- nvinfo : EIATTR_MIN_STACK_SIZE
	.align		4
.L_1537:
        /*2328*/ 	.byte	0x04, 0x12
        /*232a*/ 	.short	(.L_1539 - .L_1538)
	.align		4
.L_1538:
        /*232c*/ 	.word	index@(_ZN2at6native29vectorized_elementwise_kernelILi8EZZZNS0_49_GLOBAL__N__b919a28f_16_Normalization_cu_5c38458737batch_norm_elementwise_backward_trainERKNS_6TensorES5_S5_S5_S5_S5_S5_ENKUlvE0_clEvENKUlvE_clEvEUldddddddE_St5arrayIPcLm8EEEEviT0_T1_)
        /*2330*/ 	.word	0x00000000


	//----- nvinfo : EIATTR_MIN_STACK_SIZE
	.align		4
.L_1539:
        /*2334*/ 	.byte	0x04, 0x12
        /*2336*/ 	.short	(.L_1541 - .L_1540)
	.align		4
.L_1540:
        /*2338*/ 	.word	index@(_ZN2at6native32batch_norm_backward_elemt_kernelIN3c108BFloat16ES3_fiEEvNS_27GenericPackedTensorAccessorIT_Lm3ENS_16DefaultPtrTraitsET2_EES8_NS4_IT1_Lm1ES6_S7_EESA_NS4_IT0_Lm1ES6_S7_EESA_SA_S8_S9_)
        /*233c*/ 	.word	0x00000000


	//----- nvinfo : EIATTR_MIN_STACK_SIZE
	.align		4
.L_1541:
        /*2340*/ 	.byte	0x04, 0x12
        /*2342*/ 	.short	(.L_1543 - .L_1542)
	.align		4
.L_1542:
        /*2344*/ 	.word	index@(_ZN2at6native32batch_norm_backward_elemt_kernelIN3c108BFloat16EffiEEvNS_27GenericPackedTensorAccessorIT_Lm3ENS_16DefaultPtrTraitsET2_EES8_NS4_IT1_Lm1ES6_S7_EESA_NS4_IT0_Lm1ES6_S7_EESA_SA_S8_S9_)
        /*2348*/ 	.word	0x00000000


	//----- nvinfo : EIATTR_MIN_STACK_SIZE
	.align		4
.L_1543:
        /*234c*/ 	.byte	0x04, 0x12
        /*234e*/ 	.short	(.L_1545 - .L_1544)
	.align		4
.L_1544:
        /*2350*/ 	.word	index@(_ZN2at6native32batch_norm_backward_elemt_kernelIN3c104HalfES3_fiEEvNS_27GenericPackedTensorAccessorIT_Lm3ENS_16DefaultPtrTraitsET2_EES8_NS4_IT1_Lm1ES6_S7_EESA_NS4_IT0_Lm1ES6_S7_EESA_SA_S8_S9_)
        /*2354*/ 	.word	0x00000000


	//----- nvinfo : EIATTR_MIN_STACK_SIZE
	.align		4
.L_1545:
        /*2358*/ 	.byte	0x04, 0x12
        /*235a*/ 	.short	(.L_1547 - .L_1546)
	.align		4
.L_1546:
        /*235c*/ 	.word	index@(_ZN2at6native32batch_norm_backward_elemt_kernelIN3c104HalfEffiEEvNS_27GenericPackedTensorAccessorIT_Lm3ENS_16DefaultPtrTraitsET2_EES8_NS4_IT1_Lm1ES6_S7_EESA_NS4_IT0_Lm1ES6_S7_EESA_SA_S8_S9_)
        /*2360*/ 	.word	0x00000000


	//----- nvinfo : EIATTR_MIN_STACK_SIZE
	.align		4
.L_1547:
        /*2364*/ 	.byte	0x04, 0x12
        /*2366*/ 	.short	(.L_1549 - .L_1548)
	.align		4
.L_1548:
        /*2368*/ 	.word	index@(_ZN2at6native32batch_norm_backward_elemt_kernelIfffiEEvNS_27GenericPackedTensorAccessorIT_Lm3ENS_16DefaultPtrTraitsET2_EES6_NS2_IT1_Lm1ES4_S5_EES8_NS2_IT0_Lm1ES4_S5_EES8_S8_S6_S7_)
        /*236c*/ 	.word	0x00000000


	//----- nvinfo : EIATTR_MIN_STACK_SIZE
	.align		4
.L_1549:
        /*2370*/ 	.byte	0x04, 0x12
        /*2372*/ 	.short	(.L_1551 - .L_1550)
	.align		4
.L_1550:
        /*2374*/ 	.word	index@(_ZN2at6native32batch_norm_backward_elemt_kernelIdddiEEvNS_27GenericPackedTensorAccessorIT_Lm3ENS_16DefaultPtrTraitsET2_EES6_NS2_IT1_Lm1ES4_S5_EES8_NS2_IT0_Lm1ES4_S5_EES8_S8_S6_S7_)
        /*2378*/ 	.word	0x00000000


	//----- nvinfo : EIATTR_MIN_STACK_SIZE
	.align		4
.L_1551:
        /*237c*/ 	.byte	0x04, 0x12
        /*237e*/ 	.short	(.L_1553 - .L_1552)
	.align		4
.L_1552:
        /*2380*/ 	.word	index@(_ZN2at6native18elementwise_kernelILi128ELi4EZNS0_15gpu_kernel_implIZZZNS0_49_GLOBAL__N__b919a28f_16_Normalization_cu_5c38458722batch_norm_elementwiseERKNS_6TensorES6_RKSt8optionalIS4_ESA_S6_S6_ENKUlvE0_clEvENKUlvE2_clEvEUlN3c104HalfEffffE_EEvRNS_18TensorIteratorBaseERKT_EUliE_EEviT1_)
        /*2384*/ 	.word	0x00000000


	//----- nvinfo : EIATTR_MIN_STACK_SIZE
	.align		4
.L_1553:
        /*2388*/ 	.byte	0x04, 0x12
        /*238a*/ 	.short	(.L_1555 - .L_1554)
	.align		4
.L_1554:
        /*238c*/ 	.word	index@(_ZN2at6native27unrolled_elementwise_kernelIZZZNS0_49_GLOBAL__N__b919a28f_16_Normalization_cu_5c38458722batch_norm_elementwiseERKNS_6TensorES5_RKSt8optionalIS3_ES9_S5_S5_ENKUlvE0_clEvENKUlvE2_clEvEUlN3c104HalfEffffE_St5arrayIPcLm6EELi4E23TrivialOffsetCalculatorILi5EjESI_ILi1EjENS0_6memory12LoadWithCastILi5EEENSL_13StoreWithCastILi1EEEEEviT_T0_T2_T3_T4_T5_)
        /*2390*/ 	.word	0x00000000


	//----- nvinfo : EIATTR_MIN_STACK_SIZE
	.align		4
.L_1555:
        /*2394*/ 	.byte	0x04, 0x12
        /*2396*/ 	.short	(.L_1557 - .L_1556)
	.align		4
.L_1556:
        /*2398*/ 	.word	index@(_ZN2at6native18elementwise_kernelILi128ELi4EZNS0_22gpu_kernel_impl_nocastIZZZNS0_49_GLOBAL__N__b919a28f_16_Normalization_cu_5c38458722batch_norm_elementwiseERKNS_6TensorES6_RKSt8optionalIS4_ESA_S6_S6_ENKUlvE0_clEvENKUlvE2_clEvEUlN3c104HalfEffffE_EEvRNS_18TensorIteratorBaseERKT_EUliE_EEviT1_)
        /*239c*/ 	.word	0x00000000


	//----- nvinfo : EIATTR_MIN_STACK_SIZE
	.align		4
.L_1557:
        /*23a0*/ 	.byte	0x04, 0x12
        /*23a2*/ 	.short	(.L_1559 - .L_1558)
	.align		4
.L_1558:
        /*23a4*/ 	.word	index@(_ZN2at6native27unrolled_elementwise_kernelIZZZNS0_49_GLOBAL__N__b919a28f_16_Normalization_cu_5c38458722batch_norm_elementwiseERKNS_6TensorES5_RKSt8optionalIS3_ES9_S5_S5_ENKUlvE0_clEvENKUlvE2_clEvEUlN3c104HalfEffffE_St5arrayIPcLm6EELi4E23TrivialOffsetCalculatorILi5EjESI_ILi1EjENS0_6memory15LoadWithoutCastENSL_16StoreWithoutCastEEEviT_T0_T2_T3_T4_T5_)
        /*23a8*/ 	.word	0x00000000


	//----- nvinfo : EIATTR_MIN_STACK_SIZE
	.align		4
.L_1559:
        /*23ac*/ 	.byte	0x04, 0x12
        /*23ae*/ 	.short	(.L_1561 - .L_1560)
	.align		4
.L_1560:
        /*23b0*/ 	.word	index@(_ZN2at6native29vectorized_elementwise_kernelILi2EZZZNS0_49_GLOBAL__N__b919a28f_16_Normalization_cu_5c38458722batch_norm_elementwiseERKNS_6TensorES5_RKSt8optionalIS3_ES9_S5_S5_ENKUlvE0_clEvENKUlvE2_clEvEUlN3c104HalfEffffE_St5arrayIPcLm6EEEEviT0_T1_)
        /*23b4*/ 	.word	0x00000000


	//----- nvinfo : EIATTR_MIN_STACK_SIZE
	.align		4
.L_1561:
        /*23b8*/ 	.byte	0x04, 0x12
        /*23ba*/ 	.short	(.L_1563 - .L_1562)
	.align		4
.L_1562:
        /*23bc*/ 	.word	index@(_ZN2at6native29vectorized_elementwise_kernelILi4EZZZNS0_49_GLOBAL__N__b919a28f_16_Normalization_cu_5c38458722batch_norm_elementwiseERKNS_6TensorES5_RKSt8optionalIS3_ES9_S5_S5_ENKUlvE0_clEvENKUlvE2_clEvEUlN3c104HalfEffffE_St5arrayIPcLm6EEEEviT0_T1_)
        /*23c0*/ 	.word	0x00000000


	//----- nvinfo : EIATTR_MIN_STACK_SIZE
	.align		4
.L_1563:
        /*23c4*/ 	.byte	0x04, 0x12
        /*23c6*/ 	.short	(.L_1565 - .L_1564)
	.align		4
.L_1564:
        /*23c8*/ 	.word	index@(_ZN2at6native29vectorized_elementwise_kernelILi8EZZZNS0_49_GLOBAL__N__b919a28f_16_Normalization_cu_5c38458722batch_norm_elementwiseERKNS_6TensorES5_RKSt8optionalIS3_ES9_S5_S5_ENKUlvE0_clEvENKUlvE2_clEvEUlN3c104HalfEffffE_St5arrayIPcLm6EEEEviT0_T1_)
        /*23cc*/ 	.word	0x00000000


	//----- nvinfo : EIATTR_MIN_STACK_SIZE
	.align		4
.L_1565:
        /*23d0*/ 	.byte	0x04, 0x12
        /*23d2*/ 	.short	(.L_1567 - .L_1566)
	.align		4
.L_1566:
        /*23d4*/ 	.word	index@(_ZN2at6native18elementwise_kernelILi128ELi4EZNS0_15gpu_kernel_implIZZZNS0_49_GLOBAL__N__b919a28f_16_Normalization_cu_5c38458722batch_norm_elementwiseERKNS_6TensorES6_RKSt8optionalIS4_ESA_S6_S6_ENKUlvE0_clEvENKUlvE1_clEvEUlN3c108BFloat16EffffE_EEvRNS_18TensorIteratorBaseERKT_EUliE_EEviT1_)
        /*23d8*/ 	.word	0x00000000


	//----- nvinfo : EIATTR_MIN_STACK_SIZE
	.align		4
.L_1567:
        /*23dc*/ 	.byte	0x04, 0x12
        /*23de*/ 	.short	(.L_1569 - .L_1568)
	.align		4
.L_1568:
        /*23e0*/ 	.word	index@(_ZN2at6native27unrolled_elementwise_kernelIZZZNS0_49_GLOBAL__N__b919a28f_16_Normalization_cu_5c38458722batch_norm_elementwiseERKNS_6TensorES5_RKSt8optionalIS3_ES9_S5_S5_ENKUlvE0_clEvENKUlvE1_clEvEUlN3c108BFloat16EffffE_St5arrayIPcLm6EELi4E23TrivialOffsetCalculatorILi5EjESI_ILi1EjENS0_6memory12LoadWithCastILi5EEENSL_13StoreWithCastILi1EEEEEviT_T0_T2_T3_T4_T5_)
        /*23e4*/ 	.word	0x00000000


	//----- nvinfo : EIATTR_MIN_STACK_SIZE
	.align		4
.L_1569:
        /*23e8*/ 	.byte	0x04, 0x12
        /*23ea*/ 	.short	(.L_1571 - .L_1570)
	.align		4
.L_1570:
        /*23ec*/ 	.word	index@(_ZN2at6native18elementwise_kernelILi128ELi4EZNS0_22gpu_kernel_impl_nocastIZZZNS0_49_GLOBAL__N__b919a28f_16_Normalization_cu_5c38458722batch_norm_elementwiseERKNS_6TensorES6_RKSt8optionalIS4_ESA_S6_S6_ENKUlvE0_clEvENKUlvE1_clEvEUlN3c108BFloat16EffffE_EEvRNS_18TensorIteratorBaseERKT_EUliE_EEviT1_)
        /*23f0*/ 	.word	0x00000000


	//----- nvinfo : EIATTR_MIN_STACK_SIZE
	.align		4
.L_1571:
        /*23f4*/ 	.byte	0x04, 0x12
        /*23f6*/ 	.short	(.L_1573 - .L_1572)
	.align		4
.L_1572:
        /*23f8*/ 	.word	index@(_ZN2at6native27unrolled_elementwise_kernelIZZZNS0_49_GLOBAL__N__b919a28f_16_Normalization_cu_5c38458722batch_norm_elementwiseERKNS_6TensorES5_RKSt8optionalIS3_ES9_S5_S5_ENKUlvE0_clEvENKUlvE1_clEvEUlN3c108BFloat16EffffE_St5arrayIPcLm6EELi4E23TrivialOffsetCalculatorILi5EjESI_ILi1EjENS0_6memory15LoadWithoutCastENSL_16StoreWithoutCastEEEviT_T0_T2_T3_T4_T5_)
        /*23fc*/ 	.word	0x00000000


	//----- nvinfo : EIATTR_MIN_STACK_SIZE
	.align		4
.L_1573:
        /*2400*/ 	.byte	0x04, 0x12
        /*2402*/ 	.short	(.L_1575 - .L_1574)
	.align		4
.L_1574:
        /*2404*/ 	.word	index@(_ZN2at6native29vectorized_elementwise_kernelILi2EZZZNS0_49_GLOBAL__N__b919a28f_16_Normalization_cu_5c38458722batch_norm_elementwiseERKNS_6TensorES5_RKSt8optionalIS3_ES9_S5_S5_ENKUlvE0_clEvENKUlvE1_clEvEUlN3c108BFloat16EffffE_St5arrayIPcLm6EEEEviT0_T1_)
        /*2408*/ 	.word	0x00000000


	//----- nvinfo : EIATTR_MIN_STACK_SIZE
	.align		4
.L_1575:
        /*240c*/ 	.byte	0x04, 0x12
        /*240e*/ 	.short	(.L_1577 - .L_1576)
	.align		4
.L_1576:
        /*2410*/ 	.word	index@(_ZN2at6native29vectorized_elementwise_kernelILi4EZZZNS0_49_GLOBAL__N__b919a28f_16_Normalization_cu_5c38458722batch_norm_elementwiseERKNS_6TensorES5_RKSt8optionalIS3_ES9_S5_S5_ENKUlvE0_clEvENKUlvE1_clEvEUlN3c108BFloat16EffffE_St5arrayIPcLm6EEEEviT0_T1_)
        /*2414*/ 	.word	0x00000000


	//----- nvinfo : EIATTR_MIN_STACK_SIZE
	.align		4
.L_1577:
        /*2418*/ 	.byte	0x04, 0x12
        /*241a*/ 	.short	(.L_1579 - .L_1578)
	.align		4
.L_1578:
        /*241c*/ 	.word	index@(_ZN2at6native29vectorized_elementwise_kernelILi8EZZZNS0_49_GLOBAL__N__b919a28f_16_Normalization_cu_5c38458722batch_norm_elementwiseERKNS_6TensorES5_RKSt8optionalIS3_ES9_S5_S5_ENKUlvE0_clEvENKUlvE1_clEvEUlN3c108BFloat16EffffE_St5arrayIPcLm6EEEEviT0_T1_)
        /*2420*/ 	.word	0x00000000


	//----- nvinfo : EIATTR_MIN_STACK_SIZE
	.align		4
.L_1579:
        /*2424*/ 	.byte	0x04, 0x12
        /*2426*/ 	.short	(.L_1581 - .L_1580)
	.align		4
.L_1580:
        /*2428*/ 	.word	index@(_ZN2at6native18elementwise_kernelILi128ELi4EZNS0_15gpu_kernel_implIZZZNS0_49_GLOBAL__N__b919a28f_16_Normalization_cu_5c38458722batch_norm_elementwiseERKNS_6TensorES6_RKSt8optionalIS4_ESA_S6_S6_ENKUlvE0_clEvENKUlvE0_clEvEUlfffffE_EEvRNS_18TensorIteratorBaseERKT_EUliE_EEviT1_)
        /*242c*/ 	.word	0x00000000


	//----- nvinfo : EIATTR_MIN_STACK_SIZE
	.align		4
.L_1581:
        /*2430*/ 	.byte	0x04, 0x12
        /*2432*/ 	.short	(.L_1583 - .L_1582)
	.align		4
.L_1582:
        /*2434*/ 	.word	index@(_ZN2at6native27unrolled_elementwise_kernelIZZZNS0_49_GLOBAL__N__b919a28f_16_Normalization_cu_5c38458722batch_norm_elementwiseERKNS_6TensorES5_RKSt8optionalIS3_ES9_S5_S5_ENKUlvE0_clEvENKUlvE0_clEvEUlfffffE_St5arrayIPcLm6EELi4E23TrivialOffsetCalculatorILi5EjESG_ILi1EjENS0_6memory12LoadWithCastILi5EEENSJ_13StoreWithCastILi1EEEEEviT_T0_T2_T3_T4_T5_)
        /*2438*/ 	.word	0x00000000


	//----- nvinfo : EIATTR_MIN_STACK_SIZE
	.align		4
.L_1583:
        /*243c*/ 	.byte	0x04, 0x12
        /*243e*/ 	.short	(.L_1585 - .L_1584)
	.align		4
.L_1584:
        /*2440*/ 	.word	index@(_ZN2at6native18elementwise_kernelILi128ELi2EZNS0_22gpu_kernel_impl_nocastIZZZNS0_49_GLOBAL__N__b919a28f_16_Normalization_cu_5c38458722batch_norm_elementwiseERKNS_6TensorES6_RKSt8optionalIS4_ESA_S6_S6_ENKUlvE0_clEvENKUlvE0_clEvEUlfffffE_EEvRNS_18TensorIteratorBaseERKT_EUliE_EEviT1_)
        /*2444*/ 	.word	0x00000000


	//----- nvinfo : EIATTR_MIN_STACK_SIZE
	.align		4
.L_1585:
        /*2448*/ 	.byte	0x04, 0x12
        /*244a*/ 	.short	(.L_1587 - .L_1586)
	.align		4
.L_1586:
        /*244c*/ 	.word	index@(_ZN2at6native27unrolled_elementwise_kernelIZZZNS0_49_GLOBAL__N__b919a28f_16_Normalization_cu_5c38458722batch_norm_elementwiseERKNS_6TensorES5_RKSt8optionalIS3_ES9_S5_S5_ENKUlvE0_clEvENKUlvE0_clEvEUlfffffE_St5arrayIPcLm6EELi4E23TrivialOffsetCalculatorILi5EjESG_ILi1EjENS0_6memory15LoadWithoutCastENSJ_16StoreWithoutCastEEEviT_T0_T2_T3_T4_T5_)
        /*2450*/ 	.word	0x00000000


	//----- nvinfo : EIATTR_MIN_STACK_SIZE
	.align		4
.L_1587:
        /*2454*/ 	.byte	0x04, 0x12
        /*2456*/ 	.short	(.L_1589 - .L_1588)
	.align		4
.L_1588:
        /*2458*/ 	.word	index@(_ZN2at6native29vectorized_elementwise_kernelILi2EZZZNS0_49_GLOBAL__N__b919a28f_16_Normalization_cu_5c38458722batch_norm_elementwiseERKNS_6TensorES5_RKSt8optionalIS3_ES9_S5_S5_ENKUlvE0_clEvENKUlvE0_clEvEUlfffffE_St5arrayIPcLm6EEEEviT0_T1_)
        /*245c*/ 	.word	0x00000000


	//----- nvinfo : EIATTR_MIN_STACK_SIZE
	.align		4
.L_1589:
        /*2460*/ 	.byte	0x04, 0x12
        /*2462*/ 	.short	(.L_1591 - .L_1590)
	.align		4
.L_1590:
        /*2464*/ 	.word	index@(_ZN2at6native29vectorized_elementwise_kernelILi4EZZZNS0_49_GLOBAL__N__b919a28f_16_Normalization_cu_5c38458722batch_norm_elementwiseERKNS_6TensorES5_RKSt8optionalIS3_ES9_S5_S5_ENKUlvE0_clEvENKUlvE0_clEvEUlfffffE_St5arrayIPcLm6EEEEviT0_T1_)
        /*2468*/ 	.word	0x00000000


	//----- nvinfo : EIATTR_MIN_STACK_SIZE
	.align		4
.L_1591:
        /*246c*/ 	.byte	0x04, 0x12
        /*246e*/ 	.short	(.L_1593 - .L_1592)
	.align		4
.L_1592:
        /*2470*/ 	.word	index@(_ZN2at6native29vectorized_elementwise_kernelILi8EZZZNS0_49_GLOBAL__N__b919a28f_16_Normalization_cu_5c38458722batch_norm_elementwiseERKNS_6TensorES5_RKSt8optionalIS3_ES9_S5_S5_ENKUlvE0_clEvENKUlvE0_clEvEUlfffffE_St5arrayIPcLm6EEEEviT0_T1_)
        /*2474*/ 	.word	0x00000000


	//----- nvinfo : EIATTR_MIN_STACK_SIZE
	.align		4
.L_1593:
        /*2478*/ 	.byte	0x04, 0x12
        /*247a*/ 	.short	(.L_1595 - .L_1594)
	.align		4
.L_1594:
        /*247c*/ 	.word	index@(_ZN2at6native18elementwise_kernelILi128ELi4EZNS0_15gpu_kernel_implIZZZNS0_49_GLOBAL__N__b919a28f_16_Normalization_cu_5c38458722batch_norm_elementwiseERKNS_6TensorES6_RKSt8optionalIS4_ESA_S6_S6_ENKUlvE0_clEvENKUlvE_clEvEUldddddE_EEvRNS_18TensorIteratorBaseERKT_EUliE_EEviT1_)
        /*2480*/ 	.word	0x00000000


	//----- nvinfo : EIATTR_MIN_STACK_SIZE
	.align		4
.L_1595:
        /*2484*/ 	.byte	0x04, 0x12
        /*2486*/ 	.short	(.L_1597 - .L_1596)
	.align		4
.L_1596:
        /*2488*/ 	.word	index@(_ZN2at6native27unrolled_elementwise_kernelIZZZNS0_49_GLOBAL__N__b919a28f_16_Normalization_cu_5c38458722batch_norm_elementwiseERKNS_6TensorES5_RKSt8optionalIS3_ES9_S5_S5_ENKUlvE0_clEvENKUlvE_clEvEUldddddE_St5arrayIPcLm6EELi4E23TrivialOffsetCalculatorILi5EjESG_ILi1EjENS0_6memory12LoadWithCastILi5EEENSJ_13StoreWithCastILi1EEEEEviT_T0_T2_T3_T4_T5_)
        /*248c*/ 	.word	0x00000000


	//----- nvinfo : EIATTR_MIN_STACK_SIZE
	.align		4
.L_1597:
        /*2490*/ 	.byte	0x04, 0x12
        /*2492*/ 	.short	(.L_1599 - .L_1598)
	.align		4
.L_1598:
        /*2494*/ 	.word	index@(_ZN2at6native18elementwise_kernelILi128ELi2EZNS0_22gpu_kernel_impl_nocastIZZZNS0_49_GLOBAL__N__b919a28f_16_Normalization_cu_5c38458722batch_norm_elementwiseERKNS_6TensorES6_RKSt8optionalIS4_ESA_S6_S6_ENKUlvE0_clEvENKUlvE_clEvEUldddddE_EEvRNS_18TensorIteratorBaseERKT_EUliE_EEviT1_)
        /*2498*/ 	.word	0x00000000


	//----- nvinfo : EIATTR_MIN_STACK_SIZE
	.align		4
.L_1599:
        /*249c*/ 	.byte	0x04, 0x12
        /*249e*/ 	.short	(.L_1601 - .L_1600)
	.align		4
.L_1600:
        /*24a0*/ 	.word	index@(_ZN2at6native27unrolled_elementwise_kernelIZZZNS0_49_GLOBAL__N__b919a28f_16_Normalization_cu_5c38458722batch_norm_elementwiseERKNS_6TensorES5_RKSt8optionalIS3_ES9_S5_S5_ENKUlvE0_clEvENKUlvE_clEvEUldddddE_St5arrayIPcLm6EELi4E23TrivialOffsetCalculatorILi5EjESG_ILi1EjENS0_6memory15LoadWithoutCastENSJ_16StoreWithoutCastEEEviT_T0_T2_T3_T4_T5_)
        /*24a4*/ 	.word	0x00000000


	//----- nvinfo : EIATTR_MIN_STACK_SIZE
	.align		4
.L_1601:
        /*24a8*/ 	.byte	0x04, 0x12
        /*24aa*/ 	.short	(.L_1603 - .L_1602)
	.align		4
.L_1602:
        /*24ac*/ 	.word	index@(_ZN2at6native29vectorized_elementwise_kernelILi2EZZZNS0_49_GLOBAL__N__b919a28f_16_Normalization_cu_5c38458722batch_norm_elementwiseERKNS_6TensorES5_RKSt8optionalIS3_ES9_S5_S5_ENKUlvE0_clEvENKUlvE_clEvEUldddddE_St5arrayIPcLm6EEEEviT0_T1_)
        /*24b0*/ 	.word	0x00000000


	//----- nvinfo : EIATTR_MIN_STACK_SIZE
	.align		4
.L_1603:
        /*24b4*/ 	.byte	0x04, 0x12
        /*24b6*/ 	.short	(.L_1605 - .L_1604)
	.align		4
.L_1604:
        /*24b8*/ 	.word	index@(_ZN2at6native29vectorized_elementwise_kernelILi4EZZZNS0_49_GLOBAL__N__b919a28f_16_Normalization_cu_5c38458722batch_norm_elementwiseERKNS_6TensorES5_RKSt8optionalIS3_ES9_S5_S5_ENKUlvE0_clEvENKUlvE_clEvEUldddddE_St5arrayIPcLm6EEEEviT0_T1_)
        /*24bc*/ 	.word	0x00000000


	//----- nvinfo : EIATTR_MIN_STACK_SIZE
	.align		4
.L_1605:
        /*24c0*/ 	.byte	0x04, 0x12
        /*24c2*/ 	.short	(.L_1607 - .L_1606)
	.align		4
.L_1606:
        /*24c4*/ 	.word	index@(_ZN2at6native29vectorized_elementwise_kernelILi8EZZZNS0_49_GLOBAL__N__b919a28f_16_Normalization_cu_5c38458722batch_norm_elementwiseERKNS_6TensorES5_RKSt8optionalIS3_ES9_S5_S5_ENKUlvE0_clEvENKUlvE_clEvEUldddddE_St5arrayIPcLm6EEEEviT0_T1_)
        /*24c8*/ 	.word	0x00000000


	//----- nvinfo : EIATTR_MIN_STACK_SIZE
	.align		4
.L_1607:
        /*24cc*/ 	.byte	0x04, 0x12
        /*24ce*/ 	.short	(.L_1609 - .L_1608)
	.align		4
.L_1608:
        /*24d0*/ 	.word	index@(_ZN2at6native33batch_norm_transform_input_kernelIN3c104HalfES3_fLb1EiEEvNS_27GenericPackedTensorAccessorIKT_Lm3ENS_17RestrictPtrTraitsET3_EENS4_IS5_Lm3ES7_S8_EENS4_INSt11conditionalIXT2_ET1_T0_E4typeELm1ES7_S8_EESG_NS4_IKSD_Lm1ES7_S8_EESI_SC_)
        /*24d4*/ 	.word	0x00000000


	//----- nvinfo : EIATTR_MIN_STACK_SIZE
	.align		4
.L_1609:
        /*24d8*/ 	.byte	0x04, 0x12
        /*24da*/ 	.short	(.L_1611 - .L_1610)
	.align		4
.L_1610:
        /*24dc*/ 	.word	index@(_ZN2at6native33batch_norm_transform_input_kernelIN3c104HalfEffLb1EiEEvNS_27GenericPackedTensorAccessorIKT_Lm3ENS_17RestrictPtrTraitsET3_EENS4_IS5_Lm3ES7_S8_EENS4_INSt11conditionalIXT2_ET1_T0_E4typeELm1ES7_S8_EESG_NS4_IKSD_Lm1ES7_S8_EESI_SC_)
        /*24e0*/ 	.word	0x00000000


	//----- nvinfo : EIATTR_MIN_STACK_SIZE
	.align		4
.L_1611:
        /*24e4*/ 	.byte	0x04, 0x12
        /*24e6*/ 	.short	(.L_1613 - .L_1612)
	.align		4
.L_1612:
        /*24e8*/ 	.word	index@(_ZN2at6native33batch_norm_transform_input_kernelIN3c108BFloat16ES3_fLb1EiEEvNS_27GenericPackedTensorAccessorIKT_Lm3ENS_17RestrictPtrTraitsET3_EENS4_IS5_Lm3ES7_S8_EENS4_INSt11conditionalIXT2_ET1_T0_E4typeELm1ES7_S8_EESG_NS4_IKSD_Lm1ES7_S8_EESI_SC_)
        /*24ec*/ 	.word	0x00000000


	//----- nvinfo : EIATTR_MIN_STACK_SIZE
	.align		4
.L_1613:
        /*24f0*/ 	.byte	0x04, 0x12
        /*24f2*/ 	.short	(.L_1615 - .L_1614)
	.align		4
.L_1614:
        /*24f4*/ 	.word	index@(_ZN2at6native33batch_norm_transform_input_kernelIN3c108BFloat16EffLb1EiEEvNS_27GenericPackedTensorAccessorIKT_Lm3ENS_17RestrictPtrTraitsET3_EENS4_IS5_Lm3ES7_S8_EENS4_INSt11conditionalIXT2_ET1_T0_E4typeELm1ES7_S8_EESG_NS4_IKSD_Lm1ES7_S8_EESI_SC_)
        /*24f8*/ 	.word	0x00000000


	//----- nvinfo : EIATTR_MIN_STACK_SIZE
	.align		4
.L_1615:
        /*24fc*/ 	.byte	0x04, 0x12
        /*24fe*/ 	.short	(.L_1617 - .L_1616)
	.align		4
.L_1616:
        /*2500*/ 	.word	index@(_ZN2at6native33batch_norm_transform_input_kernelIfffLb1EiEEvNS_27GenericPackedTensorAccessorIKT_Lm3ENS_17RestrictPtrTraitsET3_EENS2_IS3_Lm3ES5_S6_EENS2_INSt11conditionalIXT2_ET1_T0_E4typeELm1ES5_S6_EESE_NS2_IKSB_Lm1ES5_S6_EESG_SA_)
        /*2504*/ 	.word	0x00000000


	//----- nvinfo : EIATTR_MIN_STACK_SIZE
	.align		4
.L_1617:
        /*2508*/ 	.byte	0x04, 0x12
        /*250a*/ 	.short	(.L_1619 - .L_1618)
	.align		4
.L_1618:
        /*250c*/ 	.word	index@(_ZN2at6native33batch_norm_transform_input_kernelIdddLb1EiEEvNS_27GenericPackedTensorAccessorIKT_Lm3ENS_17RestrictPtrTraitsET3_EENS2_IS3_Lm3ES5_S6_EENS2_INSt11conditionalIXT2_ET1_T0_E4typeELm1ES5_S6_EESE_NS2_IKSB_Lm1ES5_S6_EESG_SA_)
        /*2510*/ 	.word	0x00000000


	//----- nvinfo : EIATTR_MIN_STACK_SIZE
	.align		4
.L_1619:
        /*2514*/ 	.byte	0x04, 0x12
        /*2516*/ 	.short	(.L_1621 - .L_1620)
	.align		4
.L_1620:
        /*2518*/ 	.word	index@(_ZN2at6native46batch_norm_backward_elemt_channels_last_kernelILi4EN3c108BFloat16EfS3_EEvPKT0_S6_PKT1_S9_PKT2_S9_S9_PS4_S7_ii)
        /*251c*/ 	.word	0x00000000


	//----- nvinfo : EIATTR_MIN_STACK_SIZE
	.align		4
.L_1621:
        /*2520*/ 	.byte	0x04, 0x12
        /*2522*/ 	.short	(.L_1623 - .L_1622)
	.align		4
.L_1622:
        /*2524*/ 	.word	index@(_ZN2at6native46batch_norm_backward_elemt_channels_last_kernelILi4EN3c108BFloat16EffEEvPKT0_S6_PKT1_S9_PKT2_S9_S9_PS4_S7_ii)
        /*2528*/ 	.word	0x00000000


	//----- nvinfo : EIATTR_MIN_STACK_SIZE
	.align		4
.L_1623:
        /*252c*/ 	.byte	0x04, 0x12
        /*252e*/ 	.short	(.L_1625 - .L_1624)
	.align		4
.L_1624:
        /*2530*/ 	.word	index@(_ZN2at6native46batch_norm_backward_elemt_channels_last_kernelILi4EN3c104HalfEfS3_EEvPKT0_S6_PKT1_S9_PKT2_S9_S9_PS4_S7_ii)
        /*2534*/ 	.word	0x00000000


	//----- nvinfo : EIATTR_MIN_STACK_SIZE
	.align		4
.L_1625:
        /*2538*/ 	.byte	0x04, 0x12
        /*253a*/ 	.short	(.L_1627 - .L_1626)
	.align		4
.L_1626:
        /*253c*/ 	.word	index@(_ZN2at6native46batch_norm_backward_elemt_channels_last_kernelILi4EN3c104HalfEffEEvPKT0_S6_PKT1_S9_PKT2_S9_S9_PS4_S7_ii)
        /*2540*/ 	.word	0x00000000


	//----- nvinfo : EIATTR_MIN_STACK_SIZE
	.align		4
.L_1627:
        /*2544*/ 	.byte	0x04, 0x12
        /*2546*/ 	.short	(.L_1629 - .L_1628)
	.align		4
.L_1628:
        /*2548*/ 	.word	index@(_ZN2at6native46batch_norm_backward_elemt_channels_last_kernelILi4EfffEEvPKT0_S4_PKT1_S7_PKT2_S7_S7_PS2_S5_ii)
        /*254c*/ 	.word	0x00000000


	//----- nvinfo : EIATTR_MIN_STACK_SIZE
	.align		4
.L_1629:
        /*2550*/ 	.byte	0x04, 0x12
        /*2552*/ 	.short	(.L_1631 - .L_1630)
	.align		4
.L_1630:
        /*2554*/ 	.word	index@(_ZN2at6native46batch_norm_backward_elemt_channels_last_kernelILi4EdddEEvPKT0_S4_PKT1_S7_PKT2_S7_S7_PS2_S5_ii)
        /*2558*/ 	.word	0x00000000


	//----- nvinfo : EIATTR_MIN_STACK_SIZE
	.align		4
.L_1631:
        /*255c*/ 	.byte	0x04, 0x12
        /*255e*/ 	.short	(.L_1633 - .L_1632)
	.align		4
.L_1632:
        /*2560*/ 	.word	index@(_ZN2at6native46batch_norm_backward_elemt_channels_last_kernelILi4EN3c108BFloat16EfS3_EEvPKT0_S6_PKT1_S9_PKT2_S9_S9_PKiPS4_lii)
        /*2564*/ 	.word	0x00000000


	//----- nvinfo : EIATTR_MIN_STACK_SIZE
	.align		4
.L_1633:
        /*2568*/ 	.byte	0x04, 0x12
        /*256a*/ 	.short	(.L_1635 - .L_1634)
	.align		4
.L_1634:
        /*256c*/ 	.word	index@(_ZN2at6native46batch_norm_backward_elemt_channels_last_kernelILi4EN3c104HalfEfS3_EEvPKT0_S6_PKT1_S9_PKT2_S9_S9_PKiPS4_lii)
        /*2570*/ 	.word	0x00000000


	//----- nvinfo : EIATTR_MIN_STACK_SIZE
	.align		4
.L_1635:
        /*2574*/ 	.byte	0x04, 0x12
        /*2576*/ 	.short	(.L_1637 - .L_1636)
	.align		4
.L_1636:
        /*2578*/ 	.word	index@(_ZN2at6native46batch_norm_backward_elemt_channels_last_kernelILi4EN3c108BFloat16EffEEvPKT0_S6_PKT1_S9_PKT2_S9_S9_PKiPS4_lii)
        /*257c*/ 	.word	0x00000000


	//----- nvinfo : EIATTR_MIN_STACK_SIZE
	.align		4
.L_1637:
        /*2580*/ 	.byte	0x04, 0x12
        /*2582*/ 	.short	(.L_1639 - .L_1638)
	.align		4
.L_1638:
        /*2584*/ 	.word	index@(_ZN2at6native46batch_norm_backward_elemt_channels_last_kernelILi4EN3c104HalfEffEEvPKT0_S6_PKT1_S9_PKT2_S9_S9_PKiPS4_lii)
        /*2588*/ 	.word	0x00000000


	//----- nvinfo : EIATTR_MIN_STACK_SIZE
	.align		4
.L_1639:
        /*258c*/ 	.byte	0x04, 0x12
        /*258e*/ 	.short	(.L_1641 - .L_1640)
	.align		4
.L_1640:
        /*2590*/ 	.word	index@(_ZN2at6native46batch_norm_backward_elemt_channels_last_kernelILi4EfffEEvPKT0_S4_PKT1_S7_PKT2_S7_S7_PKiPS2_lii)
        /*2594*/ 	.word	0x00000000


	//----- nvinfo : EIATTR_MIN_STACK_SIZE
	.align		4
.L_1641:
        /*2598*/ 	.byte	0x04, 0x12
        /*259a*/ 	.short	(.L_1643 - .L_1642)
	.align		4
.L_1642:
        /*259c*/ 	.word	index@(_ZN2at6native46batch_norm_backward_elemt_channels_last_kernelILi4EdddEEvPKT0_S4_PKT1_S7_PKT2_S7_S7_PKiPS2_lii)
        /*25a0*/ 	.word	0x00000000


	//----- nvinfo : EIATTR_MIN_STACK_SIZE
	.align		4
.L_1643:
        /*25a4*/ 	.byte	0x04, 0x12
        /*25a6*/ 	.short	(.L_1645 - .L_1644)
	.align		4
.L_1644:
        /*25a8*/ 	.word	index@(_ZN2at6native47batch_norm_backward_reduce_channels_last_kernelILi4EN3c108BFloat16EfS3_EEvPKT0_S6_PKT1_S9_PS7_SA_PT2_SC_PVS7_Piii)
        /*25ac*/ 	.word	0x00000000


	//----- nvinfo : EIATTR_MIN_STACK_SIZE
	.align		4
.L_1645:
        /*25b0*/ 	.byte	0x04, 0x12
        /*25b2*/ 	.short	(.L_1647 - .L_1646)
	.align		4
.L_1646:
        /*25b4*/ 	.word	index@(_ZN2at6native47batch_norm_backward_reduce_channels_last_kernelILi4EN3c104HalfEfS3_EEvPKT0_S6_PKT1_S9_PS7_SA_PT2_SC_PVS7_Piii)
        /*25b8*/ 	.word	0x00000000


	//----- nvinfo : EIATTR_MIN_STACK_SIZE
	.align		4
.L_1647:
        /*25bc*/ 	.byte	0x04, 0x12
        /*25be*/ 	.short	(.L_1649 - .L_1648)
	.align		4
.L_1648:
        /*25c0*/ 	.word	index@(_ZN2at6native47batch_norm_backward_reduce_channels_last_kernelILi4EN3c108BFloat16EffEEvPKT0_S6_PKT1_S9_PS7_SA_PT2_SC_PVS7_Piii)
        /*25c4*/ 	.word	0x00000000


	//----- nvinfo : EIATTR_MIN_STACK_SIZE
	.align		4
.L_1649:
        /*25c8*/ 	.byte	0x04, 0x12
        /*25ca*/ 	.short	(.L_1651 - .L_1650)
	.align		4
.L_1650:
        /*25cc*/ 	.word	index@(_ZN2at6native47batch_norm_backward_reduce_channels_last_kernelILi4EN3c104HalfEffEEvPKT0_S6_PKT1_S9_PS7_SA_PT2_SC_PVS7_Piii)
        /*25d0*/ 	.word	0x00000000


	//----- nvinfo : EIATTR_MIN_STACK_SIZE
	.align		4
.L_1651:
        /*25d4*/ 	.byte	0x04, 0x12
        /*25d6*/ 	.short	(.L_1653 - .L_1652)
	.align		4
.L_1652:
        /*25d8*/ 	.word	index@(_ZN2at6native47batch_norm_backward_reduce_channels_last_kernelILi4EfffEEvPKT0_S4_PKT1_S7_PS5_S8_PT2_SA_PVS5_Piii)
        /*25dc*/ 	.word	0x00000000


	//----- nvinfo : EIATTR_MIN_STACK_SIZE
	.align		4
.L_1653:
        /*25e0*/ 	.byte	0x04, 0x12
        /*25e2*/ 	.short	(.L_1655 - .L_1654)
	.align		4
.L_1654:
        /*25e4*/ 	.word	index@(_ZN2at6native47batch_norm_backward_reduce_channels_last_kernelILi4EdddEEvPKT0_S4_PKT1_S7_PS5_S8_PT2_SA_PVS5_Piii)
        /*25e8*/ 	.word	0x00000000


	//----- nvinfo : EIATTR_MIN_STACK_SIZE
	.align		4
.L_1655:
        /*25ec*/ 	.byte	0x04, 0x12
        /*25ee*/ 	.short	(.L_1657 - .L_1656)
	.align		4
.L_1656:
        /*25f0*/ 	.word	index@(_ZN2at6native47batch_norm_transform_input_channels_last_kernelIN3c108BFloat16EfS3_Li4EEEvPKT_S6_PKT0_S9_PKT1_SC_PS4_iib)
        /*25f4*/ 	.word	0x00000000


	//----- nvinfo : EIATTR_MIN_STACK_SIZE
	.align		4
.L_1657:
        /*25f8*/ 	.byte	0x04, 0x12
        /*25fa*/ 	.short	(.L_1659 - .L_1658)
	.align		4
.L_1658:
        /*25fc*/ 	.word	index@(_ZN2at6native47batch_norm_transform_input_channels_last_kernelIN3c104HalfEfS3_Li4EEEvPKT_S6_PKT0_S9_PKT1_SC_PS4_iib)
        /*2600*/ 	.word	0x00000000


	//----- nvinfo : EIATTR_MIN_STACK_SIZE
	.align		4
.L_1659:
        /*2604*/ 	.byte	0x04, 0x12
        /*2606*/ 	.short	(.L_1661 - .L_1660)
	.align		4
.L_1660:
        /*2608*/ 	.word	index@(_ZN2at6native47batch_norm_transform_input_channels_last_kernelIN3c108BFloat16EffLi4EEEvPKT_S6_PKT0_S9_PKT1_SC_PS4_iib)
        /*260c*/ 	.word	0x00000000


	//----- nvinfo : EIATTR_MIN_STACK_SIZE
	.align		4
.L_1661:
        /*2610*/ 	.byte	0x04, 0x12
        /*2612*/ 	.short	(.L_1663 - .L_1662)
	.align		4
.L_1662:
        /*2614*/ 	.word	index@(_ZN2at6native47batch_norm_transform_input_channels_last_kernelIN3c104HalfEffLi4EEEvPKT_S6_PKT0_S9_PKT1_SC_PS4_iib)
        /*2618*/ 	.word	0x00000000


	//----- nvinfo : EIATTR_MIN_STACK_SIZE
	.align		4
.L_1663:
        /*261c*/ 	.byte	0x04, 0x12
        /*261e*/ 	.short	(.L_1665 - .L_1664)
	.align		4
.L_1664:
        /*2620*/ 	.word	index@(_ZN2at6native47batch_norm_transform_input_channels_last_kernelIfffLi4EEEvPKT_S4_PKT0_S7_PKT1_SA_PS2_iib)
        /*2624*/ 	.word	0x00000000


	//----- nvinfo : EIATTR_MIN_STACK_SIZE
	.align		4
.L_1665:
        /*2628*/ 	.byte	0x04, 0x12
        /*262a*/ 	.short	(.L_1667 - .L_1666)
	.align		4
.L_1666:
        /*262c*/ 	.word	index@(_ZN2at6native47batch_norm_transform_input_channels_last_kernelIdddLi4EEEvPKT_S4_PKT0_S7_PKT1_SA_PS2_iib)
        /*2630*/ 	.word	0x00000000
.L_1667:


//--------------------- .nv.compat                --------------------------
	.section	.nv.compat,"",@"SHT_CUDA_COMPAT_INFO"
	.align	4
        /*0000*/ 	.byte	0x02, 0x09, 0x01, 0x00, 0x02, 0x02, 0x01, 0x00, 0x02, 0x05, 0x05, 0x00, 0x03, 0x07, 0x01, 0x01
        /*0010*/ 	.byte	0x02, 0x03, 0x00, 0x00, 0x02, 0x06, 0x01, 0x00, 0x04, 0x0b, 0x08, 0x00, 0x00, 0x00, 0x00, 0x00
        /*0020*/ 	.byte	0x00, 0x00, 0x00, 0x00


//--------------------- .nv.info._ZN2at6native49_GLOBAL__N__b919a28f_16_Normalization_cu_5c38458745unrolled_elementwise_kernel_for_multi_outputsILi3EZZZNS1_34batch_norm_update_stats_and_invertERKNS_6TensorES5_S5_S5_ddlENKUlvE_clEvENKUlvE2_clEvEUlffN3c108BFloat16ES9_E_St5arrayIPcLm7EE16OffsetCalculatorILi4EjLb0EESE_ILi3EjLb0EEEEviT0_T1_T2_T3_ --------------------------
	.section	.nv.info._ZN2at6native49_GLOBAL__N__b919a28f_16_Normalization_cu_5c38458745unrolled_elementwise_kernel_for_multi_outputsILi3EZZZNS1_34batch_norm_update_stats_and_invertERKNS_6TensorES5_S5_S5_ddlENKUlvE_clEvENKUlvE2_clEvEUlffN3c108BFloat16ES9_E_St5arrayIPcLm7EE16OffsetCalculatorILi4EjLb0EESE_ILi3EjLb0EEEEviT0_T1_T2_T3_,"",@"SHT_CUDA_INFO"
	.sectionflags	@""
	.align	4


	//----- nvinfo : EIATTR_CUDA_API_VERSION
	.align		4
        /*0000*/ 	.byte	0x04, 0x37
        /*0002*/ 	.short	(.L_1669 - .L_1668)
.L_1668:
        /*0004*/ 	.word	0x00000082


	//----- nvinfo : EIATTR_KPARAM_INFO
	.align		4
.L_1669:
        /*0008*/ 	.byte	0x04, 0x17
        /*000a*/ 	.short	(.L_1671 - .L_1670)
.L_1670:
        /*000c*/ 	.word	0x00000000
        /*0010*/ 	.short	0x0004
        /*0012*/ 	.short	0x0318
        /*0014*/ 	.byte	0x00, 0xf0, 0x71, 0x09


	//----- nvinfo : EIATTR_KPARAM_INFO
	.align		4
.L_1671:
        /*0018*/ 	.byte	0x04, 0x17
        /*001a*/ 	.short	(.L_1673 - .L_1672)
.L_1672:
        /*001c*/ 	.word	0x00000000
        /*0020*/ 	.short	0x0003
        /*0022*/ 	.short	0x0058
        /*0024*/ 	.byte	0x00, 0xf0, 0x01, 0x0b


	//----- nvinfo : EIATTR_KPARAM_INFO
	.align		4
.L_1673:
        /*0028*/ 	.byte	0x04, 0x17
        /*002a*/ 	.short	(.L_1675 - .L_1674)
.L_1674:
        /*002c*/ 	.word	0x00000000
        /*0030*/ 	.short	0x0002
        /*0032*/ 	.short	0x0020
        /*0034*/ 	.byte	0x00, 0xf0, 0xe1, 0x00


	//----- nvinfo : EIATTR_KPARAM_INFO
	.align		4
.L_1675:
        /*0038*/ 	.byte	0x04, 0x17
        /*003a*/ 	.short	(.L_1677 - .L_1676)
.L_1676:
        /*003c*/ 	.word	0x00000000
        /*0040*/ 	.short	0x0001
        /*0042*/ 	.short	0x0008
        /*0044*/ 	.byte	0x00, 0xf0, 0x61, 0x00


	//----- nvinfo : EIATTR_KPARAM_INFO
	.align		4
.L_1677:
        /*0048*/ 	.byte	0x04, 0x17
        /*004a*/ 	.short	(.L_1679 - .L_1678)
.L_1678:
        /*004c*/ 	.word	0x00000000
        /*0050*/ 	.short	0x0000
        /*0052*/ 	.short	0x0000
        /*0054*/ 	.byte	0x00, 0xf0, 0x11, 0x00


	//----- nvinfo : EIATTR_SPARSE_MMA_MASK
	.align		4
.L_1679:
        /*0058*/ 	.byte	0x03, 0x50
        /*005a*/ 	.short	0x0000


	//----- nvinfo : EIATTR_MAXREG_COUNT
	.align		4
        /*005c*/ 	.byte	0x03, 0x1b
        /*005e*/ 	.short	0x00ff


	//----- nvinfo : EIATTR_MERCURY_ISA_VERSION
	.align		4
        /*0060*/ 	.byte	0x03, 0x5f
        /*0062*/ 	.short	0x0101


	//----- nvinfo : EIATTR_EXIT_INSTR_OFFSETS
	.align		4
        /*0064*/ 	.byte	0x04, 0x1c
        /*0066*/ 	.short	(.L_1681 - .L_1680)


	//   ....[0]....
.L_1680:
        /*0068*/ 	.word	0x0000ce70


	//   ....[1]....
        /*006c*/ 	.word	0x0000e560


	//   ....[2]....
        /*0070*/ 	.word	0x0000fc00


	//   ....[3]....
        /*0074*/ 	.word	0x00011290


	//   ....[4]....
        /*0078*/ 	.word	0x00012920


	//   ....[5]....
        /*007c*/ 	.word	0x00013fc0


	//   ....[6]....
        /*0080*/ 	.word	0x00015650


	//   ....[7]....
        /*0084*/ 	.word	0x00016ce0


	//   ....[8]....
        /*0088*/ 	.word	0x00018370


	//----- nvinfo : EIATTR_MAX_THREADS
	.align		4
.L_1681:
        /*008c*/ 	.byte	0x04, 0x05
        /*008e*/ 	.short	(.L_1683 - .L_1682)
.L_1682:
        /*0090*/ 	.word	0x00000080
        /*0094*/ 	.word	0x00000001
        /*0098*/ 	.word	0x00000001


	//----- nvinfo : EIATTR_CRS_STACK_SIZE
	.align		4
.L_1683:
        /*009c*/ 	.byte	0x04, 0x1e
        /*009e*/ 	.short	(.L_1685 - .L_1684)
.L_1684:
        /*00a0*/ 	.word	0x00000000


	//----- nvinfo : EIATTR_CBANK_PARAM_SIZE
	.align		4
.L_1685:
        /*00a4*/ 	.byte	0x03, 0x19
        /*00a6*/ 	.short	0x0574


	//----- nvinfo : EIATTR_PARAM_CBANK
	.align		4
        /*00a8*/ 	.byte	0x04, 0x0a
        /*00aa*/ 	.short	(.L_1687 - .L_1686)
	.align		4
.L_1686:
        /*00ac*/ 	.word	index@(.nv.constant0._ZN2at6native49_GLOBAL__N__b919a28f_16_Normalization_cu_5c38458745unrolled_elementwise_kernel_for_multi_outputsILi3EZZZNS1_34batch_norm_update_stats_and_invertERKNS_6TensorES5_S5_S5_ddlENKUlvE_clEvENKUlvE2_clEvEUlffN3c108BFloat16ES9_E_St5arrayIPcLm7EE16OffsetCalculatorILi4EjLb0EESE_ILi3EjLb0EEEEviT0_T1_T2_T3_)
        /*00b0*/ 	.short	0x0210
        /*00b2*/ 	.short	0x0574


	//----- nvinfo : EIATTR_SW_WAR
	.align		4
.L_1687:
        /*00b4*/ 	.byte	0x04, 0x36
        /*00b6*/ 	.short	(.L_1689 - .L_1688)
.L_1688:
        /*00b8*/ 	.word	0x00000008
.L_1689:


//--------------------- .nv.info._ZN2at6native49_GLOBAL__N__b919a28f_16_Normalization_cu_5c38458745unrolled_elementwise_kernel_for_multi_outputsILi3EZZZNS1_34batch_norm_update_stats_and_invertERKNS_6TensorES5_S5_S5_ddlENKUlvE_clEvENKUlvE2_clEvEUlffN3c108BFloat16ES9_E_St5arrayIPcLm7EE23TrivialOffsetCalculatorILi4EjESE_ILi3EjEEEviT0_T1_T2_T3_ --------------------------
	.section	.nv.info._ZN2at6native49_GLOBAL__N__b919a28f_16_Normalization_cu_5c38458745unrolled_elementwise_kernel_for_multi_outputsILi3EZZZNS1_34batch_norm_update_stats_and_invertERKNS_6TensorES5_S5_S5_ddlENKUlvE_clEvENKUlvE2_clEvEUlffN3c108BFloat16ES9_E_St5arrayIPcLm7EE23TrivialOffsetCalculatorILi4EjESE_ILi3EjEEEviT0_T1_T2_T3_,"",@"SHT_CUDA_INFO"
	.sectionflags	@""
	.align	4


	//----- nvinfo : EIATTR_CUDA_API_VERSION
	.align		4
        /*0000*/ 	.byte	0x04, 0x37
        /*0002*/ 	.short	(.L_1691 - .L_1690)
.L_1690:
        /*0004*/ 	.word	0x00000082


	//----- nvinfo : EIATTR_KPARAM_INFO
	.align		4
.L_1691:
        /*0008*/ 	.byte	0x04, 0x17
        /*000a*/ 	.short	(.L_1693 - .L_1692)
.L_1692:
        /*000c*/ 	.word	0x00000000
        /*0010*/ 	.short	0x0004
        /*0012*/ 	.short	0x0059
        /*0014*/ 	.byte	0x00, 0xf0, 0x05, 0x00


	//----- nvinfo : EIATTR_KPARAM_INFO
	.align		4
.L_1693:
        /*0018*/ 	.byte	0x04, 0x17
        /*001a*/ 	.short	(.L_1695 - .L_1694)
.L_1694:
        /*001c*/ 	.word	0x00000000
        /*0020*/ 	.short	0x0003
        /*0022*/ 	.short	0x0058
        /*0024*/ 	.byte	0x00, 0xf0, 0x05, 0x00


	//----- nvinfo : EIATTR_KPARAM_INFO
	.align		4
.L_1695:
        /*0028*/ 	.byte	0x04, 0x17
        /*002a*/ 	.short	(.L_1697 - .L_1696)
.L_1696:
        /*002c*/ 	.word	0x00000000
        /*0030*/ 	.short	0x0002
        /*0032*/ 	.short	0x0020
        /*0034*/ 	.byte	0x00, 0xf0, 0xe1, 0x00


	//----- nvinfo : EIATTR_KPARAM_INFO
	.align		4
.L_1697:
        /*0038*/ 	.byte	0x04, 0x17
        /*003a*/ 	.short	(.L_1699 - .L_1698)
.L_1698:
        /*003c*/ 	.word	0x00000000
        /*0040*/ 	.short	0x0001
        /*0042*/ 	.short	0x0008
        /*0044*/ 	.byte	0x00, 0xf0, 0x61, 0x00


	//----- nvinfo : EIATTR_KPARAM_INFO
	.align		4
.L_1699:
        /*0048*/ 	.byte	0x04, 0x17
        /*004a*/ 	.short	(.L_1701 - .L_1700)
.L_1700:
        /*004c*/ 	.word	0x00000000
        /*0050*/ 	.short	0x0000
        /*0052*/ 	.short	0x0000
        /*0054*/ 	.byte	0x00, 0xf0, 0x11, 0x00


	//----- nvinfo : EIATTR_SPARSE_MMA_MASK
	.align		4
.L_1701:
        /*0058*/ 	.byte	0x03, 0x50
        /*005a*/ 	.short	0x0000


	//----- nvinfo : EIATTR_MAXREG_COUNT
	.align		4
        /*005c*/ 	.byte	0x03, 0x1b
        /*005e*/ 	.short	0x00ff


	//----- nvinfo : EIATTR_MERCURY_ISA_VERSION
	.align		4
        /*0060*/ 	.byte	0x03, 0x5f
        /*0062*/ 	.short	0x0101


	//----- nvinfo : EIATTR_EXIT_INSTR_OFFSETS
	.align		4
        /*0064*/ 	.byte	0x04, 0x1c
        /*0066*/ 	.short	(.L_1703 - .L_1702)


	//   ....[0]....
.L_1702:
        /*0068*/ 	.word	0x00001210


	//   ....[1]....
        /*006c*/ 	.word	0x000012e0


	//   ....[2]....
        /*0070*/ 	.word	0x00001370


	//   ....[3]....
        /*0074*/ 	.word	0x00001410


	//   ....[4]....
        /*0078*/ 	.word	0x000014a0


	//   ....[5]....
        /*007c*/ 	.word	0x00001530


	//   ....[6]....
        /*0080*/ 	.word	0x000015d0


	//   ....[7]....
        /*0084*/ 	.word	0x00001660


	//   ....[8]....
        /*0088*/ 	.word	0x000016f0


	//----- nvinfo : EIATTR_MAX_THREADS
	.align		4
.L_1703:
        /*008c*/ 	.byte	0x04, 0x05
        /*008e*/ 	.short	(.L_1705 - .L_1704)
.L_1704:
        /*0090*/ 	.word	0x00000080
        /*0094*/ 	.word	0x00000001
        /*0098*/ 	.word	0x00000001


	//----- nvinfo : EIATTR_CRS_STACK_SIZE
	.align		4
.L_1705:
        /*009c*/ 	.byte	0x04, 0x1e
        /*009e*/ 	.short	(.L_1707 - .L_1706)
.L_1706:
        /*00a0*/ 	.word	0x00000000


	//----- nvinfo : EIATTR_CBANK_PARAM_SIZE
	.align		4
.L_1707:
        /*00a4*/ 	.byte	0x03, 0x19
        /*00a6*/ 	.short	0x005a


	//----- nvinfo : EIATTR_PARAM_CBANK
	.align		4
        /*00a8*/ 	.byte	0x04, 0x0a
        /*00aa*/ 	.short	(.L_1709 - .L_1708)
	.align		4
.L_1708:
        /*00ac*/ 	.word	index@(.nv.constant0._ZN2at6native49_GLOBAL__N__b919a28f_16_Normalization_cu_5c38458745unrolled_elementwise_kernel_for_multi_outputsILi3EZZZNS1_34batch_norm_update_stats_and_invertERKNS_6TensorES5_S5_S5_ddlENKUlvE_clEvENKUlvE2_clEvEUlffN3c108BFloat16ES9_E_St5arrayIPcLm7EE23TrivialOffsetCalculatorILi4EjESE_ILi3EjEEEviT0_T1_T2_T3_)
        /*00b0*/ 	.short	0x0210
        /*00b2*/ 	.short	0x005a


	//----- nvinfo : EIATTR_SW_WAR
	.align		4
.L_1709:
        /*00b4*/ 	.byte	0x04, 0x36
        /*00b6*/ 	.short	(.L_1711 - .L_1710)
.L_1710:
        /*00b8*/ 	.word	0x00000008
.L_1711:


//--------------------- .nv.info._ZN2at6native49_GLOBAL__N__b919a28f_16_Normalization_cu_5c38458745unrolled_elementwise_kernel_for_multi_outputsILi3EZZZNS1_34batch_norm_update_stats_and_invertERKNS_6TensorES5_S5_S5_ddlENKUlvE_clEvENKUlvE1_clEvEUlffN3c104HalfES9_E_St5arrayIPcLm7EE16OffsetCalculatorILi4EjLb0EESE_ILi3EjLb0EEEEviT0_T1_T2_T3_ --------------------------
	.section	.nv.info._ZN2at6native49_GLOBAL__N__b919a28f_16_Normalization_cu_5c38458745unrolled_elementwise_kernel_for_multi_outputsILi3EZZZNS1_34batch_norm_update_stats_and_invertERKNS_6TensorES5_S5_S5_ddlENKUlvE_clEvENKUlvE1_clEvEUlffN3c104HalfES9_E_St5arrayIPcLm7EE16OffsetCalculatorILi4EjLb0EESE_ILi3EjLb0EEEEviT0_T1_T2_T3_,"",@"SHT_CUDA_INFO"
	.sectionflags	@""
	.align	4


	//----- nvinfo : EIATTR_CUDA_API_VERSION
	.align		4
        /*0000*/ 	.byte	0x04, 0x37
        /*0002*/ 	.short	(.L_1713 - .L_1712)
.L_1712:
        /*0004*/ 	.word	0x00000082


	//----- nvinfo : EIATTR_KPARAM_INFO
	.align		4
.L_1713:
        /*0008*/ 	.byte	0x04, 0x17
        /*000a*/ 	.short	(.L_1715 - .L_1714)
.L_1714:
        /*000c*/ 	.word	0x00000000
        /*0010*/ 	.short	0x0004
        /*0012*/ 	.short	0x0318
        /*0014*/ 	.byte	0x00, 0xf0, 0x71, 0x09


	//----- nvinfo : EIATTR_KPARAM_INFO
	.align		4
.L_1715:
        /*0018*/ 	.byte	0x04, 0x17
        /*001a*/ 	.short	(.L_1717 - .L_1716)
.L_1716:
        /*001c*/ 	.word	0x00000000
        /*0020*/ 	.short	0x0003
        /*0022*/ 	.short	0x0058
        /*0024*/ 	.byte	0x00, 0xf0, 0x01, 0x0b


	//----- nvinfo : EIATTR_KPARAM_INFO
	.align		4
.L_1717:
        /*0028*/ 	.byte	0x04, 0x17
        /*002a*/ 	.short	(.L_1719 - .L_1718)
.L_1718:
        /*002c*/ 	.word	0x00000000
        /*0030*/ 	.short	0x0002
        /*0032*/ 	.short	0x0020
        /*0034*/ 	.byte	0x00, 0xf0, 0xe1, 0x00


	//----- nvinfo : EIATTR_KPARAM_INFO
	.align		4
.L_1719:
        /*0038*/ 	.byte	0x04, 0x17
        /*003a*/ 	.short	(.L_1721 - .L_1720)
.L_1720:
        /*003c*/ 	.word	0x00000000
        /*0040*/ 	.short	0x0001
        /*0042*/ 	.short	0x0008
        /*0044*/ 	.byte	0x00, 0xf0, 0x61, 0x00


	//----- nvinfo : EIATTR_KPARAM_INFO
	.align		4
.L_1721:
        /*0048*/ 	.byte	0x04, 0x17
        /*004a*/ 	.short	(.L_1723 - .L_1722)
.L_1722:
        /*004c*/ 	.word	0x00000000
        /*0050*/ 	.short	0x0000
        /*0052*/ 	.short	0x0000
        /*0054*/ 	.byte	0x00, 0xf0, 0x11, 0x00


	//----- nvinfo : EIATTR_SPARSE_MMA_MASK
	.align		4
.L_1723:
        /*0058*/ 	.byte	0x03, 0x50
        /*005a*/ 	.short	0x0000


	//----- nvinfo : EIATTR_MAXREG_COUNT
	.align		4
        /*005c*/ 	.byte	0x03, 0x1b
        /*005e*/ 	.short	0x00ff


	//----- nvinfo : EIATTR_MERCURY_ISA_VERSION
	.align		4
        /*0060*/ 	.byte	0x03, 0x5f
        /*0062*/ 	.short	0x0101


	//----- nvinfo : EIATTR_EXIT_INSTR_OFFSETS
	.align		4
        /*0064*/ 	.byte	0x04, 0x1c
        /*0066*/ 	.short	(.L_1725 - .L_1724)


	//   ....[0]....
.L_1724:
        /*0068*/ 	.word	0x0000ce70


	//   ....[1]....
        /*006c*/ 	.word	0x0000e560


	//   ....[2]....
        /*0070*/ 	.word	0x0000fc00


	//   ....[3]....
        /*0074*/ 	.word	0x00011290


	//   ....[4]....
        /*0078*/ 	.word	0x00012920


	//   ....[5]....
        /*007c*/ 	.word	0x00013fc0


	//   ....[6]....
        /*0080*/ 	.word	0x00015650


	//   ....[7]....
        /*0084*/ 	.word	0x00016ce0


	//   ....[8]....
        /*0088*/ 	.word	0x00018370


	//----- nvinfo : EIATTR_MAX_THREADS
	.align		4
.L_1725:
        /*008c*/ 	.byte	0x04, 0x05
        /*008e*/ 	.short	(.L_1727 - .L_1726)
.L_1726:
        /*0090*/ 	.word	0x00000080
        /*0094*/ 	.word	0x00000001
        /*0098*/ 	.word	0x00000001


	//----- nvinfo : EIATTR_CRS_STACK_SIZE
	.align		4
.L_1727:
        /*009c*/ 	.byte	0x04, 0x1e
        /*009e*/ 	.short	(.L_1729 - .L_1728)
.L_1728:
        /*00a0*/ 	.word	0x00000000


	//----- nvinfo : EIATTR_CBANK_PARAM_SIZE
	.align		4
.L_1729:
        /*00a4*/ 	.byte	0x03, 0x19
        /*00a6*/ 	.short	0x0574


	//----- nvinfo : EIATTR_PARAM_CBANK
	.align		4
        /*00a8*/ 	.byte	0x04, 0x0a
        /*00aa*/ 	.short	(.L_1731 - .L_1730)
	.align		4
.L_1730:
        /*00ac*/ 	.word	index@(.nv.constant0._ZN2at6native49_GLOBAL__N__b919a28f_16_Normalization_cu_5c38458745unrolled_elementwise_kernel_for_multi_outputsILi3EZZZNS1_34batch_norm_update_stats_and_invertERKNS_6TensorES5_S5_S5_ddlENKUlvE_clEvENKUlvE1_clEvEUlffN3c104HalfES9_E_St5arrayIPcLm7EE16OffsetCalculatorILi4EjLb0EESE_ILi3EjLb0EEEEviT0_T1_T2_T3_)
        /*00b0*/ 	.short	0x0210
        /*00b2*/ 	.short	0x0574


	//----- nvinfo : EIATTR_SW_WAR
	.align		4
.L_1731:
        /*00b4*/ 	.byte	0x04, 0x36
        /*00b6*/ 	.short	(.L_1733 - .L_1732)
.L_1732:
        /*00b8*/ 	.word	0x00000008
.L_1733:


//--------------------- .nv.info._ZN2at6native49_GLOBAL__N__b919a28f_16_Normalization_cu_5c38458745unrolled_elementwise_kernel_for_multi_outputsILi3EZZZNS1_34batch_norm_update_stats_and_invertERKNS_6TensorES5_S5_S5_ddlENKUlvE_clEvENKUlvE1_clEvEUlffN3c104HalfES9_E_St5arrayIPcLm7EE23TrivialOffsetCalculatorILi4EjESE_ILi3EjEEEviT0_T1_T2_T3_ --------------------------
	.section	.nv.info._ZN2at6native49_GLOBAL__N__b919a28f_16_Normalization_cu_5c38458745unrolled_elementwise_kernel_for_multi_outputsILi3EZZZNS1_34batch_norm_update_stats_and_invertERKNS_6TensorES5_S5_S5_ddlENKUlvE_clEvENKUlvE1_clEvEUlffN3c104HalfES9_E_St5arrayIPcLm7EE23TrivialOffsetCalculatorILi4EjESE_ILi3EjEEEviT0_T1_T2_T3_,"",@"SHT_CUDA_INFO"
	.sectionflags	@""
	.align	4


	//----- nvinfo : EIATTR_CUDA_API_VERSION
	.align		4
        /*0000*/ 	.byte	0x04, 0x37
        /*0002*/ 	.short	(.L_1735 - .L_1734)
.L_1734:
        /*0004*/ 	.word	0x00000082


	//----- nvinfo : EIATTR_KPARAM_INFO
	.align		4
.L_1735:
        /*0008*/ 	.byte	0x04, 0x17
        /*000a*/ 	.short	(.L_1737 - .L_1736)
.L_1736:
        /*000c*/ 	.word	0x00000000
        /*0010*/ 	.short	0x0004
        /*0012*/ 	.short	0x0059
        /*0014*/ 	.byte	0x00, 0xf0, 0x05, 0x00


	//----- nvinfo : EIATTR_KPARAM_INFO
	.align		4
.L_1737:
        /*0018*/ 	.byte	0x04, 0x17
        /*001a*/ 	.short	(.L_1739 - .L_1738)
.L_1738:
        /*001c*/ 	.word	0x00000000
        /*0020*/ 	.short	0x0003
        /*0022*/ 	.short	0x0058
        /*0024*/ 	.byte	0x00, 0xf0, 0x05, 0x00


	//----- nvinfo : EIATTR_KPARAM_INFO
	.align		4
.L_1739:
        /*0028*/ 	.byte	0x04, 0x17
        /*002a*/ 	.short	(.L_1741 - .L_1740)
.L_1740:
        /*002c*/ 	.word	0x00000000
        /*0030*/ 	.short	0x0002
        /*0032*/ 	.short	0x0020
        /*0034*/ 	.byte	0x00, 0xf0, 0xe1, 0x00


	//----- nvinfo : EIATTR_KPARAM_INFO
	.align		4
.L_1741:
        /*0038*/ 	.byte	0x04, 0x17
        /*003a*/ 	.short	(.L_1743 - .L_1742)
.L_1742:
        /*003c*/ 	.word	0x00000000
        /*0040*/ 	.short	0x0001
        /*0042*/ 	.short	0x0008
        /*0044*/ 	.byte	0x00, 0xf0, 0x61, 0x00


	//----- nvinfo : EIATTR_KPARAM_INFO
	.align		4
.L_1743:
        /*0048*/ 	.byte	0x04, 0x17
        /*004a*/ 	.short	(.L_1745 - .L_1744)
.L_1744:
        /*004c*/ 	.word	0x00000000
        /*0050*/ 	.short	0x0000
        /*0052*/ 	.short	0x0000
        /*0054*/ 	.byte	0x00, 0xf0, 0x11, 0x00


	//----- nvinfo : EIATTR_SPARSE_MMA_MASK
	.align		4
.L_1745:
        /*0058*/ 	.byte	0x03, 0x50
        /*005a*/ 	.short	0x0000


	//----- nvinfo : EIATTR_MAXREG_COUNT
	.align		4
        /*005c*/ 	.byte	0x03, 0x1b
        /*005e*/ 	.short	0x00ff


	//----- nvinfo : EIATTR_MERCURY_ISA_VERSION
	.align		4
        /*0060*/ 	.byte	0x03, 0x5f
        /*0062*/ 	.short	0x0101


	//----- nvinfo : EIATTR_EXIT_INSTR_OFFSETS
	.align		4
        /*0064*/ 	.byte	0x04, 0x1c
        /*0066*/ 	.short	(.L_1747 - .L_1746)


	//   ....[0]....
.L_1746:
        /*0068*/ 	.word	0x00001210


	//   ....[1]....
        /*006c*/ 	.word	0x000012e0


	//   ....[2]....
        /*0070*/ 	.word	0x00001370


	//   ....[3]....
        /*0074*/ 	.word	0x00001410


	//   ....[4]....
        /*0078*/ 	.word	0x000014a0


	//   ....[5]....
        /*007c*/ 	.word	0x00001530


	//   ....[6]....
        /*0080*/ 	.word	0x000015d0


	//   ....[7]....
        /*0084*/ 	.word	0x00001660


	//   ....[8]....
        /*0088*/ 	.word	0x000016f0


	//----- nvinfo : EIATTR_MAX_THREADS
	.align		4
.L_1747:
        /*008c*/ 	.byte	0x04, 0x05
        /*008e*/ 	.short	(.L_1749 - .L_1748)
.L_1748:
        /*0090*/ 	.word	0x00000080
        /*0094*/ 	.word	0x00000001
        /*0098*/ 	.word	0x00000001


	//----- nvinfo : EIATTR_CRS_STACK_SIZE
	.align		4
.L_1749:
        /*009c*/ 	.byte	0x04, 0x1e
        /*009e*/ 	.short	(.L_1751 - .L_1750)
.L_1750:
        /*00a0*/ 	.word	0x00000000


	//----- nvinfo : EIATTR_CBANK_PARAM_SIZE
	.align		4
.L_1751:
        /*00a4*/ 	.byte	0x03, 0x19
        /*00a6*/ 	.short	0x005a


	//----- nvinfo : EIATTR_PARAM_CBANK
	.align		4
        /*00a8*/ 	.byte	0x04, 0x0a
        /*00aa*/ 	.short	(.L_1753 - .L_1752)
	.align		4
.L_1752:
        /*00ac*/ 	.word	index@(.nv.constant0._ZN2at6native49_GLOBAL__N__b919a28f_16_Normalization_cu_5c38458745unrolled_elementwise_kernel_for_multi_outputsILi3EZZZNS1_34batch_norm_update_stats_and_invertERKNS_6TensorES5_S5_S5_ddlENKUlvE_clEvENKUlvE1_clEvEUlffN3c104HalfES9_E_St5arrayIPcLm7EE23TrivialOffsetCalculatorILi4EjESE_ILi3EjEEEviT0_T1_T2_T3_)
        /*00b0*/ 	.short	0x0210
        /*00b2*/ 	.short	0x005a


	//----- nvinfo : EIATTR_SW_WAR
	.align		4
.L_1753:
        /*00b4*/ 	.byte	0x04, 0x36
        /*00b6*/ 	.short	(.L_1755 - .L_1754)
.L_1754:
        /*00b8*/ 	.word	0x00000008
.L_1755:


//--------------------- .nv.info._ZN2at6native49_GLOBAL__N__b919a28f_16_Normalization_cu_5c38458745unrolled_elementwise_kernel_for_multi_outputsILi3EZZZNS1_34batch_norm_update_stats_and_invertERKNS_6TensorES5_S5_S5_ddlENKUlvE_clEvENKUlvE0_clEvEUlffffE_St5arrayIPcLm7EE16OffsetCalculatorILi4EjLb0EESC_ILi3EjLb0EEEEviT0_T1_T2_T3_ --------------------------
	.section	.nv.info._ZN2at6native49_GLOBAL__N__b919a28f_16_Normalization_cu_5c38458745unrolled_elementwise_kernel_for_multi_outputsILi3EZZZNS1_34batch_norm_update_stats_and_invertERKNS_6TensorES5_S5_S5_ddlENKUlvE_clEvENKUlvE0_clEvEUlffffE_St5arrayIPcLm7EE16OffsetCalculatorILi4EjLb0EESC_ILi3EjLb0EEEEviT0_T1_T2_T3_,"",@"SHT_CUDA_INFO"
	.sectionflags	@""
	.align	4


	//----- nvinfo : EIATTR_CUDA_API_VERSION
	.align		4
        /*0000*/ 	.byte	0x04, 0x37
        /*0002*/ 	.short	(.L_1757 - .L_1756)
.L_1756:
        /*0004*/ 	.word	0x00000082


	//----- nvinfo : EIATTR_KPARAM_INFO
	.align		4
.L_1757:
        /*0008*/ 	.byte	0x04, 0x17
        /*000a*/ 	.short	(.L_1759 - .L_1758)
.L_1758:
        /*000c*/ 	.word	0x00000000
        /*0010*/ 	.short	0x0004
        /*0012*/ 	.short	0x0318
        /*0014*/ 	.byte	0x00, 0xf0, 0x71, 0x09


	//----- nvinfo : EIATTR_KPARAM_INFO
	.align		4
.L_1759:
        /*0018*/ 	.byte	0x04, 0x17
        /*001a*/ 	.short	(.L_1761 - .L_1760)
.L_1760:
        /*001c*/ 	.word	0x00000000
        /*0020*/ 	.short	0x0003
        /*0022*/ 	.short	0x0058
        /*0024*/ 	.byte	0x00, 0xf0, 0x01, 0x0b


	//----- nvinfo : EIATTR_KPARAM_INFO
	.align		4
.L_1761:
        /*0028*/ 	.byte	0x04, 0x17
        /*002a*/ 	.short	(.L_1763 - .L_1762)
.L_1762:
        /*002c*/ 	.word	0x00000000
        /*0030*/ 	.short	0x0002
        /*0032*/ 	.short	0x0020
        /*0034*/ 	.byte	0x00, 0xf0, 0xe1, 0x00


	//----- nvinfo : EIATTR_KPARAM_INFO
	.align		4
.L_1763:
        /*0038*/ 	.byte	0x04, 0x17
        /*003a*/ 	.short	(.L_1765 - .L_1764)
.L_1764:
        /*003c*/ 	.word	0x00000000
        /*0040*/ 	.short	0x0001
        /*0042*/ 	.short	0x0008
        /*0044*/ 	.byte	0x00, 0xf0, 0x61, 0x00


	//----- nvinfo : EIATTR_KPARAM_INFO
	.align		4
.L_1765:
        /*0048*/ 	.byte	0x04, 0x17
        /*004a*/ 	.short	(.L_1767 - .L_1766)
.L_1766:
        /*004c*/ 	.word	0x00000000
        /*0050*/ 	.short	0x0000
        /*0052*/ 	.short	0x0000
        /*0054*/ 	.byte	0x00, 0xf0, 0x11, 0x00


	//----- nvinfo : EIATTR_SPARSE_MMA_MASK
	.align		4
.L_1767:
        /*0058*/ 	.byte	0x03, 0x50
        /*005a*/ 	.short	0x0000


	//----- nvinfo : EIATTR_MAXREG_COUNT
	.align		4
        /*005c*/ 	.byte	0x03, 0x1b
        /*005e*/ 	.short	0x00ff


	//----- nvinfo : EIATTR_MERCURY_ISA_VERSION
	.align		4
        /*0060*/ 	.byte	0x03, 0x5f
        /*0062*/ 	.short	0x0101


	//----- nvinfo : EIATTR_EXIT_INSTR_OFFSETS
	.align		4
        /*0064*/ 	.byte	0x04, 0x1c
        /*0066*/ 	.short	(.L_1769 - .L_1768)


	//   ....[0]....
.L_1768:
        /*0068*/ 	.word	0x0000cc40


	//   ....[1]....
        /*006c*/ 	.word	0x0000e320


	//   ....[2]....
        /*0070*/ 	.word	0x0000f9b0


	//   ....[3]....
        /*0074*/ 	.word	0x00011030


	//   ....[4]....
        /*0078*/ 	.word	0x000126b0


	//   ....[5]....
        /*007c*/ 	.word	0x00013d30


	//   ....[6]....
        /*0080*/ 	.word	0x000153b0


	//   ....[7]....
        /*0084*/ 	.word	0x00016a30


	//   ....[8]....
        /*0088*/ 	.word	0x000180b0


	//----- nvinfo : EIATTR_MAX_THREADS
	.align		4
.L_1769:
        /*008c*/ 	.byte	0x04, 0x05
        /*008e*/ 	.short	(.L_1771 - .L_1770)
.L_1770:
        /*0090*/ 	.word	0x00000080
        /*0094*/ 	.word	0x00000001
        /*0098*/ 	.word	0x00000001


	//----- nvinfo : EIATTR_CRS_STACK_SIZE
	.align		4
.L_1771:
        /*009c*/ 	.byte	0x04, 0x1e
        /*009e*/ 	.short	(.L_1773 - .L_1772)
.L_1772:
        /*00a0*/ 	.word	0x00000000


	//----- nvinfo : EIATTR_CBANK_PARAM_SIZE
	.align		4
.L_1773:
        /*00a4*/ 	.byte	0x03, 0x19
        /*00a6*/ 	.short	0x0574


	//----- nvinfo : EIATTR_PARAM_CBANK
	.align		4
        /*00a8*/ 	.byte	0x04, 0x0a
        /*00aa*/ 	.short	(.L_1775 - .L_1774)
	.align		4
.L_1774:
        /*00ac*/ 	.word	index@(.nv.constant0._ZN2at6native49_GLOBAL__N__b919a28f_16_Normalization_cu_5c38458745unrolled_elementwise_kernel_for_multi_outputsILi3EZZZNS1_34batch_norm_update_stats_and_invertERKNS_6TensorES5_S5_S5_ddlENKUlvE_clEvENKUlvE0_clEvEUlffffE_St5arrayIPcLm7EE16OffsetCalculatorILi4EjLb0EESC_ILi3EjLb0EEEEviT0_T1_T2_T3_)
        /*00b0*/ 	.short	0x0210
        /*00b2*/ 	.short	0x0574


	//----- nvinfo : EIATTR_SW_WAR
	.align		4
.L_1775:
        /*00b4*/ 	.byte	0x04, 0x36
        /*00b6*/ 	.short	(.L_1777 - .L_1776)
.L_1776:
        /*00b8*/ 	.word	0x00000008
.L_1777:


//--------------------- .nv.info._ZN2at6native49_GLOBAL__N__b919a28f_16_Normalization_cu_5c38458745unrolled_elementwise_kernel_for_multi_outputsILi3EZZZNS1_34batch_norm_update_stats_and_invertERKNS_6TensorES5_S5_S5_ddlENKUlvE_clEvENKUlvE0_clEvEUlffffE_St5arrayIPcLm7EE23TrivialOffsetCalculatorILi4EjESC_ILi3EjEEEviT0_T1_T2_T3_ --------------------------
	.section	.nv.info._ZN2at6native49_GLOBAL__N__b919a28f_16_Normalization_cu_5c38458745unrolled_elementwise_kernel_for_multi_outputsILi3EZZZNS1_34batch_norm_update_stats_and_invertERKNS_6TensorES5_S5_S5_ddlENKUlvE_clEvENKUlvE0_clEvEUlffffE_St5arrayIPcLm7EE23TrivialOffsetCalculatorILi4EjESC_ILi3EjEEEviT0_T1_T2_T3_,"",@"SHT_CUDA_INFO"
	.sectionflags	@""
	.align	4


	//----- nvinfo : EIATTR_CUDA_API_VERSION
	.align		4
        /*0000*/ 	.byte	0x04, 0x37
        /*0002*/ 	.short	(.L_1779 - .L_1778)
.L_1778:
        /*0004*/ 	.word	0x00000082


	//----- nvinfo : EIATTR_KPARAM_INFO
	.align		4
.L_1779:
        /*0008*/ 	.byte	0x04, 0x17
        /*000a*/ 	.short	(.L_1781 - .L_1780)
.L_1780:
        /*000c*/ 	.word	0x00000000
        /*0010*/ 	.short	0x0004
        /*0012*/ 	.short	0x0059
        /*0014*/ 	.byte	0x00, 0xf0, 0x05, 0x00


	//----- nvinfo : EIATTR_KPARAM_INFO
	.align		4
.L_1781:
        /*0018*/ 	.byte	0x04, 0x17
        /*001a*/ 	.short	(.L_1783 - .L_1782)
.L_1782:
        /*001c*/ 	.word	0x00000000
        /*0020*/ 	.short	0x0003
        /*0022*/ 	.short	0x0058
        /*0024*/ 	.byte	0x00, 0xf0, 0x05, 0x00


	//----- nvinfo : EIATTR_KPARAM_INFO
	.align		4
.L_1783:
        /*0028*/ 	.byte	0x04, 0x17
        /*002a*/ 	.short	(.L_1785 - .L_1784)
.L_1784:
        /*002c*/ 	.word	0x00000000
        /*0030*/ 	.short	0x0002
        /*0032*/ 	.short	0x0020
        /*0034*/ 	.byte	0x00, 0xf0, 0xe1, 0x00


	//----- nvinfo : EIATTR_KPARAM_INFO
	.align		4
.L_1785:
        /*0038*/ 	.byte	0x04, 0x17
        /*003a*/ 	.short	(.L_1787 - .L_1786)
.L_1786:
        /*003c*/ 	.word	0x00000000
        /*0040*/ 	.short	0x0001
        /*0042*/ 	.short	0x0008
        /*0044*/ 	.byte	0x00, 0xf0, 0x61, 0x00


	//----- nvinfo : EIATTR_KPARAM_INFO
	.align		4
.L_1787:
        /*0048*/ 	.byte	0x04, 0x17
        /*004a*/ 	.short	(.L_1789 - .L_1788)
.L_1788:
        /*004c*/ 	.word	0x00000000
        /*0050*/ 	.short	0x0000
        /*0052*/ 	.short	0x0000
        /*0054*/ 	.byte	0x00, 0xf0, 0x11, 0x00


	//----- nvinfo : EIATTR_SPARSE_MMA_MASK
	.align		4
.L_1789:
        /*0058*/ 	.byte	0x03, 0x50
        /*005a*/ 	.short	0x0000


	//----- nvinfo : EIATTR_MAXREG_COUNT
	.align		4
        /*005c*/ 	.byte	0x03, 0x1b
        /*005e*/ 	.short	0x00ff


	//----- nvinfo : EIATTR_MERCURY_ISA_VERSION
	.align		4
        /*0060*/ 	.byte	0x03, 0x5f
        /*0062*/ 	.short	0x0101


	//----- nvinfo : EIATTR_EXIT_INSTR_OFFSETS
	.align		4
        /*0064*/ 	.byte	0x04, 0x1c
        /*0066*/ 	.short	(.L_1791 - .L_1790)


	//   ....[0]....
.L_1790:
        /*0068*/ 	.word	0x00001010


	//   ....[1]....
        /*006c*/ 	.word	0x000010d0


	//   ....[2]....
        /*0070*/ 	.word	0x00001150


	//   ....[3]....
        /*0074*/ 	.word	0x000011d0


	//   ....[4]....
        /*0078*/ 	.word	0x00001250


	//   ....[5]....
        /*007c*/ 	.word	0x000012d0


	//   ....[6]....
        /*0080*/ 	.word	0x00001350


	//   ....[7]....
        /*0084*/ 	.word	0x000013d0


	//   ....[8]....
        /*0088*/ 	.word	0x00001450


	//----- nvinfo : EIATTR_MAX_THREADS
	.align		4
.L_1791:
        /*008c*/ 	.byte	0x04, 0x05
        /*008e*/ 	.short	(.L_1793 - .L_1792)
.L_1792:
        /*0090*/ 	.word	0x00000080
        /*0094*/ 	.word	0x00000001
        /*0098*/ 	.word	0x00000001


	//----- nvinfo : EIATTR_CRS_STACK_SIZE
	.align		4
.L_1793:
        /*009c*/ 	.byte	0x04, 0x1e
        /*009e*/ 	.short	(.L_1795 - .L_1794)
.L_1794:
        /*00a0*/ 	.word	0x00000000


	//----- nvinfo : EIATTR_CBANK_PARAM_SIZE
	.align		4
.L_1795:
        /*00a4*/ 	.byte	0x03, 0x19
        /*00a6*/ 	.short	0x005a


	//----- nvinfo : EIATTR_PARAM_CBANK
	.align		4
        /*00a8*/ 	.byte	0x04, 0x0a
        /*00aa*/ 	.short	(.L_1797 - .L_1796)
	.align		4
.L_1796:
        /*00ac*/ 	.word	index@(.nv.constant0._ZN2at6native49_GLOBAL__N__b919a28f_16_Normalization_cu_5c38458745unrolled_elementwise_kernel_for_multi_outputsILi3EZZZNS1_34batch_norm_update_stats_and_invertERKNS_6TensorES5_S5_S5_ddlENKUlvE_clEvENKUlvE0_clEvEUlffffE_St5arrayIPcLm7EE23TrivialOffsetCalculatorILi4EjESC_ILi3EjEEEviT0_T1_T2_T3_)
        /*00b0*/ 	.short	0x0210
        /*00b2*/ 	.short	0x005a


	//----- nvinfo : EIATTR_SW_WAR
	.align		4
.L_1797:
        /*00b4*/ 	.byte	0x04, 0x36
        /*00b6*/ 	.short	(.L_1799 - .L_1798)
.L_1798:
        /*00b8*/ 	.word	0x00000008
.L_1799:


//--------------------- .nv.info._ZN2at6native49_GLOBAL__N__b919a28f_16_Normalization_cu_5c38458745unrolled_elementwise_kernel_for_multi_outputsILi3EZZZNS1_34batch_norm_update_stats_and_invertERKNS_6TensorES5_S5_S5_ddlENKUlvE_clEvENKUlvE_clEvEUlddddE_St5arrayIPcLm7EE16OffsetCalculatorILi4EjLb0EESC_ILi3EjLb0EEEEviT0_T1_T2_T3_ --------------------------
	.section	.nv.info._ZN2at6native49_GLOBAL__N__b919a28f_16_Normalization_cu_5c38458745unrolled_elementwise_kernel_for_multi_outputsILi3EZZZNS1_34batch_norm_update_stats_and_invertERKNS_6TensorES5_S5_S5_ddlENKUlvE_clEvENKUlvE_clEvEUlddddE_St5arrayIPcLm7EE16OffsetCalculatorILi4EjLb0EESC_ILi3EjLb0EEEEviT0_T1_T2_T3_,"",@"SHT_CUDA_INFO"
	.sectionflags	@""
	.align	4


	//----- nvinfo : EIATTR_CUDA_API_VERSION
	.align		4
        /*0000*/ 	.byte	0x04, 0x37
        /*0002*/ 	.short	(.L_1801 - .L_1800)
.L_1800:
        /*0004*/ 	.word	0x00000082


	//----- nvinfo : EIATTR_KPARAM_INFO
	.align		4
.L_1801:
        /*0008*/ 	.byte	0x04, 0x17
        /*000a*/ 	.short	(.L_1803 - .L_1802)
.L_1802:
        /*000c*/ 	.word	0x00000000
        /*0010*/ 	.short	0x0004
        /*0012*/ 	.short	0x0320
        /*0014*/ 	.byte	0x00, 0xf0, 0x71, 0x09


	//----- nvinfo : EIATTR_KPARAM_INFO
	.align		4
.L_1803:
        /*0018*/ 	.byte	0x04, 0x17
        /*001a*/ 	.short	(.L_1805 - .L_1804)
.L_1804:
        /*001c*/ 	.word	0x00000000
        /*0020*/ 	.short	0x0003
        /*0022*/ 	.short	0x0060
        /*0024*/ 	.byte	0x00, 0xf0, 0x01, 0x0b


	//----- nvinfo : EIATTR_KPARAM_INFO
	.align		4
.L_1805:
        /*0028*/ 	.byte	0x04, 0x17
        /*002a*/ 	.short	(.L_1807 - .L_1806)
.L_1806:
        /*002c*/ 	.word	0x00000000
        /*0030*/ 	.short	0x0002
        /*0032*/ 	.short	0x0028
        /*0034*/ 	.byte	0x00, 0xf0, 0xe1, 0x00


	//----- nvinfo : EIATTR_KPARAM_INFO
	.align		4
.L_1807:
        /*0038*/ 	.byte	0x04, 0x17
        /*003a*/ 	.short	(.L_1809 - .L_1808)
.L_1808:
        /*003c*/ 	.word	0x00000000
        /*0040*/ 	.short	0x0001
        /*0042*/ 	.short	0x0008
        /*0044*/ 	.byte	0x00, 0xf0, 0x81, 0x00


	//----- nvinfo : EIATTR_KPARAM_INFO
	.align		4
.L_1809:
        /*0048*/ 	.byte	0x04, 0x17
        /*004a*/ 	.short	(.L_1811 - .L_1810)
.L_1810:
        /*004c*/ 	.word	0x00000000
        /*0050*/ 	.short	0x0000
        /*0052*/ 	.short	0x0000
        /*0054*/ 	.byte	0x00, 0xf0, 0x11, 0x00


	//----- nvinfo : EIATTR_SPARSE_MMA_MASK
	.align		4
.L_1811:
        /*0058*/ 	.byte	0x03, 0x50
        /*005a*/ 	.short	0x0000


	//----- nvinfo : EIATTR_MAXREG_COUNT
	.align		4
        /*005c*/ 	.byte	0x03, 0x1b
        /*005e*/ 	.short	0x00ff


	//----- nvinfo : EIATTR_MERCURY_ISA_VERSION
	.align		4
        /*0060*/ 	.byte	0x03, 0x5f
        /*0062*/ 	.short	0x0101


	//----- nvinfo : EIATTR_EXIT_INSTR_OFFSETS
	.align		4
        /*0064*/ 	.byte	0x04, 0x1c
        /*0066*/ 	.short	(.L_1813 - .L_1812)


	//   ....[0]....
.L_1812:
        /*0068*/ 	.word	0x0000ded0


	//   ....[1]....
        /*006c*/ 	.word	0x0000f5c0


	//   ....[2]....
        /*0070*/ 	.word	0x00010c60


	//   ....[3]....
        /*0074*/ 	.word	0x00012300


	//   ....[4]....
        /*0078*/ 	.word	0x000139a0


	//   ....[5]....
        /*007c*/ 	.word	0x00015040


	//   ....[6]....
        /*0080*/ 	.word	0x000166c0


	//   ....[7]....
        /*0084*/ 	.word	0x00017d40


	//   ....[8]....
        /*0088*/ 	.word	0x000193c0


	//----- nvinfo : EIATTR_MAX_THREADS
	.align		4
.L_1813:
        /*008c*/ 	.byte	0x04, 0x05
        /*008e*/ 	.short	(.L_1815 - .L_1814)
.L_1814:
        /*0090*/ 	.word	0x00000080
        /*0094*/ 	.word	0x00000001
        /*0098*/ 	.word	0x00000001


	//----- nvinfo : EIATTR_CRS_STACK_SIZE
	.align		4
.L_1815:
        /*009c*/ 	.byte	0x04, 0x1e
        /*009e*/ 	.short	(.L_1817 - .L_1816)
.L_1816:
        /*00a0*/ 	.word	0x00000000


	//----- nvinfo : EIATTR_CBANK_PARAM_SIZE
	.align		4
.L_1817:
        /*00a4*/ 	.byte	0x03, 0x19
        /*00a6*/ 	.short	0x057c


	//----- nvinfo : EIATTR_PARAM_CBANK
	.align		4
        /*00a8*/ 	.byte	0x04, 0x0a
        /*00aa*/ 	.short	(.L_1819 - .L_1818)
	.align		4
.L_1818:
        /*00ac*/ 	.word	index@(.nv.constant0._ZN2at6native49_GLOBAL__N__b919a28f_16_Normalization_cu_5c38458745unrolled_elementwise_kernel_for_multi_outputsILi3EZZZNS1_34batch_norm_update_stats_and_invertERKNS_6TensorES5_S5_S5_ddlENKUlvE_clEvENKUlvE_clEvEUlddddE_St5arrayIPcLm7EE16OffsetCalculatorILi4EjLb0EESC_ILi3EjLb0EEEEviT0_T1_T2_T3_)
        /*00b0*/ 	.short	0x0210
        /*00b2*/ 	.short	0x057c


	//----- nvinfo : EIATTR_SW_WAR
	.align		4
.L_1819:
        /*00b4*/ 	.byte	0x04, 0x36
        /*00b6*/ 	.short	(.L_1821 - .L_1820)
.L_1820:
        /*00b8*/ 	.word	0x00000008
.L_1821:


//--------------------- .nv.info._ZN2at6native49_GLOBAL__N__b919a28f_16_Normalization_cu_5c38458745unrolled_elementwise_kernel_for_multi_outputsILi3EZZZNS1_34batch_norm_update_stats_and_invertERKNS_6TensorES5_S5_S5_ddlENKUlvE_clEvENKUlvE_clEvEUlddddE_St5arrayIPcLm7EE23TrivialOffsetCalculatorILi4EjESC_ILi3EjEEEviT0_T1_T2_T3_ --------------------------
	.section	.nv.info._ZN2at6native49_GLOBAL__N__b919a28f_16_Normalization_cu_5c38458745unrolled_elementwise_kernel_for_multi_outputsILi3EZZZNS1_34batch_norm_update_stats_and_invertERKNS_6TensorES5_S5_S5_ddlENKUlvE_clEvENKUlvE_clEvEUlddddE_St5arrayIPcLm7EE23TrivialOffsetCalculatorILi4EjESC_ILi3EjEEEviT0_T1_T2_T3_,"",@"SHT_CUDA_INFO"
	.sectionflags	@""
	.align	4


	//----- nvinfo : EIATTR_CUDA_API_VERSION
	.align		4
        /*0000*/ 	.byte	0x04, 0x37
        /*0002*/ 	.short	(.L_1823 - .L_1822)
.L_1822:
        /*0004*/ 	.word	0x00000082


	//----- nvinfo : EIATTR_KPARAM_INFO
	.align		4
.L_1823:
        /*0008*/ 	.byte	0x04, 0x17
        /*000a*/ 	.short	(.L_1825 - .L_1824)
.L_1824:
        /*000c*/ 	.word	0x00000000
        /*0010*/ 	.short	0x0004
        /*0012*/ 	.short	0x0061
        /*0014*/ 	.byte	0x00, 0xf0, 0x05, 0x00


	//----- nvinfo : EIATTR_KPARAM_INFO
	.align		4
.L_1825:
        /*0018*/ 	.byte	0x04, 0x17
        /*001a*/ 	.short	(.L_1827 - .L_1826)
.L_1826:
        /*001c*/ 	.word	0x00000000
        /*0020*/ 	.short	0x0003
        /*0022*/ 	.short	0x0060
        /*0024*/ 	.byte	0x00, 0xf0, 0x05, 0x00


	//----- nvinfo : EIATTR_KPARAM_INFO
	.align		4
.L_1827:
        /*0028*/ 	.byte	0x04, 0x17
        /*002a*/ 	.short	(.L_1829 - .L_1828)
.L_1828:
        /*002c*/ 	.word	0x00000000
        /*0030*/ 	.short	0x0002
        /*0032*/ 	.short	0x0028
        /*0034*/ 	.byte	0x00, 0xf0, 0xe1, 0x00


	//----- nvinfo : EIATTR_KPARAM_INFO
	.align		4
.L_1829:
        /*0038*/ 	.byte	0x04, 0x17
        /*003a*/ 	.short	(.L_1831 - .L_1830)
.L_1830:
        /*003c*/ 	.word	0x00000000
        /*0040*/ 	.short	0x0001
        /*0042*/ 	.short	0x0008
        /*0044*/ 	.byte	0x00, 0xf0, 0x81, 0x00


	//----- nvinfo : EIATTR_KPARAM_INFO
	.align		4
.L_1831:
        /*0048*/ 	.byte	0x04, 0x17
        /*004a*/ 	.short	(.L_1833 - .L_1832)
.L_1832:
        /*004c*/ 	.word	0x00000000
        /*0050*/ 	.short	0x0000
        /*0052*/ 	.short	0x0000
        /*0054*/ 	.byte	0x00, 0xf0, 0x11, 0x00


	//----- nvinfo : EIATTR_SPARSE_MMA_MASK
	.align		4
.L_1833:
        /*0058*/ 	.byte	0x03, 0x50
        /*005a*/ 	.short	0x0000


	//----- nvinfo : EIATTR_MAXREG_COUNT
	.align		4
        /*005c*/ 	.byte	0x03, 0x1b
        /*005e*/ 	.short	0x00ff


	//----- nvinfo : EIATTR_MERCURY_ISA_VERSION
	.align		4
        /*0060*/ 	.byte	0x03, 0x5f
        /*0062*/ 	.short	0x0101


	//----- nvinfo : EIATTR_EXIT_INSTR_OFFSETS
	.align		4
        /*0064*/ 	.byte	0x04, 0x1c
        /*0066*/ 	.short	(.L_1835 - .L_1834)


	//   ....[0]....
.L_1834:
        /*0068*/ 	.word	0x00001f40


	//   ....[1]....
        /*006c*/ 	.word	0x00002010


	//   ....[2]....
        /*0070*/ 	.word	0x000020b0


	//   ....[3]....
        /*0074*/ 	.word	0x00002150


	//   ....[4]....
        /*0078*/ 	.word	0x000021f0


	//   ....[5]....
        /*007c*/ 	.word	0x00002290


	//   ....[6]....
        /*0080*/ 	.word	0x00002330


	//   ....[7]....
        /*0084*/ 	.word	0x000023f0


	//   ....[8]....
        /*0088*/ 	.word	0x00002470


	//----- nvinfo : EIATTR_MAX_THREADS
	.align		4
.L_1835:
        /*008c*/ 	.byte	0x04, 0x05
        /*008e*/ 	.short	(.L_1837 - .L_1836)
.L_1836:
        /*0090*/ 	.word	0x00000080
        /*0094*/ 	.word	0x00000001
        /*0098*/ 	.word	0x00000001


	//----- nvinfo : EIATTR_CRS_STACK_SIZE
	.align		4
.L_1837:
        /*009c*/ 	.byte	0x04, 0x1e
        /*009e*/ 	.short	(.L_1839 - .L_1838)
.L_1838:
        /*00a0*/ 	.word	0x00000000


	//----- nvinfo : EIATTR_CBANK_PARAM_SIZE
	.align		4
.L_1839:
        /*00a4*/ 	.byte	0x03, 0x19
        /*00a6*/ 	.short	0x0062


	//----- nvinfo : EIATTR_PARAM_CBANK
	.align		4
        /*00a8*/ 	.byte	0x04, 0x0a
        /*00aa*/ 	.short	(.L_1841 - .L_1840)
	.align		4
.L_1840:
        /*00ac*/ 	.word	index@(.nv.constant0._ZN2at6native49_GLOBAL__N__b919a28f_16_Normalization_cu_5c38458745unrolled_elementwise_kernel_for_multi_outputsILi3EZZZNS1_34batch_norm_update_stats_and_invertERKNS_6TensorES5_S5_S5_ddlENKUlvE_clEvENKUlvE_clEvEUlddddE_St5arrayIPcLm7EE23TrivialOffsetCalculatorILi4EjESC_ILi3EjEEEviT0_T1_T2_T3_)
        /*00b0*/ 	.short	0x0210
        /*00b2*/ 	.short	0x0062


	//----- nvinfo : EIATTR_SW_WAR
	.align		4
.L_1841:
        /*00b4*/ 	.byte	0x04, 0x36
        /*00b6*/ 	.short	(.L_1843 - .L_1842)
.L_1842:
        /*00b8*/ 	.word	0x00000008
.L_1843:


//--------------------- .nv.info._ZN2at6native49_GLOBAL__N__b919a28f_16_Normalization_cu_5c38458745unrolled_elementwise_kernel_for_multi_outputsILi2EZZZNS1_23batch_norm_update_statsERKNS_6TensorES5_S5_S5_dlENKUlvE_clEvENKUlvE2_clEvEUlffN3c108BFloat16ES9_E_St5arrayIPcLm6EE16OffsetCalculatorILi4EjLb0EESE_ILi2EjLb0EEEEviT0_T1_T2_T3_ --------------------------
	.section	.nv.info._ZN2at6native49_GLOBAL__N__b919a28f_16_Normalization_cu_5c38458745unrolled_elementwise_kernel_for_multi_outputsILi2EZZZNS1_23batch_norm_update_statsERKNS_6TensorES5_S5_S5_dlENKUlvE_clEvENKUlvE2_clEvEUlffN3c108BFloat16ES9_E_St5arrayIPcLm6EE16OffsetCalculatorILi4EjLb0EESE_ILi2EjLb0EEEEviT0_T1_T2_T3_,"",@"SHT_CUDA_INFO"
	.sectionflags	@""
	.align	4


	//----- nvinfo : EIATTR_CUDA_API_VERSION
	.align		4
        /*0000*/ 	.byte	0x04, 0x37
        /*0002*/ 	.short	(.L_1845 - .L_1844)
.L_1844:
        /*0004*/ 	.word	0x00000082


	//----- nvinfo : EIATTR_KPARAM_INFO
	.align		4
.L_1845:
        /*0008*/ 	.byte	0x04, 0x17
        /*000a*/ 	.short	(.L_1847 - .L_1846)
.L_1846:
        /*000c*/ 	.word	0x00000000
        /*0010*/ 	.short	0x0004
        /*0012*/ 	.short	0x0308
        /*0014*/ 	.byte	0x00, 0xf0, 0xe1, 0x07


	//----- nvinfo : EIATTR_KPARAM_INFO
	.align		4
.L_1847:
        /*0018*/ 	.byte	0x04, 0x17
        /*001a*/ 	.short	(.L_1849 - .L_1848)
.L_1848:
        /*001c*/ 	.word	0x00000000
        /*0020*/ 	.short	0x0003
        /*0022*/ 	.short	0x0048
        /*0024*/ 	.byte	0x00, 0xf0, 0x01, 0x0b


	//----- nvinfo : EIATTR_KPARAM_INFO
	.align		4
.L_1849:
        /*0028*/ 	.byte	0x04, 0x17
        /*002a*/ 	.short	(.L_1851 - .L_1850)
.L_1850:
        /*002c*/ 	.word	0x00000000
        /*0030*/ 	.short	0x0002
        /*0032*/ 	.short	0x0018
        /*0034*/ 	.byte	0x00, 0xf0, 0xc1, 0x00


	//----- nvinfo : EIATTR_KPARAM_INFO
	.align		4
.L_1851:
        /*0038*/ 	.byte	0x04, 0x17
        /*003a*/ 	.short	(.L_1853 - .L_1852)
.L_1852:
        /*003c*/ 	.word	0x00000000
        /*0040*/ 	.short	0x0001
        /*0042*/ 	.short	0x0008
        /*0044*/ 	.byte	0x00, 0xf0, 0x41, 0x00


	//----- nvinfo : EIATTR_KPARAM_INFO
	.align		4
.L_1853:
        /*0048*/ 	.byte	0x04, 0x17
        /*004a*/ 	.short	(.L_1855 - .L_1854)
.L_1854:
        /*004c*/ 	.word	0x00000000
        /*0050*/ 	.short	0x0000
        /*0052*/ 	.short	0x0000
        /*0054*/ 	.byte	0x00, 0xf0, 0x11, 0x00


	//----- nvinfo : EIATTR_SPARSE_MMA_MASK
	.align		4
.L_1855:
        /*0058*/ 	.byte	0x03, 0x50
        /*005a*/ 	.short	0x0000


	//----- nvinfo : EIATTR_MAXREG_COUNT
	.align		4
        /*005c*/ 	.byte	0x03, 0x1b
        /*005e*/ 	.short	0x00ff


	//----- nvinfo : EIATTR_MERCURY_ISA_VERSION
	.align		4
        /*0060*/ 	.byte	0x03, 0x5f
        /*0062*/ 	.short	0x0101


	//----- nvinfo : EIATTR_EXIT_INSTR_OFFSETS
	.align		4
        /*0064*/ 	.byte	0x04, 0x1c
        /*0066*/ 	.short	(.L_1857 - .L_1856)


	//   ....[0]....
.L_1856:
        /*0068*/ 	.word	0x0000cc90


	//   ....[1]....
        /*006c*/ 	.word	0x0000e020


	//   ....[2]....
        /*0070*/ 	.word	0x0000f370


	//   ....[3]....
        /*0074*/ 	.word	0x000106b0


	//   ....[4]....
        /*0078*/ 	.word	0x000119f0


	//   ....[5]....
        /*007c*/ 	.word	0x00012d30


	//   ....[6]....
        /*0080*/ 	.word	0x00014070


	//   ....[7]....
        /*0084*/ 	.word	0x000153b0


	//   ....[8]....
        /*0088*/ 	.word	0x000166f0


	//----- nvinfo : EIATTR_MAX_THREADS
	.align		4
.L_1857:
        /*008c*/ 	.byte	0x04, 0x05
        /*008e*/ 	.short	(.L_1859 - .L_1858)
.L_1858:
        /*0090*/ 	.word	0x00000080
        /*0094*/ 	.word	0x00000001
        /*0098*/ 	.word	0x00000001


	//----- nvinfo : EIATTR_CRS_STACK_SIZE
	.align		4
.L_1859:
        /*009c*/ 	.byte	0x04, 0x1e
        /*009e*/ 	.short	(.L_1861 - .L_1860)
.L_1860:
        /*00a0*/ 	.word	0x00000000


	//----- nvinfo : EIATTR_CBANK_PARAM_SIZE
	.align		4
.L_1861:
        /*00a4*/ 	.byte	0x03, 0x19
        /*00a6*/ 	.short	0x0500


	//----- nvinfo : EIATTR_PARAM_CBANK
	.align		4
        /*00a8*/ 	.byte	0x04, 0x0a
        /*00aa*/ 	.short	(.L_1863 - .L_1862)
	.align		4
.L_1862:
        /*00ac*/ 	.word	index@(.nv.constant0._ZN2at6native49_GLOBAL__N__b919a28f_16_Normalization_cu_5c38458745unrolled_elementwise_kernel_for_multi_outputsILi2EZZZNS1_23batch_norm_update_statsERKNS_6TensorES5_S5_S5_dlENKUlvE_clEvENKUlvE2_clEvEUlffN3c108BFloat16ES9_E_St5arrayIPcLm6EE16OffsetCalculatorILi4EjLb0EESE_ILi2EjLb0EEEEviT0_T1_T2_T3_)
        /*00b0*/ 	.short	0x0210
        /*00b2*/ 	.short	0x0500


	//----- nvinfo : EIATTR_SW_WAR
	.align		4
.L_1863:
        /*00b4*/ 	.byte	0x04, 0x36
        /*00b6*/ 	.short	(.L_1865 - .L_1864)
.L_1864:
        /*00b8*/ 	.word	0x00000008
.L_1865:


//--------------------- .nv.info._ZN2at6native49_GLOBAL__N__b919a28f_16_Normalization_cu_5c38458745unrolled_elementwise_kernel_for_multi_outputsILi2EZZZNS1_23batch_norm_update_statsERKNS_6TensorES5_S5_S5_dlENKUlvE_clEvENKUlvE2_clEvEUlffN3c108BFloat16ES9_E_St5arrayIPcLm6EE23TrivialOffsetCalculatorILi4EjESE_ILi2EjEEEviT0_T1_T2_T3_ --------------------------
	.section	.nv.info._ZN2at6native49_GLOBAL__N__b919a28f_16_Normalization_cu_5c38458745unrolled_elementwise_kernel_for_multi_outputsILi2EZZZNS1_23batch_norm_update_statsERKNS_6TensorES5_S5_S5_dlENKUlvE_clEvENKUlvE2_clEvEUlffN3c108BFloat16ES9_E_St5arrayIPcLm6EE23TrivialOffsetCalculatorILi4EjESE_ILi2EjEEEviT0_T1_T2_T3_,"",@"SHT_CUDA_INFO"
	.sectionflags	@""
	.align	4


	//----- nvinfo : EIATTR_CUDA_API_VERSION
	.align		4
        /*0000*/ 	.byte	0x04, 0x37
        /*0002*/ 	.short	(.L_1867 - .L_1866)
.L_1866:
        /*0004*/ 	.word	0x00000082


	//----- nvinfo : EIATTR_KPARAM_INFO
	.align		4
.L_1867:
        /*0008*/ 	.byte	0x04, 0x17
        /*000a*/ 	.short	(.L_1869 - .L_1868)
.L_1868:
        /*000c*/ 	.word	0x00000000
        /*0010*/ 	.short	0x0004
        /*0012*/ 	.short	0x0049
        /*0014*/ 	.byte	0x00, 0xf0, 0x05, 0x00


	//----- nvinfo : EIATTR_KPARAM_INFO
	.align		4
.L_1869:
        /*0018*/ 	.byte	0x04, 0x17
        /*001a*/ 	.short	(.L_1871 - .L_1870)
.L_1870:
        /*001c*/ 	.word	0x00000000
        /*0020*/ 	.short	0x0003
        /*0022*/ 	.short	0x0048
        /*0024*/ 	.byte	0x00, 0xf0, 0x05, 0x00


	//----- nvinfo : EIATTR_KPARAM_INFO
	.align		4
.L_1871:
        /*0028*/ 	.byte	0x04, 0x17
        /*002a*/ 	.short	(.L_1873 - .L_1872)
.L_1872:
        /*002c*/ 	.word	0x00000000
        /*0030*/ 	.short	0x0002
        /*0032*/ 	.short	0x0018
        /*0034*/ 	.byte	0x00, 0xf0, 0xc1, 0x00


	//----- nvinfo : EIATTR_KPARAM_INFO
	.align		4
.L_1873:
        /*0038*/ 	.byte	0x04, 0x17
        /*003a*/ 	.short	(.L_1875 - .L_1874)
.L_1874:
        /*003c*/ 	.word	0x00000000
        /*0040*/ 	.short	0x0001
        /*0042*/ 	.short	0x0008
        /*0044*/ 	.byte	0x00, 0xf0, 0x41, 0x00


	//----- nvinfo : EIATTR_KPARAM_INFO
	.align		4
.L_1875:
        /*0048*/ 	.byte	0x04, 0x17
        /*004a*/ 	.short	(.L_1877 - .L_1876)
.L_1876:
        /*004c*/ 	.word	0x00000000
        /*0050*/ 	.short	0x0000
        /*0052*/ 	.short	0x0000
        /*0054*/ 	.byte	0x00, 0xf0, 0x11, 0x00


	//----- nvinfo : EIATTR_SPARSE_MMA_MASK
	.align		4
.L_1877:
        /*0058*/ 	.byte	0x03, 0x50
        /*005a*/ 	.short	0x0000


	//----- nvinfo : EIATTR_MAXREG_COUNT
	.align		4
        /*005c*/ 	.byte	0x03, 0x1b
        /*005e*/ 	.short	0x00ff


	//----- nvinfo : EIATTR_MERCURY_ISA_VERSION
	.align		4
        /*0060*/ 	.byte	0x03, 0x5f
        /*0062*/ 	.short	0x0101


	//----- nvinfo : EIATTR_EXIT_INSTR_OFFSETS
	.align		4
        /*0064*/ 	.byte	0x04, 0x1c
        /*0066*/ 	.short	(.L_1879 - .L_1878)


	//   ....[0]....
.L_1878:
        /*0068*/ 	.word	0x00001040


	//   ....[1]....
        /*006c*/ 	.word	0x000010e0


	//   ....[2]....
        /*0070*/ 	.word	0x00001150


	//   ....[3]....
        /*0074*/ 	.word	0x000011d0


	//   ....[4]....
        /*0078*/ 	.word	0x00001250


	//   ....[5]....
        /*007c*/ 	.word	0x000012c0


	//   ....[6]....
        /*0080*/ 	.word	0x00001340


	//   ....[7]....
        /*0084*/ 	.word	0x000013c0


	//   ....[8]....
        /*0088*/ 	.word	0x00001430


	//----- nvinfo : EIATTR_MAX_THREADS
	.align		4
.L_1879:
        /*008c*/ 	.byte	0x04, 0x05
        /*008e*/ 	.short	(.L_1881 - .L_1880)
.L_1880:
        /*0090*/ 	.word	0x00000080
        /*0094*/ 	.word	0x00000001
        /*0098*/ 	.word	0x00000001


	//----- nvinfo : EIATTR_CRS_STACK_SIZE
	.align		4
.L_1881:
        /*009c*/ 	.byte	0x04, 0x1e
        /*009e*/ 	.short	(.L_1883 - .L_1882)
.L_1882:
        /*00a0*/ 	.word	0x00000000


	//----- nvinfo : EIATTR_CBANK_PARAM_SIZE
	.align		4
.L_1883:
        /*00a4*/ 	.byte	0x03, 0x19
        /*00a6*/ 	.short	0x004a


	//----- nvinfo : EIATTR_PARAM_CBANK
	.align		4
        /*00a8*/ 	.byte	0x04, 0x0a
        /*00aa*/ 	.short	(.L_1885 - .L_1884)
	.align		4
.L_1884:
        /*00ac*/ 	.word	index@(.nv.constant0._ZN2at6native49_GLOBAL__N__b919a28f_16_Normalization_cu_5c38458745unrolled_elementwise_kernel_for_multi_outputsILi2EZZZNS1_23batch_norm_update_statsERKNS_6TensorES5_S5_S5_dlENKUlvE_clEvENKUlvE2_clEvEUlffN3c108BFloat16ES9_E_St5arrayIPcLm6EE23TrivialOffsetCalculatorILi4EjESE_ILi2EjEEEviT0_T1_T2_T3_)
        /*00b0*/ 	.short	0x0210
        /*00b2*/ 	.short	0x004a


	//----- nvinfo : EIATTR_SW_WAR
	.align		4
.L_1885:
        /*00b4*/ 	.byte	0x04, 0x36
        /*00b6*/ 	.short	(.L_1887 - .L_1886)
.L_1886:
        /*00b8*/ 	.word	0x00000008
.L_1887:


//--------------------- .nv.info._ZN2at6native49_GLOBAL__N__b919a28f_16_Normalization_cu_5c38458745unrolled_elementwise_kernel_for_multi_outputsILi2EZZZNS1_23batch_norm_update_statsERKNS_6TensorES5_S5_S5_dlENKUlvE_clEvENKUlvE1_clEvEUlffN3c104HalfES9_E_St5arrayIPcLm6EE16OffsetCalculatorILi4EjLb0EESE_ILi2EjLb0EEEEviT0_T1_T2_T3_ --------------------------
	.section	.nv.info._ZN2at6native49_GLOBAL__N__b919a28f_16_Normalization_cu_5c38458745unrolled_elementwise_kernel_for_multi_outputsILi2EZZZNS1_23batch_norm_update_statsERKNS_6TensorES5_S5_S5_dlENKUlvE_clEvENKUlvE1_clEvEUlffN3c104HalfES9_E_St5arrayIPcLm6EE16OffsetCalculatorILi4EjLb0EESE_ILi2EjLb0EEEEviT0_T1_T2_T3_,"",@"SHT_CUDA_INFO"
	.sectionflags	@""
	.align	4


	//----- nvinfo : EIATTR_CUDA_API_VERSION
	.align		4
        /*0000*/ 	.byte	0x04, 0x37
        /*0002*/ 	.short	(.L_1889 - .L_1888)
.L_1888:
        /*0004*/ 	.word	0x00000082


	//----- nvinfo : EIATTR_KPARAM_INFO
	.align		4
.L_1889:
        /*0008*/ 	.byte	0x04, 0x17
        /*000a*/ 	.short	(.L_1891 - .L_1890)
.L_1890:
        /*000c*/ 	.word	0x00000000
        /*0010*/ 	.short	0x0004
        /*0012*/ 	.short	0x0308
        /*0014*/ 	.byte	0x00, 0xf0, 0xe1, 0x07


	//----- nvinfo : EIATTR_KPARAM_INFO
	.align		4
.L_1891:
        /*0018*/ 	.byte	0x04, 0x17
        /*001a*/ 	.short	(.L_1893 - .L_1892)
.L_1892:
        /*001c*/ 	.word	0x00000000
        /*0020*/ 	.short	0x0003
        /*0022*/ 	.short	0x0048
        /*0024*/ 	.byte	0x00, 0xf0, 0x01, 0x0b


	//----- nvinfo : EIATTR_KPARAM_INFO
	.align		4
.L_1893:
        /*0028*/ 	.byte	0x04, 0x17
        /*002a*/ 	.short	(.L_1895 - .L_1894)
.L_1894:
        /*002c*/ 	.word	0x00000000
        /*0030*/ 	.short	0x0002
        /*0032*/ 	.short	0x0018
        /*0034*/ 	.byte	0x00, 0xf0, 0xc1, 0x00


	//----- nvinfo : EIATTR_KPARAM_INFO
	.align		4
.L_1895:
        /*0038*/ 	.byte	0x04, 0x17
        /*003a*/ 	.short	(.L_1897 - .L_1896)
.L_1896:
        /*003c*/ 	.word	0x00000000
        /*0040*/ 	.short	0x0001
        /*0042*/ 	.short	0x0008
        /*0044*/ 	.byte	0x00, 0xf0, 0x41, 0x00


	//----- nvinfo : EIATTR_KPARAM_INFO
	.align		4
.L_1897:
        /*0048*/ 	.byte	0x04, 0x17
        /*004a*/ 	.short	(.L_1899 - .L_1898)
.L_1898:
        /*004c*/ 	.word	0x00000000
        /*0050*/ 	.short	0x0000
        /*0052*/ 	.short	0x0000
        /*0054*/ 	.byte	0x00, 0xf0, 0x11, 0x00


	//----- nvinfo : EIATTR_SPARSE_MMA_MASK
	.align		4
.L_1899:
        /*0058*/ 	.byte	0x03, 0x50
        /*005a*/ 	.short	0x0000


	//----- nvinfo : EIATTR_MAXREG_COUNT
	.align		4
        /*005c*/ 	.byte	0x03, 0x1b
        /*005e*/ 	.short	0x00ff


	//----- nvinfo : EIATTR_MERCURY_ISA_VERSION
	.align		4
        /*0060*/ 	.byte	0x03, 0x5f
        /*0062*/ 	.short	0x0101


	//----- nvinfo : EIATTR_EXIT_INSTR_OFFSETS
	.align		4
        /*0064*/ 	.byte	0x04, 0x1c
        /*0066*/ 	.short	(.L_1901 - .L_1900)


	//   ....[0]....
.L_1900:
        /*0068*/ 	.word	0x0000cc90


	//   ....[1]....
        /*006c*/ 	.word	0x0000e020


	//   ....[2]....
        /*0070*/ 	.word	0x0000f370


	//   ....[3]....
        /*0074*/ 	.word	0x000106b0


	//   ....[4]....
        /*0078*/ 	.word	0x000119f0


	//   ....[5]....
        /*007c*/ 	.word	0x00012d30


	//   ....[6]....
        /*0080*/ 	.word	0x00014070


	//   ....[7]....
        /*0084*/ 	.word	0x000153b0


	//   ....[8]....
        /*0088*/ 	.word	0x000166f0


	//----- nvinfo : EIATTR_MAX_THREADS
	.align		4
.L_1901:
        /*008c*/ 	.byte	0x04, 0x05
        /*008e*/ 	.short	(.L_1903 - .L_1902)
.L_1902:
        /*0090*/ 	.word	0x00000080
        /*0094*/ 	.word	0x00000001
        /*0098*/ 	.word	0x00000001


	//----- nvinfo : EIATTR_CRS_STACK_SIZE
	.align		4
.L_1903:
        /*009c*/ 	.byte	0x04, 0x1e
        /*009e*/ 	.short	(.L_1905 - .L_1904)
.L_1904:
        /*00a0*/ 	.word	0x00000000


	//----- nvinfo : EIATTR_CBANK_PARAM_SIZE
	.align		4
.L_1905:
        /*00a4*/ 	.byte	0x03, 0x19
        /*00a6*/ 	.short	0x0500


	//----- nvinfo : EIATTR_PARAM_CBANK
	.align		4
        /*00a8*/ 	.byte	0x04, 0x0a
        /*00aa*/ 	.short	(.L_1907 - .L_1906)
	.align		4
.L_1906:
        /*00ac*/ 	.word	index@(.nv.constant0._ZN2at6native49_GLOBAL__N__b919a28f_16_Normalization_cu_5c38458745unrolled_elementwise_kernel_for_multi_outputsILi2EZZZNS1_23batch_norm_update_statsERKNS_6TensorES5_S5_S5_dlENKUlvE_clEvENKUlvE1_clEvEUlffN3c104HalfES9_E_St5arrayIPcLm6EE16OffsetCalculatorILi4EjLb0EESE_ILi2EjLb0EEEEviT0_T1_T2_T3_)
        /*00b0*/ 	.short	0x0210
        /*00b2*/ 	.short	0x0500


	//----- nvinfo : EIATTR_SW_WAR
	.align		4
.L_1907:
        /*00b4*/ 	.byte	0x04, 0x36
        /*00b6*/ 	.short	(.L_1909 - .L_1908)
.L_1908:
        /*00b8*/ 	.word	0x00000008
.L_1909:


//--------------------- .nv.info._ZN2at6native49_GLOBAL__N__b919a28f_16_Normalization_cu_5c38458745unrolled_elementwise_kernel_for_multi_outputsILi2EZZZNS1_23batch_norm_update_statsERKNS_6TensorES5_S5_S5_dlENKUlvE_clEvENKUlvE1_clEvEUlffN3c104HalfES9_E_St5arrayIPcLm6EE23TrivialOffsetCalculatorILi4EjESE_ILi2EjEEEviT0_T1_T2_T3_ --------------------------
	.section	.nv.info._ZN2at6native49_GLOBAL__N__b919a28f_16_Normalization_cu_5c38458745unrolled_elementwise_kernel_for_multi_outputsILi2EZZZNS1_23batch_norm_update_statsERKNS_6TensorES5_S5_S5_dlENKUlvE_clEvENKUlvE1_clEvEUlffN3c104HalfES9_E_St5arrayIPcLm6EE23TrivialOffsetCalculatorILi4EjESE_ILi2EjEEEviT0_T1_T2_T3_,"",@"SHT_CUDA_INFO"
	.sectionflags	@""
	.align	4


	//----- nvinfo : EIATTR_CUDA_API_VERSION
	.align		4
        /*0000*/ 	.byte	0x04, 0x37
        /*0002*/ 	.short	(.L_1911 - .L_1910)
.L_1910:
        /*0004*/ 	.word	0x00000082


	//----- nvinfo : EIATTR_KPARAM_INFO
	.align		4
.L_1911:
        /*0008*/ 	.byte	0x04, 0x17
        /*000a*/ 	.short	(.L_1913 - .L_1912)
.L_1912:
        /*000c*/ 	.word	0x00000000
        /*0010*/ 	.short	0x0004
        /*0012*/ 	.short	0x0049
        /*0014*/ 	.byte	0x00, 0xf0, 0x05, 0x00


	//----- nvinfo : EIATTR_KPARAM_INFO
	.align		4
.L_1913:
        /*0018*/ 	.byte	0x04, 0x17
        /*001a*/ 	.short	(.L_1915 - .L_1914)
.L_1914:
        /*001c*/ 	.word	0x00000000
        /*0020*/ 	.short	0x0003
        /*0022*/ 	.short	0x0048
        /*0024*/ 	.byte	0x00, 0xf0, 0x05, 0x00


	//----- nvinfo : EIATTR_KPARAM_INFO
	.align		4
.L_1915:
        /*0028*/ 	.byte	0x04, 0x17
        /*002a*/ 	.short	(.L_1917 - .L_1916)
.L_1916:
        /*002c*/ 	.word	0x00000000
        /*0030*/ 	.short	0x0002
        /*0032*/ 	.short	0x0018
        /*0034*/ 	.byte	0x00, 0xf0, 0xc1, 0x00


	//----- nvinfo : EIATTR_KPARAM_INFO
	.align		4
.L_1917:
        /*0038*/ 	.byte	0x04, 0x17
        /*003a*/ 	.short	(.L_1919 - .L_1918)
.L_1918:
        /*003c*/ 	.word	0x00000000
        /*0040*/ 	.short	0x0001
        /*0042*/ 	.short	0x0008
        /*0044*/ 	.byte	0x00, 0xf0, 0x41, 0x00


	//----- nvinfo : EIATTR_KPARAM_INFO
	.align		4
.L_1919:
        /*0048*/ 	.byte	0x04, 0x17
        /*004a*/ 	.short	(.L_1921 - .L_1920)
.L_1920:
        /*004c*/ 	.word	0x00000000
        /*0050*/ 	.short	0x0000
        /*0052*/ 	.short	0x0000
        /*0054*/ 	.byte	0x00, 0xf0, 0x11, 0x00


	//----- nvinfo : EIATTR_SPARSE_MMA_MASK
	.align		4
.L_1921:
        /*0058*/ 	.byte	0x03, 0x50
        /*005a*/ 	.short	0x0000


	//----- nvinfo : EIATTR_MAXREG_COUNT
	.align		4
        /*005c*/ 	.byte	0x03, 0x1b
        /*005e*/ 	.short	0x00ff


	//----- nvinfo : EIATTR_MERCURY_ISA_VERSION
	.align		4
        /*0060*/ 	.byte	0x03, 0x5f
        /*0062*/ 	.short	0x0101


	//----- nvinfo : EIATTR_EXIT_INSTR_OFFSETS
	.align		4
        /*0064*/ 	.byte	0x04, 0x1c
        /*0066*/ 	.short	(.L_1923 - .L_1922)


	//   ....[0]....
.L_1922:
        /*0068*/ 	.word	0x00001040


	//   ....[1]....
        /*006c*/ 	.word	0x000010e0


	//   ....[2]....
        /*0070*/ 	.word	0x00001150


	//   ....[3]....
        /*0074*/ 	.word	0x000011d0


	//   ....[4]....
        /*0078*/ 	.word	0x00001250


	//   ....[5]....
        /*007c*/ 	.word	0x000012c0


	//   ....[6]....
        /*0080*/ 	.word	0x00001340


	//   ....[7]....
        /*0084*/ 	.word	0x000013c0


	//   ....[8]....
        /*0088*/ 	.word	0x00001430


	//----- nvinfo : EIATTR_MAX_THREADS
	.align		4
.L_1923:
        /*008c*/ 	.byte	0x04, 0x05
        /*008e*/ 	.short	(.L_1925 - .L_1924)
.L_1924:
        /*0090*/ 	.word	0x00000080
        /*0094*/ 	.word	0x00000001
        /*0098*/ 	.word	0x00000001


	//----- nvinfo : EIATTR_CRS_STACK_SIZE
	.align		4
.L_1925:
        /*009c*/ 	.byte	0x04, 0x1e
        /*009e*/ 	.short	(.L_1927 - .L_1926)
.L_1926:
        /*00a0*/ 	.word	0x00000000


	//----- nvinfo : EIATTR_CBANK_PARAM_SIZE
	.align		4
.L_1927:
        /*00a4*/ 	.byte	0x03, 0x19
        /*00a6*/ 	.short	0x004a


	//----- nvinfo : EIATTR_PARAM_CBANK
	.align		4
        /*00a8*/ 	.byte	0x04, 0x0a
        /*00aa*/ 	.short	(.L_1929 - .L_1928)
	.align		4
.L_1928:
        /*00ac*/ 	.word	index@(.nv.constant0._ZN2at6native49_GLOBAL__N__b919a28f_16_Normalization_cu_5c38458745unrolled_elementwise_kernel_for_multi_outputsILi2EZZZNS1_23batch_norm_update_statsERKNS_6TensorES5_S5_S5_dlENKUlvE_clEvENKUlvE1_clEvEUlffN3c104HalfES9_E_St5arrayIPcLm6EE23TrivialOffsetCalculatorILi4EjESE_ILi2EjEEEviT0_T1_T2_T3_)
        /*00b0*/ 	.short	0x0210
        /*00b2*/ 	.short	0x004a


	//----- nvinfo : EIATTR_SW_WAR
	.align		4
.L_1929:
        /*00b4*/ 	.byte	0x04, 0x36
        /*00b6*/ 	.short	(.L_1931 - .L_1930)
.L_1930:
        /*00b8*/ 	.word	0x00000008
.L_1931:


//--------------------- .nv.info._ZN2at6native49_GLOBAL__N__b919a28f_16_Normalization_cu_5c38458745unrolled_elementwise_kernel_for_multi_outputsILi2EZZZNS1_23batch_norm_update_statsERKNS_6TensorES5_S5_S5_dlENKUlvE_clEvENKUlvE0_clEvEUlffffE_St5arrayIPcLm6EE16OffsetCalculatorILi4EjLb0EESC_ILi2EjLb0EEEEviT0_T1_T2_T3_ --------------------------
	.section	.nv.info._ZN2at6native49_GLOBAL__N__b919a28f_16_Normalization_cu_5c38458745unrolled_elementwise_kernel_for_multi_outputsILi2EZZZNS1_23batch_norm_update_statsERKNS_6TensorES5_S5_S5_dlENKUlvE_clEvENKUlvE0_clEvEUlffffE_St5arrayIPcLm6EE16OffsetCalculatorILi4EjLb0EESC_ILi2EjLb0EEEEviT0_T1_T2_T3_,"",@"SHT_CUDA_INFO"
	.sectionflags	@""
	.align	4


	//----- nvinfo : EIATTR_CUDA_API_VERSION
	.align		4
        /*0000*/ 	.byte	0x04, 0x37
        /*0002*/ 	.short	(.L_1933 - .L_1932)
.L_1932:
        /*0004*/ 	.word	0x00000082


	//----- nvinfo : EIATTR_KPARAM_INFO
	.align		4
.L_1933:
        /*0008*/ 	.byte	0x04, 0x17
        /*000a*/ 	.short	(.L_1935 - .L_1934)
.L_1934:
        /*000c*/ 	.word	0x00000000
        /*0010*/ 	.short	0x0004
        /*0012*/ 	.short	0x0308
        /*0014*/ 	.byte	0x00, 0xf0, 0xe1, 0x07


	//----- nvinfo : EIATTR_KPARAM_INFO
	.align		4
.L_1935:
        /*0018*/ 	.byte	0x04, 0x17
        /*001a*/ 	.short	(.L_1937 - .L_1936)
.L_1936:
        /*001c*/ 	.word	0x00000000
        /*0020*/ 	.short	0x0003
        /*0022*/ 	.short	0x0048
        /*0024*/ 	.byte	0x00, 0xf0, 0x01, 0x0b


	//----- nvinfo : EIATTR_KPARAM_INFO
	.align		4
.L_1937:
        /*0028*/ 	.byte	0x04, 0x17
        /*002a*/ 	.short	(.L_1939 - .L_1938)
.L_1938:
        /*002c*/ 	.word	0x00000000
        /*0030*/ 	.short	0x0002
        /*0032*/ 	.short	0x0018
        /*0034*/ 	.byte	0x00, 0xf0, 0xc1, 0x00


	//----- nvinfo : EIATTR_KPARAM_INFO
	.align		4
.L_1939:
        /*0038*/ 	.byte	0x04, 0x17
        /*003a*/ 	.short	(.L_1941 - .L_1940)
.L_1940:
        /*003c*/ 	.word	0x00000000
        /*0040*/ 	.short	0x0001
        /*0042*/ 	.short	0x0008
        /*0044*/ 	.byte	0x00, 0xf0, 0x41, 0x00


	//----- nvinfo : EIATTR_KPARAM_INFO
	.align		4
.L_1941:
        /*0048*/ 	.byte	0x04, 0x17
        /*004a*/ 	.short	(.L_1943 - .L_1942)
.L_1942:
        /*004c*/ 	.word	0x00000000
        /*0050*/ 	.short	0x0000
        /*0052*/ 	.short	0x0000
        /*0054*/ 	.byte	0x00, 0xf0, 0x11, 0x00


	//----- nvinfo : EIATTR_SPARSE_MMA_MASK
	.align		4
.L_1943:
        /*0058*/ 	.byte	0x03, 0x50
        /*005a*/ 	.short	0x0000


	//----- nvinfo : EIATTR_MAXREG_COUNT
	.align		4
        /*005c*/ 	.byte	0x03, 0x1b
        /*005e*/ 	.short	0x00ff


	//----- nvinfo : EIATTR_MERCURY_ISA_VERSION
	.align		4
        /*0060*/ 	.byte	0x03, 0x5f
        /*0062*/ 	.short	0x0101


	//----- nvinfo : EIATTR_EXIT_INSTR_OFFSETS
	.align		4
        /*0064*/ 	.byte	0x04, 0x1c
        /*0066*/ 	.short	(.L_1945 - .L_1944)


	//   ....[0]....
.L_1944:
        /*0068*/ 	.word	0x0000c7e0


	//   ....[1]....
        /*006c*/ 	.word	0x0000dcd0


	//   ....[2]....
        /*0070*/ 	.word	0x0000f010


	//   ....[3]....
        /*0074*/ 	.word	0x00010350


	//   ....[4]....
        /*0078*/ 	.word	0x00011680


	//   ....[5]....
        /*007c*/ 	.word	0x000129b0


	//   ....[6]....
        /*0080*/ 	.word	0x00013ce0


	//   ....[7]....
        /*0084*/ 	.word	0x00015010


	//   ....[8]....
        /*0088*/ 	.word	0x00016340


	//----- nvinfo : EIATTR_MAX_THREADS
	.align		4
.L_1945:
        /*008c*/ 	.byte	0x04, 0x05
        /*008e*/ 	.short	(.L_1947 - .L_1946)
.L_1946:
        /*0090*/ 	.word	0x00000080
        /*0094*/ 	.word	0x00000001
        /*0098*/ 	.word	0x00000001


	//----- nvinfo : EIATTR_CRS_STACK_SIZE
	.align		4
.L_1947:
        /*009c*/ 	.byte	0x04, 0x1e
        /*009e*/ 	.short	(.L_1949 - .L_1948)
.L_1948:
        /*00a0*/ 	.word	0x00000000


	//----- nvinfo : EIATTR_CBANK_PARAM_SIZE
	.align		4
.L_1949:
        /*00a4*/ 	.byte	0x03, 0x19
        /*00a6*/ 	.short	0x0500


	//----- nvinfo : EIATTR_PARAM_CBANK
	.align		4
        /*00a8*/ 	.byte	0x04, 0x0a
        /*00aa*/ 	.short	(.L_1951 - .L_1950)
	.align		4
.L_1950:
        /*00ac*/ 	.word	index@(.nv.constant0._ZN2at6native49_GLOBAL__N__b919a28f_16_Normalization_cu_5c38458745unrolled_elementwise_kernel_for_multi_outputsILi2EZZZNS1_23batch_norm_update_statsERKNS_6TensorES5_S5_S5_dlENKUlvE_clEvENKUlvE0_clEvEUlffffE_St5arrayIPcLm6EE16OffsetCalculatorILi4EjLb0EESC_ILi2EjLb0EEEEviT0_T1_T2_T3_)
        /*00b0*/ 	.short	0x0210
        /*00b2*/ 	.short	0x0500


	//----- nvinfo : EIATTR_SW_WAR
	.align		4
.L_1951:
        /*00b4*/ 	.byte	0x04, 0x36
        /*00b6*/ 	.short	(.L_1953 - .L_1952)
.L_1952:
        /*00b8*/ 	.word	0x00000008
.L_1953:


//--------------------- .nv.info._ZN2at6native49_GLOBAL__N__b919a28f_16_Normalization_cu_5c38458745unrolled_elementwise_kernel_for_multi_outputsILi2EZZZNS1_23batch_norm_update_statsERKNS_6TensorES5_S5_S5_dlENKUlvE_clEvENKUlvE0_clEvEUlffffE_St5arrayIPcLm6EE23TrivialOffsetCalculatorILi4EjESC_ILi2EjEEEviT0_T1_T2_T3_ --------------------------
	.section	.nv.info._ZN2at6native49_GLOBAL__N__b919a28f_16_Normalization_cu_5c38458745unrolled_elementwise_kernel_for_multi_outputsILi2EZZZNS1_23batch_norm_update_statsERKNS_6TensorES5_S5_S5_dlENKUlvE_clEvENKUlvE0_clEvEUlffffE_St5arrayIPcLm6EE23TrivialOffsetCalculatorILi4EjESC_ILi2EjEEEviT0_T1_T2_T3_,"",@"SHT_CUDA_INFO"
	.sectionflags	@""
	.align	4


	//----- nvinfo : EIATTR_CUDA_API_VERSION
	.align		4
        /*0000*/ 	.byte	0x04, 0x37
        /*0002*/ 	.short	(.L_1955 - .L_1954)
.L_1954:
        /*0004*/ 	.word	0x00000082


	//----- nvinfo : EIATTR_KPARAM_INFO
	.align		4
.L_1955:
        /*0008*/ 	.byte	0x04, 0x17
        /*000a*/ 	.short	(.L_1957 - .L_1956)
.L_1956:
        /*000c*/ 	.word	0x00000000
        /*0010*/ 	.short	0x0004
        /*0012*/ 	.short	0x0049
        /*0014*/ 	.byte	0x00, 0xf0, 0x05, 0x00


	//----- nvinfo : EIATTR_KPARAM_INFO
	.align		4
.L_1957:
        /*0018*/ 	.byte	0x04, 0x17
        /*001a*/ 	.short	(.L_1959 - .L_1958)
.L_1958:
        /*001c*/ 	.word	0x00000000
        /*0020*/ 	.short	0x0003
        /*0022*/ 	.short	0x0048
        /*0024*/ 	.byte	0x00, 0xf0, 0x05, 0x00


	//----- nvinfo : EIATTR_KPARAM_INFO
	.align		4
.L_1959:
        /*0028*/ 	.byte	0x04, 0x17
        /*002a*/ 	.short	(.L_1961 - .L_1960)
.L_1960:
        /*002c*/ 	.word	0x00000000
        /*0030*/ 	.short	0x0002
        /*0032*/ 	.short	0x0018
        /*0034*/ 	.byte	0x00, 0xf0, 0xc1, 0x00


	//----- nvinfo : EIATTR_KPARAM_INFO
	.align		4
.L_1961:
        /*0038*/ 	.byte	0x04, 0x17
        /*003a*/ 	.short	(.L_1963 - .L_1962)
.L_1962:
        /*003c*/ 	.word	0x00000000
        /*0040*/ 	.short	0x0001
        /*0042*/ 	.short	0x0008
        /*0044*/ 	.byte	0x00, 0xf0, 0x41, 0x00


	//----- nvinfo : EIATTR_KPARAM_INFO
	.align		4
.L_1963:
        /*0048*/ 	.byte	0x04, 0x17
        /*004a*/ 	.short	(.L_1965 - .L_1964)
.L_1964:
        /*004c*/ 	.word	0x00000000
        /*0050*/ 	.short	0x0000
        /*0052*/ 	.short	0x0000
        /*0054*/ 	.byte	0x00, 0xf0, 0x11, 0x00


	//----- nvinfo : EIATTR_SPARSE_MMA_MASK
	.align		4
.L_1965:
        /*0058*/ 	.byte	0x03, 0x50
        /*005a*/ 	.short	0x0000


	//----- nvinfo : EIATTR_MAXREG_COUNT
	.align		4
        /*005c*/ 	.byte	0x03, 0x1b
        /*005e*/ 	.short	0x00ff


	//----- nvinfo : EIATTR_MERCURY_ISA_VERSION
	.align		4
        /*0060*/ 	.byte	0x03, 0x5f
        /*0062*/ 	.short	0x0101


	//----- nvinfo : EIATTR_EXIT_INSTR_OFFSETS
	.align		4
        /*0064*/ 	.byte	0x04, 0x1c
        /*0066*/ 	.short	(.L_1967 - .L_1966)


	//   ....[0]....
.L_1966:
        /*0068*/ 	.word	0x00000810


	//   ....[1]....
        /*006c*/ 	.word	0x000009b0


	//   ....[2]....
        /*0070*/ 	.word	0x00000ab0


	//   ....[3]....
        /*0074*/ 	.word	0x00000bb0


	//   ....[4]....
        /*0078*/ 	.word	0x00000cb0


	//   ....[5]....
        /*007c*/ 	.word	0x00000db0


	//   ....[6]....
        /*0080*/ 	.word	0x00000e90


	//   ....[7]....
        /*0084*/ 	.word	0x00000f60


	//   ....[8]....
        /*0088*/ 	.word	0x00000fe0


	//----- nvinfo : EIATTR_MAX_THREADS
	.align		4
.L_1967:
        /*008c*/ 	.byte	0x04, 0x05
        /*008e*/ 	.short	(.L_1969 - .L_1968)
.L_1968:
        /*0090*/ 	.word	0x00000080
        /*0094*/ 	.word	0x00000001
        /*0098*/ 	.word	0x00000001


	//----- nvinfo : EIATTR_CRS_STACK_SIZE
	.align		4
.L_1969:
        /*009c*/ 	.byte	0x04, 0x1e
        /*009e*/ 	.short	(.L_1971 - .L_1970)
.L_1970:
        /*00a0*/ 	.word	0x00000000


	//----- nvinfo : EIATTR_CBANK_PARAM_SIZE
	.align		4
.L_1971:
        /*00a4*/ 	.byte	0x03, 0x19
        /*00a6*/ 	.short	0x004a


	//----- nvinfo : EIATTR_PARAM_CBANK
	.align		4
        /*00a8*/ 	.byte	0x04, 0x0a
        /*00aa*/ 	.short	(.L_1973 - .L_1972)
	.align		4
.L_1972:
        /*00ac*/ 	.word	index@(.nv.constant0._ZN2at6native49_GLOBAL__N__b919a28f_16_Normalization_cu_5c38458745unrolled_elementwise_kernel_for_multi_outputsILi2EZZZNS1_23batch_norm_update_statsERKNS_6TensorES5_S5_S5_dlENKUlvE_clEvENKUlvE0_clEvEUlffffE_St5arrayIPcLm6EE23TrivialOffsetCalculatorILi4EjESC_ILi2EjEEEviT0_T1_T2_T3_)
        /*00b0*/ 	.short	0x0210
        /*00b2*/ 	.short	0x004a


	//----- nvinfo : EIATTR_SW_WAR
	.align		4
.L_1973:
        /*00b4*/ 	.byte	0x04, 0x36
        /*00b6*/ 	.short	(.L_1975 - .L_1974)
.L_1974:
        /*00b8*/ 	.word	0x00000008
.L_1975:


//--------------------- .nv.info._ZN2at6native49_GLOBAL__N__b919a28f_16_Normalization_cu_5c38458745unrolled_elementwise_kernel_for_multi_outputsILi2EZZZNS1_23batch_norm_update_statsERKNS_6TensorES5_S5_S5_dlENKUlvE_clEvENKUlvE_clEvEUlddddE_St5arrayIPcLm6EE16OffsetCalculatorILi4EjLb0EESC_ILi2EjLb0EEEEviT0_T1_T2_T3_ --------------------------
	.section	.nv.info._ZN2at6native49_GLOBAL__N__b919a28f_16_Normalization_cu_5c38458745unrolled_elementwise_kernel_for_multi_outputsILi2EZZZNS1_23batch_norm_update_statsERKNS_6TensorES5_S5_S5_dlENKUlvE_clEvENKUlvE_clEvEUlddddE_St5arrayIPcLm6EE16OffsetCalculatorILi4EjLb0EESC_ILi2EjLb0EEEEviT0_T1_T2_T3_,"",@"SHT_CUDA_INFO"
	.sectionflags	@""
	.align	4


	//----- nvinfo : EIATTR_CUDA_API_VERSION
	.align		4
        /*0000*/ 	.byte	0x04, 0x37
        /*0002*/ 	.short	(.L_1977 - .L_1976)
.L_1976:
        /*0004*/ 	.word	0x00000082


	//----- nvinfo : EIATTR_KPARAM_INFO
	.align		4
.L_1977:
        /*0008*/ 	.byte	0x04, 0x17
        /*000a*/ 	.short	(.L_1979 - .L_1978)
.L_1978:
        /*000c*/ 	.word	0x00000000
        /*0010*/ 	.short	0x0004
        /*0012*/ 	.short	0x0310
        /*0014*/ 	.byte	0x00, 0xf0, 0xe1, 0x07


	//----- nvinfo : EIATTR_KPARAM_INFO
	.align		4
.L_1979:
        /*0018*/ 	.byte	0x04, 0x17
        /*001a*/ 	.short	(.L_1981 - .L_1980)
.L_1980:
        /*001c*/ 	.word	0x00000000
        /*0020*/ 	.short	0x0003
        /*0022*/ 	.short	0x0050
        /*0024*/ 	.byte	0x00, 0xf0, 0x01, 0x0b


	//----- nvinfo : EIATTR_KPARAM_INFO
	.align		4
.L_1981:
        /*0028*/ 	.byte	0x04, 0x17
        /*002a*/ 	.short	(.L_1983 - .L_1982)
.L_1982:
        /*002c*/ 	.word	0x00000000
        /*0030*/ 	.short	0x0002
        /*0032*/ 	.short	0x0020
        /*0034*/ 	.byte	0x00, 0xf0, 0xc1, 0x00


	//----- nvinfo : EIATTR_KPARAM_INFO
	.align		4
.L_1983:
        /*0038*/ 	.byte	0x04, 0x17
        /*003a*/ 	.short	(.L_1985 - .L_1984)
.L_1984:
        /*003c*/ 	.word	0x00000000
        /*0040*/ 	.short	0x0001
        /*0042*/ 	.short	0x0008
        /*0044*/ 	.byte	0x00, 0xf0, 0x61, 0x00


	//----- nvinfo : EIATTR_KPARAM_INFO
	.align		4
.L_1985:
        /*0048*/ 	.byte	0x04, 0x17
        /*004a*/ 	.short	(.L_1987 - .L_1986)
.L_1986:
        /*004c*/ 	.word	0x00000000
        /*0050*/ 	.short	0x0000
        /*0052*/ 	.short	0x0000
        /*0054*/ 	.byte	0x00, 0xf0, 0x11, 0x00


	//----- nvinfo : EIATTR_SPARSE_MMA_MASK
	.align		4
.L_1987:
        /*0058*/ 	.byte	0x03, 0x50
        /*005a*/ 	.short	0x0000


	//----- nvinfo : EIATTR_MAXREG_COUNT
	.align		4
        /*005c*/ 	.byte	0x03, 0x1b
        /*005e*/ 	.short	0x00ff


	//----- nvinfo : EIATTR_MERCURY_ISA_VERSION
	.align		4
        /*0060*/ 	.byte	0x03, 0x5f
        /*0062*/ 	.short	0x0101


	//----- nvinfo : EIATTR_EXIT_INSTR_OFFSETS
	.align		4
        /*0064*/ 	.byte	0x04, 0x1c
        /*0066*/ 	.short	(.L_1989 - .L_1988)


	//   ....[0]....
.L_1988:
        /*0068*/ 	.word	0x0000ca30


	//   ....[1]....
        /*006c*/ 	.word	0x0000df00


	//   ....[2]....
        /*0070*/ 	.word	0x0000f240


	//   ....[3]....
        /*0074*/ 	.word	0x000105a0


	//   ....[4]....
        /*0078*/ 	.word	0x000118f0


	//   ....[5]....
        /*007c*/ 	.word	0x00012c40


	//   ....[6]....
        /*0080*/ 	.word	0x00013f90


	//   ....[7]....
        /*0084*/ 	.word	0x000152e0


	//   ....[8]....
        /*0088*/ 	.word	0x00016630


	//----- nvinfo : EIATTR_MAX_THREADS
	.align		4
.L_1989:
        /*008c*/ 	.byte	0x04, 0x05
        /*008e*/ 	.short	(.L_1991 - .L_1990)
.L_1990:
        /*0090*/ 	.word	0x00000080
        /*0094*/ 	.word	0x00000001
        /*0098*/ 	.word	0x00000001


	//----- nvinfo : EIATTR_CRS_STACK_SIZE
	.align		4
.L_1991:
        /*009c*/ 	.byte	0x04, 0x1e
        /*009e*/ 	.short	(.L_1993 - .L_1992)
.L_1992:
        /*00a0*/ 	.word	0x00000000


	//----- nvinfo : EIATTR_CBANK_PARAM_SIZE
	.align		4
.L_1993:
        /*00a4*/ 	.byte	0x03, 0x19
        /*00a6*/ 	.short	0x0508


	//----- nvinfo : EIATTR_PARAM_CBANK
	.align		4
        /*00a8*/ 	.byte	0x04, 0x0a
        /*00aa*/ 	.short	(.L_1995 - .L_1994)
	.align		4
.L_1994:
        /*00ac*/ 	.word	index@(.nv.constant0._ZN2at6native49_GLOBAL__N__b919a28f_16_Normalization_cu_5c38458745unrolled_elementwise_kernel_for_multi_outputsILi2EZZZNS1_23batch_norm_update_statsERKNS_6TensorES5_S5_S5_dlENKUlvE_clEvENKUlvE_clEvEUlddddE_St5arrayIPcLm6EE16OffsetCalculatorILi4EjLb0EESC_ILi2EjLb0EEEEviT0_T1_T2_T3_)
        /*00b0*/ 	.short	0x0210
        /*00b2*/ 	.short	0x0508


	//----- nvinfo : EIATTR_SW_WAR
	.align		4
.L_1995:
        /*00b4*/ 	.byte	0x04, 0x36
        /*00b6*/ 	.short	(.L_1997 - .L_1996)
.L_1996:
        /*00b8*/ 	.word	0x00000008
.L_1997:


//--------------------- .nv.info._ZN2at6native49_GLOBAL__N__b919a28f_16_Normalization_cu_5c38458745unrolled_elementwise_kernel_for_multi_outputsILi2EZZZNS1_23batch_norm_update_statsERKNS_6TensorES5_S5_S5_dlENKUlvE_clEvENKUlvE_clEvEUlddddE_St5arrayIPcLm6EE23TrivialOffsetCalculatorILi4EjESC_ILi2EjEEEviT0_T1_T2_T3_ --------------------------
	.section	.nv.info._ZN2at6native49_GLOBAL__N__b919a28f_16_Normalization_cu_5c38458745unrolled_elementwise_kernel_for_multi_outputsILi2EZZZNS1_23batch_norm_update_statsERKNS_6TensorES5_S5_S5_dlENKUlvE_clEvENKUlvE_clEvEUlddddE_St5arrayIPcLm6EE23TrivialOffsetCalculatorILi4EjESC_ILi2EjEEEviT0_T1_T2_T3_,"",@"SHT_CUDA_INFO"
	.sectionflags	@""
	.align	4


	//----- nvinfo : EIATTR_CUDA_API_VERSION
	.align		4
        /*0000*/ 	.byte	0x04, 0x37
        /*0002*/ 	.short	(.L_1999 - .L_1998)
.L_1998:
        /*0004*/ 	.word	0x00000082


	//----- nvinfo : EIATTR_KPARAM_INFO
	.align		4
.L_1999:
        /*0008*/ 	.byte	0x04, 0x17
        /*000a*/ 	.short	(.L_2001 - .L_2000)
.L_2000:
        /*000c*/ 	.word	0x00000000
        /*0010*/ 	.short	0x0004
        /*0012*/ 	.short	0x0051
        /*0014*/ 	.byte	0x00, 0xf0, 0x05, 0x00


	//----- nvinfo : EIATTR_KPARAM_INFO
	.align		4
.L_2001:
        /*0018*/ 	.byte	0x04, 0x17
        /*001a*/ 	.short	(.L_2003 - .L_2002)
.L_2002:
        /*001c*/ 	.word	0x00000000
        /*0020*/ 	.short	0x0003
        /*0022*/ 	.short	0x0050
        /*0024*/ 	.byte	0x00, 0xf0, 0x05, 0x00


	//----- nvinfo : EIATTR_KPARAM_INFO
	.align		4
.L_2003:
        /*0028*/ 	.byte	0x04, 0x17
        /*002a*/ 	.short	(.L_2005 - .L_2004)
.L_2004:
        /*002c*/ 	.word	0x00000000
        /*0030*/ 	.short	0x0002
        /*0032*/ 	.short	0x0020
        /*0034*/ 	.byte	0x00, 0xf0, 0xc1, 0x00


	//----- nvinfo : EIATTR_KPARAM_INFO
	.align		4
.L_2005:
        /*0038*/ 	.byte	0x04, 0x17
        /*003a*/ 	.short	(.L_2007 - .L_2006)
.L_2006:
        /*003c*/ 	.word	0x00000000
        /*0040*/ 	.short	0x0001
        /*0042*/ 	.short	0x0008
        /*0044*/ 	.byte	0x00, 0xf0, 0x61, 0x00


	//----- nvinfo : EIATTR_KPARAM_INFO
	.align		4
.L_2007:
        /*0048*/ 	.byte	0x04, 0x17
        /*004a*/ 	.short	(.L_2009 - .L_2008)
.L_2008:
        /*004c*/ 	.word	0x00000000
        /*0050*/ 	.short	0x0000
        /*0052*/ 	.short	0x0000
        /*0054*/ 	.byte	0x00, 0xf0, 0x11, 0x00


	//----- nvinfo : EIATTR_SPARSE_MMA_MASK
	.align		4
.L_2009:
        /*0058*/ 	.byte	0x03, 0x50
        /*005a*/ 	.short	0x0000


	//----- nvinfo : EIATTR_MAXREG_COUNT
	.align		4
        /*005c*/ 	.byte	0x03, 0x1b
        /*005e*/ 	.short	0x00ff


	//----- nvinfo : EIATTR_MERCURY_ISA_VERSION
	.align		4
        /*0060*/ 	.byte	0x03, 0x5f
        /*0062*/ 	.short	0x0101


	//----- nvinfo : EIATTR_EXIT_INSTR_OFFSETS
	.align		4
        /*0064*/ 	.byte	0x04, 0x1c
        /*0066*/ 	.short	(.L_2011 - .L_2010)


	//   ....[0]....
.L_2010:
        /*0068*/ 	.word	0x000009a0


	//   ....[1]....
        /*006c*/ 	.word	0x00000aa0


	//   ....[2]....
        /*0070*/ 	.word	0x00000b90


	//   ....[3]....
        /*0074*/ 	.word	0x00000c90


	//   ....[4]....
        /*0078*/ 	.word	0x00000d90


	//   ....[5]....
        /*007c*/ 	.word	0x00000e90


	//   ....[6]....
        /*0080*/ 	.word	0x00000f70


	//   ....[7]....
        /*0084*/ 	.word	0x00001040


	//   ....[8]....
        /*0088*/ 	.word	0x000010c0


	//----- nvinfo : EIATTR_MAX_THREADS
	.align		4
.L_2011:
        /*008c*/ 	.byte	0x04, 0x05
        /*008e*/ 	.short	(.L_2013 - .L_2012)
.L_2012:
        /*0090*/ 	.word	0x00000080
        /*0094*/ 	.word	0x00000001
        /*0098*/ 	.word	0x00000001


	//----- nvinfo : EIATTR_CRS_STACK_SIZE
	.align		4
.L_2013:
        /*009c*/ 	.byte	0x04, 0x1e
        /*009e*/ 	.short	(.L_2015 - .L_2014)
.L_2014:
        /*00a0*/ 	.word	0x00000000


	//----- nvinfo : EIATTR_CBANK_PARAM_SIZE
	.align		4
.L_2015:
        /*00a4*/ 	.byte	0x03, 0x19
        /*00a6*/ 	.short	0x0052


	//----- nvinfo : EIATTR_PARAM_CBANK
	.align		4
        /*00a8*/ 	.byte	0x04, 0x0a
        /*00aa*/ 	.short	(.L_2017 - .L_2016)
	.align		4
.L_2016:
        /*00ac*/ 	.word	index@(.nv.constant0._ZN2at6native49_GLOBAL__N__b919a28f_16_Normalization_cu_5c38458745unrolled_elementwise_kernel_for_multi_outputsILi2EZZZNS1_23batch_norm_update_statsERKNS_6TensorES5_S5_S5_dlENKUlvE_clEvENKUlvE_clEvEUlddddE_St5arrayIPcLm6EE23TrivialOffsetCalculatorILi4EjESC_ILi2EjEEEviT0_T1_T2_T3_)
        /*00b0*/ 	.short	0x0210
        /*00b2*/ 	.short	0x0052


	//----- nvinfo : EIATTR_SW_WAR
	.align		4
.L_2017:
        /*00b4*/ 	.byte	0x04, 0x36
        /*00b6*/ 	.short	(.L_2019 - .L_2018)
.L_2018:
        /*00b8*/ 	.word	0x00000008
.L_2019:


//--------------------- .nv.info._ZN2at6native32batch_norm_backward_elemt_kernelIN3c108BFloat16ES3_flEEvNS_27GenericPackedTensorAccessorIT_Lm3ENS_16DefaultPtrTraitsET2_EES8_NS4_IT1_Lm1ES6_S7_EESA_NS4_IT0_Lm1ES6_S7_EESA_SA_S8_PKii --------------------------
	.section	.nv.info._ZN2at6native32batch_norm_backward_elemt_kernelIN3c108BFloat16ES3_flEEvNS_27GenericPackedTensorAccessorIT_Lm3ENS_16DefaultPtrTraitsET2_EES8_NS4_IT1_Lm1ES6_S7_EESA_NS4_IT0_Lm1ES6_S7_EESA_SA_S8_PKii,"",@"SHT_CUDA_INFO"
	.sectionflags	@""
	.align	4


	//----- nvinfo : EIATTR_CUDA_API_VERSION
	.align		4
        /*0000*/ 	.byte	0x04, 0x37
        /*0002*/ 	.short	(.L_2021 - .L_2020)
.L_2020:
        /*0004*/ 	.word	0x00000082


	//----- nvinfo : EIATTR_KPARAM_INFO
	.align		4
.L_2021:
        /*0008*/ 	.byte	0x04, 0x17
        /*000a*/ 	.short	(.L_2023 - .L_2022)
.L_2022:
        /*000c*/ 	.word	0x00000000
        /*0010*/ 	.short	0x0009
        /*0012*/ 	.short	0x0128
        /*0014*/ 	.byte	0x00, 0xf0, 0x11, 0x00


	//----- nvinfo : EIATTR_KPARAM_INFO
	.align		4
.L_2023:
        /*0018*/ 	.byte	0x04, 0x17
        /*001a*/ 	.short	(.L_2025 - .L_2024)
.L_2024:
        /*001c*/ 	.word	0x00000000
        /*0020*/ 	.short	0x0008
        /*0022*/ 	.short	0x0120
        /*0024*/ 	.byte	0x00, 0xf0, 0x21, 0x00


	//----- nvinfo : EIATTR_KPARAM_INFO
	.align		4
.L_2025:
        /*0028*/ 	.byte	0x04, 0x17
        /*002a*/ 	.short	(.L_2027 - .L_2026)
.L_2026:
        /*002c*/ 	.word	0x00000000
        /*0030*/ 	.short	0x0007
        /*0032*/ 	.short	0x00e8
        /*0034*/ 	.byte	0x00, 0xf0, 0xe1, 0x00


	//----- nvinfo : EIATTR_KPARAM_INFO
	.align		4
.L_2027:
        /*0038*/ 	.byte	0x04, 0x17
        /*003a*/ 	.short	(.L_2029 - .L_2028)
.L_2028:
        /*003c*/ 	.word	0x00000000
        /*0040*/ 	.short	0x0006
        /*0042*/ 	.short	0x00d0
        /*0044*/ 	.byte	0x00, 0xf0, 0x61, 0x00


	//----- nvinfo : EIATTR_KPARAM_INFO
	.align		4
.L_2029:
        /*0048*/ 	.byte	0x04, 0x17
        /*004a*/ 	.short	(.L_2031 - .L_2030)
.L_2030:
        /*004c*/ 	.word	0x00000000
        /*0050*/ 	.short	0x0005
        /*0052*/ 	.short	0x00b8
        /*0054*/ 	.byte	0x00, 0xf0, 0x61, 0x00


	//----- nvinfo : EIATTR_KPARAM_INFO
	.align		4
.L_2031:
        /*0058*/ 	.byte	0x04, 0x17
        /*005a*/ 	.short	(.L_2033 - .L_2032)
.L_2032:
        /*005c*/ 	.word	0x00000000
        /*0060*/ 	.short	0x0004
        /*0062*/ 	.short	0x00a0
        /*0064*/ 	.byte	0x00, 0xf0, 0x61, 0x00


	//----- nvinfo : EIATTR_KPARAM_INFO
	.align		4
.L_2033:
        /*0068*/ 	.byte	0x04, 0x17
        /*006a*/ 	.short	(.L_2035 - .L_2034)
.L_2034:
        /*006c*/ 	.word	0x00000000
        /*0070*/ 	.short	0x0003
        /*0072*/ 	.short	0x0088
        /*0074*/ 	.byte	0x00, 0xf0, 0x61, 0x00


	//----- nvinfo : EIATTR_KPARAM_INFO
	.align		4
.L_2035:
        /*0078*/ 	.byte	0x04, 0x17
        /*007a*/ 	.short	(.L_2037 - .L_2036)
.L_2036:
        /*007c*/ 	.word	0x00000000
        /*0080*/ 	.short	0x0002
        /*0082*/ 	.short	0x0070
        /*0084*/ 	.byte	0x00, 0xf0, 0x61, 0x00


	//----- nvinfo : EIATTR_KPARAM_INFO
	.align		4
.L_2037:
        /*0088*/ 	.byte	0x04, 0x17
        /*008a*/ 	.short	(.L_2039 - .L_2038)
.L_2038:
        /*008c*/ 	.word	0x00000000
        /*0090*/ 	.short	0x0001
        /*0092*/ 	.short	0x0038
        /*0094*/ 	.byte	0x00, 0xf0, 0xe1, 0x00


	//----- nvinfo : EIATTR_KPARAM_INFO
	.align		4
.L_2039:
        /*0098*/ 	.byte	0x04, 0x17
        /*009a*/ 	.short	(.L_2041 - .L_2040)
.L_2040:
        /*009c*/ 	.word	0x00000000
        /*00a0*/ 	.short	0x0000
        /*00a2*/ 	.short	0x0000
        /*00a4*/ 	.byte	0x00, 0xf0, 0xe1, 0x00


	//----- nvinfo : EIATTR_SPARSE_MMA_MASK
	.align		4
.L_2041:
        /*00a8*/ 	.byte	0x03, 0x50
        /*00aa*/ 	.short	0x0000


	//----- nvinfo : EIATTR_MAXREG_COUNT
	.align		4
        /*00ac*/ 	.byte	0x03, 0x1b
        /*00ae*/ 	.short	0x00ff


	//----- nvinfo : EIATTR_MERCURY_ISA_VERSION
	.align		4
        /*00b0*/ 	.byte	0x03, 0x5f
        /*00b2*/ 	.short	0x0101


	//----- nvinfo : EIATTR_EXIT_INSTR_OFFSETS
	.align		4
        /*00b4*/ 	.byte	0x04, 0x1c
        /*00b6*/ 	.short	(.L_2043 - .L_2042)


	//   ....[0]....
.L_2042:
        /*00b8*/ 	.word	0x00000950


	//   ....[1]....
        /*00bc*/ 	.word	0x00000bf0


	//   ....[2]....
        /*00c0*/ 	.word	0x00001330


	//----- nvinfo : EIATTR_CRS_STACK_SIZE
	.align		4
.L_2043:
        /*00c4*/ 	.byte	0x04, 0x1e
        /*00c6*/ 	.short	(.L_2045 - .L_2044)
.L_2044:
        /*00c8*/ 	.word	0x00000000


	//----- nvinfo : EIATTR_CBANK_PARAM_SIZE
	.align		4
.L_2045:
        /*00cc*/ 	.byte	0x03, 0x19
        /*00ce*/ 	.short	0x012c


	//----- nvinfo : EIATTR_PARAM_CBANK
	.align		4
        /*00d0*/ 	.byte	0x04, 0x0a
        /*00d2*/ 	.short	(.L_2047 - .L_2046)
	.align		4
.L_2046:
        /*00d4*/ 	.word	index@(.nv.constant0._ZN2at6native32batch_norm_backward_elemt_kernelIN3c108BFloat16ES3_flEEvNS_27GenericPackedTensorAccessorIT_Lm3ENS_16DefaultPtrTraitsET2_EES8_NS4_IT1_Lm1ES6_S7_EESA_NS4_IT0_Lm1ES6_S7_EESA_SA_S8_PKii)
        /*00d8*/ 	.short	0x0210
        /*00da*/ 	.short	0x012c


	//----- nvinfo : EIATTR_SW_WAR
	.align		4
.L_2047:
        /*00dc*/ 	.byte	0x04, 0x36
        /*00de*/ 	.short	(.L_2049 - .L_2048)
.L_2048:
        /*00e0*/ 	.word	0x00000008
.L_2049:


//--------------------- .nv.info._ZN2at6native32batch_norm_backward_elemt_kernelIN3c108BFloat16EfflEEvNS_27GenericPackedTensorAccessorIT_Lm3ENS_16DefaultPtrTraitsET2_EES8_NS4_IT1_Lm1ES6_S7_EESA_NS4_IT0_Lm1ES6_S7_EESA_SA_S8_PKii --------------------------
	.section	.nv.info._ZN2at6native32batch_norm_backward_elemt_kernelIN3c108BFloat16EfflEEvNS_27GenericPackedTensorAccessorIT_Lm3ENS_16DefaultPtrTraitsET2_EES8_NS4_IT1_Lm1ES6_S7_EESA_NS4_IT0_Lm1ES6_S7_EESA_SA_S8_PKii,"",@"SHT_CUDA_INFO"
	.sectionflags	@""
	.align	4


	//----- nvinfo : EIATTR_CUDA_API_VERSION
	.align		4
        /*0000*/ 	.byte	0x04, 0x37
        /*0002*/ 	.short	(.L_2051 - .L_2050)
.L_2050:
        /*0004*/ 	.word	0x00000082


	//----- nvinfo : EIATTR_KPARAM_INFO
	.align		4
.L_2051:
        /*0008*/ 	.byte	0x04, 0x17
        /*000a*/ 	.short	(.L_2053 - .L_2052)
.L_2052:
        /*000c*/ 	.word	0x00000000
        /*0010*/ 	.short	0x0009
        /*0012*/ 	.short	0x0128
        /*0014*/ 	.byte	0x00, 0xf0, 0x11, 0x00


	//----- nvinfo : EIATTR_KPARAM_INFO
	.align		4
.L_2053:
        /*0018*/ 	.byte	0x04, 0x17
        /*001a*/ 	.short	(.L_2055 - .L_2054)
.L_2054:
        /*001c*/ 	.word	0x00000000
        /*0020*/ 	.short	0x0008
        /*0022*/ 	.short	0x0120
        /*0024*/ 	.byte	0x00, 0xf0, 0x21, 0x00


	//----- nvinfo : EIATTR_KPARAM_INFO
	.align		4
.L_2055:
        /*0028*/ 	.byte	0x04, 0x17
        /*002a*/ 	.short	(.L_2057 - .L_2056)
.L_2056:
        /*002c*/ 	.word	0x00000000
        /*0030*/ 	.short	0x0007
        /*0032*/ 	.short	0x00e8
        /*0034*/ 	.byte	0x00, 0xf0, 0xe1, 0x00


	//----- nvinfo : EIATTR_KPARAM_INFO
	.align		4
.L_2057:
        /*0038*/ 	.byte	0x04, 0x17
        /*003a*/ 	.short	(.L_2059 - .L_2058)
.L_2058:
        /*003c*/ 	.word	0x00000000
        /*0040*/ 	.short	0x0006
        /*0042*/ 	.short	0x00d0
        /*0044*/ 	.byte	0x00, 0xf0, 0x61, 0x00


	//----- nvinfo : EIATTR_KPARAM_INFO
	.align		4
.L_2059:
        /*0048*/ 	.byte	0x04, 0x17
        /*004a*/ 	.short	(.L_2061 - .L_2060)
.L_2060:
        /*004c*/ 	.word	0x00000000
        /*0050*/ 	.short	0x0005
        /*0052*/ 	.short	0x00b8
        /*0054*/ 	.byte	0x00, 0xf0, 0x61, 0x00


	//----- nvinfo : EIATTR_KPARAM_INFO
	.align		4
.L_2061:
        /*0058*/ 	.byte	0x04, 0x17
        /*005a*/ 	.short	(.L_2063 - .L_2062)
.L_2062:
        /*005c*/ 	.word	0x00000000
        /*0060*/ 	.short	0x0004
        /*0062*/ 	.short	0x00a0
        /*0064*/ 	.byte	0x00, 0xf0, 0x61, 0x00


	//----- nvinfo : EIATTR_KPARAM_INFO
	.align		4
.L_2063:
        /*0068*/ 	.byte	0x04, 0x17
        /*006a*/ 	.short	(.L_2065 - .L_2064)
.L_2064:
        /*006c*/ 	.word	0x00000000
        /*0070*/ 	.short	0x0003
        /*0072*/ 	.short	0x0088
        /*0074*/ 	.byte	0x00, 0xf0, 0x61, 0x00


	//----- nvinfo : EIATTR_KPARAM_INFO
	.align		4
.L_2065:
        /*0078*/ 	.byte	0x04, 0x17
        /*007a*/ 	.short	(.L_2067 - .L_2066)
.L_2066:
        /*007c*/ 	.word	0x00000000
        /*0080*/ 	.short	0x0002
        /*0082*/ 	.short	0x0070
        /*0084*/ 	.byte	0x00, 0xf0, 0x61, 0x00


	//----- nvinfo : EIATTR_KPARAM_INFO
	.align		4
.L_2067:
        /*0088*/ 	.byte	0x04, 0x17
        /*008a*/ 	.short	(.L_2069 - .L_2068)
.L_2068:
        /*008c*/ 	.word	0x00000000
        /*0090*/ 	.short	0x0001
        /*0092*/ 	.short	0x0038
        /*0094*/ 	.byte	0x00, 0xf0, 0xe1, 0x00


	//----- nvinfo : EIATTR_KPARAM_INFO
	.align		4
.L_2069:
        /*0098*/ 	.byte	0x04, 0x17
        /*009a*/ 	.short	(.L_2071 - .L_2070)
.L_2070:
        /*009c*/ 	.word	0x00000000
        /*00a0*/ 	.short	0x0000
        /*00a2*/ 	.short	0x0000
        /*00a4*/ 	.byte	0x00, 0xf0, 0xe1, 0x00


	//----- nvinfo : EIATTR_SPARSE_MMA_MASK
	.align		4
.L_2071:
        /*00a8*/ 	.byte	0x03, 0x50
        /*00aa*/ 	.short	0x0000


	//----- nvinfo : EIATTR_MAXREG_COUNT
	.align		4
        /*00ac*/ 	.byte	0x03, 0x1b
        /*00ae*/ 	.short	0x00ff


	//----- nvinfo : EIATTR_MERCURY_ISA_VERSION
	.align		4
        /*00b0*/ 	.byte	0x03, 0x5f
        /*00b2*/ 	.short	0x0101


	//----- nvinfo : EIATTR_EXIT_INSTR_OFFSETS
	.align		4
        /*00b4*/ 	.byte	0x04, 0x1c
        /*00b6*/ 	.short	(.L_2073 - .L_2072)


	//   ....[0]....
.L_2072:
        /*00b8*/ 	.word	0x00000950


	//   ....[1]....
        /*00bc*/ 	.word	0x00000c00


	//   ....[2]....
        /*00c0*/ 	.word	0x00001320


	//----- nvinfo : EIATTR_CRS_STACK_SIZE
	.align		4
.L_2073:
        /*00c4*/ 	.byte	0x04, 0x1e
        /*00c6*/ 	.short	(.L_2075 - .L_2074)
.L_2074:
        /*00c8*/ 	.word	0x00000000


	//----- nvinfo : EIATTR_CBANK_PARAM_SIZE
	.align		4
.L_2075:
        /*00cc*/ 	.byte	0x03, 0x19
        /*00ce*/ 	.short	0x012c


	//----- nvinfo : EIATTR_PARAM_CBANK
	.align		4
        /*00d0*/ 	.byte	0x04, 0x0a
        /*00d2*/ 	.short	(.L_2077 - .L_2076)
	.align		4
.L_2076:
        /*00d4*/ 	.word	index@(.nv.constant0._ZN2at6native32batch_norm_backward_elemt_kernelIN3c108BFloat16EfflEEvNS_27GenericPackedTensorAccessorIT_Lm3ENS_16DefaultPtrTraitsET2_EES8_NS4_IT1_Lm1ES6_S7_EESA_NS4_IT0_Lm1ES6_S7_EESA_SA_S8_PKii)
        /*00d8*/ 	.short	0x0210
        /*00da*/ 	.short	0x012c


	//----- nvinfo : EIATTR_SW_WAR
	.align		4
.L_2077:
        /*00dc*/ 	.byte	0x04, 0x36
        /*00de*/ 	.short	(.L_2079 - .L_2078)
.L_2078:
        /*00e0*/ 	.word	0x00000008
.L_2079:


//--------------------- .nv.info._ZN2at6native32batch_norm_backward_elemt_kernelIN3c108BFloat16ES3_fiEEvNS_27GenericPackedTensorAccessorIT_Lm3ENS_16DefaultPtrTraitsET2_EES8_NS4_IT1_Lm1ES6_S7_EESA_NS4_IT0_Lm1ES6_S7_EESA_SA_S8_PKii --------------------------
	.section	.nv.info._ZN2at6native32batch_norm_backward_elemt_kernelIN3c108BFloat16ES3_fiEEvNS_27GenericPackedTensorAccessorIT_Lm3ENS_16DefaultPtrTraitsET2_EES8_NS4_IT1_Lm1ES6_S7_EESA_NS4_IT0_Lm1ES6_S7_EESA_SA_S8_PKii,"",@"SHT_CUDA_INFO"
	.sectionflags	@""
	.align	4


	//----- nvinfo : EIATTR_CUDA_API_VERSION
	.align		4
        /*0000*/ 	.byte	0x04, 0x37
        /*0002*/ 	.short	(.L_2081 - .L_2080)
.L_2080:
        /*0004*/ 	.word	0x00000082


	//----- nvinfo : EIATTR_KPARAM_INFO
	.align		4
.L_2081:
        /*0008*/ 	.byte	0x04, 0x17
        /*000a*/ 	.short	(.L_2083 - .L_2082)
.L_2082:
        /*000c*/ 	.word	0x00000000
        /*0010*/ 	.short	0x0009
        /*0012*/ 	.short	0x00b8
        /*0014*/ 	.byte	0x00, 0xf0, 0x11, 0x00


	//----- nvinfo : EIATTR_KPARAM_INFO
	.align		4
.L_2083:
        /*0018*/ 	.byte	0x04, 0x17
        /*001a*/ 	.short	(.L_2085 - .L_2084)
.L_2084:
        /*001c*/ 	.word	0x00000000
        /*0020*/ 	.short	0x0008
        /*0022*/ 	.short	0x00b0
        /*0024*/ 	.byte	0x00, 0xf0, 0x21, 0x00


	//----- nvinfo : EIATTR_KPARAM_INFO
	.align		4
.L_2085:
        /*0028*/ 	.byte	0x04, 0x17
        /*002a*/ 	.short	(.L_2087 - .L_2086)
.L_2086:
        /*002c*/ 	.word	0x00000000
        /*0030*/ 	.short	0x0007
        /*0032*/ 	.short	0x0090
        /*0034*/ 	.byte	0x00, 0xf0, 0x81, 0x00


	//----- nvinfo : EIATTR_KPARAM_INFO
	.align		4
.L_2087:
        /*0038*/ 	.byte	0x04, 0x17
        /*003a*/ 	.short	(.L_2089 - .L_2088)
.L_2088:
        /*003c*/ 	.word	0x00000000
        /*0040*/ 	.short	0x0006
        /*0042*/ 	.short	0x0080
        /*0044*/ 	.byte	0x00, 0xf0, 0x41, 0x00


	//----- nvinfo : EIATTR_KPARAM_INFO
	.align		4
.L_2089:
        /*0048*/ 	.byte	0x04, 0x17
        /*004a*/ 	.short	(.L_2091 - .L_2090)
.L_2090:
        /*004c*/ 	.word	0x00000000
        /*0050*/ 	.short	0x0005
        /*0052*/ 	.short	0x0070
        /*0054*/ 	.byte	0x00, 0xf0, 0x41, 0x00


	//----- nvinfo : EIATTR_KPARAM_INFO
	.align		4
.L_2091:
        /*0058*/ 	.byte	0x04, 0x17
        /*005a*/ 	.short	(.L_2093 - .L_2092)
.L_2092:
        /*005c*/ 	.word	0x00000000
        /*0060*/ 	.short	0x0004
        /*0062*/ 	.short	0x0060
        /*0064*/ 	.byte	0x00, 0xf0, 0x41, 0x00


	//----- nvinfo : EIATTR_KPARAM_INFO
	.align		4
.L_2093:
        /*0068*/ 	.byte	0x04, 0x17
        /*006a*/ 	.short	(.L_2095 - .L_2094)
.L_2094:
        /*006c*/ 	.word	0x00000000
        /*0070*/ 	.short	0x0003
        /*0072*/ 	.short	0x0050
        /*0074*/ 	.byte	0x00, 0xf0, 0x41, 0x00


	//----- nvinfo : EIATTR_KPARAM_INFO
	.align		4
.L_2095:
        /*0078*/ 	.byte	0x04, 0x17
        /*007a*/ 	.short	(.L_2097 - .L_2096)
.L_2096:
        /*007c*/ 	.word	0x00000000
        /*0080*/ 	.short	0x0002
        /*0082*/ 	.short	0x0040
        /*0084*/ 	.byte	0x00, 0xf0, 0x41, 0x00


	//----- nvinfo : EIATTR_KPARAM_INFO
	.align		4
.L_2097:
        /*0088*/ 	.byte	0x04, 0x17
        /*008a*/ 	.short	(.L_2099 - .L_2098)
.L_2098:
        /*008c*/ 	.word	0x00000000
        /*0090*/ 	.short	0x0001
        /*0092*/ 	.short	0x0020
        /*0094*/ 	.byte	0x00, 0xf0, 0x81, 0x00


	//----- nvinfo : EIATTR_KPARAM_INFO
	.align		4
.L_2099:
        /*0098*/ 	.byte	0x04, 0x17
        /*009a*/ 	.short	(.L_2101 - .L_2100)
.L_2100:
        /*009c*/ 	.word	0x00000000
        /*00a0*/ 	.short	0x0000
        /*00a2*/ 	.short	0x0000
        /*00a4*/ 	.byte	0x00, 0xf0, 0x81, 0x00


	//----- nvinfo : EIATTR_SPARSE_MMA_MASK
	.align		4
.L_2101:
        /*00a8*/ 	.byte	0x03, 0x50
        /*00aa*/ 	.short	0x0000


	//----- nvinfo : EIATTR_MAXREG_COUNT
	.align		4
        /*00ac*/ 	.byte	0x03, 0x1b
        /*00ae*/ 	.short	0x00ff


	//----- nvinfo : EIATTR_MERCURY_ISA_VERSION
	.align		4
        /*00b0*/ 	.byte	0x03, 0x5f
        /*00b2*/ 	.short	0x0101


	//----- nvinfo : EIATTR_EXIT_INSTR_OFFSETS
	.align		4
        /*00b4*/ 	.byte	0x04, 0x1c
        /*00b6*/ 	.short	(.L_2103 - .L_2102)


	//   ....[0]....
.L_2102:
        /*00b8*/ 	.word	0x00000940


	//   ....[1]....
        /*00bc*/ 	.word	0x00000a90


	//   ....[2]....
        /*00c0*/ 	.word	0x00001060


	//----- nvinfo : EIATTR_CRS_STACK_SIZE
	.align		4
.L_2103:
        /*00c4*/ 	.byte	0x04, 0x1e
        /*00c6*/ 	.short	(.L_2105 - .L_2104)
.L_2104:
        /*00c8*/ 	.word	0x00000000


	//----- nvinfo : EIATTR_CBANK_PARAM_SIZE
	.align		4
.L_2105:
        /*00cc*/ 	.byte	0x03, 0x19
        /*00ce*/ 	.short	0x00bc


	//----- nvinfo : EIATTR_PARAM_CBANK
	.align		4
        /*00d0*/ 	.byte	0x04, 0x0a
        /*00d2*/ 	.short	(.L_2107 - .L_2106)
	.align		4
.L_2106:
        /*00d4*/ 	.word	index@(.nv.constant0._ZN2at6native32batch_norm_backward_elemt_kernelIN3c108BFloat16ES3_fiEEvNS_27GenericPackedTensorAccessorIT_Lm3ENS_16DefaultPtrTraitsET2_EES8_NS4_IT1_Lm1ES6_S7_EESA_NS4_IT0_Lm1ES6_S7_EESA_SA_S8_PKii)
        /*00d8*/ 	.short	0x0210
        /*00da*/ 	.short	0x00bc


	//----- nvinfo : EIATTR_SW_WAR
	.align		4
.L_2107:
        /*00dc*/ 	.byte	0x04, 0x36
        /*00de*/ 	.short	(.L_2109 - .L_2108)
.L_2108:
        /*00e0*/ 	.word	0x00000008
.L_2109:


//--------------------- .nv.info._ZN2at6native32batch_norm_backward_elemt_kernelIN3c108BFloat16EffiEEvNS_27GenericPackedTensorAccessorIT_Lm3ENS_16DefaultPtrTraitsET2_EES8_NS4_IT1_Lm1ES6_S7_EESA_NS4_IT0_Lm1ES6_S7_EESA_SA_S8_PKii --------------------------
	.section	.nv.info._ZN2at6native32batch_norm_backward_elemt_kernelIN3c108BFloat16EffiEEvNS_27GenericPackedTensorAccessorIT_Lm3ENS_16DefaultPtrTraitsET2_EES8_NS4_IT1_Lm1ES6_S7_EESA_NS4_IT0_Lm1ES6_S7_EESA_SA_S8_PKii,"",@"SHT_CUDA_INFO"
	.sectionflags	@""
	.align	4


	//----- nvinfo : EIATTR_CUDA_API_VERSION
	.align		4
        /*0000*/ 	.byte	0x04, 0x37
        /*0002*/ 	.short	(.L_2111 - .L_2110)
.L_2110:
        /*0004*/ 	.word	0x00000082


	//----- nvinfo : EIATTR_KPARAM_INFO
	.align		4
.L_2111:
        /*0008*/ 	.byte	0x04, 0x17
        /*000a*/ 	.short	(.L_2113 - .L_2112)
.L_2112:
        /*000c*/ 	.word	0x00000000
        /*0010*/ 	.short	0x0009
        /*0012*/ 	.short	0x00b8
        /*0014*/ 	.byte	0x00, 0xf0, 0x11, 0x00


	//----- nvinfo : EIATTR_KPARAM_INFO
	.align		4
.L_2113:
        /*0018*/ 	.byte	0x04, 0x17
        /*001a*/ 	.short	(.L_2115 - .L_2114)
.L_2114:
        /*001c*/ 	.word	0x00000000
        /*0020*/ 	.short	0x0008
        /*0022*/ 	.short	0x00b0
        /*0024*/ 	.byte	0x00, 0xf0, 0x21, 0x00


	//----- nvinfo : EIATTR_KPARAM_INFO
	.align		4
.L_2115:
        /*0028*/ 	.byte	0x04, 0x17
        /*002a*/ 	.short	(.L_2117 - .L_2116)
.L_2116:
        /*002c*/ 	.word	0x00000000
        /*0030*/ 	.short	0x0007
        /*0032*/ 	.short	0x0090
        /*0034*/ 	.byte	0x00, 0xf0, 0x81, 0x00


	//----- nvinfo : EIATTR_KPARAM_INFO
	.align		4
.L_2117:
        /*0038*/ 	.byte	0x04, 0x17
        /*003a*/ 	.short	(.L_2119 - .L_2118)
.L_2118:
        /*003c*/ 	.word	0x00000000
        /*0040*/ 	.short	0x0006
        /*0042*/ 	.short	0x0080
        /*0044*/ 	.byte	0x00, 0xf0, 0x41, 0x00


	//----- nvinfo : EIATTR_KPARAM_INFO
	.align		4
.L_2119:
        /*0048*/ 	.byte	0x04, 0x17
        /*004a*/ 	.short	(.L_2121 - .L_2120)
.L_2120:
        /*004c*/ 	.word	0x00000000
        /*0050*/ 	.short	0x0005
        /*0052*/ 	.short	0x0070
        /*0054*/ 	.byte	0x00, 0xf0, 0x41, 0x00


	//----- nvinfo : EIATTR_KPARAM_INFO
	.align		4
.L_2121:
        /*0058*/ 	.byte	0x04, 0x17
        /*005a*/ 	.short	(.L_2123 - .L_2122)
.L_2122:
        /*005c*/ 	.word	0x00000000
        /*0060*/ 	.short	0x0004
        /*0062*/ 	.short	0x0060
        /*0064*/ 	.byte	0x00, 0xf0, 0x41, 0x00


	//----- nvinfo : EIATTR_KPARAM_INFO
	.align		4
.L_2123:
        /*0068*/ 	.byte	0x04, 0x17
        /*006a*/ 	.short	(.L_2125 - .L_2124)
.L_2124:
        /*006c*/ 	.word	0x00000000
        /*0070*/ 	.short	0x0003
        /*0072*/ 	.short	0x0050
        /*0074*/ 	.byte	0x00, 0xf0, 0x41, 0x00


	//----- nvinfo : EIATTR_KPARAM_INFO
	.align		4
.L_2125:
        /*0078*/ 	.byte	0x04, 0x17
        /*007a*/ 	.short	(.L_2127 - .L_2126)
.L_2126:
        /*007c*/ 	.word	0x00000000
        /*0080*/ 	.short	0x0002
        /*0082*/ 	.short	0x0040
        /*0084*/ 	.byte	0x00, 0xf0, 0x41, 0x00


	//----- nvinfo : EIATTR_KPARAM_INFO
	.align		4
.L_2127:
        /*0088*/ 	.byte	0x04, 0x17
        /*008a*/ 	.short	(.L_2129 - .L_2128)
.L_2128:
        /*008c*/ 	.word	0x00000000
        /*0090*/ 	.short	0x0001
        /*0092*/ 	.short	0x0020
        /*0094*/ 	.byte	0x00, 0xf0, 0x81, 0x00


	//----- nvinfo : EIATTR_KPARAM_INFO
	.align		4
.L_2129:
        /*0098*/ 	.byte	0x04, 0x17
        /*009a*/ 	.short	(.L_2131 - .L_2130)
.L_2130:
        /*009c*/ 	.word	0x00000000
        /*00a0*/ 	.short	0x0000
        /*00a2*/ 	.short	0x0000
        /*00a4*/ 	.byte	0x00, 0xf0, 0x81, 0x00


	//----- nvinfo : EIATTR_SPARSE_MMA_MASK
	.align		4
.L_2131:
        /*00a8*/ 	.byte	0x03, 0x50
        /*00aa*/ 	.short	0x0000


	//----- nvinfo : EIATTR_MAXREG_COUNT
	.align		4
        /*00ac*/ 	.byte	0x03, 0x1b
        /*00ae*/ 	.short	0x00ff


	//----- nvinfo : EIATTR_MERCURY_ISA_VERSION
	.align		4
        /*00b0*/ 	.byte	0x03, 0x5f
        /*00b2*/ 	.short	0x0101


	//----- nvinfo : EIATTR_EXIT_INSTR_OFFSETS
	.align		4
        /*00b4*/ 	.byte	0x04, 0x1c
        /*00b6*/ 	.short	(.L_2133 - .L_2132)


	//   ....[0]....
.L_2132:
        /*00b8*/ 	.word	0x00000940


	//   ....[1]....
        /*00bc*/ 	.word	0x00000aa0


	//   ....[2]....
        /*00c0*/ 	.word	0x00001050


	//----- nvinfo : EIATTR_CRS_STACK_SIZE
	.align		4
.L_2133:
        /*00c4*/ 	.byte	0x04, 0x1e
        /*00c6*/ 	.short	(.L_2135 - .L_2134)
.L_2134:
        /*00c8*/ 	.word	0x00000000


	//----- nvinfo : EIATTR_CBANK_PARAM_SIZE
	.align		4
.L_2135:
        /*00cc*/ 	.byte	0x03, 0x19
        /*00ce*/ 	.short	0x00bc


	//----- nvinfo : EIATTR_PARAM_CBANK
	.align		4
        /*00d0*/ 	.byte	0x04, 0x0a
        /*00d2*/ 	.short	(.L_2137 - .L_2136)
	.align		4
.L_2136:
        /*00d4*/ 	.word	index@(.nv.constant0._ZN2at6native32batch_norm_backward_elemt_kernelIN3c108BFloat16EffiEEvNS_27GenericPackedTensorAccessorIT_Lm3ENS_16DefaultPtrTraitsET2_EES8_NS4_IT1_Lm1ES6_S7_EESA_NS4_IT0_Lm1ES6_S7_EESA_SA_S8_PKii)
        /*00d8*/ 	.short	0x0210
        /*00da*/ 	.short	0x00bc


	//----- nvinfo : EIATTR_SW_WAR
	.align		4
.L_2137:
        /*00dc*/ 	.byte	0x04, 0x36
        /*00de*/ 	.short	(.L_2139 - .L_2138)
.L_2138:
        /*00e0*/ 	.word	0x00000008
.L_2139:


//--------------------- .nv.info._ZN2at6native32batch_norm_backward_elemt_kernelIN3c104HalfES3_flEEvNS_27GenericPackedTensorAccessorIT_Lm3ENS_16DefaultPtrTraitsET2_EES8_NS4_IT1_Lm1ES6_S7_EESA_NS4_IT0_Lm1ES6_S7_EESA_SA_S8_PKii --------------------------
	.section	.nv.info._ZN2at6native32batch_norm_backward_elemt_kernelIN3c104HalfES3_flEEvNS_27GenericPackedTensorAccessorIT_Lm3ENS_16DefaultPtrTraitsET2_EES8_NS4_IT1_Lm1ES6_S7_EESA_NS4_IT0_Lm1ES6_S7_EESA_SA_S8_PKii,"",@"SHT_CUDA_INFO"
	.sectionflags	@""
	.align	4


	//----- nvinfo : EIATTR_CUDA_API_VERSION
	.align		4
        /*0000*/ 	.byte	0x04, 0x37
        /*0002*/ 	.short	(.L_2141 - .L_2140)
.L_2140:
        /*0004*/ 	.word	0x00000082


	//----- nvinfo : EIATTR_KPARAM_INFO
	.align		4
.L_2141:
        /*0008*/ 	.byte	0x04, 0x17
        /*000a*/ 	.short	(.L_2143 - .L_2142)
.L_2142:
        /*000c*/ 	.word	0x00000000
        /*0010*/ 	.short	0x0009
        /*0012*/ 	.short	0x0128
        /*0014*/ 	.byte	0x00, 0xf0, 0x11, 0x00


	//----- nvinfo : EIATTR_KPARAM_INFO
	.align		4
.L_2143:
        /*0018*/ 	.byte	0x04, 0x17
        /*001a*/ 	.short	(.L_2145 - .L_2144)
.L_2144:
        /*001c*/ 	.word	0x00000000
        /*0020*/ 	.short	0x0008
        /*0022*/ 	.short	0x0120
        /*0024*/ 	.byte	0x00, 0xf0, 0x21, 0x00


	//----- nvinfo : EIATTR_KPARAM_INFO
	.align		4
.L_2145:
        /*0028*/ 	.byte	0x04, 0x17
        /*002a*/ 	.short	(.L_2147 - .L_2146)
.L_2146:
        /*002c*/ 	.word	0x00000000
        /*0030*/ 	.short	0x0007
        /*0032*/ 	.short	0x00e8
        /*0034*/ 	.byte	0x00, 0xf0, 0xe1, 0x00


	//----- nvinfo : EIATTR_KPARAM_INFO
	.align		4
.L_2147:
        /*0038*/ 	.byte	0x04, 0x17
        /*003a*/ 	.short	(.L_2149 - .L_2148)
.L_2148:
        /*003c*/ 	.word	0x00000000
        /*0040*/ 	.short	0x0006
        /*0042*/ 	.short	0x00d0
        /*0044*/ 	.byte	0x00, 0xf0, 0x61, 0x00


	//----- nvinfo : EIATTR_KPARAM_INFO
	.align		4
.L_2149:
        /*0048*/ 	.byte	0x04, 0x17
        /*004a*/ 	.short	(.L_2151 - .L_2150)
.L_2150:
        /*004c*/ 	.word	0x00000000
        /*0050*/ 	.short	0x0005
        /*0052*/ 	.short	0x00b8
        /*0054*/ 	.byte	0x00, 0xf0, 0x61, 0x00


	//----- nvinfo : EIATTR_KPARAM_INFO
	.align		4
.L_2151:
        /*0058*/ 	.byte	0x04, 0x17
        /*005a*/ 	.short	(.L_2153 - .L_2152)
.L_2152:
        /*005c*/ 	.word	0x00000000
        /*0060*/ 	.short	0x0004
        /*0062*/ 	.short	0x00a0
        /*0064*/ 	.byte	0x00, 0xf0, 0x61, 0x00


	//----- nvinfo : EIATTR_KPARAM_INFO
	.align		4
.L_2153:
        /*0068*/ 	.byte	0x04, 0x17
        /*006a*/ 	.short	(.L_2155 - .L_2154)
.L_2154:
        /*006c*/ 	.word	0x00000000
        /*0070*/ 	.short	0x0003
        /*0072*/ 	.short	0x0088
        /*0074*/ 	.byte	0x00, 0xf0, 0x61, 0x00


	//----- nvinfo : EIATTR_KPARAM_INFO
	.align		4
.L_2155:
        /*0078*/ 	.byte	0x04, 0x17
        /*007a*/ 	.short	(.L_2157 - .L_2156)
.L_2156:
        /*007c*/ 	.word	0x00000000
        /*0080*/ 	.short	0x0002
        /*0082*/ 	.short	0x0070
        /*0084*/ 	.byte	0x00, 0xf0, 0x61, 0x00


	//----- nvinfo : EIATTR_KPARAM_INFO
	.align		4
.L_2157:
        /*0088*/ 	.byte	0x04, 0x17
        /*008a*/ 	.short	(.L_2159 - .L_2158)
.L_2158:
        /*008c*/ 	.word	0x00000000
        /*0090*/ 	.short	0x0001
        /*0092*/ 	.short	0x0038
        /*0094*/ 	.byte	0x00, 0xf0, 0xe1, 0x00


	//----- nvinfo : EIATTR_KPARAM_INFO
	.align		4
.L_2159:
        /*0098*/ 	.byte	0x04, 0x17
        /*009a*/ 	.short	(.L_2161 - .L_2160)
.L_2160:
        /*009c*/ 	.word	0x00000000
        /*00a0*/ 	.short	0x0000
        /*00a2*/ 	.short	0x0000
        /*00a4*/ 	.byte	0x00, 0xf0, 0xe1, 0x00


	//----- nvinfo : EIATTR_SPARSE_MMA_MASK
	.align		4
.L_2161:
        /*00a8*/ 	.byte	0x03, 0x50
        /*00aa*/ 	.short	0x0000


	//----- nvinfo : EIATTR_MAXREG_COUNT
	.align		4
        /*00ac*/ 	.byte	0x03, 0x1b
        /*00ae*/ 	.short	0x00ff


	//----- nvinfo : EIATTR_MERCURY_ISA_VERSION
	.align		4
        /*00b0*/ 	.byte	0x03, 0x5f
        /*00b2*/ 	.short	0x0101


	//----- nvinfo : EIATTR_EXIT_INSTR_OFFSETS
	.align		4
        /*00b4*/ 	.byte	0x04, 0x1c
        /*00b6*/ 	.short	(.L_2163 - .L_2162)


	//   ....[0]....
.L_2162:
        /*00b8*/ 	.word	0x00000950


	//   ....[1]....
        /*00bc*/ 	.word	0x00000bf0


	//   ....[2]....
        /*00c0*/ 	.word	0x00001330


	//----- nvinfo : EIATTR_CRS_STACK_SIZE
	.align		4
.L_2163:
        /*00c4*/ 	.byte	0x04, 0x1e
        /*00c6*/ 	.short	(.L_2165 - .L_2164)
.L_2164:
        /*00c8*/ 	.word	0x00000000


	//----- nvinfo : EIATTR_CBANK_PARAM_SIZE
	.align		4
.L_2165:
        /*00cc*/ 	.byte	0x03, 0x19
        /*00ce*/ 	.short	0x012c


	//----- nvinfo : EIATTR_PARAM_CBANK
	.align		4
        /*00d0*/ 	.byte	0x04, 0x0a
        /*00d2*/ 	.short	(.L_2167 - .L_2166)
	.align		4
.L_2166:
        /*00d4*/ 	.word	index@(.nv.constant0._ZN2at6native32batch_norm_backward_elemt_kernelIN3c104HalfES3_flEEvNS_27GenericPackedTensorAccessorIT_Lm3ENS_16DefaultPtrTraitsET2_EES8_NS4_IT1_Lm1ES6_S7_EESA_NS4_IT0_Lm1ES6_S7_EESA_SA_S8_PKii)
        /*00d8*/ 	.short	0x0210
        /*00da*/ 	.short	0x012c


	//----- nvinfo : EIATTR_SW_WAR
	.align		4
.L_2167:
        /*00dc*/ 	.byte	0x04, 0x36
        /*00de*/ 	.short	(.L_2169 - .L_2168)
.L_2168:
        /*00e0*/ 	.word	0x00000008
.L_2169:


//--------------------- .nv.info._ZN2at6native32batch_norm_backward_elemt_kernelIN3c104HalfEfflEEvNS_27GenericPackedTensorAccessorIT_Lm3ENS_16DefaultPtrTraitsET2_EES8_NS4_IT1_Lm1ES6_S7_EESA_NS4_IT0_Lm1ES6_S7_EESA_SA_S8_PKii --------------------------
	.section	.nv.info._ZN2at6native32batch_norm_backward_elemt_kernelIN3c104HalfEfflEEvNS_27GenericPackedTensorAccessorIT_Lm3ENS_16DefaultPtrTraitsET2_EES8_NS4_IT1_Lm1ES6_S7_EESA_NS4_IT0_Lm1ES6_S7_EESA_SA_S8_PKii,"",@"SHT_CUDA_INFO"
	.sectionflags	@""
	.align	4


	//----- nvinfo : EIATTR_CUDA_API_VERSION
	.align		4
        /*0000*/ 	.byte	0x04, 0x37
        /*0002*/ 	.short	(.L_2171 - .L_2170)
.L_2170:
        /*0004*/ 	.word	0x00000082


	//----- nvinfo : EIATTR_KPARAM_INFO
	.align		4
.L_2171:
        /*0008*/ 	.byte	0x04, 0x17
        /*000a*/ 	.short	(.L_2173 - .L_2172)
.L_2172:
        /*000c*/ 	.word	0x00000000
        /*0010*/ 	.short	0x0009
        /*0012*/ 	.short	0x0128
        /*0014*/ 	.byte	0x00, 0xf0, 0x11, 0x00


	//----- nvinfo : EIATTR_KPARAM_INFO
	.align		4
.L_2173:
        /*0018*/ 	.byte	0x04, 0x17
        /*001a*/ 	.short	(.L_2175 - .L_2174)
.L_2174:
        /*001c*/ 	.word	0x00000000
        /*0020*/ 	.short	0x0008
        /*0022*/ 	.short	0x0120
        /*0024*/ 	.byte	0x00, 0xf0, 0x21, 0x00


	//----- nvinfo : EIATTR_KPARAM_INFO
	.align		4
.L_2175:
        /*0028*/ 	.byte	0x04, 0x17
        /*002a*/ 	.short	(.L_2177 - .L_2176)
.L_2176:
        /*002c*/ 	.word	0x00000000
        /*0030*/ 	.short	0x0007
        /*0032*/ 	.short	0x00e8
        /*0034*/ 	.byte	0x00, 0xf0, 0xe1, 0x00


	//----- nvinfo : EIATTR_KPARAM_INFO
	.align		4
.L_2177:
        /*0038*/ 	.byte	0x04, 0x17
        /*003a*/ 	.short	(.L_2179 - .L_2178)
.L_2178:
        /*003c*/ 	.word	0x00000000
        /*0040*/ 	.short	0x0006
        /*0042*/ 	.short	0x00d0
        /*0044*/ 	.byte	0x00, 0xf0, 0x61, 0x00


	//----- nvinfo : EIATTR_KPARAM_INFO
	.align		4
.L_2179:
        /*0048*/ 	.byte	0x04, 0x17
        /*004a*/ 	.short	(.L_2181 - .L_2180)
.L_2180:
        /*004c*/ 	.word	0x00000000
        /*0050*/ 	.short	0x0005
        /*0052*/ 	.short	0x00b8
        /*0054*/ 	.byte	0x00, 0xf0, 0x61, 0x00


	//----- nvinfo : EIATTR_KPARAM_INFO
	.align		4
.L_2181:
        /*0058*/ 	.byte	0x04, 0x17
        /*005a*/ 	.short	(.L_2183 - .L_2182)
.L_2182:
        /*005c*/ 	.word	0x00000000
        /*0060*/ 	.short	0x0004
        /*0062*/ 	.short	0x00a0
        /*0064*/ 	.byte	0x00, 0xf0, 0x61, 0x00


	//----- nvinfo : EIATTR_KPARAM_INFO
	.align		4
.L_2183:
        /*0068*/ 	.byte	0x04, 0x17
        /*006a*/ 	.short	(.L_2185 - .L_2184)
.L_2184:
        /*006c*/ 	.word	0x00000000
        /*0070*/ 	.short	0x0003
        /*0072*/ 	.short	0x0088
        /*0074*/ 	.byte	0x00, 0xf0, 0x61, 0x00


	//----- nvinfo : EIATTR_KPARAM_INFO
	.align		4
.L_2185:
        /*0078*/ 	.byte	0x04, 0x17
        /*007a*/ 	.short	(.L_2187 - .L_2186)
.L_2186:
        /*007c*/ 	.word	0x00000000
        /*0080*/ 	.short	0x0002
        /*0082*/ 	.short	0x0070
        /*0084*/ 	.byte	0x00, 0xf0, 0x61, 0x00


	//----- nvinfo : EIATTR_KPARAM_INFO
	.align		4
.L_2187:
        /*0088*/ 	.byte	0x04, 0x17
        /*008a*/ 	.short	(.L_2189 - .L_2188)
.L_2188:
        /*008c*/ 	.word	0x00000000
        /*0090*/ 	.short	0x0001
        /*0092*/ 	.short	0x0038
        /*0094*/ 	.byte	0x00, 0xf0, 0xe1, 0x00


	//----- nvinfo : EIATTR_KPARAM_INFO
	.align		4
.L_2189:
        /*0098*/ 	.byte	0x04, 0x17
        /*009a*/ 	.short	(.L_2191 - .L_2190)
.L_2190:
        /*009c*/ 	.word	0x00000000
        /*00a0*/ 	.short	0x0000
        /*00a2*/ 	.short	0x0000
        /*00a4*/ 	.byte	0x00, 0xf0, 0xe1, 0x00


	//----- nvinfo : EIATTR_SPARSE_MMA_MASK
	.align		4
.L_2191:
        /*00a8*/ 	.byte	0x03, 0x50
        /*00aa*/ 	.short	0x0000


	//----- nvinfo : EIATTR_MAXREG_COUNT
	.align		4
        /*00ac*/ 	.byte	0x03, 0x1b
        /*00ae*/ 	.short	0x00ff


	//----- nvinfo : EIATTR_MERCURY_ISA_VERSION
	.align		4
        /*00b0*/ 	.byte	0x03, 0x5f
        /*00b2*/ 	.short	0x0101


	//----- nvinfo : EIATTR_EXIT_INSTR_OFFSETS
	.align		4
        /*00b4*/ 	.byte	0x04, 0x1c
        /*00b6*/ 	.short	(.L_2193 - .L_2192)


	//   ....[0]....
.L_2192:
        /*00b8*/ 	.word	0x00000950


	//   ....[1]....
        /*00bc*/ 	.word	0x00000c00


	//   ....[2]....
        /*00c0*/ 	.word	0x00001320


	//----- nvinfo : EIATTR_CRS_STACK_SIZE
	.align		4
.L_2193:
        /*00c4*/ 	.byte	0x04, 0x1e
        /*00c6*/ 	.short	(.L_2195 - .L_2194)
.L_2194:
        /*00c8*/ 	.word	0x00000000


	//----- nvinfo : EIATTR_CBANK_PARAM_SIZE
	.align		4
.L_2195:
        /*00cc*/ 	.byte	0x03, 0x19
        /*00ce*/ 	.short	0x012c


	//----- nvinfo : EIATTR_PARAM_CBANK
	.align		4
        /*00d0*/ 	.byte	0x04, 0x0a
        /*00d2*/ 	.short	(.L_2197 - .L_2196)
	.align		4
.L_2196:
        /*00d4*/ 	.word	index@(.nv.constant0._ZN2at6native32batch_norm_backward_elemt_kernelIN3c104HalfEfflEEvNS_27GenericPackedTensorAccessorIT_Lm3ENS_16DefaultPtrTraitsET2_EES8_NS4_IT1_Lm1ES6_S7_EESA_NS4_IT0_Lm1ES6_S7_EESA_SA_S8_PKii)
        /*00d8*/ 	.short	0x0210
        /*00da*/ 	.short	0x012c


	//----- nvinfo : EIATTR_SW_WAR
	.align		4
.L_2197:
        /*00dc*/ 	.byte	0x04, 0x36
        /*00de*/ 	.short	(.L_2199 - .L_2198)
.L_2198:
        /*00e0*/ 	.word	0x00000008
.L_2199:


//--------------------- .nv.info._ZN2at6native32batch_norm_backward_elemt_kernelIN3c104HalfES3_fiEEvNS_27GenericPackedTensorAccessorIT_Lm3ENS_16DefaultPtrTraitsET2_EES8_NS4_IT1_Lm1ES6_S7_EESA_NS4_IT0_Lm1ES6_S7_EESA_SA_S8_PKii --------------------------
	.section	.nv.info._ZN2at6native32batch_norm_backward_elemt_kernelIN3c104HalfES3_fiEEvNS_27GenericPackedTensorAccessorIT_Lm3ENS_16DefaultPtrTraitsET2_EES8_NS4_IT1_Lm1ES6_S7_EESA_NS4_IT0_Lm1ES6_S7_EESA_SA_S8_PKii,"",@"SHT_CUDA_INFO"
	.sectionflags	@""
	.align	4


	//----- nvinfo : EIATTR_CUDA_API_VERSION
	.align		4
        /*0000*/ 	.byte	0x04, 0x37
        /*0002*/ 	.short	(.L_2201 - .L_2200)
.L_2200:
        /*0004*/ 	.word	0x00000082


	//----- nvinfo : EIATTR_KPARAM_INFO
	.align		4
.L_2201:
        /*0008*/ 	.byte	0x04, 0x17
        /*000a*/ 	.short	(.L_2203 - .L_2202)
.L_2202:
        /*000c*/ 	.word	0x00000000
        /*0010*/ 	.short	0x0009
        /*0012*/ 	.short	0x00b8
        /*0014*/ 	.byte	0x00, 0xf0, 0x11, 0x00


	//----- nvinfo : EIATTR_KPARAM_INFO
	.align		4
.L_2203:
        /*0018*/ 	.byte	0x04, 0x17
        /*001a*/ 	.short	(.L_2205 - .L_2204)
.L_2204:
        /*001c*/ 	.word	0x00000000
        /*0020*/ 	.short	0x0008
        /*0022*/ 	.short	0x00b0
        /*0024*/ 	.byte	0x00, 0xf0, 0x21, 0x00


	//----- nvinfo : EIATTR_KPARAM_INFO
	.align		4
.L_2205:
        /*0028*/ 	.byte	0x04, 0x17
        /*002a*/ 	.short	(.L_2207 - .L_2206)
.L_2206:
        /*002c*/ 	.word	0x00000000
        /*0030*/ 	.short	0x0007
        /*0032*/ 	.short	0x0090
        /*0034*/ 	.byte	0x00, 0xf0, 0x81, 0x00


	//----- nvinfo : EIATTR_KPARAM_INFO
	.align		4
.L_2207:
        /*0038*/ 	.byte	0x04, 0x17
        /*003a*/ 	.short	(.L_2209 - .L_2208)
.L_2208:
        /*003c*/ 	.word	0x00000000
        /*0040*/ 	.short	0x0006
        /*0042*/ 	.short	0x0080
        /*0044*/ 	.byte	0x00, 0xf0, 0x41, 0x00


	//----- nvinfo : EIATTR_KPARAM_INFO
	.align		4
.L_2209:
        /*0048*/ 	.byte	0x04, 0x17
        /*004a*/ 	.short	(.L_2211 - .L_2210)
.L_2210:
        /*004c*/ 	.word	0x00000000
        /*0050*/ 	.short	0x0005
        /*0052*/ 	.short	0x0070
        /*0054*/ 	.byte	0x00, 0xf0, 0x41, 0x00


	//----- nvinfo : EIATTR_KPARAM_INFO
	.align		4
.L_2211:
        /*0058*/ 	.byte	0x04, 0x17
        /*005a*/ 	.short	(.L_2213 - .L_2212)
.L_2212:
        /*005c*/ 	.word	0x00000000
        /*0060*/ 	.short	0x0004
        /*0062*/ 	.short	0x0060
        /*0064*/ 	.byte	0x00, 0xf0, 0x41, 0x00


	//----- nvinfo : EIATTR_KPARAM_INFO
	.align		4
.L_2213:
        /*0068*/ 	.byte	0x04, 0x17
        /*006a*/ 	.short	(.L_2215 - .L_2214)
.L_2214:
        /*006c*/ 	.word	0x00000000
        /*0070*/ 	.short	0x0003
        /*0072*/ 	.short	0x0050
        /*0074*/ 	.byte	0x00, 0xf0, 0x41, 0x00


	//----- nvinfo : EIATTR_KPARAM_INFO
	.align		4
.L_2215:
        /*0078*/ 	.byte	0x04, 0x17
        /*007a*/ 	.short	(.L_2217 - .L_2216)
.L_2216:
        /*007c*/ 	.word	0x00000000
        /*0080*/ 	.short	0x0002
        /*0082*/ 	.short	0x0040
        /*0084*/ 	.byte	0x00, 0xf0, 0x41, 0x00


	//----- nvinfo : EIATTR_KPARAM_INFO
	.align		4
.L_2217:
        /*0088*/ 	.byte	0x04, 0x17
        /*008a*/ 	.short	(.L_2219 - .L_2218)
.L_2218:
        /*008c*/ 	.word	0x00000000
        /*0090*/ 	.short	0x0001
        /*0092*/ 	.short	0x0020
        /*0094*/ 	.byte	0x00, 0xf0, 0x81, 0x00


	//----- nvinfo : EIATTR_KPARAM_INFO
	.align		4
.L_2219:
        /*0098*/ 	.byte	0x04, 0x17
        /*009a*/ 	.short	(.L_2221 - .L_2220)
.L_2220:
        /*009c*/ 	.word	0x00000000
        /*00a0*/ 	.short	0x0000
        /*00a2*/ 	.short	0x0000
        /*00a4*/ 	.byte	0x00, 0xf0, 0x81, 0x00


	//----- nvinfo : EIATTR_SPARSE_MMA_MASK
	.align		4
.L_2221:
        /*00a8*/ 	.byte	0x03, 0x50
        /*00aa*/ 	.short	0x0000


	//----- nvinfo : EIATTR_MAXREG_COUNT
	.align		4
        /*00ac*/ 	.byte	0x03, 0x1b
        /*00ae*/ 	.short	0x00ff


	//----- nvinfo : EIATTR_MERCURY_ISA_VERSION
	.align		4
        /*00b0*/ 	.byte	0x03, 0x5f
        /*00b2*/ 	.short	0x0101


	//----- nvinfo : EIATTR_EXIT_INSTR_OFFSETS
	.align		4
        /*00b4*/ 	.byte	0x04, 0x1c
        /*00b6*/ 	.short	(.L_2223 - .L_2222)


	//   ....[0]....
.L_2222:
        /*00b8*/ 	.word	0x00000940


	//   ....[1]....
        /*00bc*/ 	.word	0x00000a90


	//   ....[2]....
        /*00c0*/ 	.word	0x00001060


	//----- nvinfo : EIATTR_CRS_STACK_SIZE
	.align		4
.L_2223:
        /*00c4*/ 	.byte	0x04, 0x1e
        /*00c6*/ 	.short	(.L_2225 - .L_2224)
.L_2224:
        /*00c8*/ 	.word	0x00000000


	//----- nvinfo : EIATTR_CBANK_PARAM_SIZE
	.align		4
.L_2225:
        /*00cc*/ 	.byte	0x03, 0x19
        /*00ce*/ 	.short	0x00bc


	//----- nvinfo : EIATTR_PARAM_CBANK
	.align		4
        /*00d0*/ 	.byte	0x04, 0x0a
        /*00d2*/ 	.short	(.L_2227 - .L_2226)
	.align		4
.L_2226:
        /*00d4*/ 	.word	index@(.nv.constant0._ZN2at6native32batch_norm_backward_elemt_kernelIN3c104HalfES3_fiEEvNS_27GenericPackedTensorAccessorIT_Lm3ENS_16DefaultPtrTraitsET2_EES8_NS4_IT1_Lm1ES6_S7_EESA_NS4_IT0_Lm1ES6_S7_EESA_SA_S8_PKii)
        /*00d8*/ 	.short	0x0210
        /*00da*/ 	.short	0x00bc


	//----- nvinfo : EIATTR_SW_WAR
	.align		4
.L_2227:
        /*00dc*/ 	.byte	0x04, 0x36
        /*00de*/ 	.short	(.L_2229 - .L_2228)
.L_2228:
        /*00e0*/ 	.word	0x00000008
.L_2229:


//--------------------- .nv.info._ZN2at6native32batch_norm_backward_elemt_kernelIN3c104HalfEffiEEvNS_27GenericPackedTensorAccessorIT_Lm3ENS_16DefaultPtrTraitsET2_EES8_NS4_IT1_Lm1ES6_S7_EESA_NS4_IT0_Lm1ES6_S7_EESA_SA_S8_PKii --------------------------
	.section	.nv.info._ZN2at6native32batch_norm_backward_elemt_kernelIN3c104HalfEffiEEvNS_27GenericPackedTensorAccessorIT_Lm3ENS_16DefaultPtrTraitsET2_EES8_NS4_IT1_Lm1ES6_S7_EESA_NS4_IT0_Lm1ES6_S7_EESA_SA_S8_PKii,"",@"SHT_CUDA_INFO"
	.sectionflags	@""
	.align	4


	//----- nvinfo : EIATTR_CUDA_API_VERSION
	.align		4
        /*0000*/ 	.byte	0x04, 0x37
        /*0002*/ 	.short	(.L_2231 - .L_2230)
.L_2230:
        /*0004*/ 	.word	0x00000082


	//----- nvinfo : EIATTR_KPARAM_INFO
	.align		4
.L_2231:
        /*0008*/ 	.byte	0x04, 0x17
        /*000a*/ 	.short	(.L_2233 - .L_2232)
.L_2232:
        /*000c*/ 	.word	0x00000000
        /*0010*/ 	.short	0x0009
        /*0012*/ 	.short	0x00b8
        /*0014*/ 	.byte	0x00, 0xf0, 0x11, 0x00


	//----- nvinfo : EIATTR_KPARAM_INFO
	.align		4
.L_2233:
        /*0018*/ 	.byte	0x04, 0x17
        /*001a*/ 	.short	(.L_2235 - .L_2234)
.L_2234:
        /*001c*/ 	.word	0x00000000
        /*0020*/ 	.short	0x0008
        /*0022*/ 	.short	0x00b0
        /*0024*/ 	.byte	0x00, 0xf0, 0x21, 0x00


	//----- nvinfo : EIATTR_KPARAM_INFO
	.align		4
.L_2235:
        /*0028*/ 	.byte	0x04, 0x17
        /*002a*/ 	.short	(.L_2237 - .L_2236)
.L_2236:
        /*002c*/ 	.word	0x00000000
        /*0030*/ 	.short	0x0007
        /*0032*/ 	.short	0x0090
        /*0034*/ 	.byte	0x00, 0xf0, 0x81, 0x00


	//----- nvinfo : EIATTR_KPARAM_INFO
	.align		4
.L_2237:
        /*0038*/ 	.byte	0x04, 0x17
        /*003a*/ 	.short	(.L_2239 - .L_2238)
.L_2238:
        /*003c*/ 	.word	0x00000000
        /*0040*/ 	.short	0x0006
        /*0042*/ 	.short	0x0080
        /*0044*/ 	.byte	0x00, 0xf0, 0x41, 0x00


	//----- nvinfo : EIATTR_KPARAM_INFO
	.align		4
.L_2239:
        /*0048*/ 	.byte	0x04, 0x17
        /*004a*/ 	.short	(.L_2241 - .L_2240)
.L_2240:
        /*004c*/ 	.word	0x00000000
        /*0050*/ 	.short	0x0005
        /*0052*/ 	.short	0x0070
        /*0054*/ 	.byte	0x00, 0xf0, 0x41, 0x00


	//----- nvinfo : EIATTR_KPARAM_INFO
	.align		4
.L_2241:
        /*0058*/ 	.byte	0x04, 0x17
        /*005a*/ 	.short	(.L_2243 - .L_2242)
.L_2242:
        /*005c*/ 	.word	0x00000000
        /*0060*/ 	.short	0x0004
        /*0062*/ 	.short	0x0060
        /*0064*/ 	.byte	0x00, 0xf0, 0x41, 0x00


	//----- nvinfo : EIATTR_KPARAM_INFO
	.align		4
.L_2243:
        /*0068*/ 	.byte	0x04, 0x17
        /*006a*/ 	.short	(.L_2245 - .L_2244)
.L_2244:
        /*006c*/ 	.word	0x00000000
        /*0070*/ 	.short	0x0003
        /*0072*/ 	.short	0x0050
        /*0074*/ 	.byte	0x00, 0xf0, 0x41, 0x00


	//----- nvinfo : EIATTR_KPARAM_INFO
	.align		4
.L_2245:
        /*0078*/ 	.byte	0x04, 0x17
        /*007a*/ 	.short	(.L_2247 - .L_2246)
.L_2246:
        /*007c*/ 	.word	0x00000000
        /*0080*/ 	.short	0x0002
        /*0082*/ 	.short	0x0040
        /*0084*/ 	.byte	0x00, 0xf0, 0x41, 0x00


	//----- nvinfo : EIATTR_KPARAM_INFO
	.align		4
.L_2247:
        /*0088*/ 	.byte	0x04, 0x17
        /*008a*/ 	.short	(.L_2249 - .L_2248)
.L_2248:
        /*008c*/ 	.word	0x00000000
        /*0090*/ 	.short	0x0001
        /*0092*/ 	.short	0x0020
        /*0094*/ 	.byte	0x00, 0xf0, 0x81, 0x00


	//----- nvinfo : EIATTR_KPARAM_INFO
	.align		4
.L_2249:
        /*0098*/ 	.byte	0x04, 0x17
        /*009a*/ 	.short	(.L_2251 - .L_2250)
.L_2250:
        /*009c*/ 	.word	0x00000000
        /*00a0*/ 	.short	0x0000
        /*00a2*/ 	.short	0x0000
        /*00a4*/ 	.byte	0x00, 0xf0, 0x81, 0x00


	//----- nvinfo : EIATTR_SPARSE_MMA_MASK
	.align		4
.L_2251:
        /*00a8*/ 	.byte	0x03, 0x50
        /*00aa*/ 	.short	0x0000


	//----- nvinfo : EIATTR_MAXREG_COUNT
	.align		4
        /*00ac*/ 	.byte	0x03, 0x1b
        /*00ae*/ 	.short	0x00ff


	//----- nvinfo : EIATTR_MERCURY_ISA_VERSION
	.align		4
        /*00b0*/ 	.byte	0x03, 0x5f
        /*00b2*/ 	.short	0x0101


	//----- nvinfo : EIATTR_EXIT_INSTR_OFFSETS
	.align		4
        /*00b4*/ 	.byte	0x04, 0x1c
        /*00b6*/ 	.short	(.L_2253 - .L_2252)


	//   ....[0]....
.L_2252:
        /*00b8*/ 	.word	0x00000940


	//   ....[1]....
        /*00bc*/ 	.word	0x00000aa0


	//   ....[2]....
        /*00c0*/ 	.word	0x00001050


	//----- nvinfo : EIATTR_CRS_STACK_SIZE
	.align		4
.L_2253:
        /*00c4*/ 	.byte	0x04, 0x1e
        /*00c6*/ 	.short	(.L_2255 - .L_2254)
.L_2254:
        /*00c8*/ 	.word	0x00000000


	//----- nvinfo : EIATTR_CBANK_PARAM_SIZE
	.align		4
.L_2255:
        /*00cc*/ 	.byte	0x03, 0x19
        /*00ce*/ 	.short	0x00bc


	//----- nvinfo : EIATTR_PARAM_CBANK
	.align		4
        /*00d0*/ 	.byte	0x04, 0x0a
        /*00d2*/ 	.short	(.L_2257 - .L_2256)
	.align		4
.L_2256:
        /*00d4*/ 	.word	index@(.nv.constant0._ZN2at6native32batch_norm_backward_elemt_kernelIN3c104HalfEffiEEvNS_27GenericPackedTensorAccessorIT_Lm3ENS_16DefaultPtrTraitsET2_EES8_NS4_IT1_Lm1ES6_S7_EESA_NS4_IT0_Lm1ES6_S7_EESA_SA_S8_PKii)
        /*00d8*/ 	.short	0x0210
        /*00da*/ 	.short	0x00bc


	//----- nvinfo : EIATTR_SW_WAR
	.align		4
.L_2257:
        /*00dc*/ 	.byte	0x04, 0x36
        /*00de*/ 	.short	(.L_2259 - .L_2258)
.L_2258:
        /*00e0*/ 	.word	0x00000008
.L_2259:


//--------------------- .nv.info._ZN2at6native32batch_norm_backward_elemt_kernelIffflEEvNS_27GenericPackedTensorAccessorIT_Lm3ENS_16DefaultPtrTraitsET2_EES6_NS2_IT1_Lm1ES4_S5_EES8_NS2_IT0_Lm1ES4_S5_EES8_S8_S6_PKii --------------------------
	.section	.nv.info._ZN2at6native32batch_norm_backward_elemt_kernelIffflEEvNS_27GenericPackedTensorAccessorIT_Lm3ENS_16DefaultPtrTraitsET2_EES6_NS2_IT1_Lm1ES4_S5_EES8_NS2_IT0_Lm1ES4_S5_EES8_S8_S6_PKii,"",@"SHT_CUDA_INFO"
	.sectionflags	@""
	.align	4


	//----- nvinfo : EIATTR_CUDA_API_VERSION
	.align		4
        /*0000*/ 	.byte	0x04, 0x37
        /*0002*/ 	.short	(.L_2261 - .L_2260)
.L_2260:
        /*0004*/ 	.word	0x00000082


	//----- nvinfo : EIATTR_KPARAM_INFO
	.align		4
.L_2261:
        /*0008*/ 	.byte	0x04, 0x17
        /*000a*/ 	.short	(.L_2263 - .L_2262)
.L_2262:
        /*000c*/ 	.word	0x00000000
        /*0010*/ 	.short	0x0009
        /*0012*/ 	.short	0x0128
        /*0014*/ 	.byte	0x00, 0xf0, 0x11, 0x00


	//----- nvinfo : EIATTR_KPARAM_INFO
	.align		4
.L_2263:
        /*0018*/ 	.byte	0x04, 0x17
        /*001a*/ 	.short	(.L_2265 - .L_2264)
.L_2264:
        /*001c*/ 	.word	0x00000000
        /*0020*/ 	.short	0x0008
        /*0022*/ 	.short	0x0120
        /*0024*/ 	.byte	0x00, 0xf0, 0x21, 0x00


	//----- nvinfo : EIATTR_KPARAM_INFO
	.align		4
.L_2265:
        /*0028*/ 	.byte	0x04, 0x17
        /*002a*/ 	.short	(.L_2267 - .L_2266)
.L_2266:
        /*002c*/ 	.word	0x00000000
        /*0030*/ 	.short	0x0007
        /*0032*/ 	.short	0x00e8
        /*0034*/ 	.byte	0x00, 0xf0, 0xe1, 0x00


	//----- nvinfo : EIATTR_KPARAM_INFO
	.align		4
.L_2267:
        /*0038*/ 	.byte	0x04, 0x17
        /*003a*/ 	.short	(.L_2269 - .L_2268)
.L_2268:
        /*003c*/ 	.word	0x00000000
        /*0040*/ 	.short	0x0006
        /*0042*/ 	.short	0x00d0
        /*0044*/ 	.byte	0x00, 0xf0, 0x61, 0x00


	//----- nvinfo : EIATTR_KPARAM_INFO
	.align		4
.L_2269:
        /*0048*/ 	.byte	0x04, 0x17
        /*004a*/ 	.short	(.L_2271 - .L_2270)
.L_2270:
        /*004c*/ 	.word	0x00000000
        /*0050*/ 	.short	0x0005
        /*0052*/ 	.short	0x00b8
        /*0054*/ 	.byte	0x00, 0xf0, 0x61, 0x00


	//----- nvinfo : EIATTR_KPARAM_INFO
	.align		4
.L_2271:
        /*0058*/ 	.byte	0x04, 0x17
        /*005a*/ 	.short	(.L_2273 - .L_2272)
.L_2272:
        /*005c*/ 	.word	0x00000000
        /*0060*/ 	.short	0x0004
        /*0062*/ 	.short	0x00a0
        /*0064*/ 	.byte	0x00, 0xf0, 0x61, 0x00


	//----- nvinfo : EIATTR_KPARAM_INFO
	.align		4
.L_2273:
        /*0068*/ 	.byte	0x04, 0x17
        /*006a*/ 	.short	(.L_2275 - .L_2274)
.L_2274:
        /*006c*/ 	.word	0x00000000
        /*0070*/ 	.short	0x0003
        /*0072*/ 	.short	0x0088
        /*0074*/ 	.byte	0x00, 0xf0, 0x61, 0x00


	//----- nvinfo : EIATTR_KPARAM_INFO
	.align		4
.L_2275:
        /*0078*/ 	.byte	0x04, 0x17
        /*007a*/ 	.short	(.L_2277 - .L_2276)
.L_2276:
        /*007c*/ 	.word	0x00000000
        /*0080*/ 	.short	0x0002
        /*0082*/ 	.short	0x0070
        /*0084*/ 	.byte	0x00, 0xf0, 0x61, 0x00


	//----- nvinfo : EIATTR_KPARAM_INFO
	.align		4
.L_2277:
        /*0088*/ 	.byte	0x04, 0x17
        /*008a*/ 	.short	(.L_2279 - .L_2278)
.L_2278:
        /*008c*/ 	.word	0x00000000
        /*0090*/ 	.short	0x0001
        /*0092*/ 	.short	0x0038
        /*0094*/ 	.byte	0x00, 0xf0, 0xe1, 0x00


	//----- nvinfo : EIATTR_KPARAM_INFO
	.align		4
.L_2279:
        /*0098*/ 	.byte	0x04, 0x17
        /*009a*/ 	.short	(.L_2281 - .L_2280)
.L_2280:
        /*009c*/ 	.word	0x00000000
        /*00a0*/ 	.short	0x0000
        /*00a2*/ 	.short	0x0000
        /*00a4*/ 	.byte	0x00, 0xf0, 0xe1, 0x00


	//----- nvinfo : EIATTR_SPARSE_MMA_MASK
	.align		4
.L_2281:
        /*00a8*/ 	.byte	0x03, 0x50
        /*00aa*/ 	.short	0x0000


	//----- nvinfo : EIATTR_MAXREG_COUNT
	.align		4
        /*00ac*/ 	.byte	0x03, 0x1b
        /*00ae*/ 	.short	0x00ff


	//----- nvinfo : EIATTR_MERCURY_ISA_VERSION
	.align		4
        /*00b0*/ 	.byte	0x03, 0x5f
        /*00b2*/ 	.short	0x0101


	//----- nvinfo : EIATTR_EXIT_INSTR_OFFSETS
	.align		4
        /*00b4*/ 	.byte	0x04, 0x1c
        /*00b6*/ 	.short	(.L_2283 - .L_2282)


	//   ....[0]....
.L_2282:
        /*00b8*/ 	.word	0x00000950


	//   ....[1]....
        /*00bc*/ 	.word	0x00000c00


	//   ....[2]....
        /*00c0*/ 	.word	0x000012f0


	//----- nvinfo : EIATTR_CRS_STACK_SIZE
	.align		4
.L_2283:
        /*00c4*/ 	.byte	0x04, 0x1e
        /*00c6*/ 	.short	(.L_2285 - .L_2284)
.L_2284:
        /*00c8*/ 	.word	0x00000000


	//----- nvinfo : EIATTR_CBANK_PARAM_SIZE
	.align		4
.L_2285:
        /*00cc*/ 	.byte	0x03, 0x19
        /*00ce*/ 	.short	0x012c


	//----- nvinfo : EIATTR_PARAM_CBANK
	.align		4
        /*00d0*/ 	.byte	0x04, 0x0a
        /*00d2*/ 	.short	(.L_2287 - .L_2286)
	.align		4
.L_2286:
        /*00d4*/ 	.word	index@(.nv.constant0._ZN2at6native32batch_norm_backward_elemt_kernelIffflEEvNS_27GenericPackedTensorAccessorIT_Lm3ENS_16DefaultPtrTraitsET2_EES6_NS2_IT1_Lm1ES4_S5_EES8_NS2_IT0_Lm1ES4_S5_EES8_S8_S6_PKii)
        /*00d8*/ 	.short	0x0210
        /*00da*/ 	.short	0x012c


	//----- nvinfo : EIATTR_SW_WAR
	.align		4
.L_2287:
        /*00dc*/ 	.byte	0x04, 0x36
        /*00de*/ 	.short	(.L_2289 - .L_2288)
.L_2288:
        /*00e0*/ 	.word	0x00000008
.L_2289:


//--------------------- .nv.info._ZN2at6native32batch_norm_backward_elemt_kernelIfffiEEvNS_27GenericPackedTensorAccessorIT_Lm3ENS_16DefaultPtrTraitsET2_EES6_NS2_IT1_Lm1ES4_S5_EES8_NS2_IT0_Lm1ES4_S5_EES8_S8_S6_PKii --------------------------
	.section	.nv.info._ZN2at6native32batch_norm_backward_elemt_kernelIfffiEEvNS_27GenericPackedTensorAccessorIT_Lm3ENS_16DefaultPtrTraitsET2_EES6_NS2_IT1_Lm1ES4_S5_EES8_NS2_IT0_Lm1ES4_S5_EES8_S8_S6_PKii,"",@"SHT_CUDA_INFO"
	.sectionflags	@""
	.align	4


	//----- nvinfo : EIATTR_CUDA_API_VERSION
	.align		4
        /*0000*/ 	.byte	0x04, 0x37
        /*0002*/ 	.short	(.L_2291 - .L_2290)
.L_2290:
        /*0004*/ 	.word	0x00000082


	//----- nvinfo : EIATTR_KPARAM_INFO
	.align		4
.L_2291:
        /*0008*/ 	.byte	0x04, 0x17
        /*000a*/ 	.short	(.L_2293 - .L_2292)
.L_2292:
        /*000c*/ 	.word	0x00000000
        /*0010*/ 	.short	0x0009
        /*0012*/ 	.short	0x00b8
        /*0014*/ 	.byte	0x00, 0xf0, 0x11, 0x00


	//----- nvinfo : EIATTR_KPARAM_INFO
	.align		4
.L_2293:
        /*0018*/ 	.byte	0x04, 0x17
        /*001a*/ 	.short	(.L_2295 - .L_2294)
.L_2294:
        /*001c*/ 	.word	0x00000000
        /*0020*/ 	.short	0x0008
        /*0022*/ 	.short	0x00b0
        /*0024*/ 	.byte	0x00, 0xf0, 0x21, 0x00


	//----- nvinfo : EIATTR_KPARAM_INFO
	.align		4
.L_2295:
        /*0028*/ 	.byte	0x04, 0x17
        /*002a*/ 	.short	(.L_2297 - .L_2296)
.L_2296:
        /*002c*/ 	.word	0x00000000
        /*0030*/ 	.short	0x0007
        /*0032*/ 	.short	0x0090
        /*0034*/ 	.byte	0x00, 0xf0, 0x81, 0x00


	//----- nvinfo : EIATTR_KPARAM_INFO
	.align		4
.L_2297:
        /*0038*/ 	.byte	0x04, 0x17
        /*003a*/ 	.short	(.L_2299 - .L_2298)
.L_2298:
        /*003c*/ 	.word	0x00000000
        /*0040*/ 	.short	0x0006
        /*0042*/ 	.short	0x0080
        /*0044*/ 	.byte	0x00, 0xf0, 0x41, 0x00


	//----- nvinfo : EIATTR_KPARAM_INFO
	.align		4
.L_2299:
        /*0048*/ 	.byte	0x04, 0x17
        /*004a*/ 	.short	(.L_2301 - .L_2300)
.L_2300:
        /*004c*/ 	.word	0x00000000
        /*0050*/ 	.short	0x0005
        /*0052*/ 	.short	0x0070
        /*0054*/ 	.byte	0x00, 0xf0, 0x41, 0x00


	//----- nvinfo : EIATTR_KPARAM_INFO
	.align		4
.L_2301:
        /*0058*/ 	.byte	0x04, 0x17
        /*005a*/ 	.short	(.L_2303 - .L_2302)
.L_2302:
        /*005c*/ 	.word	0x00000000
        /*0060*/ 	.short	0x0004
        /*0062*/ 	.short	0x0060
        /*0064*/ 	.byte	0x00, 0xf0, 0x41, 0x00


	//----- nvinfo : EIATTR_KPARAM_INFO
	.align		4
.L_2303:
        /*0068*/ 	.byte	0x04, 0x17
        /*006a*/ 	.short	(.L_2305 - .L_2304)
.L_2304:
        /*006c*/ 	.word	0x00000000
        /*0070*/ 	.short	0x0003
        /*0072*/ 	.short	0x0050
        /*0074*/ 	.byte	0x00, 0xf0, 0x41, 0x00


	//----- nvinfo : EIATTR_KPARAM_INFO
	.align		4
.L_2305:
        /*0078*/ 	.byte	0x04, 0x17
        /*007a*/ 	.short	(.L_2307 - .L_2306)
.L_2306:
        /*007c*/ 	.word	0x00000000
        /*0080*/ 	.short	0x0002
        /*0082*/ 	.short	0x0040
        /*0084*/ 	.byte	0x00, 0xf0, 0x41, 0x00


	//----- nvinfo : EIATTR_KPARAM_INFO
	.align		4
.L_2307:
        /*0088*/ 	.byte	0x04, 0x17
        /*008a*/ 	.short	(.L_2309 - .L_2308)
.L_2308:
        /*008c*/ 	.word	0x00000000
        /*0090*/ 	.short	0x0001
        /*0092*/ 	.short	0x0020
        /*0094*/ 	.byte	0x00, 0xf0, 0x81, 0x00


	//----- nvinfo : EIATTR_KPARAM_INFO
	.align		4
.L_2309:
        /*0098*/ 	.byte	0x04, 0x17
        /*009a*/ 	.short	(.L_2311 - .L_2310)
.L_2310:
        /*009c*/ 	.word	0x00000000
        /*00a0*/ 	.short	0x0000
        /*00a2*/ 	.short	0x0000
        /*00a4*/ 	.byte	0x00, 0xf0, 0x81, 0x00


	//----- nvinfo : EIATTR_SPARSE_MMA_MASK
	.align		4
.L_2311:
        /*00a8*/ 	.byte	0x03, 0x50
        /*00aa*/ 	.short	0x0000


	//----- nvinfo : EIATTR_MAXREG_COUNT
	.align		4
        /*00ac*/ 	.byte	0x03, 0x1b
        /*00ae*/ 	.short	0x00ff


	//----- nvinfo : EIATTR_MERCURY_ISA_VERSION
	.align		4
        /*00b0*/ 	.byte	0x03, 0x5f
        /*00b2*/ 	.short	0x0101


	//----- nvinfo : EIATTR_EXIT_INSTR_OFFSETS
	.align		4
        /*00b4*/ 	.byte	0x04, 0x1c
        /*00b6*/ 	.short	(.L_2313 - .L_2312)


	//   ....[0]....
.L_2312:
        /*00b8*/ 	.word	0x00000940


	//   ....[1]....
        /*00bc*/ 	.word	0x00000aa0


	//   ....[2]....
        /*00c0*/ 	.word	0x00001020


	//----- nvinfo : EIATTR_CRS_STACK_SIZE
	.align		4
.L_2313:
        /*00c4*/ 	.byte	0x04, 0x1e
        /*00c6*/ 	.short	(.L_2315 - .L_2314)
.L_2314:
        /*00c8*/ 	.word	0x00000000


	//----- nvinfo : EIATTR_CBANK_PARAM_SIZE
	.align		4
.L_2315:
        /*00cc*/ 	.byte	0x03, 0x19
        /*00ce*/ 	.short	0x00bc


	//----- nvinfo : EIATTR_PARAM_CBANK
	.align		4
        /*00d0*/ 	.byte	0x04, 0x0a
        /*00d2*/ 	.short	(.L_2317 - .L_2316)
	.align		4
.L_2316:
        /*00d4*/ 	.word	index@(.nv.constant0._ZN2at6native32batch_norm_backward_elemt_kernelIfffiEEvNS_27GenericPackedTensorAccessorIT_Lm3ENS_16DefaultPtrTraitsET2_EES6_NS2_IT1_Lm1ES4_S5_EES8_NS2_IT0_Lm1ES4_S5_EES8_S8_S6_PKii)
        /*00d8*/ 	.short	0x0210
        /*00da*/ 	.short	0x00bc


	//----- nvinfo : EIATTR_SW_WAR
	.align		4
.L_2317:
        /*00dc*/ 	.byte	0x04, 0x36
        /*00de*/ 	.short	(.L_2319 - .L_2318)
.L_2318:
        /*00e0*/ 	.word	0x00000008
.L_2319:


//--------------------- .nv.info._ZN2at6native32batch_norm_backward_elemt_kernelIdddlEEvNS_27GenericPackedTensorAccessorIT_Lm3ENS_16DefaultPtrTraitsET2_EES6_NS2_IT1_Lm1ES4_S5_EES8_NS2_IT0_Lm1ES4_S5_EES8_S8_S6_PKii --------------------------
	.section	.nv.info._ZN2at6native32batch_norm_backward_elemt_kernelIdddlEEvNS_27GenericPackedTensorAccessorIT_Lm3ENS_16DefaultPtrTraitsET2_EES6_NS2_IT1_Lm1ES4_S5_EES8_NS2_IT0_Lm1ES4_S5_EES8_S8_S6_PKii,"",@"SHT_CUDA_INFO"
	.sectionflags	@""
	.align	4


	//----- nvinfo : EIATTR_CUDA_API_VERSION
	.align		4
        /*0000*/ 	.byte	0x04, 0x37
        /*0002*/ 	.short	(.L_2321 - .L_2320)
.L_2320:
        /*0004*/ 	.word	0x00000082


	//----- nvinfo : EIATTR_KPARAM_INFO
	.align		4
.L_2321:
        /*0008*/ 	.byte	0x04, 0x17
        /*000a*/ 	.short	(.L_2323 - .L_2322)
.L_2322:
        /*000c*/ 	.word	0x00000000
        /*0010*/ 	.short	0x0009
        /*0012*/ 	.short	0x0128
        /*0014*/ 	.byte	0x00, 0xf0, 0x11, 0x00


	//----- nvinfo : EIATTR_KPARAM_INFO
	.align		4
.L_2323:
        /*0018*/ 	.byte	0x04, 0x17
        /*001a*/ 	.short	(.L_2325 - .L_2324)
.L_2324:
        /*001c*/ 	.word	0x00000000
        /*0020*/ 	.short	0x0008
        /*0022*/ 	.short	0x0120
        /*0024*/ 	.byte	0x00, 0xf0, 0x21, 0x00


	//----- nvinfo : EIATTR_KPARAM_INFO
	.align		4
.L_2325:
        /*0028*/ 	.byte	0x04, 0x17
        /*002a*/ 	.short	(.L_2327 - .L_2326)
.L_2326:
        /*002c*/ 	.word	0x00000000
        /*0030*/ 	.short	0x0007
        /*0032*/ 	.short	0x00e8
        /*0034*/ 	.byte	0x00, 0xf0, 0xe1, 0x00


	//----- nvinfo : EIATTR_KPARAM_INFO
	.align		4
.L_2327:
        /*0038*/ 	.byte	0x04, 0x17
        /*003a*/ 	.short	(.L_2329 - .L_2328)
.L_2328:
        /*003c*/ 	.word	0x00000000
        /*0040*/ 	.short	0x0006
        /*0042*/ 	.short	0x00d0
        /*0044*/ 	.byte	0x00, 0xf0, 0x61, 0x00


	//----- nvinfo : EIATTR_KPARAM_INFO
	.align		4
.L_2329:
        /*0048*/ 	.byte	0x04, 0x17
        /*004a*/ 	.short	(.L_2331 - .L_2330)
.L_2330:
        /*004c*/ 	.word	0x00000000
        /*0050*/ 	.short	0x0005
        /*0052*/ 	.short	0x00b8
        /*0054*/ 	.byte	0x00, 0xf0, 0x61, 0x00


	//----- nvinfo : EIATTR_KPARAM_INFO
	.align		4
.L_2331:
        /*0058*/ 	.byte	0x04, 0x17
        /*005a*/ 	.short	(.L_2333 - .L_2332)
.L_2332:
        /*005c*/ 	.word	0x00000000
        /*0060*/ 	.short	0x0004
        /*0062*/ 	.short	0x00a0
        /*0064*/ 	.byte	0x00, 0xf0, 0x61, 0x00


	//----- nvinfo : EIATTR_KPARAM_INFO
	.align		4
.L_2333:
        /*0068*/ 	.byte	0x04, 0x17
        /*006a*/ 	.short	(.L_2335 - .L_2334)
.L_2334:
        /*006c*/ 	.word	0x00000000
        /*0070*/ 	.short	0x0003
        /*0072*/ 	.short	0x0088
        /*0074*/ 	.byte	0x00, 0xf0, 0x61, 0x00


	//----- nvinfo : EIATTR_KPARAM_INFO
	.align		4
.L_2335:
        /*0078*/ 	.byte	0x04, 0x17
        /*007a*/ 	.short	(.L_2337 - .L_2336)
.L_2336:
        /*007c*/ 	.word	0x00000000
        /*0080*/ 	.short	0x0002
        /*0082*/ 	.short	0x0070
        /*0084*/ 	.byte	0x00, 0xf0, 0x61, 0x00


	//----- nvinfo : EIATTR_KPARAM_INFO
	.align		4
.L_2337:
        /*0088*/ 	.byte	0x04, 0x17
        /*008a*/ 	.short	(.L_2339 - .L_2338)
.L_2338:
        /*008c*/ 	.word	0x00000000
        /*0090*/ 	.short	0x0001
        /*0092*/ 	.short	0x0038
        /*0094*/ 	.byte	0x00, 0xf0, 0xe1, 0x00


	//----- nvinfo : EIATTR_KPARAM_INFO
	.align		4
.L_2339:
        /*0098*/ 	.byte	0x04, 0x17
        /*009a*/ 	.short	(.L_2341 - .L_2340)
.L_2340:
        /*009c*/ 	.word	0x00000000
        /*00a0*/ 	.short	0x0000
        /*00a2*/ 	.short	0x0000
        /*00a4*/ 	.byte	0x00, 0xf0, 0xe1, 0x00


	//----- nvinfo : EIATTR_SPARSE_MMA_MASK
	.align		4
.L_2341:
        /*00a8*/ 	.byte	0x03, 0x50
        /*00aa*/ 	.short	0x0000


	//----- nvinfo : EIATTR_MAXREG_COUNT
	.align		4
        /*00ac*/ 	.byte	0x03, 0x1b
        /*00ae*/ 	.short	0x00ff


	//----- nvinfo : EIATTR_MERCURY_ISA_VERSION
	.align		4
        /*00b0*/ 	.byte	0x03, 0x5f
        /*00b2*/ 	.short	0x0101


	//----- nvinfo : EIATTR_EXIT_INSTR_OFFSETS
	.align		4
        /*00b4*/ 	.byte	0x04, 0x1c
        /*00b6*/ 	.short	(.L_2343 - .L_2342)


	//   ....[0]....
.L_2342:
        /*00b8*/ 	.word	0x00000a80


	//   ....[1]....
        /*00bc*/ 	.word	0x00000d40


	//   ....[2]....
        /*00c0*/ 	.word	0x00001400


	//----- nvinfo : EIATTR_CRS_STACK_SIZE
	.align		4
.L_2343:
        /*00c4*/ 	.byte	0x04, 0x1e
        /*00c6*/ 	.short	(.L_2345 - .L_2344)
.L_2344:
        /*00c8*/ 	.word	0x00000000


	//----- nvinfo : EIATTR_CBANK_PARAM_SIZE
	.align		4
.L_2345:
        /*00cc*/ 	.byte	0x03, 0x19
        /*00ce*/ 	.short	0x012c


	//----- nvinfo : EIATTR_PARAM_CBANK
	.align		4
        /*00d0*/ 	.byte	0x04, 0x0a
        /*00d2*/ 	.short	(.L_2347 - .L_2346)
	.align		4
.L_2346:
        /*00d4*/ 	.word	index@(.nv.constant0._ZN2at6native32batch_norm_backward_elemt_kernelIdddlEEvNS_27GenericPackedTensorAccessorIT_Lm3ENS_16DefaultPtrTraitsET2_EES6_NS2_IT1_Lm1ES4_S5_EES8_NS2_IT0_Lm1ES4_S5_EES8_S8_S6_PKii)
        /*00d8*/ 	.short	0x0210
        /*00da*/ 	.short	0x012c


	//----- nvinfo : EIATTR_SW_WAR
	.align		4
.L_2347:
        /*00dc*/ 	.byte	0x04, 0x36
        /*00de*/ 	.short	(.L_2349 - .L_2348)
.L_2348:
        /*00e0*/ 	.word	0x00000008
.L_2349:


//--------------------- .nv.info._ZN2at6native32batch_norm_backward_elemt_kernelIdddiEEvNS_27GenericPackedTensorAccessorIT_Lm3ENS_16DefaultPtrTraitsET2_EES6_NS2_IT1_Lm1ES4_S5_EES8_NS2_IT0_Lm1ES4_S5_EES8_S8_S6_PKii --------------------------
	.section	.nv.info._ZN2at6native32batch_norm_backward_elemt_kernelIdddiEEvNS_27GenericPackedTensorAccessorIT_Lm3ENS_16DefaultPtrTraitsET2_EES6_NS2_IT1_Lm1ES4_S5_EES8_NS2_IT0_Lm1ES4_S5_EES8_S8_S6_PKii,"",@"SHT_CUDA_INFO"
	.sectionflags	@""
	.align	4


	//----- nvinfo : EIATTR_CUDA_API_VERSION
	.align		4
        /*0000*/ 	.byte	0x04, 0x37
        /*0002*/ 	.short	(.L_2351 - .L_2350)
.L_2350:
        /*0004*/ 	.word	0x00000082


	//----- nvinfo : EIATTR_KPARAM_INFO
	.align		4
.L_2351:
        /*0008*/ 	.byte	0x04, 0x17
        /*000a*/ 	.short	(.L_2353 - .L_2352)
.L_2352:
        /*000c*/ 	.word	0x00000000
        /*0010*/ 	.short	0x0009
        /*0012*/ 	.short	0x00b8
        /*0014*/ 	.byte	0x00, 0xf0, 0x11, 0x00


	//----- nvinfo : EIATTR_KPARAM_INFO
	.align		4
.L_2353:
        /*0018*/ 	.byte	0x04, 0x17
        /*001a*/ 	.short	(.L_2355 - .L_2354)
.L_2354:
        /*001c*/ 	.word	0x00000000
        /*0020*/ 	.short	0x0008
        /*0022*/ 	.short	0x00b0
        /*0024*/ 	.byte	0x00, 0xf0, 0x21, 0x00


	//----- nvinfo : EIATTR_KPARAM_INFO
	.align		4
.L_2355:
        /*0028*/ 	.byte	0x04, 0x17
        /*002a*/ 	.short	(.L_2357 - .L_2356)
.L_2356:
        /*002c*/ 	.word	0x00000000
        /*0030*/ 	.short	0x0007
        /*0032*/ 	.short	0x0090
        /*0034*/ 	.byte	0x00, 0xf0, 0x81, 0x00


	//----- nvinfo : EIATTR_KPARAM_INFO
	.align		4
.L_2357:
        /*0038*/ 	.byte	0x04, 0x17
        /*003a*/ 	.short	(.L_2359 - .L_2358)
.L_2358:
        /*003c*/ 	.word	0x00000000
        /*0040*/ 	.short	0x0006
        /*0042*/ 	.short	0x0080
        /*0044*/ 	.byte	0x00, 0xf0, 0x41, 0x00


	//----- nvinfo : EIATTR_KPARAM_INFO
	.align		4
.L_2359:
        /*0048*/ 	.byte	0x04, 0x17
        /*004a*/ 	.short	(.L_2361 - .L_2360)
.L_2360:
        /*004c*/ 	.word	0x00000000
        /*0050*/ 	.short	0x0005
        /*0052*/ 	.short	0x0070
        /*0054*/ 	.byte	0x00, 0xf0, 0x41, 0x00


	//----- nvinfo : EIATTR_KPARAM_INFO
	.align		4
.L_2361:
        /*0058*/ 	.byte	0x04, 0x17
        /*005a*/ 	.short	(.L_2363 - .L_2362)
.L_2362:
        /*005c*/ 	.word	0x00000000
        /*0060*/ 	.short	0x0004
        /*0062*/ 	.short	0x0060
        /*0064*/ 	.byte	0x00, 0xf0, 0x41, 0x00


	//----- nvinfo : EIATTR_KPARAM_INFO
	.align		4
.L_2363:
        /*0068*/ 	.byte	0x04, 0x17
        /*006a*/ 	.short	(.L_2365 - .L_2364)
.L_2364:
        /*006c*/ 	.word	0x00000000
        /*0070*/ 	.short	0x0003
        /*0072*/ 	.short	0x0050
        /*0074*/ 	.byte	0x00, 0xf0, 0x41, 0x00


	//----- nvinfo : EIATTR_KPARAM_INFO
	.align		4
.L_2365:
        /*0078*/ 	.byte	0x04, 0x17
        /*007a*/ 	.short	(.L_2367 - .L_2366)
.L_2366:
        /*007c*/ 	.word	0x00000000
        /*0080*/ 	.short	0x0002
        /*0082*/ 	.short	0x0040
        /*0084*/ 	.byte	0x00, 0xf0, 0x41, 0x00


	//----- nvinfo : EIATTR_KPARAM_INFO
	.align		4
.L_2367:
        /*0088*/ 	.byte	0x04, 0x17
        /*008a*/ 	.short	(.L_2369 - .L_2368)
.L_2368:
        /*008c*/ 	.word	0x00000000
        /*0090*/ 	.short	0x0001
        /*0092*/ 	.short	0x0020
        /*0094*/ 	.byte	0x00, 0xf0, 0x81, 0x00


	//----- nvinfo : EIATTR_KPARAM_INFO
	.align		4
.L_2369:
        /*0098*/ 	.byte	0x04, 0x17
        /*009a*/ 	.short	(.L_2371 - .L_2370)
.L_2370:
        /*009c*/ 	.word	0x00000000
        /*00a0*/ 	.short	0x0000
        /*00a2*/ 	.short	0x0000
        /*00a4*/ 	.byte	0x00, 0xf0, 0x81, 0x00


	//----- nvinfo : EIATTR_SPARSE_MMA_MASK
	.align		4
.L_2371:
        /*00a8*/ 	.byte	0x03, 0x50
        /*00aa*/ 	.short	0x0000


	//----- nvinfo : EIATTR_MAXREG_COUNT
	.align		4
        /*00ac*/ 	.byte	0x03, 0x1b
        /*00ae*/ 	.short	0x00ff


	//----- nvinfo : EIATTR_MERCURY_ISA_VERSION
	.align		4
        /*00b0*/ 	.byte	0x03, 0x5f
        /*00b2*/ 	.short	0x0101


	//----- nvinfo : EIATTR_EXIT_INSTR_OFFSETS
	.align		4
        /*00b4*/ 	.byte	0x04, 0x1c
        /*00b6*/ 	.short	(.L_2373 - .L_2372)


	//   ....[0]....
.L_2372:
        /*00b8*/ 	.word	0x00000a10


	//   ....[1]....
        /*00bc*/ 	.word	0x00000b80


	//   ....[2]....
        /*00c0*/ 	.word	0x000010f0


	//----- nvinfo : EIATTR_CRS_STACK_SIZE
	.align		4
.L_2373:
        /*00c4*/ 	.byte	0x04, 0x1e
        /*00c6*/ 	.short	(.L_2375 - .L_2374)
.L_2374:
        /*00c8*/ 	.word	0x00000000


	//----- nvinfo : EIATTR_CBANK_PARAM_SIZE
	.align		4
.L_2375:
        /*00cc*/ 	.byte	0x03, 0x19
        /*00ce*/ 	.short	0x00bc


	//----- nvinfo : EIATTR_PARAM_CBANK
	.align		4
        /*00d0*/ 	.byte	0x04, 0x0a
        /*00d2*/ 	.short	(.L_2377 - .L_2376)
	.align		4
.L_2376:
        /*00d4*/ 	.word	index@(.nv.constant0._ZN2at6native32batch_norm_backward_elemt_kernelIdddiEEvNS_27GenericPackedTensorAccessorIT_Lm3ENS_16DefaultPtrTraitsET2_EES6_NS2_IT1_Lm1ES4_S5_EES8_NS2_IT0_Lm1ES4_S5_EES8_S8_S6_PKii)
        /*00d8*/ 	.short	0x0210
        /*00da*/ 	.short	0x00bc


	//----- nvinfo : EIATTR_SW_WAR
	.align		4
.L_2377:
        /*00dc*/ 	.byte	0x04, 0x36
        /*00de*/ 	.short	(.L_2379 - .L_2378)
.L_2378:
        /*00e0*/ 	.word	0x00000008
.L_2379:


//--------------------- .nv.info._ZN2at6native33batch_norm_backward_reduce_kernelIN3c108BFloat16ES3_flEEvNS_27GenericPackedTensorAccessorIT_Lm3ENS_16DefaultPtrTraitsET2_EES8_NS4_IT1_Lm1ES6_S7_EESA_SA_SA_NS4_IT0_Lm1ES6_S7_EESC_ --------------------------
	.section	.nv.info._ZN2at6native33batch_norm_backward_reduce_kernelIN3c108BFloat16ES3_flEEvNS_27GenericPackedTensorAccessorIT_Lm3ENS_16DefaultPtrTraitsET2_EES8_NS4_IT1_Lm1ES6_S7_EESA_SA_SA_NS4_IT0_Lm1ES6_S7_EESC_,"",@"SHT_CUDA_INFO"
	.sectionflags	@""
	.align	4


	//----- nvinfo : EIATTR_CUDA_API_VERSION
	.align		4
        /*0000*/ 	.byte	0x04, 0x37
        /*0002*/ 	.short	(.L_2381 - .L_2380)
.L_2380:
        /*0004*/ 	.word	0x00000082


	//----- nvinfo : EIATTR_KPARAM_INFO
	.align		4
.L_2381:
        /*0008*/ 	.byte	0x04, 0x17
        /*000a*/ 	.short	(.L_2383 - .L_2382)
.L_2382:
        /*000c*/ 	.word	0x00000000
        /*0010*/ 	.short	0x0007
        /*0012*/ 	.short	0x00e8
        /*0014*/ 	.byte	0x00, 0xf0, 0x61, 0x00


	//----- nvinfo : EIATTR_KPARAM_INFO
	.align		4
.L_2383:
        /*0018*/ 	.byte	0x04, 0x17
        /*001a*/ 	.short	(.L_2385 - .L_2384)
.L_2384:
        /*001c*/ 	.word	0x00000000
        /*0020*/ 	.short	0x0006
        /*0022*/ 	.short	0x00d0
        /*0024*/ 	.byte	0x00, 0xf0, 0x61, 0x00


	//----- nvinfo : EIATTR_KPARAM_INFO
	.align		4
.L_2385:
        /*0028*/ 	.byte	0x04, 0x17
        /*002a*/ 	.short	(.L_2387 - .L_2386)
.L_2386:
        /*002c*/ 	.word	0x00000000
        /*0030*/ 	.short	0x0005
        /*0032*/ 	.short	0x00b8
        /*0034*/ 	.byte	0x00, 0xf0, 0x61, 0x00


	//----- nvinfo : EIATTR_KPARAM_INFO
	.align		4
.L_2387:
        /*0038*/ 	.byte	0x04, 0x17
        /*003a*/ 	.short	(.L_2389 - .L_2388)
.L_2388:
        /*003c*/ 	.word	0x00000000
        /*0040*/ 	.short	0x0004
        /*0042*/ 	.short	0x00a0
        /*0044*/ 	.byte	0x00, 0xf0, 0x61, 0x00


	//----- nvinfo : EIATTR_KPARAM_INFO
	.align		4
.L_2389:
        /*0048*/ 	.byte	0x04, 0x17
        /*004a*/ 	.short	(.L_2391 - .L_2390)
.L_2390:
        /*004c*/ 	.word	0x00000000
        /*0050*/ 	.short	0x0003
        /*0052*/ 	.short	0x0088
        /*0054*/ 	.byte	0x00, 0xf0, 0x61, 0x00


	//----- nvinfo : EIATTR_KPARAM_INFO
	.align		4
.L_2391:
        /*0058*/ 	.byte	0x04, 0x17
        /*005a*/ 	.short	(.L_2393 - .L_2392)
.L_2392:
        /*005c*/ 	.word	0x00000000
        /*0060*/ 	.short	0x0002
        /*0062*/ 	.short	0x0070
        /*0064*/ 	.byte	0x00, 0xf0, 0x61, 0x00


	//----- nvinfo : EIATTR_KPARAM_INFO
	.align		4
.L_2393:
        /*0068*/ 	.byte	0x04, 0x17
        /*006a*/ 	.short	(.L_2395 - .L_2394)
.L_2394:
        /*006c*/ 	.word	0x00000000
        /*0070*/ 	.short	0x0001
        /*0072*/ 	.short	0x0038
        /*0074*/ 	.byte	0x00, 0xf0, 0xe1, 0x00


	//----- nvinfo : EIATTR_KPARAM_INFO
	.align		4
.L_2395:
        /*0078*/ 	.byte	0x04, 0x17
        /*007a*/ 	.short	(.L_2397 - .L_2396)
.L_2396:
        /*007c*/ 	.word	0x00000000
        /*0080*/ 	.short	0x0000
        /*0082*/ 	.short	0x0000
        /*0084*/ 	.byte	0x00, 0xf0, 0xe1, 0x00


	//----- nvinfo : EIATTR_SPARSE_MMA_MASK
	.align		4
.L_2397:
        /*0088*/ 	.byte	0x03, 0x50
        /*008a*/ 	.short	0x0000


	//----- nvinfo : EIATTR_MAXREG_COUNT
	.align		4
        /*008c*/ 	.byte	0x03, 0x1b
        /*008e*/ 	.short	0x00ff


	//----- nvinfo : EIATTR_NUM_BARRIERS
	.align		4
        /*0090*/ 	.byte	0x02, 0x4c
        /*0092*/ 	.byte	0x01
	.zero		1


	//----- nvinfo : EIATTR_MERCURY_ISA_VERSION
	.align		4
        /*0094*/ 	.byte	0x03, 0x5f
        /*0096*/ 	.short	0x0101


	//----- nvinfo : EIATTR_COOP_GROUP_MASK_REGIDS
	.align		4
        /*0098*/ 	.byte	0x04, 0x29
        /*009a*/ 	.short	(.L_2399 - .L_2398)


	//   ....[0]....
.L_2398:
        /*009c*/ 	.word	0xffffffff


	//   ....[1]....
        /*00a0*/ 	.word	0xffffffff


	//   ....[2]....
        /*00a4*/ 	.word	0xffffffff


	//   ....[3]....
        /*00a8*/ 	.word	0xffffffff


	//   ....[4]....
        /*00ac*/ 	.word	0xffffffff


	//   ....[5]....
        /*00b0*/ 	.word	0xffffffff


	//   ....[6]....
        /*00b4*/ 	.word	0xffffffff


	//   ....[7]....
        /*00b8*/ 	.word	0xffffffff


	//   ....[8]....
        /*00bc*/ 	.word	0xffffffff


	//   ....[9]....
        /*00c0*/ 	.word	0xffffffff


	//   ....[10]....
        /*00c4*/ 	.word	0xffffffff


	//   ....[11]....
        /*00c8*/ 	.word	0xffffffff


	//   ....[12]....
        /*00cc*/ 	.word	0xffffffff


	//   ....[13]....
        /*00d0*/ 	.word	0xffffffff


	//   ....[14]....
        /*00d4*/ 	.word	0xffffffff


	//   ....[15]....
        /*00d8*/ 	.word	0xffffffff


	//   ....[16]....
        /*00dc*/ 	.word	0xffffffff


	//   ....[17]....
        /*00e0*/ 	.word	0xffffffff


	//   ....[18]....
        /*00e4*/ 	.word	0xffffffff


	//   ....[19]....
        /*00e8*/ 	.word	0xffffffff


	//   ....[20]....
        /*00ec*/ 	.word	0x0500000d


	//   ....[21]....
        /*00f0*/ 	.word	0x0500000d


	//   ....[22]....
        /*00f4*/ 	.word	0x0500000d


	//   ....[23]....
        /*00f8*/ 	.word	0x0500000d


	//   ....[24]....
        /*00fc*/ 	.word	0x0500000d


	//   ....[25]....
        /*0100*/ 	.word	0x0500000d


	//   ....[26]....
        /*0104*/ 	.word	0x0500000d


	//   ....[27]....
        /*0108*/ 	.word	0x0500000d


	//   ....[28]....
        /*010c*/ 	.word	0x0500000d


	//   ....[29]....
        /*0110*/ 	.word	0x0500000d


	//----- nvinfo : EIATTR_COOP_GROUP_INSTR_OFFSETS
	.align		4
.L_2399:
        /*0114*/ 	.byte	0x04, 0x28
        /*0116*/ 	.short	(.L_2401 - .L_2400)


	//   ....[0]....
.L_2400:
        /*0118*/ 	.word	0x00000740


	//   ....[1]....
        /*011c*/ 	.word	0x00000770


	//   ....[2]....
        /*0120*/ 	.word	0x000007f0


	//   ....[3]....
        /*0124*/ 	.word	0x00000810


	//   ....[4]....
        /*0128*/ 	.word	0x00000870


	//   ....[5]....
        /*012c*/ 	.word	0x000008a0


	//   ....[6]....
        /*0130*/ 	.word	0x00000910


	//   ....[7]....
        /*0134*/ 	.word	0x00000980


	//   ....[8]....
        /*0138*/ 	.word	0x00000a90


	//   ....[9]....
        /*013c*/ 	.word	0x00000ab0


	//   ....[10]....
        /*0140*/ 	.word	0x00000bc0


	//   ....[11]....
        /*0144*/ 	.word	0x00000bd0


	//   ....[12]....
        /*0148*/ 	.word	0x00000c30


	//   ....[13]....
        /*014c*/ 	.word	0x00000c50


	//   ....[14]....
        /*0150*/ 	.word	0x00000ca0


	//   ....[15]....
        /*0154*/ 	.word	0x00000cd0


	//   ....[16]....
        /*0158*/ 	.word	0x00000d20


	//   ....[17]....
        /*015c*/ 	.word	0x00000d50


	//   ....[18]....
        /*0160*/ 	.word	0x00000da0


	//   ....[19]....
        /*0164*/ 	.word	0x00000dd0


	//   ....[20]....
        /*0168*/ 	.word	0x000012b0


	//   ....[21]....
        /*016c*/ 	.word	0x00001300


	//   ....[22]....
        /*0170*/ 	.word	0x000013a0


	//   ....[23]....
        /*0174*/ 	.word	0x00001410


	//   ....[24]....
        /*0178*/ 	.word	0x000014b0


	//   ....[25]....
        /*017c*/ 	.word	0x00001520


	//   ....[26]....
        /*0180*/ 	.word	0x000015c0


	//   ....[27]....
        /*0184*/ 	.word	0x00001630


	//   ....[28]....
        /*0188*/ 	.word	0x000016d0


	//   ....[29]....
        /*018c*/ 	.word	0x00001740


	//----- nvinfo : EIATTR_EXIT_INSTR_OFFSETS
	.align		4
.L_2401:
        /*0190*/ 	.byte	0x04, 0x1c
        /*0192*/ 	.short	(.L_2403 - .L_2402)


	//   ....[0]....
.L_2402:
        /*0194*/ 	.word	0x00000ec0


	//   ....[1]....
        /*0198*/ 	.word	0x000011b0


	//   ....[2]....
        /*019c*/ 	.word	0x00001250


	//----- nvinfo : EIATTR_CRS_STACK_SIZE
	.align		4
.L_2403:
        /*01a0*/ 	.byte	0x04, 0x1e
        /*01a2*/ 	.short	(.L_2405 - .L_2404)
.L_2404:
        /*01a4*/ 	.word	0x00000000


	//----- nvinfo : EIATTR_CBANK_PARAM_SIZE
	.align		4
.L_2405:
        /*01a8*/ 	.byte	0x03, 0x19
        /*01aa*/ 	.short	0x0100


	//----- nvinfo : EIATTR_PARAM_CBANK
	.align		4
        /*01ac*/ 	.byte	0x04, 0x0a
        /*01ae*/ 	.short	(.L_2407 - .L_2406)
	.align		4
.L_2406:
        /*01b0*/ 	.word	index@(.nv.constant0._ZN2at6native33batch_norm_backward_reduce_kernelIN3c108BFloat16ES3_flEEvNS_27GenericPackedTensorAccessorIT_Lm3ENS_16DefaultPtrTraitsET2_EES8_NS4_IT1_Lm1ES6_S7_EESA_SA_SA_NS4_IT0_Lm1ES6_S7_EESC_)
        /*01b4*/ 	.short	0x0210
        /*01b6*/ 	.short	0x0100


	//----- nvinfo : EIATTR_SW_WAR
	.align		4
.L_2407:
        /*01b8*/ 	.byte	0x04, 0x36
        /*01ba*/ 	.short	(.L_2409 - .L_2408)
.L_2408:
        /*01bc*/ 	.word	0x00000008
.L_2409:


//--------------------- .nv.info._ZN2at6native33batch_norm_backward_reduce_kernelIN3c108BFloat16EfflEEvNS_27GenericPackedTensorAccessorIT_Lm3ENS_16DefaultPtrTraitsET2_EES8_NS4_IT1_Lm1ES6_S7_EESA_SA_SA_NS4_IT0_Lm1ES6_S7_EESC_ --------------------------
	.section	.nv.info._ZN2at6native33batch_norm_backward_reduce_kernelIN3c108BFloat16EfflEEvNS_27GenericPackedTensorAccessorIT_Lm3ENS_16DefaultPtrTraitsET2_EES8_NS4_IT1_Lm1ES6_S7_EESA_SA_SA_NS4_IT0_Lm1ES6_S7_EESC_,"",@"SHT_CUDA_INFO"
	.sectionflags	@""
	.align	4


	//----- nvinfo : EIATTR_CUDA_API_VERSION
	.align		4
        /*0000*/ 	.byte	0x04, 0x37
        /*0002*/ 	.short	(.L_2411 - .L_2410)
.L_2410:
        /*0004*/ 	.word	0x00000082


	//----- nvinfo : EIATTR_KPARAM_INFO
	.align		4
.L_2411:
        /*0008*/ 	.byte	0x04, 0x17
        /*000a*/ 	.short	(.L_2413 - .L_2412)
.L_2412:
        /*000c*/ 	.word	0x00000000
        /*0010*/ 	.short	0x0007
        /*0012*/ 	.short	0x00e8
        /*0014*/ 	.byte	0x00, 0xf0, 0x61, 0x00


	//----- nvinfo : EIATTR_KPARAM_INFO
	.align		4
.L_2413:
        /*0018*/ 	.byte	0x04, 0x17
        /*001a*/ 	.short	(.L_2415 - .L_2414)
.L_2414:
        /*001c*/ 	.word	0x00000000
        /*0020*/ 	.short	0x0006
        /*0022*/ 	.short	0x00d0
        /*0024*/ 	.byte	0x00, 0xf0, 0x61, 0x00


	//----- nvinfo : EIATTR_KPARAM_INFO
	.align		4
.L_2415:
        /*0028*/ 	.byte	0x04, 0x17
        /*002a*/ 	.short	(.L_2417 - .L_2416)
.L_2416:
        /*002c*/ 	.word	0x00000000
        /*0030*/ 	.short	0x0005
        /*0032*/ 	.short	0x00b8
        /*0034*/ 	.byte	0x00, 0xf0, 0x61, 0x00


	//----- nvinfo : EIATTR_KPARAM_INFO
	.align		4
.L_2417:
        /*0038*/ 	.byte	0x04, 0x17
        /*003a*/ 	.short	(.L_2419 - .L_2418)
.L_2418:
        /*003c*/ 	.word	0x00000000
        /*0040*/ 	.short	0x0004
        /*0042*/ 	.short	0x00a0
        /*0044*/ 	.byte	0x00, 0xf0, 0x61, 0x00


	//----- nvinfo : EIATTR_KPARAM_INFO
	.align		4
.L_2419:
        /*0048*/ 	.byte	0x04, 0x17
        /*004a*/ 	.short	(.L_2421 - .L_2420)
.L_2420:
        /*004c*/ 	.word	0x00000000
        /*0050*/ 	.short	0x0003
        /*0052*/ 	.short	0x0088
        /*0054*/ 	.byte	0x00, 0xf0, 0x61, 0x00


	//----- nvinfo : EIATTR_KPARAM_INFO
	.align		4
.L_2421:
        /*0058*/ 	.byte	0x04, 0x17
        /*005a*/ 	.short	(.L_2423 - .L_2422)
.L_2422:
        /*005c*/ 	.word	0x00000000
        /*0060*/ 	.short	0x0002
        /*0062*/ 	.short	0x0070
        /*0064*/ 	.byte	0x00, 0xf0, 0x61, 0x00


	//----- nvinfo : EIATTR_KPARAM_INFO
	.align		4
.L_2423:
        /*0068*/ 	.byte	0x04, 0x17
        /*006a*/ 	.short	(.L_2425 - .L_2424)
.L_2424:
        /*006c*/ 	.word	0x00000000
        /*0070*/ 	.short	0x0001
        /*0072*/ 	.short	0x0038
        /*0074*/ 	.byte	0x00, 0xf0, 0xe1, 0x00


	//----- nvinfo : EIATTR_KPARAM_INFO
	.align		4
.L_2425:
        /*0078*/ 	.byte	0x04, 0x17
        /*007a*/ 	.short	(.L_2427 - .L_2426)
.L_2426:
        /*007c*/ 	.word	0x00000000
        /*0080*/ 	.short	0x0000
        /*0082*/ 	.short	0x0000
        /*0084*/ 	.byte	0x00, 0xf0, 0xe1, 0x00


	//----- nvinfo : EIATTR_SPARSE_MMA_MASK
	.align		4
.L_2427:
        /*0088*/ 	.byte	0x03, 0x50
        /*008a*/ 	.short	0x0000


	//----- nvinfo : EIATTR_MAXREG_COUNT
	.align		4
        /*008c*/ 	.byte	0x03, 0x1b
        /*008e*/ 	.short	0x00ff


	//----- nvinfo : EIATTR_NUM_BARRIERS
	.align		4
        /*0090*/ 	.byte	0x02, 0x4c
        /*0092*/ 	.byte	0x01
	.zero		1


	//----- nvinfo : EIATTR_MERCURY_ISA_VERSION
	.align		4
        /*0094*/ 	.byte	0x03, 0x5f
        /*0096*/ 	.short	0x0101


	//----- nvinfo : EIATTR_COOP_GROUP_MASK_REGIDS
	.align		4
        /*0098*/ 	.byte	0x04, 0x29
        /*009a*/ 	.short	(.L_2429 - .L_2428)


	//   ....[0]....
.L_2428:
        /*009c*/ 	.word	0xffffffff


	//   ....[1]....
        /*00a0*/ 	.word	0xffffffff


	//   ....[2]....
        /*00a4*/ 	.word	0xffffffff


	//   ....[3]....
        /*00a8*/ 	.word	0xffffffff


	//   ....[4]....
        /*00ac*/ 	.word	0xffffffff


	//   ....[5]....
        /*00b0*/ 	.word	0xffffffff


	//   ....[6]....
        /*00b4*/ 	.word	0xffffffff


	//   ....[7]....
        /*00b8*/ 	.word	0xffffffff


	//   ....[8]....
        /*00bc*/ 	.word	0xffffffff


	//   ....[9]....
        /*00c0*/ 	.word	0xffffffff


	//   ....[10]....
        /*00c4*/ 	.word	0xffffffff


	//   ....[11]....
        /*00c8*/ 	.word	0xffffffff


	//   ....[12]....
        /*00cc*/ 	.word	0xffffffff


	//   ....[13]....
        /*00d0*/ 	.word	0xffffffff


	//   ....[14]....
        /*00d4*/ 	.word	0xffffffff


	//   ....[15]....
        /*00d8*/ 	.word	0xffffffff


	//   ....[16]....
        /*00dc*/ 	.word	0xffffffff


	//   ....[17]....
        /*00e0*/ 	.word	0xffffffff


	//   ....[18]....
        /*00e4*/ 	.word	0xffffffff


	//   ....[19]....
        /*00e8*/ 	.word	0xffffffff


	//   ....[20]....
        /*00ec*/ 	.word	0x0500000d


	//   ....[21]....
        /*00f0*/ 	.word	0x0500000d


	//   ....[22]....
        /*00f4*/ 	.word	0x0500000d


	//   ....[23]....
        /*00f8*/ 	.word	0x0500000d


	//   ....[24]....
        /*00fc*/ 	.word	0x0500000d


	//   ....[25]....
        /*0100*/ 	.word	0x0500000d


	//   ....[26]....
        /*0104*/ 	.word	0x0500000d


	//   ....[27]....
        /*0108*/ 	.word	0x0500000d


	//   ....[28]....
        /*010c*/ 	.word	0x0500000d


	//   ....[29]....
        /*0110*/ 	.word	0x0500000d


	//----- nvinfo : EIATTR_COOP_GROUP_INSTR_OFFSETS
	.align		4
.L_2429:
        /*0114*/ 	.byte	0x04, 0x28
        /*0116*/ 	.short	(.L_2431 - .L_2430)


	//   ....[0]....
.L_2430:
        /*0118*/ 	.word	0x00000740


	//   ....[1]....
        /*011c*/ 	.word	0x00000770


	//   ....[2]....
        /*0120*/ 	.word	0x000007f0


	//   ....[3]....
        /*0124*/ 	.word	0x00000810


	//   ....[4]....
        /*0128*/ 	.word	0x00000870


	//   ....[5]....
        /*012c*/ 	.word	0x000008a0


	//   ....[6]....
        /*0130*/ 	.word	0x00000910


	//   ....[7]....
        /*0134*/ 	.word	0x00000980


	//   ....[8]....
        /*0138*/ 	.word	0x00000a90


	//   ....[9]....
        /*013c*/ 	.word	0x00000ab0


	//   ....[10]....
        /*0140*/ 	.word	0x00000bc0


	//   ....[11]....
        /*0144*/ 	.word	0x00000bd0


	//   ....[12]....
        /*0148*/ 	.word	0x00000c30


	//   ....[13]....
        /*014c*/ 	.word	0x00000c50


	//   ....[14]....
        /*0150*/ 	.word	0x00000ca0


	//   ....[15]....
        /*0154*/ 	.word	0x00000cd0


	//   ....[16]....
        /*0158*/ 	.word	0x00000d20


	//   ....[17]....
        /*015c*/ 	.word	0x00000d50


	//   ....[18]....
        /*0160*/ 	.word	0x00000da0


	//   ....[19]....
        /*0164*/ 	.word	0x00000dd0


	//   ....[20]....
        /*0168*/ 	.word	0x00001290


	//   ....[21]....
        /*016c*/ 	.word	0x000012e0


	//   ....[22]....
        /*0170*/ 	.word	0x00001380


	//   ....[23]....
        /*0174*/ 	.word	0x000013f0


	//   ....[24]....
        /*0178*/ 	.word	0x00001490


	//   ....[25]....
        /*017c*/ 	.word	0x00001500


	//   ....[26]....
        /*0180*/ 	.word	0x000015a0


	//   ....[27]....
        /*0184*/ 	.word	0x00001610


	//   ....[28]....
        /*0188*/ 	.word	0x000016b0


	//   ....[29]....
        /*018c*/ 	.word	0x00001720


	//----- nvinfo : EIATTR_EXIT_INSTR_OFFSETS
	.align		4
.L_2431:
        /*0190*/ 	.byte	0x04, 0x1c
        /*0192*/ 	.short	(.L_2433 - .L_2432)


	//   ....[0]....
.L_2432:
        /*0194*/ 	.word	0x00000ec0


	//   ....[1]....
        /*0198*/ 	.word	0x00001190


	//   ....[2]....
        /*019c*/ 	.word	0x00001230


	//----- nvinfo : EIATTR_CRS_STACK_SIZE
	.align		4
.L_2433:
        /*01a0*/ 	.byte	0x04, 0x1e
        /*01a2*/ 	.short	(.L_2435 - .L_2434)
.L_2434:
        /*01a4*/ 	.word	0x00000000


	//----- nvinfo : EIATTR_CBANK_PARAM_SIZE
	.align		4
.L_2435:
        /*01a8*/ 	.byte	0x03, 0x19
        /*01aa*/ 	.short	0x0100


	//----- nvinfo : EIATTR_PARAM_CBANK
	.align		4
        /*01ac*/ 	.byte	0x04, 0x0a
        /*01ae*/ 	.short	(.L_2437 - .L_2436)
	.align		4
.L_2436:
        /*01b0*/ 	.word	index@(.nv.constant0._ZN2at6native33batch_norm_backward_reduce_kernelIN3c108BFloat16EfflEEvNS_27GenericPackedTensorAccessorIT_Lm3ENS_16DefaultPtrTraitsET2_EES8_NS4_IT1_Lm1ES6_S7_EESA_SA_SA_NS4_IT0_Lm1ES6_S7_EESC_)
        /*01b4*/ 	.short	0x0210
        /*01b6*/ 	.short	0x0100


	//----- nvinfo : EIATTR_SW_WAR
	.align		4
.L_2437:
        /*01b8*/ 	.byte	0x04, 0x36
        /*01ba*/ 	.short	(.L_2439 - .L_2438)
.L_2438:
        /*01bc*/ 	.word	0x00000008
.L_2439:


//--------------------- .nv.info._ZN2at6native33batch_norm_backward_reduce_kernelIN3c108BFloat16ES3_fiEEvNS_27GenericPackedTensorAccessorIT_Lm3ENS_16DefaultPtrTraitsET2_EES8_NS4_IT1_Lm1ES6_S7_EESA_SA_SA_NS4_IT0_Lm1ES6_S7_EESC_ --------------------------
	.section	.nv.info._ZN2at6native33batch_norm_backward_reduce_kernelIN3c108BFloat16ES3_fiEEvNS_27GenericPackedTensorAccessorIT_Lm3ENS_16DefaultPtrTraitsET2_EES8_NS4_IT1_Lm1ES6_S7_EESA_SA_SA_NS4_IT0_Lm1ES6_S7_EESC_,"",@"SHT_CUDA_INFO"
	.sectionflags	@""
	.align	4


	//----- nvinfo : EIATTR_CUDA_API_VERSION
	.align		4
        /*0000*/ 	.byte	0x04, 0x37
        /*0002*/ 	.short	(.L_2441 - .L_2440)
.L_2440:
        /*0004*/ 	.word	0x00000082


	//----- nvinfo : EIATTR_KPARAM_INFO
	.align		4
.L_2441:
        /*0008*/ 	.byte	0x04, 0x17
        /*000a*/ 	.short	(.L_2443 - .L_2442)
.L_2442:
        /*000c*/ 	.word	0x00000000
        /*0010*/ 	.short	0x0007
        /*0012*/ 	.short	0x0090
        /*0014*/ 	.byte	0x00, 0xf0, 0x41, 0x00


	//----- nvinfo : EIATTR_KPARAM_INFO
	.align		4
.L_2443:
        /*0018*/ 	.byte	0x04, 0x17
        /*001a*/ 	.short	(.L_2445 - .L_2444)
.L_2444:
        /*001c*/ 	.word	0x00000000
        /*0020*/ 	.short	0x0006
        /*0022*/ 	.short	0x0080
        /*0024*/ 	.byte	0x00, 0xf0, 0x41, 0x00


	//----- nvinfo : EIATTR_KPARAM_INFO
	.align		4
.L_2445:
        /*0028*/ 	.byte	0x04, 0x17
        /*002a*/ 	.short	(.L_2447 - .L_2446)
.L_2446:
        /*002c*/ 	.word	0x00000000
        /*0030*/ 	.short	0x0005
        /*0032*/ 	.short	0x0070
        /*0034*/ 	.byte	0x00, 0xf0, 0x41, 0x00


	//----- nvinfo : EIATTR_KPARAM_INFO
	.align		4
.L_2447:
        /*0038*/ 	.byte	0x04, 0x17
        /*003a*/ 	.short	(.L_2449 - .L_2448)
.L_2448:
        /*003c*/ 	.word	0x00000000
        /*0040*/ 	.short	0x0004
        /*0042*/ 	.short	0x0060
        /*0044*/ 	.byte	0x00, 0xf0, 0x41, 0x00


	//----- nvinfo : EIATTR_KPARAM_INFO
	.align		4
.L_2449:
        /*0048*/ 	.byte	0x04, 0x17
        /*004a*/ 	.short	(.L_2451 - .L_2450)
.L_2450:
        /*004c*/ 	.word	0x00000000
        /*0050*/ 	.short	0x0003
        /*0052*/ 	.short	0x0050
        /*0054*/ 	.byte	0x00, 0xf0, 0x41, 0x00


	//----- nvinfo : EIATTR_KPARAM_INFO
	.align		4
.L_2451:
        /*0058*/ 	.byte	0x04, 0x17
        /*005a*/ 	.short	(.L_2453 - .L_2452)
.L_2452:
        /*005c*/ 	.word	0x00000000
        /*0060*/ 	.short	0x0002
        /*0062*/ 	.short	0x0040
        /*0064*/ 	.byte	0x00, 0xf0, 0x41, 0x00


	//----- nvinfo : EIATTR_KPARAM_INFO
	.align		4
.L_2453:
        /*0068*/ 	.byte	0x04, 0x17
        /*006a*/ 	.short	(.L_2455 - .L_2454)
.L_2454:
        /*006c*/ 	.word	0x00000000
        /*0070*/ 	.short	0x0001
        /*0072*/ 	.short	0x0020
        /*0074*/ 	.byte	0x00, 0xf0, 0x81, 0x00


	//----- nvinfo : EIATTR_KPARAM_INFO
	.align		4
.L_2455:
        /*0078*/ 	.byte	0x04, 0x17
        /*007a*/ 	.short	(.L_2457 - .L_2456)
.L_2456:
        /*007c*/ 	.word	0x00000000
        /*0080*/ 	.short	0x0000
        /*0082*/ 	.short	0x0000
        /*0084*/ 	.byte	0x00, 0xf0, 0x81, 0x00


	//----- nvinfo : EIATTR_SPARSE_MMA_MASK
	.align		4
.L_2457:
        /*0088*/ 	.byte	0x03, 0x50
        /*008a*/ 	.short	0x0000


	//----- nvinfo : EIATTR_MAXREG_COUNT
	.align		4
        /*008c*/ 	.byte	0x03, 0x1b
        /*008e*/ 	.short	0x00ff


	//----- nvinfo : EIATTR_NUM_BARRIERS
	.align		4
        /*0090*/ 	.byte	0x02, 0x4c
        /*0092*/ 	.byte	0x01
	.zero		1


	//----- nvinfo : EIATTR_MERCURY_ISA_VERSION
	.align		4
        /*0094*/ 	.byte	0x03, 0x5f
        /*0096*/ 	.short	0x0101


	//----- nvinfo : EIATTR_COOP_GROUP_MASK_REGIDS
	.align		4
        /*0098*/ 	.byte	0x04, 0x29
        /*009a*/ 	.short	(.L_2459 - .L_2458)


	//   ....[0]....
.L_2458:
        /*009c*/ 	.word	0xffffffff


	//   ....[1]....
        /*00a0*/ 	.word	0xffffffff


	//   ....[2]....
        /*00a4*/ 	.word	0xffffffff


	//   ....[3]....
        /*00a8*/ 	.word	0xffffffff


	//   ....[4]....
        /*00ac*/ 	.word	0xffffffff


	//   ....[5]....
        /*00b0*/ 	.word	0xffffffff


	//   ....[6]....
        /*00b4*/ 	.word	0xffffffff


	//   ....[7]....
        /*00b8*/ 	.word	0xffffffff


	//   ....[8]....
        /*00bc*/ 	.word	0xffffffff


	//   ....[9]....
        /*00c0*/ 	.word	0xffffffff


	//   ....[10]....
        /*00c4*/ 	.word	0xffffffff


	//   ....[11]....
        /*00c8*/ 	.word	0xffffffff


	//   ....[12]....
        /*00cc*/ 	.word	0xffffffff


	//   ....[13]....
        /*00d0*/ 	.word	0xffffffff


	//   ....[14]....
        /*00d4*/ 	.word	0xffffffff


	//   ....[15]....
        /*00d8*/ 	.word	0xffffffff


	//   ....[16]....
        /*00dc*/ 	.word	0xffffffff


	//   ....[17]....
        /*00e0*/ 	.word	0xffffffff


	//   ....[18]....
        /*00e4*/ 	.word	0xffffffff


	//   ....[19]....
        /*00e8*/ 	.word	0xffffffff


	//   ....[20]....
        /*00ec*/ 	.word	0x0500000d


	//   ....[21]....
        /*00f0*/ 	.word	0x0500000d


	//   ....[22]....
        /*00f4*/ 	.word	0x0500000d


	//   ....[23]....
        /*00f8*/ 	.word	0x0500000d


	//   ....[24]....
        /*00fc*/ 	.word	0x0500000d


	//   ....[25]....
        /*0100*/ 	.word	0x0500000d


	//   ....[26]....
        /*0104*/ 	.word	0x0500000d


	//   ....[27]....
        /*0108*/ 	.word	0x0500000d


	//   ....[28]....
        /*010c*/ 	.word	0x0500000d


	//   ....[29]....
        /*0110*/ 	.word	0x0500000d


	//----- nvinfo : EIATTR_COOP_GROUP_INSTR_OFFSETS
	.align		4
.L_2459:
        /*0114*/ 	.byte	0x04, 0x28
        /*0116*/ 	.short	(.L_2461 - .L_2460)


	//   ....[0]....
.L_2460:
        /*0118*/ 	.word	0x00000500


	//   ....[1]....
        /*011c*/ 	.word	0x00000530


	//   ....[2]....
        /*0120*/ 	.word	0x000005a0


	//   ....[3]....
        /*0124*/ 	.word	0x000005c0


	//   ....[4]....
        /*0128*/ 	.word	0x00000620


	//   ....[5]....
        /*012c*/ 	.word	0x00000650


	//   ....[6]....
        /*0130*/ 	.word	0x000006b0


	//   ....[7]....
        /*0134*/ 	.word	0x000006f0


	//   ....[8]....
        /*0138*/ 	.word	0x00000820


	//   ....[9]....
        /*013c*/ 	.word	0x00000830


	//   ....[10]....
        /*0140*/ 	.word	0x00000970


	//   ....[11]....
        /*0144*/ 	.word	0x00000980


	//   ....[12]....
        /*0148*/ 	.word	0x000009e0


	//   ....[13]....
        /*014c*/ 	.word	0x00000a00


	//   ....[14]....
        /*0150*/ 	.word	0x00000a60


	//   ....[15]....
        /*0154*/ 	.word	0x00000a80


	//   ....[16]....
        /*0158*/ 	.word	0x00000ae0


	//   ....[17]....
        /*015c*/ 	.word	0x00000b00


	//   ....[18]....
        /*0160*/ 	.word	0x00000b60


	//   ....[19]....
        /*0164*/ 	.word	0x00000b80


	//   ....[20]....
        /*0168*/ 	.word	0x00000f10


	//   ....[21]....
        /*016c*/ 	.word	0x00000f60


	//   ....[22]....
        /*0170*/ 	.word	0x00001000


	//   ....[23]....
        /*0174*/ 	.word	0x00001070


	//   ....[24]....
        /*0178*/ 	.word	0x00001110


	//   ....[25]....
        /*017c*/ 	.word	0x00001180


	//   ....[26]....
        /*0180*/ 	.word	0x00001220


	//   ....[27]....
        /*0184*/ 	.word	0x00001290


	//   ....[28]....
        /*0188*/ 	.word	0x00001330


	//   ....[29]....
        /*018c*/ 	.word	0x000013a0


	//----- nvinfo : EIATTR_EXIT_INSTR_OFFSETS
	.align		4
.L_2461:
        /*0190*/ 	.byte	0x04, 0x1c
        /*0192*/ 	.short	(.L_2463 - .L_2462)


	//   ....[0]....
.L_2462:
        /*0194*/ 	.word	0x00000c70


	//   ....[1]....
        /*0198*/ 	.word	0x00000e50


	//   ....[2]....
        /*019c*/ 	.word	0x00000eb0


	//----- nvinfo : EIATTR_CRS_STACK_SIZE
	.align		4
.L_2463:
        /*01a0*/ 	.byte	0x04, 0x1e
        /*01a2*/ 	.short	(.L_2465 - .L_2464)
.L_2464:
        /*01a4*/ 	.word	0x00000000


	//----- nvinfo : EIATTR_CBANK_PARAM_SIZE
	.align		4
.L_2465:
        /*01a8*/ 	.byte	0x03, 0x19
        /*01aa*/ 	.short	0x00a0


	//----- nvinfo : EIATTR_PARAM_CBANK
	.align		4
        /*01ac*/ 	.byte	0x04, 0x0a
        /*01ae*/ 	.short	(.L_2467 - .L_2466)
	.align		4
.L_2466:
        /*01b0*/ 	.word	index@(.nv.constant0._ZN2at6native33batch_norm_backward_reduce_kernelIN3c108BFloat16ES3_fiEEvNS_27GenericPackedTensorAccessorIT_Lm3ENS_16DefaultPtrTraitsET2_EES8_NS4_IT1_Lm1ES6_S7_EESA_SA_SA_NS4_IT0_Lm1ES6_S7_EESC_)
        /*01b4*/ 	.short	0x0210
        /*01b6*/ 	.short	0x00a0


	//----- nvinfo : EIATTR_SW_WAR
	.align		4
.L_2467:
        /*01b8*/ 	.byte	0x04, 0x36
        /*01ba*/ 	.short	(.L_2469 - .L_2468)
.L_2468:
        /*01bc*/ 	.word	0x00000008
.L_2469:


//--------------------- .nv.info._ZN2at6native33batch_norm_backward_reduce_kernelIN3c108BFloat16EffiEEvNS_27GenericPackedTensorAccessorIT_Lm3ENS_16DefaultPtrTraitsET2_EES8_NS4_IT1_Lm1ES6_S7_EESA_SA_SA_NS4_IT0_Lm1ES6_S7_EESC_ --------------------------
	.section	.nv.info._ZN2at6native33batch_norm_backward_reduce_kernelIN3c108BFloat16EffiEEvNS_27GenericPackedTensorAccessorIT_Lm3ENS_16DefaultPtrTraitsET2_EES8_NS4_IT1_Lm1ES6_S7_EESA_SA_SA_NS4_IT0_Lm1ES6_S7_EESC_,"",@"SHT_CUDA_INFO"
	.sectionflags	@""
	.align	4


	//----- nvinfo : EIATTR_CUDA_API_VERSION
	.align		4
        /*0000*/ 	.byte	0x04, 0x37
        /*0002*/ 	.short	(.L_2471 - .L_2470)
.L_2470:
        /*0004*/ 	.word	0x00000082


	//----- nvinfo : EIATTR_KPARAM_INFO
	.align		4
.L_2471:
        /*0008*/ 	.byte	0x04, 0x17
        /*000a*/ 	.short	(.L_2473 - .L_2472)
.L_2472:
        /*000c*/ 	.word	0x00000000
        /*0010*/ 	.short	0x0007
        /*0012*/ 	.short	0x0090
        /*0014*/ 	.byte	0x00, 0xf0, 0x41, 0x00


	//----- nvinfo : EIATTR_KPARAM_INFO
	.align		4
.L_2473:
        /*0018*/ 	.byte	0x04, 0x17
        /*001a*/ 	.short	(.L_2475 - .L_2474)
.L_2474:
        /*001c*/ 	.word	0x00000000
        /*0020*/ 	.short	0x0006
        /*0022*/ 	.short	0x0080
        /*0024*/ 	.byte	0x00, 0xf0, 0x41, 0x00


	//----- nvinfo : EIATTR_KPARAM_INFO
	.align		4
.L_2475:
        /*0028*/ 	.byte	0x04, 0x17
        /*002a*/ 	.short	(.L_2477 - .L_2476)
.L_2476:
        /*002c*/ 	.word	0x00000000
        /*0030*/ 	.short	0x0005
        /*0032*/ 	.short	0x0070
        /*0034*/ 	.byte	0x00, 0xf0, 0x41, 0x00


	//----- nvinfo : EIATTR_KPARAM_INFO
	.align		4
.L_2477:
        /*0038*/ 	.byte	0x04, 0x17
        /*003a*/ 	.short	(.L_2479 - .L_2478)
.L_2478:
        /*003c*/ 	.word	0x00000000
        /*0040*/ 	.short	0x0004
        /*0042*/ 	.short	0x0060
        /*0044*/ 	.byte	0x00, 0xf0, 0x41, 0x00


	//----- nvinfo : EIATTR_KPARAM_INFO
	.align		4
.L_2479:
        /*0048*/ 	.byte	0x04, 0x17
        /*004a*/ 	.short	(.L_2481 - .L_2480)
.L_2480:
        /*004c*/ 	.word	0x00000000
        /*0050*/ 	.short	0x0003
        /*0052*/ 	.short	0x0050
        /*0054*/ 	.byte	0x00, 0xf0, 0x41, 0x00


	//----- nvinfo : EIATTR_KPARAM_INFO
	.align		4
.L_2481:
        /*0058*/ 	.byte	0x04, 0x17
        /*005a*/ 	.short	(.L_2483 - .L_2482)
.L_2482:
        /*005c*/ 	.word	0x00000000
        /*0060*/ 	.short	0x0002
        /*0062*/ 	.short	0x0040
        /*0064*/ 	.byte	0x00, 0xf0, 0x41, 0x00


	//----- nvinfo : EIATTR_KPARAM_INFO
	.align		4
.L_2483:
        /*0068*/ 	.byte	0x04, 0x17
        /*006a*/ 	.short	(.L_2485 - .L_2484)
.L_2484:
        /*006c*/ 	.word	0x00000000
        /*0070*/ 	.short	0x0001
        /*0072*/ 	.short	0x0020
        /*0074*/ 	.byte	0x00, 0xf0, 0x81, 0x00


	//----- nvinfo : EIATTR_KPARAM_INFO
	.align		4
.L_2485:
        /*0078*/ 	.byte	0x04, 0x17
        /*007a*/ 	.short	(.L_2487 - .L_2486)
.L_2486:
        /*007c*/ 	.word	0x00000000
        /*0080*/ 	.short	0x0000
        /*0082*/ 	.short	0x0000
        /*0084*/ 	.byte	0x00, 0xf0, 0x81, 0x00


	//----- nvinfo : EIATTR_SPARSE_MMA_MASK
	.align		4
.L_2487:
        /*0088*/ 	.byte	0x03, 0x50
        /*008a*/ 	.short	0x0000


	//----- nvinfo : EIATTR_MAXREG_COUNT
	.align		4
        /*008c*/ 	.byte	0x03, 0x1b
        /*008e*/ 	.short	0x00ff


	//----- nvinfo : EIATTR_NUM_BARRIERS
	.align		4
        /*0090*/ 	.byte	0x02, 0x4c
        /*0092*/ 	.byte	0x01
	.zero		1


	//----- nvinfo : EIATTR_MERCURY_ISA_VERSION
	.align		4
        /*0094*/ 	.byte	0x03, 0x5f
        /*0096*/ 	.short	0x0101


	//----- nvinfo : EIATTR_COOP_GROUP_MASK_REGIDS
	.align		4
        /*0098*/ 	.byte	0x04, 0x29
        /*009a*/ 	.short	(.L_2489 - .L_2488)


	//   ....[0]....
.L_2488:
        /*009c*/ 	.word	0xffffffff


	//   ....[1]....
        /*00a0*/ 	.word	0xffffffff


	//   ....[2]....
        /*00a4*/ 	.word	0xffffffff


	//   ....[3]....
        /*00a8*/ 	.word	0xffffffff


	//   ....[4]....
        /*00ac*/ 	.word	0xffffffff


	//   ....[5]....
        /*00b0*/ 	.word	0xffffffff


	//   ....[6]....
        /*00b4*/ 	.word	0xffffffff


	//   ....[7]....
        /*00b8*/ 	.word	0xffffffff


	//   ....[8]....
        /*00bc*/ 	.word	0xffffffff


	//   ....[9]....
        /*00c0*/ 	.word	0xffffffff


	//   ....[10]....
        /*00c4*/ 	.word	0xffffffff


	//   ....[11]....
        /*00c8*/ 	.word	0xffffffff


	//   ....[12]....
        /*00cc*/ 	.word	0xffffffff


	//   ....[13]....
        /*00d0*/ 	.word	0xffffffff


	//   ....[14]....
        /*00d4*/ 	.word	0xffffffff


	//   ....[15]....
        /*00d8*/ 	.word	0xffffffff


	//   ....[16]....
        /*00dc*/ 	.word	0xffffffff


	//   ....[17]....
        /*00e0*/ 	.word	0xffffffff


	//   ....[18]....
        /*00e4*/ 	.word	0xffffffff


	//   ....[19]....
        /*00e8*/ 	.word	0xffffffff


	//   ....[20]....
        /*00ec*/ 	.word	0x0500000d


	//   ....[21]....
        /*00f0*/ 	.word	0x0500000d


	//   ....[22]....
        /*00f4*/ 	.word	0x0500000d


	//   ....[23]....
        /*00f8*/ 	.word	0x0500000d


	//   ....[24]....
        /*00fc*/ 	.word	0x0500000d


	//   ....[25]....
        /*0100*/ 	.word	0x0500000d


	//   ....[26]....
        /*0104*/ 	.word	0x0500000d


	//   ....[27]....
        /*0108*/ 	.word	0x0500000d


	//   ....[28]....
        /*010c*/ 	.word	0x0500000d


	//   ....[29]....
        /*0110*/ 	.word	0x0500000d


	//----- nvinfo : EIATTR_COOP_GROUP_INSTR_OFFSETS
	.align		4
.L_2489:
        /*0114*/ 	.byte	0x04, 0x28
        /*0116*/ 	.short	(.L_2491 - .L_2490)


	//   ....[0]....
.L_2490:
        /*0118*/ 	.word	0x00000500


	//   ....[1]....
        /*011c*/ 	.word	0x00000530


	//   ....[2]....
        /*0120*/ 	.word	0x000005a0


	//   ....[3]....
        /*0124*/ 	.word	0x000005c0


	//   ....[4]....
        /*0128*/ 	.word	0x00000620


	//   ....[5]....
        /*012c*/ 	.word	0x00000650


	//   ....[6]....
        /*0130*/ 	.word	0x000006b0


	//   ....[7]....
        /*0134*/ 	.word	0x000006f0


	//   ....[8]....
        /*0138*/ 	.word	0x00000820


	//   ....[9]....
        /*013c*/ 	.word	0x00000830


	//   ....[10]....
        /*0140*/ 	.word	0x00000970


	//   ....[11]....
        /*0144*/ 	.word	0x00000980


	//   ....[12]....
        /*0148*/ 	.word	0x000009e0


	//   ....[13]....
        /*014c*/ 	.word	0x00000a00


	//   ....[14]....
        /*0150*/ 	.word	0x00000a60


	//   ....[15]....
        /*0154*/ 	.word	0x00000a80


	//   ....[16]....
        /*0158*/ 	.word	0x00000ae0


	//   ....[17]....
        /*015c*/ 	.word	0x00000b00


	//   ....[18]....
        /*0160*/ 	.word	0x00000b60


	//   ....[19]....
        /*0164*/ 	.word	0x00000b80


	//   ....[20]....
        /*0168*/ 	.word	0x00000ed0


	//   ....[21]....
        /*016c*/ 	.word	0x00000f20


	//   ....[22]....
        /*0170*/ 	.word	0x00000fc0


	//   ....[23]....
        /*0174*/ 	.word	0x00001030


	//   ....[24]....
        /*0178*/ 	.word	0x000010d0


	//   ....[25]....
        /*017c*/ 	.word	0x00001140


	//   ....[26]....
        /*0180*/ 	.word	0x000011e0


	//   ....[27]....
        /*0184*/ 	.word	0x00001250


	//   ....[28]....
        /*0188*/ 	.word	0x000012f0


	//   ....[29]....
        /*018c*/ 	.word	0x00001360


	//----- nvinfo : EIATTR_EXIT_INSTR_OFFSETS
	.align		4
.L_2491:
        /*0190*/ 	.byte	0x04, 0x1c
        /*0192*/ 	.short	(.L_2493 - .L_2492)


	//   ....[0]....
.L_2492:
        /*0194*/ 	.word	0x00000c70


	//   ....[1]....
        /*0198*/ 	.word	0x00000e10


	//   ....[2]....
        /*019c*/ 	.word	0x00000e70


	//----- nvinfo : EIATTR_CRS_STACK_SIZE
	.align		4
.L_2493:
        /*01a0*/ 	.byte	0x04, 0x1e
        /*01a2*/ 	.short	(.L_2495 - .L_2494)
.L_2494:
        /*01a4*/ 	.word	0x00000000


	//----- nvinfo : EIATTR_CBANK_PARAM_SIZE
	.align		4
.L_2495:
        /*01a8*/ 	.byte	0x03, 0x19
        /*01aa*/ 	.short	0x00a0


	//----- nvinfo : EIATTR_PARAM_CBANK
	.align		4
        /*01ac*/ 	.byte	0x04, 0x0a
        /*01ae*/ 	.short	(.L_2497 - .L_2496)
	.align		4
.L_2496:
        /*01b0*/ 	.word	index@(.nv.constant0._ZN2at6native33batch_norm_backward_reduce_kernelIN3c108BFloat16EffiEEvNS_27GenericPackedTensorAccessorIT_Lm3ENS_16DefaultPtrTraitsET2_EES8_NS4_IT1_Lm1ES6_S7_EESA_SA_SA_NS4_IT0_Lm1ES6_S7_EESC_)
        /*01b4*/ 	.short	0x0210
        /*01b6*/ 	.short	0x00a0


	//----- nvinfo : EIATTR_SW_WAR
	.align		4
.L_2497:
        /*01b8*/ 	.byte	0x04, 0x36
        /*01ba*/ 	.short	(.L_2499 - .L_2498)
.L_2498:
        /*01bc*/ 	.word	0x00000008
.L_2499:


//--------------------- .nv.info._ZN2at6native33batch_norm_backward_reduce_kernelIN3c104HalfES3_flEEvNS_27GenericPackedTensorAccessorIT_Lm3ENS_16DefaultPtrTraitsET2_EES8_NS4_IT1_Lm1ES6_S7_EESA_SA_SA_NS4_IT0_Lm1ES6_S7_EESC_ --------------------------
	.section	.nv.info._ZN2at6native33batch_norm_backward_reduce_kernelIN3c104HalfES3_flEEvNS_27GenericPackedTensorAccessorIT_Lm3ENS_16DefaultPtrTraitsET2_EES8_NS4_IT1_Lm1ES6_S7_EESA_SA_SA_NS4_IT0_Lm1ES6_S7_EESC_,"",@"SHT_CUDA_INFO"
	.sectionflags	@""
	.align	4


	//----- nvinfo : EIATTR_CUDA_API_VERSION
	.align		4
        /*0000*/ 	.byte	0x04, 0x37
        /*0002*/ 	.short	(.L_2501 - .L_2500)
.L_2500:
        /*0004*/ 	.word	0x00000082


	//----- nvinfo : EIATTR_KPARAM_INFO
	.align		4
.L_2501:
        /*0008*/ 	.byte	0x04, 0x17
        /*000a*/ 	.short	(.L_2503 - .L_2502)
.L_2502:
        /*000c*/ 	.word	0x00000000
        /*0010*/ 	.short	0x0007
        /*0012*/ 	.short	0x00e8
        /*0014*/ 	.byte	0x00, 0xf0, 0x61, 0x00


	//----- nvinfo : EIATTR_KPARAM_INFO
	.align		4
.L_2503:
        /*0018*/ 	.byte	0x04, 0x17
        /*001a*/ 	.short	(.L_2505 - .L_2504)
.L_2504:
        /*001c*/ 	.word	0x00000000
        /*0020*/ 	.short	0x0006
        /*0022*/ 	.short	0x00d0
        /*0024*/ 	.byte	0x00, 0xf0, 0x61, 0x00


	//----- nvinfo : EIATTR_KPARAM_INFO
	.align		4
.L_2505:
        /*0028*/ 	.byte	0x04, 0x17
        /*002a*/ 	.short	(.L_2507 - .L_2506)
.L_2506:
        /*002c*/ 	.word	0x00000000
        /*0030*/ 	.short	0x0005
        /*0032*/ 	.short	0x00b8
        /*0034*/ 	.byte	0x00, 0xf0, 0x61, 0x00


	//----- nvinfo : EIATTR_KPARAM_INFO
	.align		4
.L_2507:
        /*0038*/ 	.byte	0x04, 0x17
        /*003a*/ 	.short	(.L_2509 - .L_2508)
.L_2508:
        /*003c*/ 	.word	0x00000000
        /*0040*/ 	.short	0x0004
        /*0042*/ 	.short	0x00a0
        /*0044*/ 	.byte	0x00, 0xf0, 0x61, 0x00


	//----- nvinfo : EIATTR_KPARAM_INFO
	.align		4
.L_2509:
        /*0048*/ 	.byte	0x04, 0x17
        /*004a*/ 	.short	(.L_2511 - .L_2510)
.L_2510:
        /*004c*/ 	.word	0x00000000
        /*0050*/ 	.short	0x0003
        /*0052*/ 	.short	0x0088
        /*0054*/ 	.byte	0x00, 0xf0, 0x61, 0x00


	//----- nvinfo : EIATTR_KPARAM_INFO
	.align		4
.L_2511:
        /*0058*/ 	.byte	0x04, 0x17
        /*005a*/ 	.short	(.L_2513 - .L_2512)
.L_2512:
        /*005c*/ 	.word	0x00000000
        /*0060*/ 	.short	0x0002
        /*0062*/ 	.short	0x0070
        /*0064*/ 	.byte	0x00, 0xf0, 0x61, 0x00


	//----- nvinfo : EIATTR_KPARAM_INFO
	.align		4
.L_2513:
        /*0068*/ 	.byte	0x04, 0x17
        /*006a*/ 	.short	(.L_2515 - .L_2514)
.L_2514:
        /*006c*/ 	.word	0x00000000
        /*0070*/ 	.short	0x0001
        /*0072*/ 	.short	0x0038
        /*0074*/ 	.byte	0x00, 0xf0, 0xe1, 0x00


	//----- nvinfo : EIATTR_KPARAM_INFO
	.align		4
.L_2515:
        /*0078*/ 	.byte	0x04, 0x17
        /*007a*/ 	.short	(.L_2517 - .L_2516)
.L_2516:
        /*007c*/ 	.word	0x00000000
        /*0080*/ 	.short	0x0000
        /*0082*/ 	.short	0x0000
        /*0084*/ 	.byte	0x00, 0xf0, 0xe1, 0x00


	//----- nvinfo : EIATTR_SPARSE_MMA_MASK
	.align		4
.L_2517:
        /*0088*/ 	.byte	0x03, 0x50
        /*008a*/ 	.short	0x0000


	//----- nvinfo : EIATTR_MAXREG_COUNT
	.align		4
        /*008c*/ 	.byte	0x03, 0x1b
        /*008e*/ 	.short	0x00ff


	//----- nvinfo : EIATTR_NUM_BARRIERS
	.align		4
        /*0090*/ 	.byte	0x02, 0x4c
        /*0092*/ 	.byte	0x01
	.zero		1


	//----- nvinfo : EIATTR_MERCURY_ISA_VERSION
	.align		4
        /*0094*/ 	.byte	0x03, 0x5f
        /*0096*/ 	.short	0x0101


	//----- nvinfo : EIATTR_COOP_GROUP_MASK_REGIDS
	.align		4
        /*0098*/ 	.byte	0x04, 0x29
        /*009a*/ 	.short	(.L_2519 - .L_2518)


	//   ....[0]....
.L_2518:
        /*009c*/ 	.word	0xffffffff


	//   ....[1]....
        /*00a0*/ 	.word	0xffffffff


	//   ....[2]....
        /*00a4*/ 	.word	0xffffffff


	//   ....[3]....
        /*00a8*/ 	.word	0xffffffff


	//   ....[4]....
        /*00ac*/ 	.word	0xffffffff


	//   ....[5]....
        /*00b0*/ 	.word	0xffffffff


	//   ....[6]....
        /*00b4*/ 	.word	0xffffffff


	//   ....[7]....
        /*00b8*/ 	.word	0xffffffff


	//   ....[8]....
        /*00bc*/ 	.word	0xffffffff


	//   ....[9]....
        /*00c0*/ 	.word	0xffffffff


	//   ....[10]....
        /*00c4*/ 	.word	0xffffffff


	//   ....[11]....
        /*00c8*/ 	.word	0xffffffff


	//   ....[12]....
        /*00cc*/ 	.word	0xffffffff


	//   ....[13]....
        /*00d0*/ 	.word	0xffffffff


	//   ....[14]....
        /*00d4*/ 	.word	0xffffffff


	//   ....[15]....
        /*00d8*/ 	.word	0xffffffff


	//   ....[16]....
        /*00dc*/ 	.word	0xffffffff


	//   ....[17]....
        /*00e0*/ 	.word	0xffffffff


	//   ....[18]....
        /*00e4*/ 	.word	0xffffffff


	//   ....[19]....
        /*00e8*/ 	.word	0xffffffff


	//   ....[20]....
        /*00ec*/ 	.word	0x0500000b


	//   ....[21]....
        /*00f0*/ 	.word	0x0500000b


	//   ....[22]....
        /*00f4*/ 	.word	0x0500000b


	//   ....[23]....
        /*00f8*/ 	.word	0x0500000b


	//   ....[24]....
        /*00fc*/ 	.word	0x0500000b


	//   ....[25]....
        /*0100*/ 	.word	0x0500000b


	//   ....[26]....
        /*0104*/ 	.word	0x0500000b


	//   ....[27]....
        /*0108*/ 	.word	0x0500000b


	//   ....[28]....
        /*010c*/ 	.word	0x0500000b


	//   ....[29]....
        /*0110*/ 	.word	0x0500000b


	//----- nvinfo : EIATTR_COOP_GROUP_INSTR_OFFSETS
	.align		4
.L_2519:
        /*0114*/ 	.byte	0x04, 0x28
        /*0116*/ 	.short	(.L_2521 - .L_2520)


	//   ....[0]....
.L_2520:
        /*0118*/ 	.word	0x00000730


	//   ....[1]....
        /*011c*/ 	.word	0x00000760


	//   ....[2]....
        /*0120*/ 	.word	0x000007e0


	//   ....[3]....
        /*0124*/ 	.word	0x000007f0


	//   ....[4]....
        /*0128*/ 	.word	0x00000860


	//   ....[5]....
        /*012c*/ 	.word	0x00000870


	//   ....[6]....
        /*0130*/ 	.word	0x000008f0


	//   ....[7]....
        /*0134*/ 	.word	0x00000920


	//   ....[8]....
        /*0138*/ 	.word	0x00000a30


	//   ....[9]....
        /*013c*/ 	.word	0x00000a40


	//   ....[10]....
        /*0140*/ 	.word	0x00000b60


	//   ....[11]....
        /*0144*/ 	.word	0x00000b70


	//   ....[12]....
        /*0148*/ 	.word	0x00000bd0


	//   ....[13]....
        /*014c*/ 	.word	0x00000be0


	//   ....[14]....
        /*0150*/ 	.word	0x00000c40


	//   ....[15]....
        /*0154*/ 	.word	0x00000c50


	//   ....[16]....
        /*0158*/ 	.word	0x00000cb0


	//   ....[17]....
        /*015c*/ 	.word	0x00000cc0


	//   ....[18]....
        /*0160*/ 	.word	0x00000d20


	//   ....[19]....
        /*0164*/ 	.word	0x00000d30


	//   ....[20]....
        /*0168*/ 	.word	0x00001200


	//   ....[21]....
        /*016c*/ 	.word	0x00001250


	//   ....[22]....
        /*0170*/ 	.word	0x00001300


	//   ....[23]....
        /*0174*/ 	.word	0x00001350


	//   ....[24]....
        /*0178*/ 	.word	0x00001400


	//   ....[25]....
        /*017c*/ 	.word	0x00001450


	//   ....[26]....
        /*0180*/ 	.word	0x00001500


	//   ....[27]....
        /*0184*/ 	.word	0x00001550


	//   ....[28]....
        /*0188*/ 	.word	0x00001600


	//   ....[29]....
        /*018c*/ 	.word	0x00001650


	//----- nvinfo : EIATTR_EXIT_INSTR_OFFSETS
	.align		4
.L_2521:
        /*0190*/ 	.byte	0x04, 0x1c
        /*0192*/ 	.short	(.L_2523 - .L_2522)


	//   ....[0]....
.L_2522:
        /*0194*/ 	.word	0x00000e10


	//   ....[1]....
        /*0198*/ 	.word	0x00001100


	//   ....[2]....
        /*019c*/ 	.word	0x000011a0


	//----- nvinfo : EIATTR_CRS_STACK_SIZE
	.align		4
.L_2523:
        /*01a0*/ 	.byte	0x04, 0x1e
        /*01a2*/ 	.short	(.L_2525 - .L_2524)
.L_2524:
        /*01a4*/ 	.word	0x00000000


	//----- nvinfo : EIATTR_CBANK_PARAM_SIZE
	.align		4
.L_2525:
        /*01a8*/ 	.byte	0x03, 0x19
        /*01aa*/ 	.short	0x0100


	//----- nvinfo : EIATTR_PARAM_CBANK
	.align		4
        /*01ac*/ 	.byte	0x04, 0x0a
        /*01ae*/ 	.short	(.L_2527 - .L_2526)
	.align		4
.L_2526:
        /*01b0*/ 	.word	index@(.nv.constant0._ZN2at6native33batch_norm_backward_reduce_kernelIN3c104HalfES3_flEEvNS_27GenericPackedTensorAccessorIT_Lm3ENS_16DefaultPtrTraitsET2_EES8_NS4_IT1_Lm1ES6_S7_EESA_SA_SA_NS4_IT0_Lm1ES6_S7_EESC_)
        /*01b4*/ 	.short	0x0210
        /*01b6*/ 	.short	0x0100


	//----- nvinfo : EIATTR_SW_WAR
	.align		4
.L_2527:
        /*01b8*/ 	.byte	0x04, 0x36
        /*01ba*/ 	.short	(.L_2529 - .L_2528)
.L_2528:
        /*01bc*/ 	.word	0x00000008
.L_2529:


//--------------------- .nv.info._ZN2at6native33batch_norm_backward_reduce_kernelIN3c104HalfEfflEEvNS_27GenericPackedTensorAccessorIT_Lm3ENS_16DefaultPtrTraitsET2_EES8_NS4_IT1_Lm1ES6_S7_EESA_SA_SA_NS4_IT0_Lm1ES6_S7_EESC_ --------------------------
	.section	.nv.info._ZN2at6native33batch_norm_backward_reduce_kernelIN3c104HalfEfflEEvNS_27GenericPackedTensorAccessorIT_Lm3ENS_16DefaultPtrTraitsET2_EES8_NS4_IT1_Lm1ES6_S7_EESA_SA_SA_NS4_IT0_Lm1ES6_S7_EESC_,"",@"SHT_CUDA_INFO"
	.sectionflags	@""
	.align	4


	//----- nvinfo : EIATTR_CUDA_API_VERSION
	.align		4
        /*0000*/ 	.byte	0x04, 0x37
        /*0002*/ 	.short	(.L_2531 - .L_2530)
.L_2530:
        /*0004*/ 	.word	0x00000082


	//----- nvinfo : EIATTR_KPARAM_INFO
	.align		4
.L_2531:
        /*0008*/ 	.byte	0x04, 0x17
        /*000a*/ 	.short	(.L_2533 - .L_2532)
.L_2532:
        /*000c*/ 	.word	0x00000000
        /*0010*/ 	.short	0x0007
        /*0012*/ 	.short	0x00e8
        /*0014*/ 	.byte	0x00, 0xf0, 0x61, 0x00


	//----- nvinfo : EIATTR_KPARAM_INFO
	.align		4
.L_2533:
        /*0018*/ 	.byte	0x04, 0x17
        /*001a*/ 	.short	(.L_2535 - .L_2534)
.L_2534:
        /*001c*/ 	.word	0x00000000
        /*0020*/ 	.short	0x0006
        /*0022*/ 	.short	0x00d0
        /*0024*/ 	.byte	0x00, 0xf0, 0x61, 0x00


	//----- nvinfo : EIATTR_KPARAM_INFO
	.align		4
.L_2535:
        /*0028*/ 	.byte	0x04, 0x17
        /*002a*/ 	.short	(.L_2537 - .L_2536)
.L_2536:
        /*002c*/ 	.word	0x00000000
        /*0030*/ 	.short	0x0005
        /*0032*/ 	.short	0x00b8
        /*0034*/ 	.byte	0x00, 0xf0, 0x61, 0x00


	//----- nvinfo : EIATTR_KPARAM_INFO
	.align		4
.L_2537:
        /*0038*/ 	.byte	0x04, 0x17
        /*003a*/ 	.short	(.L_2539 - .L_2538)
.L_2538:
        /*003c*/ 	.word	0x00000000
        /*0040*/ 	.short	0x0004
        /*0042*/ 	.short	0x00a0
        /*0044*/ 	.byte	0x00, 0xf0, 0x61, 0x00


	//----- nvinfo : EIATTR_KPARAM_INFO
	.align		4
.L_2539:
        /*0048*/ 	.byte	0x04, 0x17
        /*004a*/ 	.short	(.L_2541 - .L_2540)
.L_2540:
        /*004c*/ 	.word	0x00000000
        /*0050*/ 	.short	0x0003
        /*0052*/ 	.short	0x0088
        /*0054*/ 	.byte	0x00, 0xf0, 0x61, 0x00


	//----- nvinfo : EIATTR_KPARAM_INFO
	.align		4
.L_2541:
        /*0058*/ 	.byte	0x04, 0x17
        /*005a*/ 	.short	(.L_2543 - .L_2542)
.L_2542:
        /*005c*/ 	.word	0x00000000
        /*0060*/ 	.short	0x0002
        /*0062*/ 	.short	0x0070
        /*0064*/ 	.byte	0x00, 0xf0, 0x61, 0x00


	//----- nvinfo : EIATTR_KPARAM_INFO
	.align		4
.L_2543:
        /*0068*/ 	.byte	0x04, 0x17
        /*006a*/ 	.short	(.L_2545 - .L_2544)
.L_2544:
        /*006c*/ 	.word	0x00000000
        /*0070*/ 	.short	0x0001
        /*0072*/ 	.short	0x0038
        /*0074*/ 	.byte	0x00, 0xf0, 0xe1, 0x00


	//----- nvinfo : EIATTR_KPARAM_INFO
	.align		4
.L_2545:
        /*0078*/ 	.byte	0x04, 0x17
        /*007a*/ 	.short	(.L_2547 - .L_2546)
.L_2546:
        /*007c*/ 	.word	0x00000000
        /*0080*/ 	.short	0x0000
        /*0082*/ 	.short	0x0000
        /*0084*/ 	.byte	0x00, 0xf0, 0xe1, 0x00


	//----- nvinfo : EIATTR_SPARSE_MMA_MASK
	.align		4
.L_2547:
        /*0088*/ 	.byte	0x03, 0x50
        /*008a*/ 	.short	0x0000


	//----- nvinfo : EIATTR_MAXREG_COUNT
	.align		4
        /*008c*/ 	.byte	0x03, 0x1b
        /*008e*/ 	.short	0x00ff


	//----- nvinfo : EIATTR_NUM_BARRIERS
	.align		4
        /*0090*/ 	.byte	0x02, 0x4c
        /*0092*/ 	.byte	0x01
	.zero		1


	//----- nvinfo : EIATTR_MERCURY_ISA_VERSION
	.align		4
        /*0094*/ 	.byte	0x03, 0x5f
        /*0096*/ 	.short	0x0101


	//----- nvinfo : EIATTR_COOP_GROUP_MASK_REGIDS
	.align		4
        /*0098*/ 	.byte	0x04, 0x29
        /*009a*/ 	.short	(.L_2549 - .L_2548)


	//   ....[0]....
.L_2548:
        /*009c*/ 	.word	0xffffffff


	//   ....[1]....
        /*00a0*/ 	.word	0xffffffff


	//   ....[2]....
        /*00a4*/ 	.word	0xffffffff


	//   ....[3]....
        /*00a8*/ 	.word	0xffffffff


	//   ....[4]....
        /*00ac*/ 	.word	0xffffffff


	//   ....[5]....
        /*00b0*/ 	.word	0xffffffff


	//   ....[6]....
        /*00b4*/ 	.word	0xffffffff


	//   ....[7]....
        /*00b8*/ 	.word	0xffffffff


	//   ....[8]....
        /*00bc*/ 	.word	0xffffffff


	//   ....[9]....
        /*00c0*/ 	.word	0xffffffff


	//   ....[10]....
        /*00c4*/ 	.word	0xffffffff


	//   ....[11]....
        /*00c8*/ 	.word	0xffffffff


	//   ....[12]....
        /*00cc*/ 	.word	0xffffffff


	//   ....[13]....
        /*00d0*/ 	.word	0xffffffff


	//   ....[14]....
        /*00d4*/ 	.word	0xffffffff


	//   ....[15]....
        /*00d8*/ 	.word	0xffffffff


	//   ....[16]....
        /*00dc*/ 	.word	0xffffffff


	//   ....[17]....
        /*00e0*/ 	.word	0xffffffff


	//   ....[18]....
        /*00e4*/ 	.word	0xffffffff


	//   ....[19]....
        /*00e8*/ 	.word	0xffffffff


	//   ....[20]....
        /*00ec*/ 	.word	0x0500000b


	//   ....[21]....
        /*00f0*/ 	.word	0x0500000b


	//   ....[22]....
        /*00f4*/ 	.word	0x0500000b


	//   ....[23]....
        /*00f8*/ 	.word	0x0500000b


	//   ....[24]....
        /*00fc*/ 	.word	0x0500000b


	//   ....[25]....
        /*0100*/ 	.word	0x0500000b


	//   ....[26]....
        /*0104*/ 	.word	0x0500000b


	//   ....[27]....
        /*0108*/ 	.word	0x0500000b


	//   ....[28]....
        /*010c*/ 	.word	0x0500000b


	//   ....[29]....
        /*0110*/ 	.word	0x0500000b


	//----- nvinfo : EIATTR_COOP_GROUP_INSTR_OFFSETS
	.align		4
.L_2549:
        /*0114*/ 	.byte	0x04, 0x28
        /*0116*/ 	.short	(.L_2551 - .L_2550)


	//   ....[0]....
.L_2550:
        /*0118*/ 	.word	0x00000730


	//   ....[1]....
        /*011c*/ 	.word	0x00000760


	//   ....[2]....
        /*0120*/ 	.word	0x000007e0


	//   ....[3]....
        /*0124*/ 	.word	0x000007f0


	//   ....[4]....
        /*0128*/ 	.word	0x00000860


	//   ....[5]....
        /*012c*/ 	.word	0x00000870


	//   ....[6]....
        /*0130*/ 	.word	0x000008f0


	//   ....[7]....
        /*0134*/ 	.word	0x00000920


	//   ....[8]....
        /*0138*/ 	.word	0x00000a30


	//   ....[9]....
        /*013c*/ 	.word	0x00000a40


	//   ....[10]....
        /*0140*/ 	.word	0x00000b60


	//   ....[11]....
        /*0144*/ 	.word	0x00000b70


	//   ....[12]....
        /*0148*/ 	.word	0x00000bd0


	//   ....[13]....
        /*014c*/ 	.word	0x00000be0


	//   ....[14]....
        /*0150*/ 	.word	0x00000c40


	//   ....[15]....
        /*0154*/ 	.word	0x00000c50


	//   ....[16]....
        /*0158*/ 	.word	0x00000cb0


	//   ....[17]....
        /*015c*/ 	.word	0x00000cc0


	//   ....[18]....
        /*0160*/ 	.word	0x00000d20


	//   ....[19]....
        /*0164*/ 	.word	0x00000d30


	//   ....[20]....
        /*0168*/ 	.word	0x000011e0


	//   ....[21]....
        /*016c*/ 	.word	0x00001230


	//   ....[22]....
        /*0170*/ 	.word	0x000012e0


	//   ....[23]....
        /*0174*/ 	.word	0x00001330


	//   ....[24]....
        /*0178*/ 	.word	0x000013e0


	//   ....[25]....
        /*017c*/ 	.word	0x00001430


	//   ....[26]....
        /*0180*/ 	.word	0x000014e0


	//   ....[27]....
        /*0184*/ 	.word	0x00001530


	//   ....[28]....
        /*0188*/ 	.word	0x000015e0


	//   ....[29]....
        /*018c*/ 	.word	0x00001630


	//----- nvinfo : EIATTR_EXIT_INSTR_OFFSETS
	.align		4
.L_2551:
        /*0190*/ 	.byte	0x04, 0x1c
        /*0192*/ 	.short	(.L_2553 - .L_2552)


	//   ....[0]....
.L_2552:
        /*0194*/ 	.word	0x00000e10


	//   ....[1]....
        /*0198*/ 	.word	0x000010e0


	//   ....[2]....
        /*019c*/ 	.word	0x00001180


	//----- nvinfo : EIATTR_CRS_STACK_SIZE
	.align		4
.L_2553:
        /*01a0*/ 	.byte	0x04, 0x1e
        /*01a2*/ 	.short	(.L_2555 - .L_2554)
.L_2554:
        /*01a4*/ 	.word	0x00000000


	//----- nvinfo : EIATTR_CBANK_PARAM_SIZE
	.align		4
.L_2555:
        /*01a8*/ 	.byte	0x03, 0x19
        /*01aa*/ 	.short	0x0100


	//----- nvinfo : EIATTR_PARAM_CBANK
	.align		4
        /*01ac*/ 	.byte	0x04, 0x0a
        /*01ae*/ 	.short	(.L_2557 - .L_2556)
	.align		4
.L_2556:
        /*01b0*/ 	.word	index@(.nv.constant0._ZN2at6native33batch_norm_backward_reduce_kernelIN3c104HalfEfflEEvNS_27GenericPackedTensorAccessorIT_Lm3ENS_16DefaultPtrTraitsET2_EES8_NS4_IT1_Lm1ES6_S7_EESA_SA_SA_NS4_IT0_Lm1ES6_S7_EESC_)
        /*01b4*/ 	.short	0x0210
        /*01b6*/ 	.short	0x0100


	//----- nvinfo : EIATTR_SW_WAR
	.align		4
.L_2557:
        /*01b8*/ 	.byte	0x04, 0x36
        /*01ba*/ 	.short	(.L_2559 - .L_2558)
.L_2558:
        /*01bc*/ 	.word	0x00000008
.L_2559:


//--------------------- .nv.info._ZN2at6native33batch_norm_backward_reduce_kernelIN3c104HalfES3_fiEEvNS_27GenericPackedTensorAccessorIT_Lm3ENS_16DefaultPtrTraitsET2_EES8_NS4_IT1_Lm1ES6_S7_EESA_SA_SA_NS4_IT0_Lm1ES6_S7_EESC_ --------------------------
	.section	.nv.info._ZN2at6native33batch_norm_backward_reduce_kernelIN3c104HalfES3_fiEEvNS_27GenericPackedTensorAccessorIT_Lm3ENS_16DefaultPtrTraitsET2_EES8_NS4_IT1_Lm1ES6_S7_EESA_SA_SA_NS4_IT0_Lm1ES6_S7_EESC_,"",@"SHT_CUDA_INFO"
	.sectionflags	@""
	.align	4


	//----- nvinfo : EIATTR_CUDA_API_VERSION
	.align		4
        /*0000*/ 	.byte	0x04, 0x37
        /*0002*/ 	.short	(.L_2561 - .L_2560)
.L_2560:
        /*0004*/ 	.word	0x00000082


	//----- nvinfo : EIATTR_KPARAM_INFO
	.align		4
.L_2561:
        /*0008*/ 	.byte	0x04, 0x17
        /*000a*/ 	.short	(.L_2563 - .L_2562)
.L_2562:
        /*000c*/ 	.word	0x00000000
        /*0010*/ 	.short	0x0007
        /*0012*/ 	.short	0x0090
        /*0014*/ 	.byte	0x00, 0xf0, 0x41, 0x00


	//----- nvinfo : EIATTR_KPARAM_INFO
	.align		4
.L_2563:
        /*0018*/ 	.byte	0x04, 0x17
        /*001a*/ 	.short	(.L_2565 - .L_2564)
.L_2564:
        /*001c*/ 	.word	0x00000000
        /*0020*/ 	.short	0x0006
        /*0022*/ 	.short	0x0080
        /*0024*/ 	.byte	0x00, 0xf0, 0x41, 0x00


	//----- nvinfo : EIATTR_KPARAM_INFO
	.align		4
.L_2565:
        /*0028*/ 	.byte	0x04, 0x17
        /*002a*/ 	.short	(.L_2567 - .L_2566)
.L_2566:
        /*002c*/ 	.word	0x00000000
        /*0030*/ 	.short	0x0005
        /*0032*/ 	.short	0x0070
        /*0034*/ 	.byte	0x00, 0xf0, 0x41, 0x00


	//----- nvinfo : EIATTR_KPARAM_INFO
	.align		4
.L_2567:
        /*0038*/ 	.byte	0x04, 0x17
        /*003a*/ 	.short	(.L_2569 - .L_2568)
.L_2568:
        /*003c*/ 	.word	0x00000000
        /*0040*/ 	.short	0x0004
        /*0042*/ 	.short	0x0060
        /*0044*/ 	.byte	0x00, 0xf0, 0x41, 0x00


	//----- nvinfo : EIATTR_KPARAM_INFO
	.align		4
.L_2569:
        /*0048*/ 	.byte	0x04, 0x17
        /*004a*/ 	.short	(.L_2571 - .L_2570)
.L_2570:
        /*004c*/ 	.word	0x00000000
        /*0050*/ 	.short	0x0003
        /*0052*/ 	.short	0x0050
        /*0054*/ 	.byte	0x00, 0xf0, 0x41, 0x00


	//----- nvinfo : EIATTR_KPARAM_INFO
	.align		4
.L_2571:
        /*0058*/ 	.byte	0x04, 0x17
        /*005a*/ 	.short	(.L_2573 - .L_2572)
.L_2572:
        /*005c*/ 	.word	0x00000000
        /*0060*/ 	.short	0x0002
        /*0062*/ 	.short	0x0040
        /*0064*/ 	.byte	0x00, 0xf0, 0x41, 0x00


	//----- nvinfo : EIATTR_KPARAM_INFO
	.align		4
.L_2573:
        /*0068*/ 	.byte	0x04, 0x17
        /*006a*/ 	.short	(.L_2575 - .L_2574)
.L_2574:
        /*006c*/ 	.word	0x00000000
        /*0070*/ 	.short	0x0001
        /*0072*/ 	.short	0x0020
        /*0074*/ 	.byte	0x00, 0xf0, 0x81, 0x00


	//----- nvinfo : EIATTR_KPARAM_INFO
	.align		4
.L_2575:
        /*0078*/ 	.byte	0x04, 0x17
        /*007a*/ 	.short	(.L_2577 - .L_2576)
.L_2576:
        /*007c*/ 	.word	0x00000000
        /*0080*/ 	.short	0x0000
        /*0082*/ 	.short	0x0000
        /*0084*/ 	.byte	0x00, 0xf0, 0x81, 0x00


	//----- nvinfo : EIATTR_SPARSE_MMA_MASK
	.align		4
.L_2577:
        /*0088*/ 	.byte	0x03, 0x50
        /*008a*/ 	.short	0x0000


	//----- nvinfo : EIATTR_MAXREG_COUNT
	.align		4
        /*008c*/ 	.byte	0x03, 0x1b
        /*008e*/ 	.short	0x00ff


	//----- nvinfo : EIATTR_NUM_BARRIERS
	.align		4
        /*0090*/ 	.byte	0x02, 0x4c
        /*0092*/ 	.byte	0x01
	.zero		1


	//----- nvinfo : EIATTR_MERCURY_ISA_VERSION
	.align		4
        /*0094*/ 	.byte	0x03, 0x5f
        /*0096*/ 	.short	0x0101


	//----- nvinfo : EIATTR_COOP_GROUP_MASK_REGIDS
	.align		4
        /*0098*/ 	.byte	0x04, 0x29
        /*009a*/ 	.short	(.L_2579 - .L_2578)


	//   ....[0]....
.L_2578:
        /*009c*/ 	.word	0xffffffff


	//   ....[1]....
        /*00a0*/ 	.word	0xffffffff


	//   ....[2]....
        /*00a4*/ 	.word	0xffffffff


	//   ....[3]....
        /*00a8*/ 	.word	0xffffffff


	//   ....[4]....
        /*00ac*/ 	.word	0xffffffff


	//   ....[5]....
        /*00b0*/ 	.word	0xffffffff


	//   ....[6]....
        /*00b4*/ 	.word	0xffffffff


	//   ....[7]....
        /*00b8*/ 	.word	0xffffffff


	//   ....[8]....
        /*00bc*/ 	.word	0xffffffff


	//   ....[9]....
        /*00c0*/ 	.word	0xffffffff


	//   ....[10]....
        /*00c4*/ 	.word	0xffffffff


	//   ....[11]....
        /*00c8*/ 	.word	0xffffffff


	//   ....[12]....
        /*00cc*/ 	.word	0xffffffff


	//   ....[13]....
        /*00d0*/ 	.word	0xffffffff


	//   ....[14]....
        /*00d4*/ 	.word	0xffffffff


	//   ....[15]....
        /*00d8*/ 	.word	0xffffffff


	//   ....[16]....
        /*00dc*/ 	.word	0xffffffff


	//   ....[17]....
        /*00e0*/ 	.word	0xffffffff


	//   ....[18]....
        /*00e4*/ 	.word	0xffffffff


	//   ....[19]....
        /*00e8*/ 	.word	0xffffffff


	//   ....[20]....
        /*00ec*/ 	.word	0x0500000b


	//   ....[21]....
        /*00f0*/ 	.word	0x0500000b


	//   ....[22]....
        /*00f4*/ 	.word	0x0500000b


	//   ....[23]....
        /*00f8*/ 	.word	0x0500000b


	//   ....[24]....
        /*00fc*/ 	.word	0x0500000b


	//   ....[25]....
        /*0100*/ 	.word	0x0500000b


	//   ....[26]....
        /*0104*/ 	.word	0x0500000b


	//   ....[27]....
        /*0108*/ 	.word	0x0500000b


	//   ....[28]....
        /*010c*/ 	.word	0x0500000b


	//   ....[29]....
        /*0110*/ 	.word	0x0500000b


	//----- nvinfo : EIATTR_COOP_GROUP_INSTR_OFFSETS
	.align		4
.L_2579:
        /*0114*/ 	.byte	0x04, 0x28
        /*0116*/ 	.short	(.L_2581 - .L_2580)


	//   ....[0]....
.L_2580:
        /*0118*/ 	.word	0x000004f0


	//   ....[1]....
        /*011c*/ 	.word	0x00000520


	//   ....[2]....
        /*0120*/ 	.word	0x00000590


	//   ....[3]....
        /*0124*/ 	.word	0x000005a0


	//   ....[4]....
        /*0128*/ 	.word	0x00000610


	//   ....[5]....
        /*012c*/ 	.word	0x00000620


	//   ....[6]....
        /*0130*/ 	.word	0x000006d0


	//   ....[7]....
        /*0134*/ 	.word	0x000006f0


	//   ....[8]....
        /*0138*/ 	.word	0x000007f0


	//   ....[9]....
        /*013c*/ 	.word	0x00000810


	//   ....[10]....
        /*0140*/ 	.word	0x00000910


	//   ....[11]....
        /*0144*/ 	.word	0x00000920


	//   ....[12]....
        /*0148*/ 	.word	0x00000980


	//   ....[13]....
        /*014c*/ 	.word	0x00000990


	//   ....[14]....
        /*0150*/ 	.word	0x000009f0


	//   ....[15]....
        /*0154*/ 	.word	0x00000a00


	//   ....[16]....
        /*0158*/ 	.word	0x00000a60


	//   ....[17]....
        /*015c*/ 	.word	0x00000a70


	//   ....[18]....
        /*0160*/ 	.word	0x00000ad0


	//   ....[19]....
        /*0164*/ 	.word	0x00000ae0


	//   ....[20]....
        /*0168*/ 	.word	0x00000e60


	//   ....[21]....
        /*016c*/ 	.word	0x00000eb0


	//   ....[22]....
        /*0170*/ 	.word	0x00000f60


	//   ....[23]....
        /*0174*/ 	.word	0x00000fb0


	//   ....[24]....
        /*0178*/ 	.word	0x00001060


	//   ....[25]....
        /*017c*/ 	.word	0x000010b0


	//   ....[26]....
        /*0180*/ 	.word	0x00001160


	//   ....[27]....
        /*0184*/ 	.word	0x000011b0


	//   ....[28]....
        /*0188*/ 	.word	0x00001260


	//   ....[29]....
        /*018c*/ 	.word	0x000012b0


	//----- nvinfo : EIATTR_EXIT_INSTR_OFFSETS
	.align		4
.L_2581:
        /*0190*/ 	.byte	0x04, 0x1c
        /*0192*/ 	.short	(.L_2583 - .L_2582)


	//   ....[0]....
.L_2582:
        /*0194*/ 	.word	0x00000bc0


	//   ....[1]....
        /*0198*/ 	.word	0x00000da0


	//   ....[2]....
        /*019c*/ 	.word	0x00000e00


	//----- nvinfo : EIATTR_CRS_STACK_SIZE
	.align		4
.L_2583:
        /*01a0*/ 	.byte	0x04, 0x1e
        /*01a2*/ 	.short	(.L_2585 - .L_2584)
.L_2584:
        /*01a4*/ 	.word	0x00000000


	//----- nvinfo : EIATTR_CBANK_PARAM_SIZE
	.align		4
.L_2585:
        /*01a8*/ 	.byte	0x03, 0x19
        /*01aa*/ 	.short	0x00a0


	//----- nvinfo : EIATTR_PARAM_CBANK
	.align		4
        /*01ac*/ 	.byte	0x04, 0x0a
        /*01ae*/ 	.short	(.L_2587 - .L_2586)
	.align		4
.L_2586:
        /*01b0*/ 	.word	index@(.nv.constant0._ZN2at6native33batch_norm_backward_reduce_kernelIN3c104HalfES3_fiEEvNS_27GenericPackedTensorAccessorIT_Lm3ENS_16DefaultPtrTraitsET2_EES8_NS4_IT1_Lm1ES6_S7_EESA_SA_SA_NS4_IT0_Lm1ES6_S7_EESC_)
        /*01b4*/ 	.short	0x0210
        /*01b6*/ 	.short	0x00a0


	//----- nvinfo : EIATTR_SW_WAR
	.align		4
.L_2587:
        /*01b8*/ 	.byte	0x04, 0x36
        /*01ba*/ 	.short	(.L_2589 - .L_2588)
.L_2588:
        /*01bc*/ 	.word	0x00000008
.L_2589:


//--------------------- .nv.info._ZN2at6native33batch_norm_backward_reduce_kernelIN3c104HalfEffiEEvNS_27GenericPackedTensorAccessorIT_Lm3ENS_16DefaultPtrTraitsET2_EES8_NS4_IT1_Lm1ES6_S7_EESA_SA_SA_NS4_IT0_Lm1ES6_S7_EESC_ --------------------------
	.section	.nv.info._ZN2at6native33batch_norm_backward_reduce_kernelIN3c104HalfEffiEEvNS_27GenericPackedTensorAccessorIT_Lm3ENS_16DefaultPtrTraitsET2_EES8_NS4_IT1_Lm1ES6_S7_EESA_SA_SA_NS4_IT0_Lm1ES6_S7_EESC_,"",@"SHT_CUDA_INFO"
	.sectionflags	@""
	.align	4


	//----- nvinfo : EIATTR_CUDA_API_VERSION
	.align		4
        /*0000*/ 	.byte	0x04, 0x37
        /*0002*/ 	.short	(.L_2591 - .L_2590)
.L_2590:
        /*0004*/ 	.word	0x00000082


	//----- nvinfo : EIATTR_KPARAM_INFO
	.align		4
.L_2591:
        /*0008*/ 	.byte	0x04, 0x17
        /*000a*/ 	.short	(.L_2593 - .L_2592)
.L_2592:
        /*000c*/ 	.word	0x00000000
        /*0010*/ 	.short	0x0007
        /*0012*/ 	.short	0x0090
        /*0014*/ 	.byte	0x00, 0xf0, 0x41, 0x00


	//----- nvinfo : EIATTR_KPARAM_INFO
	.align		4
.L_2593:
        /*0018*/ 	.byte	0x04, 0x17
        /*001a*/ 	.short	(.L_2595 - .L_2594)
.L_2594:
        /*001c*/ 	.word	0x00000000
        /*0020*/ 	.short	0x0006
        /*0022*/ 	.short	0x0080
        /*0024*/ 	.byte	0x00, 0xf0, 0x41, 0x00


	//----- nvinfo : EIATTR_KPARAM_INFO
	.align		4
.L_2595:
        /*0028*/ 	.byte	0x04, 0x17
        /*002a*/ 	.short	(.L_2597 - .L_2596)
.L_2596:
        /*002c*/ 	.word	0x00000000
        /*0030*/ 	.short	0x0005
        /*0032*/ 	.short	0x0070
        /*0034*/ 	.byte	0x00, 0xf0, 0x41, 0x00


	//----- nvinfo : EIATTR_KPARAM_INFO
	.align		4
.L_2597:
        /*0038*/ 	.byte	0x04, 0x17
        /*003a*/ 	.short	(.L_2599 - .L_2598)
.L_2598:
        /*003c*/ 	.word	0x00000000
        /*0040*/ 	.short	0x0004
        /*0042*/ 	.short	0x0060
        /*0044*/ 	.byte	0x00, 0xf0, 0x41, 0x00


	//----- nvinfo : EIATTR_KPARAM_INFO
	.align		4
.L_2599:
        /*0048*/ 	.byte	0x04, 0x17
        /*004a*/ 	.short	(.L_2601 - .L_2600)
.L_2600:
        /*004c*/ 	.word	0x00000000
        /*0050*/ 	.short	0x0003
        /*0052*/ 	.short	0x0050
        /*0054*/ 	.byte	0x00, 0xf0, 0x41, 0x00


	//----- nvinfo : EIATTR_KPARAM_INFO
	.align		4
.L_2601:
        /*0058*/ 	.byte	0x04, 0x17
        /*005a*/ 	.short	(.L_2603 - .L_2602)
.L_2602:
        /*005c*/ 	.word	0x00000000
        /*0060*/ 	.short	0x0002
        /*0062*/ 	.short	0x0040
        /*0064*/ 	.byte	0x00, 0xf0, 0x41, 0x00


	//----- nvinfo : EIATTR_KPARAM_INFO
	.align		4
.L_2603:
        /*0068*/ 	.byte	0x04, 0x17
        /*006a*/ 	.short	(.L_2605 - .L_2604)
.L_2604:
        /*006c*/ 	.word	0x00000000
        /*0070*/ 	.short	0x0001
        /*0072*/ 	.short	0x0020
        /*0074*/ 	.byte	0x00, 0xf0, 0x81, 0x00


	//----- nvinfo : EIATTR_KPARAM_INFO
	.align		4
.L_2605:
        /*0078*/ 	.byte	0x04, 0x17
        /*007a*/ 	.short	(.L_2607 - .L_2606)
.L_2606:
        /*007c*/ 	.word	0x00000000
        /*0080*/ 	.short	0x0000
        /*0082*/ 	.short	0x0000
        /*0084*/ 	.byte	0x00, 0xf0, 0x81, 0x00


	//----- nvinfo : EIATTR_SPARSE_MMA_MASK
	.align		4
.L_2607:
        /*0088*/ 	.byte	0x03, 0x50
        /*008a*/ 	.short	0x0000


	//----- nvinfo : EIATTR_MAXREG_COUNT
	.align		4
        /*008c*/ 	.byte	0x03, 0x1b
        /*008e*/ 	.short	0x00ff


	//----- nvinfo : EIATTR_NUM_BARRIERS
	.align		4
        /*0090*/ 	.byte	0x02, 0x4c
        /*0092*/ 	.byte	0x01
	.zero		1


	//----- nvinfo : EIATTR_MERCURY_ISA_VERSION
	.align		4
        /*0094*/ 	.byte	0x03, 0x5f
        /*0096*/ 	.short	0x0101


	//----- nvinfo : EIATTR_COOP_GROUP_MASK_REGIDS
	.align		4
        /*0098*/ 	.byte	0x04, 0x29
        /*009a*/ 	.short	(.L_2609 - .L_2608)


	//   ....[0]....
.L_2608:
        /*009c*/ 	.word	0xffffffff


	//   ....[1]....
        /*00a0*/ 	.word	0xffffffff


	//   ....[2]....
        /*00a4*/ 	.word	0xffffffff


	//   ....[3]....
        /*00a8*/ 	.word	0xffffffff


	//   ....[4]....
        /*00ac*/ 	.word	0xffffffff


	//   ....[5]....
        /*00b0*/ 	.word	0xffffffff


	//   ....[6]....
        /*00b4*/ 	.word	0xffffffff


	//   ....[7]....
        /*00b8*/ 	.word	0xffffffff


	//   ....[8]....
        /*00bc*/ 	.word	0xffffffff


	//   ....[9]....
        /*00c0*/ 	.word	0xffffffff


	//   ....[10]....
        /*00c4*/ 	.word	0xffffffff


	//   ....[11]....
        /*00c8*/ 	.word	0xffffffff


	//   ....[12]....
        /*00cc*/ 	.word	0xffffffff


	//   ....[13]....
        /*00d0*/ 	.word	0xffffffff


	//   ....[14]....
        /*00d4*/ 	.word	0xffffffff


	//   ....[15]....
        /*00d8*/ 	.word	0xffffffff


	//   ....[16]....
        /*00dc*/ 	.word	0xffffffff


	//   ....[17]....
        /*00e0*/ 	.word	0xffffffff


	//   ....[18]....
        /*00e4*/ 	.word	0xffffffff


	//   ....[19]....
        /*00e8*/ 	.word	0xffffffff


	//   ....[20]....
        /*00ec*/ 	.word	0x0500000b


	//   ....[21]....
        /*00f0*/ 	.word	0x0500000b


	//   ....[22]....
        /*00f4*/ 	.word	0x0500000b


	//   ....[23]....
        /*00f8*/ 	.word	0x0500000b


	//   ....[24]....
        /*00fc*/ 	.word	0x0500000b


	//   ....[25]....
        /*0100*/ 	.word	0x0500000b


	//   ....[26]....
        /*0104*/ 	.word	0x0500000b


	//   ....[27]....
        /*0108*/ 	.word	0x0500000b


	//   ....[28]....
        /*010c*/ 	.word	0x0500000b


	//   ....[29]....
        /*0110*/ 	.word	0x0500000b


	//----- nvinfo : EIATTR_COOP_GROUP_INSTR_OFFSETS
	.align		4
.L_2609:
        /*0114*/ 	.byte	0x04, 0x28
        /*0116*/ 	.short	(.L_2611 - .L_2610)


	//   ....[0]....
.L_2610:
        /*0118*/ 	.word	0x000004f0


	//   ....[1]....
        /*011c*/ 	.word	0x00000520


	//   ....[2]....
        /*0120*/ 	.word	0x00000590


	//   ....[3]....
        /*0124*/ 	.word	0x000005a0


	//   ....[4]....
        /*0128*/ 	.word	0x00000610


	//   ....[5]....
        /*012c*/ 	.word	0x00000620


	//   ....[6]....
        /*0130*/ 	.word	0x000006d0


	//   ....[7]....
        /*0134*/ 	.word	0x000006f0


	//   ....[8]....
        /*0138*/ 	.word	0x000007f0


	//   ....[9]....
        /*013c*/ 	.word	0x00000810


	//   ....[10]....
        /*0140*/ 	.word	0x00000910


	//   ....[11]....
        /*0144*/ 	.word	0x00000920


	//   ....[12]....
        /*0148*/ 	.word	0x00000980


	//   ....[13]....
        /*014c*/ 	.word	0x00000990


	//   ....[14]....
        /*0150*/ 	.word	0x000009f0


	//   ....[15]....
        /*0154*/ 	.word	0x00000a00


	//   ....[16]....
        /*0158*/ 	.word	0x00000a60


	//   ....[17]....
        /*015c*/ 	.word	0x00000a70


	//   ....[18]....
        /*0160*/ 	.word	0x00000ad0


	//   ....[19]....
        /*0164*/ 	.word	0x00000ae0


	//   ....[20]....
        /*0168*/ 	.word	0x00000e20


	//   ....[21]....
        /*016c*/ 	.word	0x00000e70


	//   ....[22]....
        /*0170*/ 	.word	0x00000f20


	//   ....[23]....
        /*0174*/ 	.word	0x00000f70


	//   ....[24]....
        /*0178*/ 	.word	0x00001020


	//   ....[25]....
        /*017c*/ 	.word	0x00001070


	//   ....[26]....
        /*0180*/ 	.word	0x00001120


	//   ....[27]....
        /*0184*/ 	.word	0x00001170


	//   ....[28]....
        /*0188*/ 	.word	0x00001220


	//   ....[29]....
        /*018c*/ 	.word	0x00001270


	//----- nvinfo : EIATTR_EXIT_INSTR_OFFSETS
	.align		4
.L_2611:
        /*0190*/ 	.byte	0x04, 0x1c
        /*0192*/ 	.short	(.L_2613 - .L_2612)


	//   ....[0]....
.L_2612:
        /*0194*/ 	.word	0x00000bc0


	//   ....[1]....
        /*0198*/ 	.word	0x00000d60


	//   ....[2]....
        /*019c*/ 	.word	0x00000dc0


	//----- nvinfo : EIATTR_CRS_STACK_SIZE
	.align		4
.L_2613:
        /*01a0*/ 	.byte	0x04, 0x1e
        /*01a2*/ 	.short	(.L_2615 - .L_2614)
.L_2614:
        /*01a4*/ 	.word	0x00000000


	//----- nvinfo : EIATTR_CBANK_PARAM_SIZE
	.align		4
.L_2615:
        /*01a8*/ 	.byte	0x03, 0x19
        /*01aa*/ 	.short	0x00a0


	//----- nvinfo : EIATTR_PARAM_CBANK
	.align		4
        /*01ac*/ 	.byte	0x04, 0x0a
        /*01ae*/ 	.short	(.L_2617 - .L_2616)
	.align		4
.L_2616:
        /*01b0*/ 	.word	index@(.nv.constant0._ZN2at6native33batch_norm_backward_reduce_kernelIN3c104HalfEffiEEvNS_27GenericPackedTensorAccessorIT_Lm3ENS_16DefaultPtrTraitsET2_EES8_NS4_IT1_Lm1ES6_S7_EESA_SA_SA_NS4_IT0_Lm1ES6_S7_EESC_)
        /*01b4*/ 	.short	0x0210
        /*01b6*/ 	.short	0x00a0


	//----- nvinfo : EIATTR_SW_WAR
	.align		4
.L_2617:
        /*01b8*/ 	.byte	0x04, 0x36
        /*01ba*/ 	.short	(.L_2619 - .L_2618)
.L_2618:
        /*01bc*/ 	.word	0x00000008
.L_2619:


//--------------------- .nv.info._ZN2at6native33batch_norm_backward_reduce_kernelIffflEEvNS_27GenericPackedTensorAccessorIT_Lm3ENS_16DefaultPtrTraitsET2_EES6_NS2_IT1_Lm1ES4_S5_EES8_S8_S8_NS2_IT0_Lm1ES4_S5_EESA_ --------------------------
	.section	.nv.info._ZN2at6native33batch_norm_backward_reduce_kernelIffflEEvNS_27GenericPackedTensorAccessorIT_Lm3ENS_16DefaultPtrTraitsET2_EES6_NS2_IT1_Lm1ES4_S5_EES8_S8_S8_NS2_IT0_Lm1ES4_S5_EESA_,"",@"SHT_CUDA_INFO"
	.sectionflags	@""
	.align	4


	//----- nvinfo : EIATTR_CUDA_API_VERSION
	.align		4
        /*0000*/ 	.byte	0x04, 0x37
        /*0002*/ 	.short	(.L_2621 - .L_2620)
.L_2620:
        /*0004*/ 	.word	0x00000082


	//----- nvinfo : EIATTR_KPARAM_INFO
	.align		4
.L_2621:
        /*0008*/ 	.byte	0x04, 0x17
        /*000a*/ 	.short	(.L_2623 - .L_2622)
.L_2622:
        /*000c*/ 	.word	0x00000000
        /*0010*/ 	.short	0x0007
        /*0012*/ 	.short	0x00e8
        /*0014*/ 	.byte	0x00, 0xf0, 0x61, 0x00


	//----- nvinfo : EIATTR_KPARAM_INFO
	.align		4
.L_2623:
        /*0018*/ 	.byte	0x04, 0x17
        /*001a*/ 	.short	(.L_2625 - .L_2624)
.L_2624:
        /*001c*/ 	.word	0x00000000
        /*0020*/ 	.short	0x0006
        /*0022*/ 	.short	0x00d0
        /*0024*/ 	.byte	0x00, 0xf0, 0x61, 0x00


	//----- nvinfo : EIATTR_KPARAM_INFO
	.align		4
.L_2625:
        /*0028*/ 	.byte	0x04, 0x17
        /*002a*/ 	.short	(.L_2627 - .L_2626)
.L_2626:
        /*002c*/ 	.word	0x00000000
        /*0030*/ 	.short	0x0005
        /*0032*/ 	.short	0x00b8
        /*0034*/ 	.byte	0x00, 0xf0, 0x61, 0x00


	//----- nvinfo : EIATTR_KPARAM_INFO
	.align		4
.L_2627:
        /*0038*/ 	.byte	0x04, 0x17
        /*003a*/ 	.short	(.L_2629 - .L_2628)
.L_2628:
        /*003c*/ 	.word	0x00000000
        /*0040*/ 	.short	0x0004
        /*0042*/ 	.short	0x00a0
        /*0044*/ 	.byte	0x00, 0xf0, 0x61, 0x00


	//----- nvinfo : EIATTR_KPARAM_INFO
	.align		4
.L_2629:
        /*0048*/ 	.byte	0x04, 0x17
        /*004a*/ 	.short	(.L_2631 - .L_2630)
.L_2630:
        /*004c*/ 	.word	0x00000000
        /*0050*/ 	.short	0x0003
        /*0052*/ 	.short	0x0088
        /*0054*/ 	.byte	0x00, 0xf0, 0x61, 0x00


	//----- nvinfo : EIATTR_KPARAM_INFO
	.align		4
.L_2631:
        /*0058*/ 	.byte	0x04, 0x17
        /*005a*/ 	.short	(.L_2633 - .L_2632)
.L_2632:
        /*005c*/ 	.word	0x00000000
        /*0060*/ 	.short	0x0002
        /*0062*/ 	.short	0x0070
        /*0064*/ 	.byte	0x00, 0xf0, 0x61, 0x00


	//----- nvinfo : EIATTR_KPARAM_INFO
	.align		4
.L_2633:
        /*0068*/ 	.byte	0x04, 0x17
        /*006a*/ 	.short	(.L_2635 - .L_2634)
.L_2634:
        /*006c*/ 	.word	0x00000000
        /*0070*/ 	.short	0x0001
        /*0072*/ 	.short	0x0038
        /*0074*/ 	.byte	0x00, 0xf0, 0xe1, 0x00


	//----- nvinfo : EIATTR_KPARAM_INFO
	.align		4
.L_2635:
        /*0078*/ 	.byte	0x04, 0x17
        /*007a*/ 	.short	(.L_2637 - .L_2636)
.L_2636:
        /*007c*/ 	.word	0x00000000
        /*0080*/ 	.short	0x0000
        /*0082*/ 	.short	0x0000
        /*0084*/ 	.byte	0x00, 0xf0, 0xe1, 0x00


	//----- nvinfo : EIATTR_SPARSE_MMA_MASK
	.align		4
.L_2637:
        /*0088*/ 	.byte	0x03, 0x50
        /*008a*/ 	.short	0x0000


	//----- nvinfo : EIATTR_MAXREG_COUNT
	.align		4
        /*008c*/ 	.byte	0x03, 0x1b
        /*008e*/ 	.short	0x00ff


	//----- nvinfo : EIATTR_NUM_BARRIERS
	.align		4
        /*0090*/ 	.byte	0x02, 0x4c
        /*0092*/ 	.byte	0x01
	.zero		1


	//----- nvinfo : EIATTR_MERCURY_ISA_VERSION
	.align		4
        /*0094*/ 	.byte	0x03, 0x5f
        /*0096*/ 	.short	0x0101


	//----- nvinfo : EIATTR_COOP_GROUP_MASK_REGIDS
	.align		4
        /*0098*/ 	.byte	0x04, 0x29
        /*009a*/ 	.short	(.L_2639 - .L_2638)


	//   ....[0]....
.L_2638:
        /*009c*/ 	.word	0xffffffff


	//   ....[1]....
        /*00a0*/ 	.word	0xffffffff


	//   ....[2]....
        /*00a4*/ 	.word	0xffffffff


	//   ....[3]....
        /*00a8*/ 	.word	0xffffffff


	//   ....[4]....
        /*00ac*/ 	.word	0xffffffff


	//   ....[5]....
        /*00b0*/ 	.word	0xffffffff


	//   ....[6]....
        /*00b4*/ 	.word	0xffffffff


	//   ....[7]....
        /*00b8*/ 	.word	0xffffffff


	//   ....[8]....
        /*00bc*/ 	.word	0xffffffff


	//   ....[9]....
        /*00c0*/ 	.word	0xffffffff


	//   ....[10]....
        /*00c4*/ 	.word	0xffffffff


	//   ....[11]....
        /*00c8*/ 	.word	0xffffffff


	//   ....[12]....
        /*00cc*/ 	.word	0xffffffff


	//   ....[13]....
        /*00d0*/ 	.word	0xffffffff


	//   ....[14]....
        /*00d4*/ 	.word	0xffffffff


	//   ....[15]....
        /*00d8*/ 	.word	0xffffffff


	//   ....[16]....
        /*00dc*/ 	.word	0xffffffff


	//   ....[17]....
        /*00e0*/ 	.word	0xffffffff


	//   ....[18]....
        /*00e4*/ 	.word	0xffffffff


	//   ....[19]....
        /*00e8*/ 	.word	0xffffffff


	//   ....[20]....
        /*00ec*/ 	.word	0x0500000c


	//   ....[21]....
        /*00f0*/ 	.word	0x0500000c


	//   ....[22]....
        /*00f4*/ 	.word	0x0500000c


	//   ....[23]....
        /*00f8*/ 	.word	0x0500000c


	//   ....[24]....
        /*00fc*/ 	.word	0x0500000c


	//   ....[25]....
        /*0100*/ 	.word	0x0500000c


	//   ....[26]....
        /*0104*/ 	.word	0x0500000c


	//   ....[27]....
        /*0108*/ 	.word	0x0500000c


	//   ....[28]....
        /*010c*/ 	.word	0x0500000c


	//   ....[29]....
        /*0110*/ 	.word	0x0500000c


	//----- nvinfo : EIATTR_COOP_GROUP_INSTR_OFFSETS
	.align		4
.L_2639:
        /*0114*/ 	.byte	0x04, 0x28
        /*0116*/ 	.short	(.L_2641 - .L_2640)


	//   ....[0]....
.L_2640:
        /*0118*/ 	.word	0x000006c0


	//   ....[1]....
        /*011c*/ 	.word	0x000006f0


	//   ....[2]....
        /*0120*/ 	.word	0x00000750


	//   ....[3]....
        /*0124*/ 	.word	0x00000760


	//   ....[4]....
        /*0128*/ 	.word	0x00000790


	//   ....[5]....
        /*012c*/ 	.word	0x000007c0


	//   ....[6]....
        /*0130*/ 	.word	0x00000880


	//   ....[7]....
        /*0134*/ 	.word	0x00000890


	//   ....[8]....
        /*0138*/ 	.word	0x000008f0


	//   ....[9]....
        /*013c*/ 	.word	0x00000910


	//   ....[10]....
        /*0140*/ 	.word	0x00000a00


	//   ....[11]....
        /*0144*/ 	.word	0x00000a10


	//   ....[12]....
        /*0148*/ 	.word	0x00000a40


	//   ....[13]....
        /*014c*/ 	.word	0x00000a50


	//   ....[14]....
        /*0150*/ 	.word	0x00000a80


	//   ....[15]....
        /*0154*/ 	.word	0x00000a90


	//   ....[16]....
        /*0158*/ 	.word	0x00000ac0


	//   ....[17]....
        /*015c*/ 	.word	0x00000ad0


	//   ....[18]....
        /*0160*/ 	.word	0x00000b00


	//   ....[19]....
        /*0164*/ 	.word	0x00000b10


	//   ....[20]....
        /*0168*/ 	.word	0x00000f90


	//   ....[21]....
        /*016c*/ 	.word	0x00000fe0


	//   ....[22]....
        /*0170*/ 	.word	0x00001050


	//   ....[23]....
        /*0174*/ 	.word	0x000010b0


	//   ....[24]....
        /*0178*/ 	.word	0x00001120


	//   ....[25]....
        /*017c*/ 	.word	0x00001180


	//   ....[26]....
        /*0180*/ 	.word	0x000011f0


	//   ....[27]....
        /*0184*/ 	.word	0x00001250


	//   ....[28]....
        /*0188*/ 	.word	0x000012c0


	//   ....[29]....
        /*018c*/ 	.word	0x00001320


	//----- nvinfo : EIATTR_EXIT_INSTR_OFFSETS
	.align		4
.L_2641:
        /*0190*/ 	.byte	0x04, 0x1c
        /*0192*/ 	.short	(.L_2643 - .L_2642)


	//   ....[0]....
.L_2642:
        /*0194*/ 	.word	0x00000bc0


	//   ....[1]....
        /*0198*/ 	.word	0x00000e90


	//   ....[2]....
        /*019c*/ 	.word	0x00000f30


	//----- nvinfo : EIATTR_CRS_STACK_SIZE
	.align		4
.L_2643:
        /*01a0*/ 	.byte	0x04, 0x1e
        /*01a2*/ 	.short	(.L_2645 - .L_2644)
.L_2644:
        /*01a4*/ 	.word	0x00000000


	//----- nvinfo : EIATTR_CBANK_PARAM_SIZE
	.align		4
.L_2645:
        /*01a8*/ 	.byte	0x03, 0x19
        /*01aa*/ 	.short	0x0100


	//----- nvinfo : EIATTR_PARAM_CBANK
	.align		4
        /*01ac*/ 	.byte	0x04, 0x0a
        /*01ae*/ 	.short	(.L_2647 - .L_2646)
	.align		4
.L_2646:
        /*01b0*/ 	.word	index@(.nv.constant0._ZN2at6native33batch_norm_backward_reduce_kernelIffflEEvNS_27GenericPackedTensorAccessorIT_Lm3ENS_16DefaultPtrTraitsET2_EES6_NS2_IT1_Lm1ES4_S5_EES8_S8_S8_NS2_IT0_Lm1ES4_S5_EESA_)
        /*01b4*/ 	.short	0x0210
        /*01b6*/ 	.short	0x0100


	//----- nvinfo : EIATTR_SW_WAR
	.align		4
.L_2647:
        /*01b8*/ 	.byte	0x04, 0x36
        /*01ba*/ 	.short	(.L_2649 - .L_2648)
.L_2648:
        /*01bc*/ 	.word	0x00000008
.L_2649:


//--------------------- .nv.info._ZN2at6native33batch_norm_backward_reduce_kernelIfffiEEvNS_27GenericPackedTensorAccessorIT_Lm3ENS_16DefaultPtrTraitsET2_EES6_NS2_IT1_Lm1ES4_S5_EES8_S8_S8_NS2_IT0_Lm1ES4_S5_EESA_ --------------------------
	.section	.nv.info._ZN2at6native33batch_norm_backward_reduce_kernelIfffiEEvNS_27GenericPackedTensorAccessorIT_Lm3ENS_16DefaultPtrTraitsET2_EES6_NS2_IT1_Lm1ES4_S5_EES8_S8_S8_NS2_IT0_Lm1ES4_S5_EESA_,"",@"SHT_CUDA_INFO"
	.sectionflags	@""
	.align	4


	//----- nvinfo : EIATTR_CUDA_API_VERSION
	.align		4
        /*0000*/ 	.byte	0x04, 0x37
        /*0002*/ 	.short	(.L_2651 - .L_2650)
.L_2650:
        /*0004*/ 	.word	0x00000082


	//----- nvinfo : EIATTR_KPARAM_INFO
	.align		4
.L_2651:
        /*0008*/ 	.byte	0x04, 0x17
        /*000a*/ 	.short	(.L_2653 - .L_2652)
.L_2652:
        /*000c*/ 	.word	0x00000000
        /*0010*/ 	.short	0x0007
        /*0012*/ 	.short	0x0090
        /*0014*/ 	.byte	0x00, 0xf0, 0x41, 0x00


	//----- nvinfo : EIATTR_KPARAM_INFO
	.align		4
.L_2653:
        /*0018*/ 	.byte	0x04, 0x17
        /*001a*/ 	.short	(.L_2655 - .L_2654)
.L_2654:
        /*001c*/ 	.word	0x00000000
        /*0020*/ 	.short	0x0006
        /*0022*/ 	.short	0x0080
        /*0024*/ 	.byte	0x00, 0xf0, 0x41, 0x00


	//----- nvinfo : EIATTR_KPARAM_INFO
	.align		4
.L_2655:
        /*0028*/ 	.byte	0x04, 0x17
        /*002a*/ 	.short	(.L_2657 - .L_2656)
.L_2656:
        /*002c*/ 	.word	0x00000000
        /*0030*/ 	.short	0x0005
        /*0032*/ 	.short	0x0070
        /*0034*/ 	.byte	0x00, 0xf0, 0x41, 0x00


	//----- nvinfo : EIATTR_KPARAM_INFO
	.align		4
.L_2657:
        /*0038*/ 	.byte	0x04, 0x17
        /*003a*/ 	.short	(.L_2659 - .L_2658)
.L_2658:
        /*003c*/ 	.word	0x00000000
        /*0040*/ 	.short	0x0004
        /*0042*/ 	.short	0x0060
        /*0044*/ 	.byte	0x00, 0xf0, 0x41, 0x00


	//----- nvinfo : EIATTR_KPARAM_INFO
	.align		4
.L_2659:
        /*0048*/ 	.byte	0x04, 0x17
        /*004a*/ 	.short	(.L_2661 - .L_2660)
.L_2660:
        /*004c*/ 	.word	0x00000000
        /*0050*/ 	.short	0x0003
        /*0052*/ 	.short	0x0050
        /*0054*/ 	.byte	0x00, 0xf0, 0x41, 0x00


	//----- nvinfo : EIATTR_KPARAM_INFO
	.align		4
.L_2661:
        /*0058*/ 	.byte	0x04, 0x17
        /*005a*/ 	.short	(.L_2663 - .L_2662)
.L_2662:
        /*005c*/ 	.word	0x00000000
        /*0060*/ 	.short	0x0002
        /*0062*/ 	.short	0x0040
        /*0064*/ 	.byte	0x00, 0xf0, 0x41, 0x00


	//----- nvinfo : EIATTR_KPARAM_INFO
	.align		4
.L_2663:
        /*0068*/ 	.byte	0x04, 0x17
        /*006a*/ 	.short	(.L_2665 - .L_2664)
.L_2664:
        /*006c*/ 	.word	0x00000000
        /*0070*/ 	.short	0x0001
        /*0072*/ 	.short	0x0020
        /*0074*/ 	.byte	0x00, 0xf0, 0x81, 0x00


	//----- nvinfo : EIATTR_KPARAM_INFO
	.align		4
.L_2665:
        /*0078*/ 	.byte	0x04, 0x17
        /*007a*/ 	.short	(.L_2667 - .L_2666)
.L_2666:
        /*007c*/ 	.word	0x00000000
        /*0080*/ 	.short	0x0000
        /*0082*/ 	.short	0x0000
        /*0084*/ 	.byte	0x00, 0xf0, 0x81, 0x00


	//----- nvinfo : EIATTR_SPARSE_MMA_MASK
	.align		4
.L_2667:
        /*0088*/ 	.byte	0x03, 0x50
        /*008a*/ 	.short	0x0000


	//----- nvinfo : EIATTR_MAXREG_COUNT
	.align		4
        /*008c*/ 	.byte	0x03, 0x1b
        /*008e*/ 	.short	0x00ff


	//----- nvinfo : EIATTR_NUM_BARRIERS
	.align		4
        /*0090*/ 	.byte	0x02, 0x4c
        /*0092*/ 	.byte	0x01
	.zero		1


	//----- nvinfo : EIATTR_MERCURY_ISA_VERSION
	.align		4
        /*0094*/ 	.byte	0x03, 0x5f
        /*0096*/ 	.short	0x0101


	//----- nvinfo : EIATTR_COOP_GROUP_MASK_REGIDS
	.align		4
        /*0098*/ 	.byte	0x04, 0x29
        /*009a*/ 	.short	(.L_2669 - .L_2668)


	//   ....[0]....
.L_2668:
        /*009c*/ 	.word	0xffffffff


	//   ....[1]....
        /*00a0*/ 	.word	0xffffffff


	//   ....[2]....
        /*00a4*/ 	.word	0xffffffff


	//   ....[3]....
        /*00a8*/ 	.word	0xffffffff


	//   ....[4]....
        /*00ac*/ 	.word	0xffffffff


	//   ....[5]....
        /*00b0*/ 	.word	0xffffffff


	//   ....[6]....
        /*00b4*/ 	.word	0xffffffff


	//   ....[7]....
        /*00b8*/ 	.word	0xffffffff


	//   ....[8]....
        /*00bc*/ 	.word	0xffffffff


	//   ....[9]....
        /*00c0*/ 	.word	0xffffffff


	//   ....[10]....
        /*00c4*/ 	.word	0xffffffff


	//   ....[11]....
        /*00c8*/ 	.word	0xffffffff


	//   ....[12]....
        /*00cc*/ 	.word	0xffffffff


	//   ....[13]....
        /*00d0*/ 	.word	0xffffffff


	//   ....[14]....
        /*00d4*/ 	.word	0xffffffff


	//   ....[15]....
        /*00d8*/ 	.word	0xffffffff


	//   ....[16]....
        /*00dc*/ 	.word	0xffffffff


	//   ....[17]....
        /*00e0*/ 	.word	0xffffffff


	//   ....[18]....
        /*00e4*/ 	.word	0xffffffff


	//   ....[19]....
        /*00e8*/ 	.word	0xffffffff


	//   ....[20]....
        /*00ec*/ 	.word	0x0500000c


	//   ....[21]....
        /*00f0*/ 	.word	0x0500000c


	//   ....[22]....
        /*00f4*/ 	.word	0x0500000c


	//   ....[23]....
        /*00f8*/ 	.word	0x0500000c


	//   ....[24]....
        /*00fc*/ 	.word	0x0500000c


	//   ....[25]....
        /*0100*/ 	.word	0x0500000c


	//   ....[26]....
        /*0104*/ 	.word	0x0500000c


	//   ....[27]....
        /*0108*/ 	.word	0x0500000c


	//   ....[28]....
        /*010c*/ 	.word	0x0500000c


	//   ....[29]....
        /*0110*/ 	.word	0x0500000c


	//----- nvinfo : EIATTR_COOP_GROUP_INSTR_OFFSETS
	.align		4
.L_2669:
        /*0114*/ 	.byte	0x04, 0x28
        /*0116*/ 	.short	(.L_2671 - .L_2670)


	//   ....[0]....
.L_2670:
        /*0118*/ 	.word	0x00000490


	//   ....[1]....
        /*011c*/ 	.word	0x000004c0


	//   ....[2]....
        /*0120*/ 	.word	0x00000510


	//   ....[3]....
        /*0124*/ 	.word	0x00000520


	//   ....[4]....
        /*0128*/ 	.word	0x00000550


	//   ....[5]....
        /*012c*/ 	.word	0x00000580


	//   ....[6]....
        /*0130*/ 	.word	0x00000650


	//   ....[7]....
        /*0134*/ 	.word	0x00000660


	//   ....[8]....
        /*0138*/ 	.word	0x000006b0


	//   ....[9]....
        /*013c*/ 	.word	0x000006e0


	//   ....[10]....
        /*0140*/ 	.word	0x000007c0


	//   ....[11]....
        /*0144*/ 	.word	0x000007d0


	//   ....[12]....
        /*0148*/ 	.word	0x00000800


	//   ....[13]....
        /*014c*/ 	.word	0x00000810


	//   ....[14]....
        /*0150*/ 	.word	0x00000840


	//   ....[15]....
        /*0154*/ 	.word	0x00000850


	//   ....[16]....
        /*0158*/ 	.word	0x00000880


	//   ....[17]....
        /*015c*/ 	.word	0x00000890


	//   ....[18]....
        /*0160*/ 	.word	0x000008c0


	//   ....[19]....
        /*0164*/ 	.word	0x000008d0


	//   ....[20]....
        /*0168*/ 	.word	0x00000be0


	//   ....[21]....
        /*016c*/ 	.word	0x00000c30


	//   ....[22]....
        /*0170*/ 	.word	0x00000ca0


	//   ....[23]....
        /*0174*/ 	.word	0x00000d00


	//   ....[24]....
        /*0178*/ 	.word	0x00000d70


	//   ....[25]....
        /*017c*/ 	.word	0x00000dd0


	//   ....[26]....
        /*0180*/ 	.word	0x00000e40


	//   ....[27]....
        /*0184*/ 	.word	0x00000ea0


	//   ....[28]....
        /*0188*/ 	.word	0x00000f10


	//   ....[29]....
        /*018c*/ 	.word	0x00000f70


	//----- nvinfo : EIATTR_EXIT_INSTR_OFFSETS
	.align		4
.L_2671:
        /*0190*/ 	.byte	0x04, 0x1c
        /*0192*/ 	.short	(.L_2673 - .L_2672)


	//   ....[0]....
.L_2672:
        /*0194*/ 	.word	0x00000980


	//   ....[1]....
        /*0198*/ 	.word	0x00000b20


	//   ....[2]....
        /*019c*/ 	.word	0x00000b80


	//----- nvinfo : EIATTR_CRS_STACK_SIZE
	.align		4
.L_2673:
        /*01a0*/ 	.byte	0x04, 0x1e
        /*01a2*/ 	.short	(.L_2675 - .L_2674)
.L_2674:
        /*01a4*/ 	.word	0x00000000


	//----- nvinfo : EIATTR_CBANK_PARAM_SIZE
	.align		4
.L_2675:
        /*01a8*/ 	.byte	0x03, 0x19
        /*01aa*/ 	.short	0x00a0


	//----- nvinfo : EIATTR_PARAM_CBANK
	.align		4
        /*01ac*/ 	.byte	0x04, 0x0a
        /*01ae*/ 	.short	(.L_2677 - .L_2676)
	.align		4
.L_2676:
        /*01b0*/ 	.word	index@(.nv.constant0._ZN2at6native33batch_norm_backward_reduce_kernelIfffiEEvNS_27GenericPackedTensorAccessorIT_Lm3ENS_16DefaultPtrTraitsET2_EES6_NS2_IT1_Lm1ES4_S5_EES8_S8_S8_NS2_IT0_Lm1ES4_S5_EESA_)
        /*01b4*/ 	.short	0x0210
        /*01b6*/ 	.short	0x00a0


	//----- nvinfo : EIATTR_SW_WAR
	.align		4
.L_2677:
        /*01b8*/ 	.byte	0x04, 0x36
        /*01ba*/ 	.short	(.L_2679 - .L_2678)
.L_2678:
        /*01bc*/ 	.word	0x00000008
.L_2679:


//--------------------- .nv.info._ZN2at6native33batch_norm_backward_reduce_kernelIdddlEEvNS_27GenericPackedTensorAccessorIT_Lm3ENS_16DefaultPtrTraitsET2_EES6_NS2_IT1_Lm1ES4_S5_EES8_S8_S8_NS2_IT0_Lm1ES4_S5_EESA_ --------------------------
	.section	.nv.info._ZN2at6native33batch_norm_backward_reduce_kernelIdddlEEvNS_27GenericPackedTensorAccessorIT_Lm3ENS_16DefaultPtrTraitsET2_EES6_NS2_IT1_Lm1ES4_S5_EES8_S8_S8_NS2_IT0_Lm1ES4_S5_EESA_,"",@"SHT_CUDA_INFO"
	.sectionflags	@""
	.align	4


	//----- nvinfo : EIATTR_CUDA_API_VERSION
	.align		4
        /*0000*/ 	.byte	0x04, 0x37
        /*0002*/ 	.short	(.L_2681 - .L_2680)
.L_2680:
        /*0004*/ 	.word	0x00000082


	//----- nvinfo : EIATTR_KPARAM_INFO
	.align		4
.L_2681:
        /*0008*/ 	.byte	0x04, 0x17
        /*000a*/ 	.short	(.L_2683 - .L_2682)
.L_2682:
        /*000c*/ 	.word	0x00000000
        /*0010*/ 	.short	0x0007
        /*0012*/ 	.short	0x00e8
        /*0014*/ 	.byte	0x00, 0xf0, 0x61, 0x00


	//----- nvinfo : EIATTR_KPARAM_INFO
	.align		4
.L_2683:
        /*0018*/ 	.byte	0x04, 0x17
        /*001a*/ 	.short	(.L_2685 - .L_2684)
.L_2684:
        /*001c*/ 	.word	0x00000000
        /*0020*/ 	.short	0x0006
        /*0022*/ 	.short	0x00d0
        /*0024*/ 	.byte	0x00, 0xf0, 0x61, 0x00


	//----- nvinfo : EIATTR_KPARAM_INFO
	.align		4
.L_2685:
        /*0028*/ 	.byte	0x04, 0x17
        /*002a*/ 	.short	(.L_2687 - .L_2686)
.L_2686:
        /*002c*/ 	.word	0x00000000
        /*0030*/ 	.short	0x0005
        /*0032*/ 	.short	0x00b8
        /*0034*/ 	.byte	0x00, 0xf0, 0x61, 0x00


	//----- nvinfo : EIATTR_KPARAM_INFO
	.align		4
.L_2687:
        /*0038*/ 	.byte	0x04, 0x17
        /*003a*/ 	.short	(.L_2689 - .L_2688)
.L_2688:
        /*003c*/ 	.word	0x00000000
        /*0040*/ 	.short	0x0004
        /*0042*/ 	.short	0x00a0
        /*0044*/ 	.byte	0x00, 0xf0, 0x61, 0x00


	//----- nvinfo : EIATTR_KPARAM_INFO
	.align		4
.L_2689:
        /*0048*/ 	.byte	0x04, 0x17
        /*004a*/ 	.short	(.L_2691 - .L_2690)
.L_2690:
        /*004c*/ 	.word	0x00000000
        /*0050*/ 	.short	0x0003
        /*0052*/ 	.short	0x0088
        /*0054*/ 	.byte	0x00, 0xf0, 0x61, 0x00


	//----- nvinfo : EIATTR_KPARAM_INFO
	.align		4
.L_2691:
        /*0058*/ 	.byte	0x04, 0x17
        /*005a*/ 	.short	(.L_2693 - .L_2692)
.L_2692:
        /*005c*/ 	.word	0x00000000
        /*0060*/ 	.short	0x0002
        /*0062*/ 	.short	0x0070
        /*0064*/ 	.byte	0x00, 0xf0, 0x61, 0x00


	//----- nvinfo : EIATTR_KPARAM_INFO
	.align		4
.L_2693:
        /*0068*/ 	.byte	0x04, 0x17
        /*006a*/ 	.short	(.L_2695 - .L_2694)
.L_2694:
        /*006c*/ 	.word	0x00000000
        /*0070*/ 	.short	0x0001
        /*0072*/ 	.short	0x0038
        /*0074*/ 	.byte	0x00, 0xf0, 0xe1, 0x00


	//----- nvinfo : EIATTR_KPARAM_INFO
	.align		4
.L_2695:
        /*0078*/ 	.byte	0x04, 0x17
        /*007a*/ 	.short	(.L_2697 - .L_2696)
.L_2696:
        /*007c*/ 	.word	0x00000000
        /*0080*/ 	.short	0x0000
        /*0082*/ 	.short	0x0000
        /*0084*/ 	.byte	0x00, 0xf0, 0xe1, 0x00


	//----- nvinfo : EIATTR_SPARSE_MMA_MASK
	.align		4
.L_2697:
        /*0088*/ 	.byte	0x03, 0x50
        /*008a*/ 	.short	0x0000


	//----- nvinfo : EIATTR_MAXREG_COUNT
	.align		4
        /*008c*/ 	.byte	0x03, 0x1b
        /*008e*/ 	.short	0x00ff


	//----- nvinfo : EIATTR_NUM_BARRIERS
	.align		4
        /*0090*/ 	.byte	0x02, 0x4c
        /*0092*/ 	.byte	0x01
	.zero		1


	//----- nvinfo : EIATTR_MERCURY_ISA_VERSION
	.align		4
        /*0094*/ 	.byte	0x03, 0x5f
        /*0096*/ 	.short	0x0101


	//----- nvinfo : EIATTR_COOP_GROUP_MASK_REGIDS
	.align		4
        /*0098*/ 	.byte	0x04, 0x29
        /*009a*/ 	.short	(.L_2699 - .L_2698)


	//   ....[0]....
.L_2698:
        /*009c*/ 	.word	0xffffffff


	//   ....[1]....
        /*00a0*/ 	.word	0xffffffff


	//   ....[2]....
        /*00a4*/ 	.word	0xffffffff


	//   ....[3]....
        /*00a8*/ 	.word	0xffffffff


	//   ....[4]....
        /*00ac*/ 	.word	0xffffffff


	//   ....[5]....
        /*00b0*/ 	.word	0xffffffff


	//   ....[6]....
        /*00b4*/ 	.word	0xffffffff


	//   ....[7]....
        /*00b8*/ 	.word	0xffffffff


	//   ....[8]....
        /*00bc*/ 	.word	0xffffffff


	//   ....[9]....
        /*00c0*/ 	.word	0xffffffff


	//   ....[10]....
        /*00c4*/ 	.word	0xffffffff


	//   ....[11]....
        /*00c8*/ 	.word	0xffffffff


	//   ....[12]....
        /*00cc*/ 	.word	0xffffffff


	//   ....[13]....
        /*00d0*/ 	.word	0xffffffff


	//   ....[14]....
        /*00d4*/ 	.word	0xffffffff


	//   ....[15]....
        /*00d8*/ 	.word	0xffffffff


	//   ....[16]....
        /*00dc*/ 	.word	0xffffffff


	//   ....[17]....
        /*00e0*/ 	.word	0xffffffff


	//   ....[18]....
        /*00e4*/ 	.word	0xffffffff


	//   ....[19]....
        /*00e8*/ 	.word	0xffffffff


	//   ....[20]....
        /*00ec*/ 	.word	0xffffffff


	//   ....[21]....
        /*00f0*/ 	.word	0xffffffff


	//   ....[22]....
        /*00f4*/ 	.word	0xffffffff


	//   ....[23]....
        /*00f8*/ 	.word	0xffffffff


	//   ....[24]....
        /*00fc*/ 	.word	0xffffffff


	//   ....[25]....
        /*0100*/ 	.word	0xffffffff


	//   ....[26]....
        /*0104*/ 	.word	0xffffffff


	//   ....[27]....
        /*0108*/ 	.word	0xffffffff


	//   ....[28]....
        /*010c*/ 	.word	0xffffffff


	//   ....[29]....
        /*0110*/ 	.word	0xffffffff


	//   ....[30]....
        /*0114*/ 	.word	0xffffffff


	//   ....[31]....
        /*0118*/ 	.word	0xffffffff


	//   ....[32]....
        /*011c*/ 	.word	0xffffffff


	//   ....[33]....
        /*0120*/ 	.word	0xffffffff


	//   ....[34]....
        /*0124*/ 	.word	0xffffffff


	//   ....[35]....
        /*0128*/ 	.word	0xffffffff


	//   ....[36]....
        /*012c*/ 	.word	0xffffffff


	//   ....[37]....
        /*0130*/ 	.word	0xffffffff


	//   ....[38]....
        /*0134*/ 	.word	0xffffffff


	//   ....[39]....
        /*0138*/ 	.word	0xffffffff


	//   ....[40]....
        /*013c*/ 	.word	0x05000002


	//   ....[41]....
        /*0140*/ 	.word	0x05000002


	//   ....[42]....
        /*0144*/ 	.word	0x05000002


	//   ....[43]....
        /*0148*/ 	.word	0x05000002


	//   ....[44]....
        /*014c*/ 	.word	0x05000002


	//   ....[45]....
        /*0150*/ 	.word	0x05000002


	//   ....[46]....
        /*0154*/ 	.word	0x05000002


	//   ....[47]....
        /*0158*/ 	.word	0x05000002


	//   ....[48]....
        /*015c*/ 	.word	0x05000002


	//   ....[49]....
        /*0160*/ 	.word	0x05000002


	//   ....[50]....
        /*0164*/ 	.word	0x05000002


	//   ....[51]....
        /*0168*/ 	.word	0x05000002


	//   ....[52]....
        /*016c*/ 	.word	0x05000002


	//   ....[53]....
        /*0170*/ 	.word	0x05000002


	//   ....[54]....
        /*0174*/ 	.word	0x05000002


	//   ....[55]....
        /*0178*/ 	.word	0x05000002


	//   ....[56]....
        /*017c*/ 	.word	0x05000002


	//   ....[57]....
        /*0180*/ 	.word	0x05000002


	//   ....[58]....
        /*0184*/ 	.word	0x05000002


	//   ....[59]....
        /*0188*/ 	.word	0x05000002


	//----- nvinfo : EIATTR_COOP_GROUP_INSTR_OFFSETS
	.align		4
.L_2699:
        /*018c*/ 	.byte	0x04, 0x28
        /*018e*/ 	.short	(.L_2701 - .L_2700)


	//   ....[0]....
.L_2700:
        /*0190*/ 	.word	0x000006d0


	//   ....[1]....
        /*0194*/ 	.word	0x00000700


	//   ....[2]....
        /*0198*/ 	.word	0x00000710


	//   ....[3]....
        /*019c*/ 	.word	0x00000720


	//   ....[4]....
        /*01a0*/ 	.word	0x00000770


	//   ....[5]....
        /*01a4*/ 	.word	0x00000790


	//   ....[6]....
        /*01a8*/ 	.word	0x000007a0


	//   ....[7]....
        /*01ac*/ 	.word	0x000007b0


	//   ....[8]....
        /*01b0*/ 	.word	0x00000800


	//   ....[9]....
        /*01b4*/ 	.word	0x00000830


	//   ....[10]....
        /*01b8*/ 	.word	0x00000860


	//   ....[11]....
        /*01bc*/ 	.word	0x00000870


	//   ....[12]....
        /*01c0*/ 	.word	0x000008b0


	//   ....[13]....
        /*01c4*/ 	.word	0x000008e0


	//   ....[14]....
        /*01c8*/ 	.word	0x00000910


	//   ....[15]....
        /*01cc*/ 	.word	0x00000920


	//   ....[16]....
        /*01d0*/ 	.word	0x00000990


	//   ....[17]....
        /*01d4*/ 	.word	0x000009c0


	//   ....[18]....
        /*01d8*/ 	.word	0x000009d0


	//   ....[19]....
        /*01dc*/ 	.word	0x000009e0


	//   ....[20]....
        /*01e0*/ 	.word	0x00000ac0


	//   ....[21]....
        /*01e4*/ 	.word	0x00000ad0


	//   ....[22]....
        /*01e8*/ 	.word	0x00000ae0


	//   ....[23]....
        /*01ec*/ 	.word	0x00000af0


	//   ....[24]....
        /*01f0*/ 	.word	0x00000b40


	//   ....[25]....
        /*01f4*/ 	.word	0x00000b50


	//   ....[26]....
        /*01f8*/ 	.word	0x00000b60


	//   ....[27]....
        /*01fc*/ 	.word	0x00000b70


	//   ....[28]....
        /*0200*/ 	.word	0x00000bc0


	//   ....[29]....
        /*0204*/ 	.word	0x00000bd0


	//   ....[30]....
        /*0208*/ 	.word	0x00000be0


	//   ....[31]....
        /*020c*/ 	.word	0x00000bf0


	//   ....[32]....
        /*0210*/ 	.word	0x00000c40


	//   ....[33]....
        /*0214*/ 	.word	0x00000c50


	//   ....[34]....
        /*0218*/ 	.word	0x00000c60


	//   ....[35]....
        /*021c*/ 	.word	0x00000c70


	//   ....[36]....
        /*0220*/ 	.word	0x00000cc0


	//   ....[37]....
        /*0224*/ 	.word	0x00000cd0


	//   ....[38]....
        /*0228*/ 	.word	0x00000ce0


	//   ....[39]....
        /*022c*/ 	.word	0x00000cf0


	//   ....[40]....
        /*0230*/ 	.word	0x00001190


	//   ....[41]....
        /*0234*/ 	.word	0x000011e0


	//   ....[42]....
        /*0238*/ 	.word	0x00001230


	//   ....[43]....
        /*023c*/ 	.word	0x00001290


	//   ....[44]....
        /*0240*/ 	.word	0x000012f0


	//   ....[45]....
        /*0244*/ 	.word	0x00001350


	//   ....[46]....
        /*0248*/ 	.word	0x000013a0


	//   ....[47]....
        /*024c*/ 	.word	0x00001400


	//   ....[48]....
        /*0250*/ 	.word	0x00001460


	//   ....[49]....
        /*0254*/ 	.word	0x000014c0


	//   ....[50]....
        /*0258*/ 	.word	0x00001510


	//   ....[51]....
        /*025c*/ 	.word	0x00001570


	//   ....[52]....
        /*0260*/ 	.word	0x000015d0


	//   ....[53]....
        /*0264*/ 	.word	0x00001630


	//   ....[54]....
        /*0268*/ 	.word	0x00001680


	//   ....[55]....
        /*026c*/ 	.word	0x000016e0


	//   ....[56]....
        /*0270*/ 	.word	0x00001740


	//   ....[57]....
        /*0274*/ 	.word	0x000017a0


	//   ....[58]....
        /*0278*/ 	.word	0x000017f0


	//   ....[59]....
        /*027c*/ 	.word	0x00001840


	//----- nvinfo : EIATTR_EXIT_INSTR_OFFSETS
	.align		4
.L_2701:
        /*0280*/ 	.byte	0x04, 0x1c
        /*0282*/ 	.short	(.L_2703 - .L_2702)


	//   ....[0]....
.L_2702:
        /*0284*/ 	.word	0x00000dc0


	//   ....[1]....
        /*0288*/ 	.word	0x00001090


	//   ....[2]....
        /*028c*/ 	.word	0x00001130


	//----- nvinfo : EIATTR_CRS_STACK_SIZE
	.align		4
.L_2703:
        /*0290*/ 	.byte	0x04, 0x1e
        /*0292*/ 	.short	(.L_2705 - .L_2704)
.L_2704:
        /*0294*/ 	.word	0x00000000


	//----- nvinfo : EIATTR_CBANK_PARAM_SIZE
	.align		4
.L_2705:
        /*0298*/ 	.byte	0x03, 0x19
        /*029a*/ 	.short	0x0100


	//----- nvinfo : EIATTR_PARAM_CBANK
	.align		4
        /*029c*/ 	.byte	0x04, 0x0a
        /*029e*/ 	.short	(.L_2707 - .L_2706)
	.align		4
.L_2706:
        /*02a0*/ 	.word	index@(.nv.constant0._ZN2at6native33batch_norm_backward_reduce_kernelIdddlEEvNS_27GenericPackedTensorAccessorIT_Lm3ENS_16DefaultPtrTraitsET2_EES6_NS2_IT1_Lm1ES4_S5_EES8_S8_S8_NS2_IT0_Lm1ES4_S5_EESA_)
        /*02a4*/ 	.short	0x0210
        /*02a6*/ 	.short	0x0100


	//----- nvinfo : EIATTR_SW_WAR
	.align		4
.L_2707:
        /*02a8*/ 	.byte	0x04, 0x36
        /*02aa*/ 	.short	(.L_2709 - .L_2708)
.L_2708:
        /*02ac*/ 	.word	0x00000008
.L_2709:


//--------------------- .nv.info._ZN2at6native33batch_norm_backward_reduce_kernelIdddiEEvNS_27GenericPackedTensorAccessorIT_Lm3ENS_16DefaultPtrTraitsET2_EES6_NS2_IT1_Lm1ES4_S5_EES8_S8_S8_NS2_IT0_Lm1ES4_S5_EESA_ --------------------------
	.section	.nv.info._ZN2at6native33batch_norm_backward_reduce_kernelIdddiEEvNS_27GenericPackedTensorAccessorIT_Lm3ENS_16DefaultPtrTraitsET2_EES6_NS2_IT1_Lm1ES4_S5_EES8_S8_S8_NS2_IT0_Lm1ES4_S5_EESA_,"",@"SHT_CUDA_INFO"
	.sectionflags	@""
	.align	4


	//----- nvinfo : EIATTR_CUDA_API_VERSION
	.align		4
        /*0000*/ 	.byte	0x04, 0x37
        /*0002*/ 	.short	(.L_2711 - .L_2710)
.L_2710:
        /*0004*/ 	.word	0x00000082


	//----- nvinfo : EIATTR_KPARAM_INFO
	.align		4
.L_2711:
        /*0008*/ 	.byte	0x04, 0x17
        /*000a*/ 	.short	(.L_2713 - .L_2712)
.L_2712:
        /*000c*/ 	.word	0x00000000
        /*0010*/ 	.short	0x0007
        /*0012*/ 	.short	0x0090
        /*0014*/ 	.byte	0x00, 0xf0, 0x41, 0x00


	//----- nvinfo : EIATTR_KPARAM_INFO
	.align		4
.L_2713:
        /*0018*/ 	.byte	0x04, 0x17
        /*001a*/ 	.short	(.L_2715 - .L_2714)
.L_2714:
        /*001c*/ 	.word	0x00000000
        /*0020*/ 	.short	0x0006
        /*0022*/ 	.short	0x0080
        /*0024*/ 	.byte	0x00, 0xf0, 0x41, 0x00


	//----- nvinfo : EIATTR_KPARAM_INFO
	.align		4
.L_2715:
        /*0028*/ 	.byte	0x04, 0x17
        /*002a*/ 	.short	(.L_2717 - .L_2716)
.L_2716:
        /*002c*/ 	.word	0x00000000
        /*0030*/ 	.short	0x0005
        /*0032*/ 	.short	0x0070
        /*0034*/ 	.byte	0x00, 0xf0, 0x41, 0x00


	//----- nvinfo : EIATTR_KPARAM_INFO
	.align		4
.L_2717:
        /*0038*/ 	.byte	0x04, 0x17
        /*003a*/ 	.short	(.L_2719 - .L_2718)
.L_2718:
        /*003c*/ 	.word	0x00000000
        /*0040*/ 	.short	0x0004
        /*0042*/ 	.short	0x0060
        /*0044*/ 	.byte	0x00, 0xf0, 0x41, 0x00


	//----- nvinfo : EIATTR_KPARAM_INFO
	.align		4
.L_2719:
        /*0048*/ 	.byte	0x04, 0x17
        /*004a*/ 	.short	(.L_2721 - .L_2720)
.L_2720:
        /*004c*/ 	.word	0x00000000
        /*0050*/ 	.short	0x0003
        /*0052*/ 	.short	0x0050
        /*0054*/ 	.byte	0x00, 0xf0, 0x41, 0x00


	//----- nvinfo : EIATTR_KPARAM_INFO
	.align		4
.L_2721:
        /*0058*/ 	.byte	0x04, 0x17
        /*005a*/ 	.short	(.L_2723 - .L_2722)
.L_2722:
        /*005c*/ 	.word	0x00000000
        /*0060*/ 	.short	0x0002
        /*0062*/ 	.short	0x0040
        /*0064*/ 	.byte	0x00, 0xf0, 0x41, 0x00


	//----- nvinfo : EIATTR_KPARAM_INFO
	.align		4
.L_2723:
        /*0068*/ 	.byte	0x04, 0x17
        /*006a*/ 	.short	(.L_2725 - .L_2724)
.L_2724:
        /*006c*/ 	.word	0x00000000
        /*0070*/ 	.short	0x0001
        /*0072*/ 	.short	0x0020
        /*0074*/ 	.byte	0x00, 0xf0, 0x81, 0x00


	//----- nvinfo : EIATTR_KPARAM_INFO
	.align		4
.L_2725:
        /*0078*/ 	.byte	0x04, 0x17
        /*007a*/ 	.short	(.L_2727 - .L_2726)
.L_2726:
        /*007c*/ 	.word	0x00000000
        /*0080*/ 	.short	0x0000
        /*0082*/ 	.short	0x0000
        /*0084*/ 	.byte	0x00, 0xf0, 0x81, 0x00


	//----- nvinfo : EIATTR_SPARSE_MMA_MASK
	.align		4
.L_2727:
        /*0088*/ 	.byte	0x03, 0x50
        /*008a*/ 	.short	0x0000


	//----- nvinfo : EIATTR_MAXREG_COUNT
	.align		4
        /*008c*/ 	.byte	0x03, 0x1b
        /*008e*/ 	.short	0x00ff


	//----- nvinfo : EIATTR_NUM_BARRIERS
	.align		4
        /*0090*/ 	.byte	0x02, 0x4c
        /*0092*/ 	.byte	0x01
	.zero		1


	//----- nvinfo : EIATTR_MERCURY_ISA_VERSION
	.align		4
        /*0094*/ 	.byte	0x03, 0x5f
        /*0096*/ 	.short	0x0101


	//----- nvinfo : EIATTR_COOP_GROUP_MASK_REGIDS
	.align		4
        /*0098*/ 	.byte	0x04, 0x29
        /*009a*/ 	.short	(.L_2729 - .L_2728)


	//   ....[0]....
.L_2728:
        /*009c*/ 	.word	0xffffffff


	//   ....[1]....
        /*00a0*/ 	.word	0xffffffff


	//   ....[2]....
        /*00a4*/ 	.word	0xffffffff


	//   ....[3]....
        /*00a8*/ 	.word	0xffffffff


	//   ....[4]....
        /*00ac*/ 	.word	0xffffffff


	//   ....[5]....
        /*00b0*/ 	.word	0xffffffff


	//   ....[6]....
        /*00b4*/ 	.word	0xffffffff


	//   ....[7]....
        /*00b8*/ 	.word	0xffffffff


	//   ....[8]....
        /*00bc*/ 	.word	0xffffffff


	//   ....[9]....
        /*00c0*/ 	.word	0xffffffff


	//   ....[10]....
        /*00c4*/ 	.word	0xffffffff


	//   ....[11]....
        /*00c8*/ 	.word	0xffffffff


	//   ....[12]....
        /*00cc*/ 	.word	0xffffffff


	//   ....[13]....
        /*00d0*/ 	.word	0xffffffff


	//   ....[14]....
        /*00d4*/ 	.word	0xffffffff


	//   ....[15]....
        /*00d8*/ 	.word	0xffffffff


	//   ....[16]....
        /*00dc*/ 	.word	0xffffffff


	//   ....[17]....
        /*00e0*/ 	.word	0xffffffff


	//   ....[18]....
        /*00e4*/ 	.word	0xffffffff


	//   ....[19]....
        /*00e8*/ 	.word	0xffffffff


	//   ....[20]....
        /*00ec*/ 	.word	0xffffffff


	//   ....[21]....
        /*00f0*/ 	.word	0xffffffff


	//   ....[22]....
        /*00f4*/ 	.word	0xffffffff


	//   ....[23]....
        /*00f8*/ 	.word	0xffffffff


	//   ....[24]....
        /*00fc*/ 	.word	0xffffffff


	//   ....[25]....
        /*0100*/ 	.word	0xffffffff


	//   ....[26]....
        /*0104*/ 	.word	0xffffffff


	//   ....[27]....
        /*0108*/ 	.word	0xffffffff


	//   ....[28]....
        /*010c*/ 	.word	0xffffffff


	//   ....[29]....
        /*0110*/ 	.word	0xffffffff


	//   ....[30]....
        /*0114*/ 	.word	0xffffffff


	//   ....[31]....
        /*0118*/ 	.word	0xffffffff


	//   ....[32]....
        /*011c*/ 	.word	0xffffffff


	//   ....[33]....
        /*0120*/ 	.word	0xffffffff


	//   ....[34]....
        /*0124*/ 	.word	0xffffffff


	//   ....[35]....
        /*0128*/ 	.word	0xffffffff


	//   ....[36]....
        /*012c*/ 	.word	0xffffffff


	//   ....[37]....
        /*0130*/ 	.word	0xffffffff


	//   ....[38]....
        /*0134*/ 	.word	0xffffffff


	//   ....[39]....
        /*0138*/ 	.word	0xffffffff


	//   ....[40]....
        /*013c*/ 	.word	0x05000000


	//   ....[41]....
        /*0140*/ 	.word	0x05000000


	//   ....[42]....
        /*0144*/ 	.word	0x05000000


	//   ....[43]....
        /*0148*/ 	.word	0x05000000


	//   ....[44]....
        /*014c*/ 	.word	0x05000000


	//   ....[45]....
        /*0150*/ 	.word	0x05000000


	//   ....[46]....
        /*0154*/ 	.word	0x05000000


	//   ....[47]....
        /*0158*/ 	.word	0x05000000


	//   ....[48]....
        /*015c*/ 	.word	0x05000000


	//   ....[49]....
        /*0160*/ 	.word	0x05000000


	//   ....[50]....
        /*0164*/ 	.word	0x05000000


	//   ....[51]....
        /*0168*/ 	.word	0x05000000


	//   ....[52]....
        /*016c*/ 	.word	0x05000000


	//   ....[53]....
        /*0170*/ 	.word	0x05000000


	//   ....[54]....
        /*0174*/ 	.word	0x05000000


	//   ....[55]....
        /*0178*/ 	.word	0x05000000


	//   ....[56]....
        /*017c*/ 	.word	0x05000000


	//   ....[57]....
        /*0180*/ 	.word	0x05000000


	//   ....[58]....
        /*0184*/ 	.word	0x05000000


	//   ....[59]....
        /*0188*/ 	.word	0x05000000


	//----- nvinfo : EIATTR_COOP_GROUP_INSTR_OFFSETS
	.align		4
.L_2729:
        /*018c*/ 	.byte	0x04, 0x28
        /*018e*/ 	.short	(.L_2731 - .L_2730)


	//   ....[0]....
.L_2730:
        /*0190*/ 	.word	0x00000490


	//   ....[1]....
        /*0194*/ 	.word	0x000004c0


	//   ....[2]....
        /*0198*/ 	.word	0x000004d0


	//   ....[3]....
        /*019c*/ 	.word	0x000004e0


	//   ....[4]....
        /*01a0*/ 	.word	0x00000520


	//   ....[5]....
        /*01a4*/ 	.word	0x00000540


	//   ....[6]....
        /*01a8*/ 	.word	0x00000550


	//   ....[7]....
        /*01ac*/ 	.word	0x00000560


	//   ....[8]....
        /*01b0*/ 	.word	0x000005d0


	//   ....[9]....
        /*01b4*/ 	.word	0x000005f0


	//   ....[10]....
        /*01b8*/ 	.word	0x00000600


	//   ....[11]....
        /*01bc*/ 	.word	0x00000610


	//   ....[12]....
        /*01c0*/ 	.word	0x00000640


	//   ....[13]....
        /*01c4*/ 	.word	0x00000670


	//   ....[14]....
        /*01c8*/ 	.word	0x00000690


	//   ....[15]....
        /*01cc*/ 	.word	0x000006b0


	//   ....[16]....
        /*01d0*/ 	.word	0x00000720


	//   ....[17]....
        /*01d4*/ 	.word	0x00000750


	//   ....[18]....
        /*01d8*/ 	.word	0x00000770


	//   ....[19]....
        /*01dc*/ 	.word	0x00000780


	//   ....[20]....
        /*01e0*/ 	.word	0x00000870


	//   ....[21]....
        /*01e4*/ 	.word	0x00000880


	//   ....[22]....
        /*01e8*/ 	.word	0x00000890


	//   ....[23]....
        /*01ec*/ 	.word	0x000008a0


	//   ....[24]....
        /*01f0*/ 	.word	0x000008c0


	//   ....[25]....
        /*01f4*/ 	.word	0x000008e0


	//   ....[26]....
        /*01f8*/ 	.word	0x000008f0


	//   ....[27]....
        /*01fc*/ 	.word	0x00000900


	//   ....[28]....
        /*0200*/ 	.word	0x00000920


	//   ....[29]....
        /*0204*/ 	.word	0x00000940


	//   ....[30]....
        /*0208*/ 	.word	0x00000950


	//   ....[31]....
        /*020c*/ 	.word	0x00000960


	//   ....[32]....
        /*0210*/ 	.word	0x00000980


	//   ....[33]....
        /*0214*/ 	.word	0x000009a0


	//   ....[34]....
        /*0218*/ 	.word	0x000009b0


	//   ....[35]....
        /*021c*/ 	.word	0x000009c0


	//   ....[36]....
        /*0220*/ 	.word	0x000009e0


	//   ....[37]....
        /*0224*/ 	.word	0x00000a00


	//   ....[38]....
        /*0228*/ 	.word	0x00000a10


	//   ....[39]....
        /*022c*/ 	.word	0x00000a20


	//   ....[40]....
        /*0230*/ 	.word	0x00000d80


	//   ....[41]....
        /*0234*/ 	.word	0x00000dd0


	//   ....[42]....
        /*0238*/ 	.word	0x00000e20


	//   ....[43]....
        /*023c*/ 	.word	0x00000e80


	//   ....[44]....
        /*0240*/ 	.word	0x00000ee0


	//   ....[45]....
        /*0244*/ 	.word	0x00000f40


	//   ....[46]....
        /*0248*/ 	.word	0x00000f90


	//   ....[47]....
        /*024c*/ 	.word	0x00000ff0


	//   ....[48]....
        /*0250*/ 	.word	0x00001050


	//   ....[49]....
        /*0254*/ 	.word	0x000010b0


	//   ....[50]....
        /*0258*/ 	.word	0x00001100


	//   ....[51]....
        /*025c*/ 	.word	0x00001160


	//   ....[52]....
        /*0260*/ 	.word	0x000011c0


	//   ....[53]....
        /*0264*/ 	.word	0x00001220


	//   ....[54]....
        /*0268*/ 	.word	0x00001270


	//   ....[55]....
        /*026c*/ 	.word	0x000012d0


	//   ....[56]....
        /*0270*/ 	.word	0x00001330


	//   ....[57]....
        /*0274*/ 	.word	0x00001390


	//   ....[58]....
        /*0278*/ 	.word	0x000013e0


	//   ....[59]....
        /*027c*/ 	.word	0x00001430


	//----- nvinfo : EIATTR_EXIT_INSTR_OFFSETS
	.align		4
.L_2731:
        /*0280*/ 	.byte	0x04, 0x1c
        /*0282*/ 	.short	(.L_2733 - .L_2732)


	//   ....[0]....
.L_2732:
        /*0284*/ 	.word	0x00000b20


	//   ....[1]....
        /*0288*/ 	.word	0x00000cc0


	//   ....[2]....
        /*028c*/ 	.word	0x00000d20


	//----- nvinfo : EIATTR_CRS_STACK_SIZE
	.align		4
.L_2733:
        /*0290*/ 	.byte	0x04, 0x1e
        /*0292*/ 	.short	(.L_2735 - .L_2734)
.L_2734:
        /*0294*/ 	.word	0x00000000


	//----- nvinfo : EIATTR_CBANK_PARAM_SIZE
	.align		4
.L_2735:
        /*0298*/ 	.byte	0x03, 0x19
        /*029a*/ 	.short	0x00a0


	//----- nvinfo : EIATTR_PARAM_CBANK
	.align		4
        /*029c*/ 	.byte	0x04, 0x0a
        /*029e*/ 	.short	(.L_2737 - .L_2736)
	.align		4
.L_2736:
        /*02a0*/ 	.word	index@(.nv.constant0._ZN2at6native33batch_norm_backward_reduce_kernelIdddiEEvNS_27GenericPackedTensorAccessorIT_Lm3ENS_16DefaultPtrTraitsET2_EES6_NS2_IT1_Lm1ES4_S5_EES8_S8_S8_NS2_IT0_Lm1ES4_S5_EESA_)
        /*02a4*/ 	.short	0x0210
        /*02a6*/ 	.short	0x00a0


	//----- nvinfo : EIATTR_SW_WAR
	.align		4
.L_2737:
        /*02a8*/ 	.byte	0x04, 0x36
        /*02aa*/ 	.short	(.L_2739 - .L_2738)
.L_2738:
        /*02ac*/ 	.word	0x00000008
.L_2739:


//--------------------- .nv.info._ZN2at6native35batch_norm_reduce_statistics_kernelIN3c108BFloat16EflEEvNS_27GenericPackedTensorAccessorIT0_Lm2ENS_17RestrictPtrTraitsET1_EES8_NS4_IS5_Lm1ES6_S7_EES9_NS4_IT_Lm1ES6_S7_EESB_S5_S5_SB_ --------------------------
	.section	.nv.info._ZN2at6native35batch_norm_reduce_statistics_kernelIN3c108BFloat16EflEEvNS_27GenericPackedTensorAccessorIT0_Lm2ENS_17RestrictPtrTraitsET1_EES8_NS4_IS5_Lm1ES6_S7_EES9_NS4_IT_Lm1ES6_S7_EESB_S5_S5_SB_,"",@"SHT_CUDA_INFO"
	.sectionflags	@""
	.align	4


	//----- nvinfo : EIATTR_CUDA_API_VERSION
	.align		4
        /*0000*/ 	.byte	0x04, 0x37
        /*0002*/ 	.short	(.L_2741 - .L_2740)
.L_2740:
        /*0004*/ 	.word	0x00000082


	//----- nvinfo : EIATTR_KPARAM_INFO
	.align		4
.L_2741:
        /*0008*/ 	.byte	0x04, 0x17
        /*000a*/ 	.short	(.L_2743 - .L_2742)
.L_2742:
        /*000c*/ 	.word	0x00000000
        /*0010*/ 	.short	0x0008
        /*0012*/ 	.short	0x00b8
        /*0014*/ 	.byte	0x00, 0xf0, 0x61, 0x00


	//----- nvinfo : EIATTR_KPARAM_INFO
	.align		4
.L_2743:
        /*0018*/ 	.byte	0x04, 0x17
        /*001a*/ 	.short	(.L_2745 - .L_2744)
.L_2744:
        /*001c*/ 	.word	0x00000000
        /*0020*/ 	.short	0x0007
        /*0022*/ 	.short	0x00b4
        /*0024*/ 	.byte	0x00, 0xf0, 0x11, 0x00


	//----- nvinfo : EIATTR_KPARAM_INFO
	.align		4
.L_2745:
        /*0028*/ 	.byte	0x04, 0x17
        /*002a*/ 	.short	(.L_2747 - .L_2746)
.L_2746:
        /*002c*/ 	.word	0x00000000
        /*0030*/ 	.short	0x0006
        /*0032*/ 	.short	0x00b0
        /*0034*/ 	.byte	0x00, 0xf0, 0x11, 0x00


	//----- nvinfo : EIATTR_KPARAM_INFO
	.align		4
.L_2747:
        /*0038*/ 	.byte	0x04, 0x17
        /*003a*/ 	.short	(.L_2749 - .L_2748)
.L_2748:
        /*003c*/ 	.word	0x00000000
        /*0040*/ 	.short	0x0005
        /*0042*/ 	.short	0x0098
        /*0044*/ 	.byte	0x00, 0xf0, 0x61, 0x00


	//----- nvinfo : EIATTR_KPARAM_INFO
	.align		4
.L_2749:
        /*0048*/ 	.byte	0x04, 0x17
        /*004a*/ 	.short	(.L_2751 - .L_2750)
.L_2750:
        /*004c*/ 	.word	0x00000000
        /*0050*/ 	.short	0x0004
        /*0052*/ 	.short	0x0080
        /*0054*/ 	.byte	0x00, 0xf0, 0x61, 0x00


	//----- nvinfo : EIATTR_KPARAM_INFO
	.align		4
.L_2751:
        /*0058*/ 	.byte	0x04, 0x17
        /*005a*/ 	.short	(.L_2753 - .L_2752)
.L_2752:
        /*005c*/ 	.word	0x00000000
        /*0060*/ 	.short	0x0003
        /*0062*/ 	.short	0x0068
        /*0064*/ 	.byte	0x00, 0xf0, 0x61, 0x00


	//----- nvinfo : EIATTR_KPARAM_INFO
	.align		4
.L_2753:
        /*0068*/ 	.byte	0x04, 0x17
        /*006a*/ 	.short	(.L_2755 - .L_2754)
.L_2754:
        /*006c*/ 	.word	0x00000000
        /*0070*/ 	.short	0x0002
        /*0072*/ 	.short	0x0050
        /*0074*/ 	.byte	0x00, 0xf0, 0x61, 0x00


	//----- nvinfo : EIATTR_KPARAM_INFO
	.align		4
.L_2755:
        /*0078*/ 	.byte	0x04, 0x17
        /*007a*/ 	.short	(.L_2757 - .L_2756)
.L_2756:
        /*007c*/ 	.word	0x00000000
        /*0080*/ 	.short	0x0001
        /*0082*/ 	.short	0x0028
        /*0084*/ 	.byte	0x00, 0xf0, 0xa1, 0x00


	//----- nvinfo : EIATTR_KPARAM_INFO
	.align		4
.L_2757:
        /*0088*/ 	.byte	0x04, 0x17
        /*008a*/ 	.short	(.L_2759 - .L_2758)
.L_2758:
        /*008c*/ 	.word	0x00000000
        /*0090*/ 	.short	0x0000
        /*0092*/ 	.short	0x0000
        /*0094*/ 	.byte	0x00, 0xf0, 0xa1, 0x00


	//----- nvinfo : EIATTR_SPARSE_MMA_MASK
	.align		4
.L_2759:
        /*0098*/ 	.byte	0x03, 0x50
        /*009a*/ 	.short	0x0000


	//----- nvinfo : EIATTR_MAXREG_COUNT
	.align		4
        /*009c*/ 	.byte	0x03, 0x1b
        /*009e*/ 	.short	0x00ff


	//----- nvinfo : EIATTR_MERCURY_ISA_VERSION
	.align		4
        /*00a0*/ 	.byte	0x03, 0x5f
        /*00a2*/ 	.short	0x0101


	//----- nvinfo : EIATTR_EXIT_INSTR_OFFSETS
	.align		4
        /*00a4*/ 	.byte	0x04, 0x1c
        /*00a6*/ 	.short	(.L_2761 - .L_2760)


	//   ....[0]....
.L_2760:
        /*00a8*/ 	.word	0x00000070


	//   ....[1]....
        /*00ac*/ 	.word	0x00000650


	//   ....[2]....
        /*00b0*/ 	.word	0x00002bc0


	//----- nvinfo : EIATTR_CRS_STACK_SIZE
	.align		4
.L_2761:
        /*00b4*/ 	.byte	0x04, 0x1e
        /*00b6*/ 	.short	(.L_2763 - .L_2762)
.L_2762:
        /*00b8*/ 	.word	0x00000000


	//----- nvinfo : EIATTR_CBANK_PARAM_SIZE
	.align		4
.L_2763:
        /*00bc*/ 	.byte	0x03, 0x19
        /*00be*/ 	.short	0x00d0


	//----- nvinfo : EIATTR_PARAM_CBANK
	.align		4
        /*00c0*/ 	.byte	0x04, 0x0a
        /*00c2*/ 	.short	(.L_2765 - .L_2764)
	.align		4
.L_2764:
        /*00c4*/ 	.word	index@(.nv.constant0._ZN2at6native35batch_norm_reduce_statistics_kernelIN3c108BFloat16EflEEvNS_27GenericPackedTensorAccessorIT0_Lm2ENS_17RestrictPtrTraitsET1_EES8_NS4_IS5_Lm1ES6_S7_EES9_NS4_IT_Lm1ES6_S7_EESB_S5_S5_SB_)
        /*00c8*/ 	.short	0x0210
        /*00ca*/ 	.short	0x00d0


	//----- nvinfo : EIATTR_SW_WAR
	.align		4
.L_2765:
        /*00cc*/ 	.byte	0x04, 0x36
        /*00ce*/ 	.short	(.L_2767 - .L_2766)
.L_2766:
        /*00d0*/ 	.word	0x00000008
.L_2767:


//--------------------- .nv.info._ZN2at6native35batch_norm_reduce_statistics_kernelIN3c108BFloat16EfiEEvNS_27GenericPackedTensorAccessorIT0_Lm2ENS_17RestrictPtrTraitsET1_EES8_NS4_IS5_Lm1ES6_S7_EES9_NS4_IT_Lm1ES6_S7_EESB_S5_S5_SB_ --------------------------
	.section	.nv.info._ZN2at6native35batch_norm_reduce_statistics_kernelIN3c108BFloat16EfiEEvNS_27GenericPackedTensorAccessorIT0_Lm2ENS_17RestrictPtrTraitsET1_EES8_NS4_IS5_Lm1ES6_S7_EES9_NS4_IT_Lm1ES6_S7_EESB_S5_S5_SB_,"",@"SHT_CUDA_INFO"
	.sectionflags	@""
	.align	4


	//----- nvinfo : EIATTR_CUDA_API_VERSION
	.align		4
        /*0000*/ 	.byte	0x04, 0x37
        /*0002*/ 	.short	(.L_2769 - .L_2768)
.L_2768:
        /*0004*/ 	.word	0x00000082


	//----- nvinfo : EIATTR_KPARAM_INFO
	.align		4
.L_2769:
        /*0008*/ 	.byte	0x04, 0x17
        /*000a*/ 	.short	(.L_2771 - .L_2770)
.L_2770:
        /*000c*/ 	.word	0x00000000
        /*0010*/ 	.short	0x0008
        /*0012*/ 	.short	0x0078
        /*0014*/ 	.byte	0x00, 0xf0, 0x41, 0x00


	//----- nvinfo : EIATTR_KPARAM_INFO
	.align		4
.L_2771:
        /*0018*/ 	.byte	0x04, 0x17
        /*001a*/ 	.short	(.L_2773 - .L_2772)
.L_2772:
        /*001c*/ 	.word	0x00000000
        /*0020*/ 	.short	0x0007
        /*0022*/ 	.short	0x0074
        /*0024*/ 	.byte	0x00, 0xf0, 0x11, 0x00


	//----- nvinfo : EIATTR_KPARAM_INFO
	.align		4
.L_2773:
        /*0028*/ 	.byte	0x04, 0x17
        /*002a*/ 	.short	(.L_2775 - .L_2774)
.L_2774:
        /*002c*/ 	.word	0x00000000
        /*0030*/ 	.short	0x0006
        /*0032*/ 	.short	0x0070
        /*0034*/ 	.byte	0x00, 0xf0, 0x11, 0x00


	//----- nvinfo : EIATTR_KPARAM_INFO
	.align		4
.L_2775:
        /*0038*/ 	.byte	0x04, 0x17
        /*003a*/ 	.short	(.L_2777 - .L_2776)
.L_2776:
        /*003c*/ 	.word	0x00000000
        /*0040*/ 	.short	0x0005
        /*0042*/ 	.short	0x0060
        /*0044*/ 	.byte	0x00, 0xf0, 0x41, 0x00


	//----- nvinfo : EIATTR_KPARAM_INFO
	.align		4
.L_2777:
        /*0048*/ 	.byte	0x04, 0x17
        /*004a*/ 	.short	(.L_2779 - .L_2778)
.L_2778:
        /*004c*/ 	.word	0x00000000
        /*0050*/ 	.short	0x0004
        /*0052*/ 	.short	0x0050
        /*0054*/ 	.byte	0x00, 0xf0, 0x41, 0x00


	//----- nvinfo : EIATTR_KPARAM_INFO
	.align		4
.L_2779:
        /*0058*/ 	.byte	0x04, 0x17
        /*005a*/ 	.short	(.L_2781 - .L_2780)
.L_2780:
        /*005c*/ 	.word	0x00000000
        /*0060*/ 	.short	0x0003
        /*0062*/ 	.short	0x0040
        /*0064*/ 	.byte	0x00, 0xf0, 0x41, 0x00


	//----- nvinfo : EIATTR_KPARAM_INFO
	.align		4
.L_2781:
        /*0068*/ 	.byte	0x04, 0x17
        /*006a*/ 	.short	(.L_2783 - .L_2782)
.L_2782:
        /*006c*/ 	.word	0x00000000
        /*0070*/ 	.short	0x0002
        /*0072*/ 	.short	0x0030
        /*0074*/ 	.byte	0x00, 0xf0, 0x41, 0x00


	//----- nvinfo : EIATTR_KPARAM_INFO
	.align		4
.L_2783:
        /*0078*/ 	.byte	0x04, 0x17
        /*007a*/ 	.short	(.L_2785 - .L_2784)
.L_2784:
        /*007c*/ 	.word	0x00000000
        /*0080*/ 	.short	0x0001
        /*0082*/ 	.short	0x0018
        /*0084*/ 	.byte	0x00, 0xf0, 0x61, 0x00


	//----- nvinfo : EIATTR_KPARAM_INFO
	.align		4
.L_2785:
        /*0088*/ 	.byte	0x04, 0x17
        /*008a*/ 	.short	(.L_2787 - .L_2786)
.L_2786:
        /*008c*/ 	.word	0x00000000
        /*0090*/ 	.short	0x0000
        /*0092*/ 	.short	0x0000
        /*0094*/ 	.byte	0x00, 0xf0, 0x61, 0x00


	//----- nvinfo : EIATTR_SPARSE_MMA_MASK
	.align		4
.L_2787:
        /*0098*/ 	.byte	0x03, 0x50
        /*009a*/ 	.short	0x0000


	//----- nvinfo : EIATTR_MAXREG_COUNT
	.align		4
        /*009c*/ 	.byte	0x03, 0x1b
        /*009e*/ 	.short	0x00ff


	//----- nvinfo : EIATTR_MERCURY_ISA_VERSION
	.align		4
        /*00a0*/ 	.byte	0x03, 0x5f
        /*00a2*/ 	.short	0x0101


	//----- nvinfo : EIATTR_EXIT_INSTR_OFFSETS
	.align		4
        /*00a4*/ 	.byte	0x04, 0x1c
        /*00a6*/ 	.short	(.L_2789 - .L_2788)


	//   ....[0]....
.L_2788:
        /*00a8*/ 	.word	0x00000070


	//   ....[1]....
        /*00ac*/ 	.word	0x00000530


	//   ....[2]....
        /*00b0*/ 	.word	0x000025a0


	//----- nvinfo : EIATTR_CRS_STACK_SIZE
	.align		4
.L_2789:
        /*00b4*/ 	.byte	0x04, 0x1e
        /*00b6*/ 	.short	(.L_2791 - .L_2790)
.L_2790:
        /*00b8*/ 	.word	0x00000000


	//----- nvinfo : EIATTR_CBANK_PARAM_SIZE
	.align		4
.L_2791:
        /*00bc*/ 	.byte	0x03, 0x19
        /*00be*/ 	.short	0x0088


	//----- nvinfo : EIATTR_PARAM_CBANK
	.align		4
        /*00c0*/ 	.byte	0x04, 0x0a
        /*00c2*/ 	.short	(.L_2793 - .L_2792)
	.align		4
.L_2792:
        /*00c4*/ 	.word	index@(.nv.constant0._ZN2at6native35batch_norm_reduce_statistics_kernelIN3c108BFloat16EfiEEvNS_27GenericPackedTensorAccessorIT0_Lm2ENS_17RestrictPtrTraitsET1_EES8_NS4_IS5_Lm1ES6_S7_EES9_NS4_IT_Lm1ES6_S7_EESB_S5_S5_SB_)
        /*00c8*/ 	.short	0x0210
        /*00ca*/ 	.short	0x0088


	//----- nvinfo : EIATTR_SW_WAR
	.align		4
.L_2793:
        /*00cc*/ 	.byte	0x04, 0x36
        /*00ce*/ 	.short	(.L_2795 - .L_2794)
.L_2794:
        /*00d0*/ 	.word	0x00000008
.L_2795:


//--------------------- .nv.info._ZN2at6native35batch_norm_reduce_statistics_kernelIN3c104HalfEflEEvNS_27GenericPackedTensorAccessorIT0_Lm2ENS_17RestrictPtrTraitsET1_EES8_NS4_IS5_Lm1ES6_S7_EES9_NS4_IT_Lm1ES6_S7_EESB_S5_S5_SB_ --------------------------
	.section	.nv.info._ZN2at6native35batch_norm_reduce_statistics_kernelIN3c104HalfEflEEvNS_27GenericPackedTensorAccessorIT0_Lm2ENS_17RestrictPtrTraitsET1_EES8_NS4_IS5_Lm1ES6_S7_EES9_NS4_IT_Lm1ES6_S7_EESB_S5_S5_SB_,"",@"SHT_CUDA_INFO"
	.sectionflags	@""
	.align	4


	//----- nvinfo : EIATTR_CUDA_API_VERSION
	.align		4
        /*0000*/ 	.byte	0x04, 0x37
        /*0002*/ 	.short	(.L_2797 - .L_2796)
.L_2796:
        /*0004*/ 	.word	0x00000082


	//----- nvinfo : EIATTR_KPARAM_INFO
	.align		4
.L_2797:
        /*0008*/ 	.byte	0x04, 0x17
        /*000a*/ 	.short	(.L_2799 - .L_2798)
.L_2798:
        /*000c*/ 	.word	0x00000000
        /*0010*/ 	.short	0x0008
        /*0012*/ 	.short	0x00b8
        /*0014*/ 	.byte	0x00, 0xf0, 0x61, 0x00


	//----- nvinfo : EIATTR_KPARAM_INFO
	.align		4
.L_2799:
        /*0018*/ 	.byte	0x04, 0x17
        /*001a*/ 	.short	(.L_2801 - .L_2800)
.L_2800:
        /*001c*/ 	.word	0x00000000
        /*0020*/ 	.short	0x0007
        /*0022*/ 	.short	0x00b4
        /*0024*/ 	.byte	0x00, 0xf0, 0x11, 0x00


	//----- nvinfo : EIATTR_KPARAM_INFO
	.align		4
.L_2801:
        /*0028*/ 	.byte	0x04, 0x17
        /*002a*/ 	.short	(.L_2803 - .L_2802)
.L_2802:
        /*002c*/ 	.word	0x00000000
        /*0030*/ 	.short	0x0006
        /*0032*/ 	.short	0x00b0
        /*0034*/ 	.byte	0x00, 0xf0, 0x11, 0x00


	//----- nvinfo : EIATTR_KPARAM_INFO
	.align		4
.L_2803:
        /*0038*/ 	.byte	0x04, 0x17
        /*003a*/ 	.short	(.L_2805 - .L_2804)
.L_2804:
        /*003c*/ 	.word	0x00000000
        /*0040*/ 	.short	0x0005
        /*0042*/ 	.short	0x0098
        /*0044*/ 	.byte	0x00, 0xf0, 0x61, 0x00


	//----- nvinfo : EIATTR_KPARAM_INFO
	.align		4
.L_2805:
        /*0048*/ 	.byte	0x04, 0x17
        /*004a*/ 	.short	(.L_2807 - .L_2806)
.L_2806:
        /*004c*/ 	.word	0x00000000
        /*0050*/ 	.short	0x0004
        /*0052*/ 	.short	0x0080
        /*0054*/ 	.byte	0x00, 0xf0, 0x61, 0x00


	//----- nvinfo : EIATTR_KPARAM_INFO
	.align		4
.L_2807:
        /*0058*/ 	.byte	0x04, 0x17
        /*005a*/ 	.short	(.L_2809 - .L_2808)
.L_2808:
        /*005c*/ 	.word	0x00000000
        /*0060*/ 	.short	0x0003
        /*0062*/ 	.short	0x0068
        /*0064*/ 	.byte	0x00, 0xf0, 0x61, 0x00


	//----- nvinfo : EIATTR_KPARAM_INFO
	.align		4
.L_2809:
        /*0068*/ 	.byte	0x04, 0x17
        /*006a*/ 	.short	(.L_2811 - .L_2810)
.L_2810:
        /*006c*/ 	.word	0x00000000
        /*0070*/ 	.short	0x0002
        /*0072*/ 	.short	0x0050
        /*0074*/ 	.byte	0x00, 0xf0, 0x61, 0x00


	//----- nvinfo : EIATTR_KPARAM_INFO
	.align		4
.L_2811:
        /*0078*/ 	.byte	0x04, 0x17
        /*007a*/ 	.short	(.L_2813 - .L_2812)
.L_2812:
        /*007c*/ 	.word	0x00000000
        /*0080*/ 	.short	0x0001
        /*0082*/ 	.short	0x0028
        /*0084*/ 	.byte	0x00, 0xf0, 0xa1, 0x00


	//----- nvinfo : EIATTR_KPARAM_INFO
	.align		4
.L_2813:
        /*0088*/ 	.byte	0x04, 0x17
        /*008a*/ 	.short	(.L_2815 - .L_2814)
.L_2814:
        /*008c*/ 	.word	0x00000000
        /*0090*/ 	.short	0x0000
        /*0092*/ 	.short	0x0000
        /*0094*/ 	.byte	0x00, 0xf0, 0xa1, 0x00


	//----- nvinfo : EIATTR_SPARSE_MMA_MASK
	.align		4
.L_2815:
        /*0098*/ 	.byte	0x03, 0x50
        /*009a*/ 	.short	0x0000


	//----- nvinfo : EIATTR_MAXREG_COUNT
	.align		4
        /*009c*/ 	.byte	0x03, 0x1b
        /*009e*/ 	.short	0x00ff


	//----- nvinfo : EIATTR_MERCURY_ISA_VERSION
	.align		4
        /*00a0*/ 	.byte	0x03, 0x5f
        /*00a2*/ 	.short	0x0101


	//----- nvinfo : EIATTR_EXIT_INSTR_OFFSETS
	.align		4
        /*00a4*/ 	.byte	0x04, 0x1c
        /*00a6*/ 	.short	(.L_2817 - .L_2816)


	//   ....[0]....
.L_2816:
        /*00a8*/ 	.word	0x00000070


	//   ....[1]....
        /*00ac*/ 	.word	0x00000650


	//   ....[2]....
        /*00b0*/ 	.word	0x00002bc0


	//----- nvinfo : EIATTR_CRS_STACK_SIZE
	.align		4
.L_2817:
        /*00b4*/ 	.byte	0x04, 0x1e
        /*00b6*/ 	.short	(.L_2819 - .L_2818)
.L_2818:
        /*00b8*/ 	.word	0x00000000


	//----- nvinfo : EIATTR_CBANK_PARAM_SIZE
	.align		4
.L_2819:
        /*00bc*/ 	.byte	0x03, 0x19
        /*00be*/ 	.short	0x00d0


	//----- nvinfo : EIATTR_PARAM_CBANK
	.align		4
        /*00c0*/ 	.byte	0x04, 0x0a
        /*00c2*/ 	.short	(.L_2821 - .L_2820)
	.align		4
.L_2820:
        /*00c4*/ 	.word	index@(.nv.constant0._ZN2at6native35batch_norm_reduce_statistics_kernelIN3c104HalfEflEEvNS_27GenericPackedTensorAccessorIT0_Lm2ENS_17RestrictPtrTraitsET1_EES8_NS4_IS5_Lm1ES6_S7_EES9_NS4_IT_Lm1ES6_S7_EESB_S5_S5_SB_)
        /*00c8*/ 	.short	0x0210
        /*00ca*/ 	.short	0x00d0


	//----- nvinfo : EIATTR_SW_WAR
	.align		4
.L_2821:
        /*00cc*/ 	.byte	0x04, 0x36
        /*00ce*/ 	.short	(.L_2823 - .L_2822)
.L_2822:
        /*00d0*/ 	.word	0x00000008
.L_2823:


//--------------------- .nv.info._ZN2at6native35batch_norm_reduce_statistics_kernelIN3c104HalfEfiEEvNS_27GenericPackedTensorAccessorIT0_Lm2ENS_17RestrictPtrTraitsET1_EES8_NS4_IS5_Lm1ES6_S7_EES9_NS4_IT_Lm1ES6_S7_EESB_S5_S5_SB_ --------------------------
	.section	.nv.info._ZN2at6native35batch_norm_reduce_statistics_kernelIN3c104HalfEfiEEvNS_27GenericPackedTensorAccessorIT0_Lm2ENS_17RestrictPtrTraitsET1_EES8_NS4_IS5_Lm1ES6_S7_EES9_NS4_IT_Lm1ES6_S7_EESB_S5_S5_SB_,"",@"SHT_CUDA_INFO"
	.sectionflags	@""
	.align	4


	//----- nvinfo : EIATTR_CUDA_API_VERSION
	.align		4
        /*0000*/ 	.byte	0x04, 0x37
        /*0002*/ 	.short	(.L_2825 - .L_2824)
.L_2824:
        /*0004*/ 	.word	0x00000082


	//----- nvinfo : EIATTR_KPARAM_INFO
	.align		4
.L_2825:
        /*0008*/ 	.byte	0x04, 0x17
        /*000a*/ 	.short	(.L_2827 - .L_2826)
.L_2826:
        /*000c*/ 	.word	0x00000000
        /*0010*/ 	.short	0x0008
        /*0012*/ 	.short	0x0078
        /*0014*/ 	.byte	0x00, 0xf0, 0x41, 0x00


	//----- nvinfo : EIATTR_KPARAM_INFO
	.align		4
.L_2827:
        /*0018*/ 	.byte	0x04, 0x17
        /*001a*/ 	.short	(.L_2829 - .L_2828)
.L_2828:
        /*001c*/ 	.word	0x00000000
        /*0020*/ 	.short	0x0007
        /*0022*/ 	.short	0x0074
        /*0024*/ 	.byte	0x00, 0xf0, 0x11, 0x00


	//----- nvinfo : EIATTR_KPARAM_INFO
	.align		4
.L_2829:
        /*0028*/ 	.byte	0x04, 0x17
        /*002a*/ 	.short	(.L_2831 - .L_2830)
.L_2830:
        /*002c*/ 	.word	0x00000000
        /*0030*/ 	.short	0x0006
        /*0032*/ 	.short	0x0070
        /*0034*/ 	.byte	0x00, 0xf0, 0x11, 0x00


	//----- nvinfo : EIATTR_KPARAM_INFO
	.align		4
.L_2831:
        /*0038*/ 	.byte	0x04, 0x17
        /*003a*/ 	.short	(.L_2833 - .L_2832)
.L_2832:
        /*003c*/ 	.word	0x00000000
        /*0040*/ 	.short	0x0005
        /*0042*/ 	.short	0x0060
        /*0044*/ 	.byte	0x00, 0xf0, 0x41, 0x00


	//----- nvinfo : EIATTR_KPARAM_INFO
	.align		4
.L_2833:
        /*0048*/ 	.byte	0x04, 0x17
        /*004a*/ 	.short	(.L_2835 - .L_2834)
.L_2834:
        /*004c*/ 	.word	0x00000000
        /*0050*/ 	.short	0x0004
        /*0052*/ 	.short	0x0050
        /*0054*/ 	.byte	0x00, 0xf0, 0x41, 0x00


	//----- nvinfo : EIATTR_KPARAM_INFO
	.align		4
.L_2835:
        /*0058*/ 	.byte	0x04, 0x17
        /*005a*/ 	.short	(.L_2837 - .L_2836)
.L_2836:
        /*005c*/ 	.word	0x00000000
        /*0060*/ 	.short	0x0003
        /*0062*/ 	.short	0x0040
        /*0064*/ 	.byte	0x00, 0xf0, 0x41, 0x00


	//----- nvinfo : EIATTR_KPARAM_INFO
	.align		4
.L_2837:
        /*0068*/ 	.byte	0x04, 0x17
        /*006a*/ 	.short	(.L_2839 - .L_2838)
.L_2838:
        /*006c*/ 	.word	0x00000000
        /*0070*/ 	.short	0x0002
        /*0072*/ 	.short	0x0030
        /*0074*/ 	.byte	0x00, 0xf0, 0x41, 0x00


	//----- nvinfo : EIATTR_KPARAM_INFO
	.align		4
.L_2839:
        /*0078*/ 	.byte	0x04, 0x17
        /*007a*/ 	.short	(.L_2841 - .L_2840)
.L_2840:
        /*007c*/ 	.word	0x00000000
        /*0080*/ 	.short	0x0001
        /*0082*/ 	.short	0x0018
        /*0084*/ 	.byte	0x00, 0xf0, 0x61, 0x00


	//----- nvinfo : EIATTR_KPARAM_INFO
	.align		4
.L_2841:
        /*0088*/ 	.byte	0x04, 0x17
        /*008a*/ 	.short	(.L_2843 - .L_2842)
.L_2842:
        /*008c*/ 	.word	0x00000000
        /*0090*/ 	.short	0x0000
        /*0092*/ 	.short	0x0000
        /*0094*/ 	.byte	0x00, 0xf0, 0x61, 0x00


	//----- nvinfo : EIATTR_SPARSE_MMA_MASK
	.align		4
.L_2843:
        /*0098*/ 	.byte	0x03, 0x50
        /*009a*/ 	.short	0x0000


	//----- nvinfo : EIATTR_MAXREG_COUNT
	.align		4
        /*009c*/ 	.byte	0x03, 0x1b
        /*009e*/ 	.short	0x00ff


	//----- nvinfo : EIATTR_MERCURY_ISA_VERSION
	.align		4
        /*00a0*/ 	.byte	0x03, 0x5f
        /*00a2*/ 	.short	0x0101


	//----- nvinfo : EIATTR_EXIT_INSTR_OFFSETS
	.align		4
        /*00a4*/ 	.byte	0x04, 0x1c
        /*00a6*/ 	.short	(.L_2845 - .L_2844)


	//   ....[0]....
.L_2844:
        /*00a8*/ 	.word	0x00000070


	//   ....[1]....
        /*00ac*/ 	.word	0x00000530


	//   ....[2]....
        /*00b0*/ 	.word	0x000025a0


	//----- nvinfo : EIATTR_CRS_STACK_SIZE
	.align		4
.L_2845:
        /*00b4*/ 	.byte	0x04, 0x1e
        /*00b6*/ 	.short	(.L_2847 - .L_2846)
.L_2846:
        /*00b8*/ 	.word	0x00000000


	//----- nvinfo : EIATTR_CBANK_PARAM_SIZE
	.align		4
.L_2847:
        /*00bc*/ 	.byte	0x03, 0x19
        /*00be*/ 	.short	0x0088


	//----- nvinfo : EIATTR_PARAM_CBANK
	.align		4
        /*00c0*/ 	.byte	0x04, 0x0a
        /*00c2*/ 	.short	(.L_2849 - .L_2848)
	.align		4
.L_2848:
        /*00c4*/ 	.word	index@(.nv.constant0._ZN2at6native35batch_norm_reduce_statistics_kernelIN3c104HalfEfiEEvNS_27GenericPackedTensorAccessorIT0_Lm2ENS_17RestrictPtrTraitsET1_EES8_NS4_IS5_Lm1ES6_S7_EES9_NS4_IT_Lm1ES6_S7_EESB_S5_S5_SB_)
        /*00c8*/ 	.short	0x0210
        /*00ca*/ 	.short	0x0088


	//----- nvinfo : EIATTR_SW_WAR
	.align		4
.L_2849:
        /*00cc*/ 	.byte	0x04, 0x36
        /*00ce*/ 	.short	(.L_2851 - .L_2850)
.L_2850:
        /*00d0*/ 	.word	0x00000008
.L_2851:


//--------------------- .nv.info._ZN2at6native35batch_norm_reduce_statistics_kernelIfflEEvNS_27GenericPackedTensorAccessorIT0_Lm2ENS_17RestrictPtrTraitsET1_EES6_NS2_IS3_Lm1ES4_S5_EES7_NS2_IT_Lm1ES4_S5_EES9_S3_S3_S9_ --------------------------
	.section	.nv.info._ZN2at6native35batch_norm_reduce_statistics_kernelIfflEEvNS_27GenericPackedTensorAccessorIT0_Lm2ENS_17RestrictPtrTraitsET1_EES6_NS2_IS3_Lm1ES4_S5_EES7_NS2_IT_Lm1ES4_S5_EES9_S3_S3_S9_,"",@"SHT_CUDA_INFO"
	.sectionflags	@""
	.align	4


	//----- nvinfo : EIATTR_CUDA_API_VERSION
	.align		4
        /*0000*/ 	.byte	0x04, 0x37
        /*0002*/ 	.short	(.L_2853 - .L_2852)
.L_2852:
        /*0004*/ 	.word	0x00000082


	//----- nvinfo : EIATTR_KPARAM_INFO
	.align		4
.L_2853:
        /*0008*/ 	.byte	0x04, 0x17
        /*000a*/ 	.short	(.L_2855 - .L_2854)
.L_2854:
        /*000c*/ 	.word	0x00000000
        /*0010*/ 	.short	0x0008
        /*0012*/ 	.short	0x00b8
        /*0014*/ 	.byte	0x00, 0xf0, 0x61, 0x00


	//----- nvinfo : EIATTR_KPARAM_INFO
	.align		4
.L_2855:
        /*0018*/ 	.byte	0x04, 0x17
        /*001a*/ 	.short	(.L_2857 - .L_2856)
.L_2856:
        /*001c*/ 	.word	0x00000000
        /*0020*/ 	.short	0x0007
        /*0022*/ 	.short	0x00b4
        /*0024*/ 	.byte	0x00, 0xf0, 0x11, 0x00


	//----- nvinfo : EIATTR_KPARAM_INFO
	.align		4
.L_2857:
        /*0028*/ 	.byte	0x04, 0x17
        /*002a*/ 	.short	(.L_2859 - .L_2858)
.L_2858:
        /*002c*/ 	.word	0x00000000
        /*0030*/ 	.short	0x0006
        /*0032*/ 	.short	0x00b0
        /*0034*/ 	.byte	0x00, 0xf0, 0x11, 0x00


	//----- nvinfo : EIATTR_KPARAM_INFO
	.align		4
.L_2859:
        /*0038*/ 	.byte	0x04, 0x17
        /*003a*/ 	.short	(.L_2861 - .L_2860)
.L_2860:
        /*003c*/ 	.word	0x00000000
        /*0040*/ 	.short	0x0005
        /*0042*/ 	.short	0x0098
        /*0044*/ 	.byte	0x00, 0xf0, 0x61, 0x00


	//----- nvinfo : EIATTR_KPARAM_INFO
	.align		4
.L_2861:
        /*0048*/ 	.byte	0x04, 0x17
        /*004a*/ 	.short	(.L_2863 - .L_2862)
.L_2862:
        /*004c*/ 	.word	0x00000000
        /*0050*/ 	.short	0x0004
        /*0052*/ 	.short	0x0080
        /*0054*/ 	.byte	0x00, 0xf0, 0x61, 0x00


	//----- nvinfo : EIATTR_KPARAM_INFO
	.align		4
.L_2863:
        /*0058*/ 	.byte	0x04, 0x17
        /*005a*/ 	.short	(.L_2865 - .L_2864)
.L_2864:
        /*005c*/ 	.word	0x00000000
        /*0060*/ 	.short	0x0003
        /*0062*/ 	.short	0x0068
        /*0064*/ 	.byte	0x00, 0xf0, 0x61, 0x00


	//----- nvinfo : EIATTR_KPARAM_INFO
	.align		4
.L_2865:
        /*0068*/ 	.byte	0x04, 0x17
        /*006a*/ 	.short	(.L_2867 - .L_2866)
.L_2866:
        /*006c*/ 	.word	0x00000000
        /*0070*/ 	.short	0x0002
        /*0072*/ 	.short	0x0050
        /*0074*/ 	.byte	0x00, 0xf0, 0x61, 0x00


	//----- nvinfo : EIATTR_KPARAM_INFO
	.align		4
.L_2867:
        /*0078*/ 	.byte	0x04, 0x17
        /*007a*/ 	.short	(.L_2869 - .L_2868)
.L_2868:
        /*007c*/ 	.word	0x00000000
        /*0080*/ 	.short	0x0001
        /*0082*/ 	.short	0x0028
        /*0084*/ 	.byte	0x00, 0xf0, 0xa1, 0x00


	//----- nvinfo : EIATTR_KPARAM_INFO
	.align		4
.L_2869:
        /*0088*/ 	.byte	0x04, 0x17
        /*008a*/ 	.short	(.L_2871 - .L_2870)
.L_2870:
        /*008c*/ 	.word	0x00000000
        /*0090*/ 	.short	0x0000
        /*0092*/ 	.short	0x0000
        /*0094*/ 	.byte	0x00, 0xf0, 0xa1, 0x00


	//----- nvinfo : EIATTR_SPARSE_MMA_MASK
	.align		4
.L_2871:
        /*0098*/ 	.byte	0x03, 0x50
        /*009a*/ 	.short	0x0000


	//----- nvinfo : EIATTR_MAXREG_COUNT
	.align		4
        /*009c*/ 	.byte	0x03, 0x1b
        /*009e*/ 	.short	0x00ff


	//----- nvinfo : EIATTR_MERCURY_ISA_VERSION
	.align		4
        /*00a0*/ 	.byte	0x03, 0x5f
        /*00a2*/ 	.short	0x0101


	//----- nvinfo : EIATTR_EXIT_INSTR_OFFSETS
	.align		4
        /*00a4*/ 	.byte	0x04, 0x1c
        /*00a6*/ 	.short	(.L_2873 - .L_2872)


	//   ....[0]....
.L_2872:
        /*00a8*/ 	.word	0x00000070


	//   ....[1]....
        /*00ac*/ 	.word	0x00000600


	//   ....[2]....
        /*00b0*/ 	.word	0x00002850


	//----- nvinfo : EIATTR_CRS_STACK_SIZE
	.align		4
.L_2873:
        /*00b4*/ 	.byte	0x04, 0x1e
        /*00b6*/ 	.short	(.L_2875 - .L_2874)
.L_2874:
        /*00b8*/ 	.word	0x00000000


	//----- nvinfo : EIATTR_CBANK_PARAM_SIZE
	.align		4
.L_2875:
        /*00bc*/ 	.byte	0x03, 0x19
        /*00be*/ 	.short	0x00d0


	//----- nvinfo : EIATTR_PARAM_CBANK
	.align		4
        /*00c0*/ 	.byte	0x04, 0x0a
        /*00c2*/ 	.short	(.L_2877 - .L_2876)
	.align		4
.L_2876:
        /*00c4*/ 	.word	index@(.nv.constant0._ZN2at6native35batch_norm_reduce_statistics_kernelIfflEEvNS_27GenericPackedTensorAccessorIT0_Lm2ENS_17RestrictPtrTraitsET1_EES6_NS2_IS3_Lm1ES4_S5_EES7_NS2_IT_Lm1ES4_S5_EES9_S3_S3_S9_)
        /*00c8*/ 	.short	0x0210
        /*00ca*/ 	.short	0x00d0


	//----- nvinfo : EIATTR_SW_WAR
	.align		4
.L_2877:
        /*00cc*/ 	.byte	0x04, 0x36
        /*00ce*/ 	.short	(.L_2879 - .L_2878)
.L_2878:
        /*00d0*/ 	.word	0x00000008
.L_2879:


//--------------------- .nv.info._ZN2at6native35batch_norm_reduce_statistics_kernelIffiEEvNS_27GenericPackedTensorAccessorIT0_Lm2ENS_17RestrictPtrTraitsET1_EES6_NS2_IS3_Lm1ES4_S5_EES7_NS2_IT_Lm1ES4_S5_EES9_S3_S3_S9_ --------------------------
	.section	.nv.info._ZN2at6native35batch_norm_reduce_statistics_kernelIffiEEvNS_27GenericPackedTensorAccessorIT0_Lm2ENS_17RestrictPtrTraitsET1_EES6_NS2_IS3_Lm1ES4_S5_EES7_NS2_IT_Lm1ES4_S5_EES9_S3_S3_S9_,"",@"SHT_CUDA_INFO"
	.sectionflags	@""
	.align	4


	//----- nvinfo : EIATTR_CUDA_API_VERSION
	.align		4
        /*0000*/ 	.byte	0x04, 0x37
        /*0002*/ 	.short	(.L_2881 - .L_2880)
.L_2880:
        /*0004*/ 	.word	0x00000082


	//----- nvinfo : EIATTR_KPARAM_INFO
	.align		4
.L_2881:
        /*0008*/ 	.byte	0x04, 0x17
        /*000a*/ 	.short	(.L_2883 - .L_2882)
.L_2882:
        /*000c*/ 	.word	0x00000000
        /*0010*/ 	.short	0x0008
        /*0012*/ 	.short	0x0078
        /*0014*/ 	.byte	0x00, 0xf0, 0x41, 0x00


	//----- nvinfo : EIATTR_KPARAM_INFO
	.align		4
.L_2883:
        /*0018*/ 	.byte	0x04, 0x17
        /*001a*/ 	.short	(.L_2885 - .L_2884)
.L_2884:
        /*001c*/ 	.word	0x00000000
        /*0020*/ 	.short	0x0007
        /*0022*/ 	.short	0x0074
        /*0024*/ 	.byte	0x00, 0xf0, 0x11, 0x00


	//----- nvinfo : EIATTR_KPARAM_INFO
	.align		4
.L_2885:
        /*0028*/ 	.byte	0x04, 0x17
        /*002a*/ 	.short	(.L_2887 - .L_2886)
.L_2886:
        /*002c*/ 	.word	0x00000000
        /*0030*/ 	.short	0x0006
        /*0032*/ 	.short	0x0070
        /*0034*/ 	.byte	0x00, 0xf0, 0x11, 0x00


	//----- nvinfo : EIATTR_KPARAM_INFO
	.align		4
.L_2887:
        /*0038*/ 	.byte	0x04, 0x17
        /*003a*/ 	.short	(.L_2889 - .L_2888)
.L_2888:
        /*003c*/ 	.word	0x00000000
        /*0040*/ 	.short	0x0005
        /*0042*/ 	.short	0x0060
        /*0044*/ 	.byte	0x00, 0xf0, 0x41, 0x00


	//----- nvinfo : EIATTR_KPARAM_INFO
	.align		4
.L_2889:
        /*0048*/ 	.byte	0x04, 0x17
        /*004a*/ 	.short	(.L_2891 - .L_2890)
.L_2890:
        /*004c*/ 	.word	0x00000000
        /*0050*/ 	.short	0x0004
        /*0052*/ 	.short	0x0050
        /*0054*/ 	.byte	0x00, 0xf0, 0x41, 0x00


	//----- nvinfo : EIATTR_KPARAM_INFO
	.align		4
.L_2891:
        /*0058*/ 	.byte	0x04, 0x17
        /*005a*/ 	.short	(.L_2893 - .L_2892)
.L_2892:
        /*005c*/ 	.word	0x00000000
        /*0060*/ 	.short	0x0003
        /*0062*/ 	.short	0x0040
        /*0064*/ 	.byte	0x00, 0xf0, 0x41, 0x00


	//----- nvinfo : EIATTR_KPARAM_INFO
	.align		4
.L_2893:
        /*0068*/ 	.byte	0x04, 0x17
        /*006a*/ 	.short	(.L_2895 - .L_2894)
.L_2894:
        /*006c*/ 	.word	0x00000000
        /*0070*/ 	.short	0x0002
        /*0072*/ 	.short	0x0030
        /*0074*/ 	.byte	0x00, 0xf0, 0x41, 0x00


	//----- nvinfo : EIATTR_KPARAM_INFO
	.align		4
.L_2895:
        /*0078*/ 	.byte	0x04, 0x17
        /*007a*/ 	.short	(.L_2897 - .L_2896)
.L_2896:
        /*007c*/ 	.word	0x00000000
        /*0080*/ 	.short	0x0001
        /*0082*/ 	.short	0x0018
        /*0084*/ 	.byte	0x00, 0xf0, 0x61, 0x00


	//----- nvinfo : EIATTR_KPARAM_INFO
	.align		4
.L_2897:
        /*0088*/ 	.byte	0x04, 0x17
        /*008a*/ 	.short	(.L_2899 - .L_2898)
.L_2898:
        /*008c*/ 	.word	0x00000000
        /*0090*/ 	.short	0x0000
        /*0092*/ 	.short	0x0000
        /*0094*/ 	.byte	0x00, 0xf0, 0x61, 0x00


	//----- nvinfo : EIATTR_SPARSE_MMA_MASK
	.align		4
.L_2899:
        /*0098*/ 	.byte	0x03, 0x50
        /*009a*/ 	.short	0x0000


	//----- nvinfo : EIATTR_MAXREG_COUNT
	.align		4
        /*009c*/ 	.byte	0x03, 0x1b
        /*009e*/ 	.short	0x00ff


	//----- nvinfo : EIATTR_MERCURY_ISA_VERSION
	.align		4
        /*00a0*/ 	.byte	0x03, 0x5f
        /*00a2*/ 	.short	0x0101


	//----- nvinfo : EIATTR_EXIT_INSTR_OFFSETS
	.align		4
        /*00a4*/ 	.byte	0x04, 0x1c
        /*00a6*/ 	.short	(.L_2901 - .L_2900)


	//   ....[0]....
.L_2900:
        /*00a8*/ 	.word	0x00000070


	//   ....[1]....
        /*00ac*/ 	.word	0x000004e0


	//   ....[2]....
        /*00b0*/ 	.word	0x000021f0


	//----- nvinfo : EIATTR_CRS_STACK_SIZE
	.align		4
.L_2901:
        /*00b4*/ 	.byte	0x04, 0x1e
        /*00b6*/ 	.short	(.L_2903 - .L_2902)
.L_2902:
        /*00b8*/ 	.word	0x00000000


	//----- nvinfo : EIATTR_CBANK_PARAM_SIZE
	.align		4
.L_2903:
        /*00bc*/ 	.byte	0x03, 0x19
        /*00be*/ 	.short	0x0088


	//----- nvinfo : EIATTR_PARAM_CBANK
	.align		4
        /*00c0*/ 	.byte	0x04, 0x0a
        /*00c2*/ 	.short	(.L_2905 - .L_2904)
	.align		4
.L_2904:
        /*00c4*/ 	.word	index@(.nv.constant0._ZN2at6native35batch_norm_reduce_statistics_kernelIffiEEvNS_27GenericPackedTensorAccessorIT0_Lm2ENS_17RestrictPtrTraitsET1_EES6_NS2_IS3_Lm1ES4_S5_EES7_NS2_IT_Lm1ES4_S5_EES9_S3_S3_S9_)
        /*00c8*/ 	.short	0x0210
        /*00ca*/ 	.short	0x0088


	//----- nvinfo : EIATTR_SW_WAR
	.align		4
.L_2905:
        /*00cc*/ 	.byte	0x04, 0x36
        /*00ce*/ 	.short	(.L_2907 - .L_2906)
.L_2906:
        /*00d0*/ 	.word	0x00000008
.L_2907:


//--------------------- .nv.info._ZN2at6native35batch_norm_reduce_statistics_kernelIddlEEvNS_27GenericPackedTensorAccessorIT0_Lm2ENS_17RestrictPtrTraitsET1_EES6_NS2_IS3_Lm1ES4_S5_EES7_NS2_IT_Lm1ES4_S5_EES9_S3_S3_S9_ --------------------------
	.section	.nv.info._ZN2at6native35batch_norm_reduce_statistics_kernelIddlEEvNS_27GenericPackedTensorAccessorIT0_Lm2ENS_17RestrictPtrTraitsET1_EES6_NS2_IS3_Lm1ES4_S5_EES7_NS2_IT_Lm1ES4_S5_EES9_S3_S3_S9_,"",@"SHT_CUDA_INFO"
	.sectionflags	@""
	.align	4


	//----- nvinfo : EIATTR_CUDA_API_VERSION
	.align		4
        /*0000*/ 	.byte	0x04, 0x37
        /*0002*/ 	.short	(.L_2909 - .L_2908)
.L_2908:
        /*0004*/ 	.word	0x00000082


	//----- nvinfo : EIATTR_KPARAM_INFO
	.align		4
.L_2909:
        /*0008*/ 	.byte	0x04, 0x17
        /*000a*/ 	.short	(.L_2911 - .L_2910)
.L_2910:
        /*000c*/ 	.word	0x00000000
        /*0010*/ 	.short	0x0008
        /*0012*/ 	.short	0x00c0
        /*0014*/ 	.byte	0x00, 0xf0, 0x61, 0x00


	//----- nvinfo : EIATTR_KPARAM_INFO
	.align		4
.L_2911:
        /*0018*/ 	.byte	0x04, 0x17
        /*001a*/ 	.short	(.L_2913 - .L_2912)
.L_2912:
        /*001c*/ 	.word	0x00000000
        /*0020*/ 	.short	0x0007
        /*0022*/ 	.short	0x00b8
        /*0024*/ 	.byte	0x00, 0xf0, 0x21, 0x00


	//----- nvinfo : EIATTR_KPARAM_INFO
	.align		4
.L_2913:
        /*0028*/ 	.byte	0x04, 0x17
        /*002a*/ 	.short	(.L_2915 - .L_2914)
.L_2914:
        /*002c*/ 	.word	0x00000000
        /*0030*/ 	.short	0x0006
        /*0032*/ 	.short	0x00b0
        /*0034*/ 	.byte	0x00, 0xf0, 0x21, 0x00


	//----- nvinfo : EIATTR_KPARAM_INFO
	.align		4
.L_2915:
        /*0038*/ 	.byte	0x04, 0x17
        /*003a*/ 	.short	(.L_2917 - .L_2916)
.L_2916:
        /*003c*/ 	.word	0x00000000
        /*0040*/ 	.short	0x0005
        /*0042*/ 	.short	0x0098
        /*0044*/ 	.byte	0x00, 0xf0, 0x61, 0x00


	//----- nvinfo : EIATTR_KPARAM_INFO
	.align		4
.L_2917:
        /*0048*/ 	.byte	0x04, 0x17
        /*004a*/ 	.short	(.L_2919 - .L_2918)
.L_2918:
        /*004c*/ 	.word	0x00000000
        /*0050*/ 	.short	0x0004
        /*0052*/ 	.short	0x0080
        /*0054*/ 	.byte	0x00, 0xf0, 0x61, 0x00


	//----- nvinfo : EIATTR_KPARAM_INFO
	.align		4
.L_2919:
        /*0058*/ 	.byte	0x04, 0x17
        /*005a*/ 	.short	(.L_2921 - .L_2920)
.L_2920:
        /*005c*/ 	.word	0x00000000
        /*0060*/ 	.short	0x0003
        /*0062*/ 	.short	0x0068
        /*0064*/ 	.byte	0x00, 0xf0, 0x61, 0x00


	//----- nvinfo : EIATTR_KPARAM_INFO
	.align		4
.L_2921:
        /*0068*/ 	.byte	0x04, 0x17
        /*006a*/ 	.short	(.L_2923 - .L_2922)
.L_2922:
        /*006c*/ 	.word	0x00000000
        /*0070*/ 	.short	0x0002
        /*0072*/ 	.short	0x0050
        /*0074*/ 	.byte	0x00, 0xf0, 0x61, 0x00


	//----- nvinfo : EIATTR_KPARAM_INFO
	.align		4
.L_2923:
        /*0078*/ 	.byte	0x04, 0x17
        /*007a*/ 	.short	(.L_2925 - .L_2924)
.L_2924:
        /*007c*/ 	.word	0x00000000
        /*0080*/ 	.short	0x0001
        /*0082*/ 	.short	0x0028
        /*0084*/ 	.byte	0x00, 0xf0, 0xa1, 0x00


	//----- nvinfo : EIATTR_KPARAM_INFO
	.align		4
.L_2925:
        /*0088*/ 	.byte	0x04, 0x17
        /*008a*/ 	.short	(.L_2927 - .L_2926)
.L_2926:
        /*008c*/ 	.word	0x00000000
        /*0090*/ 	.short	0x0000
        /*0092*/ 	.short	0x0000
        /*0094*/ 	.byte	0x00, 0xf0, 0xa1, 0x00


	//----- nvinfo : EIATTR_SPARSE_MMA_MASK
	.align		4
.L_2927:
        /*0098*/ 	.byte	0x03, 0x50
        /*009a*/ 	.short	0x0000


	//----- nvinfo : EIATTR_MAXREG_COUNT
	.align		4
        /*009c*/ 	.byte	0x03, 0x1b
        /*009e*/ 	.short	0x00ff


	//----- nvinfo : EIATTR_MERCURY_ISA_VERSION
	.align		4
        /*00a0*/ 	.byte	0x03, 0x5f
        /*00a2*/ 	.short	0x0101


	//----- nvinfo : EIATTR_EXIT_INSTR_OFFSETS
	.align		4
        /*00a4*/ 	.byte	0x04, 0x1c
        /*00a6*/ 	.short	(.L_2929 - .L_2928)


	//   ....[0]....
.L_2928:
        /*00a8*/ 	.word	0x00000070


	//   ....[1]....
        /*00ac*/ 	.word	0x00000780


	//   ....[2]....
        /*00b0*/ 	.word	0x00003150


	//----- nvinfo : EIATTR_CRS_STACK_SIZE
	.align		4
.L_2929:
        /*00b4*/ 	.byte	0x04, 0x1e
        /*00b6*/ 	.short	(.L_2931 - .L_2930)
.L_2930:
        /*00b8*/ 	.word	0x00000000


	//----- nvinfo : EIATTR_CBANK_PARAM_SIZE
	.align		4
.L_2931:
        /*00bc*/ 	.byte	0x03, 0x19
        /*00be*/ 	.short	0x00d8


	//----- nvinfo : EIATTR_PARAM_CBANK
	.align		4
        /*00c0*/ 	.byte	0x04, 0x0a
        /*00c2*/ 	.short	(.L_2933 - .L_2932)
	.align		4
.L_2932:
        /*00c4*/ 	.word	index@(.nv.constant0._ZN2at6native35batch_norm_reduce_statistics_kernelIddlEEvNS_27GenericPackedTensorAccessorIT0_Lm2ENS_17RestrictPtrTraitsET1_EES6_NS2_IS3_Lm1ES4_S5_EES7_NS2_IT_Lm1ES4_S5_EES9_S3_S3_S9_)
        /*00c8*/ 	.short	0x0210
        /*00ca*/ 	.short	0x00d8


	//----- nvinfo : EIATTR_SW_WAR
	.align		4
.L_2933:
        /*00cc*/ 	.byte	0x04, 0x36
        /*00ce*/ 	.short	(.L_2935 - .L_2934)
.L_2934:
        /*00d0*/ 	.word	0x00000008
.L_2935:


//--------------------- .nv.info._ZN2at6native35batch_norm_reduce_statistics_kernelIddiEEvNS_27GenericPackedTensorAccessorIT0_Lm2ENS_17RestrictPtrTraitsET1_EES6_NS2_IS3_Lm1ES4_S5_EES7_NS2_IT_Lm1ES4_S5_EES9_S3_S3_S9_ --------------------------
	.section	.nv.info._ZN2at6native35batch_norm_reduce_statistics_kernelIddiEEvNS_27GenericPackedTensorAccessorIT0_Lm2ENS_17RestrictPtrTraitsET1_EES6_NS2_IS3_Lm1ES4_S5_EES7_NS2_IT_Lm1ES4_S5_EES9_S3_S3_S9_,"",@"SHT_CUDA_INFO"
	.sectionflags	@""
	.align	4


	//----- nvinfo : EIATTR_CUDA_API_VERSION
	.align		4
        /*0000*/ 	.byte	0x04, 0x37
        /*0002*/ 	.short	(.L_2937 - .L_2936)
.L_2936:
        /*0004*/ 	.word	0x00000082


	//----- nvinfo : EIATTR_KPARAM_INFO
	.align		4
.L_2937:
        /*0008*/ 	.byte	0x04, 0x17
        /*000a*/ 	.short	(.L_2939 - .L_2938)
.L_2938:
        /*000c*/ 	.word	0x00000000
        /*0010*/ 	.short	0x0008
        /*0012*/ 	.short	0x0080
        /*0014*/ 	.byte	0x00, 0xf0, 0x41, 0x00


	//----- nvinfo : EIATTR_KPARAM_INFO
	.align		4
.L_2939:
        /*0018*/ 	.byte	0x04, 0x17
        /*001a*/ 	.short	(.L_2941 - .L_2940)
.L_2940:
        /*001c*/ 	.word	0x00000000
        /*0020*/ 	.short	0x0007
        /*0022*/ 	.short	0x0078
        /*0024*/ 	.byte	0x00, 0xf0, 0x21, 0x00


	//----- nvinfo : EIATTR_KPARAM_INFO
	.align		4
.L_2941:
        /*0028*/ 	.byte	0x04, 0x17
        /*002a*/ 	.short	(.L_2943 - .L_2942)
.L_2942:
        /*002c*/ 	.word	0x00000000
        /*0030*/ 	.short	0x0006
        /*0032*/ 	.short	0x0070
        /*0034*/ 	.byte	0x00, 0xf0, 0x21, 0x00


	//----- nvinfo : EIATTR_KPARAM_INFO
	.align		4
.L_2943:
        /*0038*/ 	.byte	0x04, 0x17
        /*003a*/ 	.short	(.L_2945 - .L_2944)
.L_2944:
        /*003c*/ 	.word	0x00000000
        /*0040*/ 	.short	0x0005
        /*0042*/ 	.short	0x0060
        /*0044*/ 	.byte	0x00, 0xf0, 0x41, 0x00


	//----- nvinfo : EIATTR_KPARAM_INFO
	.align		4
.L_2945:
        /*0048*/ 	.byte	0x04, 0x17
        /*004a*/ 	.short	(.L_2947 - .L_2946)
.L_2946:
        /*004c*/ 	.word	0x00000000
        /*0050*/ 	.short	0x0004
        /*0052*/ 	.short	0x0050
        /*0054*/ 	.byte	0x00, 0xf0, 0x41, 0x00


	//----- nvinfo : EIATTR_KPARAM_INFO
	.align		4
.L_2947:
        /*0058*/ 	.byte	0x04, 0x17
        /*005a*/ 	.short	(.L_2949 - .L_2948)
.L_2948:
        /*005c*/ 	.word	0x00000000
        /*0060*/ 	.short	0x0003
        /*0062*/ 	.short	0x0040
        /*0064*/ 	.byte	0x00, 0xf0, 0x41, 0x00


	//----- nvinfo : EIATTR_KPARAM_INFO
	.align		4
.L_2949:
        /*0068*/ 	.byte	0x04, 0x17
        /*006a*/ 	.short	(.L_2951 - .L_2950)
.L_2950:
        /*006c*/ 	.word	0x00000000
        /*0070*/ 	.short	0x0002
        /*0072*/ 	.short	0x0030
        /*0074*/ 	.byte	0x00, 0xf0, 0x41, 0x00


	//----- nvinfo : EIATTR_KPARAM_INFO
	.align		4
.L_2951:
        /*0078*/ 	.byte	0x04, 0x17
        /*007a*/ 	.short	(.L_2953 - .L_2952)
.L_2952:
        /*007c*/ 	.word	0x00000000
        /*0080*/ 	.short	0x0001
        /*0082*/ 	.short	0x0018
        /*0084*/ 	.byte	0x00, 0xf0, 0x61, 0x00


	//----- nvinfo : EIATTR_KPARAM_INFO
	.align		4
.L_2953:
        /*0088*/ 	.byte	0x04, 0x17
        /*008a*/ 	.short	(.L_2955 - .L_2954)
.L_2954:
        /*008c*/ 	.word	0x00000000
        /*0090*/ 	.short	0x0000
        /*0092*/ 	.short	0x0000
        /*0094*/ 	.byte	0x00, 0xf0, 0x61, 0x00


	//----- nvinfo : EIATTR_SPARSE_MMA_MASK
	.align		4
.L_2955:
        /*0098*/ 	.byte	0x03, 0x50
        /*009a*/ 	.short	0x0000


	//----- nvinfo : EIATTR_MAXREG_COUNT
	.align		4
        /*009c*/ 	.byte	0x03, 0x1b
        /*009e*/ 	.short	0x00ff


	//----- nvinfo : EIATTR_MERCURY_ISA_VERSION
	.align		4
        /*00a0*/ 	.byte	0x03, 0x5f
        /*00a2*/ 	.short	0x0101


	//----- nvinfo : EIATTR_EXIT_INSTR_OFFSETS
	.align		4
        /*00a4*/ 	.byte	0x04, 0x1c
        /*00a6*/ 	.short	(.L_2957 - .L_2956)


	//   ....[0]....
.L_2956:
        /*00a8*/ 	.word	0x00000070


	//   ....[1]....
        /*00ac*/ 	.word	0x00000680


	//   ....[2]....
        /*00b0*/ 	.word	0x00002ba0


	//----- nvinfo : EIATTR_CRS_STACK_SIZE
	.align		4
.L_2957:
        /*00b4*/ 	.byte	0x04, 0x1e
        /*00b6*/ 	.short	(.L_2959 - .L_2958)
.L_2958:
        /*00b8*/ 	.word	0x00000000


	//----- nvinfo : EIATTR_CBANK_PARAM_SIZE
	.align		4
.L_2959:
        /*00bc*/ 	.byte	0x03, 0x19
        /*00be*/ 	.short	0x0090


	//----- nvinfo : EIATTR_PARAM_CBANK
	.align		4
        /*00c0*/ 	.byte	0x04, 0x0a
        /*00c2*/ 	.short	(.L_2961 - .L_2960)
	.align		4
.L_2960:
        /*00c4*/ 	.word	index@(.nv.constant0._ZN2at6native35batch_norm_reduce_statistics_kernelIddiEEvNS_27GenericPackedTensorAccessorIT0_Lm2ENS_17RestrictPtrTraitsET1_EES6_NS2_IS3_Lm1ES4_S5_EES7_NS2_IT_Lm1ES4_S5_EES9_S3_S3_S9_)
        /*00c8*/ 	.short	0x0210
        /*00ca*/ 	.short	0x0090


	//----- nvinfo : EIATTR_SW_WAR
	.align		4
.L_2961:
        /*00cc*/ 	.byte	0x04, 0x36
        /*00ce*/ 	.short	(.L_2963 - .L_2962)
.L_2962:
        /*00d0*/ 	.word	0x00000008
.L_2963:


//--------------------- .nv.info._ZN2at6native36batch_norm_collect_statistics_kernelINS0_6InvStdEN3c108BFloat16ES4_flEEvNS_27GenericPackedTensorAccessorIKT0_Lm3ENS_17RestrictPtrTraitsET3_EET2_SB_NS5_ISB_Lm1ES8_S9_EESC_ --------------------------
	.section	.nv.info._ZN2at6native36batch_norm_collect_statistics_kernelINS0_6InvStdEN3c108BFloat16ES4_flEEvNS_27GenericPackedTensorAccessorIKT0_Lm3ENS_17RestrictPtrTraitsET3_EET2_SB_NS5_ISB_Lm1ES8_S9_EESC_,"",@"SHT_CUDA_INFO"
	.sectionflags	@""
	.align	4


	//----- nvinfo : EIATTR_CUDA_API_VERSION
	.align		4
        /*0000*/ 	.byte	0x04, 0x37
        /*0002*/ 	.short	(.L_2965 - .L_2964)
.L_2964:
        /*0004*/ 	.word	0x00000082


	//----- nvinfo : EIATTR_KPARAM_INFO
	.align		4
.L_2965:
        /*0008*/ 	.byte	0x04, 0x17
        /*000a*/ 	.short	(.L_2967 - .L_2966)
.L_2966:
        /*000c*/ 	.word	0x00000000
        /*0010*/ 	.short	0x0004
        /*0012*/ 	.short	0x0058
        /*0014*/ 	.byte	0x00, 0xf0, 0x61, 0x00


	//----- nvinfo : EIATTR_KPARAM_INFO
	.align		4
.L_2967:
        /*0018*/ 	.byte	0x04, 0x17
        /*001a*/ 	.short	(.L_2969 - .L_2968)
.L_2968:
        /*001c*/ 	.word	0x00000000
        /*0020*/ 	.short	0x0003
        /*0022*/ 	.short	0x0040
        /*0024*/ 	.byte	0x00, 0xf0, 0x61, 0x00


	//----- nvinfo : EIATTR_KPARAM_INFO
	.align		4
.L_2969:
        /*0028*/ 	.byte	0x04, 0x17
        /*002a*/ 	.short	(.L_2971 - .L_2970)
.L_2970:
        /*002c*/ 	.word	0x00000000
        /*0030*/ 	.short	0x0002
        /*0032*/ 	.short	0x003c
        /*0034*/ 	.byte	0x00, 0xf0, 0x11, 0x00


	//----- nvinfo : EIATTR_KPARAM_INFO
	.align		4
.L_2971:
        /*0038*/ 	.byte	0x04, 0x17
        /*003a*/ 	.short	(.L_2973 - .L_2972)
.L_2972:
        /*003c*/ 	.word	0x00000000
        /*0040*/ 	.short	0x0001
        /*0042*/ 	.short	0x0038
        /*0044*/ 	.byte	0x00, 0xf0, 0x11, 0x00


	//----- nvinfo : EIATTR_KPARAM_INFO
	.align		4
.L_2973:
        /*0048*/ 	.byte	0x04, 0x17
        /*004a*/ 	.short	(.L_2975 - .L_2974)
.L_2974:
        /*004c*/ 	.word	0x00000000
        /*0050*/ 	.short	0x0000
        /*0052*/ 	.short	0x0000
        /*0054*/ 	.byte	0x00, 0xf0, 0xe1, 0x00


	//----- nvinfo : EIATTR_SPARSE_MMA_MASK
	.align		4
.L_2975:
        /*0058*/ 	.byte	0x03, 0x50
        /*005a*/ 	.short	0x0000


	//----- nvinfo : EIATTR_MAXREG_COUNT
	.align		4
        /*005c*/ 	.byte	0x03, 0x1b
        /*005e*/ 	.short	0x00ff


	//----- nvinfo : EIATTR_NUM_BARRIERS
	.align		4
        /*0060*/ 	.byte	0x02, 0x4c
        /*0062*/ 	.byte	0x01
	.zero		1


	//----- nvinfo : EIATTR_MERCURY_ISA_VERSION
	.align		4
        /*0064*/ 	.byte	0x03, 0x5f
        /*0066*/ 	.short	0x0101


	//----- nvinfo : EIATTR_COOP_GROUP_MASK_REGIDS
	.align		4
        /*0068*/ 	.byte	0x04, 0x29
        /*006a*/ 	.short	(.L_2977 - .L_2976)


	//   ....[0]....
.L_2976:
        /*006c*/ 	.word	0xffffffff


	//   ....[1]....
        /*0070*/ 	.word	0xffffffff


	//   ....[2]....
        /*0074*/ 	.word	0xffffffff


	//   ....[3]....
        /*0078*/ 	.word	0xffffffff


	//   ....[4]....
        /*007c*/ 	.word	0xffffffff


	//   ....[5]....
        /*0080*/ 	.word	0xffffffff


	//   ....[6]....
        /*0084*/ 	.word	0xffffffff


	//   ....[7]....
        /*0088*/ 	.word	0xffffffff


	//   ....[8]....
        /*008c*/ 	.word	0xffffffff


	//   ....[9]....
        /*0090*/ 	.word	0xffffffff


	//   ....[10]....
        /*0094*/ 	.word	0xffffffff


	//   ....[11]....
        /*0098*/ 	.word	0xffffffff


	//   ....[12]....
        /*009c*/ 	.word	0xffffffff


	//   ....[13]....
        /*00a0*/ 	.word	0xffffffff


	//   ....[14]....
        /*00a4*/ 	.word	0xffffffff


	//   ....[15]....
        /*00a8*/ 	.word	0xffffffff


	//   ....[16]....
        /*00ac*/ 	.word	0xffffffff


	//   ....[17]....
        /*00b0*/ 	.word	0xffffffff


	//   ....[18]....
        /*00b4*/ 	.word	0xffffffff


	//   ....[19]....
        /*00b8*/ 	.word	0xffffffff


	//   ....[20]....
        /*00bc*/ 	.word	0xffffffff


	//   ....[21]....
        /*00c0*/ 	.word	0xffffffff


	//   ....[22]....
        /*00c4*/ 	.word	0xffffffff


	//   ....[23]....
        /*00c8*/ 	.word	0xffffffff


	//   ....[24]....
        /*00cc*/ 	.word	0xffffffff


	//   ....[25]....
        /*00d0*/ 	.word	0xffffffff


	//   ....[26]....
        /*00d4*/ 	.word	0xffffffff


	//   ....[27]....
        /*00d8*/ 	.word	0xffffffff


	//   ....[28]....
        /*00dc*/ 	.word	0xffffffff


	//   ....[29]....
        /*00e0*/ 	.word	0xffffffff


	//----- nvinfo : EIATTR_COOP_GROUP_INSTR_OFFSETS
	.align		4
.L_2977:
        /*00e4*/ 	.byte	0x04, 0x28
        /*00e6*/ 	.short	(.L_2979 - .L_2978)


	//   ....[0]....
.L_2978:
        /*00e8*/ 	.word	0x000004b0


	//   ....[1]....
        /*00ec*/ 	.word	0x00000580


	//   ....[2]....
        /*00f0*/ 	.word	0x00000630


	//   ....[3]....
        /*00f4*/ 	.word	0x000006a0


	//   ....[4]....
        /*00f8*/ 	.word	0x000007c0


	//   ....[5]....
        /*00fc*/ 	.word	0x000008a0


	//   ....[6]....
        /*0100*/ 	.word	0x000008f0


	//   ....[7]....
        /*0104*/ 	.word	0x00000a20


	//   ....[8]....
        /*0108*/ 	.word	0x00000b00


	//   ....[9]....
        /*010c*/ 	.word	0x00000b50


	//   ....[10]....
        /*0110*/ 	.word	0x00000c80


	//   ....[11]....
        /*0114*/ 	.word	0x00000d60


	//   ....[12]....
        /*0118*/ 	.word	0x00000e30


	//   ....[13]....
        /*011c*/ 	.word	0x00000ee0


	//   ....[14]....
        /*0120*/ 	.word	0x00001060


	//   ....[15]....
        /*0124*/ 	.word	0x000012d0


	//   ....[16]....
        /*0128*/ 	.word	0x000012f0


	//   ....[17]....
        /*012c*/ 	.word	0x00001450


	//   ....[18]....
        /*0130*/ 	.word	0x000014f0


	//   ....[19]....
        /*0134*/ 	.word	0x000015f0


	//   ....[20]....
        /*0138*/ 	.word	0x000016c0


	//   ....[21]....
        /*013c*/ 	.word	0x00001710


	//   ....[22]....
        /*0140*/ 	.word	0x00001840


	//   ....[23]....
        /*0144*/ 	.word	0x00001920


	//   ....[24]....
        /*0148*/ 	.word	0x000019b0


	//   ....[25]....
        /*014c*/ 	.word	0x00001a60


	//   ....[26]....
        /*0150*/ 	.word	0x00001ba0


	//   ....[27]....
        /*0154*/ 	.word	0x00001bf0


	//   ....[28]....
        /*0158*/ 	.word	0x00001d30


	//   ....[29]....
        /*015c*/ 	.word	0x00001e40


	//----- nvinfo : EIATTR_EXIT_INSTR_OFFSETS
	.align		4
.L_2979:
        /*0160*/ 	.byte	0x04, 0x1c
        /*0162*/ 	.short	(.L_2981 - .L_2980)


	//   ....[0]....
.L_2980:
        /*0164*/ 	.word	0x00001e70


	//   ....[1]....
        /*0168*/ 	.word	0x00002030


	//   ....[2]....
        /*016c*/ 	.word	0x000024b0


	//----- nvinfo : EIATTR_CRS_STACK_SIZE
	.align		4
.L_2981:
        /*0170*/ 	.byte	0x04, 0x1e
        /*0172*/ 	.short	(.L_2983 - .L_2982)
.L_2982:
        /*0174*/ 	.word	0x00000000


	//----- nvinfo : EIATTR_CBANK_PARAM_SIZE
	.align		4
.L_2983:
        /*0178*/ 	.byte	0x03, 0x19
        /*017a*/ 	.short	0x0070


	//----- nvinfo : EIATTR_PARAM_CBANK
	.align		4
        /*017c*/ 	.byte	0x04, 0x0a
        /*017e*/ 	.short	(.L_2985 - .L_2984)
	.align		4
.L_2984:
        /*0180*/ 	.word	index@(.nv.constant0._ZN2at6native36batch_norm_collect_statistics_kernelINS0_6InvStdEN3c108BFloat16ES4_flEEvNS_27GenericPackedTensorAccessorIKT0_Lm3ENS_17RestrictPtrTraitsET3_EET2_SB_NS5_ISB_Lm1ES8_S9_EESC_)
        /*0184*/ 	.short	0x0210
        /*0186*/ 	.short	0x0070


	//----- nvinfo : EIATTR_SW_WAR
	.align		4
.L_2985:
        /*0188*/ 	.byte	0x04, 0x36
        /*018a*/ 	.short	(.L_2987 - .L_2986)
.L_2986:
        /*018c*/ 	.word	0x00000008
.L_2987:


//--------------------- .nv.info._ZN2at6native36batch_norm_collect_statistics_kernelINS0_6InvStdEN3c108BFloat16ES4_fiEEvNS_27GenericPackedTensorAccessorIKT0_Lm3ENS_17RestrictPtrTraitsET3_EET2_SB_NS5_ISB_Lm1ES8_S9_EESC_ --------------------------
	.section	.nv.info._ZN2at6native36batch_norm_collect_statistics_kernelINS0_6InvStdEN3c108BFloat16ES4_fiEEvNS_27GenericPackedTensorAccessorIKT0_Lm3ENS_17RestrictPtrTraitsET3_EET2_SB_NS5_ISB_Lm1ES8_S9_EESC_,"",@"SHT_CUDA_INFO"
	.sectionflags	@""
	.align	4


	//----- nvinfo : EIATTR_CUDA_API_VERSION
	.align		4
        /*0000*/ 	.byte	0x04, 0x37
        /*0002*/ 	.short	(.L_2989 - .L_2988)
.L_2988:
        /*0004*/ 	.word	0x00000082


	//----- nvinfo : EIATTR_KPARAM_INFO
	.align		4
.L_2989:
        /*0008*/ 	.byte	0x04, 0x17
        /*000a*/ 	.short	(.L_2991 - .L_2990)
.L_2990:
        /*000c*/ 	.word	0x00000000
        /*0010*/ 	.short	0x0004
        /*0012*/ 	.short	0x0038
        /*0014*/ 	.byte	0x00, 0xf0, 0x41, 0x00


	//----- nvinfo : EIATTR_KPARAM_INFO
	.align		4
.L_2991:
        /*0018*/ 	.byte	0x04, 0x17
        /*001a*/ 	.short	(.L_2993 - .L_2992)
.L_2992:
        /*001c*/ 	.word	0x00000000
        /*0020*/ 	.short	0x0003
        /*0022*/ 	.short	0x0028
        /*0024*/ 	.byte	0x00, 0xf0, 0x41, 0x00


	//----- nvinfo : EIATTR_KPARAM_INFO
	.align		4
.L_2993:
        /*0028*/ 	.byte	0x04, 0x17
        /*002a*/ 	.short	(.L_2995 - .L_2994)
.L_2994:
        /*002c*/ 	.word	0x00000000
        /*0030*/ 	.short	0x0002
        /*0032*/ 	.short	0x0024
        /*0034*/ 	.byte	0x00, 0xf0, 0x11, 0x00


	//----- nvinfo : EIATTR_KPARAM_INFO
	.align		4
.L_2995:
        /*0038*/ 	.byte	0x04, 0x17
        /*003a*/ 	.short	(.L_2997 - .L_2996)
.L_2996:
        /*003c*/ 	.word	0x00000000
        /*0040*/ 	.short	0x0001
        /*0042*/ 	.short	0x0020
        /*0044*/ 	.byte	0x00, 0xf0, 0x11, 0x00


	//----- nvinfo : EIATTR_KPARAM_INFO
	.align		4
.L_2997:
        /*0048*/ 	.byte	0x04, 0x17
        /*004a*/ 	.short	(.L_2999 - .L_2998)
.L_2998:
        /*004c*/ 	.word	0x00000000
        /*0050*/ 	.short	0x0000
        /*0052*/ 	.short	0x0000
        /*0054*/ 	.byte	0x00, 0xf0, 0x81, 0x00


	//----- nvinfo : EIATTR_SPARSE_MMA_MASK
	.align		4
.L_2999:
        /*0058*/ 	.byte	0x03, 0x50
        /*005a*/ 	.short	0x0000


	//----- nvinfo : EIATTR_MAXREG_COUNT
	.align		4
        /*005c*/ 	.byte	0x03, 0x1b
        /*005e*/ 	.short	0x00ff


	//----- nvinfo : EIATTR_NUM_BARRIERS
	.align		4
        /*0060*/ 	.byte	0x02, 0x4c
        /*0062*/ 	.byte	0x01
	.zero		1


	//----- nvinfo : EIATTR_MERCURY_ISA_VERSION
	.align		4
        /*0064*/ 	.byte	0x03, 0x5f
        /*0066*/ 	.short	0x0101


	//----- nvinfo : EIATTR_COOP_GROUP_MASK_REGIDS
	.align		4
        /*0068*/ 	.byte	0x04, 0x29
        /*006a*/ 	.short	(.L_3001 - .L_3000)


	//   ....[0]....
.L_3000:
        /*006c*/ 	.word	0xffffffff


	//   ....[1]....
        /*0070*/ 	.word	0xffffffff


	//   ....[2]....
        /*0074*/ 	.word	0xffffffff


	//   ....[3]....
        /*0078*/ 	.word	0xffffffff


	//   ....[4]....
        /*007c*/ 	.word	0xffffffff


	//   ....[5]....
        /*0080*/ 	.word	0xffffffff


	//   ....[6]....
        /*0084*/ 	.word	0xffffffff


	//   ....[7]....
        /*0088*/ 	.word	0xffffffff


	//   ....[8]....
        /*008c*/ 	.word	0xffffffff


	//   ....[9]....
        /*0090*/ 	.word	0xffffffff


	//   ....[10]....
        /*0094*/ 	.word	0xffffffff


	//   ....[11]....
        /*0098*/ 	.word	0xffffffff


	//   ....[12]....
        /*009c*/ 	.word	0xffffffff


	//   ....[13]....
        /*00a0*/ 	.word	0xffffffff


	//   ....[14]....
        /*00a4*/ 	.word	0xffffffff


	//   ....[15]....
        /*00a8*/ 	.word	0xffffffff


	//   ....[16]....
        /*00ac*/ 	.word	0xffffffff


	//   ....[17]....
        /*00b0*/ 	.word	0xffffffff


	//   ....[18]....
        /*00b4*/ 	.word	0xffffffff


	//   ....[19]....
        /*00b8*/ 	.word	0xffffffff


	//   ....[20]....
        /*00bc*/ 	.word	0xffffffff


	//   ....[21]....
        /*00c0*/ 	.word	0xffffffff


	//   ....[22]....
        /*00c4*/ 	.word	0xffffffff


	//   ....[23]....
        /*00c8*/ 	.word	0xffffffff


	//   ....[24]....
        /*00cc*/ 	.word	0xffffffff


	//   ....[25]....
        /*00d0*/ 	.word	0xffffffff


	//   ....[26]....
        /*00d4*/ 	.word	0xffffffff


	//   ....[27]....
        /*00d8*/ 	.word	0xffffffff


	//   ....[28]....
        /*00dc*/ 	.word	0xffffffff


	//   ....[29]....
        /*00e0*/ 	.word	0xffffffff


	//----- nvinfo : EIATTR_COOP_GROUP_INSTR_OFFSETS
	.align		4
.L_3001:
        /*00e4*/ 	.byte	0x04, 0x28
        /*00e6*/ 	.short	(.L_3003 - .L_3002)


	//   ....[0]....
.L_3002:
        /*00e8*/ 	.word	0x00000350


	//   ....[1]....
        /*00ec*/ 	.word	0x00000420


	//   ....[2]....
        /*00f0*/ 	.word	0x000004d0


	//   ....[3]....
        /*00f4*/ 	.word	0x00000540


	//   ....[4]....
        /*00f8*/ 	.word	0x00000660


	//   ....[5]....
        /*00fc*/ 	.word	0x00000740


	//   ....[6]....
        /*0100*/ 	.word	0x00000790


	//   ....[7]....
        /*0104*/ 	.word	0x000008c0


	//   ....[8]....
        /*0108*/ 	.word	0x000009a0


	//   ....[9]....
        /*010c*/ 	.word	0x000009f0


	//   ....[10]....
        /*0110*/ 	.word	0x00000b20


	//   ....[11]....
        /*0114*/ 	.word	0x00000c00


	//   ....[12]....
        /*0118*/ 	.word	0x00000cd0


	//   ....[13]....
        /*011c*/ 	.word	0x00000d80


	//   ....[14]....
        /*0120*/ 	.word	0x00000f00


	//   ....[15]....
        /*0124*/ 	.word	0x00001170


	//   ....[16]....
        /*0128*/ 	.word	0x00001190


	//   ....[17]....
        /*012c*/ 	.word	0x000012f0


	//   ....[18]....
        /*0130*/ 	.word	0x00001390


	//   ....[19]....
        /*0134*/ 	.word	0x00001490


	//   ....[20]....
        /*0138*/ 	.word	0x00001560


	//   ....[21]....
        /*013c*/ 	.word	0x000015b0


	//   ....[22]....
        /*0140*/ 	.word	0x000016e0


	//   ....[23]....
        /*0144*/ 	.word	0x000017c0


	//   ....[24]....
        /*0148*/ 	.word	0x00001850


	//   ....[25]....
        /*014c*/ 	.word	0x00001900


	//   ....[26]....
        /*0150*/ 	.word	0x00001a40


	//   ....[27]....
        /*0154*/ 	.word	0x00001a90


	//   ....[28]....
        /*0158*/ 	.word	0x00001bd0


	//   ....[29]....
        /*015c*/ 	.word	0x00001cd0


	//----- nvinfo : EIATTR_EXIT_INSTR_OFFSETS
	.align		4
.L_3003:
        /*0160*/ 	.byte	0x04, 0x1c
        /*0162*/ 	.short	(.L_3005 - .L_3004)


	//   ....[0]....
.L_3004:
        /*0164*/ 	.word	0x00001cf0


	//   ....[1]....
        /*0168*/ 	.word	0x00001e60


	//   ....[2]....
        /*016c*/ 	.word	0x00002270


	//----- nvinfo : EIATTR_CRS_STACK_SIZE
	.align		4
.L_3005:
        /*0170*/ 	.byte	0x04, 0x1e
        /*0172*/ 	.short	(.L_3007 - .L_3006)
.L_3006:
        /*0174*/ 	.word	0x00000000


	//----- nvinfo : EIATTR_CBANK_PARAM_SIZE
	.align		4
.L_3007:
        /*0178*/ 	.byte	0x03, 0x19
        /*017a*/ 	.short	0x0048


	//----- nvinfo : EIATTR_PARAM_CBANK
	.align		4
        /*017c*/ 	.byte	0x04, 0x0a
        /*017e*/ 	.short	(.L_3009 - .L_3008)
	.align		4
.L_3008:
        /*0180*/ 	.word	index@(.nv.constant0._ZN2at6native36batch_norm_collect_statistics_kernelINS0_6InvStdEN3c108BFloat16ES4_fiEEvNS_27GenericPackedTensorAccessorIKT0_Lm3ENS_17RestrictPtrTraitsET3_EET2_SB_NS5_ISB_Lm1ES8_S9_EESC_)
        /*0184*/ 	.short	0x0210
        /*0186*/ 	.short	0x0048


	//----- nvinfo : EIATTR_SW_WAR
	.align		4
.L_3009:
        /*0188*/ 	.byte	0x04, 0x36
        /*018a*/ 	.short	(.L_3011 - .L_3010)
.L_3010:
        /*018c*/ 	.word	0x00000008
.L_3011:


//--------------------- .nv.info._ZN2at6native50batch_norm_collect_statistics_channels_last_kernelINS0_6InvStdEN3c108BFloat16EfLi4EEEvPKT0_PT1_S9_PVS8_PiiiS8_ --------------------------
	.section	.nv.info._ZN2at6native50batch_norm_collect_statistics_channels_last_kernelINS0_6InvStdEN3c108BFloat16EfLi4EEEvPKT0_PT1_S9_PVS8_PiiiS8_,"",@"SHT_CUDA_INFO"
	.sectionflags	@""
	.align	4


	//----- nvinfo : EIATTR_CUDA_API_VERSION
	.align		4
        /*0000*/ 	.byte	0x04, 0x37
        /*0002*/ 	.short	(.L_3013 - .L_3012)
.L_3012:
        /*0004*/ 	.word	0x00000082


	//----- nvinfo : EIATTR_KPARAM_INFO
	.align		4
.L_3013:
        /*0008*/ 	.byte	0x04, 0x17
        /*000a*/ 	.short	(.L_3015 - .L_3014)
.L_3014:
        /*000c*/ 	.word	0x00000000
        /*0010*/ 	.short	0x0007
        /*0012*/ 	.short	0x0030
        /*0014*/ 	.byte	0x00, 0xf0, 0x11, 0x00


	//----- nvinfo : EIATTR_KPARAM_INFO
	.align		4
.L_3015:
        /*0018*/ 	.byte	0x04, 0x17
        /*001a*/ 	.short	(.L_3017 - .L_3016)
.L_3016:
        /*001c*/ 	.word	0x00000000
        /*0020*/ 	.short	0x0006
        /*0022*/ 	.short	0x002c
        /*0024*/ 	.byte	0x00, 0xf0, 0x11, 0x00


	//----- nvinfo : EIATTR_KPARAM_INFO
	.align		4
.L_3017:
        /*0028*/ 	.byte	0x04, 0x17
        /*002a*/ 	.short	(.L_3019 - .L_3018)
.L_3018:
        /*002c*/ 	.word	0x00000000
        /*0030*/ 	.short	0x0005
        /*0032*/ 	.short	0x0028
        /*0034*/ 	.byte	0x00, 0xf0, 0x11, 0x00


	//----- nvinfo : EIATTR_KPARAM_INFO
	.align		4
.L_3019:
        /*0038*/ 	.byte	0x04, 0x17
        /*003a*/ 	.short	(.L_3021 - .L_3020)
.L_3020:
        /*003c*/ 	.word	0x00000000
        /*0040*/ 	.short	0x0004
        /*0042*/ 	.short	0x0020
        /*0044*/ 	.byte	0x00, 0xf0, 0x21, 0x00


	//----- nvinfo : EIATTR_KPARAM_INFO
	.align		4
.L_3021:
        /*0048*/ 	.byte	0x04, 0x17
        /*004a*/ 	.short	(.L_3023 - .L_3022)
.L_3022:
        /*004c*/ 	.word	0x00000000
        /*0050*/ 	.short	0x0003
        /*0052*/ 	.short	0x0018
        /*0054*/ 	.byte	0x00, 0xf0, 0x21, 0x00


	//----- nvinfo : EIATTR_KPARAM_INFO
	.align		4
.L_3023:
        /*0058*/ 	.byte	0x04, 0x17
        /*005a*/ 	.short	(.L_3025 - .L_3024)
.L_3024:
        /*005c*/ 	.word	0x00000000
        /*0060*/ 	.short	0x0002
        /*0062*/ 	.short	0x0010
        /*0064*/ 	.byte	0x00, 0xf0, 0x21, 0x00


	//----- nvinfo : EIATTR_KPARAM_INFO
	.align		4
.L_3025:
        /*0068*/ 	.byte	0x04, 0x17
        /*006a*/ 	.short	(.L_3027 - .L_3026)
.L_3026:
        /*006c*/ 	.word	0x00000000
        /*0070*/ 	.short	0x0001
        /*0072*/ 	.short	0x0008
        /*0074*/ 	.byte	0x00, 0xf0, 0x21, 0x00


	//----- nvinfo : EIATTR_KPARAM_INFO
	.align		4
.L_3027:
        /*0078*/ 	.byte	0x04, 0x17
        /*007a*/ 	.short	(.L_3029 - .L_3028)
.L_3028:
        /*007c*/ 	.word	0x00000000
        /*0080*/ 	.short	0x0000
        /*0082*/ 	.short	0x0000
        /*0084*/ 	.byte	0x00, 0xf0, 0x21, 0x00


	//----- nvinfo : EIATTR_SPARSE_MMA_MASK
	.align		4
.L_3029:
        /*0088*/ 	.byte	0x03, 0x50
        /*008a*/ 	.short	0x0000


	//----- nvinfo : EIATTR_MAXREG_COUNT
	.align		4
        /*008c*/ 	.byte	0x03, 0x1b
        /*008e*/ 	.short	0x00ff


	//----- nvinfo : EIATTR_NUM_BARRIERS
	.align		4
        /*0090*/ 	.byte	0x02, 0x4c
        /*0092*/ 	.byte	0x01
	.zero		1


	//----- nvinfo : EIATTR_MERCURY_ISA_VERSION
	.align		4
        /*0094*/ 	.byte	0x03, 0x5f
        /*0096*/ 	.short	0x0101


	//----- nvinfo : EIATTR_INT_WARP_WIDE_INSTR_OFFSETS
	.align		4
        /*0098*/ 	.byte	0x04, 0x31
        /*009a*/ 	.short	(.L_3031 - .L_3030)


	//   ....[0]....
.L_3030:
        /*009c*/ 	.word	0x00005c90


	//   ....[1]....
        /*00a0*/ 	.word	0x00005d80


	//----- nvinfo : EIATTR_EXIT_INSTR_OFFSETS
	.align		4
.L_3031:
        /*00a4*/ 	.byte	0x04, 0x1c
        /*00a6*/ 	.short	(.L_3033 - .L_3032)


	//   ....[0]....
.L_3032:
        /*00a8*/ 	.word	0x000056e0


	//   ....[1]....
        /*00ac*/ 	.word	0x00005ab0


	//   ....[2]....
        /*00b0*/ 	.word	0x00005e40


	//   ....[3]....
        /*00b4*/ 	.word	0x0000abd0


	//   ....[4]....
        /*00b8*/ 	.word	0x0000afa0


	//----- nvinfo : EIATTR_CRS_STACK_SIZE
	.align		4
.L_3033:
        /*00bc*/ 	.byte	0x04, 0x1e
        /*00be*/ 	.short	(.L_3035 - .L_3034)
.L_3034:
        /*00c0*/ 	.word	0x00000000


	//----- nvinfo : EIATTR_CBANK_PARAM_SIZE
	.align		4
.L_3035:
        /*00c4*/ 	.byte	0x03, 0x19
        /*00c6*/ 	.short	0x0034


	//----- nvinfo : EIATTR_PARAM_CBANK
	.align		4
        /*00c8*/ 	.byte	0x04, 0x0a
        /*00ca*/ 	.short	(.L_3037 - .L_3036)
	.align		4
.L_3036:
        /*00cc*/ 	.word	index@(.nv.constant0._ZN2at6native50batch_norm_collect_statistics_channels_last_kernelINS0_6InvStdEN3c108BFloat16EfLi4EEEvPKT0_PT1_S9_PVS8_PiiiS8_)
        /*00d0*/ 	.short	0x0210
        /*00d2*/ 	.short	0x0034


	//----- nvinfo : EIATTR_SW_WAR
	.align		4
.L_3037:
        /*00d4*/ 	.byte	0x04, 0x36
        /*00d6*/ 	.short	(.L_3039 - .L_3038)
.L_3038:
        /*00d8*/ 	.word	0x00000008
.L_3039:


//--------------------- .nv.info._ZN2at6native36batch_norm_collect_statistics_kernelINS0_6InvStdEN3c104HalfES4_flEEvNS_27GenericPackedTensorAccessorIKT0_Lm3ENS_17RestrictPtrTraitsET3_EET2_SB_NS5_ISB_Lm1ES8_S9_EESC_ --------------------------
	.section	.nv.info._ZN2at6native36batch_norm_collect_statistics_kernelINS0_6InvStdEN3c104HalfES4_flEEvNS_27GenericPackedTensorAccessorIKT0_Lm3ENS_17RestrictPtrTraitsET3_EET2_SB_NS5_ISB_Lm1ES8_S9_EESC_,"",@"SHT_CUDA_INFO"
	.sectionflags	@""
	.align	4


	//----- nvinfo : EIATTR_CUDA_API_VERSION
	.align		4
        /*0000*/ 	.byte	0x04, 0x37
        /*0002*/ 	.short	(.L_3041 - .L_3040)
.L_3040:
        /*0004*/ 	.word	0x00000082


	//----- nvinfo : EIATTR_KPARAM_INFO
	.align		4
.L_3041:
        /*0008*/ 	.byte	0x04, 0x17
        /*000a*/ 	.short	(.L_3043 - .L_3042)
.L_3042:
        /*000c*/ 	.word	0x00000000
        /*0010*/ 	.short	0x0004
        /*0012*/ 	.short	0x0058
        /*0014*/ 	.byte	0x00, 0xf0, 0x61, 0x00


	//----- nvinfo : EIATTR_KPARAM_INFO
	.align		4
.L_3043:
        /*0018*/ 	.byte	0x04, 0x17
        /*001a*/ 	.short	(.L_3045 - .L_3044)
.L_3044:
        /*001c*/ 	.word	0x00000000
        /*0020*/ 	.short	0x0003
        /*0022*/ 	.short	0x0040
        /*0024*/ 	.byte	0x00, 0xf0, 0x61, 0x00


	//----- nvinfo : EIATTR_KPARAM_INFO
	.align		4
.L_3045:
        /*0028*/ 	.byte	0x04, 0x17
        /*002a*/ 	.short	(.L_3047 - .L_3046)
.L_3046:
        /*002c*/ 	.word	0x00000000
        /*0030*/ 	.short	0x0002
        /*0032*/ 	.short	0x003c
        /*0034*/ 	.byte	0x00, 0xf0, 0x11, 0x00


	//----- nvinfo : EIATTR_KPARAM_INFO
	.align		4
.L_3047:
        /*0038*/ 	.byte	0x04, 0x17
        /*003a*/ 	.short	(.L_3049 - .L_3048)
.L_3048:
        /*003c*/ 	.word	0x00000000
        /*0040*/ 	.short	0x0001
        /*0042*/ 	.short	0x0038
        /*0044*/ 	.byte	0x00, 0xf0, 0x11, 0x00


	//----- nvinfo : EIATTR_KPARAM_INFO
	.align		4
.L_3049:
        /*0048*/ 	.byte	0x04, 0x17
        /*004a*/ 	.short	(.L_3051 - .L_3050)
.L_3050:
        /*004c*/ 	.word	0x00000000
        /*0050*/ 	.short	0x0000
        /*0052*/ 	.short	0x0000
        /*0054*/ 	.byte	0x00, 0xf0, 0xe1, 0x00


	//----- nvinfo : EIATTR_SPARSE_MMA_MASK
	.align		4
.L_3051:
        /*0058*/ 	.byte	0x03, 0x50
        /*005a*/ 	.short	0x0000


	//----- nvinfo : EIATTR_MAXREG_COUNT
	.align		4
        /*005c*/ 	.byte	0x03, 0x1b
        /*005e*/ 	.short	0x00ff


	//----- nvinfo : EIATTR_NUM_BARRIERS
	.align		4
        /*0060*/ 	.byte	0x02, 0x4c
        /*0062*/ 	.byte	0x01
	.zero		1


	//----- nvinfo : EIATTR_MERCURY_ISA_VERSION
	.align		4
        /*0064*/ 	.byte	0x03, 0x5f
        /*0066*/ 	.short	0x0101


	//----- nvinfo : EIATTR_COOP_GROUP_MASK_REGIDS
	.align		4
        /*0068*/ 	.byte	0x04, 0x29
        /*006a*/ 	.short	(.L_3053 - .L_3052)


	//   ....[0]....
.L_3052:
        /*006c*/ 	.word	0xffffffff


	//   ....[1]....
        /*0070*/ 	.word	0xffffffff


	//   ....[2]....
        /*0074*/ 	.word	0xffffffff


	//   ....[3]....
        /*0078*/ 	.word	0xffffffff


	//   ....[4]....
        /*007c*/ 	.word	0xffffffff


	//   ....[5]....
        /*0080*/ 	.word	0xffffffff


	//   ....[6]....
        /*0084*/ 	.word	0xffffffff


	//   ....[7]....
        /*0088*/ 	.word	0xffffffff


	//   ....[8]....
        /*008c*/ 	.word	0xffffffff


	//   ....[9]....
        /*0090*/ 	.word	0xffffffff


	//   ....[10]....
        /*0094*/ 	.word	0xffffffff


	//   ....[11]....
        /*0098*/ 	.word	0xffffffff


	//   ....[12]....
        /*009c*/ 	.word	0xffffffff


	//   ....[13]....
        /*00a0*/ 	.word	0xffffffff


	//   ....[14]....
        /*00a4*/ 	.word	0xffffffff


	//   ....[15]....
        /*00a8*/ 	.word	0xffffffff


	//   ....[16]....
        /*00ac*/ 	.word	0xffffffff


	//   ....[17]....
        /*00b0*/ 	.word	0xffffffff


	//   ....[18]....
        /*00b4*/ 	.word	0xffffffff


	//   ....[19]....
        /*00b8*/ 	.word	0xffffffff


	//   ....[20]....
        /*00bc*/ 	.word	0xffffffff


	//   ....[21]....
        /*00c0*/ 	.word	0xffffffff


	//   ....[22]....
        /*00c4*/ 	.word	0xffffffff


	//   ....[23]....
        /*00c8*/ 	.word	0xffffffff


	//   ....[24]....
        /*00cc*/ 	.word	0xffffffff


	//   ....[25]....
        /*00d0*/ 	.word	0xffffffff


	//   ....[26]....
        /*00d4*/ 	.word	0xffffffff


	//   ....[27]....
        /*00d8*/ 	.word	0xffffffff


	//   ....[28]....
        /*00dc*/ 	.word	0xffffffff


	//   ....[29]....
        /*00e0*/ 	.word	0xffffffff


	//----- nvinfo : EIATTR_COOP_GROUP_INSTR_OFFSETS
	.align		4
.L_3053:
        /*00e4*/ 	.byte	0x04, 0x28
        /*00e6*/ 	.short	(.L_3055 - .L_3054)


	//   ....[0]....
.L_3054:
        /*00e8*/ 	.word	0x000004b0


	//   ....[1]....
        /*00ec*/ 	.word	0x00000580


	//   ....[2]....
        /*00f0*/ 	.word	0x00000630


	//   ....[3]....
        /*00f4*/ 	.word	0x000006a0


	//   ....[4]....
        /*00f8*/ 	.word	0x000007c0


	//   ....[5]....
        /*00fc*/ 	.word	0x000008a0


	//   ....[6]....
        /*0100*/ 	.word	0x000008f0


	//   ....[7]....
        /*0104*/ 	.word	0x00000a20


	//   ....[8]....
        /*0108*/ 	.word	0x00000b00


	//   ....[9]....
        /*010c*/ 	.word	0x00000b50


	//   ....[10]....
        /*0110*/ 	.word	0x00000c80


	//   ....[11]....
        /*0114*/ 	.word	0x00000d60


	//   ....[12]....
        /*0118*/ 	.word	0x00000e30


	//   ....[13]....
        /*011c*/ 	.word	0x00000ee0


	//   ....[14]....
        /*0120*/ 	.word	0x00001060


	//   ....[15]....
        /*0124*/ 	.word	0x000012d0


	//   ....[16]....
        /*0128*/ 	.word	0x000012f0


	//   ....[17]....
        /*012c*/ 	.word	0x00001450


	//   ....[18]....
        /*0130*/ 	.word	0x000014e0


	//   ....[19]....
        /*0134*/ 	.word	0x000015f0


	//   ....[20]....
        /*0138*/ 	.word	0x000016c0


	//   ....[21]....
        /*013c*/ 	.word	0x00001710


	//   ....[22]....
        /*0140*/ 	.word	0x00001840


	//   ....[23]....
        /*0144*/ 	.word	0x00001920


	//   ....[24]....
        /*0148*/ 	.word	0x000019b0


	//   ....[25]....
        /*014c*/ 	.word	0x00001a60


	//   ....[26]....
        /*0150*/ 	.word	0x00001ba0


	//   ....[27]....
        /*0154*/ 	.word	0x00001bf0


	//   ....[28]....
        /*0158*/ 	.word	0x00001d30


	//   ....[29]....
        /*015c*/ 	.word	0x00001e40


	//----- nvinfo : EIATTR_EXIT_INSTR_OFFSETS
	.align		4
.L_3055:
        /*0160*/ 	.byte	0x04, 0x1c
        /*0162*/ 	.short	(.L_3057 - .L_3056)


	//   ....[0]....
.L_3056:
        /*0164*/ 	.word	0x00001e70


	//   ....[1]....
        /*0168*/ 	.word	0x00002030


	//   ....[2]....
        /*016c*/ 	.word	0x000024b0


	//----- nvinfo : EIATTR_CRS_STACK_SIZE
	.align		4
.L_3057:
        /*0170*/ 	.byte	0x04, 0x1e
        /*0172*/ 	.short	(.L_3059 - .L_3058)
.L_3058:
        /*0174*/ 	.word	0x00000000


	//----- nvinfo : EIATTR_CBANK_PARAM_SIZE
	.align		4
.L_3059:
        /*0178*/ 	.byte	0x03, 0x19
        /*017a*/ 	.short	0x0070


	//----- nvinfo : EIATTR_PARAM_CBANK
	.align		4
        /*017c*/ 	.byte	0x04, 0x0a
        /*017e*/ 	.short	(.L_3061 - .L_3060)
	.align		4
.L_3060:
        /*0180*/ 	.word	index@(.nv.constant0._ZN2at6native36batch_norm_collect_statistics_kernelINS0_6InvStdEN3c104HalfES4_flEEvNS_27GenericPackedTensorAccessorIKT0_Lm3ENS_17RestrictPtrTraitsET3_EET2_SB_NS5_ISB_Lm1ES8_S9_EESC_)
        /*0184*/ 	.short	0x0210
        /*0186*/ 	.short	0x0070


	//----- nvinfo : EIATTR_SW_WAR
	.align		4
.L_3061:
        /*0188*/ 	.byte	0x04, 0x36
        /*018a*/ 	.short	(.L_3063 - .L_3062)
.L_3062:
        /*018c*/ 	.word	0x00000008
.L_3063:


//--------------------- .nv.info._ZN2at6native36batch_norm_collect_statistics_kernelINS0_6InvStdEN3c104HalfES4_fiEEvNS_27GenericPackedTensorAccessorIKT0_Lm3ENS_17RestrictPtrTraitsET3_EET2_SB_NS5_ISB_Lm1ES8_S9_EESC_ --------------------------
	.section	.nv.info._ZN2at6native36batch_norm_collect_statistics_kernelINS0_6InvStdEN3c104HalfES4_fiEEvNS_27GenericPackedTensorAccessorIKT0_Lm3ENS_17RestrictPtrTraitsET3_EET2_SB_NS5_ISB_Lm1ES8_S9_EESC_,"",@"SHT_CUDA_INFO"
	.sectionflags	@""
	.align	4


	//----- nvinfo : EIATTR_CUDA_API_VERSION
	.align		4
        /*0000*/ 	.byte	0x04, 0x37
        /*0002*/ 	.short	(.L_3065 - .L_3064)
.L_3064:
        /*0004*/ 	.word	0x00000082


	//----- nvinfo : EIATTR_KPARAM_INFO
	.align		4
.L_3065:
        /*0008*/ 	.byte	0x04, 0x17
        /*000a*/ 	.short	(.L_3067 - .L_3066)
.L_3066:
        /*000c*/ 	.word	0x00000000
        /*0010*/ 	.short	0x0004
        /*0012*/ 	.short	0x0038
        /*0014*/ 	.byte	0x00, 0xf0, 0x41, 0x00


	//----- nvinfo : EIATTR_KPARAM_INFO
	.align		4
.L_3067:
        /*0018*/ 	.byte	0x04, 0x17
        /*001a*/ 	.short	(.L_3069 - .L_3068)
.L_3068:
        /*001c*/ 	.word	0x00000000
        /*0020*/ 	.short	0x0003
        /*0022*/ 	.short	0x0028
        /*0024*/ 	.byte	0x00, 0xf0, 0x41, 0x00


	//----- nvinfo : EIATTR_KPARAM_INFO
	.align		4
.L_3069:
        /*0028*/ 	.byte	0x04, 0x17
        /*002a*/ 	.short	(.L_3071 - .L_3070)
.L_3070:
        /*002c*/ 	.word	0x00000000
        /*0030*/ 	.short	0x0002
        /*0032*/ 	.short	0x0024
        /*0034*/ 	.byte	0x00, 0xf0, 0x11, 0x00


	//----- nvinfo : EIATTR_KPARAM_INFO
	.align		4
.L_3071:
        /*0038*/ 	.byte	0x04, 0x17
        /*003a*/ 	.short	(.L_3073 - .L_3072)
.L_3072:
        /*003c*/ 	.word	0x00000000
        /*0040*/ 	.short	0x0001
        /*0042*/ 	.short	0x0020
        /*0044*/ 	.byte	0x00, 0xf0, 0x11, 0x00


	//----- nvinfo : EIATTR_KPARAM_INFO
	.align		4
.L_3073:
        /*0048*/ 	.byte	0x04, 0x17
        /*004a*/ 	.short	(.L_3075 - .L_3074)
.L_3074:
        /*004c*/ 	.word	0x00000000
        /*0050*/ 	.short	0x0000
        /*0052*/ 	.short	0x0000
        /*0054*/ 	.byte	0x00, 0xf0, 0x81, 0x00


	//----- nvinfo : EIATTR_SPARSE_MMA_MASK
	.align		4
.L_3075:
        /*0058*/ 	.byte	0x03, 0x50
        /*005a*/ 	.short	0x0000


	//----- nvinfo : EIATTR_MAXREG_COUNT
	.align		4
        /*005c*/ 	.byte	0x03, 0x1b
        /*005e*/ 	.short	0x00ff


	//----- nvinfo : EIATTR_NUM_BARRIERS
	.align		4
        /*0060*/ 	.byte	0x02, 0x4c
        /*0062*/ 	.byte	0x01
	.zero		1


	//----- nvinfo : EIATTR_MERCURY_ISA_VERSION
	.align		4
        /*0064*/ 	.byte	0x03, 0x5f
        /*0066*/ 	.short	0x0101


	//----- nvinfo : EIATTR_COOP_GROUP_MASK_REGIDS
	.align		4
        /*0068*/ 	.byte	0x04, 0x29
        /*006a*/ 	.short	(.L_3077 - .L_3076)


	//   ....[0]....
.L_3076:
        /*006c*/ 	.word	0xffffffff


	//   ....[1]....
        /*0070*/ 	.word	0xffffffff


	//   ....[2]....
        /*0074*/ 	.word	0xffffffff


	//   ....[3]....
        /*0078*/ 	.word	0xffffffff


	//   ....[4]....
        /*007c*/ 	.word	0xffffffff


	//   ....[5]....
        /*0080*/ 	.word	0xffffffff


	//   ....[6]....
        /*0084*/ 	.word	0xffffffff


	//   ....[7]....
        /*0088*/ 	.word	0xffffffff


	//   ....[8]....
        /*008c*/ 	.word	0xffffffff


	//   ....[9]....
        /*0090*/ 	.word	0xffffffff


	//   ....[10]....
        /*0094*/ 	.word	0xffffffff


	//   ....[11]....
        /*0098*/ 	.word	0xffffffff


	//   ....[12]....
        /*009c*/ 	.word	0xffffffff


	//   ....[13]....
        /*00a0*/ 	.word	0xffffffff


	//   ....[14]....
        /*00a4*/ 	.word	0xffffffff


	//   ....[15]....
        /*00a8*/ 	.word	0xffffffff


	//   ....[16]....
        /*00ac*/ 	.word	0xffffffff


	//   ....[17]....
        /*00b0*/ 	.word	0xffffffff


	//   ....[18]....
        /*00b4*/ 	.word	0xffffffff


	//   ....[19]....
        /*00b8*/ 	.word	0xffffffff


	//   ....[20]....
        /*00bc*/ 	.word	0xffffffff


	//   ....[21]....
        /*00c0*/ 	.word	0xffffffff


	//   ....[22]....
        /*00c4*/ 	.word	0xffffffff


	//   ....[23]....
        /*00c8*/ 	.word	0xffffffff


	//   ....[24]....
        /*00cc*/ 	.word	0xffffffff


	//   ....[25]....
        /*00d0*/ 	.word	0xffffffff


	//   ....[26]....
        /*00d4*/ 	.word	0xffffffff


	//   ....[27]....
        /*00d8*/ 	.word	0xffffffff


	//   ....[28]....
        /*00dc*/ 	.word	0xffffffff


	//   ....[29]....
        /*00e0*/ 	.word	0xffffffff


	//----- nvinfo : EIATTR_COOP_GROUP_INSTR_OFFSETS
	.align		4
.L_3077:
        /*00e4*/ 	.byte	0x04, 0x28
        /*00e6*/ 	.short	(.L_3079 - .L_3078)


	//   ....[0]....
.L_3078:
        /*00e8*/ 	.word	0x00000350


	//   ....[1]....
        /*00ec*/ 	.word	0x00000420


	//   ....[2]....
        /*00f0*/ 	.word	0x000004d0


	//   ....[3]....
        /*00f4*/ 	.word	0x00000540


	//   ....[4]....
        /*00f8*/ 	.word	0x00000660


	//   ....[5]....
        /*00fc*/ 	.word	0x00000740


	//   ....[6]....
        /*0100*/ 	.word	0x00000790


	//   ....[7]....
        /*0104*/ 	.word	0x000008c0


	//   ....[8]....
        /*0108*/ 	.word	0x000009a0


	//   ....[9]....
        /*010c*/ 	.word	0x000009f0


	//   ....[10]....
        /*0110*/ 	.word	0x00000b20


	//   ....[11]....
        /*0114*/ 	.word	0x00000c00


	//   ....[12]....
        /*0118*/ 	.word	0x00000cd0


	//   ....[13]....
        /*011c*/ 	.word	0x00000d80


	//   ....[14]....
        /*0120*/ 	.word	0x00000f00


	//   ....[15]....
        /*0124*/ 	.word	0x00001170


	//   ....[16]....
        /*0128*/ 	.word	0x00001190


	//   ....[17]....
        /*012c*/ 	.word	0x000012f0


	//   ....[18]....
        /*0130*/ 	.word	0x00001390


	//   ....[19]....
        /*0134*/ 	.word	0x00001490


	//   ....[20]....
        /*0138*/ 	.word	0x00001560


	//   ....[21]....
        /*013c*/ 	.word	0x000015b0


	//   ....[22]....
        /*0140*/ 	.word	0x000016e0


	//   ....[23]....
        /*0144*/ 	.word	0x000017c0


	//   ....[24]....
        /*0148*/ 	.word	0x00001850


	//   ....[25]....
        /*014c*/ 	.word	0x00001900


	//   ....[26]....
        /*0150*/ 	.word	0x00001a40


	//   ....[27]....
        /*0154*/ 	.word	0x00001a90


	//   ....[28]....
        /*0158*/ 	.word	0x00001bd0


	//   ....[29]....
        /*015c*/ 	.word	0x00001cd0


	//----- nvinfo : EIATTR_EXIT_INSTR_OFFSETS
	.align		4
.L_3079:
        /*0160*/ 	.byte	0x04, 0x1c
        /*0162*/ 	.short	(.L_3081 - .L_3080)


	//   ....[0]....
.L_3080:
        /*0164*/ 	.word	0x00001cf0


	//   ....[1]....
        /*0168*/ 	.word	0x00001e60


	//   ....[2]....
        /*016c*/ 	.word	0x00002270


	//----- nvinfo : EIATTR_CRS_STACK_SIZE
	.align		4
.L_3081:
        /*0170*/ 	.byte	0x04, 0x1e
        /*0172*/ 	.short	(.L_3083 - .L_3082)
.L_3082:
        /*0174*/ 	.word	0x00000000


	//----- nvinfo : EIATTR_CBANK_PARAM_SIZE
	.align		4
.L_3083:
        /*0178*/ 	.byte	0x03, 0x19
        /*017a*/ 	.short	0x0048


	//----- nvinfo : EIATTR_PARAM_CBANK
	.align		4
        /*017c*/ 	.byte	0x04, 0x0a
        /*017e*/ 	.short	(.L_3085 - .L_3084)
	.align		4
.L_3084:
        /*0180*/ 	.word	index@(.nv.constant0._ZN2at6native36batch_norm_collect_statistics_kernelINS0_6InvStdEN3c104HalfES4_fiEEvNS_27GenericPackedTensorAccessorIKT0_Lm3ENS_17RestrictPtrTraitsET3_EET2_SB_NS5_ISB_Lm1ES8_S9_EESC_)
        /*0184*/ 	.short	0x0210
        /*0186*/ 	.short	0x0048


	//----- nvinfo : EIATTR_SW_WAR
	.align		4
.L_3085:
        /*0188*/ 	.byte	0x04, 0x36
        /*018a*/ 	.short	(.L_3087 - .L_3086)
.L_3086:
        /*018c*/ 	.word	0x00000008
.L_3087:


//--------------------- .nv.info._ZN2at6native50batch_norm_collect_statistics_channels_last_kernelINS0_6InvStdEN3c104HalfEfLi4EEEvPKT0_PT1_S9_PVS8_PiiiS8_ --------------------------
	.section	.nv.info._ZN2at6native50batch_norm_collect_statistics_channels_last_kernelINS0_6InvStdEN3c104HalfEfLi4EEEvPKT0_PT1_S9_PVS8_PiiiS8_,"",@"SHT_CUDA_INFO"
	.sectionflags	@""
	.align	4


	//----- nvinfo : EIATTR_CUDA_API_VERSION
	.align		4
        /*0000*/ 	.byte	0x04, 0x37
        /*0002*/ 	.short	(.L_3089 - .L_3088)
.L_3088:
        /*0004*/ 	.word	0x00000082


	//----- nvinfo : EIATTR_KPARAM_INFO
	.align		4
.L_3089:
        /*0008*/ 	.byte	0x04, 0x17
        /*000a*/ 	.short	(.L_3091 - .L_3090)
.L_3090:
        /*000c*/ 	.word	0x00000000
        /*0010*/ 	.short	0x0007
        /*0012*/ 	.short	0x0030
        /*0014*/ 	.byte	0x00, 0xf0, 0x11, 0x00


	//----- nvinfo : EIATTR_KPARAM_INFO
	.align		4
.L_3091:
        /*0018*/ 	.byte	0x04, 0x17
        /*001a*/ 	.short	(.L_3093 - .L_3092)
.L_3092:
        /*001c*/ 	.word	0x00000000
        /*0020*/ 	.short	0x0006
        /*0022*/ 	.short	0x002c
        /*0024*/ 	.byte	0x00, 0xf0, 0x11, 0x00


	//----- nvinfo : EIATTR_KPARAM_INFO
	.align		4
.L_3093:
        /*0028*/ 	.byte	0x04, 0x17
        /*002a*/ 	.short	(.L_3095 - .L_3094)
.L_3094:
        /*002c*/ 	.word	0x00000000
        /*0030*/ 	.short	0x0005
        /*0032*/ 	.short	0x0028
        /*0034*/ 	.byte	0x00, 0xf0, 0x11, 0x00


	//----- nvinfo : EIATTR_KPARAM_INFO
	.align		4
.L_3095:
        /*0038*/ 	.byte	0x04, 0x17
        /*003a*/ 	.short	(.L_3097 - .L_3096)
.L_3096:
        /*003c*/ 	.word	0x00000000
        /*0040*/ 	.short	0x0004
        /*0042*/ 	.short	0x0020
        /*0044*/ 	.byte	0x00, 0xf0, 0x21, 0x00


	//----- nvinfo : EIATTR_KPARAM_INFO
	.align		4
.L_3097:
        /*0048*/ 	.byte	0x04, 0x17
        /*004a*/ 	.short	(.L_3099 - .L_3098)
.L_3098:
        /*004c*/ 	.word	0x00000000
        /*0050*/ 	.short	0x0003
        /*0052*/ 	.short	0x0018
        /*0054*/ 	.byte	0x00, 0xf0, 0x21, 0x00


	//----- nvinfo : EIATTR_KPARAM_INFO
	.align		4
.L_3099:
        /*0058*/ 	.byte	0x04, 0x17
        /*005a*/ 	.short	(.L_3101 - .L_3100)
.L_3100:
        /*005c*/ 	.word	0x00000000
        /*0060*/ 	.short	0x0002
        /*0062*/ 	.short	0x0010
        /*0064*/ 	.byte	0x00, 0xf0, 0x21, 0x00


	//----- nvinfo : EIATTR_KPARAM_INFO
	.align		4
.L_3101:
        /*0068*/ 	.byte	0x04, 0x17
        /*006a*/ 	.short	(.L_3103 - .L_3102)
.L_3102:
        /*006c*/ 	.word	0x00000000
        /*0070*/ 	.short	0x0001
        /*0072*/ 	.short	0x0008
        /*0074*/ 	.byte	0x00, 0xf0, 0x21, 0x00


	//----- nvinfo : EIATTR_KPARAM_INFO
	.align		4
.L_3103:
        /*0078*/ 	.byte	0x04, 0x17
        /*007a*/ 	.short	(.L_3105 - .L_3104)
.L_3104:
        /*007c*/ 	.word	0x00000000
        /*0080*/ 	.short	0x0000
        /*0082*/ 	.short	0x0000
        /*0084*/ 	.byte	0x00, 0xf0, 0x21, 0x00


	//----- nvinfo : EIATTR_SPARSE_MMA_MASK
	.align		4
.L_3105:
        /*0088*/ 	.byte	0x03, 0x50
        /*008a*/ 	.short	0x0000


	//----- nvinfo : EIATTR_MAXREG_COUNT
	.align		4
        /*008c*/ 	.byte	0x03, 0x1b
        /*008e*/ 	.short	0x00ff


	//----- nvinfo : EIATTR_NUM_BARRIERS
	.align		4
        /*0090*/ 	.byte	0x02, 0x4c
        /*0092*/ 	.byte	0x01
	.zero		1


	//----- nvinfo : EIATTR_MERCURY_ISA_VERSION
	.align		4
        /*0094*/ 	.byte	0x03, 0x5f
        /*0096*/ 	.short	0x0101


	//----- nvinfo : EIATTR_INT_WARP_WIDE_INSTR_OFFSETS
	.align		4
        /*0098*/ 	.byte	0x04, 0x31
        /*009a*/ 	.short	(.L_3107 - .L_3106)


	//   ....[0]....
.L_3106:
        /*009c*/ 	.word	0x00005c90


	//   ....[1]....
        /*00a0*/ 	.word	0x00005d80


	//----- nvinfo : EIATTR_EXIT_INSTR_OFFSETS
	.align		4
.L_3107:
        /*00a4*/ 	.byte	0x04, 0x1c
        /*00a6*/ 	.short	(.L_3109 - .L_3108)


	//   ....[0]....
.L_3108:
        /*00a8*/ 	.word	0x000056e0


	//   ....[1]....
        /*00ac*/ 	.word	0x00005ab0


	//   ....[2]....
        /*00b0*/ 	.word	0x00005e40


	//   ....[3]....
        /*00b4*/ 	.word	0x0000abd0


	//   ....[4]....
        /*00b8*/ 	.word	0x0000afa0


	//----- nvinfo : EIATTR_CRS_STACK_SIZE
	.align		4
.L_3109:
        /*00bc*/ 	.byte	0x04, 0x1e
        /*00be*/ 	.short	(.L_3111 - .L_3110)
.L_3110:
        /*00c0*/ 	.word	0x00000000


	//----- nvinfo : EIATTR_CBANK_PARAM_SIZE
	.align		4
.L_3111:
        /*00c4*/ 	.byte	0x03, 0x19
        /*00c6*/ 	.short	0x0034


	//----- nvinfo : EIATTR_PARAM_CBANK
	.align		4
        /*00c8*/ 	.byte	0x04, 0x0a
        /*00ca*/ 	.short	(.L_3113 - .L_3112)
	.align		4
.L_3112:
        /*00cc*/ 	.word	index@(.nv.constant0._ZN2at6native50batch_norm_collect_statistics_channels_last_kernelINS0_6InvStdEN3c104HalfEfLi4EEEvPKT0_PT1_S9_PVS8_PiiiS8_)
        /*00d0*/ 	.short	0x0210
        /*00d2*/ 	.short	0x0034


	//----- nvinfo : EIATTR_SW_WAR
	.align		4
.L_3113:
        /*00d4*/ 	.byte	0x04, 0x36
        /*00d6*/ 	.short	(.L_3115 - .L_3114)
.L_3114:
        /*00d8*/ 	.word	0x00000008
.L_3115:


//--------------------- .nv.info._ZN2at6native36batch_norm_collect_statistics_kernelINS0_6InvStdEffflEEvNS_27GenericPackedTensorAccessorIKT0_Lm3ENS_17RestrictPtrTraitsET3_EET2_S9_NS3_IS9_Lm1ES6_S7_EESA_ --------------------------
	.section	.nv.info._ZN2at6native36batch_norm_collect_statistics_kernelINS0_6InvStdEffflEEvNS_27GenericPackedTensorAccessorIKT0_Lm3ENS_17RestrictPtrTraitsET3_EET2_S9_NS3_IS9_Lm1ES6_S7_EESA_,"",@"SHT_CUDA_INFO"
	.sectionflags	@""
	.align	4


	//----- nvinfo : EIATTR_CUDA_API_VERSION
	.align		4
        /*0000*/ 	.byte	0x04, 0x37
        /*0002*/ 	.short	(.L_3117 - .L_3116)
.L_3116:
        /*0004*/ 	.word	0x00000082


	//----- nvinfo : EIATTR_KPARAM_INFO
	.align		4
.L_3117:
        /*0008*/ 	.byte	0x04, 0x17
        /*000a*/ 	.short	(.L_3119 - .L_3118)
.L_3118:
        /*000c*/ 	.word	0x00000000
        /*0010*/ 	.short	0x0004
        /*0012*/ 	.short	0x0058
        /*0014*/ 	.byte	0x00, 0xf0, 0x61, 0x00


	//----- nvinfo : EIATTR_KPARAM_INFO
	.align		4
.L_3119:
        /*0018*/ 	.byte	0x04, 0x17
        /*001a*/ 	.short	(.L_3121 - .L_3120)
.L_3120:
        /*001c*/ 	.word	0x00000000
        /*0020*/ 	.short	0x0003
        /*0022*/ 	.short	0x0040
        /*0024*/ 	.byte	0x00, 0xf0, 0x61, 0x00


	//----- nvinfo : EIATTR_KPARAM_INFO
	.align		4
.L_3121:
        /*0028*/ 	.byte	0x04, 0x17
        /*002a*/ 	.short	(.L_3123 - .L_3122)
.L_3122:
        /*002c*/ 	.word	0x00000000
        /*0030*/ 	.short	0x0002
        /*0032*/ 	.short	0x003c
        /*0034*/ 	.byte	0x00, 0xf0, 0x11, 0x00


	//----- nvinfo : EIATTR_KPARAM_INFO
	.align		4
.L_3123:
        /*0038*/ 	.byte	0x04, 0x17
        /*003a*/ 	.short	(.L_3125 - .L_3124)
.L_3124:
        /*003c*/ 	.word	0x00000000
        /*0040*/ 	.short	0x0001
        /*0042*/ 	.short	0x0038
        /*0044*/ 	.byte	0x00, 0xf0, 0x11, 0x00


	//----- nvinfo : EIATTR_KPARAM_INFO
	.align		4
.L_3125:
        /*0048*/ 	.byte	0x04, 0x17
        /*004a*/ 	.short	(.L_3127 - .L_3126)
.L_3126:
        /*004c*/ 	.word	0x00000000
        /*0050*/ 	.short	0x0000
        /*0052*/ 	.short	0x0000
        /*0054*/ 	.byte	0x00, 0xf0, 0xe1, 0x00


	//----- nvinfo : EIATTR_SPARSE_MMA_MASK
	.align		4
.L_3127:
        /*0058*/ 	.byte	0x03, 0x50
        /*005a*/ 	.short	0x0000


	//----- nvinfo : EIATTR_MAXREG_COUNT
	.align		4
        /*005c*/ 	.byte	0x03, 0x1b
        /*005e*/ 	.short	0x00ff


	//----- nvinfo : EIATTR_NUM_BARRIERS
	.align		4
        /*0060*/ 	.byte	0x02, 0x4c
        /*0062*/ 	.byte	0x01
	.zero		1


	//----- nvinfo : EIATTR_MERCURY_ISA_VERSION
	.align		4
        /*0064*/ 	.byte	0x03, 0x5f
        /*0066*/ 	.short	0x0101


	//----- nvinfo : EIATTR_COOP_GROUP_MASK_REGIDS
	.align		4
        /*0068*/ 	.byte	0x04, 0x29
        /*006a*/ 	.short	(.L_3129 - .L_3128)


	//   ....[0]....
.L_3128:
        /*006c*/ 	.word	0xffffffff


	//   ....[1]....
        /*0070*/ 	.word	0xffffffff


	//   ....[2]....
        /*0074*/ 	.word	0xffffffff


	//   ....[3]....
        /*0078*/ 	.word	0xffffffff


	//   ....[4]....
        /*007c*/ 	.word	0xffffffff


	//   ....[5]....
        /*0080*/ 	.word	0xffffffff


	//   ....[6]....
        /*0084*/ 	.word	0xffffffff


	//   ....[7]....
        /*0088*/ 	.word	0xffffffff


	//   ....[8]....
        /*008c*/ 	.word	0xffffffff


	//   ....[9]....
        /*0090*/ 	.word	0xffffffff


	//   ....[10]....
        /*0094*/ 	.word	0xffffffff


	//   ....[11]....
        /*0098*/ 	.word	0xffffffff


	//   ....[12]....
        /*009c*/ 	.word	0xffffffff


	//   ....[13]....
        /*00a0*/ 	.word	0xffffffff


	//   ....[14]....
        /*00a4*/ 	.word	0xffffffff


	//   ....[15]....
        /*00a8*/ 	.word	0xffffffff


	//   ....[16]....
        /*00ac*/ 	.word	0xffffffff


	//   ....[17]....
        /*00b0*/ 	.word	0xffffffff


	//   ....[18]....
        /*00b4*/ 	.word	0xffffffff


	//   ....[19]....
        /*00b8*/ 	.word	0xffffffff


	//   ....[20]....
        /*00bc*/ 	.word	0xffffffff


	//   ....[21]....
        /*00c0*/ 	.word	0xffffffff


	//   ....[22]....
        /*00c4*/ 	.word	0xffffffff


	//   ....[23]....
        /*00c8*/ 	.word	0xffffffff


	//   ....[24]....
        /*00cc*/ 	.word	0xffffffff


	//   ....[25]....
        /*00d0*/ 	.word	0xffffffff


	//   ....[26]....
        /*00d4*/ 	.word	0xffffffff


	//   ....[27]....
        /*00d8*/ 	.word	0xffffffff


	//   ....[28]....
        /*00dc*/ 	.word	0xffffffff


	//   ....[29]....
        /*00e0*/ 	.word	0xffffffff


	//----- nvinfo : EIATTR_COOP_GROUP_INSTR_OFFSETS
	.align		4
.L_3129:
        /*00e4*/ 	.byte	0x04, 0x28
        /*00e6*/ 	.short	(.L_3131 - .L_3130)


	//   ....[0]....
.L_3130:
        /*00e8*/ 	.word	0x000004a0


	//   ....[1]....
        /*00ec*/ 	.word	0x00000570


	//   ....[2]....
        /*00f0*/ 	.word	0x00000620


	//   ....[3]....
        /*00f4*/ 	.word	0x00000690


	//   ....[4]....
        /*00f8*/ 	.word	0x000007b0


	//   ....[5]....
        /*00fc*/ 	.word	0x00000890


	//   ....[6]....
        /*0100*/ 	.word	0x000008e0


	//   ....[7]....
        /*0104*/ 	.word	0x00000a10


	//   ....[8]....
        /*0108*/ 	.word	0x00000af0


	//   ....[9]....
        /*010c*/ 	.word	0x00000b40


	//   ....[10]....
        /*0110*/ 	.word	0x00000c70


	//   ....[11]....
        /*0114*/ 	.word	0x00000d50


	//   ....[12]....
        /*0118*/ 	.word	0x00000e20


	//   ....[13]....
        /*011c*/ 	.word	0x00000ed0


	//   ....[14]....
        /*0120*/ 	.word	0x00001050


	//   ....[15]....
        /*0124*/ 	.word	0x000012c0


	//   ....[16]....
        /*0128*/ 	.word	0x000012e0


	//   ....[17]....
        /*012c*/ 	.word	0x00001440


	//   ....[18]....
        /*0130*/ 	.word	0x000014d0


	//   ....[19]....
        /*0134*/ 	.word	0x000015e0


	//   ....[20]....
        /*0138*/ 	.word	0x000016b0


	//   ....[21]....
        /*013c*/ 	.word	0x00001700


	//   ....[22]....
        /*0140*/ 	.word	0x00001830


	//   ....[23]....
        /*0144*/ 	.word	0x00001910


	//   ....[24]....
        /*0148*/ 	.word	0x000019a0


	//   ....[25]....
        /*014c*/ 	.word	0x00001a50


	//   ....[26]....
        /*0150*/ 	.word	0x00001b90


	//   ....[27]....
        /*0154*/ 	.word	0x00001be0


	//   ....[28]....
        /*0158*/ 	.word	0x00001d20


	//   ....[29]....
        /*015c*/ 	.word	0x00001e30


	//----- nvinfo : EIATTR_EXIT_INSTR_OFFSETS
	.align		4
.L_3131:
        /*0160*/ 	.byte	0x04, 0x1c
        /*0162*/ 	.short	(.L_3133 - .L_3132)


	//   ....[0]....
.L_3132:
        /*0164*/ 	.word	0x00001e60


	//   ....[1]....
        /*0168*/ 	.word	0x00002020


	//   ....[2]....
        /*016c*/ 	.word	0x000024a0


	//----- nvinfo : EIATTR_CRS_STACK_SIZE
	.align		4
.L_3133:
        /*0170*/ 	.byte	0x04, 0x1e
        /*0172*/ 	.short	(.L_3135 - .L_3134)
.L_3134:
        /*0174*/ 	.word	0x00000000


	//----- nvinfo : EIATTR_CBANK_PARAM_SIZE
	.align		4
.L_3135:
        /*0178*/ 	.byte	0x03, 0x19
        /*017a*/ 	.short	0x0070


	//----- nvinfo : EIATTR_PARAM_CBANK
	.align		4
        /*017c*/ 	.byte	0x04, 0x0a
        /*017e*/ 	.short	(.L_3137 - .L_3136)
	.align		4
.L_3136:
        /*0180*/ 	.word	index@(.nv.constant0._ZN2at6native36batch_norm_collect_statistics_kernelINS0_6InvStdEffflEEvNS_27GenericPackedTensorAccessorIKT0_Lm3ENS_17RestrictPtrTraitsET3_EET2_S9_NS3_IS9_Lm1ES6_S7_EESA_)
        /*0184*/ 	.short	0x0210
        /*0186*/ 	.short	0x0070


	//----- nvinfo : EIATTR_SW_WAR
	.align		4
.L_3137:
        /*0188*/ 	.byte	0x04, 0x36
        /*018a*/ 	.short	(.L_3139 - .L_3138)
.L_3138:
        /*018c*/ 	.word	0x00000008
.L_3139:


//--------------------- .nv.info._ZN2at6native36batch_norm_collect_statistics_kernelINS0_6InvStdEfffiEEvNS_27GenericPackedTensorAccessorIKT0_Lm3ENS_17RestrictPtrTraitsET3_EET2_S9_NS3_IS9_Lm1ES6_S7_EESA_ --------------------------
	.section	.nv.info._ZN2at6native36batch_norm_collect_statistics_kernelINS0_6InvStdEfffiEEvNS_27GenericPackedTensorAccessorIKT0_Lm3ENS_17RestrictPtrTraitsET3_EET2_S9_NS3_IS9_Lm1ES6_S7_EESA_,"",@"SHT_CUDA_INFO"
	.sectionflags	@""
	.align	4


	//----- nvinfo : EIATTR_CUDA_API_VERSION
	.align		4
        /*0000*/ 	.byte	0x04, 0x37
        /*0002*/ 	.short	(.L_3141 - .L_3140)
.L_3140:
        /*0004*/ 	.word	0x00000082


	//----- nvinfo : EIATTR_KPARAM_INFO
	.align		4
.L_3141:
        /*0008*/ 	.byte	0x04, 0x17
        /*000a*/ 	.short	(.L_3143 - .L_3142)
.L_3142:
        /*000c*/ 	.word	0x00000000
        /*0010*/ 	.short	0x0004
        /*0012*/ 	.short	0x0038
        /*0014*/ 	.byte	0x00, 0xf0, 0x41, 0x00


	//----- nvinfo : EIATTR_KPARAM_INFO
	.align		4
.L_3143:
        /*0018*/ 	.byte	0x04, 0x17
        /*001a*/ 	.short	(.L_3145 - .L_3144)
.L_3144:
        /*001c*/ 	.word	0x00000000
        /*0020*/ 	.short	0x0003
        /*0022*/ 	.short	0x0028
        /*0024*/ 	.byte	0x00, 0xf0, 0x41, 0x00


	//----- nvinfo : EIATTR_KPARAM_INFO
	.align		4
.L_3145:
        /*0028*/ 	.byte	0x04, 0x17
        /*002a*/ 	.short	(.L_3147 - .L_3146)
.L_3146:
        /*002c*/ 	.word	0x00000000
        /*0030*/ 	.short	0x0002
        /*0032*/ 	.short	0x0024
        /*0034*/ 	.byte	0x00, 0xf0, 0x11, 0x00


	//----- nvinfo : EIATTR_KPARAM_INFO
	.align		4
.L_3147:
        /*0038*/ 	.byte	0x04, 0x17
        /*003a*/ 	.short	(.L_3149 - .L_3148)
.L_3148:
        /*003c*/ 	.word	0x00000000
        /*0040*/ 	.short	0x0001
        /*0042*/ 	.short	0x0020
        /*0044*/ 	.byte	0x00, 0xf0, 0x11, 0x00


	//----- nvinfo : EIATTR_KPARAM_INFO
	.align		4
.L_3149:
        /*0048*/ 	.byte	0x04, 0x17
        /*004a*/ 	.short	(.L_3151 - .L_3150)
.L_3150:
        /*004c*/ 	.word	0x00000000
        /*0050*/ 	.short	0x0000
        /*0052*/ 	.short	0x0000
        /*0054*/ 	.byte	0x00, 0xf0, 0x81, 0x00


	//----- nvinfo : EIATTR_SPARSE_MMA_MASK
	.align		4
.L_3151:
        /*0058*/ 	.byte	0x03, 0x50
        /*005a*/ 	.short	0x0000


	//----- nvinfo : EIATTR_MAXREG_COUNT
	.align		4
        /*005c*/ 	.byte	0x03, 0x1b
        /*005e*/ 	.short	0x00ff


	//----- nvinfo : EIATTR_NUM_BARRIERS
	.align		4
        /*0060*/ 	.byte	0x02, 0x4c
        /*0062*/ 	.byte	0x01
	.zero		1


	//----- nvinfo : EIATTR_MERCURY_ISA_VERSION
	.align		4
        /*0064*/ 	.byte	0x03, 0x5f
        /*0066*/ 	.short	0x0101


	//----- nvinfo : EIATTR_COOP_GROUP_MASK_REGIDS
	.align		4
        /*0068*/ 	.byte	0x04, 0x29
        /*006a*/ 	.short	(.L_3153 - .L_3152)


	//   ....[0]....
.L_3152:
        /*006c*/ 	.word	0xffffffff


	//   ....[1]....
        /*0070*/ 	.word	0xffffffff


	//   ....[2]....
        /*0074*/ 	.word	0xffffffff


	//   ....[3]....
        /*0078*/ 	.word	0xffffffff


	//   ....[4]....
        /*007c*/ 	.word	0xffffffff


	//   ....[5]....
        /*0080*/ 	.word	0xffffffff


	//   ....[6]....
        /*0084*/ 	.word	0xffffffff


	//   ....[7]....
        /*0088*/ 	.word	0xffffffff


	//   ....[8]....
        /*008c*/ 	.word	0xffffffff


	//   ....[9]....
        /*0090*/ 	.word	0xffffffff


	//   ....[10]....
        /*0094*/ 	.word	0xffffffff


	//   ....[11]....
        /*0098*/ 	.word	0xffffffff


	//   ....[12]....
        /*009c*/ 	.word	0xffffffff


	//   ....[13]....
        /*00a0*/ 	.word	0xffffffff


	//   ....[14]....
        /*00a4*/ 	.word	0xffffffff


	//   ....[15]....
        /*00a8*/ 	.word	0xffffffff


	//   ....[16]....
        /*00ac*/ 	.word	0xffffffff


	//   ....[17]....
        /*00b0*/ 	.word	0xffffffff


	//   ....[18]....
        /*00b4*/ 	.word	0xffffffff


	//   ....[19]....
        /*00b8*/ 	.word	0xffffffff


	//   ....[20]....
        /*00bc*/ 	.word	0xffffffff


	//   ....[21]....
        /*00c0*/ 	.word	0xffffffff


	//   ....[22]....
        /*00c4*/ 	.word	0xffffffff


	//   ....[23]....
        /*00c8*/ 	.word	0xffffffff


	//   ....[24]....
        /*00cc*/ 	.word	0xffffffff


	//   ....[25]....
        /*00d0*/ 	.word	0xffffffff


	//   ....[26]....
        /*00d4*/ 	.word	0xffffffff


	//   ....[27]....
        /*00d8*/ 	.word	0xffffffff


	//   ....[28]....
        /*00dc*/ 	.word	0xffffffff


	//   ....[29]....
        /*00e0*/ 	.word	0xffffffff


	//----- nvinfo : EIATTR_COOP_GROUP_INSTR_OFFSETS
	.align		4
.L_3153:
        /*00e4*/ 	.byte	0x04, 0x28
        /*00e6*/ 	.short	(.L_3155 - .L_3154)


	//   ....[0]....
.L_3154:
        /*00e8*/ 	.word	0x00000340


	//   ....[1]....
        /*00ec*/ 	.word	0x00000410


	//   ....[2]....
        /*00f0*/ 	.word	0x000004c0


	//   ....[3]....
        /*00f4*/ 	.word	0x00000530


	//   ....[4]....
        /*00f8*/ 	.word	0x00000650


	//   ....[5]....
        /*00fc*/ 	.word	0x00000730


	//   ....[6]....
        /*0100*/ 	.word	0x00000780


	//   ....[7]....
        /*0104*/ 	.word	0x000008b0


	//   ....[8]....
        /*0108*/ 	.word	0x00000990


	//   ....[9]....
        /*010c*/ 	.word	0x000009e0


	//   ....[10]....
        /*0110*/ 	.word	0x00000b10


	//   ....[11]....
        /*0114*/ 	.word	0x00000bf0


	//   ....[12]....
        /*0118*/ 	.word	0x00000cc0


	//   ....[13]....
        /*011c*/ 	.word	0x00000d70


	//   ....[14]....
        /*0120*/ 	.word	0x00000ef0


	//   ....[15]....
        /*0124*/ 	.word	0x00001160


	//   ....[16]....
        /*0128*/ 	.word	0x00001180


	//   ....[17]....
        /*012c*/ 	.word	0x000012e0


	//   ....[18]....
        /*0130*/ 	.word	0x00001370


	//   ....[19]....
        /*0134*/ 	.word	0x00001480


	//   ....[20]....
        /*0138*/ 	.word	0x00001550


	//   ....[21]....
        /*013c*/ 	.word	0x000015a0


	//   ....[22]....
        /*0140*/ 	.word	0x000016d0


	//   ....[23]....
        /*0144*/ 	.word	0x000017b0


	//   ....[24]....
        /*0148*/ 	.word	0x00001840


	//   ....[25]....
        /*014c*/ 	.word	0x000018f0


	//   ....[26]....
        /*0150*/ 	.word	0x00001a30


	//   ....[27]....
        /*0154*/ 	.word	0x00001a80


	//   ....[28]....
        /*0158*/ 	.word	0x00001bc0


	//   ....[29]....
        /*015c*/ 	.word	0x00001cc0


	//----- nvinfo : EIATTR_EXIT_INSTR_OFFSETS
	.align		4
.L_3155:
        /*0160*/ 	.byte	0x04, 0x1c
        /*0162*/ 	.short	(.L_3157 - .L_3156)


	//   ....[0]....
.L_3156:
        /*0164*/ 	.word	0x00001ce0


	//   ....[1]....
        /*0168*/ 	.word	0x00001e50


	//   ....[2]....
        /*016c*/ 	.word	0x00002260


	//----- nvinfo : EIATTR_CRS_STACK_SIZE
	.align		4
.L_3157:
        /*0170*/ 	.byte	0x04, 0x1e
        /*0172*/ 	.short	(.L_3159 - .L_3158)
.L_3158:
        /*0174*/ 	.word	0x00000000


	//----- nvinfo : EIATTR_CBANK_PARAM_SIZE
	.align		4
.L_3159:
        /*0178*/ 	.byte	0x03, 0x19
        /*017a*/ 	.short	0x0048


	//----- nvinfo : EIATTR_PARAM_CBANK
	.align		4
        /*017c*/ 	.byte	0x04, 0x0a
        /*017e*/ 	.short	(.L_3161 - .L_3160)
	.align		4
.L_3160:
        /*0180*/ 	.word	index@(.nv.constant0._ZN2at6native36batch_norm_collect_statistics_kernelINS0_6InvStdEfffiEEvNS_27GenericPackedTensorAccessorIKT0_Lm3ENS_17RestrictPtrTraitsET3_EET2_S9_NS3_IS9_Lm1ES6_S7_EESA_)
        /*0184*/ 	.short	0x0210
        /*0186*/ 	.short	0x0048


	//----- nvinfo : EIATTR_SW_WAR
	.align		4
.L_3161:
        /*0188*/ 	.byte	0x04, 0x36
        /*018a*/ 	.short	(.L_3163 - .L_3162)
.L_3162:
        /*018c*/ 	.word	0x00000008
.L_3163:


//--------------------- .nv.info._ZN2at6native50batch_norm_collect_statistics_channels_last_kernelINS0_6InvStdEffLi4EEEvPKT0_PT1_S7_PVS6_PiiiS6_ --------------------------
	.section	.nv.info._ZN2at6native50batch_norm_collect_statistics_channels_last_kernelINS0_6InvStdEffLi4EEEvPKT0_PT1_S7_PVS6_PiiiS6_,"",@"SHT_CUDA_INFO"
	.sectionflags	@""
	.align	4


	//----- nvinfo : EIATTR_CUDA_API_VERSION
	.align		4
        /*0000*/ 	.byte	0x04, 0x37
        /*0002*/ 	.short	(.L_3165 - .L_3164)
.L_3164:
        /*0004*/ 	.word	0x00000082


	//----- nvinfo : EIATTR_KPARAM_INFO
	.align		4
.L_3165:
        /*0008*/ 	.byte	0x04, 0x17
        /*000a*/ 	.short	(.L_3167 - .L_3166)
.L_3166:
        /*000c*/ 	.word	0x00000000
        /*0010*/ 	.short	0x0007
        /*0012*/ 	.short	0x0030
        /*0014*/ 	.byte	0x00, 0xf0, 0x11, 0x00


	//----- nvinfo : EIATTR_KPARAM_INFO
	.align		4
.L_3167:
        /*0018*/ 	.byte	0x04, 0x17
        /*001a*/ 	.short	(.L_3169 - .L_3168)
.L_3168:
        /*001c*/ 	.word	0x00000000
        /*0020*/ 	.short	0x0006
        /*0022*/ 	.short	0x002c
        /*0024*/ 	.byte	0x00, 0xf0, 0x11, 0x00


	//----- nvinfo : EIATTR_KPARAM_INFO
	.align		4
.L_3169:
        /*0028*/ 	.byte	0x04, 0x17
        /*002a*/ 	.short	(.L_3171 - .L_3170)
.L_3170:
        /*002c*/ 	.word	0x00000000
        /*0030*/ 	.short	0x0005
        /*0032*/ 	.short	0x0028
        /*0034*/ 	.byte	0x00, 0xf0, 0x11, 0x00


	//----- nvinfo : EIATTR_KPARAM_INFO
	.align		4
.L_3171:
        /*0038*/ 	.byte	0x04, 0x17
        /*003a*/ 	.short	(.L_3173 - .L_3172)
.L_3172:
        /*003c*/ 	.word	0x00000000
        /*0040*/ 	.short	0x0004
        /*0042*/ 	.short	0x0020
        /*0044*/ 	.byte	0x00, 0xf0, 0x21, 0x00


	//----- nvinfo : EIATTR_KPARAM_INFO
	.align		4
.L_3173:
        /*0048*/ 	.byte	0x04, 0x17
        /*004a*/ 	.short	(.L_3175 - .L_3174)
.L_3174:
        /*004c*/ 	.word	0x00000000
        /*0050*/ 	.short	0x0003
        /*0052*/ 	.short	0x0018
        /*0054*/ 	.byte	0x00, 0xf0, 0x21, 0x00


	//----- nvinfo : EIATTR_KPARAM_INFO
	.align		4
.L_3175:
        /*0058*/ 	.byte	0x04, 0x17
        /*005a*/ 	.short	(.L_3177 - .L_3176)
.L_3176:
        /*005c*/ 	.word	0x00000000
        /*0060*/ 	.short	0x0002
        /*0062*/ 	.short	0x0010
        /*0064*/ 	.byte	0x00, 0xf0, 0x21, 0x00


	//----- nvinfo : EIATTR_KPARAM_INFO
	.align		4
.L_3177:
        /*0068*/ 	.byte	0x04, 0x17
        /*006a*/ 	.short	(.L_3179 - .L_3178)
.L_3178:
        /*006c*/ 	.word	0x00000000
        /*0070*/ 	.short	0x0001
        /*0072*/ 	.short	0x0008
        /*0074*/ 	.byte	0x00, 0xf0, 0x21, 0x00


	//----- nvinfo : EIATTR_KPARAM_INFO
	.align		4
.L_3179:
        /*0078*/ 	.byte	0x04, 0x17
        /*007a*/ 	.short	(.L_3181 - .L_3180)
.L_3180:
        /*007c*/ 	.word	0x00000000
        /*0080*/ 	.short	0x0000
        /*0082*/ 	.short	0x0000
        /*0084*/ 	.byte	0x00, 0xf0, 0x21, 0x00


	//----- nvinfo : EIATTR_SPARSE_MMA_MASK
	.align		4
.L_3181:
        /*0088*/ 	.byte	0x03, 0x50
        /*008a*/ 	.short	0x0000


	//----- nvinfo : EIATTR_MAXREG_COUNT
	.align		4
        /*008c*/ 	.byte	0x03, 0x1b
        /*008e*/ 	.short	0x00ff


	//----- nvinfo : EIATTR_NUM_BARRIERS
	.align		4
        /*0090*/ 	.byte	0x02, 0x4c
        /*0092*/ 	.byte	0x01
	.zero		1


	//----- nvinfo : EIATTR_MERCURY_ISA_VERSION
	.align		4
        /*0094*/ 	.byte	0x03, 0x5f
        /*0096*/ 	.short	0x0101


	//----- nvinfo : EIATTR_INT_WARP_WIDE_INSTR_OFFSETS
	.align		4
        /*0098*/ 	.byte	0x04, 0x31
        /*009a*/ 	.short	(.L_3183 - .L_3182)


	//   ....[0]....
.L_3182:
        /*009c*/ 	.word	0x00005ca0


	//   ....[1]....
        /*00a0*/ 	.word	0x00005d90


	//----- nvinfo : EIATTR_EXIT_INSTR_OFFSETS
	.align		4
.L_3183:
        /*00a4*/ 	.byte	0x04, 0x1c
        /*00a6*/ 	.short	(.L_3185 - .L_3184)


	//   ....[0]....
.L_3184:
        /*00a8*/ 	.word	0x000056f0


	//   ....[1]....
        /*00ac*/ 	.word	0x00005ac0


	//   ....[2]....
        /*00b0*/ 	.word	0x00005e50


	//   ....[3]....
        /*00b4*/ 	.word	0x0000abe0


	//   ....[4]....
        /*00b8*/ 	.word	0x0000afb0


	//----- nvinfo : EIATTR_CRS_STACK_SIZE
	.align		4
.L_3185:
        /*00bc*/ 	.byte	0x04, 0x1e
        /*00be*/ 	.short	(.L_3187 - .L_3186)
.L_3186:
        /*00c0*/ 	.word	0x00000000


	//----- nvinfo : EIATTR_CBANK_PARAM_SIZE
	.align		4
.L_3187:
        /*00c4*/ 	.byte	0x03, 0x19
        /*00c6*/ 	.short	0x0034


	//----- nvinfo : EIATTR_PARAM_CBANK
	.align		4
        /*00c8*/ 	.byte	0x04, 0x0a
        /*00ca*/ 	.short	(.L_3189 - .L_3188)
	.align		4
.L_3188:
        /*00cc*/ 	.word	index@(.nv.constant0._ZN2at6native50batch_norm_collect_statistics_channels_last_kernelINS0_6InvStdEffLi4EEEvPKT0_PT1_S7_PVS6_PiiiS6_)
        /*00d0*/ 	.short	0x0210
        /*00d2*/ 	.short	0x0034


	//----- nvinfo : EIATTR_SW_WAR
	.align		4
.L_3189:
        /*00d4*/ 	.byte	0x04, 0x36
        /*00d6*/ 	.short	(.L_3191 - .L_3190)
.L_3190:
        /*00d8*/ 	.word	0x00000008
.L_3191:


//--------------------- .nv.info._ZN2at6native36batch_norm_collect_statistics_kernelINS0_6InvStdEdddlEEvNS_27GenericPackedTensorAccessorIKT0_Lm3ENS_17RestrictPtrTraitsET3_EET2_S9_NS3_IS9_Lm1ES6_S7_EESA_ --------------------------
	.section	.nv.info._ZN2at6native36batch_norm_collect_statistics_kernelINS0_6InvStdEdddlEEvNS_27GenericPackedTensorAccessorIKT0_Lm3ENS_17RestrictPtrTraitsET3_EET2_S9_NS3_IS9_Lm1ES6_S7_EESA_,"",@"SHT_CUDA_INFO"
	.sectionflags	@""
	.align	4


	//----- nvinfo : EIATTR_CUDA_API_VERSION
	.align		4
        /*0000*/ 	.byte	0x04, 0x37
        /*0002*/ 	.short	(.L_3193 - .L_3192)
.L_3192:
        /*0004*/ 	.word	0x00000082


	//----- nvinfo : EIATTR_KPARAM_INFO
	.align		4
.L_3193:
        /*0008*/ 	.byte	0x04, 0x17
        /*000a*/ 	.short	(.L_3195 - .L_3194)
.L_3194:
        /*000c*/ 	.word	0x00000000
        /*0010*/ 	.short	0x0004
        /*0012*/ 	.short	0x0060
        /*0014*/ 	.byte	0x00, 0xf0, 0x61, 0x00


	//----- nvinfo : EIATTR_KPARAM_INFO
	.align		4
.L_3195:
        /*0018*/ 	.byte	0x04, 0x17
        /*001a*/ 	.short	(.L_3197 - .L_3196)
.L_3196:
        /*001c*/ 	.word	0x00000000
        /*0020*/ 	.short	0x0003
        /*0022*/ 	.short	0x0048
        /*0024*/ 	.byte	0x00, 0xf0, 0x61, 0x00


	//----- nvinfo : EIATTR_KPARAM_INFO
	.align		4
.L_3197:
        /*0028*/ 	.byte	0x04, 0x17
        /*002a*/ 	.short	(.L_3199 - .L_3198)
.L_3198:
        /*002c*/ 	.word	0x00000000
        /*0030*/ 	.short	0x0002
        /*0032*/ 	.short	0x0040
        /*0034*/ 	.byte	0x00, 0xf0, 0x21, 0x00


	//----- nvinfo : EIATTR_KPARAM_INFO
	.align		4
.L_3199:
        /*0038*/ 	.byte	0x04, 0x17
        /*003a*/ 	.short	(.L_3201 - .L_3200)
.L_3200:
        /*003c*/ 	.word	0x00000000
        /*0040*/ 	.short	0x0001
        /*0042*/ 	.short	0x0038
        /*0044*/ 	.byte	0x00, 0xf0, 0x21, 0x00


	//----- nvinfo : EIATTR_KPARAM_INFO
	.align		4
.L_3201:
        /*0048*/ 	.byte	0x04, 0x17
        /*004a*/ 	.short	(.L_3203 - .L_3202)
.L_3202:
        /*004c*/ 	.word	0x00000000
        /*0050*/ 	.short	0x0000
        /*0052*/ 	.short	0x0000
        /*0054*/ 	.byte	0x00, 0xf0, 0xe1, 0x00


	//----- nvinfo : EIATTR_SPARSE_MMA_MASK
	.align		4
.L_3203:
        /*0058*/ 	.byte	0x03, 0x50
        /*005a*/ 	.short	0x0000


	//----- nvinfo : EIATTR_MAXREG_COUNT
	.align		4
        /*005c*/ 	.byte	0x03, 0x1b
        /*005e*/ 	.short	0x00ff


	//----- nvinfo : EIATTR_NUM_BARRIERS
	.align		4
        /*0060*/ 	.byte	0x02, 0x4c
        /*0062*/ 	.byte	0x01
	.zero		1


	//----- nvinfo : EIATTR_MERCURY_ISA_VERSION
	.align		4
        /*0064*/ 	.byte	0x03, 0x5f
        /*0066*/ 	.short	0x0101


	//----- nvinfo : EIATTR_COOP_GROUP_MASK_REGIDS
	.align		4
        /*0068*/ 	.byte	0x04, 0x29
        /*006a*/ 	.short	(.L_3205 - .L_3204)


	//   ....[0]....
.L_3204:
        /*006c*/ 	.word	0xffffffff


	//   ....[1]....
        /*0070*/ 	.word	0xffffffff


	//   ....[2]....
        /*0074*/ 	.word	0xffffffff


	//   ....[3]....
        /*0078*/ 	.word	0xffffffff


	//   ....[4]....
        /*007c*/ 	.word	0xffffffff


	//   ....[5]....
        /*0080*/ 	.word	0xffffffff


	//   ....[6]....
        /*0084*/ 	.word	0xffffffff


	//   ....[7]....
        /*0088*/ 	.word	0xffffffff


	//   ....[8]....
        /*008c*/ 	.word	0xffffffff


	//   ....[9]....
        /*0090*/ 	.word	0xffffffff


	//   ....[10]....
        /*0094*/ 	.word	0xffffffff


	//   ....[11]....
        /*0098*/ 	.word	0xffffffff


	//   ....[12]....
        /*009c*/ 	.word	0xffffffff


	//   ....[13]....
        /*00a0*/ 	.word	0xffffffff


	//   ....[14]....
        /*00a4*/ 	.word	0xffffffff


	//   ....[15]....
        /*00a8*/ 	.word	0xffffffff


	//   ....[16]....
        /*00ac*/ 	.word	0xffffffff


	//   ....[17]....
        /*00b0*/ 	.word	0xffffffff


	//   ....[18]....
        /*00b4*/ 	.word	0xffffffff


	//   ....[19]....
        /*00b8*/ 	.word	0xffffffff


	//   ....[20]....
        /*00bc*/ 	.word	0xffffffff


	//   ....[21]....
        /*00c0*/ 	.word	0xffffffff


	//   ....[22]....
        /*00c4*/ 	.word	0xffffffff


	//   ....[23]....
        /*00c8*/ 	.word	0xffffffff


	//   ....[24]....
        /*00cc*/ 	.word	0xffffffff


	//   ....[25]....
        /*00d0*/ 	.word	0xffffffff


	//   ....[26]....
        /*00d4*/ 	.word	0xffffffff


	//   ....[27]....
        /*00d8*/ 	.word	0xffffffff


	//   ....[28]....
        /*00dc*/ 	.word	0xffffffff


	//   ....[29]....
        /*00e0*/ 	.word	0xffffffff


	//   ....[30]....
        /*00e4*/ 	.word	0xffffffff


	//   ....[31]....
        /*00e8*/ 	.word	0xffffffff


	//   ....[32]....
        /*00ec*/ 	.word	0xffffffff


	//   ....[33]....
        /*00f0*/ 	.word	0xffffffff


	//   ....[34]....
        /*00f4*/ 	.word	0xffffffff


	//   ....[35]....
        /*00f8*/ 	.word	0xffffffff


	//   ....[36]....
        /*00fc*/ 	.word	0xffffffff


	//   ....[37]....
        /*0100*/ 	.word	0xffffffff


	//   ....[38]....
        /*0104*/ 	.word	0xffffffff


	//   ....[39]....
        /*0108*/ 	.word	0xffffffff


	//   ....[40]....
        /*010c*/ 	.word	0xffffffff


	//   ....[41]....
        /*0110*/ 	.word	0xffffffff


	//   ....[42]....
        /*0114*/ 	.word	0xffffffff


	//   ....[43]....
        /*0118*/ 	.word	0xffffffff


	//   ....[44]....
        /*011c*/ 	.word	0xffffffff


	//   ....[45]....
        /*0120*/ 	.word	0xffffffff


	//   ....[46]....
        /*0124*/ 	.word	0xffffffff


	//   ....[47]....
        /*0128*/ 	.word	0xffffffff


	//   ....[48]....
        /*012c*/ 	.word	0xffffffff


	//   ....[49]....
        /*0130*/ 	.word	0xffffffff


	//----- nvinfo : EIATTR_COOP_GROUP_INSTR_OFFSETS
	.align		4
.L_3205:
        /*0134*/ 	.byte	0x04, 0x28
        /*0136*/ 	.short	(.L_3207 - .L_3206)


	//   ....[0]....
.L_3206:
        /*0138*/ 	.word	0x00000620


	//   ....[1]....
        /*013c*/ 	.word	0x00000640


	//   ....[2]....
        /*0140*/ 	.word	0x00000650


	//   ....[3]....
        /*0144*/ 	.word	0x00000790


	//   ....[4]....
        /*0148*/ 	.word	0x000007d0


	//   ....[5]....
        /*014c*/ 	.word	0x000007e0


	//   ....[6]....
        /*0150*/ 	.word	0x00000920


	//   ....[7]....
        /*0154*/ 	.word	0x00000930


	//   ....[8]....
        /*0158*/ 	.word	0x000009d0


	//   ....[9]....
        /*015c*/ 	.word	0x00000a10


	//   ....[10]....
        /*0160*/ 	.word	0x00000a20


	//   ....[11]....
        /*0164*/ 	.word	0x00000ae0


	//   ....[12]....
        /*0168*/ 	.word	0x00000b10


	//   ....[13]....
        /*016c*/ 	.word	0x00000c10


	//   ....[14]....
        /*0170*/ 	.word	0x00000c50


	//   ....[15]....
        /*0174*/ 	.word	0x00000c60


	//   ....[16]....
        /*0178*/ 	.word	0x00000da0


	//   ....[17]....
        /*017c*/ 	.word	0x00000db0


	//   ....[18]....
        /*0180*/ 	.word	0x00000e50


	//   ....[19]....
        /*0184*/ 	.word	0x00000e90


	//   ....[20]....
        /*0188*/ 	.word	0x00000ea0


	//   ....[21]....
        /*018c*/ 	.word	0x00000fe0


	//   ....[22]....
        /*0190*/ 	.word	0x00000ff0


	//   ....[23]....
        /*0194*/ 	.word	0x000010b0


	//   ....[24]....
        /*0198*/ 	.word	0x00001110


	//   ....[25]....
        /*019c*/ 	.word	0x00001390


	//   ....[26]....
        /*01a0*/ 	.word	0x000013b0


	//   ....[27]....
        /*01a4*/ 	.word	0x000013c0


	//   ....[28]....
        /*01a8*/ 	.word	0x00001500


	//   ....[29]....
        /*01ac*/ 	.word	0x00001540


	//   ....[30]....
        /*01b0*/ 	.word	0x00001550


	//   ....[31]....
        /*01b4*/ 	.word	0x00001690


	//   ....[32]....
        /*01b8*/ 	.word	0x000016a0


	//   ....[33]....
        /*01bc*/ 	.word	0x00001740


	//   ....[34]....
        /*01c0*/ 	.word	0x00001780


	//   ....[35]....
        /*01c4*/ 	.word	0x00001790


	//   ....[36]....
        /*01c8*/ 	.word	0x000018d0


	//   ....[37]....
        /*01cc*/ 	.word	0x000018e0


	//   ....[38]....
        /*01d0*/ 	.word	0x00001980


	//   ....[39]....
        /*01d4*/ 	.word	0x000019c0


	//   ....[40]....
        /*01d8*/ 	.word	0x000019d0


	//   ....[41]....
        /*01dc*/ 	.word	0x00001b10


	//   ....[42]....
        /*01e0*/ 	.word	0x00001b20


	//   ....[43]....
        /*01e4*/ 	.word	0x00001bc0


	//   ....[44]....
        /*01e8*/ 	.word	0x00001bf0


	//   ....[45]....
        /*01ec*/ 	.word	0x00001c00


	//   ....[46]....
        /*01f0*/ 	.word	0x00001d40


	//   ....[47]....
        /*01f4*/ 	.word	0x00001d50


	//   ....[48]....
        /*01f8*/ 	.word	0x00001e20


	//   ....[49]....
        /*01fc*/ 	.word	0x00001e30


	//----- nvinfo : EIATTR_EXIT_INSTR_OFFSETS
	.align		4
.L_3207:
        /*0200*/ 	.byte	0x04, 0x1c
        /*0202*/ 	.short	(.L_3209 - .L_3208)


	//   ....[0]....
.L_3208:
        /*0204*/ 	.word	0x00001e60


	//   ....[1]....
        /*0208*/ 	.word	0x00001fc0


	//   ....[2]....
        /*020c*/ 	.word	0x00002590


	//----- nvinfo : EIATTR_CRS_STACK_SIZE
	.align		4
.L_3209:
        /*0210*/ 	.byte	0x04, 0x1e
        /*0212*/ 	.short	(.L_3211 - .L_3210)
.L_3210:
        /*0214*/ 	.word	0x00000000


	//----- nvinfo : EIATTR_CBANK_PARAM_SIZE
	.align		4
.L_3211:
        /*0218*/ 	.byte	0x03, 0x19
        /*021a*/ 	.short	0x0078


	//----- nvinfo : EIATTR_PARAM_CBANK
	.align		4
        /*021c*/ 	.byte	0x04, 0x0a
        /*021e*/ 	.short	(.L_3213 - .L_3212)
	.align		4
.L_3212:
        /*0220*/ 	.word	index@(.nv.constant0._ZN2at6native36batch_norm_collect_statistics_kernelINS0_6InvStdEdddlEEvNS_27GenericPackedTensorAccessorIKT0_Lm3ENS_17RestrictPtrTraitsET3_EET2_S9_NS3_IS9_Lm1ES6_S7_EESA_)
        /*0224*/ 	.short	0x0210
        /*0226*/ 	.short	0x0078


	//----- nvinfo : EIATTR_SW_WAR
	.align		4
.L_3213:
        /*0228*/ 	.byte	0x04, 0x36
        /*022a*/ 	.short	(.L_3215 - .L_3214)
.L_3214:
        /*022c*/ 	.word	0x00000008
.L_3215:


//--------------------- .nv.info._ZN2at6native36batch_norm_collect_statistics_kernelINS0_6InvStdEdddiEEvNS_27GenericPackedTensorAccessorIKT0_Lm3ENS_17RestrictPtrTraitsET3_EET2_S9_NS3_IS9_Lm1ES6_S7_EESA_ --------------------------
	.section	.nv.info._ZN2at6native36batch_norm_collect_statistics_kernelINS0_6InvStdEdddiEEvNS_27GenericPackedTensorAccessorIKT0_Lm3ENS_17RestrictPtrTraitsET3_EET2_S9_NS3_IS9_Lm1ES6_S7_EESA_,"",@"SHT_CUDA_INFO"
	.sectionflags	@""
	.align	4


	//----- nvinfo : EIATTR_CUDA_API_VERSION
	.align		4
        /*0000*/ 	.byte	0x04, 0x37
        /*0002*/ 	.short	(.L_3217 - .L_3216)
.L_3216:
        /*0004*/ 	.word	0x00000082


	//----- nvinfo : EIATTR_KPARAM_INFO
	.align		4
.L_3217:
        /*0008*/ 	.byte	0x04, 0x17
        /*000a*/ 	.short	(.L_3219 - .L_3218)
.L_3218:
        /*000c*/ 	.word	0x00000000
        /*0010*/ 	.short	0x0004
        /*0012*/ 	.short	0x0040
        /*0014*/ 	.byte	0x00, 0xf0, 0x41, 0x00


	//----- nvinfo : EIATTR_KPARAM_INFO
	.align		4
.L_3219:
        /*0018*/ 	.byte	0x04, 0x17
        /*001a*/ 	.short	(.L_3221 - .L_3220)
.L_3220:
        /*001c*/ 	.word	0x00000000
        /*0020*/ 	.short	0x0003
        /*0022*/ 	.short	0x0030
        /*0024*/ 	.byte	0x00, 0xf0, 0x41, 0x00


	//----- nvinfo : EIATTR_KPARAM_INFO
	.align		4
.L_3221:
        /*0028*/ 	.byte	0x04, 0x17
        /*002a*/ 	.short	(.L_3223 - .L_3222)
.L_3222:
        /*002c*/ 	.word	0x00000000
        /*0030*/ 	.short	0x0002
        /*0032*/ 	.short	0x0028
        /*0034*/ 	.byte	0x00, 0xf0, 0x21, 0x00


	//----- nvinfo : EIATTR_KPARAM_INFO
	.align		4
.L_3223:
        /*0038*/ 	.byte	0x04, 0x17
        /*003a*/ 	.short	(.L_3225 - .L_3224)
.L_3224:
        /*003c*/ 	.word	0x00000000
        /*0040*/ 	.short	0x0001
        /*0042*/ 	.short	0x0020
        /*0044*/ 	.byte	0x00, 0xf0, 0x21, 0x00


	//----- nvinfo : EIATTR_KPARAM_INFO
	.align		4
.L_3225:
        /*0048*/ 	.byte	0x04, 0x17
        /*004a*/ 	.short	(.L_3227 - .L_3226)
.L_3226:
        /*004c*/ 	.word	0x00000000
        /*0050*/ 	.short	0x0000
        /*0052*/ 	.short	0x0000
        /*0054*/ 	.byte	0x00, 0xf0, 0x81, 0x00


	//----- nvinfo : EIATTR_SPARSE_MMA_MASK
	.align		4
.L_3227:
        /*0058*/ 	.byte	0x03, 0x50
        /*005a*/ 	.short	0x0000


	//----- nvinfo : EIATTR_MAXREG_COUNT
	.align		4
        /*005c*/ 	.byte	0x03, 0x1b
        /*005e*/ 	.short	0x00ff


	//----- nvinfo : EIATTR_NUM_BARRIERS
	.align		4
        /*0060*/ 	.byte	0x02, 0x4c
        /*0062*/ 	.byte	0x01
	.zero		1


	//----- nvinfo : EIATTR_MERCURY_ISA_VERSION
	.align		4
        /*0064*/ 	.byte	0x03, 0x5f
        /*0066*/ 	.short	0x0101


	//----- nvinfo : EIATTR_COOP_GROUP_MASK_REGIDS
	.align		4
        /*0068*/ 	.byte	0x04, 0x29
        /*006a*/ 	.short	(.L_3229 - .L_3228)


	//   ....[0]....
.L_3228:
        /*006c*/ 	.word	0xffffffff


	//   ....[1]....
        /*0070*/ 	.word	0xffffffff


	//   ....[2]....
        /*0074*/ 	.word	0xffffffff


	//   ....[3]....
        /*0078*/ 	.word	0xffffffff


	//   ....[4]....
        /*007c*/ 	.word	0xffffffff


	//   ....[5]....
        /*0080*/ 	.word	0xffffffff


	//   ....[6]....
        /*0084*/ 	.word	0xffffffff


	//   ....[7]....
        /*0088*/ 	.word	0xffffffff


	//   ....[8]....
        /*008c*/ 	.word	0xffffffff


	//   ....[9]....
        /*0090*/ 	.word	0xffffffff


	//   ....[10]....
        /*0094*/ 	.word	0xffffffff


	//   ....[11]....
        /*0098*/ 	.word	0xffffffff


	//   ....[12]....
        /*009c*/ 	.word	0xffffffff


	//   ....[13]....
        /*00a0*/ 	.word	0xffffffff


	//   ....[14]....
        /*00a4*/ 	.word	0xffffffff


	//   ....[15]....
        /*00a8*/ 	.word	0xffffffff


	//   ....[16]....
        /*00ac*/ 	.word	0xffffffff


	//   ....[17]....
        /*00b0*/ 	.word	0xffffffff


	//   ....[18]....
        /*00b4*/ 	.word	0xffffffff


	//   ....[19]....
        /*00b8*/ 	.word	0xffffffff


	//   ....[20]....
        /*00bc*/ 	.word	0xffffffff


	//   ....[21]....
        /*00c0*/ 	.word	0xffffffff


	//   ....[22]....
        /*00c4*/ 	.word	0xffffffff


	//   ....[23]....
        /*00c8*/ 	.word	0xffffffff


	//   ....[24]....
        /*00cc*/ 	.word	0xffffffff


	//   ....[25]....
        /*00d0*/ 	.word	0xffffffff


	//   ....[26]....
        /*00d4*/ 	.word	0xffffffff


	//   ....[27]....
        /*00d8*/ 	.word	0xffffffff


	//   ....[28]....
        /*00dc*/ 	.word	0xffffffff


	//   ....[29]....
        /*00e0*/ 	.word	0xffffffff


	//   ....[30]....
        /*00e4*/ 	.word	0xffffffff


	//   ....[31]....
        /*00e8*/ 	.word	0xffffffff


	//   ....[32]....
        /*00ec*/ 	.word	0xffffffff


	//   ....[33]....
        /*00f0*/ 	.word	0xffffffff


	//   ....[34]....
        /*00f4*/ 	.word	0xffffffff


	//   ....[35]....
        /*00f8*/ 	.word	0xffffffff


	//   ....[36]....
        /*00fc*/ 	.word	0xffffffff


	//   ....[37]....
        /*0100*/ 	.word	0xffffffff


	//   ....[38]....
        /*0104*/ 	.word	0xffffffff


	//   ....[39]....
        /*0108*/ 	.word	0xffffffff


	//   ....[40]....
        /*010c*/ 	.word	0xffffffff


	//   ....[41]....
        /*0110*/ 	.word	0xffffffff


	//   ....[42]....
        /*0114*/ 	.word	0xffffffff


	//   ....[43]....
        /*0118*/ 	.word	0xffffffff


	//   ....[44]....
        /*011c*/ 	.word	0xffffffff


	//   ....[45]....
        /*0120*/ 	.word	0xffffffff


	//   ....[46]....
        /*0124*/ 	.word	0xffffffff


	//   ....[47]....
        /*0128*/ 	.word	0xffffffff


	//   ....[48]....
        /*012c*/ 	.word	0xffffffff


	//   ....[49]....
        /*0130*/ 	.word	0xffffffff


	//----- nvinfo : EIATTR_COOP_GROUP_INSTR_OFFSETS
	.align		4
.L_3229:
        /*0134*/ 	.byte	0x04, 0x28
        /*0136*/ 	.short	(.L_3231 - .L_3230)


	//   ....[0]....
.L_3230:
        /*0138*/ 	.word	0x000004c0


	//   ....[1]....
        /*013c*/ 	.word	0x00000580


	//   ....[2]....
        /*0140*/ 	.word	0x00000590


	//   ....[3]....
        /*0144*/ 	.word	0x00000650


	//   ....[4]....
        /*0148*/ 	.word	0x000006b0


	//   ....[5]....
        /*014c*/ 	.word	0x000006c0


	//   ....[6]....
        /*0150*/ 	.word	0x000007e0


	//   ....[7]....
        /*0154*/ 	.word	0x000007f0


	//   ....[8]....
        /*0158*/ 	.word	0x00000890


	//   ....[9]....
        /*015c*/ 	.word	0x000008d0


	//   ....[10]....
        /*0160*/ 	.word	0x000008e0


	//   ....[11]....
        /*0164*/ 	.word	0x00000a20


	//   ....[12]....
        /*0168*/ 	.word	0x00000a30


	//   ....[13]....
        /*016c*/ 	.word	0x00000ad0


	//   ....[14]....
        /*0170*/ 	.word	0x00000b10


	//   ....[15]....
        /*0174*/ 	.word	0x00000b20


	//   ....[16]....
        /*0178*/ 	.word	0x00000be0


	//   ....[17]....
        /*017c*/ 	.word	0x00000c10


	//   ....[18]....
        /*0180*/ 	.word	0x00000d10


	//   ....[19]....
        /*0184*/ 	.word	0x00000d50


	//   ....[20]....
        /*0188*/ 	.word	0x00000d60


	//   ....[21]....
        /*018c*/ 	.word	0x00000ea0


	//   ....[22]....
        /*0190*/ 	.word	0x00000eb0


	//   ....[23]....
        /*0194*/ 	.word	0x00000f70


	//   ....[24]....
        /*0198*/ 	.word	0x00000fd0


	//   ....[25]....
        /*019c*/ 	.word	0x00001250


	//   ....[26]....
        /*01a0*/ 	.word	0x00001270


	//   ....[27]....
        /*01a4*/ 	.word	0x00001280


	//   ....[28]....
        /*01a8*/ 	.word	0x000013c0


	//   ....[29]....
        /*01ac*/ 	.word	0x00001400


	//   ....[30]....
        /*01b0*/ 	.word	0x00001410


	//   ....[31]....
        /*01b4*/ 	.word	0x00001550


	//   ....[32]....
        /*01b8*/ 	.word	0x00001560


	//   ....[33]....
        /*01bc*/ 	.word	0x00001600


	//   ....[34]....
        /*01c0*/ 	.word	0x00001640


	//   ....[35]....
        /*01c4*/ 	.word	0x00001650


	//   ....[36]....
        /*01c8*/ 	.word	0x00001710


	//   ....[37]....
        /*01cc*/ 	.word	0x00001740


	//   ....[38]....
        /*01d0*/ 	.word	0x00001840


	//   ....[39]....
        /*01d4*/ 	.word	0x00001880


	//   ....[40]....
        /*01d8*/ 	.word	0x00001890


	//   ....[41]....
        /*01dc*/ 	.word	0x000019d0


	//   ....[42]....
        /*01e0*/ 	.word	0x000019e0


	//   ....[43]....
        /*01e4*/ 	.word	0x00001a80


	//   ....[44]....
        /*01e8*/ 	.word	0x00001ac0


	//   ....[45]....
        /*01ec*/ 	.word	0x00001ad0


	//   ....[46]....
        /*01f0*/ 	.word	0x00001b90


	//   ....[47]....
        /*01f4*/ 	.word	0x00001bc0


	//   ....[48]....
        /*01f8*/ 	.word	0x00001cd0


	//   ....[49]....
        /*01fc*/ 	.word	0x00001ce0


	//----- nvinfo : EIATTR_EXIT_INSTR_OFFSETS
	.align		4
.L_3231:
        /*0200*/ 	.byte	0x04, 0x1c
        /*0202*/ 	.short	(.L_3233 - .L_3232)


	//   ....[0]....
.L_3232:
        /*0204*/ 	.word	0x00001cf0


	//   ....[1]....
        /*0208*/ 	.word	0x00001e40


	//   ....[2]....
        /*020c*/ 	.word	0x00002370


	//----- nvinfo : EIATTR_CRS_STACK_SIZE
	.align		4
.L_3233:
        /*0210*/ 	.byte	0x04, 0x1e
        /*0212*/ 	.short	(.L_3235 - .L_3234)
.L_3234:
        /*0214*/ 	.word	0x00000000


	//----- nvinfo : EIATTR_CBANK_PARAM_SIZE
	.align		4
.L_3235:
        /*0218*/ 	.byte	0x03, 0x19
        /*021a*/ 	.short	0x0050


	//----- nvinfo : EIATTR_PARAM_CBANK
	.align		4
        /*021c*/ 	.byte	0x04, 0x0a
        /*021e*/ 	.short	(.L_3237 - .L_3236)
	.align		4
.L_3236:
        /*0220*/ 	.word	index@(.nv.constant0._ZN2at6native36batch_norm_collect_statistics_kernelINS0_6InvStdEdddiEEvNS_27GenericPackedTensorAccessorIKT0_Lm3ENS_17RestrictPtrTraitsET3_EET2_S9_NS3_IS9_Lm1ES6_S7_EESA_)
        /*0224*/ 	.short	0x0210
        /*0226*/ 	.short	0x0050


	//----- nvinfo : EIATTR_SW_WAR
	.align		4
.L_3237:
        /*0228*/ 	.byte	0x04, 0x36
        /*022a*/ 	.short	(.L_3239 - .L_3238)
.L_3238:
        /*022c*/ 	.word	0x00000008
.L_3239:


//--------------------- .nv.info._ZN2at6native50batch_norm_collect_statistics_channels_last_kernelINS0_6InvStdEddLi4EEEvPKT0_PT1_S7_PVS6_PiiiS6_ --------------------------
	.section	.nv.info._ZN2at6native50batch_norm_collect_statistics_channels_last_kernelINS0_6InvStdEddLi4EEEvPKT0_PT1_S7_PVS6_PiiiS6_,"",@"SHT_CUDA_INFO"
	.sectionflags	@""
	.align	4


	//----- nvinfo : EIATTR_CUDA_API_VERSION
	.align		4
        /*0000*/ 	.byte	0x04, 0x37
        /*0002*/ 	.short	(.L_3241 - .L_3240)
.L_3240:
        /*0004*/ 	.word	0x00000082


	//----- nvinfo : EIATTR_KPARAM_INFO
	.align		4
.L_3241:
        /*0008*/ 	.byte	0x04, 0x17
        /*000a*/ 	.short	(.L_3243 - .L_3242)
.L_3242:
        /*000c*/ 	.word	0x00000000
        /*0010*/ 	.short	0x0007
        /*0012*/ 	.short	0x0030
        /*0014*/ 	.byte	0x00, 0xf0, 0x21, 0x00


	//----- nvinfo : EIATTR_KPARAM_INFO
	.align		4
.L_3243:
        /*0018*/ 	.byte	0x04, 0x17
        /*001a*/ 	.short	(.L_3245 - .L_3244)
.L_3244:
        /*001c*/ 	.word	0x00000000
        /*0020*/ 	.short	0x0006
        /*0022*/ 	.short	0x002c
        /*0024*/ 	.byte	0x00, 0xf0, 0x11, 0x00


	//----- nvinfo : EIATTR_KPARAM_INFO
	.align		4
.L_3245:
        /*0028*/ 	.byte	0x04, 0x17
        /*002a*/ 	.short	(.L_3247 - .L_3246)
.L_3246:
        /*002c*/ 	.word	0x00000000
        /*0030*/ 	.short	0x0005
        /*0032*/ 	.short	0x0028
        /*0034*/ 	.byte	0x00, 0xf0, 0x11, 0x00


	//----- nvinfo : EIATTR_KPARAM_INFO
	.align		4
.L_3247:
        /*0038*/ 	.byte	0x04, 0x17
        /*003a*/ 	.short	(.L_3249 - .L_3248)
.L_3248:
        /*003c*/ 	.word	0x00000000
        /*0040*/ 	.short	0x0004
        /*0042*/ 	.short	0x0020
        /*0044*/ 	.byte	0x00, 0xf0, 0x21, 0x00


	//----- nvinfo : EIATTR_KPARAM_INFO
	.align		4
.L_3249:
        /*0048*/ 	.byte	0x04, 0x17
        /*004a*/ 	.short	(.L_3251 - .L_3250)
.L_3250:
        /*004c*/ 	.word	0x00000000
        /*0050*/ 	.short	0x0003
        /*0052*/ 	.short	0x0018
        /*0054*/ 	.byte	0x00, 0xf0, 0x21, 0x00


	//----- nvinfo : EIATTR_KPARAM_INFO
	.align		4
.L_3251:
        /*0058*/ 	.byte	0x04, 0x17
        /*005a*/ 	.short	(.L_3253 - .L_3252)
.L_3252:
        /*005c*/ 	.word	0x00000000
        /*0060*/ 	.short	0x0002
        /*0062*/ 	.short	0x0010
        /*0064*/ 	.byte	0x00, 0xf0, 0x21, 0x00


	//----- nvinfo : EIATTR_KPARAM_INFO
	.align		4
.L_3253:
        /*0068*/ 	.byte	0x04, 0x17
        /*006a*/ 	.short	(.L_3255 - .L_3254)
.L_3254:
        /*006c*/ 	.word	0x00000000
        /*0070*/ 	.short	0x0001
        /*0072*/ 	.short	0x0008
        /*0074*/ 	.byte	0x00, 0xf0, 0x21, 0x00


	//----- nvinfo : EIATTR_KPARAM_INFO
	.align		4
.L_3255:
        /*0078*/ 	.byte	0x04, 0x17
        /*007a*/ 	.short	(.L_3257 - .L_3256)
.L_3256:
        /*007c*/ 	.word	0x00000000
        /*0080*/ 	.short	0x0000
        /*0082*/ 	.short	0x0000
        /*0084*/ 	.byte	0x00, 0xf0, 0x21, 0x00


	//----- nvinfo : EIATTR_SPARSE_MMA_MASK
	.align		4
.L_3257:
        /*0088*/ 	.byte	0x03, 0x50
        /*008a*/ 	.short	0x0000


	//----- nvinfo : EIATTR_MAXREG_COUNT
	.align		4
        /*008c*/ 	.byte	0x03, 0x1b
        /*008e*/ 	.short	0x00ff


	//----- nvinfo : EIATTR_NUM_BARRIERS
	.align		4
        /*0090*/ 	.byte	0x02, 0x4c
        /*0092*/ 	.byte	0x01
	.zero		1


	//----- nvinfo : EIATTR_MERCURY_ISA_VERSION
	.align		4
        /*0094*/ 	.byte	0x03, 0x5f
        /*0096*/ 	.short	0x0101


	//----- nvinfo : EIATTR_INT_WARP_WIDE_INSTR_OFFSETS
	.align		4
        /*0098*/ 	.byte	0x04, 0x31
        /*009a*/ 	.short	(.L_3259 - .L_3258)


	//   ....[0]....
.L_3258:
        /*009c*/ 	.word	0x000083f0


	//   ....[1]....
        /*00a0*/ 	.word	0x000084e0


	//----- nvinfo : EIATTR_EXIT_INSTR_OFFSETS
	.align		4
.L_3259:
        /*00a4*/ 	.byte	0x04, 0x1c
        /*00a6*/ 	.short	(.L_3261 - .L_3260)


	//   ....[0]....
.L_3260:
        /*00a8*/ 	.word	0x00007da0


	//   ....[1]....
        /*00ac*/ 	.word	0x00008220


	//   ....[2]....
        /*00b0*/ 	.word	0x000085a0


	//   ....[3]....
        /*00b4*/ 	.word	0x0000f340


	//   ....[4]....
        /*00b8*/ 	.word	0x0000f7c0


	//----- nvinfo : EIATTR_CRS_STACK_SIZE
	.align		4
.L_3261:
        /*00bc*/ 	.byte	0x04, 0x1e
        /*00be*/ 	.short	(.L_3263 - .L_3262)
.L_3262:
        /*00c0*/ 	.word	0x00000000


	//----- nvinfo : EIATTR_CBANK_PARAM_SIZE
	.align		4
.L_3263:
        /*00c4*/ 	.byte	0x03, 0x19
        /*00c6*/ 	.short	0x0038


	//----- nvinfo : EIATTR_PARAM_CBANK
	.align		4
        /*00c8*/ 	.byte	0x04, 0x0a
        /*00ca*/ 	.short	(.L_3265 - .L_3264)
	.align		4
.L_3264:
        /*00cc*/ 	.word	index@(.nv.constant0._ZN2at6native50batch_norm_collect_statistics_channels_last_kernelINS0_6InvStdEddLi4EEEvPKT0_PT1_S7_PVS6_PiiiS6_)
        /*00d0*/ 	.short	0x0210
        /*00d2*/ 	.short	0x0038


	//----- nvinfo : EIATTR_SW_WAR
	.align		4
.L_3265:
        /*00d4*/ 	.byte	0x04, 0x36
        /*00d6*/ 	.short	(.L_3267 - .L_3266)
.L_3266:
        /*00d8*/ 	.word	0x00000008
.L_3267:


//--------------------- .nv.info._ZN2at6native26batch_norm_backward_kernelIN3c108BFloat16ES3_fiEEvNS_27GenericPackedTensorAccessorIKT_Lm3ENS_16DefaultPtrTraitsET2_EES9_NS4_IS5_Lm3ES7_S8_EENS4_IT0_Lm1ES7_S8_EESC_NS4_IKSB_Lm1ES7_S8_EESE_SE_NS4_IKT1_Lm1ES7_S8_EESH_bSF_ --------------------------
	.section	.nv.info._ZN2at6native26batch_norm_backward_kernelIN3c108BFloat16ES3_fiEEvNS_27GenericPackedTensorAccessorIKT_Lm3ENS_16DefaultPtrTraitsET2_EES9_NS4_IS5_Lm3ES7_S8_EENS4_IT0_Lm1ES7_S8_EESC_NS4_IKSB_Lm1ES7_S8_EESE_SE_NS4_IKT1_Lm1ES7_S8_EESH_bSF_,"",@"SHT_CUDA_INFO"
	.sectionflags	@""
	.align	4


	//----- nvinfo : EIATTR_CUDA_API_VERSION
	.align		4
        /*0000*/ 	.byte	0x04, 0x37
        /*0002*/ 	.short	(.L_3269 - .L_3268)
.L_3268:
        /*0004*/ 	.word	0x00000082


	//----- nvinfo : EIATTR_KPARAM_INFO
	.align		4
.L_3269:
        /*0008*/ 	.byte	0x04, 0x17
        /*000a*/ 	.short	(.L_3271 - .L_3270)
.L_3270:
        /*000c*/ 	.word	0x00000000
        /*0010*/ 	.short	0x000b
        /*0012*/ 	.short	0x00d4
        /*0014*/ 	.byte	0x00, 0xf0, 0x11, 0x00


	//----- nvinfo : EIATTR_KPARAM_INFO
	.align		4
.L_3271:
        /*0018*/ 	.byte	0x04, 0x17
        /*001a*/ 	.short	(.L_3273 - .L_3272)
.L_3272:
        /*001c*/ 	.word	0x00000000
        /*0020*/ 	.short	0x000a
        /*0022*/ 	.short	0x00d0
        /*0024*/ 	.byte	0x00, 0xf0, 0x05, 0x00


	//----- nvinfo : EIATTR_KPARAM_INFO
	.align		4
.L_3273:
        /*0028*/ 	.byte	0x04, 0x17
        /*002a*/ 	.short	(.L_3275 - .L_3274)
.L_3274:
        /*002c*/ 	.word	0x00000000
        /*0030*/ 	.short	0x0009
        /*0032*/ 	.short	0x00c0
        /*0034*/ 	.byte	0x00, 0xf0, 0x41, 0x00


	//----- nvinfo : EIATTR_KPARAM_INFO
	.align		4
.L_3275:
        /*0038*/ 	.byte	0x04, 0x17
        /*003a*/ 	.short	(.L_3277 - .L_3276)
.L_3276:
        /*003c*/ 	.word	0x00000000
        /*0040*/ 	.short	0x0008
        /*0042*/ 	.short	0x00b0
        /*0044*/ 	.byte	0x00, 0xf0, 0x41, 0x00


	//----- nvinfo : EIATTR_KPARAM_INFO
	.align		4
.L_3277:
        /*0048*/ 	.byte	0x04, 0x17
        /*004a*/ 	.short	(.L_3279 - .L_3278)
.L_3278:
        /*004c*/ 	.word	0x00000000
        /*0050*/ 	.short	0x0007
        /*0052*/ 	.short	0x00a0
        /*0054*/ 	.byte	0x00, 0xf0, 0x41, 0x00


	//----- nvinfo : EIATTR_KPARAM_INFO
	.align		4
.L_3279:
        /*0058*/ 	.byte	0x04, 0x17
        /*005a*/ 	.short	(.L_3281 - .L_3280)
.L_3280:
        /*005c*/ 	.word	0x00000000
        /*0060*/ 	.short	0x0006
        /*0062*/ 	.short	0x0090
        /*0064*/ 	.byte	0x00, 0xf0, 0x41, 0x00


	//----- nvinfo : EIATTR_KPARAM_INFO
	.align		4
.L_3281:
        /*0068*/ 	.byte	0x04, 0x17
        /*006a*/ 	.short	(.L_3283 - .L_3282)
.L_3282:
        /*006c*/ 	.word	0x00000000
        /*0070*/ 	.short	0x0005
        /*0072*/ 	.short	0x0080
        /*0074*/ 	.byte	0x00, 0xf0, 0x41, 0x00


	//----- nvinfo : EIATTR_KPARAM_INFO
	.align		4
.L_3283:
        /*0078*/ 	.byte	0x04, 0x17
        /*007a*/ 	.short	(.L_3285 - .L_3284)
.L_3284:
        /*007c*/ 	.word	0x00000000
        /*0080*/ 	.short	0x0004
        /*0082*/ 	.short	0x0070
        /*0084*/ 	.byte	0x00, 0xf0, 0x41, 0x00


	//----- nvinfo : EIATTR_KPARAM_INFO
	.align		4
.L_3285:
        /*0088*/ 	.byte	0x04, 0x17
        /*008a*/ 	.short	(.L_3287 - .L_3286)
.L_3286:
        /*008c*/ 	.word	0x00000000
        /*0090*/ 	.short	0x0003
        /*0092*/ 	.short	0x0060
        /*0094*/ 	.byte	0x00, 0xf0, 0x41, 0x00


	//----- nvinfo : EIATTR_KPARAM_INFO
	.align		4
.L_3287:
        /*0098*/ 	.byte	0x04, 0x17
        /*009a*/ 	.short	(.L_3289 - .L_3288)
.L_3288:
        /*009c*/ 	.word	0x00000000
        /*00a0*/ 	.short	0x0002
        /*00a2*/ 	.short	0x0040
        /*00a4*/ 	.byte	0x00, 0xf0, 0x81, 0x00


	//----- nvinfo : EIATTR_KPARAM_INFO
	.align		4
.L_3289:
        /*00a8*/ 	.byte	0x04, 0x17
        /*00aa*/ 	.short	(.L_3291 - .L_3290)
.L_3290:
        /*00ac*/ 	.word	0x00000000
        /*00b0*/ 	.short	0x0001
        /*00b2*/ 	.short	0x0020
        /*00b4*/ 	.byte	0x00, 0xf0, 0x81, 0x00


	//----- nvinfo : EIATTR_KPARAM_INFO
	.align		4
.L_3291:
        /*00b8*/ 	.byte	0x04, 0x17
        /*00ba*/ 	.short	(.L_3293 - .L_3292)
.L_3292:
        /*00bc*/ 	.word	0x00000000
        /*00c0*/ 	.short	0x0000
        /*00c2*/ 	.short	0x0000
        /*00c4*/ 	.byte	0x00, 0xf0, 0x81, 0x00


	//----- nvinfo : EIATTR_SPARSE_MMA_MASK
	.align		4
.L_3293:
        /*00c8*/ 	.byte	0x03, 0x50
        /*00ca*/ 	.short	0x0000


	//----- nvinfo : EIATTR_MAXREG_COUNT
	.align		4
        /*00cc*/ 	.byte	0x03, 0x1b
        /*00ce*/ 	.short	0x00ff


	//----- nvinfo : EIATTR_NUM_BARRIERS
	.align		4
        /*00d0*/ 	.byte	0x02, 0x4c
        /*00d2*/ 	.byte	0x01
	.zero		1


	//----- nvinfo : EIATTR_MERCURY_ISA_VERSION
	.align		4
        /*00d4*/ 	.byte	0x03, 0x5f
        /*00d6*/ 	.short	0x0101


	//----- nvinfo : EIATTR_COOP_GROUP_MASK_REGIDS
	.align		4
        /*00d8*/ 	.byte	0x04, 0x29
        /*00da*/ 	.short	(.L_3295 - .L_3294)


	//   ....[0]....
.L_3294:
        /*00dc*/ 	.word	0xffffffff


	//   ....[1]....
        /*00e0*/ 	.word	0xffffffff


	//   ....[2]....
        /*00e4*/ 	.word	0xffffffff


	//   ....[3]....
        /*00e8*/ 	.word	0xffffffff


	//   ....[4]....
        /*00ec*/ 	.word	0xffffffff


	//   ....[5]....
        /*00f0*/ 	.word	0xffffffff


	//   ....[6]....
        /*00f4*/ 	.word	0xffffffff


	//   ....[7]....
        /*00f8*/ 	.word	0xffffffff


	//   ....[8]....
        /*00fc*/ 	.word	0xffffffff


	//   ....[9]....
        /*0100*/ 	.word	0xffffffff


	//   ....[10]....
        /*0104*/ 	.word	0xffffffff


	//   ....[11]....
        /*0108*/ 	.word	0xffffffff


	//   ....[12]....
        /*010c*/ 	.word	0xffffffff


	//   ....[13]....
        /*0110*/ 	.word	0xffffffff


	//   ....[14]....
        /*0114*/ 	.word	0xffffffff


	//   ....[15]....
        /*0118*/ 	.word	0xffffffff


	//   ....[16]....
        /*011c*/ 	.word	0xffffffff


	//   ....[17]....
        /*0120*/ 	.word	0xffffffff


	//   ....[18]....
        /*0124*/ 	.word	0xffffffff


	//   ....[19]....
        /*0128*/ 	.word	0xffffffff


	//   ....[20]....
        /*012c*/ 	.word	0x0500000f


	//   ....[21]....
        /*0130*/ 	.word	0x0500000f


	//   ....[22]....
        /*0134*/ 	.word	0x0500000f


	//   ....[23]....
        /*0138*/ 	.word	0x0500000f


	//   ....[24]....
        /*013c*/ 	.word	0x0500000f


	//   ....[25]....
        /*0140*/ 	.word	0x0500000f


	//   ....[26]....
        /*0144*/ 	.word	0x0500000f


	//   ....[27]....
        /*0148*/ 	.word	0x0500000f


	//   ....[28]....
        /*014c*/ 	.word	0x0500000f


	//   ....[29]....
        /*0150*/ 	.word	0x0500000f


	//----- nvinfo : EIATTR_COOP_GROUP_INSTR_OFFSETS
	.align		4
.L_3295:
        /*0154*/ 	.byte	0x04, 0x28
        /*0156*/ 	.short	(.L_3297 - .L_3296)


	//   ....[0]....
.L_3296:
        /*0158*/ 	.word	0x00000850


	//   ....[1]....
        /*015c*/ 	.word	0x00000890


	//   ....[2]....
        /*0160*/ 	.word	0x00000920


	//   ....[3]....
        /*0164*/ 	.word	0x00000950


	//   ....[4]....
        /*0168*/ 	.word	0x000009a0


	//   ....[5]....
        /*016c*/ 	.word	0x000009d0


	//   ....[6]....
        /*0170*/ 	.word	0x00000a50


	//   ....[7]....
        /*0174*/ 	.word	0x00000a80


	//   ....[8]....
        /*0178*/ 	.word	0x00000b90


	//   ....[9]....
        /*017c*/ 	.word	0x00000bb0


	//   ....[10]....
        /*0180*/ 	.word	0x00000cd0


	//   ....[11]....
        /*0184*/ 	.word	0x00000ce0


	//   ....[12]....
        /*0188*/ 	.word	0x00000d40


	//   ....[13]....
        /*018c*/ 	.word	0x00000d60


	//   ....[14]....
        /*0190*/ 	.word	0x00000dc0


	//   ....[15]....
        /*0194*/ 	.word	0x00000de0


	//   ....[16]....
        /*0198*/ 	.word	0x00000e40


	//   ....[17]....
        /*019c*/ 	.word	0x00000e60


	//   ....[18]....
        /*01a0*/ 	.word	0x00000ec0


	//   ....[19]....
        /*01a4*/ 	.word	0x00000ee0


	//   ....[20]....
        /*01a8*/ 	.word	0x00001950


	//   ....[21]....
        /*01ac*/ 	.word	0x000019a0


	//   ....[22]....
        /*01b0*/ 	.word	0x00001a40


	//   ....[23]....
        /*01b4*/ 	.word	0x00001ab0


	//   ....[24]....
        /*01b8*/ 	.word	0x00001b50


	//   ....[25]....
        /*01bc*/ 	.word	0x00001bc0


	//   ....[26]....
        /*01c0*/ 	.word	0x00001c60


	//   ....[27]....
        /*01c4*/ 	.word	0x00001cd0


	//   ....[28]....
        /*01c8*/ 	.word	0x00001d70


	//   ....[29]....
        /*01cc*/ 	.word	0x00001de0


	//----- nvinfo : EIATTR_EXIT_INSTR_OFFSETS
	.align		4
.L_3297:
        /*01d0*/ 	.byte	0x04, 0x1c
        /*01d2*/ 	.short	(.L_3299 - .L_3298)


	//   ....[0]....
.L_3298:
        /*01d4*/ 	.word	0x00001870


	//   ....[1]....
        /*01d8*/ 	.word	0x000018f0


	//----- nvinfo : EIATTR_CRS_STACK_SIZE
	.align		4
.L_3299:
        /*01dc*/ 	.byte	0x04, 0x1e
        /*01de*/ 	.short	(.L_3301 - .L_3300)
.L_3300:
        /*01e0*/ 	.word	0x00000000


	//----- nvinfo : EIATTR_CBANK_PARAM_SIZE
	.align		4
.L_3301:
        /*01e4*/ 	.byte	0x03, 0x19
        /*01e6*/ 	.short	0x00d8


	//----- nvinfo : EIATTR_PARAM_CBANK
	.align		4
        /*01e8*/ 	.byte	0x04, 0x0a
        /*01ea*/ 	.short	(.L_3303 - .L_3302)
	.align		4
.L_3302:
        /*01ec*/ 	.word	index@(.nv.constant0._ZN2at6native26batch_norm_backward_kernelIN3c108BFloat16ES3_fiEEvNS_27GenericPackedTensorAccessorIKT_Lm3ENS_16DefaultPtrTraitsET2_EES9_NS4_IS5_Lm3ES7_S8_EENS4_IT0_Lm1ES7_S8_EESC_NS4_IKSB_Lm1ES7_S8_EESE_SE_NS4_IKT1_Lm1ES7_S8_EESH_bSF_)
        /*01f0*/ 	.short	0x0210
        /*01f2*/ 	.short	0x00d8


	//----- nvinfo : EIATTR_SW_WAR
	.align		4
.L_3303:
        /*01f4*/ 	.byte	0x04, 0x36
        /*01f6*/ 	.short	(.L_3305 - .L_3304)
.L_3304:
        /*01f8*/ 	.word	0x00000008
.L_3305:


//--------------------- .nv.info._ZN2at6native26batch_norm_backward_kernelIN3c108BFloat16EffiEEvNS_27GenericPackedTensorAccessorIKT_Lm3ENS_16DefaultPtrTraitsET2_EES9_NS4_IS5_Lm3ES7_S8_EENS4_IT0_Lm1ES7_S8_EESC_NS4_IKSB_Lm1ES7_S8_EESE_SE_NS4_IKT1_Lm1ES7_S8_EESH_bSF_ --------------------------
	.section	.nv.info._ZN2at6native26batch_norm_backward_kernelIN3c108BFloat16EffiEEvNS_27GenericPackedTensorAccessorIKT_Lm3ENS_16DefaultPtrTraitsET2_EES9_NS4_IS5_Lm3ES7_S8_EENS4_IT0_Lm1ES7_S8_EESC_NS4_IKSB_Lm1ES7_S8_EESE_SE_NS4_IKT1_Lm1ES7_S8_EESH_bSF_,"",@"SHT_CUDA_INFO"
	.sectionflags	@""
	.align	4


	//----- nvinfo : EIATTR_CUDA_API_VERSION
	.align		4
        /*0000*/ 	.byte	0x04, 0x37
        /*0002*/ 	.short	(.L_3307 - .L_3306)
.L_3306:
        /*0004*/ 	.word	0x00000082


	//----- nvinfo : EIATTR_KPARAM_INFO
	.align		4
.L_3307:
        /*0008*/ 	.byte	0x04, 0x17
        /*000a*/ 	.short	(.L_3309 - .L_3308)
.L_3308:
        /*000c*/ 	.word	0x00000000
        /*0010*/ 	.short	0x000b
        /*0012*/ 	.short	0x00d4
        /*0014*/ 	.byte	0x00, 0xf0, 0x11, 0x00


	//----- nvinfo : EIATTR_KPARAM_INFO
	.align		4
.L_3309:
        /*0018*/ 	.byte	0x04, 0x17
        /*001a*/ 	.short	(.L_3311 - .L_3310)
.L_3310:
        /*001c*/ 	.word	0x00000000
        /*0020*/ 	.short	0x000a
        /*0022*/ 	.short	0x00d0
        /*0024*/ 	.byte	0x00, 0xf0, 0x05, 0x00


	//----- nvinfo : EIATTR_KPARAM_INFO
	.align		4
.L_3311:
        /*0028*/ 	.byte	0x04, 0x17
        /*002a*/ 	.short	(.L_3313 - .L_3312)
.L_3312:
        /*002c*/ 	.word	0x00000000
        /*0030*/ 	.short	0x0009
        /*0032*/ 	.short	0x00c0
        /*0034*/ 	.byte	0x00, 0xf0, 0x41, 0x00


	//----- nvinfo : EIATTR_KPARAM_INFO
	.align		4
.L_3313:
        /*0038*/ 	.byte	0x04, 0x17
        /*003a*/ 	.short	(.L_3315 - .L_3314)
.L_3314:
        /*003c*/ 	.word	0x00000000
        /*0040*/ 	.short	0x0008
        /*0042*/ 	.short	0x00b0
        /*0044*/ 	.byte	0x00, 0xf0, 0x41, 0x00


	//----- nvinfo : EIATTR_KPARAM_INFO
	.align		4
.L_3315:
        /*0048*/ 	.byte	0x04, 0x17
        /*004a*/ 	.short	(.L_3317 - .L_3316)
.L_3316:
        /*004c*/ 	.word	0x00000000
        /*0050*/ 	.short	0x0007
        /*0052*/ 	.short	0x00a0
        /*0054*/ 	.byte	0x00, 0xf0, 0x41, 0x00


	//----- nvinfo : EIATTR_KPARAM_INFO
	.align		4
.L_3317:
        /*0058*/ 	.byte	0x04, 0x17
        /*005a*/ 	.short	(.L_3319 - .L_3318)
.L_3318:
        /*005c*/ 	.word	0x00000000
        /*0060*/ 	.short	0x0006
        /*0062*/ 	.short	0x0090
        /*0064*/ 	.byte	0x00, 0xf0, 0x41, 0x00


	//----- nvinfo : EIATTR_KPARAM_INFO
	.align		4
.L_3319:
        /*0068*/ 	.byte	0x04, 0x17
        /*006a*/ 	.short	(.L_3321 - .L_3320)
.L_3320:
        /*006c*/ 	.word	0x00000000
        /*0070*/ 	.short	0x0005
        /*0072*/ 	.short	0x0080
        /*0074*/ 	.byte	0x00, 0xf0, 0x41, 0x00


	//----- nvinfo : EIATTR_KPARAM_INFO
	.align		4
.L_3321:
        /*0078*/ 	.byte	0x04, 0x17
        /*007a*/ 	.short	(.L_3323 - .L_3322)
.L_3322:
        /*007c*/ 	.word	0x00000000
        /*0080*/ 	.short	0x0004
        /*0082*/ 	.short	0x0070
        /*0084*/ 	.byte	0x00, 0xf0, 0x41, 0x00


	//----- nvinfo : EIATTR_KPARAM_INFO
	.align		4
.L_3323:
        /*0088*/ 	.byte	0x04, 0x17
        /*008a*/ 	.short	(.L_3325 - .L_3324)
.L_3324:
        /*008c*/ 	.word	0x00000000
        /*0090*/ 	.short	0x0003
        /*0092*/ 	.short	0x0060
        /*0094*/ 	.byte	0x00, 0xf0, 0x41, 0x00


	//----- nvinfo : EIATTR_KPARAM_INFO
	.align		4
.L_3325:
        /*0098*/ 	.byte	0x04, 0x17
        /*009a*/ 	.short	(.L_3327 - .L_3326)
.L_3326:
        /*009c*/ 	.word	0x00000000
        /*00a0*/ 	.short	0x0002
        /*00a2*/ 	.short	0x0040
        /*00a4*/ 	.byte	0x00, 0xf0, 0x81, 0x00


	//----- nvinfo : EIATTR_KPARAM_INFO
	.align		4
.L_3327:
        /*00a8*/ 	.byte	0x04, 0x17
        /*00aa*/ 	.short	(.L_3329 - .L_3328)
.L_3328:
        /*00ac*/ 	.word	0x00000000
        /*00b0*/ 	.short	0x0001
        /*00b2*/ 	.short	0x0020
        /*00b4*/ 	.byte	0x00, 0xf0, 0x81, 0x00


	//----- nvinfo : EIATTR_KPARAM_INFO
	.align		4
.L_3329:
        /*00b8*/ 	.byte	0x04, 0x17
        /*00ba*/ 	.short	(.L_3331 - .L_3330)
.L_3330:
        /*00bc*/ 	.word	0x00000000
        /*00c0*/ 	.short	0x0000
        /*00c2*/ 	.short	0x0000
        /*00c4*/ 	.byte	0x00, 0xf0, 0x81, 0x00


	//----- nvinfo : EIATTR_SPARSE_MMA_MASK
	.align		4
.L_3331:
        /*00c8*/ 	.byte	0x03, 0x50
        /*00ca*/ 	.short	0x0000


	//----- nvinfo : EIATTR_MAXREG_COUNT
	.align		4
        /*00cc*/ 	.byte	0x03, 0x1b
        /*00ce*/ 	.short	0x00ff


	//----- nvinfo : EIATTR_NUM_BARRIERS
	.align		4
        /*00d0*/ 	.byte	0x02, 0x4c
        /*00d2*/ 	.byte	0x01
	.zero		1


	//----- nvinfo : EIATTR_MERCURY_ISA_VERSION
	.align		4
        /*00d4*/ 	.byte	0x03, 0x5f
        /*00d6*/ 	.short	0x0101


	//----- nvinfo : EIATTR_COOP_GROUP_MASK_REGIDS
	.align		4
        /*00d8*/ 	.byte	0x04, 0x29
        /*00da*/ 	.short	(.L_3333 - .L_3332)


	//   ....[0]....
.L_3332:
        /*00dc*/ 	.word	0xffffffff


	//   ....[1]....
        /*00e0*/ 	.word	0xffffffff


	//   ....[2]....
        /*00e4*/ 	.word	0xffffffff


	//   ....[3]....
        /*00e8*/ 	.word	0xffffffff


	//   ....[4]....
        /*00ec*/ 	.word	0xffffffff


	//   ....[5]....
        /*00f0*/ 	.word	0xffffffff


	//   ....[6]....
        /*00f4*/ 	.word	0xffffffff


	//   ....[7]....
        /*00f8*/ 	.word	0xffffffff


	//   ....[8]....
        /*00fc*/ 	.word	0xffffffff


	//   ....[9]....
        /*0100*/ 	.word	0xffffffff


	//   ....[10]....
        /*0104*/ 	.word	0xffffffff


	//   ....[11]....
        /*0108*/ 	.word	0xffffffff


	//   ....[12]....
        /*010c*/ 	.word	0xffffffff


	//   ....[13]....
        /*0110*/ 	.word	0xffffffff


	//   ....[14]....
        /*0114*/ 	.word	0xffffffff


	//   ....[15]....
        /*0118*/ 	.word	0xffffffff


	//   ....[16]....
        /*011c*/ 	.word	0xffffffff


	//   ....[17]....
        /*0120*/ 	.word	0xffffffff


	//   ....[18]....
        /*0124*/ 	.word	0xffffffff


	//   ....[19]....
        /*0128*/ 	.word	0xffffffff


	//   ....[20]....
        /*012c*/ 	.word	0x05000010


	//   ....[21]....
        /*0130*/ 	.word	0x05000010


	//   ....[22]....
        /*0134*/ 	.word	0x05000010


	//   ....[23]....
        /*0138*/ 	.word	0x05000010


	//   ....[24]....
        /*013c*/ 	.word	0x05000010


	//   ....[25]....
        /*0140*/ 	.word	0x05000010


	//   ....[26]....
        /*0144*/ 	.word	0x05000010


	//   ....[27]....
        /*0148*/ 	.word	0x05000010


	//   ....[28]....
        /*014c*/ 	.word	0x05000010


	//   ....[29]....
        /*0150*/ 	.word	0x05000010


	//----- nvinfo : EIATTR_COOP_GROUP_INSTR_OFFSETS
	.align		4
.L_3333:
        /*0154*/ 	.byte	0x04, 0x28
        /*0156*/ 	.short	(.L_3335 - .L_3334)


	//   ....[0]....
.L_3334:
        /*0158*/ 	.word	0x00000810


	//   ....[1]....
        /*015c*/ 	.word	0x00000850


	//   ....[2]....
        /*0160*/ 	.word	0x000008e0


	//   ....[3]....
        /*0164*/ 	.word	0x00000900


	//   ....[4]....
        /*0168*/ 	.word	0x00000960


	//   ....[5]....
        /*016c*/ 	.word	0x00000990


	//   ....[6]....
        /*0170*/ 	.word	0x000009f0


	//   ....[7]....
        /*0174*/ 	.word	0x00000a20


	//   ....[8]....
        /*0178*/ 	.word	0x00000b30


	//   ....[9]....
        /*017c*/ 	.word	0x00000b50


	//   ....[10]....
        /*0180*/ 	.word	0x00000c90


	//   ....[11]....
        /*0184*/ 	.word	0x00000ca0


	//   ....[12]....
        /*0188*/ 	.word	0x00000d00


	//   ....[13]....
        /*018c*/ 	.word	0x00000d20


	//   ....[14]....
        /*0190*/ 	.word	0x00000d80


	//   ....[15]....
        /*0194*/ 	.word	0x00000da0


	//   ....[16]....
        /*0198*/ 	.word	0x00000e00


	//   ....[17]....
        /*019c*/ 	.word	0x00000e20


	//   ....[18]....
        /*01a0*/ 	.word	0x00000e80


	//   ....[19]....
        /*01a4*/ 	.word	0x00000ea0


	//   ....[20]....
        /*01a8*/ 	.word	0x000018e0


	//   ....[21]....
        /*01ac*/ 	.word	0x00001930


	//   ....[22]....
        /*01b0*/ 	.word	0x000019d0


	//   ....[23]....
        /*01b4*/ 	.word	0x00001a40


	//   ....[24]....
        /*01b8*/ 	.word	0x00001ae0


	//   ....[25]....
        /*01bc*/ 	.word	0x00001b50


	//   ....[26]....
        /*01c0*/ 	.word	0x00001bf0


	//   ....[27]....
        /*01c4*/ 	.word	0x00001c60


	//   ....[28]....
        /*01c8*/ 	.word	0x00001d00


	//   ....[29]....
        /*01cc*/ 	.word	0x00001d70


	//----- nvinfo : EIATTR_EXIT_INSTR_OFFSETS
	.align		4
.L_3335:
        /*01d0*/ 	.byte	0x04, 0x1c
        /*01d2*/ 	.short	(.L_3337 - .L_3336)


	//   ....[0]....
.L_3336:
        /*01d4*/ 	.word	0x00001820


	//   ....[1]....
        /*01d8*/ 	.word	0x00001880


	//----- nvinfo : EIATTR_CRS_STACK_SIZE
	.align		4
.L_3337:
        /*01dc*/ 	.byte	0x04, 0x1e
        /*01de*/ 	.short	(.L_3339 - .L_3338)
.L_3338:
        /*01e0*/ 	.word	0x00000000


	//----- nvinfo : EIATTR_CBANK_PARAM_SIZE
	.align		4
.L_3339:
        /*01e4*/ 	.byte	0x03, 0x19
        /*01e6*/ 	.short	0x00d8


	//----- nvinfo : EIATTR_PARAM_CBANK
	.align		4
        /*01e8*/ 	.byte	0x04, 0x0a
        /*01ea*/ 	.short	(.L_3341 - .L_3340)
	.align		4
.L_3340:
        /*01ec*/ 	.word	index@(.nv.constant0._ZN2at6native26batch_norm_backward_kernelIN3c108BFloat16EffiEEvNS_27GenericPackedTensorAccessorIKT_Lm3ENS_16DefaultPtrTraitsET2_EES9_NS4_IS5_Lm3ES7_S8_EENS4_IT0_Lm1ES7_S8_EESC_NS4_IKSB_Lm1ES7_S8_EESE_SE_NS4_IKT1_Lm1ES7_S8_EESH_bSF_)
        /*01f0*/ 	.short	0x0210
        /*01f2*/ 	.short	0x00d8


	//----- nvinfo : EIATTR_SW_WAR
	.align		4
.L_3341:
        /*01f4*/ 	.byte	0x04, 0x36
        /*01f6*/ 	.short	(.L_3343 - .L_3342)
.L_3342:
        /*01f8*/ 	.word	0x00000008
.L_3343:


//--------------------- .nv.info._ZN2at6native26batch_norm_backward_kernelIN3c104HalfES3_fiEEvNS_27GenericPackedTensorAccessorIKT_Lm3ENS_16DefaultPtrTraitsET2_EES9_NS4_IS5_Lm3ES7_S8_EENS4_IT0_Lm1ES7_S8_EESC_NS4_IKSB_Lm1ES7_S8_EESE_SE_NS4_IKT1_Lm1ES7_S8_EESH_bSF_ --------------------------
	.section	.nv.info._ZN2at6native26batch_norm_backward_kernelIN3c104HalfES3_fiEEvNS_27GenericPackedTensorAccessorIKT_Lm3ENS_16DefaultPtrTraitsET2_EES9_NS4_IS5_Lm3ES7_S8_EENS4_IT0_Lm1ES7_S8_EESC_NS4_IKSB_Lm1ES7_S8_EESE_SE_NS4_IKT1_Lm1ES7_S8_EESH_bSF_,"",@"SHT_CUDA_INFO"
	.sectionflags	@""
	.align	4


	//----- nvinfo : EIATTR_CUDA_API_VERSION
	.align		4
        /*0000*/ 	.byte	0x04, 0x37
        /*0002*/ 	.short	(.L_3345 - .L_3344)
.L_3344:
        /*0004*/ 	.word	0x00000082


	//----- nvinfo : EIATTR_KPARAM_INFO
	.align		4
.L_3345:
        /*0008*/ 	.byte	0x04, 0x17
        /*000a*/ 	.short	(.L_3347 - .L_3346)
.L_3346:
        /*000c*/ 	.word	0x00000000
        /*0010*/ 	.short	0x000b
        /*0012*/ 	.short	0x00d4
        /*0014*/ 	.byte	0x00, 0xf0, 0x11, 0x00


	//----- nvinfo : EIATTR_KPARAM_INFO
	.align		4
.L_3347:
        /*0018*/ 	.byte	0x04, 0x17
        /*001a*/ 	.short	(.L_3349 - .L_3348)
.L_3348:
        /*001c*/ 	.word	0x00000000
        /*0020*/ 	.short	0x000a
        /*0022*/ 	.short	0x00d0
        /*0024*/ 	.byte	0x00, 0xf0, 0x05, 0x00


	//----- nvinfo : EIATTR_KPARAM_INFO
	.align		4
.L_3349:
        /*0028*/ 	.byte	0x04, 0x17
        /*002a*/ 	.short	(.L_3351 - .L_3350)
.L_3350:
        /*002c*/ 	.word	0x00000000
        /*0030*/ 	.short	0x0009
        /*0032*/ 	.short	0x00c0
        /*0034*/ 	.byte	0x00, 0xf0, 0x41, 0x00


	//----- nvinfo : EIATTR_KPARAM_INFO
	.align		4
.L_3351:
        /*0038*/ 	.byte	0x04, 0x17
        /*003a*/ 	.short	(.L_3353 - .L_3352)
.L_3352:
        /*003c*/ 	.word	0x00000000
        /*0040*/ 	.short	0x0008
        /*0042*/ 	.short	0x00b0
        /*0044*/ 	.byte	0x00, 0xf0, 0x41, 0x00


	//----- nvinfo : EIATTR_KPARAM_INFO
	.align		4
.L_3353:
        /*0048*/ 	.byte	0x04, 0x17
        /*004a*/ 	.short	(.L_3355 - .L_3354)
.L_3354:
        /*004c*/ 	.word	0x00000000
        /*0050*/ 	.short	0x0007
        /*0052*/ 	.short	0x00a0
        /*0054*/ 	.byte	0x00, 0xf0, 0x41, 0x00


	//----- nvinfo : EIATTR_KPARAM_INFO
	.align		4
.L_3355:
        /*0058*/ 	.byte	0x04, 0x17
        /*005a*/ 	.short	(.L_3357 - .L_3356)
.L_3356:
        /*005c*/ 	.word	0x00000000
        /*0060*/ 	.short	0x0006
        /*0062*/ 	.short	0x0090
        /*0064*/ 	.byte	0x00, 0xf0, 0x41, 0x00


	//----- nvinfo : EIATTR_KPARAM_INFO
	.align		4
.L_3357:
        /*0068*/ 	.byte	0x04, 0x17
        /*006a*/ 	.short	(.L_3359 - .L_3358)
.L_3358:
        /*006c*/ 	.word	0x00000000
        /*0070*/ 	.short	0x0005
        /*0072*/ 	.short	0x0080
        /*0074*/ 	.byte	0x00, 0xf0, 0x41, 0x00


	//----- nvinfo : EIATTR_KPARAM_INFO
	.align		4
.L_3359:
        /*0078*/ 	.byte	0x04, 0x17
        /*007a*/ 	.short	(.L_3361 - .L_3360)
.L_3360:
        /*007c*/ 	.word	0x00000000
        /*0080*/ 	.short	0x0004
        /*0082*/ 	.short	0x0070
        /*0084*/ 	.byte	0x00, 0xf0, 0x41, 0x00


	//----- nvinfo : EIATTR_KPARAM_INFO
	.align		4
.L_3361:
        /*0088*/ 	.byte	0x04, 0x17
        /*008a*/ 	.short	(.L_3363 - .L_3362)
.L_3362:
        /*008c*/ 	.word	0x00000000
        /*0090*/ 	.short	0x0003
        /*0092*/ 	.short	0x0060
        /*0094*/ 	.byte	0x00, 0xf0, 0x41, 0x00


	//----- nvinfo : EIATTR_KPARAM_INFO
	.align		4
.L_3363:
        /*0098*/ 	.byte	0x04, 0x17
        /*009a*/ 	.short	(.L_3365 - .L_3364)
.L_3364:
        /*009c*/ 	.word	0x00000000
        /*00a0*/ 	.short	0x0002
        /*00a2*/ 	.short	0x0040
        /*00a4*/ 	.byte	0x00, 0xf0, 0x81, 0x00


	//----- nvinfo : EIATTR_KPARAM_INFO
	.align		4
.L_3365:
        /*00a8*/ 	.byte	0x04, 0x17
        /*00aa*/ 	.short	(.L_3367 - .L_3366)
.L_3366:
        /*00ac*/ 	.word	0x00000000
        /*00b0*/ 	.short	0x0001
        /*00b2*/ 	.short	0x0020
        /*00b4*/ 	.byte	0x00, 0xf0, 0x81, 0x00


	//----- nvinfo : EIATTR_KPARAM_INFO
	.align		4
.L_3367:
        /*00b8*/ 	.byte	0x04, 0x17
        /*00ba*/ 	.short	(.L_3369 - .L_3368)
.L_3368:
        /*00bc*/ 	.word	0x00000000
        /*00c0*/ 	.short	0x0000
        /*00c2*/ 	.short	0x0000
        /*00c4*/ 	.byte	0x00, 0xf0, 0x81, 0x00


	//----- nvinfo : EIATTR_SPARSE_MMA_MASK
	.align		4
.L_3369:
        /*00c8*/ 	.byte	0x03, 0x50
        /*00ca*/ 	.short	0x0000


	//----- nvinfo : EIATTR_MAXREG_COUNT
	.align		4
        /*00cc*/ 	.byte	0x03, 0x1b
        /*00ce*/ 	.short	0x00ff


	//----- nvinfo : EIATTR_NUM_BARRIERS
	.align		4
        /*00d0*/ 	.byte	0x02, 0x4c
        /*00d2*/ 	.byte	0x01
	.zero		1


	//----- nvinfo : EIATTR_MERCURY_ISA_VERSION
	.align		4
        /*00d4*/ 	.byte	0x03, 0x5f
        /*00d6*/ 	.short	0x0101


	//----- nvinfo : EIATTR_COOP_GROUP_MASK_REGIDS
	.align		4
        /*00d8*/ 	.byte	0x04, 0x29
        /*00da*/ 	.short	(.L_3371 - .L_3370)


	//   ....[0]....
.L_3370:
        /*00dc*/ 	.word	0xffffffff


	//   ....[1]....
        /*00e0*/ 	.word	0xffffffff


	//   ....[2]....
        /*00e4*/ 	.word	0xffffffff


	//   ....[3]....
        /*00e8*/ 	.word	0xffffffff


	//   ....[4]....
        /*00ec*/ 	.word	0xffffffff


	//   ....[5]....
        /*00f0*/ 	.word	0xffffffff


	//   ....[6]....
        /*00f4*/ 	.word	0xffffffff


	//   ....[7]....
        /*00f8*/ 	.word	0xffffffff


	//   ....[8]....
        /*00fc*/ 	.word	0xffffffff


	//   ....[9]....
        /*0100*/ 	.word	0xffffffff


	//   ....[10]....
        /*0104*/ 	.word	0xffffffff


	//   ....[11]....
        /*0108*/ 	.word	0xffffffff


	//   ....[12]....
        /*010c*/ 	.word	0xffffffff


	//   ....[13]....
        /*0110*/ 	.word	0xffffffff


	//   ....[14]....
        /*0114*/ 	.word	0xffffffff


	//   ....[15]....
        /*0118*/ 	.word	0xffffffff


	//   ....[16]....
        /*011c*/ 	.word	0xffffffff


	//   ....[17]....
        /*0120*/ 	.word	0xffffffff


	//   ....[18]....
        /*0124*/ 	.word	0xffffffff


	//   ....[19]....
        /*0128*/ 	.word	0xffffffff


	//   ....[20]....
        /*012c*/ 	.word	0x0500000e


	//   ....[21]....
        /*0130*/ 	.word	0x0500000e


	//   ....[22]....
        /*0134*/ 	.word	0x0500000e


	//   ....[23]....
        /*0138*/ 	.word	0x0500000e


	//   ....[24]....
        /*013c*/ 	.word	0x0500000e


	//   ....[25]....
        /*0140*/ 	.word	0x0500000e


	//   ....[26]....
        /*0144*/ 	.word	0x0500000e


	//   ....[27]....
        /*0148*/ 	.word	0x0500000e


	//   ....[28]....
        /*014c*/ 	.word	0x0500000e


	//   ....[29]....
        /*0150*/ 	.word	0x0500000e


	//----- nvinfo : EIATTR_COOP_GROUP_INSTR_OFFSETS
	.align		4
.L_3371:
        /*0154*/ 	.byte	0x04, 0x28
        /*0156*/ 	.short	(.L_3373 - .L_3372)


	//   ....[0]....
.L_3372:
        /*0158*/ 	.word	0x00000840


	//   ....[1]....
        /*015c*/ 	.word	0x00000880


	//   ....[2]....
        /*0160*/ 	.word	0x00000920


	//   ....[3]....
        /*0164*/ 	.word	0x00000930


	//   ....[4]....
        /*0168*/ 	.word	0x00000990


	//   ....[5]....
        /*016c*/ 	.word	0x000009a0


	//   ....[6]....
        /*0170*/ 	.word	0x00000a10


	//   ....[7]....
        /*0174*/ 	.word	0x00000a30


	//   ....[8]....
        /*0178*/ 	.word	0x00000b30


	//   ....[9]....
        /*017c*/ 	.word	0x00000b40


	//   ....[10]....
        /*0180*/ 	.word	0x00000c70


	//   ....[11]....
        /*0184*/ 	.word	0x00000c80


	//   ....[12]....
        /*0188*/ 	.word	0x00000ce0


	//   ....[13]....
        /*018c*/ 	.word	0x00000cf0


	//   ....[14]....
        /*0190*/ 	.word	0x00000d50


	//   ....[15]....
        /*0194*/ 	.word	0x00000d60


	//   ....[16]....
        /*0198*/ 	.word	0x00000dc0


	//   ....[17]....
        /*019c*/ 	.word	0x00000dd0


	//   ....[18]....
        /*01a0*/ 	.word	0x00000e30


	//   ....[19]....
        /*01a4*/ 	.word	0x00000e40


	//   ....[20]....
        /*01a8*/ 	.word	0x000018a0


	//   ....[21]....
        /*01ac*/ 	.word	0x000018f0


	//   ....[22]....
        /*01b0*/ 	.word	0x000019a0


	//   ....[23]....
        /*01b4*/ 	.word	0x000019f0


	//   ....[24]....
        /*01b8*/ 	.word	0x00001aa0


	//   ....[25]....
        /*01bc*/ 	.word	0x00001af0


	//   ....[26]....
        /*01c0*/ 	.word	0x00001ba0


	//   ....[27]....
        /*01c4*/ 	.word	0x00001bf0


	//   ....[28]....
        /*01c8*/ 	.word	0x00001ca0


	//   ....[29]....
        /*01cc*/ 	.word	0x00001cf0


	//----- nvinfo : EIATTR_EXIT_INSTR_OFFSETS
	.align		4
.L_3373:
        /*01d0*/ 	.byte	0x04, 0x1c
        /*01d2*/ 	.short	(.L_3375 - .L_3374)


	//   ....[0]....
.L_3374:
        /*01d4*/ 	.word	0x000017c0


	//   ....[1]....
        /*01d8*/ 	.word	0x00001840


	//----- nvinfo : EIATTR_CRS_STACK_SIZE
	.align		4
.L_3375:
        /*01dc*/ 	.byte	0x04, 0x1e
        /*01de*/ 	.short	(.L_3377 - .L_3376)
.L_3376:
        /*01e0*/ 	.word	0x00000000


	//----- nvinfo : EIATTR_CBANK_PARAM_SIZE
	.align		4
.L_3377:
        /*01e4*/ 	.byte	0x03, 0x19
        /*01e6*/ 	.short	0x00d8


	//----- nvinfo : EIATTR_PARAM_CBANK
	.align		4
        /*01e8*/ 	.byte	0x04, 0x0a
        /*01ea*/ 	.short	(.L_3379 - .L_3378)
	.align		4
.L_3378:
        /*01ec*/ 	.word	index@(.nv.constant0._ZN2at6native26batch_norm_backward_kernelIN3c104HalfES3_fiEEvNS_27GenericPackedTensorAccessorIKT_Lm3ENS_16DefaultPtrTraitsET2_EES9_NS4_IS5_Lm3ES7_S8_EENS4_IT0_Lm1ES7_S8_EESC_NS4_IKSB_Lm1ES7_S8_EESE_SE_NS4_IKT1_Lm1ES7_S8_EESH_bSF_)
        /*01f0*/ 	.short	0x0210
        /*01f2*/ 	.short	0x00d8


	//----- nvinfo : EIATTR_SW_WAR
	.align		4
.L_3379:
        /*01f4*/ 	.byte	0x04, 0x36
        /*01f6*/ 	.short	(.L_3381 - .L_3380)
.L_3380:
        /*01f8*/ 	.word	0x00000008
.L_3381:


//--------------------- .nv.info._ZN2at6native26batch_norm_backward_kernelIN3c104HalfEffiEEvNS_27GenericPackedTensorAccessorIKT_Lm3ENS_16DefaultPtrTraitsET2_EES9_NS4_IS5_Lm3ES7_S8_EENS4_IT0_Lm1ES7_S8_EESC_NS4_IKSB_Lm1ES7_S8_EESE_SE_NS4_IKT1_Lm1ES7_S8_EESH_bSF_ --------------------------
	.section	.nv.info._ZN2at6native26batch_norm_backward_kernelIN3c104HalfEffiEEvNS_27GenericPackedTensorAccessorIKT_Lm3ENS_16DefaultPtrTraitsET2_EES9_NS4_IS5_Lm3ES7_S8_EENS4_IT0_Lm1ES7_S8_EESC_NS4_IKSB_Lm1ES7_S8_EESE_SE_NS4_IKT1_Lm1ES7_S8_EESH_bSF_,"",@"SHT_CUDA_INFO"
	.sectionflags	@""
	.align	4


	//----- nvinfo : EIATTR_CUDA_API_VERSION
	.align		4
        /*0000*/ 	.byte	0x04, 0x37
        /*0002*/ 	.short	(.L_3383 - .L_3382)
.L_3382:
        /*0004*/ 	.word	0x00000082


	//----- nvinfo : EIATTR_KPARAM_INFO
	.align		4
.L_3383:
        /*0008*/ 	.byte	0x04, 0x17
        /*000a*/ 	.short	(.L_3385 - .L_3384)
.L_3384:
        /*000c*/ 	.word	0x00000000
        /*0010*/ 	.short	0x000b
        /*0012*/ 	.short	0x00d4
        /*0014*/ 	.byte	0x00, 0xf0, 0x11, 0x00


	//----- nvinfo : EIATTR_KPARAM_INFO
	.align		4
.L_3385:
        /*0018*/ 	.byte	0x04, 0x17
        /*001a*/ 	.short	(.L_3387 - .L_3386)
.L_3386:
        /*001c*/ 	.word	0x00000000
        /*0020*/ 	.short	0x000a
        /*0022*/ 	.short	0x00d0
        /*0024*/ 	.byte	0x00, 0xf0, 0x05, 0x00


	//----- nvinfo : EIATTR_KPARAM_INFO
	.align		4
.L_3387:
        /*0028*/ 	.byte	0x04, 0x17
        /*002a*/ 	.short	(.L_3389 - .L_3388)
.L_3388:
        /*002c*/ 	.word	0x00000000
        /*0030*/ 	.short	0x0009
        /*0032*/ 	.short	0x00c0
        /*0034*/ 	.byte	0x00, 0xf0, 0x41, 0x00


	//----- nvinfo : EIATTR_KPARAM_INFO
	.align		4
.L_3389:
        /*0038*/ 	.byte	0x04, 0x17
        /*003a*/ 	.short	(.L_3391 - .L_3390)
.L_3390:
        /*003c*/ 	.word	0x00000000
        /*0040*/ 	.short	0x0008
        /*0042*/ 	.short	0x00b0
        /*0044*/ 	.byte	0x00, 0xf0, 0x41, 0x00


	//----- nvinfo : EIATTR_KPARAM_INFO
	.align		4
.L_3391:
        /*0048*/ 	.byte	0x04, 0x17
        /*004a*/ 	.short	(.L_3393 - .L_3392)
.L_3392:
        /*004c*/ 	.word	0x00000000
        /*0050*/ 	.short	0x0007
        /*0052*/ 	.short	0x00a0
        /*0054*/ 	.byte	0x00, 0xf0, 0x41, 0x00


	//----- nvinfo : EIATTR_KPARAM_INFO
	.align		4
.L_3393:
        /*0058*/ 	.byte	0x04, 0x17
        /*005a*/ 	.short	(.L_3395 - .L_3394)
.L_3394:
        /*005c*/ 	.word	0x00000000
        /*0060*/ 	.short	0x0006
        /*0062*/ 	.short	0x0090
        /*0064*/ 	.byte	0x00, 0xf0, 0x41, 0x00


	//----- nvinfo : EIATTR_KPARAM_INFO
	.align		4
.L_3395:
        /*0068*/ 	.byte	0x04, 0x17
        /*006a*/ 	.short	(.L_3397 - .L_3396)
.L_3396:
        /*006c*/ 	.word	0x00000000
        /*0070*/ 	.short	0x0005
        /*0072*/ 	.short	0x0080
        /*0074*/ 	.byte	0x00, 0xf0, 0x41, 0x00


	//----- nvinfo : EIATTR_KPARAM_INFO
	.align		4
.L_3397:
        /*0078*/ 	.byte	0x04, 0x17
        /*007a*/ 	.short	(.L_3399 - .L_3398)
.L_3398:
        /*007c*/ 	.word	0x00000000
        /*0080*/ 	.short	0x0004
        /*0082*/ 	.short	0x0070
        /*0084*/ 	.byte	0x00, 0xf0, 0x41, 0x00


	//----- nvinfo : EIATTR_KPARAM_INFO
	.align		4
.L_3399:
        /*0088*/ 	.byte	0x04, 0x17
        /*008a*/ 	.short	(.L_3401 - .L_3400)
.L_3400:
        /*008c*/ 	.word	0x00000000
        /*0090*/ 	.short	0x0003
        /*0092*/ 	.short	0x0060
        /*0094*/ 	.byte	0x00, 0xf0, 0x41, 0x00


	//----- nvinfo : EIATTR_KPARAM_INFO
	.align		4
.L_3401:
        /*0098*/ 	.byte	0x04, 0x17
        /*009a*/ 	.short	(.L_3403 - .L_3402)
.L_3402:
        /*009c*/ 	.word	0x00000000
        /*00a0*/ 	.short	0x0002
        /*00a2*/ 	.short	0x0040
        /*00a4*/ 	.byte	0x00, 0xf0, 0x81, 0x00


	//----- nvinfo : EIATTR_KPARAM_INFO
	.align		4
.L_3403:
        /*00a8*/ 	.byte	0x04, 0x17
        /*00aa*/ 	.short	(.L_3405 - .L_3404)
.L_3404:
        /*00ac*/ 	.word	0x00000000
        /*00b0*/ 	.short	0x0001
        /*00b2*/ 	.short	0x0020
        /*00b4*/ 	.byte	0x00, 0xf0, 0x81, 0x00


	//----- nvinfo : EIATTR_KPARAM_INFO
	.align		4
.L_3405:
        /*00b8*/ 	.byte	0x04, 0x17
        /*00ba*/ 	.short	(.L_3407 - .L_3406)
.L_3406:
        /*00bc*/ 	.word	0x00000000
        /*00c0*/ 	.short	0x0000
        /*00c2*/ 	.short	0x0000
        /*00c4*/ 	.byte	0x00, 0xf0, 0x81, 0x00


	//----- nvinfo : EIATTR_SPARSE_MMA_MASK
	.align		4
.L_3407:
        /*00c8*/ 	.byte	0x03, 0x50
        /*00ca*/ 	.short	0x0000


	//----- nvinfo : EIATTR_MAXREG_COUNT
	.align		4
        /*00cc*/ 	.byte	0x03, 0x1b
        /*00ce*/ 	.short	0x00ff


	//----- nvinfo : EIATTR_NUM_BARRIERS
	.align		4
        /*00d0*/ 	.byte	0x02, 0x4c
        /*00d2*/ 	.byte	0x01
	.zero		1


	//----- nvinfo : EIATTR_MERCURY_ISA_VERSION
	.align		4
        /*00d4*/ 	.byte	0x03, 0x5f
        /*00d6*/ 	.short	0x0101


	//----- nvinfo : EIATTR_COOP_GROUP_MASK_REGIDS
	.align		4
        /*00d8*/ 	.byte	0x04, 0x29
        /*00da*/ 	.short	(.L_3409 - .L_3408)


	//   ....[0]....
.L_3408:
        /*00dc*/ 	.word	0xffffffff


	//   ....[1]....
        /*00e0*/ 	.word	0xffffffff


	//   ....[2]....
        /*00e4*/ 	.word	0xffffffff


	//   ....[3]....
        /*00e8*/ 	.word	0xffffffff


	//   ....[4]....
        /*00ec*/ 	.word	0xffffffff


	//   ....[5]....
        /*00f0*/ 	.word	0xffffffff


	//   ....[6]....
        /*00f4*/ 	.word	0xffffffff


	//   ....[7]....
        /*00f8*/ 	.word	0xffffffff


	//   ....[8]....
        /*00fc*/ 	.word	0xffffffff


	//   ....[9]....
        /*0100*/ 	.word	0xffffffff


	//   ....[10]....
        /*0104*/ 	.word	0xffffffff


	//   ....[11]....
        /*0108*/ 	.word	0xffffffff


	//   ....[12]....
        /*010c*/ 	.word	0xffffffff


	//   ....[13]....
        /*0110*/ 	.word	0xffffffff


	//   ....[14]....
        /*0114*/ 	.word	0xffffffff


	//   ....[15]....
        /*0118*/ 	.word	0xffffffff


	//   ....[16]....
        /*011c*/ 	.word	0xffffffff


	//   ....[17]....
        /*0120*/ 	.word	0xffffffff


	//   ....[18]....
        /*0124*/ 	.word	0xffffffff


	//   ....[19]....
        /*0128*/ 	.word	0xffffffff


	//   ....[20]....
        /*012c*/ 	.word	0x0500000c


	//   ....[21]....
        /*0130*/ 	.word	0x0500000c


	//   ....[22]....
        /*0134*/ 	.word	0x0500000c


	//   ....[23]....
        /*0138*/ 	.word	0x0500000c


	//   ....[24]....
        /*013c*/ 	.word	0x0500000c


	//   ....[25]....
        /*0140*/ 	.word	0x0500000c


	//   ....[26]....
        /*0144*/ 	.word	0x0500000c


	//   ....[27]....
        /*0148*/ 	.word	0x0500000c


	//   ....[28]....
        /*014c*/ 	.word	0x0500000c


	//   ....[29]....
        /*0150*/ 	.word	0x0500000c


	//----- nvinfo : EIATTR_COOP_GROUP_INSTR_OFFSETS
	.align		4
.L_3409:
        /*0154*/ 	.byte	0x04, 0x28
        /*0156*/ 	.short	(.L_3411 - .L_3410)


	//   ....[0]....
.L_3410:
        /*0158*/ 	.word	0x00000800


	//   ....[1]....
        /*015c*/ 	.word	0x00000840


	//   ....[2]....
        /*0160*/ 	.word	0x000008d0


	//   ....[3]....
        /*0164*/ 	.word	0x000008e0


	//   ....[4]....
        /*0168*/ 	.word	0x00000950


	//   ....[5]....
        /*016c*/ 	.word	0x00000960


	//   ....[6]....
        /*0170*/ 	.word	0x000009e0


	//   ....[7]....
        /*0174*/ 	.word	0x00000a10


	//   ....[8]....
        /*0178*/ 	.word	0x00000af0


	//   ....[9]....
        /*017c*/ 	.word	0x00000b10


	//   ....[10]....
        /*0180*/ 	.word	0x00000c30


	//   ....[11]....
        /*0184*/ 	.word	0x00000c40


	//   ....[12]....
        /*0188*/ 	.word	0x00000ca0


	//   ....[13]....
        /*018c*/ 	.word	0x00000cb0


	//   ....[14]....
        /*0190*/ 	.word	0x00000d10


	//   ....[15]....
        /*0194*/ 	.word	0x00000d20


	//   ....[16]....
        /*0198*/ 	.word	0x00000d80


	//   ....[17]....
        /*019c*/ 	.word	0x00000d90


	//   ....[18]....
        /*01a0*/ 	.word	0x00000df0


	//   ....[19]....
        /*01a4*/ 	.word	0x00000e00


	//   ....[20]....
        /*01a8*/ 	.word	0x00001830


	//   ....[21]....
        /*01ac*/ 	.word	0x00001880


	//   ....[22]....
        /*01b0*/ 	.word	0x00001930


	//   ....[23]....
        /*01b4*/ 	.word	0x00001980


	//   ....[24]....
        /*01b8*/ 	.word	0x00001a30


	//   ....[25]....
        /*01bc*/ 	.word	0x00001a80


	//   ....[26]....
        /*01c0*/ 	.word	0x00001b30


	//   ....[27]....
        /*01c4*/ 	.word	0x00001b80


	//   ....[28]....
        /*01c8*/ 	.word	0x00001c30


	//   ....[29]....
        /*01cc*/ 	.word	0x00001c80


	//----- nvinfo : EIATTR_EXIT_INSTR_OFFSETS
	.align		4
.L_3411:
        /*01d0*/ 	.byte	0x04, 0x1c
        /*01d2*/ 	.short	(.L_3413 - .L_3412)


	//   ....[0]....
.L_3412:
        /*01d4*/ 	.word	0x00001770


	//   ....[1]....
        /*01d8*/ 	.word	0x000017d0


	//----- nvinfo : EIATTR_CRS_STACK_SIZE
	.align		4
.L_3413:
        /*01dc*/ 	.byte	0x04, 0x1e
        /*01de*/ 	.short	(.L_3415 - .L_3414)
.L_3414:
        /*01e0*/ 	.word	0x00000000


	//----- nvinfo : EIATTR_CBANK_PARAM_SIZE
	.align		4
.L_3415:
        /*01e4*/ 	.byte	0x03, 0x19
        /*01e6*/ 	.short	0x00d8


	//----- nvinfo : EIATTR_PARAM_CBANK
	.align		4
        /*01e8*/ 	.byte	0x04, 0x0a
        /*01ea*/ 	.short	(.L_3417 - .L_3416)
	.align		4
.L_3416:
        /*01ec*/ 	.word	index@(.nv.constant0._ZN2at6native26batch_norm_backward_kernelIN3c104HalfEffiEEvNS_27GenericPackedTensorAccessorIKT_Lm3ENS_16DefaultPtrTraitsET2_EES9_NS4_IS5_Lm3ES7_S8_EENS4_IT0_Lm1ES7_S8_EESC_NS4_IKSB_Lm1ES7_S8_EESE_SE_NS4_IKT1_Lm1ES7_S8_EESH_bSF_)
        /*01f0*/ 	.short	0x0210
        /*01f2*/ 	.short	0x00d8


	//----- nvinfo : EIATTR_SW_WAR
	.align		4
.L_3417:
        /*01f4*/ 	.byte	0x04, 0x36
        /*01f6*/ 	.short	(.L_3419 - .L_3418)
.L_3418:
        /*01f8*/ 	.word	0x00000008
.L_3419:


//--------------------- .nv.info._ZN2at6native26batch_norm_backward_kernelIfffiEEvNS_27GenericPackedTensorAccessorIKT_Lm3ENS_16DefaultPtrTraitsET2_EES7_NS2_IS3_Lm3ES5_S6_EENS2_IT0_Lm1ES5_S6_EESA_NS2_IKS9_Lm1ES5_S6_EESC_SC_NS2_IKT1_Lm1ES5_S6_EESF_bSD_ --------------------------
	.section	.nv.info._ZN2at6native26batch_norm_backward_kernelIfffiEEvNS_27GenericPackedTensorAccessorIKT_Lm3ENS_16DefaultPtrTraitsET2_EES7_NS2_IS3_Lm3ES5_S6_EENS2_IT0_Lm1ES5_S6_EESA_NS2_IKS9_Lm1ES5_S6_EESC_SC_NS2_IKT1_Lm1ES5_S6_EESF_bSD_,"",@"SHT_CUDA_INFO"
	.sectionflags	@""
	.align	4


	//----- nvinfo : EIATTR_CUDA_API_VERSION
	.align		4
        /*0000*/ 	.byte	0x04, 0x37
        /*0002*/ 	.short	(.L_3421 - .L_3420)
.L_3420:
        /*0004*/ 	.word	0x00000082


	//----- nvinfo : EIATTR_KPARAM_INFO
	.align		4
.L_3421:
        /*0008*/ 	.byte	0x04, 0x17
        /*000a*/ 	.short	(.L_3423 - .L_3422)
.L_3422:
        /*000c*/ 	.word	0x00000000
        /*0010*/ 	.short	0x000b
        /*0012*/ 	.short	0x00d4
        /*0014*/ 	.byte	0x00, 0xf0, 0x11, 0x00


	//----- nvinfo : EIATTR_KPARAM_INFO
	.align		4
.L_3423:
        /*0018*/ 	.byte	0x04, 0x17
        /*001a*/ 	.short	(.L_3425 - .L_3424)
.L_3424:
        /*001c*/ 	.word	0x00000000
        /*0020*/ 	.short	0x000a
        /*0022*/ 	.short	0x00d0
        /*0024*/ 	.byte	0x00, 0xf0, 0x05, 0x00


	//----- nvinfo : EIATTR_KPARAM_INFO
	.align		4
.L_3425:
        /*0028*/ 	.byte	0x04, 0x17
        /*002a*/ 	.short	(.L_3427 - .L_3426)
.L_3426:
        /*002c*/ 	.word	0x00000000
        /*0030*/ 	.short	0x0009
        /*0032*/ 	.short	0x00c0
        /*0034*/ 	.byte	0x00, 0xf0, 0x41, 0x00


	//----- nvinfo : EIATTR_KPARAM_INFO
	.align		4
.L_3427:
        /*0038*/ 	.byte	0x04, 0x17
        /*003a*/ 	.short	(.L_3429 - .L_3428)
.L_3428:
        /*003c*/ 	.word	0x00000000
        /*0040*/ 	.short	0x0008
        /*0042*/ 	.short	0x00b0
        /*0044*/ 	.byte	0x00, 0xf0, 0x41, 0x00


	//----- nvinfo : EIATTR_KPARAM_INFO
	.align		4
.L_3429:
        /*0048*/ 	.byte	0x04, 0x17
        /*004a*/ 	.short	(.L_3431 - .L_3430)
.L_3430:
        /*004c*/ 	.word	0x00000000
        /*0050*/ 	.short	0x0007
        /*0052*/ 	.short	0x00a0
        /*0054*/ 	.byte	0x00, 0xf0, 0x41, 0x00


	//----- nvinfo : EIATTR_KPARAM_INFO
	.align		4
.L_3431:
        /*0058*/ 	.byte	0x04, 0x17
        /*005a*/ 	.short	(.L_3433 - .L_3432)
.L_3432:
        /*005c*/ 	.word	0x00000000
        /*0060*/ 	.short	0x0006
        /*0062*/ 	.short	0x0090
        /*0064*/ 	.byte	0x00, 0xf0, 0x41, 0x00


	//----- nvinfo : EIATTR_KPARAM_INFO
	.align		4
.L_3433:
        /*0068*/ 	.byte	0x04, 0x17
        /*006a*/ 	.short	(.L_3435 - .L_3434)
.L_3434:
        /*006c*/ 	.word	0x00000000
        /*0070*/ 	.short	0x0005
        /*0072*/ 	.short	0x0080
        /*0074*/ 	.byte	0x00, 0xf0, 0x41, 0x00


	//----- nvinfo : EIATTR_KPARAM_INFO
	.align		4
.L_3435:
        /*0078*/ 	.byte	0x04, 0x17
        /*007a*/ 	.short	(.L_3437 - .L_3436)
.L_3436:
        /*007c*/ 	.word	0x00000000
        /*0080*/ 	.short	0x0004
        /*0082*/ 	.short	0x0070
        /*0084*/ 	.byte	0x00, 0xf0, 0x41, 0x00


	//----- nvinfo : EIATTR_KPARAM_INFO
	.align		4
.L_3437:
        /*0088*/ 	.byte	0x04, 0x17
        /*008a*/ 	.short	(.L_3439 - .L_3438)
.L_3438:
        /*008c*/ 	.word	0x00000000
        /*0090*/ 	.short	0x0003
        /*0092*/ 	.short	0x0060
        /*0094*/ 	.byte	0x00, 0xf0, 0x41, 0x00


	//----- nvinfo : EIATTR_KPARAM_INFO
	.align		4
.L_3439:
        /*0098*/ 	.byte	0x04, 0x17
        /*009a*/ 	.short	(.L_3441 - .L_3440)
.L_3440:
        /*009c*/ 	.word	0x00000000
        /*00a0*/ 	.short	0x0002
        /*00a2*/ 	.short	0x0040
        /*00a4*/ 	.byte	0x00, 0xf0, 0x81, 0x00


	//----- nvinfo : EIATTR_KPARAM_INFO
	.align		4
.L_3441:
        /*00a8*/ 	.byte	0x04, 0x17
        /*00aa*/ 	.short	(.L_3443 - .L_3442)
.L_3442:
        /*00ac*/ 	.word	0x00000000
        /*00b0*/ 	.short	0x0001
        /*00b2*/ 	.short	0x0020
        /*00b4*/ 	.byte	0x00, 0xf0, 0x81, 0x00


	//----- nvinfo : EIATTR_KPARAM_INFO
	.align		4
.L_3443:
        /*00b8*/ 	.byte	0x04, 0x17
        /*00ba*/ 	.short	(.L_3445 - .L_3444)
.L_3444:
        /*00bc*/ 	.word	0x00000000
        /*00c0*/ 	.short	0x0000
        /*00c2*/ 	.short	0x0000
        /*00c4*/ 	.byte	0x00, 0xf0, 0x81, 0x00


	//----- nvinfo : EIATTR_SPARSE_MMA_MASK
	.align		4
.L_3445:
        /*00c8*/ 	.byte	0x03, 0x50
        /*00ca*/ 	.short	0x0000


	//----- nvinfo : EIATTR_MAXREG_COUNT
	.align		4
        /*00cc*/ 	.byte	0x03, 0x1b
        /*00ce*/ 	.short	0x00ff


	//----- nvinfo : EIATTR_NUM_BARRIERS
	.align		4
        /*00d0*/ 	.byte	0x02, 0x4c
        /*00d2*/ 	.byte	0x01
	.zero		1


	//----- nvinfo : EIATTR_MERCURY_ISA_VERSION
	.align		4
        /*00d4*/ 	.byte	0x03, 0x5f
        /*00d6*/ 	.short	0x0101


	//----- nvinfo : EIATTR_COOP_GROUP_MASK_REGIDS
	.align		4
        /*00d8*/ 	.byte	0x04, 0x29
        /*00da*/ 	.short	(.L_3447 - .L_3446)


	//   ....[0]....
.L_3446:
        /*00dc*/ 	.word	0xffffffff


	//   ....[1]....
        /*00e0*/ 	.word	0xffffffff


	//   ....[2]....
        /*00e4*/ 	.word	0xffffffff


	//   ....[3]....
        /*00e8*/ 	.word	0xffffffff


	//   ....[4]....
        /*00ec*/ 	.word	0xffffffff


	//   ....[5]....
        /*00f0*/ 	.word	0xffffffff


	//   ....[6]....
        /*00f4*/ 	.word	0xffffffff


	//   ....[7]....
        /*00f8*/ 	.word	0xffffffff


	//   ....[8]....
        /*00fc*/ 	.word	0xffffffff


	//   ....[9]....
        /*0100*/ 	.word	0xffffffff


	//   ....[10]....
        /*0104*/ 	.word	0xffffffff


	//   ....[11]....
        /*0108*/ 	.word	0xffffffff


	//   ....[12]....
        /*010c*/ 	.word	0xffffffff


	//   ....[13]....
        /*0110*/ 	.word	0xffffffff


	//   ....[14]....
        /*0114*/ 	.word	0xffffffff


	//   ....[15]....
        /*0118*/ 	.word	0xffffffff


	//   ....[16]....
        /*011c*/ 	.word	0xffffffff


	//   ....[17]....
        /*0120*/ 	.word	0xffffffff


	//   ....[18]....
        /*0124*/ 	.word	0xffffffff


	//   ....[19]....
        /*0128*/ 	.word	0xffffffff


	//   ....[20]....
        /*012c*/ 	.word	0x0500000c


	//   ....[21]....
        /*0130*/ 	.word	0x0500000c


	//   ....[22]....
        /*0134*/ 	.word	0x0500000c


	//   ....[23]....
        /*0138*/ 	.word	0x0500000c


	//   ....[24]....
        /*013c*/ 	.word	0x0500000c


	//   ....[25]....
        /*0140*/ 	.word	0x0500000c


	//   ....[26]....
        /*0144*/ 	.word	0x0500000c


	//   ....[27]....
        /*0148*/ 	.word	0x0500000c


	//   ....[28]....
        /*014c*/ 	.word	0x0500000c


	//   ....[29]....
        /*0150*/ 	.word	0x0500000c


	//----- nvinfo : EIATTR_COOP_GROUP_INSTR_OFFSETS
	.align		4
.L_3447:
        /*0154*/ 	.byte	0x04, 0x28
        /*0156*/ 	.short	(.L_3449 - .L_3448)


	//   ....[0]....
.L_3448:
        /*0158*/ 	.word	0x000007c0


	//   ....[1]....
        /*015c*/ 	.word	0x00000800


	//   ....[2]....
        /*0160*/ 	.word	0x00000870


	//   ....[3]....
        /*0164*/ 	.word	0x00000880


	//   ....[4]....
        /*0168*/ 	.word	0x000008b0


	//   ....[5]....
        /*016c*/ 	.word	0x000008d0


	//   ....[6]....
        /*0170*/ 	.word	0x00000960


	//   ....[7]....
        /*0174*/ 	.word	0x00000990


	//   ....[8]....
        /*0178*/ 	.word	0x000009e0


	//   ....[9]....
        /*017c*/ 	.word	0x00000a10


	//   ....[10]....
        /*0180*/ 	.word	0x00000b00


	//   ....[11]....
        /*0184*/ 	.word	0x00000b10


	//   ....[12]....
        /*0188*/ 	.word	0x00000b40


	//   ....[13]....
        /*018c*/ 	.word	0x00000b50


	//   ....[14]....
        /*0190*/ 	.word	0x00000b80


	//   ....[15]....
        /*0194*/ 	.word	0x00000b90


	//   ....[16]....
        /*0198*/ 	.word	0x00000bc0


	//   ....[17]....
        /*019c*/ 	.word	0x00000bd0


	//   ....[18]....
        /*01a0*/ 	.word	0x00000c00


	//   ....[19]....
        /*01a4*/ 	.word	0x00000c10


	//   ....[20]....
        /*01a8*/ 	.word	0x000015d0


	//   ....[21]....
        /*01ac*/ 	.word	0x00001620


	//   ....[22]....
        /*01b0*/ 	.word	0x00001690


	//   ....[23]....
        /*01b4*/ 	.word	0x000016f0


	//   ....[24]....
        /*01b8*/ 	.word	0x00001760


	//   ....[25]....
        /*01bc*/ 	.word	0x000017c0


	//   ....[26]....
        /*01c0*/ 	.word	0x00001830


	//   ....[27]....
        /*01c4*/ 	.word	0x00001890


	//   ....[28]....
        /*01c8*/ 	.word	0x00001900


	//   ....[29]....
        /*01cc*/ 	.word	0x00001960


	//----- nvinfo : EIATTR_EXIT_INSTR_OFFSETS
	.align		4
.L_3449:
        /*01d0*/ 	.byte	0x04, 0x1c
        /*01d2*/ 	.short	(.L_3451 - .L_3450)


	//   ....[0]....
.L_3450:
        /*01d4*/ 	.word	0x00001510


	//   ....[1]....
        /*01d8*/ 	.word	0x00001570


	//----- nvinfo : EIATTR_CRS_STACK_SIZE
	.align		4
.L_3451:
        /*01dc*/ 	.byte	0x04, 0x1e
        /*01de*/ 	.short	(.L_3453 - .L_3452)
.L_3452:
        /*01e0*/ 	.word	0x00000000


	//----- nvinfo : EIATTR_CBANK_PARAM_SIZE
	.align		4
.L_3453:
        /*01e4*/ 	.byte	0x03, 0x19
        /*01e6*/ 	.short	0x00d8


	//----- nvinfo : EIATTR_PARAM_CBANK
	.align		4
        /*01e8*/ 	.byte	0x04, 0x0a
        /*01ea*/ 	.short	(.L_3455 - .L_3454)
	.align		4
.L_3454:
        /*01ec*/ 	.word	index@(.nv.constant0._ZN2at6native26batch_norm_backward_kernelIfffiEEvNS_27GenericPackedTensorAccessorIKT_Lm3ENS_16DefaultPtrTraitsET2_EES7_NS2_IS3_Lm3ES5_S6_EENS2_IT0_Lm1ES5_S6_EESA_NS2_IKS9_Lm1ES5_S6_EESC_SC_NS2_IKT1_Lm1ES5_S6_EESF_bSD_)
        /*01f0*/ 	.short	0x0210
        /*01f2*/ 	.short	0x00d8


	//----- nvinfo : EIATTR_SW_WAR
	.align		4
.L_3455:
        /*01f4*/ 	.byte	0x04, 0x36
        /*01f6*/ 	.short	(.L_3457 - .L_3456)
.L_3456:
        /*01f8*/ 	.word	0x00000008
.L_3457:


//--------------------- .nv.info._ZN2at6native26batch_norm_backward_kernelIdddiEEvNS_27GenericPackedTensorAccessorIKT_Lm3ENS_16DefaultPtrTraitsET2_EES7_NS2_IS3_Lm3ES5_S6_EENS2_IT0_Lm1ES5_S6_EESA_NS2_IKS9_Lm1ES5_S6_EESC_SC_NS2_IKT1_Lm1ES5_S6_EESF_bSD_ --------------------------
	.section	.nv.info._ZN2at6native26batch_norm_backward_kernelIdddiEEvNS_27GenericPackedTensorAccessorIKT_Lm3ENS_16DefaultPtrTraitsET2_EES7_NS2_IS3_Lm3ES5_S6_EENS2_IT0_Lm1ES5_S6_EESA_NS2_IKS9_Lm1ES5_S6_EESC_SC_NS2_IKT1_Lm1ES5_S6_EESF_bSD_,"",@"SHT_CUDA_INFO"
	.sectionflags	@""
	.align	4


	//----- nvinfo : EIATTR_CUDA_API_VERSION
	.align		4
        /*0000*/ 	.byte	0x04, 0x37
        /*0002*/ 	.short	(.L_3459 - .L_3458)
.L_3458:
        /*0004*/ 	.word	0x00000082


	//----- nvinfo : EIATTR_KPARAM_INFO
	.align		4
.L_3459:
        /*0008*/ 	.byte	0x04, 0x17
        /*000a*/ 	.short	(.L_3461 - .L_3460)
.L_3460:
        /*000c*/ 	.word	0x00000000
        /*0010*/ 	.short	0x000b
        /*0012*/ 	.short	0x00d8
        /*0014*/ 	.byte	0x00, 0xf0, 0x21, 0x00


	//----- nvinfo : EIATTR_KPARAM_INFO
	.align		4
.L_3461:
        /*0018*/ 	.byte	0x04, 0x17
        /*001a*/ 	.short	(.L_3463 - .L_3462)
.L_3462:
        /*001c*/ 	.word	0x00000000
        /*0020*/ 	.short	0x000a
        /*0022*/ 	.short	0x00d0
        /*0024*/ 	.byte	0x00, 0xf0, 0x05, 0x00


	//----- nvinfo : EIATTR_KPARAM_INFO
	.align		4
.L_3463:
        /*0028*/ 	.byte	0x04, 0x17
        /*002a*/ 	.short	(.L_3465 - .L_3464)
.L_3464:
        /*002c*/ 	.word	0x00000000
        /*0030*/ 	.short	0x0009
        /*0032*/ 	.short	0x00c0
        /*0034*/ 	.byte	0x00, 0xf0, 0x41, 0x00


	//----- nvinfo : EIATTR_KPARAM_INFO
	.align		4
.L_3465:
        /*0038*/ 	.byte	0x04, 0x17
        /*003a*/ 	.short	(.L_3467 - .L_3466)
.L_3466:
        /*003c*/ 	.word	0x00000000
        /*0040*/ 	.short	0x0008
        /*0042*/ 	.short	0x00b0
        /*0044*/ 	.byte	0x00, 0xf0, 0x41, 0x00


	//----- nvinfo : EIATTR_KPARAM_INFO
	.align		4
.L_3467:
        /*0048*/ 	.byte	0x04, 0x17
        /*004a*/ 	.short	(.L_3469 - .L_3468)
.L_3468:
        /*004c*/ 	.word	0x00000000
        /*0050*/ 	.short	0x0007
        /*0052*/ 	.short	0x00a0
        /*0054*/ 	.byte	0x00, 0xf0, 0x41, 0x00


	//----- nvinfo : EIATTR_KPARAM_INFO
	.align		4
.L_3469:
        /*0058*/ 	.byte	0x04, 0x17
        /*005a*/ 	.short	(.L_3471 - .L_3470)
.L_3470:
        /*005c*/ 	.word	0x00000000
        /*0060*/ 	.short	0x0006
        /*0062*/ 	.short	0x0090
        /*0064*/ 	.byte	0x00, 0xf0, 0x41, 0x00


	//----- nvinfo : EIATTR_KPARAM_INFO
	.align		4
.L_3471:
        /*0068*/ 	.byte	0x04, 0x17
        /*006a*/ 	.short	(.L_3473 - .L_3472)
.L_3472:
        /*006c*/ 	.word	0x00000000
        /*0070*/ 	.short	0x0005
        /*0072*/ 	.short	0x0080
        /*0074*/ 	.byte	0x00, 0xf0, 0x41, 0x00


	//----- nvinfo : EIATTR_KPARAM_INFO
	.align		4
.L_3473:
        /*0078*/ 	.byte	0x04, 0x17
        /*007a*/ 	.short	(.L_3475 - .L_3474)
.L_3474:
        /*007c*/ 	.word	0x00000000
        /*0080*/ 	.short	0x0004
        /*0082*/ 	.short	0x0070
        /*0084*/ 	.byte	0x00, 0xf0, 0x41, 0x00


	//----- nvinfo : EIATTR_KPARAM_INFO
	.align		4
.L_3475:
        /*0088*/ 	.byte	0x04, 0x17
        /*008a*/ 	.short	(.L_3477 - .L_3476)
.L_3476:
        /*008c*/ 	.word	0x00000000
        /*0090*/ 	.short	0x0003
        /*0092*/ 	.short	0x0060
        /*0094*/ 	.byte	0x00, 0xf0, 0x41, 0x00


	//----- nvinfo : EIATTR_KPARAM_INFO
	.align		4
.L_3477:
        /*0098*/ 	.byte	0x04, 0x17
        /*009a*/ 	.short	(.L_3479 - .L_3478)
.L_3478:
        /*009c*/ 	.word	0x00000000
        /*00a0*/ 	.short	0x0002
        /*00a2*/ 	.short	0x0040
        /*00a4*/ 	.byte	0x00, 0xf0, 0x81, 0x00


	//----- nvinfo : EIATTR_KPARAM_INFO
	.align		4
.L_3479:
        /*00a8*/ 	.byte	0x04, 0x17
        /*00aa*/ 	.short	(.L_3481 - .L_3480)
.L_3480:
        /*00ac*/ 	.word	0x00000000
        /*00b0*/ 	.short	0x0001
        /*00b2*/ 	.short	0x0020
        /*00b4*/ 	.byte	0x00, 0xf0, 0x81, 0x00


	//----- nvinfo : EIATTR_KPARAM_INFO
	.align		4
.L_3481:
        /*00b8*/ 	.byte	0x04, 0x17
        /*00ba*/ 	.short	(.L_3483 - .L_3482)
.L_3482:
        /*00bc*/ 	.word	0x00000000
        /*00c0*/ 	.short	0x0000
        /*00c2*/ 	.short	0x0000
        /*00c4*/ 	.byte	0x00, 0xf0, 0x81, 0x00


	//----- nvinfo : EIATTR_SPARSE_MMA_MASK
	.align		4
.L_3483:
        /*00c8*/ 	.byte	0x03, 0x50
        /*00ca*/ 	.short	0x0000


	//----- nvinfo : EIATTR_MAXREG_COUNT
	.align		4
        /*00cc*/ 	.byte	0x03, 0x1b
        /*00ce*/ 	.short	0x00ff


	//----- nvinfo : EIATTR_NUM_BARRIERS
	.align		4
        /*00d0*/ 	.byte	0x02, 0x4c
        /*00d2*/ 	.byte	0x01
	.zero		1


	//----- nvinfo : EIATTR_MERCURY_ISA_VERSION
	.align		4
        /*00d4*/ 	.byte	0x03, 0x5f
        /*00d6*/ 	.short	0x0101


	//----- nvinfo : EIATTR_COOP_GROUP_MASK_REGIDS
	.align		4
        /*00d8*/ 	.byte	0x04, 0x29
        /*00da*/ 	.short	(.L_3485 - .L_3484)


	//   ....[0]....
.L_3484:
        /*00dc*/ 	.word	0xffffffff


	//   ....[1]....
        /*00e0*/ 	.word	0xffffffff


	//   ....[2]....
        /*00e4*/ 	.word	0xffffffff


	//   ....[3]....
        /*00e8*/ 	.word	0xffffffff


	//   ....[4]....
        /*00ec*/ 	.word	0xffffffff


	//   ....[5]....
        /*00f0*/ 	.word	0xffffffff


	//   ....[6]....
        /*00f4*/ 	.word	0xffffffff


	//   ....[7]....
        /*00f8*/ 	.word	0xffffffff


	//   ....[8]....
        /*00fc*/ 	.word	0xffffffff


	//   ....[9]....
        /*0100*/ 	.word	0xffffffff


	//   ....[10]....
        /*0104*/ 	.word	0xffffffff


	//   ....[11]....
        /*0108*/ 	.word	0xffffffff


	//   ....[12]....
        /*010c*/ 	.word	0xffffffff


	//   ....[13]....
        /*0110*/ 	.word	0xffffffff


	//   ....[14]....
        /*0114*/ 	.word	0xffffffff


	//   ....[15]....
        /*0118*/ 	.word	0xffffffff


	//   ....[16]....
        /*011c*/ 	.word	0xffffffff


	//   ....[17]....
        /*0120*/ 	.word	0xffffffff


	//   ....[18]....
        /*0124*/ 	.word	0xffffffff


	//   ....[19]....
        /*0128*/ 	.word	0xffffffff


	//   ....[20]....
        /*012c*/ 	.word	0xffffffff


	//   ....[21]....
        /*0130*/ 	.word	0xffffffff


	//   ....[22]....
        /*0134*/ 	.word	0xffffffff


	//   ....[23]....
        /*0138*/ 	.word	0xffffffff


	//   ....[24]....
        /*013c*/ 	.word	0xffffffff


	//   ....[25]....
        /*0140*/ 	.word	0xffffffff


	//   ....[26]....
        /*0144*/ 	.word	0xffffffff


	//   ....[27]....
        /*0148*/ 	.word	0xffffffff


	//   ....[28]....
        /*014c*/ 	.word	0xffffffff


	//   ....[29]....
        /*0150*/ 	.word	0xffffffff


	//   ....[30]....
        /*0154*/ 	.word	0xffffffff


	//   ....[31]....
        /*0158*/ 	.word	0xffffffff


	//   ....[32]....
        /*015c*/ 	.word	0xffffffff


	//   ....[33]....
        /*0160*/ 	.word	0xffffffff


	//   ....[34]....
        /*0164*/ 	.word	0xffffffff


	//   ....[35]....
        /*0168*/ 	.word	0xffffffff


	//   ....[36]....
        /*016c*/ 	.word	0xffffffff


	//   ....[37]....
        /*0170*/ 	.word	0xffffffff


	//   ....[38]....
        /*0174*/ 	.word	0xffffffff


	//   ....[39]....
        /*0178*/ 	.word	0xffffffff


	//   ....[40]....
        /*017c*/ 	.word	0x05000002


	//   ....[41]....
        /*0180*/ 	.word	0x05000002


	//   ....[42]....
        /*0184*/ 	.word	0x05000002


	//   ....[43]....
        /*0188*/ 	.word	0x05000002


	//   ....[44]....
        /*018c*/ 	.word	0x05000002


	//   ....[45]....
        /*0190*/ 	.word	0x05000002


	//   ....[46]....
        /*0194*/ 	.word	0x05000002


	//   ....[47]....
        /*0198*/ 	.word	0x05000002


	//   ....[48]....
        /*019c*/ 	.word	0x05000002


	//   ....[49]....
        /*01a0*/ 	.word	0x05000002


	//   ....[50]....
        /*01a4*/ 	.word	0x05000002


	//   ....[51]....
        /*01a8*/ 	.word	0x05000002


	//   ....[52]....
        /*01ac*/ 	.word	0x05000002


	//   ....[53]....
        /*01b0*/ 	.word	0x05000002


	//   ....[54]....
        /*01b4*/ 	.word	0x05000002


	//   ....[55]....
        /*01b8*/ 	.word	0x05000002


	//   ....[56]....
        /*01bc*/ 	.word	0x05000002


	//   ....[57]....
        /*01c0*/ 	.word	0x05000002


	//   ....[58]....
        /*01c4*/ 	.word	0x05000002


	//   ....[59]....
        /*01c8*/ 	.word	0x05000002


	//----- nvinfo : EIATTR_COOP_GROUP_INSTR_OFFSETS
	.align		4
.L_3485:
        /*01cc*/ 	.byte	0x04, 0x28
        /*01ce*/ 	.short	(.L_3487 - .L_3486)


	//   ....[0]....
.L_3486:
        /*01d0*/ 	.word	0x00000890


	//   ....[1]....
        /*01d4*/ 	.word	0x000008d0


	//   ....[2]....
        /*01d8*/ 	.word	0x000008f0


	//   ....[3]....
        /*01dc*/ 	.word	0x00000910


	//   ....[4]....
        /*01e0*/ 	.word	0x00000950


	//   ....[5]....
        /*01e4*/ 	.word	0x00000970


	//   ....[6]....
        /*01e8*/ 	.word	0x00000980


	//   ....[7]....
        /*01ec*/ 	.word	0x00000990


	//   ....[8]....
        /*01f0*/ 	.word	0x000009d0


	//   ....[9]....
        /*01f4*/ 	.word	0x000009f0


	//   ....[10]....
        /*01f8*/ 	.word	0x00000a00


	//   ....[11]....
        /*01fc*/ 	.word	0x00000a10


	//   ....[12]....
        /*0200*/ 	.word	0x00000a70


	//   ....[13]....
        /*0204*/ 	.word	0x00000a90


	//   ....[14]....
        /*0208*/ 	.word	0x00000ac0


	//   ....[15]....
        /*020c*/ 	.word	0x00000ae0


	//   ....[16]....
        /*0210*/ 	.word	0x00000b40


	//   ....[17]....
        /*0214*/ 	.word	0x00000b60


	//   ....[18]....
        /*0218*/ 	.word	0x00000b70


	//   ....[19]....
        /*021c*/ 	.word	0x00000b80


	//   ....[20]....
        /*0220*/ 	.word	0x00000c80


	//   ....[21]....
        /*0224*/ 	.word	0x00000c90


	//   ....[22]....
        /*0228*/ 	.word	0x00000ca0


	//   ....[23]....
        /*022c*/ 	.word	0x00000cb0


	//   ....[24]....
        /*0230*/ 	.word	0x00000cd0


	//   ....[25]....
        /*0234*/ 	.word	0x00000cf0


	//   ....[26]....
        /*0238*/ 	.word	0x00000d00


	//   ....[27]....
        /*023c*/ 	.word	0x00000d10


	//   ....[28]....
        /*0240*/ 	.word	0x00000d30


	//   ....[29]....
        /*0244*/ 	.word	0x00000d50


	//   ....[30]....
        /*0248*/ 	.word	0x00000d60


	//   ....[31]....
        /*024c*/ 	.word	0x00000d70


	//   ....[32]....
        /*0250*/ 	.word	0x00000d90


	//   ....[33]....
        /*0254*/ 	.word	0x00000db0


	//   ....[34]....
        /*0258*/ 	.word	0x00000dc0


	//   ....[35]....
        /*025c*/ 	.word	0x00000dd0


	//   ....[36]....
        /*0260*/ 	.word	0x00000df0


	//   ....[37]....
        /*0264*/ 	.word	0x00000e10


	//   ....[38]....
        /*0268*/ 	.word	0x00000e20


	//   ....[39]....
        /*026c*/ 	.word	0x00000e30


	//   ....[40]....
        /*0270*/ 	.word	0x00001980


	//   ....[41]....
        /*0274*/ 	.word	0x000019d0


	//   ....[42]....
        /*0278*/ 	.word	0x00001a20


	//   ....[43]....
        /*027c*/ 	.word	0x00001a80


	//   ....[44]....
        /*0280*/ 	.word	0x00001ae0


	//   ....[45]....
        /*0284*/ 	.word	0x00001b40


	//   ....[46]....
        /*0288*/ 	.word	0x00001b90


	//   ....[47]....
        /*028c*/ 	.word	0x00001bf0


	//   ....[48]....
        /*0290*/ 	.word	0x00001c50


	//   ....[49]....
        /*0294*/ 	.word	0x00001cb0


	//   ....[50]....
        /*0298*/ 	.word	0x00001d00


	//   ....[51]....
        /*029c*/ 	.word	0x00001d60


	//   ....[52]....
        /*02a0*/ 	.word	0x00001dc0


	//   ....[53]....
        /*02a4*/ 	.word	0x00001e20


	//   ....[54]....
        /*02a8*/ 	.word	0x00001e70


	//   ....[55]....
        /*02ac*/ 	.word	0x00001ed0


	//   ....[56]....
        /*02b0*/ 	.word	0x00001f30


	//   ....[57]....
        /*02b4*/ 	.word	0x00001f90


	//   ....[58]....
        /*02b8*/ 	.word	0x00001fe0


	//   ....[59]....
        /*02bc*/ 	.word	0x00002030


	//----- nvinfo : EIATTR_EXIT_INSTR_OFFSETS
	.align		4
.L_3487:
        /*02c0*/ 	.byte	0x04, 0x1c
        /*02c2*/ 	.short	(.L_3489 - .L_3488)


	//   ....[0]....
.L_3488:
        /*02c4*/ 	.word	0x000018b0


	//   ....[1]....
        /*02c8*/ 	.word	0x00001920


	//----- nvinfo : EIATTR_CRS_STACK_SIZE
	.align		4
.L_3489:
        /*02cc*/ 	.byte	0x04, 0x1e
        /*02ce*/ 	.short	(.L_3491 - .L_3490)
.L_3490:
        /*02d0*/ 	.word	0x00000000


	//----- nvinfo : EIATTR_CBANK_PARAM_SIZE
	.align		4
.L_3491:
        /*02d4*/ 	.byte	0x03, 0x19
        /*02d6*/ 	.short	0x00e0


	//----- nvinfo : EIATTR_PARAM_CBANK
	.align		4
        /*02d8*/ 	.byte	0x04, 0x0a
        /*02da*/ 	.short	(.L_3493 - .L_3492)
	.align		4
.L_3492:
        /*02dc*/ 	.word	index@(.nv.constant0._ZN2at6native26batch_norm_backward_kernelIdddiEEvNS_27GenericPackedTensorAccessorIKT_Lm3ENS_16DefaultPtrTraitsET2_EES7_NS2_IS3_Lm3ES5_S6_EENS2_IT0_Lm1ES5_S6_EESA_NS2_IKS9_Lm1ES5_S6_EESC_SC_NS2_IKT1_Lm1ES5_S6_EESF_bSD_)
        /*02e0*/ 	.short	0x0210
        /*02e2*/ 	.short	0x00e0


	//----- nvinfo : EIATTR_SW_WAR
	.align		4
.L_3493:
        /*02e4*/ 	.byte	0x04, 0x36
        /*02e6*/ 	.short	(.L_3495 - .L_3494)
.L_3494:
        /*02e8*/ 	.word	0x00000008
.L_3495:


//--------------------- .nv.info._ZN2at6native18elementwise_kernelILi128ELi4EZNS0_15gpu_kernel_implIZZZNS0_49_GLOBAL__N__b919a28f_16_Normalization_cu_5c38458722batch_norm_calc_invstdERKNS_6TensorES6_dENKUlvE_clEvENKUlvE2_clEvEUlN3c108BFloat16EE_EEvRNS_18TensorIteratorBaseERKT_EUliE_EEviT1_ --------------------------
	.section	.nv.info._ZN2at6native18elementwise_kernelILi128ELi4EZNS0_15gpu_kernel_implIZZZNS0_49_GLOBAL__N__b919a28f_16_Normalization_cu_5c38458722batch_norm_calc_invstdERKNS_6TensorES6_dENKUlvE_clEvENKUlvE2_clEvEUlN3c108BFloat16EE_EEvRNS_18TensorIteratorBaseERKT_EUliE_EEviT1_,"",@"SHT_CUDA_INFO"
	.sectionflags	@""
	.align	4


	//----- nvinfo : EIATTR_CUDA_API_VERSION
	.align		4
        /*0000*/ 	.byte	0x04, 0x37
        /*0002*/ 	.short	(.L_3497 - .L_3496)
.L_3496:
        /*0004*/ 	.word	0x00000082


	//----- nvinfo : EIATTR_KPARAM_INFO
	.align		4
.L_3497:
        /*0008*/ 	.byte	0x04, 0x17
        /*000a*/ 	.short	(.L_3499 - .L_3498)
.L_3498:
        /*000c*/ 	.word	0x00000000
        /*0010*/ 	.short	0x0001
        /*0012*/ 	.short	0x0008
        /*0014*/ 	.byte	0x00, 0xf0, 0xa1, 0x08


	//----- nvinfo : EIATTR_KPARAM_INFO
	.align		4
.L_3499:
        /*0018*/ 	.byte	0x04, 0x17
        /*001a*/ 	.short	(.L_3501 - .L_3500)
.L_3500:
        /*001c*/ 	.word	0x00000000
        /*0020*/ 	.short	0x0000
        /*0022*/ 	.short	0x0000
        /*0024*/ 	.byte	0x00, 0xf0, 0x11, 0x00


	//----- nvinfo : EIATTR_SPARSE_MMA_MASK
	.align		4
.L_3501:
        /*0028*/ 	.byte	0x03, 0x50
        /*002a*/ 	.short	0x0000


	//----- nvinfo : EIATTR_MAXREG_COUNT
	.align		4
        /*002c*/ 	.byte	0x03, 0x1b
        /*002e*/ 	.short	0x0080


	//----- nvinfo : EIATTR_EXTERNS
	.align		4
        /*0030*/ 	.byte	0x04, 0x0f
        /*0032*/ 	.short	(.L_3503 - .L_3502)


	//   ....[0]....
	.align		4
.L_3502:
        /*0034*/ 	.word	index@(__assertfail)


	//----- nvinfo : EIATTR_MERCURY_ISA_VERSION
	.align		4
.L_3503:
        /*0038*/ 	.byte	0x03, 0x5f
        /*003a*/ 	.short	0x0101


	//----- nvinfo : EIATTR_SYSCALL_OFFSETS
	.align		4
        /*003c*/ 	.byte	0x04, 0x46
        /*003e*/ 	.short	(.L_3505 - .L_3504)


	//   ....[0]....
.L_3504:
        /*0040*/ 	.word	0x000022e0


	//   ....[1]....
        /*0044*/ 	.word	0x00003180


	//   ....[2]....
        /*0048*/ 	.word	0x00005490


	//   ....[3]....
        /*004c*/ 	.word	0x00006330


	//   ....[4]....
        /*0050*/ 	.word	0x00008630


	//   ....[5]....
        /*0054*/ 	.word	0x000094d0


	//   ....[6]....
        /*0058*/ 	.word	0x0000b7c0


	//   ....[7]....
        /*005c*/ 	.word	0x0000c660


	//----- nvinfo : EIATTR_EXIT_INSTR_OFFSETS
	.align		4
.L_3505:
        /*0060*/ 	.byte	0x04, 0x1c
        /*0062*/ 	.short	(.L_3507 - .L_3506)


	//   ....[0]....
.L_3506:
        /*0064*/ 	.word	0x00009580


	//   ....[1]....
        /*0068*/ 	.word	0x0000b980


	//   ....[2]....
        /*006c*/ 	.word	0x0000b9c0


	//   ....[3]....
        /*0070*/ 	.word	0x0000ba50


	//   ....[4]....
        /*0074*/ 	.word	0x0000ba80


	//   ....[5]....
        /*0078*/ 	.word	0x0000bab0


	//   ....[6]....
        /*007c*/ 	.word	0x0000bb30


	//   ....[7]....
        /*0080*/ 	.word	0x0000bb60


	//   ....[8]....
        /*0084*/ 	.word	0x0000bbf0


	//   ....[9]....
        /*0088*/ 	.word	0x0000bc30


	//   ....[10]....
        /*008c*/ 	.word	0x0000bc70


	//   ....[11]....
        /*0090*/ 	.word	0x0000bd30


	//   ....[12]....
        /*0094*/ 	.word	0x0000bd80


	//   ....[13]....
        /*0098*/ 	.word	0x0000bf00


	//   ....[14]....
        /*009c*/ 	.word	0x0000c050


	//   ....[15]....
        /*00a0*/ 	.word	0x0000c080


	//   ....[16]....
        /*00a4*/ 	.word	0x0000c130


	//   ....[17]....
        /*00a8*/ 	.word	0x0000c2a0


	//   ....[18]....
        /*00ac*/ 	.word	0x0000c410


	//   ....[19]....
        /*00b0*/ 	.word	0x0000c560


	//   ....[20]....
        /*00b4*/ 	.word	0x0000c670


	//   ....[21]....
        /*00b8*/ 	.word	0x0000c6a0


	//   ....[22]....
        /*00bc*/ 	.word	0x0000c6d0


	//----- nvinfo : EIATTR_MAX_THREADS
	.align		4
.L_3507:
        /*00c0*/ 	.byte	0x04, 0x05
        /*00c2*/ 	.short	(.L_3509 - .L_3508)
.L_3508:
        /*00c4*/ 	.word	0x00000080
        /*00c8*/ 	.word	0x00000001
        /*00cc*/ 	.word	0x00000001


	//----- nvinfo : EIATTR_CRS_STACK_SIZE
	.align		4
.L_3509:
        /*00d0*/ 	.byte	0x04, 0x1e
        /*00d2*/ 	.short	(.L_3511 - .L_3510)
.L_3510:
        /*00d4*/ 	.word	0x00000000


	//----- nvinfo : EIATTR_CBANK_PARAM_SIZE
	.align		4
.L_3511:
        /*00d8*/ 	.byte	0x03, 0x19
        /*00da*/ 	.short	0x0230


	//----- nvinfo : EIATTR_PARAM_CBANK
	.align		4
        /*00dc*/ 	.byte	0x04, 0x0a
        /*00de*/ 	.short	(.L_3513 - .L_3512)
	.align		4
.L_3512:
        /*00e0*/ 	.word	index@(.nv.constant0._ZN2at6native18elementwise_kernelILi128ELi4EZNS0_15gpu_kernel_implIZZZNS0_49_GLOBAL__N__b919a28f_16_Normalization_cu_5c38458722batch_norm_calc_invstdERKNS_6TensorES6_dENKUlvE_clEvENKUlvE2_clEvEUlN3c108BFloat16EE_EEvRNS_18TensorIteratorBaseERKT_EUliE_EEviT1_)
        /*00e4*/ 	.short	0x0210
        /*00e6*/ 	.short	0x0230


	//----- nvinfo : EIATTR_SW_WAR
	.align		4
.L_3513:
        /*00e8*/ 	.byte	0x04, 0x36
        /*00ea*/ 	.short	(.L_3515 - .L_3514)
.L_3514:
        /*00ec*/ 	.word	0x00000008
.L_3515:


//--------------------- .nv.info._ZN2at6native27unrolled_elementwise_kernelIZZZNS0_49_GLOBAL__N__b919a28f_16_Normalization_cu_5c38458722batch_norm_calc_invstdERKNS_6TensorES5_dENKUlvE_clEvENKUlvE2_clEvEUlN3c108BFloat16EE_St5arrayIPcLm2EELi4E23TrivialOffsetCalculatorILi1EjESF_NS0_6memory12LoadWithCastILi1EEENSG_13StoreWithCastILi1EEEEEviT_T0_T2_T3_T4_T5_ --------------------------
	.section	.nv.info._ZN2at6native27unrolled_elementwise_kernelIZZZNS0_49_GLOBAL__N__b919a28f_16_Normalization_cu_5c38458722batch_norm_calc_invstdERKNS_6TensorES5_dENKUlvE_clEvENKUlvE2_clEvEUlN3c108BFloat16EE_St5arrayIPcLm2EELi4E23TrivialOffsetCalculatorILi1EjESF_NS0_6memory12LoadWithCastILi1EEENSG_13StoreWithCastILi1EEEEEviT_T0_T2_T3_T4_T5_,"",@"SHT_CUDA_INFO"
	.sectionflags	@""
	.align	4


	//----- nvinfo : EIATTR_CUDA_API_VERSION
	.align		4
        /*0000*/ 	.byte	0x04, 0x37
        /*0002*/ 	.short	(.L_3517 - .L_3516)
.L_3516:
        /*0004*/ 	.word	0x00000082


	//----- nvinfo : EIATTR_KPARAM_INFO
	.align		4
.L_3517:
        /*0008*/ 	.byte	0x04, 0x17
        /*000a*/ 	.short	(.L_3519 - .L_3518)
.L_3518:
        /*000c*/ 	.word	0x00000000
        /*0010*/ 	.short	0x0006
        /*0012*/ 	.short	0x0034
        /*0014*/ 	.byte	0x00, 0xf0, 0x21, 0x00


	//----- nvinfo : EIATTR_KPARAM_INFO
	.align		4
.L_3519:
        /*0018*/ 	.byte	0x04, 0x17
        /*001a*/ 	.short	(.L_3521 - .L_3520)
.L_3520:
        /*001c*/ 	.word	0x00000000
        /*0020*/ 	.short	0x0005
        /*0022*/ 	.short	0x002c
        /*0024*/ 	.byte	0x00, 0xf0, 0x21, 0x00


	//----- nvinfo : EIATTR_KPARAM_INFO
	.align		4
.L_3521:
        /*0028*/ 	.byte	0x04, 0x17
        /*002a*/ 	.short	(.L_3523 - .L_3522)
.L_3522:
        /*002c*/ 	.word	0x00000000
        /*0030*/ 	.short	0x0004
        /*0032*/ 	.short	0x0029
        /*0034*/ 	.byte	0x00, 0xf0, 0x05, 0x00


	//----- nvinfo : EIATTR_KPARAM_INFO
	.align		4
.L_3523:
        /*0038*/ 	.byte	0x04, 0x17
        /*003a*/ 	.short	(.L_3525 - .L_3524)
.L_3524:
        /*003c*/ 	.word	0x00000000
        /*0040*/ 	.short	0x0003
        /*0042*/ 	.short	0x0028
        /*0044*/ 	.byte	0x00, 0xf0, 0x05, 0x00


	//----- nvinfo : EIATTR_KPARAM_INFO
	.align		4
.L_3525:
        /*0048*/ 	.byte	0x04, 0x17
        /*004a*/ 	.short	(.L_3527 - .L_3526)
.L_3526:
        /*004c*/ 	.word	0x00000000
        /*0050*/ 	.short	0x0002
        /*0052*/ 	.short	0x0018
        /*0054*/ 	.byte	0x00, 0xf0, 0x41, 0x00


	//----- nvinfo : EIATTR_KPARAM_INFO
	.align		4
.L_3527:
        /*0058*/ 	.byte	0x04, 0x17
        /*005a*/ 	.short	(.L_3529 - .L_3528)
.L_3528:
        /*005c*/ 	.word	0x00000000
        /*0060*/ 	.short	0x0001
        /*0062*/ 	.short	0x0008
        /*0064*/ 	.byte	0x00, 0xf0, 0x41, 0x00


	//----- nvinfo : EIATTR_KPARAM_INFO
	.align		4
.L_3529:
        /*0068*/ 	.byte	0x04, 0x17
        /*006a*/ 	.short	(.L_3531 - .L_3530)
.L_3530:
        /*006c*/ 	.word	0x00000000
        /*0070*/ 	.short	0x0000
        /*0072*/ 	.short	0x0000
        /*0074*/ 	.byte	0x00, 0xf0, 0x11, 0x00


	//----- nvinfo : EIATTR_SPARSE_MMA_MASK
	.align		4
.L_3531:
        /*0078*/ 	.byte	0x03, 0x50
        /*007a*/ 	.short	0x0000


	//----- nvinfo : EIATTR_MAXREG_COUNT
	.align		4
        /*007c*/ 	.byte	0x03, 0x1b
        /*007e*/ 	.short	0x00ff


	//----- nvinfo : EIATTR_EXTERNS
	.align		4
        /*0080*/ 	.byte	0x04, 0x0f
        /*0082*/ 	.short	(.L_3533 - .L_3532)


	//   ....[0]....
	.align		4
.L_3532:
        /*0084*/ 	.word	index@(__assertfail)


	//----- nvinfo : EIATTR_MERCURY_ISA_VERSION
	.align		4
.L_3533:
        /*0088*/ 	.byte	0x03, 0x5f
        /*008a*/ 	.short	0x0101


	//----- nvinfo : EIATTR_SYSCALL_OFFSETS
	.align		4
        /*008c*/ 	.byte	0x04, 0x46
        /*008e*/ 	.short	(.L_3535 - .L_3534)


	//   ....[0]....
.L_3534:
        /*0090*/ 	.word	0x000010e0


	//   ....[1]....
        /*0094*/ 	.word	0x00002220


	//   ....[2]....
        /*0098*/ 	.word	0x00003370


	//   ....[3]....
        /*009c*/ 	.word	0x00004490


	//   ....[4]....
        /*00a0*/ 	.word	0x00005660


	//   ....[5]....
        /*00a4*/ 	.word	0x00006560


	//   ....[6]....
        /*00a8*/ 	.word	0x00007420


	//   ....[7]....
        /*00ac*/ 	.word	0x000082e0


	//----- nvinfo : EIATTR_EXIT_INSTR_OFFSETS
	.align		4
.L_3535:
        /*00b0*/ 	.byte	0x04, 0x1c
        /*00b2*/ 	.short	(.L_3537 - .L_3536)


	//   ....[0]....
.L_3536:
        /*00b4*/ 	.word	0x000074c0


	//   ....[1]....
        /*00b8*/ 	.word	0x00007600


	//   ....[2]....
        /*00bc*/ 	.word	0x00007640


	//   ....[3]....
        /*00c0*/ 	.word	0x000076d0


	//   ....[4]....
        /*00c4*/ 	.word	0x00007700


	//   ....[5]....
        /*00c8*/ 	.word	0x00007730


	//   ....[6]....
        /*00cc*/ 	.word	0x000077b0


	//   ....[7]....
        /*00d0*/ 	.word	0x000077e0


	//   ....[8]....
        /*00d4*/ 	.word	0x00007870


	//   ....[9]....
        /*00d8*/ 	.word	0x000078b0


	//   ....[10]....
        /*00dc*/ 	.word	0x000078f0


	//   ....[11]....
        /*00e0*/ 	.word	0x000079b0


	//   ....[12]....
        /*00e4*/ 	.word	0x00007a00


	//   ....[13]....
        /*00e8*/ 	.word	0x00007b80


	//   ....[14]....
        /*00ec*/ 	.word	0x00007cd0


	//   ....[15]....
        /*00f0*/ 	.word	0x00007d00


	//   ....[16]....
        /*00f4*/ 	.word	0x00007db0


	//   ....[17]....
        /*00f8*/ 	.word	0x00007f20


	//   ....[18]....
        /*00fc*/ 	.word	0x00008090


	//   ....[19]....
        /*0100*/ 	.word	0x000081e0


	//   ....[20]....
        /*0104*/ 	.word	0x000082f0


	//   ....[21]....
        /*0108*/ 	.word	0x00008320


	//   ....[22]....
        /*010c*/ 	.word	0x00008350


	//----- nvinfo : EIATTR_MAX_THREADS
	.align		4
.L_3537:
        /*0110*/ 	.byte	0x04, 0x05
        /*0112*/ 	.short	(.L_3539 - .L_3538)
.L_3538:
        /*0114*/ 	.word	0x00000080
        /*0118*/ 	.word	0x00000001
        /*011c*/ 	.word	0x00000001


	//----- nvinfo : EIATTR_CRS_STACK_SIZE
	.align		4
.L_3539:
        /*0120*/ 	.byte	0x04, 0x1e
        /*0122*/ 	.short	(.L_3541 - .L_3540)
.L_3540:
        /*0124*/ 	.word	0x00000000


	//----- nvinfo : EIATTR_CBANK_PARAM_SIZE
	.align		4
.L_3541:
        /*0128*/ 	.byte	0x03, 0x19
        /*012a*/ 	.short	0x003c


	//----- nvinfo : EIATTR_PARAM_CBANK
	.align		4
        /*012c*/ 	.byte	0x04, 0x0a
        /*012e*/ 	.short	(.L_3543 - .L_3542)
	.align		4
.L_3542:
        /*0130*/ 	.word	index@(.nv.constant0._ZN2at6native27unrolled_elementwise_kernelIZZZNS0_49_GLOBAL__N__b919a28f_16_Normalization_cu_5c38458722batch_norm_calc_invstdERKNS_6TensorES5_dENKUlvE_clEvENKUlvE2_clEvEUlN3c108BFloat16EE_St5arrayIPcLm2EELi4E23TrivialOffsetCalculatorILi1EjESF_NS0_6memory12LoadWithCastILi1EEENSG_13StoreWithCastILi1EEEEEviT_T0_T2_T3_T4_T5_)
        /*0134*/ 	.short	0x0210
        /*0136*/ 	.short	0x003c


	//----- nvinfo : EIATTR_SW_WAR
	.align		4
.L_3543:
        /*0138*/ 	.byte	0x04, 0x36
        /*013a*/ 	.short	(.L_3545 - .L_3544)
.L_3544:
        /*013c*/ 	.word	0x00000008
.L_3545:


//--------------------- .nv.info._ZN2at6native18elementwise_kernelILi128ELi2EZNS0_22gpu_kernel_impl_nocastIZZZNS0_49_GLOBAL__N__b919a28f_16_Normalization_cu_5c38458722batch_norm_calc_invstdERKNS_6TensorES6_dENKUlvE_clEvENKUlvE2_clEvEUlN3c108BFloat16EE_EEvRNS_18TensorIteratorBaseERKT_EUliE_EEviT1_ --------------------------
	.section	.nv.info._ZN2at6native18elementwise_kernelILi128ELi2EZNS0_22gpu_kernel_impl_nocastIZZZNS0_49_GLOBAL__N__b919a28f_16_Normalization_cu_5c38458722batch_norm_calc_invstdERKNS_6TensorES6_dENKUlvE_clEvENKUlvE2_clEvEUlN3c108BFloat16EE_EEvRNS_18TensorIteratorBaseERKT_EUliE_EEviT1_,"",@"SHT_CUDA_INFO"
	.sectionflags	@""
	.align	4


	//----- nvinfo : EIATTR_CUDA_API_VERSION
	.align		4
        /*0000*/ 	.byte	0x04, 0x37
        /*0002*/ 	.short	(.L_3547 - .L_3546)
.L_3546:
        /*0004*/ 	.word	0x00000082


	//----- nvinfo : EIATTR_KPARAM_INFO
	.align		4
.L_3547:
        /*0008*/ 	.byte	0x04, 0x17
        /*000a*/ 	.short	(.L_3549 - .L_3548)
.L_3548:
        /*000c*/ 	.word	0x00000000
        /*0010*/ 	.short	0x0001
        /*0012*/ 	.short	0x0008
        /*0014*/ 	.byte	0x00, 0xf0, 0x81, 0x08


	//----- nvinfo : EIATTR_KPARAM_INFO
	.align		4
.L_3549:
        /*0018*/ 	.byte	0x04, 0x17
        /*001a*/ 	.short	(.L_3551 - .L_3550)
.L_3550:
        /*001c*/ 	.word	0x00000000
        /*0020*/ 	.short	0x0000
        /*0022*/ 	.short	0x0000
        /*0024*/ 	.byte	0x00, 0xf0, 0x11, 0x00


	//----- nvinfo : EIATTR_SPARSE_MMA_MASK
	.align		4
.L_3551:
        /*0028*/ 	.byte	0x03, 0x50
        /*002a*/ 	.short	0x0000


	//----- nvinfo : EIATTR_MAXREG_COUNT
	.align		4
        /*002c*/ 	.byte	0x03, 0x1b
        /*002e*/ 	.short	0x0080


	//----- nvinfo : EIATTR_MERCURY_ISA_VERSION
	.align		4
        /*0030*/ 	.byte	0x03, 0x5f
        /*0032*/ 	.short	0x0101


	//----- nvinfo : EIATTR_EXIT_INSTR_OFFSETS
	.align		4
        /*0034*/ 	.byte	0x04, 0x1c
        /*0036*/ 	.short	(.L_3553 - .L_3552)


	//   ....[0]....
.L_3552:
        /*0038*/ 	.word	0x00001470


	//   ....[1]....
        /*003c*/ 	.word	0x00002830


	//----- nvinfo : EIATTR_MAX_THREADS
	.align		4
.L_3553:
        /*0040*/ 	.byte	0x04, 0x05
        /*0042*/ 	.short	(.L_3555 - .L_3554)
.L_3554:
        /*0044*/ 	.word	0x00000080
        /*0048*/ 	.word	0x00000001
        /*004c*/ 	.word	0x00000001


	//----- nvinfo : EIATTR_CRS_STACK_SIZE
	.align		4
.L_3555:
        /*0050*/ 	.byte	0x04, 0x1e
        /*0052*/ 	.short	(.L_3557 - .L_3556)
.L_3556:
        /*0054*/ 	.word	0x00000000


	//----- nvinfo : EIATTR_CBANK_PARAM_SIZE
	.align		4
.L_3557:
        /*0058*/ 	.byte	0x03, 0x19
        /*005a*/ 	.short	0x0228


	//----- nvinfo : EIATTR_PARAM_CBANK
	.align		4
        /*005c*/ 	.byte	0x04, 0x0a
        /*005e*/ 	.short	(.L_3559 - .L_3558)
	.align		4
.L_3558:
        /*0060*/ 	.word	index@(.nv.constant0._ZN2at6native18elementwise_kernelILi128ELi2EZNS0_22gpu_kernel_impl_nocastIZZZNS0_49_GLOBAL__N__b919a28f_16_Normalization_cu_5c38458722batch_norm_calc_invstdERKNS_6TensorES6_dENKUlvE_clEvENKUlvE2_clEvEUlN3c108BFloat16EE_EEvRNS_18TensorIteratorBaseERKT_EUliE_EEviT1_)
        /*0064*/ 	.short	0x0210
        /*0066*/ 	.short	0x0228


	//----- nvinfo : EIATTR_SW_WAR
	.align		4
.L_3559:
        /*0068*/ 	.byte	0x04, 0x36
        /*006a*/ 	.short	(.L_3561 - .L_3560)
.L_3560:
        /*006c*/ 	.word	0x00000008
.L_3561:


//--------------------- .nv.info._ZN2at6native27unrolled_elementwise_kernelIZZZNS0_49_GLOBAL__N__b919a28f_16_Normalization_cu_5c38458722batch_norm_calc_invstdERKNS_6TensorES5_dENKUlvE_clEvENKUlvE2_clEvEUlN3c108BFloat16EE_St5arrayIPcLm2EELi4E23TrivialOffsetCalculatorILi1EjESF_NS0_6memory15LoadWithoutCastENSG_16StoreWithoutCastEEEviT_T0_T2_T3_T4_T5_ --------------------------
	.section	.nv.info._ZN2at6native27unrolled_elementwise_kernelIZZZNS0_49_GLOBAL__N__b919a28f_16_Normalization_cu_5c38458722batch_norm_calc_invstdERKNS_6TensorES5_dENKUlvE_clEvENKUlvE2_clEvEUlN3c108BFloat16EE_St5arrayIPcLm2EELi4E23TrivialOffsetCalculatorILi1EjESF_NS0_6memory15LoadWithoutCastENSG_16StoreWithoutCastEEEviT_T0_T2_T3_T4_T5_,"",@"SHT_CUDA_INFO"
	.sectionflags	@""
	.align	4


	//----- nvinfo : EIATTR_CUDA_API_VERSION
	.align		4
        /*0000*/ 	.byte	0x04, 0x37
        /*0002*/ 	.short	(.L_3563 - .L_3562)
.L_3562:
        /*0004*/ 	.word	0x00000082


	//----- nvinfo : EIATTR_KPARAM_INFO
	.align		4
.L_3563:
        /*0008*/ 	.byte	0x04, 0x17
        /*000a*/ 	.short	(.L_3565 - .L_3564)
.L_3564:
        /*000c*/ 	.word	0x00000000
        /*0010*/ 	.short	0x0006
        /*0012*/ 	.short	0x002b
        /*0014*/ 	.byte	0x00, 0xf0, 0x05, 0x00


	//----- nvinfo : EIATTR_KPARAM_INFO
	.align		4
.L_3565:
        /*0018*/ 	.byte	0x04, 0x17
        /*001a*/ 	.short	(.L_3567 - .L_3566)
.L_3566:
        /*001c*/ 	.word	0x00000000
        /*0020*/ 	.short	0x0005
        /*0022*/ 	.short	0x002a
        /*0024*/ 	.byte	0x00, 0xf0, 0x05, 0x00


	//----- nvinfo : EIATTR_KPARAM_INFO
	.align		4
.L_3567:
        /*0028*/ 	.byte	0x04, 0x17
        /*002a*/ 	.short	(.L_3569 - .L_3568)
.L_3568:
        /*002c*/ 	.word	0x00000000
        /*0030*/ 	.short	0x0004
        /*0032*/ 	.short	0x0029
        /*0034*/ 	.byte	0x00, 0xf0, 0x05, 0x00


	//----- nvinfo : EIATTR_KPARAM_INFO
	.align		4
.L_3569:
        /*0038*/ 	.byte	0x04, 0x17
        /*003a*/ 	.short	(.L_3571 - .L_3570)
.L_3570:
        /*003c*/ 	.word	0x00000000
        /*0040*/ 	.short	0x0003
        /*0042*/ 	.short	0x0028
        /*0044*/ 	.byte	0x00, 0xf0, 0x05, 0x00


	//----- nvinfo : EIATTR_KPARAM_INFO
	.align		4
.L_3571:
        /*0048*/ 	.byte	0x04, 0x17
        /*004a*/ 	.short	(.L_3573 - .L_3572)
.L_3572:
        /*004c*/ 	.word	0x00000000
        /*0050*/ 	.short	0x0002
        /*0052*/ 	.short	0x0018
        /*0054*/ 	.byte	0x00, 0xf0, 0x41, 0x00


	//----- nvinfo : EIATTR_KPARAM_INFO
	.align		4
.L_3573:
        /*0058*/ 	.byte	0x04, 0x17
        /*005a*/ 	.short	(.L_3575 - .L_3574)
.L_3574:
        /*005c*/ 	.word	0x00000000
        /*0060*/ 	.short	0x0001
        /*0062*/ 	.short	0x0008
        /*0064*/ 	.byte	0x00, 0xf0, 0x41, 0x00


	//----- nvinfo : EIATTR_KPARAM_INFO
	.align		4
.L_3575:
        /*0068*/ 	.byte	0x04, 0x17
        /*006a*/ 	.short	(.L_3577 - .L_3576)
.L_3576:
        /*006c*/ 	.word	0x00000000
        /*0070*/ 	.short	0x0000
        /*0072*/ 	.short	0x0000
        /*0074*/ 	.byte	0x00, 0xf0, 0x11, 0x00


	//----- nvinfo : EIATTR_SPARSE_MMA_MASK
	.align		4
.L_3577:
        /*0078*/ 	.byte	0x03, 0x50
        /*007a*/ 	.short	0x0000


	//----- nvinfo : EIATTR_MAXREG_COUNT
	.align		4
        /*007c*/ 	.byte	0x03, 0x1b
        /*007e*/ 	.short	0x00ff


	//----- nvinfo : EIATTR_MERCURY_ISA_VERSION
	.align		4
        /*0080*/ 	.byte	0x03, 0x5f
        /*0082*/ 	.short	0x0101


	//----- nvinfo : EIATTR_EXIT_INSTR_OFFSETS
	.align		4
        /*0084*/ 	.byte	0x04, 0x1c
        /*0086*/ 	.short	(.L_3579 - .L_3578)


	//   ....[0]....
.L_3578:
        /*0088*/ 	.word	0x000004a0


	//   ....[1]....
        /*008c*/ 	.word	0x00000520


	//----- nvinfo : EIATTR_MAX_THREADS
	.align		4
.L_3579:
        /*0090*/ 	.byte	0x04, 0x05
        /*0092*/ 	.short	(.L_3581 - .L_3580)
.L_3580:
        /*0094*/ 	.word	0x00000080
        /*0098*/ 	.word	0x00000001
        /*009c*/ 	.word	0x00000001


	//----- nvinfo : EIATTR_CRS_STACK_SIZE
	.align		4
.L_3581:
        /*00a0*/ 	.byte	0x04, 0x1e
        /*00a2*/ 	.short	(.L_3583 - .L_3582)
.L_3582:
        /*00a4*/ 	.word	0x00000000


	//----- nvinfo : EIATTR_CBANK_PARAM_SIZE
	.align		4
.L_3583:
        /*00a8*/ 	.byte	0x03, 0x19
        /*00aa*/ 	.short	0x002c


	//----- nvinfo : EIATTR_PARAM_CBANK
	.align		4
        /*00ac*/ 	.byte	0x04, 0x0a
        /*00ae*/ 	.short	(.L_3585 - .L_3584)
	.align		4
.L_3584:
        /*00b0*/ 	.word	index@(.nv.constant0._ZN2at6native27unrolled_elementwise_kernelIZZZNS0_49_GLOBAL__N__b919a28f_16_Normalization_cu_5c38458722batch_norm_calc_invstdERKNS_6TensorES5_dENKUlvE_clEvENKUlvE2_clEvEUlN3c108BFloat16EE_St5arrayIPcLm2EELi4E23TrivialOffsetCalculatorILi1EjESF_NS0_6memory15LoadWithoutCastENSG_16StoreWithoutCastEEEviT_T0_T2_T3_T4_T5_)
        /*00b4*/ 	.short	0x0210
        /*00b6*/ 	.short	0x002c


	//----- nvinfo : EIATTR_SW_WAR
	.align		4
.L_3585:
        /*00b8*/ 	.byte	0x04, 0x36
        /*00ba*/ 	.short	(.L_3587 - .L_3586)
.L_3586:
        /*00bc*/ 	.word	0x00000008
.L_3587:


//--------------------- .nv.info._ZN2at6native29vectorized_elementwise_kernelILi2EZZZNS0_49_GLOBAL__N__b919a28f_16_Normalization_cu_5c38458722batch_norm_calc_invstdERKNS_6TensorES5_dENKUlvE_clEvENKUlvE2_clEvEUlN3c108BFloat16EE_St5arrayIPcLm2EEEEviT0_T1_ --------------------------
	.section	.nv.info._ZN2at6native29vectorized_elementwise_kernelILi2EZZZNS0_49_GLOBAL__N__b919a28f_16_Normalization_cu_5c38458722batch_norm_calc_invstdERKNS_6TensorES5_dENKUlvE_clEvENKUlvE2_clEvEUlN3c108BFloat16EE_St5arrayIPcLm2EEEEviT0_T1_,"",@"SHT_CUDA_INFO"
	.sectionflags	@""
	.align	4


	//----- nvinfo : EIATTR_CUDA_API_VERSION
	.align		4
        /*0000*/ 	.byte	0x04, 0x37
        /*0002*/ 	.short	(.L_3589 - .L_3588)
.L_3588:
        /*0004*/ 	.word	0x00000082


	//----- nvinfo : EIATTR_KPARAM_INFO
	.align		4
.L_3589:
        /*0008*/ 	.byte	0x04, 0x17
        /*000a*/ 	.short	(.L_3591 - .L_3590)
.L_3590:
        /*000c*/ 	.word	0x00000000
        /*0010*/ 	.short	0x0002
        /*0012*/ 	.short	0x0018
        /*0014*/ 	.byte	0x00, 0xf0, 0x41, 0x00


	//----- nvinfo : EIATTR_KPARAM_INFO
	.align		4
.L_3591:
        /*0018*/ 	.byte	0x04, 0x17
        /*001a*/ 	.short	(.L_3593 - .L_3592)
.L_3592:
        /*001c*/ 	.word	0x00000000
        /*0020*/ 	.short	0x0001
        /*0022*/ 	.short	0x0008
        /*0024*/ 	.byte	0x00, 0xf0, 0x41, 0x00


	//----- nvinfo : EIATTR_KPARAM_INFO
	.align		4
.L_3593:
        /*0028*/ 	.byte	0x04, 0x17
        /*002a*/ 	.short	(.L_3595 - .L_3594)
.L_3594:
        /*002c*/ 	.word	0x00000000
        /*0030*/ 	.short	0x0000
        /*0032*/ 	.short	0x0000
        /*0034*/ 	.byte	0x00, 0xf0, 0x11, 0x00


	//----- nvinfo : EIATTR_SPARSE_MMA_MASK
	.align		4
.L_3595:
        /*0038*/ 	.byte	0x03, 0x50
        /*003a*/ 	.short	0x0000


	//----- nvinfo : EIATTR_MAXREG_COUNT
	.align		4
        /*003c*/ 	.byte	0x03, 0x1b
        /*003e*/ 	.short	0x00ff


	//----- nvinfo : EIATTR_MERCURY_ISA_VERSION
	.align		4
        /*0040*/ 	.byte	0x03, 0x5f
        /*0042*/ 	.short	0x0101


	//----- nvinfo : EIATTR_EXIT_INSTR_OFFSETS
	.align		4
        /*0044*/ 	.byte	0x04, 0x1c
        /*0046*/ 	.short	(.L_3597 - .L_3596)


	//   ....[0]....
.L_3596:
        /*0048*/ 	.word	0x00000340


	//   ....[1]....
        /*004c*/ 	.word	0x00000d10


	//   ....[2]....
        /*0050*/ 	.word	0x00000d60


	//----- nvinfo : EIATTR_MAX_THREADS
	.align		4
.L_3597:
        /*0054*/ 	.byte	0x04, 0x05
        /*0056*/ 	.short	(.L_3599 - .L_3598)
.L_3598:
        /*0058*/ 	.word	0x00000080
        /*005c*/ 	.word	0x00000001
        /*0060*/ 	.word	0x00000001


	//----- nvinfo : EIATTR_CRS_STACK_SIZE
	.align		4
.L_3599:
        /*0064*/ 	.byte	0x04, 0x1e
        /*0066*/ 	.short	(.L_3601 - .L_3600)
.L_3600:
        /*0068*/ 	.word	0x00000000


	//----- nvinfo : EIATTR_CBANK_PARAM_SIZE
	.align		4
.L_3601:
        /*006c*/ 	.byte	0x03, 0x19
        /*006e*/ 	.short	0x0028


	//----- nvinfo : EIATTR_PARAM_CBANK
	.align		4
        /*0070*/ 	.byte	0x04, 0x0a
        /*0072*/ 	.short	(.L_3603 - .L_3602)
	.align		4
.L_3602:
        /*0074*/ 	.word	index@(.nv.constant0._ZN2at6native29vectorized_elementwise_kernelILi2EZZZNS0_49_GLOBAL__N__b919a28f_16_Normalization_cu_5c38458722batch_norm_calc_invstdERKNS_6TensorES5_dENKUlvE_clEvENKUlvE2_clEvEUlN3c108BFloat16EE_St5arrayIPcLm2EEEEviT0_T1_)
        /*0078*/ 	.short	0x0210
        /*007a*/ 	.short	0x0028


	//----- nvinfo : EIATTR_SW_WAR
	.align		4
.L_3603:
        /*007c*/ 	.byte	0x04, 0x36
        /*007e*/ 	.short	(.L_3605 - .L_3604)
.L_3604:
        /*0080*/ 	.word	0x00000008
.L_3605:


//--------------------- .nv.info._ZN2at6native29vectorized_elementwise_kernelILi4EZZZNS0_49_GLOBAL__N__b919a28f_16_Normalization_cu_5c38458722batch_norm_calc_invstdERKNS_6TensorES5_dENKUlvE_clEvENKUlvE2_clEvEUlN3c108BFloat16EE_St5arrayIPcLm2EEEEviT0_T1_ --------------------------
	.section	.nv.info._ZN2at6native29vectorized_elementwise_kernelILi4EZZZNS0_49_GLOBAL__N__b919a28f_16_Normalization_cu_5c38458722batch_norm_calc_invstdERKNS_6TensorES5_dENKUlvE_clEvENKUlvE2_clEvEUlN3c108BFloat16EE_St5arrayIPcLm2EEEEviT0_T1_,"",@"SHT_CUDA_INFO"
	.sectionflags	@""
	.align	4


	//----- nvinfo : EIATTR_CUDA_API_VERSION
	.align		4
        /*0000*/ 	.byte	0x04, 0x37
        /*0002*/ 	.short	(.L_3607 - .L_3606)
.L_3606:
        /*0004*/ 	.word	0x00000082


	//----- nvinfo : EIATTR_KPARAM_INFO
	.align		4
.L_3607:
        /*0008*/ 	.byte	0x04, 0x17
        /*000a*/ 	.short	(.L_3609 - .L_3608)
.L_3608:
        /*000c*/ 	.word	0x00000000
        /*0010*/ 	.short	0x0002
        /*0012*/ 	.short	0x0018
        /*0014*/ 	.byte	0x00, 0xf0, 0x41, 0x00


	//----- nvinfo : EIATTR_KPARAM_INFO
	.align		4
.L_3609:
        /*0018*/ 	.byte	0x04, 0x17
        /*001a*/ 	.short	(.L_3611 - .L_3610)
.L_3610:
        /*001c*/ 	.word	0x00000000
        /*0020*/ 	.short	0x0001
        /*0022*/ 	.short	0x0008
        /*0024*/ 	.byte	0x00, 0xf0, 0x41, 0x00


	//----- nvinfo : EIATTR_KPARAM_INFO
	.align		4
.L_3611:
        /*0028*/ 	.byte	0x04, 0x17
        /*002a*/ 	.short	(.L_3613 - .L_3612)
.L_3612:
        /*002c*/ 	.word	0x00000000
        /*0030*/ 	.short	0x0000
        /*0032*/ 	.short	0x0000
        /*0034*/ 	.byte	0x00, 0xf0, 0x11, 0x00


	//----- nvinfo : EIATTR_SPARSE_MMA_MASK
	.align		4
.L_3613:
        /*0038*/ 	.byte	0x03, 0x50
        /*003a*/ 	.short	0x0000


	//----- nvinfo : EIATTR_MAXREG_COUNT
	.align		4
        /*003c*/ 	.byte	0x03, 0x1b
        /*003e*/ 	.short	0x00ff


	//----- nvinfo : EIATTR_MERCURY_ISA_VERSION
	.align		4
        /*0040*/ 	.byte	0x03, 0x5f
        /*0042*/ 	.short	0x0101


	//----- nvinfo : EIATTR_EXIT_INSTR_OFFSETS
	.align		4
        /*0044*/ 	.byte	0x04, 0x1c
        /*0046*/ 	.short	(.L_3615 - .L_3614)


	//   ....[0]....
.L_3614:
        /*0048*/ 	.word	0x00000300


	//   ....[1]....
        /*004c*/ 	.word	0x00000cd0


	//   ....[2]....
        /*0050*/ 	.word	0x00000d20


	//----- nvinfo : EIATTR_MAX_THREADS
	.align		4
.L_3615:
        /*0054*/ 	.byte	0x04, 0x05
        /*0056*/ 	.short	(.L_3617 - .L_3616)
.L_3616:
        /*0058*/ 	.word	0x00000080
        /*005c*/ 	.word	0x00000001
        /*0060*/ 	.word	0x00000001


	//----- nvinfo : EIATTR_CRS_STACK_SIZE
	.align		4
.L_3617:
        /*0064*/ 	.byte	0x04, 0x1e
        /*0066*/ 	.short	(.L_3619 - .L_3618)
.L_3618:
        /*0068*/ 	.word	0x00000000


	//----- nvinfo : EIATTR_CBANK_PARAM_SIZE
	.align		4
.L_3619:
        /*006c*/ 	.byte	0x03, 0x19
        /*006e*/ 	.short	0x0028


	//----- nvinfo : EIATTR_PARAM_CBANK
	.align		4
        /*0070*/ 	.byte	0x04, 0x0a
        /*0072*/ 	.short	(.L_3621 - .L_3620)
	.align		4
.L_3620:
        /*0074*/ 	.word	index@(.nv.constant0._ZN2at6native29vectorized_elementwise_kernelILi4EZZZNS0_49_GLOBAL__N__b919a28f_16_Normalization_cu_5c38458722batch_norm_calc_invstdERKNS_6TensorES5_dENKUlvE_clEvENKUlvE2_clEvEUlN3c108BFloat16EE_St5arrayIPcLm2EEEEviT0_T1_)
        /*0078*/ 	.short	0x0210
        /*007a*/ 	.short	0x0028


	//----- nvinfo : EIATTR_SW_WAR
	.align		4
.L_3621:
        /*007c*/ 	.byte	0x04, 0x36
        /*007e*/ 	.short	(.L_3623 - .L_3622)
.L_3622:
        /*0080*/ 	.word	0x00000008
.L_3623:


//--------------------- .nv.info._ZN2at6native29vectorized_elementwise_kernelILi8EZZZNS0_49_GLOBAL__N__b919a28f_16_Normalization_cu_5c38458722batch_norm_calc_invstdERKNS_6TensorES5_dENKUlvE_clEvENKUlvE2_clEvEUlN3c108BFloat16EE_St5arrayIPcLm2EEEEviT0_T1_ --------------------------
	.section	.nv.info._ZN2at6native29vectorized_elementwise_kernelILi8EZZZNS0_49_GLOBAL__N__b919a28f_16_Normalization_cu_5c38458722batch_norm_calc_invstdERKNS_6TensorES5_dENKUlvE_clEvENKUlvE2_clEvEUlN3c108BFloat16EE_St5arrayIPcLm2EEEEviT0_T1_,"",@"SHT_CUDA_INFO"
	.sectionflags	@""
	.align	4


	//----- nvinfo : EIATTR_CUDA_API_VERSION
	.align		4
        /*0000*/ 	.byte	0x04, 0x37
        /*0002*/ 	.short	(.L_3625 - .L_3624)
.L_3624:
        /*0004*/ 	.word	0x00000082


	//----- nvinfo : EIATTR_KPARAM_INFO
	.align		4
.L_3625:
        /*0008*/ 	.byte	0x04, 0x17
        /*000a*/ 	.short	(.L_3627 - .L_3626)
.L_3626:
        /*000c*/ 	.word	0x00000000
        /*0010*/ 	.short	0x0002
        /*0012*/ 	.short	0x0018
        /*0014*/ 	.byte	0x00, 0xf0, 0x41, 0x00


	//----- nvinfo : EIATTR_KPARAM_INFO
	.align		4
.L_3627:
        /*0018*/ 	.byte	0x04, 0x17
        /*001a*/ 	.short	(.L_3629 - .L_3628)
.L_3628:
        /*001c*/ 	.word	0x00000000
        /*0020*/ 	.short	0x0001
        /*0022*/ 	.short	0x0008
        /*0024*/ 	.byte	0x00, 0xf0, 0x41, 0x00


	//----- nvinfo : EIATTR_KPARAM_INFO
	.align		4
.L_3629:
        /*0028*/ 	.byte	0x04, 0x17
        /*002a*/ 	.short	(.L_3631 - .L_3630)
.L_3630:
        /*002c*/ 	.word	0x00000000
        /*0030*/ 	.short	0x0000
        /*0032*/ 	.short	0x0000
        /*0034*/ 	.byte	0x00, 0xf0, 0x11, 0x00


	//----- nvinfo : EIATTR_SPARSE_MMA_MASK
	.align		4
.L_3631:
        /*0038*/ 	.byte	0x03, 0x50
        /*003a*/ 	.short	0x0000


	//----- nvinfo : EIATTR_MAXREG_COUNT
	.align		4
        /*003c*/ 	.byte	0x03, 0x1b
        /*003e*/ 	.short	0x00ff


	//----- nvinfo : EIATTR_MERCURY_ISA_VERSION
	.align		4
        /*0040*/ 	.byte	0x03, 0x5f
        /*0042*/ 	.short	0x0101


	//----- nvinfo : EIATTR_EXIT_INSTR_OFFSETS
	.align		4
        /*0044*/ 	.byte	0x04, 0x1c
        /*0046*/ 	.short	(.L_3633 - .L_3632)


	//   ....[0]....
.L_3632:
        /*0048*/ 	.word	0x000002f0


	//   ....[1]....
        /*004c*/ 	.word	0x00000cc0


	//   ....[2]....
        /*0050*/ 	.word	0x00000d10


	//----- nvinfo : EIATTR_MAX_THREADS
	.align		4
.L_3633:
        /*0054*/ 	.byte	0x04, 0x05
        /*0056*/ 	.short	(.L_3635 - .L_3634)
.L_3634:
        /*0058*/ 	.word	0x00000080
        /*005c*/ 	.word	0x00000001
        /*0060*/ 	.word	0x00000001


	//----- nvinfo : EIATTR_CRS_STACK_SIZE
	.align		4
.L_3635:
        /*0064*/ 	.byte	0x04, 0x1e
        /*0066*/ 	.short	(.L_3637 - .L_3636)
.L_3636:
        /*0068*/ 	.word	0x00000000


	//----- nvinfo : EIATTR_CBANK_PARAM_SIZE
	.align		4
.L_3637:
        /*006c*/ 	.byte	0x03, 0x19
        /*006e*/ 	.short	0x0028


	//----- nvinfo : EIATTR_PARAM_CBANK
	.align		4
        /*0070*/ 	.byte	0x04, 0x0a
        /*0072*/ 	.short	(.L_3639 - .L_3638)
	.align		4
.L_3638:
        /*0074*/ 	.word	index@(.nv.constant0._ZN2at6native29vectorized_elementwise_kernelILi8EZZZNS0_49_GLOBAL__N__b919a28f_16_Normalization_cu_5c38458722batch_norm_calc_invstdERKNS_6TensorES5_dENKUlvE_clEvENKUlvE2_clEvEUlN3c108BFloat16EE_St5arrayIPcLm2EEEEviT0_T1_)
        /*0078*/ 	.short	0x0210
        /*007a*/ 	.short	0x0028


	//----- nvinfo : EIATTR_SW_WAR
	.align		4
.L_3639:
        /*007c*/ 	.byte	0x04, 0x36
        /*007e*/ 	.short	(.L_3641 - .L_3640)
.L_3640:
        /*0080*/ 	.word	0x00000008
.L_3641:


//--------------------- .nv.info._ZN2at6native18elementwise_kernelILi128ELi4EZNS0_15gpu_kernel_implIZZZNS0_49_GLOBAL__N__b919a28f_16_Normalization_cu_5c38458722batch_norm_calc_invstdERKNS_6TensorES6_dENKUlvE_clEvENKUlvE1_clEvEUlN3c104HalfEE_EEvRNS_18TensorIteratorBaseERKT_EUliE_EEviT1_ --------------------------
	.section	.nv.info._ZN2at6native18elementwise_kernelILi128ELi4EZNS0_15gpu_kernel_implIZZZNS0_49_GLOBAL__N__b919a28f_16_Normalization_cu_5c38458722batch_norm_calc_invstdERKNS_6TensorES6_dENKUlvE_clEvENKUlvE1_clEvEUlN3c104HalfEE_EEvRNS_18TensorIteratorBaseERKT_EUliE_EEviT1_,"",@"SHT_CUDA_INFO"
	.sectionflags	@""
	.align	4


	//----- nvinfo : EIATTR_CUDA_API_VERSION
	.align		4
        /*0000*/ 	.byte	0x04, 0x37
        /*0002*/ 	.short	(.L_3643 - .L_3642)
.L_3642:
        /*0004*/ 	.word	0x00000082


	//----- nvinfo : EIATTR_KPARAM_INFO
	.align		4
.L_3643:
        /*0008*/ 	.byte	0x04, 0x17
        /*000a*/ 	.short	(.L_3645 - .L_3644)
.L_3644:
        /*000c*/ 	.word	0x00000000
        /*0010*/ 	.short	0x0001
        /*0012*/ 	.short	0x0008
        /*0014*/ 	.byte	0x00, 0xf0, 0xa1, 0x08


	//----- nvinfo : EIATTR_KPARAM_INFO
	.align		4
.L_3645:
        /*0018*/ 	.byte	0x04, 0x17
        /*001a*/ 	.short	(.L_3647 - .L_3646)
.L_3646:
        /*001c*/ 	.word	0x00000000
        /*0020*/ 	.short	0x0000
        /*0022*/ 	.short	0x0000
        /*0024*/ 	.byte	0x00, 0xf0, 0x11, 0x00


	//----- nvinfo : EIATTR_SPARSE_MMA_MASK
	.align		4
.L_3647:
        /*0028*/ 	.byte	0x03, 0x50
        /*002a*/ 	.short	0x0000


	//----- nvinfo : EIATTR_MAXREG_COUNT
	.align		4
        /*002c*/ 	.byte	0x03, 0x1b
        /*002e*/ 	.short	0x0080


	//----- nvinfo : EIATTR_EXTERNS
	.align		4
        /*0030*/ 	.byte	0x04, 0x0f
        /*0032*/ 	.short	(.L_3649 - .L_3648)


	//   ....[0]....
	.align		4
.L_3648:
        /*0034*/ 	.word	index@(__assertfail)


	//----- nvinfo : EIATTR_MERCURY_ISA_VERSION
	.align		4
.L_3649:
        /*0038*/ 	.byte	0x03, 0x5f
        /*003a*/ 	.short	0x0101


	//----- nvinfo : EIATTR_SYSCALL_OFFSETS
	.align		4
        /*003c*/ 	.byte	0x04, 0x46
        /*003e*/ 	.short	(.L_3651 - .L_3650)


	//   ....[0]....
.L_3650:
        /*0040*/ 	.word	0x000022c0


	//   ....[1]....
        /*0044*/ 	.word	0x00003160


	//   ....[2]....
        /*0048*/ 	.word	0x00005450


	//   ....[3]....
        /*004c*/ 	.word	0x000062f0


	//   ....[4]....
        /*0050*/ 	.word	0x000085d0


	//   ....[5]....
        /*0054*/ 	.word	0x00009470


	//   ....[6]....
        /*0058*/ 	.word	0x0000b740


	//   ....[7]....
        /*005c*/ 	.word	0x0000c5e0


	//----- nvinfo : EIATTR_EXIT_INSTR_OFFSETS
	.align		4
.L_3651:
        /*0060*/ 	.byte	0x04, 0x1c
        /*0062*/ 	.short	(.L_3653 - .L_3652)


	//   ....[0]....
.L_3652:
        /*0064*/ 	.word	0x00009520


	//   ....[1]....
        /*0068*/ 	.word	0x0000b900


	//   ....[2]....
        /*006c*/ 	.word	0x0000b940


	//   ....[3]....
        /*0070*/ 	.word	0x0000b9d0


	//   ....[4]....
        /*0074*/ 	.word	0x0000ba00


	//   ....[5]....
        /*0078*/ 	.word	0x0000ba30


	//   ....[6]....
        /*007c*/ 	.word	0x0000bab0


	//   ....[7]....
        /*0080*/ 	.word	0x0000bae0


	//   ....[8]....
        /*0084*/ 	.word	0x0000bb70


	//   ....[9]....
        /*0088*/ 	.word	0x0000bbb0


	//   ....[10]....
        /*008c*/ 	.word	0x0000bbf0


	//   ....[11]....
        /*0090*/ 	.word	0x0000bcb0


	//   ....[12]....
        /*0094*/ 	.word	0x0000bd00


	//   ....[13]....
        /*0098*/ 	.word	0x0000be80


	//   ....[14]....
        /*009c*/ 	.word	0x0000bfd0


	//   ....[15]....
        /*00a0*/ 	.word	0x0000c000


	//   ....[16]....
        /*00a4*/ 	.word	0x0000c0b0


	//   ....[17]....
        /*00a8*/ 	.word	0x0000c220


	//   ....[18]....
        /*00ac*/ 	.word	0x0000c390


	//   ....[19]....
        /*00b0*/ 	.word	0x0000c4e0


	//   ....[20]....
        /*00b4*/ 	.word	0x0000c5f0


	//   ....[21]....
        /*00b8*/ 	.word	0x0000c620


	//   ....[22]....
        /*00bc*/ 	.word	0x0000c650


	//----- nvinfo : EIATTR_MAX_THREADS
	.align		4
.L_3653:
        /*00c0*/ 	.byte	0x04, 0x05
        /*00c2*/ 	.short	(.L_3655 - .L_3654)
.L_3654:
        /*00c4*/ 	.word	0x00000080
        /*00c8*/ 	.word	0x00000001
        /*00cc*/ 	.word	0x00000001


	//----- nvinfo : EIATTR_CRS_STACK_SIZE
	.align		4
.L_3655:
        /*00d0*/ 	.byte	0x04, 0x1e
        /*00d2*/ 	.short	(.L_3657 - .L_3656)
.L_3656:
        /*00d4*/ 	.word	0x00000000


	//----- nvinfo : EIATTR_CBANK_PARAM_SIZE
	.align		4
.L_3657:
        /*00d8*/ 	.byte	0x03, 0x19
        /*00da*/ 	.short	0x0230


	//----- nvinfo : EIATTR_PARAM_CBANK
	.align		4
        /*00dc*/ 	.byte	0x04, 0x0a
        /*00de*/ 	.short	(.L_3659 - .L_3658)
	.align		4
.L_3658:
        /*00e0*/ 	.word	index@(.nv.constant0._ZN2at6native18elementwise_kernelILi128ELi4EZNS0_15gpu_kernel_implIZZZNS0_49_GLOBAL__N__b919a28f_16_Normalization_cu_5c38458722batch_norm_calc_invstdERKNS_6TensorES6_dENKUlvE_clEvENKUlvE1_clEvEUlN3c104HalfEE_EEvRNS_18TensorIteratorBaseERKT_EUliE_EEviT1_)
        /*00e4*/ 	.short	0x0210
        /*00e6*/ 	.short	0x0230


	//----- nvinfo : EIATTR_SW_WAR
	.align		4
.L_3659:
        /*00e8*/ 	.byte	0x04, 0x36
        /*00ea*/ 	.short	(.L_3661 - .L_3660)
.L_3660:
        /*00ec*/ 	.word	0x00000008
.L_3661:


//--------------------- .nv.info._ZN2at6native27unrolled_elementwise_kernelIZZZNS0_49_GLOBAL__N__b919a28f_16_Normalization_cu_5c38458722batch_norm_calc_invstdERKNS_6TensorES5_dENKUlvE_clEvENKUlvE1_clEvEUlN3c104HalfEE_St5arrayIPcLm2EELi4E23TrivialOffsetCalculatorILi1EjESF_NS0_6memory12LoadWithCastILi1EEENSG_13StoreWithCastILi1EEEEEviT_T0_T2_T3_T4_T5_ --------------------------
	.section	.nv.info._ZN2at6native27unrolled_elementwise_kernelIZZZNS0_49_GLOBAL__N__b919a28f_16_Normalization_cu_5c38458722batch_norm_calc_invstdERKNS_6TensorES5_dENKUlvE_clEvENKUlvE1_clEvEUlN3c104HalfEE_St5arrayIPcLm2EELi4E23TrivialOffsetCalculatorILi1EjESF_NS0_6memory12LoadWithCastILi1EEENSG_13StoreWithCastILi1EEEEEviT_T0_T2_T3_T4_T5_,"",@"SHT_CUDA_INFO"
	.sectionflags	@""
	.align	4


	//----- nvinfo : EIATTR_CUDA_API_VERSION
	.align		4
        /*0000*/ 	.byte	0x04, 0x37
        /*0002*/ 	.short	(.L_3663 - .L_3662)
.L_3662:
        /*0004*/ 	.word	0x00000082


	//----- nvinfo : EIATTR_KPARAM_INFO
	.align		4
.L_3663:
        /*0008*/ 	.byte	0x04, 0x17
        /*000a*/ 	.short	(.L_3665 - .L_3664)
.L_3664:
        /*000c*/ 	.word	0x00000000
        /*0010*/ 	.short	0x0006
        /*0012*/ 	.short	0x0034
        /*0014*/ 	.byte	0x00, 0xf0, 0x21, 0x00


	//----- nvinfo : EIATTR_KPARAM_INFO
	.align		4
.L_3665:
        /*0018*/ 	.byte	0x04, 0x17
        /*001a*/ 	.short	(.L_3667 - .L_3666)
.L_3666:
        /*001c*/ 	.word	0x00000000
        /*0020*/ 	.short	0x0005
        /*0022*/ 	.short	0x002c
        /*0024*/ 	.byte	0x00, 0xf0, 0x21, 0x00


	//----- nvinfo : EIATTR_KPARAM_INFO
	.align		4
.L_3667:
        /*0028*/ 	.byte	0x04, 0x17
        /*002a*/ 	.short	(.L_3669 - .L_3668)
.L_3668:
        /*002c*/ 	.word	0x00000000
        /*0030*/ 	.short	0x0004
        /*0032*/ 	.short	0x0029
        /*0034*/ 	.byte	0x00, 0xf0, 0x05, 0x00


	//----- nvinfo : EIATTR_KPARAM_INFO
	.align		4
.L_3669:
        /*0038*/ 	.byte	0x04, 0x17
        /*003a*/ 	.short	(.L_3671 - .L_3670)
.L_3670:
        /*003c*/ 	.word	0x00000000
        /*0040*/ 	.short	0x0003
        /*0042*/ 	.short	0x0028
        /*0044*/ 	.byte	0x00, 0xf0, 0x05, 0x00


	//----- nvinfo : EIATTR_KPARAM_INFO
	.align		4
.L_3671:
        /*0048*/ 	.byte	0x04, 0x17
        /*004a*/ 	.short	(.L_3673 - .L_3672)
.L_3672:
        /*004c*/ 	.word	0x00000000
        /*0050*/ 	.short	0x0002
        /*0052*/ 	.short	0x0018
        /*0054*/ 	.byte	0x00, 0xf0, 0x41, 0x00


	//----- nvinfo : EIATTR_KPARAM_INFO
	.align		4
.L_3673:
        /*0058*/ 	.byte	0x04, 0x17
        /*005a*/ 	.short	(.L_3675 - .L_3674)
.L_3674:
        /*005c*/ 	.word	0x00000000
        /*0060*/ 	.short	0x0001
        /*0062*/ 	.short	0x0008
        /*0064*/ 	.byte	0x00, 0xf0, 0x41, 0x00


	//----- nvinfo : EIATTR_KPARAM_INFO
	.align		4
.L_3675:
        /*0068*/ 	.byte	0x04, 0x17
        /*006a*/ 	.short	(.L_3677 - .L_3676)
.L_3676:
        /*006c*/ 	.word	0x00000000
        /*0070*/ 	.short	0x0000
        /*0072*/ 	.short	0x0000
        /*0074*/ 	.byte	0x00, 0xf0, 0x11, 0x00


	//----- nvinfo : EIATTR_SPARSE_MMA_MASK
	.align		4
.L_3677:
        /*0078*/ 	.byte	0x03, 0x50
        /*007a*/ 	.short	0x0000


	//----- nvinfo : EIATTR_MAXREG_COUNT
	.align		4
        /*007c*/ 	.byte	0x03, 0x1b
        /*007e*/ 	.short	0x00ff


	//----- nvinfo : EIATTR_EXTERNS
	.align		4
        /*0080*/ 	.byte	0x04, 0x0f
        /*0082*/ 	.short	(.L_3679 - .L_3678)


	//   ....[0]....
	.align		4
.L_3678:
        /*0084*/ 	.word	index@(__assertfail)


	//----- nvinfo : EIATTR_MERCURY_ISA_VERSION
	.align		4
.L_3679:
        /*0088*/ 	.byte	0x03, 0x5f
        /*008a*/ 	.short	0x0101


	//----- nvinfo : EIATTR_SYSCALL_OFFSETS
	.align		4
        /*008c*/ 	.byte	0x04, 0x46
        /*008e*/ 	.short	(.L_3681 - .L_3680)


	//   ....[0]....
.L_3680:
        /*0090*/ 	.word	0x000010b0


	//   ....[1]....
        /*0094*/ 	.word	0x000021c0


	//   ....[2]....
        /*0098*/ 	.word	0x000032e0


	//   ....[3]....
        /*009c*/ 	.word	0x000043d0


	//   ....[4]....
        /*00a0*/ 	.word	0x000055a0


	//   ....[5]....
        /*00a4*/ 	.word	0x000064a0


	//   ....[6]....
        /*00a8*/ 	.word	0x00007360


	//   ....[7]....
        /*00ac*/ 	.word	0x00008220


	//----- nvinfo : EIATTR_EXIT_INSTR_OFFSETS
	.align		4
.L_3681:
        /*00b0*/ 	.byte	0x04, 0x1c
        /*00b2*/ 	.short	(.L_3683 - .L_3682)


	//   ....[0]....
.L_3682:
        /*00b4*/ 	.word	0x00007400


	//   ....[1]....
        /*00b8*/ 	.word	0x00007540


	//   ....[2]....
        /*00bc*/ 	.word	0x00007580


	//   ....[3]....
        /*00c0*/ 	.word	0x00007610


	//   ....[4]....
        /*00c4*/ 	.word	0x00007640


	//   ....[5]....
        /*00c8*/ 	.word	0x00007670


	//   ....[6]....
        /*00cc*/ 	.word	0x000076f0


	//   ....[7]....
        /*00d0*/ 	.word	0x00007720


	//   ....[8]....
        /*00d4*/ 	.word	0x000077b0


	//   ....[9]....
        /*00d8*/ 	.word	0x000077f0


	//   ....[10]....
        /*00dc*/ 	.word	0x00007830


	//   ....[11]....
        /*00e0*/ 	.word	0x000078f0


	//   ....[12]....
        /*00e4*/ 	.word	0x00007940


	//   ....[13]....
        /*00e8*/ 	.word	0x00007ac0


	//   ....[14]....
        /*00ec*/ 	.word	0x00007c10


	//   ....[15]....
        /*00f0*/ 	.word	0x00007c40


	//   ....[16]....
        /*00f4*/ 	.word	0x00007cf0


	//   ....[17]....
        /*00f8*/ 	.word	0x00007e60


	//   ....[18]....
        /*00fc*/ 	.word	0x00007fd0


	//   ....[19]....
        /*0100*/ 	.word	0x00008120


	//   ....[20]....
        /*0104*/ 	.word	0x00008230


	//   ....[21]....
        /*0108*/ 	.word	0x00008260


	//   ....[22]....
        /*010c*/ 	.word	0x00008290


	//----- nvinfo : EIATTR_MAX_THREADS
	.align		4
.L_3683:
        /*0110*/ 	.byte	0x04, 0x05
        /*0112*/ 	.short	(.L_3685 - .L_3684)
.L_3684:
        /*0114*/ 	.word	0x00000080
        /*0118*/ 	.word	0x00000001
        /*011c*/ 	.word	0x00000001


	//----- nvinfo : EIATTR_CRS_STACK_SIZE
	.align		4
.L_3685:
        /*0120*/ 	.byte	0x04, 0x1e
        /*0122*/ 	.short	(.L_3687 - .L_3686)
.L_3686:
        /*0124*/ 	.word	0x00000000


	//----- nvinfo : EIATTR_CBANK_PARAM_SIZE
	.align		4
.L_3687:
        /*0128*/ 	.byte	0x03, 0x19
        /*012a*/ 	.short	0x003c


	//----- nvinfo : EIATTR_PARAM_CBANK
	.align		4
        /*012c*/ 	.byte	0x04, 0x0a
        /*012e*/ 	.short	(.L_3689 - .L_3688)
	.align		4
.L_3688:
        /*0130*/ 	.word	index@(.nv.constant0._ZN2at6native27unrolled_elementwise_kernelIZZZNS0_49_GLOBAL__N__b919a28f_16_Normalization_cu_5c38458722batch_norm_calc_invstdERKNS_6TensorES5_dENKUlvE_clEvENKUlvE1_clEvEUlN3c104HalfEE_St5arrayIPcLm2EELi4E23TrivialOffsetCalculatorILi1EjESF_NS0_6memory12LoadWithCastILi1EEENSG_13StoreWithCastILi1EEEEEviT_T0_T2_T3_T4_T5_)
        /*0134*/ 	.short	0x0210
        /*0136*/ 	.short	0x003c


	//----- nvinfo : EIATTR_SW_WAR
	.align		4
.L_3689:
        /*0138*/ 	.byte	0x04, 0x36
        /*013a*/ 	.short	(.L_3691 - .L_3690)
.L_3690:
        /*013c*/ 	.word	0x00000008
.L_3691:


//--------------------- .nv.info._ZN2at6native18elementwise_kernelILi128ELi2EZNS0_22gpu_kernel_impl_nocastIZZZNS0_49_GLOBAL__N__b919a28f_16_Normalization_cu_5c38458722batch_norm_calc_invstdERKNS_6TensorES6_dENKUlvE_clEvENKUlvE1_clEvEUlN3c104HalfEE_EEvRNS_18TensorIteratorBaseERKT_EUliE_EEviT1_ --------------------------
	.section	.nv.info._ZN2at6native18elementwise_kernelILi128ELi2EZNS0_22gpu_kernel_impl_nocastIZZZNS0_49_GLOBAL__N__b919a28f_16_Normalization_cu_5c38458722batch_norm_calc_invstdERKNS_6TensorES6_dENKUlvE_clEvENKUlvE1_clEvEUlN3c104HalfEE_EEvRNS_18TensorIteratorBaseERKT_EUliE_EEviT1_,"",@"SHT_CUDA_INFO"
	.sectionflags	@""
	.align	4


	//----- nvinfo : EIATTR_CUDA_API_VERSION
	.align		4
        /*0000*/ 	.byte	0x04, 0x37
        /*0002*/ 	.short	(.L_3693 - .L_3692)
.L_3692:
        /*0004*/ 	.word	0x00000082


	//----- nvinfo : EIATTR_KPARAM_INFO
	.align		4
.L_3693:
        /*0008*/ 	.byte	0x04, 0x17
        /*000a*/ 	.short	(.L_3695 - .L_3694)
.L_3694:
        /*000c*/ 	.word	0x00000000
        /*0010*/ 	.short	0x0001
        /*0012*/ 	.short	0x0008
        /*0014*/ 	.byte	0x00, 0xf0, 0x81, 0x08


	//----- nvinfo : EIATTR_KPARAM_INFO
	.align		4
.L_3695:
        /*0018*/ 	.byte	0x04, 0x17
        /*001a*/ 	.short	(.L_3697 - .L_3696)
.L_3696:
        /*001c*/ 	.word	0x00000000
        /*0020*/ 	.short	0x0000
        /*0022*/ 	.short	0x0000
        /*0024*/ 	.byte	0x00, 0xf0, 0x11, 0x00


	//----- nvinfo : EIATTR_SPARSE_MMA_MASK
	.align		4
.L_3697:
        /*0028*/ 	.byte	0x03, 0x50
        /*002a*/ 	.short	0x0000


	//----- nvinfo : EIATTR_MAXREG_COUNT
	.align		4
        /*002c*/ 	.byte	0x03, 0x1b
        /*002e*/ 	.short	0x0080


	//----- nvinfo : EIATTR_MERCURY_ISA_VERSION
	.align		4
        /*0030*/ 	.byte	0x03, 0x5f
        /*0032*/ 	.short	0x0101


	//----- nvinfo : EIATTR_EXIT_INSTR_OFFSETS
	.align		4
        /*0034*/ 	.byte	0x04, 0x1c
        /*0036*/ 	.short	(.L_3699 - .L_3698)


	//   ....[0]....
.L_3698:
        /*0038*/ 	.word	0x00001470


	//   ....[1]....
        /*003c*/ 	.word	0x00002830


	//----- nvinfo : EIATTR_MAX_THREADS
	.align		4
.L_3699:
        /*0040*/ 	.byte	0x04, 0x05
        /*0042*/ 	.short	(.L_3701 - .L_3700)
.L_3700:
        /*0044*/ 	.word	0x00000080
        /*0048*/ 	.word	0x00000001
        /*004c*/ 	.word	0x00000001


	//----- nvinfo : EIATTR_CRS_STACK_SIZE
	.align		4
.L_3701:
        /*0050*/ 	.byte	0x04, 0x1e
        /*0052*/ 	.short	(.L_3703 - .L_3702)
.L_3702:
        /*0054*/ 	.word	0x00000000


	//----- nvinfo : EIATTR_CBANK_PARAM_SIZE
	.align		4
.L_3703:
        /*0058*/ 	.byte	0x03, 0x19
        /*005a*/ 	.short	0x0228


	//----- nvinfo : EIATTR_PARAM_CBANK
	.align		4
        /*005c*/ 	.byte	0x04, 0x0a
        /*005e*/ 	.short	(.L_3705 - .L_3704)
	.align		4
.L_3704:
        /*0060*/ 	.word	index@(.nv.constant0._ZN2at6native18elementwise_kernelILi128ELi2EZNS0_22gpu_kernel_impl_nocastIZZZNS0_49_GLOBAL__N__b919a28f_16_Normalization_cu_5c38458722batch_norm_calc_invstdERKNS_6TensorES6_dENKUlvE_clEvENKUlvE1_clEvEUlN3c104HalfEE_EEvRNS_18TensorIteratorBaseERKT_EUliE_EEviT1_)
        /*0064*/ 	.short	0x0210
        /*0066*/ 	.short	0x0228


	//----- nvinfo : EIATTR_SW_WAR
	.align		4
.L_3705:
        /*0068*/ 	.byte	0x04, 0x36
        /*006a*/ 	.short	(.L_3707 - .L_3706)
.L_3706:
        /*006c*/ 	.word	0x00000008
.L_3707:


//--------------------- .nv.info._ZN2at6native27unrolled_elementwise_kernelIZZZNS0_49_GLOBAL__N__b919a28f_16_Normalization_cu_5c38458722batch_norm_calc_invstdERKNS_6TensorES5_dENKUlvE_clEvENKUlvE1_clEvEUlN3c104HalfEE_St5arrayIPcLm2EELi4E23TrivialOffsetCalculatorILi1EjESF_NS0_6memory15LoadWithoutCastENSG_16StoreWithoutCastEEEviT_T0_T2_T3_T4_T5_ --------------------------
	.section	.nv.info._ZN2at6native27unrolled_elementwise_kernelIZZZNS0_49_GLOBAL__N__b919a28f_16_Normalization_cu_5c38458722batch_norm_calc_invstdERKNS_6TensorES5_dENKUlvE_clEvENKUlvE1_clEvEUlN3c104HalfEE_St5arrayIPcLm2EELi4E23TrivialOffsetCalculatorILi1EjESF_NS0_6memory15LoadWithoutCastENSG_16StoreWithoutCastEEEviT_T0_T2_T3_T4_T5_,"",@"SHT_CUDA_INFO"
	.sectionflags	@""
	.align	4


	//----- nvinfo : EIATTR_CUDA_API_VERSION
	.align		4
        /*0000*/ 	.byte	0x04, 0x37
        /*0002*/ 	.short	(.L_3709 - .L_3708)
.L_3708:
        /*0004*/ 	.word	0x00000082


	//----- nvinfo : EIATTR_KPARAM_INFO
	.align		4
.L_3709:
        /*0008*/ 	.byte	0x04, 0x17
        /*000a*/ 	.short	(.L_3711 - .L_3710)
.L_3710:
        /*000c*/ 	.word	0x00000000
        /*0010*/ 	.short	0x0006
        /*0012*/ 	.short	0x002b
        /*0014*/ 	.byte	0x00, 0xf0, 0x05, 0x00


	//----- nvinfo : EIATTR_KPARAM_INFO
	.align		4
.L_3711:
        /*0018*/ 	.byte	0x04, 0x17
        /*001a*/ 	.short	(.L_3713 - .L_3712)
.L_3712:
        /*001c*/ 	.word	0x00000000
        /*0020*/ 	.short	0x0005
        /*0022*/ 	.short	0x002a
        /*0024*/ 	.byte	0x00, 0xf0, 0x05, 0x00


	//----- nvinfo : EIATTR_KPARAM_INFO
	.align		4
.L_3713:
        /*0028*/ 	.byte	0x04, 0x17
        /*002a*/ 	.short	(.L_3715 - .L_3714)
.L_3714:
        /*002c*/ 	.word	0x00000000
        /*0030*/ 	.short	0x0004
        /*0032*/ 	.short	0x0029
        /*0034*/ 	.byte	0x00, 0xf0, 0x05, 0x00


	//----- nvinfo : EIATTR_KPARAM_INFO
	.align		4
.L_3715:
        /*0038*/ 	.byte	0x04, 0x17
        /*003a*/ 	.short	(.L_3717 - .L_3716)
.L_3716:
        /*003c*/ 	.word	0x00000000
        /*0040*/ 	.short	0x0003
        /*0042*/ 	.short	0x0028
        /*0044*/ 	.byte	0x00, 0xf0, 0x05, 0x00


	//----- nvinfo : EIATTR_KPARAM_INFO
	.align		4
.L_3717:
        /*0048*/ 	.byte	0x04, 0x17
        /*004a*/ 	.short	(.L_3719 - .L_3718)
.L_3718:
        /*004c*/ 	.word	0x00000000
        /*0050*/ 	.short	0x0002
        /*0052*/ 	.short	0x0018
        /*0054*/ 	.byte	0x00, 0xf0, 0x41, 0x00


	//----- nvinfo : EIATTR_KPARAM_INFO
	.align		4
.L_3719:
        /*0058*/ 	.byte	0x04, 0x17
        /*005a*/ 	.short	(.L_3721 - .L_3720)
.L_3720:
        /*005c*/ 	.word	0x00000000
        /*0060*/ 	.short	0x0001
        /*0062*/ 	.short	0x0008
        /*0064*/ 	.byte	0x00, 0xf0, 0x41, 0x00


	//----- nvinfo : EIATTR_KPARAM_INFO
	.align		4
.L_3721:
        /*0068*/ 	.byte	0x04, 0x17
        /*006a*/ 	.short	(.L_3723 - .L_3722)
.L_3722:
        /*006c*/ 	.word	0x00000000
        /*0070*/ 	.short	0x0000
        /*0072*/ 	.short	0x0000
        /*0074*/ 	.byte	0x00, 0xf0, 0x11, 0x00


	//----- nvinfo : EIATTR_SPARSE_MMA_MASK
	.align		4
.L_3723:
        /*0078*/ 	.byte	0x03, 0x50
        /*007a*/ 	.short	0x0000


	//----- nvinfo : EIATTR_MAXREG_COUNT
	.align		4
        /*007c*/ 	.byte	0x03, 0x1b
        /*007e*/ 	.short	0x00ff


	//----- nvinfo : EIATTR_MERCURY_ISA_VERSION
	.align		4
        /*0080*/ 	.byte	0x03, 0x5f
        /*0082*/ 	.short	0x0101


	//----- nvinfo : EIATTR_EXIT_INSTR_OFFSETS
	.align		4
        /*0084*/ 	.byte	0x04, 0x1c
        /*0086*/ 	.short	(.L_3725 - .L_3724)


	//   ....[0]....
.L_3724:
        /*0088*/ 	.word	0x000004a0


	//   ....[1]....
        /*008c*/ 	.word	0x00000520


	//----- nvinfo : EIATTR_MAX_THREADS
	.align		4
.L_3725:
        /*0090*/ 	.byte	0x04, 0x05
        /*0092*/ 	.short	(.L_3727 - .L_3726)
.L_3726:
        /*0094*/ 	.word	0x00000080
        /*0098*/ 	.word	0x00000001
        /*009c*/ 	.word	0x00000001


	//----- nvinfo : EIATTR_CRS_STACK_SIZE
	.align		4
.L_3727:
        /*00a0*/ 	.byte	0x04, 0x1e
        /*00a2*/ 	.short	(.L_3729 - .L_3728)
.L_3728:
        /*00a4*/ 	.word	0x00000000


	//----- nvinfo : EIATTR_CBANK_PARAM_SIZE
	.align		4
.L_3729:
        /*00a8*/ 	.byte	0x03, 0x19
        /*00aa*/ 	.short	0x002c


	//----- nvinfo : EIATTR_PARAM_CBANK
	.align		4
        /*00ac*/ 	.byte	0x04, 0x0a
        /*00ae*/ 	.short	(.L_3731 - .L_3730)
	.align		4
.L_3730:
        /*00b0*/ 	.word	index@(.nv.constant0._ZN2at6native27unrolled_elementwise_kernelIZZZNS0_49_GLOBAL__N__b919a28f_16_Normalization_cu_5c38458722batch_norm_calc_invstdERKNS_6TensorES5_dENKUlvE_clEvENKUlvE1_clEvEUlN3c104HalfEE_St5arrayIPcLm2EELi4E23TrivialOffsetCalculatorILi1EjESF_NS0_6memory15LoadWithoutCastENSG_16StoreWithoutCastEEEviT_T0_T2_T3_T4_T5_)
        /*00b4*/ 	.short	0x0210
        /*00b6*/ 	.short	0x002c


	//----- nvinfo : EIATTR_SW_WAR
	.align		4
.L_3731:
        /*00b8*/ 	.byte	0x04, 0x36
        /*00ba*/ 	.short	(.L_3733 - .L_3732)
.L_3732:
        /*00bc*/ 	.word	0x00000008
.L_3733:


//--------------------- .nv.info._ZN2at6native29vectorized_elementwise_kernelILi2EZZZNS0_49_GLOBAL__N__b919a28f_16_Normalization_cu_5c38458722batch_norm_calc_invstdERKNS_6TensorES5_dENKUlvE_clEvENKUlvE1_clEvEUlN3c104HalfEE_St5arrayIPcLm2EEEEviT0_T1_ --------------------------
	.section	.nv.info._ZN2at6native29vectorized_elementwise_kernelILi2EZZZNS0_49_GLOBAL__N__b919a28f_16_Normalization_cu_5c38458722batch_norm_calc_invstdERKNS_6TensorES5_dENKUlvE_clEvENKUlvE1_clEvEUlN3c104HalfEE_St5arrayIPcLm2EEEEviT0_T1_,"",@"SHT_CUDA_INFO"
	.sectionflags	@""
	.align	4


	//----- nvinfo : EIATTR_CUDA_API_VERSION
	.align		4
        /*0000*/ 	.byte	0x04, 0x37
        /*0002*/ 	.short	(.L_3735 - .L_3734)
.L_3734:
        /*0004*/ 	.word	0x00000082


	//----- nvinfo : EIATTR_KPARAM_INFO
	.align		4
.L_3735:
        /*0008*/ 	.byte	0x04, 0x17
        /*000a*/ 	.short	(.L_3737 - .L_3736)
.L_3736:
        /*000c*/ 	.word	0x00000000
        /*0010*/ 	.short	0x0002
        /*0012*/ 	.short	0x0018
        /*0014*/ 	.byte	0x00, 0xf0, 0x41, 0x00


	//----- nvinfo : EIATTR_KPARAM_INFO
	.align		4
.L_3737:
        /*0018*/ 	.byte	0x04, 0x17
        /*001a*/ 	.short	(.L_3739 - .L_3738)
.L_3738:
        /*001c*/ 	.word	0x00000000
        /*0020*/ 	.short	0x0001
        /*0022*/ 	.short	0x0008
        /*0024*/ 	.byte	0x00, 0xf0, 0x41, 0x00


	//----- nvinfo : EIATTR_KPARAM_INFO
	.align		4
.L_3739:
        /*0028*/ 	.byte	0x04, 0x17
        /*002a*/ 	.short	(.L_3741 - .L_3740)
.L_3740:
        /*002c*/ 	.word	0x00000000
        /*0030*/ 	.short	0x0000
        /*0032*/ 	.short	0x0000
        /*0034*/ 	.byte	0x00, 0xf0, 0x11, 0x00


	//----- nvinfo : EIATTR_SPARSE_MMA_MASK
	.align		4
.L_3741:
        /*0038*/ 	.byte	0x03, 0x50
        /*003a*/ 	.short	0x0000


	//----- nvinfo : EIATTR_MAXREG_COUNT
	.align		4
        /*003c*/ 	.byte	0x03, 0x1b
        /*003e*/ 	.short	0x00ff


	//----- nvinfo : EIATTR_MERCURY_ISA_VERSION
	.align		4
        /*0040*/ 	.byte	0x03, 0x5f
        /*0042*/ 	.short	0x0101


	//----- nvinfo : EIATTR_EXIT_INSTR_OFFSETS
	.align		4
        /*0044*/ 	.byte	0x04, 0x1c
        /*0046*/ 	.short	(.L_3743 - .L_3742)


	//   ....[0]....
.L_3742:
        /*0048*/ 	.word	0x00000300


	//   ....[1]....
        /*004c*/ 	.word	0x00000cd0


	//   ....[2]....
        /*0050*/ 	.word	0x00000d20


	//----- nvinfo : EIATTR_MAX_THREADS
	.align		4
.L_3743:
        /*0054*/ 	.byte	0x04, 0x05
        /*0056*/ 	.short	(.L_3745 - .L_3744)
.L_3744:
        /*0058*/ 	.word	0x00000080
        /*005c*/ 	.word	0x00000001
        /*0060*/ 	.word	0x00000001


	//----- nvinfo : EIATTR_CRS_STACK_SIZE
	.align		4
.L_3745:
        /*0064*/ 	.byte	0x04, 0x1e
        /*0066*/ 	.short	(.L_3747 - .L_3746)
.L_3746:
        /*0068*/ 	.word	0x00000000


	//----- nvinfo : EIATTR_CBANK_PARAM_SIZE
	.align		4
.L_3747:
        /*006c*/ 	.byte	0x03, 0x19
        /*006e*/ 	.short	0x0028


	//----- nvinfo : EIATTR_PARAM_CBANK
	.align		4
        /*0070*/ 	.byte	0x04, 0x0a
        /*0072*/ 	.short	(.L_3749 - .L_3748)
	.align		4
.L_3748:
        /*0074*/ 	.word	index@(.nv.constant0._ZN2at6native29vectorized_elementwise_kernelILi2EZZZNS0_49_GLOBAL__N__b919a28f_16_Normalization_cu_5c38458722batch_norm_calc_invstdERKNS_6TensorES5_dENKUlvE_clEvENKUlvE1_clEvEUlN3c104HalfEE_St5arrayIPcLm2EEEEviT0_T1_)
        /*0078*/ 	.short	0x0210
        /*007a*/ 	.short	0x0028


	//----- nvinfo : EIATTR_SW_WAR
	.align		4
.L_3749:
        /*007c*/ 	.byte	0x04, 0x36
        /*007e*/ 	.short	(.L_3751 - .L_3750)
.L_3750:
        /*0080*/ 	.word	0x00000008
.L_3751:


//--------------------- .nv.info._ZN2at6native29vectorized_elementwise_kernelILi4EZZZNS0_49_GLOBAL__N__b919a28f_16_Normalization_cu_5c38458722batch_norm_calc_invstdERKNS_6TensorES5_dENKUlvE_clEvENKUlvE1_clEvEUlN3c104HalfEE_St5arrayIPcLm2EEEEviT0_T1_ --------------------------
	.section	.nv.info._ZN2at6native29vectorized_elementwise_kernelILi4EZZZNS0_49_GLOBAL__N__b919a28f_16_Normalization_cu_5c38458722batch_norm_calc_invstdERKNS_6TensorES5_dENKUlvE_clEvENKUlvE1_clEvEUlN3c104HalfEE_St5arrayIPcLm2EEEEviT0_T1_,"",@"SHT_CUDA_INFO"
	.sectionflags	@""
	.align	4


	//----- nvinfo : EIATTR_CUDA_API_VERSION
	.align		4
        /*0000*/ 	.byte	0x04, 0x37
        /*0002*/ 	.short	(.L_3753 - .L_3752)
.L_3752:
        /*0004*/ 	.word	0x00000082


	//----- nvinfo : EIATTR_KPARAM_INFO
	.align		4
.L_3753:
        /*0008*/ 	.byte	0x04, 0x17
        /*000a*/ 	.short	(.L_3755 - .L_3754)
.L_3754:
        /*000c*/ 	.word	0x00000000
        /*0010*/ 	.short	0x0002
        /*0012*/ 	.short	0x0018
        /*0014*/ 	.byte	0x00, 0xf0, 0x41, 0x00


	//----- nvinfo : EIATTR_KPARAM_INFO
	.align		4
.L_3755:
        /*0018*/ 	.byte	0x04, 0x17
        /*001a*/ 	.short	(.L_3757 - .L_3756)
.L_3756:
        /*001c*/ 	.word	0x00000000
        /*0020*/ 	.short	0x0001
        /*0022*/ 	.short	0x0008
        /*0024*/ 	.byte	0x00, 0xf0, 0x41, 0x00


	//----- nvinfo : EIATTR_KPARAM_INFO
	.align		4
.L_3757:
        /*0028*/ 	.byte	0x04, 0x17
        /*002a*/ 	.short	(.L_3759 - .L_3758)
.L_3758:
        /*002c*/ 	.word	0x00000000
        /*0030*/ 	.short	0x0000
        /*0032*/ 	.short	0x0000
        /*0034*/ 	.byte	0x00, 0xf0, 0x11, 0x00


	//----- nvinfo : EIATTR_SPARSE_MMA_MASK
	.align		4
.L_3759:
        /*0038*/ 	.byte	0x03, 0x50
        /*003a*/ 	.short	0x0000


	//----- nvinfo : EIATTR_MAXREG_COUNT
	.align		4
        /*003c*/ 	.byte	0x03, 0x1b
        /*003e*/ 	.short	0x00ff


	//----- nvinfo : EIATTR_MERCURY_ISA_VERSION
	.align		4
        /*0040*/ 	.byte	0x03, 0x5f
        /*0042*/ 	.short	0x0101


	//----- nvinfo : EIATTR_EXIT_INSTR_OFFSETS
	.align		4
        /*0044*/ 	.byte	0x04, 0x1c
        /*0046*/ 	.short	(.L_3761 - .L_3760)


	//   ....[0]....
.L_3760:
        /*0048*/ 	.word	0x000002c0


	//   ....[1]....
        /*004c*/ 	.word	0x00000c90


	//   ....[2]....
        /*0050*/ 	.word	0x00000ce0


	//----- nvinfo : EIATTR_MAX_THREADS
	.align		4
.L_3761:
        /*0054*/ 	.byte	0x04, 0x05
        /*0056*/ 	.short	(.L_3763 - .L_3762)
.L_3762:
        /*0058*/ 	.word	0x00000080
        /*005c*/ 	.word	0x00000001
        /*0060*/ 	.word	0x00000001


	//----- nvinfo : EIATTR_CRS_STACK_SIZE
	.align		4
.L_3763:
        /*0064*/ 	.byte	0x04, 0x1e
        /*0066*/ 	.short	(.L_3765 - .L_3764)
.L_3764:
        /*0068*/ 	.word	0x00000000


	//----- nvinfo : EIATTR_CBANK_PARAM_SIZE
	.align		4
.L_3765:
        /*006c*/ 	.byte	0x03, 0x19
        /*006e*/ 	.short	0x0028


	//----- nvinfo : EIATTR_PARAM_CBANK
	.align		4
        /*0070*/ 	.byte	0x04, 0x0a
        /*0072*/ 	.short	(.L_3767 - .L_3766)
	.align		4
.L_3766:
        /*0074*/ 	.word	index@(.nv.constant0._ZN2at6native29vectorized_elementwise_kernelILi4EZZZNS0_49_GLOBAL__N__b919a28f_16_Normalization_cu_5c38458722batch_norm_calc_invstdERKNS_6TensorES5_dENKUlvE_clEvENKUlvE1_clEvEUlN3c104HalfEE_St5arrayIPcLm2EEEEviT0_T1_)
        /*0078*/ 	.short	0x0210
        /*007a*/ 	.short	0x0028


	//----- nvinfo : EIATTR_SW_WAR
	.align		4
.L_3767:
        /*007c*/ 	.byte	0x04, 0x36
        /*007e*/ 	.short	(.L_3769 - .L_3768)
.L_3768:
        /*0080*/ 	.word	0x00000008
.L_3769:


//--------------------- .nv.info._ZN2at6native29vectorized_elementwise_kernelILi8EZZZNS0_49_GLOBAL__N__b919a28f_16_Normalization_cu_5c38458722batch_norm_calc_invstdERKNS_6TensorES5_dENKUlvE_clEvENKUlvE1_clEvEUlN3c104HalfEE_St5arrayIPcLm2EEEEviT0_T1_ --------------------------
	.section	.nv.info._ZN2at6native29vectorized_elementwise_kernelILi8EZZZNS0_49_GLOBAL__N__b919a28f_16_Normalization_cu_5c38458722batch_norm_calc_invstdERKNS_6TensorES5_dENKUlvE_clEvENKUlvE1_clEvEUlN3c104HalfEE_St5arrayIPcLm2EEEEviT0_T1_,"",@"SHT_CUDA_INFO"
	.sectionflags	@""
	.align	4


	//----- nvinfo : EIATTR_CUDA_API_VERSION
	.align		4
        /*0000*/ 	.byte	0x04, 0x37
        /*0002*/ 	.short	(.L_3771 - .L_3770)
.L_3770:
        /*0004*/ 	.word	0x00000082


	//----- nvinfo : EIATTR_KPARAM_INFO
	.align		4
.L_3771:
        /*0008*/ 	.byte	0x04, 0x17
        /*000a*/ 	.short	(.L_3773 - .L_3772)
.L_3772:
        /*000c*/ 	.word	0x00000000
        /*0010*/ 	.short	0x0002
        /*0012*/ 	.short	0x0018
        /*0014*/ 	.byte	0x00, 0xf0, 0x41, 0x00


	//----- nvinfo : EIATTR_KPARAM_INFO
	.align		4
.L_3773:
        /*0018*/ 	.byte	0x04, 0x17
        /*001a*/ 	.short	(.L_3775 - .L_3774)
.L_3774:
        /*001c*/ 	.word	0x00000000
        /*0020*/ 	.short	0x0001
        /*0022*/ 	.short	0x0008
        /*0024*/ 	.byte	0x00, 0xf0, 0x41, 0x00


	//----- nvinfo : EIATTR_KPARAM_INFO
	.align		4
.L_3775:
        /*0028*/ 	.byte	0x04, 0x17
        /*002a*/ 	.short	(.L_3777 - .L_3776)
.L_3776:
        /*002c*/ 	.word	0x00000000
        /*0030*/ 	.short	0x0000
        /*0032*/ 	.short	0x0000
        /*0034*/ 	.byte	0x00, 0xf0, 0x11, 0x00


	//----- nvinfo : EIATTR_SPARSE_MMA_MASK
	.align		4
.L_3777:
        /*0038*/ 	.byte	0x03, 0x50
        /*003a*/ 	.short	0x0000


	//----- nvinfo : EIATTR_MAXREG_COUNT
	.align		4
        /*003c*/ 	.byte	0x03, 0x1b
        /*003e*/ 	.short	0x00ff


	//----- nvinfo : EIATTR_MERCURY_ISA_VERSION
	.align		4
        /*0040*/ 	.byte	0x03, 0x5f
        /*0042*/ 	.short	0x0101


	//----- nvinfo : EIATTR_EXIT_INSTR_OFFSETS
	.align		4
        /*0044*/ 	.byte	0x04, 0x1c
        /*0046*/ 	.short	(.L_3779 - .L_3778)


	//   ....[0]....
.L_3778:
        /*0048*/ 	.word	0x000002b0


	//   ....[1]....
        /*004c*/ 	.word	0x00000c80


	//   ....[2]....
        /*0050*/ 	.word	0x00000cd0


	//----- nvinfo : EIATTR_MAX_THREADS
	.align		4
.L_3779:
        /*0054*/ 	.byte	0x04, 0x05
        /*0056*/ 	.short	(.L_3781 - .L_3780)
.L_3780:
        /*0058*/ 	.word	0x00000080
        /*005c*/ 	.word	0x00000001
        /*0060*/ 	.word	0x00000001


	//----- nvinfo : EIATTR_CRS_STACK_SIZE
	.align		4
.L_3781:
        /*0064*/ 	.byte	0x04, 0x1e
        /*0066*/ 	.short	(.L_3783 - .L_3782)
.L_3782:
        /*0068*/ 	.word	0x00000000


	//----- nvinfo : EIATTR_CBANK_PARAM_SIZE
	.align		4
.L_3783:
        /*006c*/ 	.byte	0x03, 0x19
        /*006e*/ 	.short	0x0028


	//----- nvinfo : EIATTR_PARAM_CBANK
	.align		4
        /*0070*/ 	.byte	0x04, 0x0a
        /*0072*/ 	.short	(.L_3785 - .L_3784)
	.align		4
.L_3784:
        /*0074*/ 	.word	index@(.nv.constant0._ZN2at6native29vectorized_elementwise_kernelILi8EZZZNS0_49_GLOBAL__N__b919a28f_16_Normalization_cu_5c38458722batch_norm_calc_invstdERKNS_6TensorES5_dENKUlvE_clEvENKUlvE1_clEvEUlN3c104HalfEE_St5arrayIPcLm2EEEEviT0_T1_)
        /*0078*/ 	.short	0x0210
        /*007a*/ 	.short	0x0028


	//----- nvinfo : EIATTR_SW_WAR
	.align		4
.L_3785:
        /*007c*/ 	.byte	0x04, 0x36
        /*007e*/ 	.short	(.L_3787 - .L_3786)
.L_3786:
        /*0080*/ 	.word	0x00000008
.L_3787:


//--------------------- .nv.info._ZN2at6native18elementwise_kernelILi128ELi4EZNS0_15gpu_kernel_implIZZZNS0_49_GLOBAL__N__b919a28f_16_Normalization_cu_5c38458722batch_norm_calc_invstdERKNS_6TensorES6_dENKUlvE_clEvENKUlvE0_clEvEUlfE_EEvRNS_18TensorIteratorBaseERKT_EUliE_EEviT1_ --------------------------
	.section	.nv.info._ZN2at6native18elementwise_kernelILi128ELi4EZNS0_15gpu_kernel_implIZZZNS0_49_GLOBAL__N__b919a28f_16_Normalization_cu_5c38458722batch_norm_calc_invstdERKNS_6TensorES6_dENKUlvE_clEvENKUlvE0_clEvEUlfE_EEvRNS_18TensorIteratorBaseERKT_EUliE_EEviT1_,"",@"SHT_CUDA_INFO"
	.sectionflags	@""
	.align	4


	//----- nvinfo : EIATTR_CUDA_API_VERSION
	.align		4
        /*0000*/ 	.byte	0x04, 0x37
        /*0002*/ 	.short	(.L_3789 - .L_3788)
.L_3788:
        /*0004*/ 	.word	0x00000082


	//----- nvinfo : EIATTR_KPARAM_INFO
	.align		4
.L_3789:
        /*0008*/ 	.byte	0x04, 0x17
        /*000a*/ 	.short	(.L_3791 - .L_3790)
.L_3790:
        /*000c*/ 	.word	0x00000000
        /*0010*/ 	.short	0x0001
        /*0012*/ 	.short	0x0008
        /*0014*/ 	.byte	0x00, 0xf0, 0xa1, 0x08


	//----- nvinfo : EIATTR_KPARAM_INFO
	.align		4
.L_3791:
        /*0018*/ 	.byte	0x04, 0x17
        /*001a*/ 	.short	(.L_3793 - .L_3792)
.L_3792:
        /*001c*/ 	.word	0x00000000
        /*0020*/ 	.short	0x0000
        /*0022*/ 	.short	0x0000
        /*0024*/ 	.byte	0x00, 0xf0, 0x11, 0x00


	//----- nvinfo : EIATTR_SPARSE_MMA_MASK
	.align		4
.L_3793:
        /*0028*/ 	.byte	0x03, 0x50
        /*002a*/ 	.short	0x0000


	//----- nvinfo : EIATTR_MAXREG_COUNT
	.align		4
        /*002c*/ 	.byte	0x03, 0x1b
        /*002e*/ 	.short	0x0080


	//----- nvinfo : EIATTR_EXTERNS
	.align		4
        /*0030*/ 	.byte	0x04, 0x0f
        /*0032*/ 	.short	(.L_3795 - .L_3794)


	//   ....[0]....
	.align		4
.L_3794:
        /*0034*/ 	.word	index@(__assertfail)


	//----- nvinfo : EIATTR_MERCURY_ISA_VERSION
	.align		4
.L_3795:
        /*0038*/ 	.byte	0x03, 0x5f
        /*003a*/ 	.short	0x0101


	//----- nvinfo : EIATTR_SYSCALL_OFFSETS
	.align		4
        /*003c*/ 	.byte	0x04, 0x46
        /*003e*/ 	.short	(.L_3797 - .L_3796)


	//   ....[0]....
.L_3796:
        /*0040*/ 	.word	0x00002160


	//   ....[1]....
        /*0044*/ 	.word	0x00002ff0


	//   ....[2]....
        /*0048*/ 	.word	0x00005180


	//   ....[3]....
        /*004c*/ 	.word	0x00006010


	//   ....[4]....
        /*0050*/ 	.word	0x00008190


	//   ....[5]....
        /*0054*/ 	.word	0x00009020


	//   ....[6]....
        /*0058*/ 	.word	0x0000b190


	//   ....[7]....
        /*005c*/ 	.word	0x0000c020


	//----- nvinfo : EIATTR_EXIT_INSTR_OFFSETS
	.align		4
.L_3797:
        /*0060*/ 	.byte	0x04, 0x1c
        /*0062*/ 	.short	(.L_3799 - .L_3798)


	//   ....[0]....
.L_3798:
        /*0064*/ 	.word	0x000090d0


	//   ....[1]....
        /*0068*/ 	.word	0x0000b340


	//   ....[2]....
        /*006c*/ 	.word	0x0000b380


	//   ....[3]....
        /*0070*/ 	.word	0x0000b410


	//   ....[4]....
        /*0074*/ 	.word	0x0000b440


	//   ....[5]....
        /*0078*/ 	.word	0x0000b470


	//   ....[6]....
        /*007c*/ 	.word	0x0000b4f0


	//   ....[7]....
        /*0080*/ 	.word	0x0000b520


	//   ....[8]....
        /*0084*/ 	.word	0x0000b5b0


	//   ....[9]....
        /*0088*/ 	.word	0x0000b5f0


	//   ....[10]....
        /*008c*/ 	.word	0x0000b630


	//   ....[11]....
        /*0090*/ 	.word	0x0000b6f0


	//   ....[12]....
        /*0094*/ 	.word	0x0000b740


	//   ....[13]....
        /*0098*/ 	.word	0x0000b8c0


	//   ....[14]....
        /*009c*/ 	.word	0x0000ba10


	//   ....[15]....
        /*00a0*/ 	.word	0x0000ba40


	//   ....[16]....
        /*00a4*/ 	.word	0x0000baf0


	//   ....[17]....
        /*00a8*/ 	.word	0x0000bc60


	//   ....[18]....
        /*00ac*/ 	.word	0x0000bdd0


	//   ....[19]....
        /*00b0*/ 	.word	0x0000bf20


	//   ....[20]....
        /*00b4*/ 	.word	0x0000c030


	//   ....[21]....
        /*00b8*/ 	.word	0x0000c060


	//   ....[22]....
        /*00bc*/ 	.word	0x0000c090


	//----- nvinfo : EIATTR_MAX_THREADS
	.align		4
.L_3799:
        /*00c0*/ 	.byte	0x04, 0x05
        /*00c2*/ 	.short	(.L_3801 - .L_3800)
.L_3800:
        /*00c4*/ 	.word	0x00000080
        /*00c8*/ 	.word	0x00000001
        /*00cc*/ 	.word	0x00000001


	//----- nvinfo : EIATTR_CRS_STACK_SIZE
	.align		4
.L_3801:
        /*00d0*/ 	.byte	0x04, 0x1e
        /*00d2*/ 	.short	(.L_3803 - .L_3802)
.L_3802:
        /*00d4*/ 	.word	0x00000000


	//----- nvinfo : EIATTR_CBANK_PARAM_SIZE
	.align		4
.L_3803:
        /*00d8*/ 	.byte	0x03, 0x19
        /*00da*/ 	.short	0x0230


	//----- nvinfo : EIATTR_PARAM_CBANK
	.align		4
        /*00dc*/ 	.byte	0x04, 0x0a
        /*00de*/ 	.short	(.L_3805 - .L_3804)
	.align		4
.L_3804:
        /*00e0*/ 	.word	index@(.nv.constant0._ZN2at6native18elementwise_kernelILi128ELi4EZNS0_15gpu_kernel_implIZZZNS0_49_GLOBAL__N__b919a28f_16_Normalization_cu_5c38458722batch_norm_calc_invstdERKNS_6TensorES6_dENKUlvE_clEvENKUlvE0_clEvEUlfE_EEvRNS_18TensorIteratorBaseERKT_EUliE_EEviT1_)
        /*00e4*/ 	.short	0x0210
        /*00e6*/ 	.short	0x0230


	//----- nvinfo : EIATTR_SW_WAR
	.align		4
.L_3805:
        /*00e8*/ 	.byte	0x04, 0x36
        /*00ea*/ 	.short	(.L_3807 - .L_3806)
.L_3806:
        /*00ec*/ 	.word	0x00000008
.L_3807:


//--------------------- .nv.info._ZN2at6native27unrolled_elementwise_kernelIZZZNS0_49_GLOBAL__N__b919a28f_16_Normalization_cu_5c38458722batch_norm_calc_invstdERKNS_6TensorES5_dENKUlvE_clEvENKUlvE0_clEvEUlfE_St5arrayIPcLm2EELi4E23TrivialOffsetCalculatorILi1EjESD_NS0_6memory12LoadWithCastILi1EEENSE_13StoreWithCastILi1EEEEEviT_T0_T2_T3_T4_T5_ --------------------------
	.section	.nv.info._ZN2at6native27unrolled_elementwise_kernelIZZZNS0_49_GLOBAL__N__b919a28f_16_Normalization_cu_5c38458722batch_norm_calc_invstdERKNS_6TensorES5_dENKUlvE_clEvENKUlvE0_clEvEUlfE_St5arrayIPcLm2EELi4E23TrivialOffsetCalculatorILi1EjESD_NS0_6memory12LoadWithCastILi1EEENSE_13StoreWithCastILi1EEEEEviT_T0_T2_T3_T4_T5_,"",@"SHT_CUDA_INFO"
	.sectionflags	@""
	.align	4


	//----- nvinfo : EIATTR_CUDA_API_VERSION
	.align		4
        /*0000*/ 	.byte	0x04, 0x37
        /*0002*/ 	.short	(.L_3809 - .L_3808)
.L_3808:
        /*0004*/ 	.word	0x00000082


	//----- nvinfo : EIATTR_KPARAM_INFO
	.align		4
.L_3809:
        /*0008*/ 	.byte	0x04, 0x17
        /*000a*/ 	.short	(.L_3811 - .L_3810)
.L_3810:
        /*000c*/ 	.word	0x00000000
        /*0010*/ 	.short	0x0006
        /*0012*/ 	.short	0x0034
        /*0014*/ 	.byte	0x00, 0xf0, 0x21, 0x00


	//----- nvinfo : EIATTR_KPARAM_INFO
	.align		4
.L_3811:
        /*0018*/ 	.byte	0x04, 0x17
        /*001a*/ 	.short	(.L_3813 - .L_3812)
.L_3812:
        /*001c*/ 	.word	0x00000000
        /*0020*/ 	.short	0x0005
        /*0022*/ 	.short	0x002c
        /*0024*/ 	.byte	0x00, 0xf0, 0x21, 0x00


	//----- nvinfo : EIATTR_KPARAM_INFO
	.align		4
.L_3813:
        /*0028*/ 	.byte	0x04, 0x17
        /*002a*/ 	.short	(.L_3815 - .L_3814)
.L_3814:
        /*002c*/ 	.word	0x00000000
        /*0030*/ 	.short	0x0004
        /*0032*/ 	.short	0x0029
        /*0034*/ 	.byte	0x00, 0xf0, 0x05, 0x00


	//----- nvinfo : EIATTR_KPARAM_INFO
	.align		4
.L_3815:
        /*0038*/ 	.byte	0x04, 0x17
        /*003a*/ 	.short	(.L_3817 - .L_3816)
.L_3816:
        /*003c*/ 	.word	0x00000000
        /*0040*/ 	.short	0x0003
        /*0042*/ 	.short	0x0028
        /*0044*/ 	.byte	0x00, 0xf0, 0x05, 0x00


	//----- nvinfo : EIATTR_KPARAM_INFO
	.align		4
.L_3817:
        /*0048*/ 	.byte	0x04, 0x17
        /*004a*/ 	.short	(.L_3819 - .L_3818)
.L_3818:
        /*004c*/ 	.word	0x00000000
        /*0050*/ 	.short	0x0002
        /*0052*/ 	.short	0x0018
        /*0054*/ 	.byte	0x00, 0xf0, 0x41, 0x00


	//----- nvinfo : EIATTR_KPARAM_INFO
	.align		4
.L_3819:
        /*0058*/ 	.byte	0x04, 0x17
        /*005a*/ 	.short	(.L_3821 - .L_3820)
.L_3820:
        /*005c*/ 	.word	0x00000000
        /*0060*/ 	.short	0x0001
        /*0062*/ 	.short	0x0008
        /*0064*/ 	.byte	0x00, 0xf0, 0x41, 0x00


	//----- nvinfo : EIATTR_KPARAM_INFO
	.align		4
.L_3821:
        /*0068*/ 	.byte	0x04, 0x17
        /*006a*/ 	.short	(.L_3823 - .L_3822)
.L_3822:
        /*006c*/ 	.word	0x00000000
        /*0070*/ 	.short	0x0000
        /*0072*/ 	.short	0x0000
        /*0074*/ 	.byte	0x00, 0xf0, 0x11, 0x00


	//----- nvinfo : EIATTR_SPARSE_MMA_MASK
	.align		4
.L_3823:
        /*0078*/ 	.byte	0x03, 0x50
        /*007a*/ 	.short	0x0000


	//----- nvinfo : EIATTR_MAXREG_COUNT
	.align		4
        /*007c*/ 	.byte	0x03, 0x1b
        /*007e*/ 	.short	0x00ff


	//----- nvinfo : EIATTR_EXTERNS
	.align		4
        /*0080*/ 	.byte	0x04, 0x0f
        /*0082*/ 	.short	(.L_3825 - .L_3824)


	//   ....[0]....
	.align		4
.L_3824:
        /*0084*/ 	.word	index@(__assertfail)


	//----- nvinfo : EIATTR_MERCURY_ISA_VERSION
	.align		4
.L_3825:
        /*0088*/ 	.byte	0x03, 0x5f
        /*008a*/ 	.short	0x0101


	//----- nvinfo : EIATTR_SYSCALL_OFFSETS
	.align		4
        /*008c*/ 	.byte	0x04, 0x46
        /*008e*/ 	.short	(.L_3827 - .L_3826)


	//   ....[0]....
.L_3826:
        /*0090*/ 	.word	0x00000e70


	//   ....[1]....
        /*0094*/ 	.word	0x00001d20


	//   ....[2]....
        /*0098*/ 	.word	0x00002be0


	//   ....[3]....
        /*009c*/ 	.word	0x00003a40


	//   ....[4]....
        /*00a0*/ 	.word	0x00004b80


	//   ....[5]....
        /*00a4*/ 	.word	0x00005a80


	//   ....[6]....
        /*00a8*/ 	.word	0x00006940


	//   ....[7]....
        /*00ac*/ 	.word	0x00007800


	//----- nvinfo : EIATTR_EXIT_INSTR_OFFSETS
	.align		4
.L_3827:
        /*00b0*/ 	.byte	0x04, 0x1c
        /*00b2*/ 	.short	(.L_3829 - .L_3828)


	//   ....[0]....
.L_3828:
        /*00b4*/ 	.word	0x000069e0


	//   ....[1]....
        /*00b8*/ 	.word	0x00006b20


	//   ....[2]....
        /*00bc*/ 	.word	0x00006b60


	//   ....[3]....
        /*00c0*/ 	.word	0x00006bf0


	//   ....[4]....
        /*00c4*/ 	.word	0x00006c20


	//   ....[5]....
        /*00c8*/ 	.word	0x00006c50


	//   ....[6]....
        /*00cc*/ 	.word	0x00006cd0


	//   ....[7]....
        /*00d0*/ 	.word	0x00006d00


	//   ....[8]....
        /*00d4*/ 	.word	0x00006d90


	//   ....[9]....
        /*00d8*/ 	.word	0x00006dd0


	//   ....[10]....
        /*00dc*/ 	.word	0x00006e10


	//   ....[11]....
        /*00e0*/ 	.word	0x00006ed0


	//   ....[12]....
        /*00e4*/ 	.word	0x00006f20


	//   ....[13]....
        /*00e8*/ 	.word	0x000070a0


	//   ....[14]....
        /*00ec*/ 	.word	0x000071f0


	//   ....[15]....
        /*00f0*/ 	.word	0x00007220


	//   ....[16]....
        /*00f4*/ 	.word	0x000072d0


	//   ....[17]....
        /*00f8*/ 	.word	0x00007440


	//   ....[18]....
        /*00fc*/ 	.word	0x000075b0


	//   ....[19]....
        /*0100*/ 	.word	0x00007700


	//   ....[20]....
        /*0104*/ 	.word	0x00007810


	//   ....[21]....
        /*0108*/ 	.word	0x00007840


	//   ....[22]....
        /*010c*/ 	.word	0x00007870


	//----- nvinfo : EIATTR_MAX_THREADS
	.align		4
.L_3829:
        /*0110*/ 	.byte	0x04, 0x05
        /*0112*/ 	.short	(.L_3831 - .L_3830)
.L_3830:
        /*0114*/ 	.word	0x00000080
        /*0118*/ 	.word	0x00000001
        /*011c*/ 	.word	0x00000001


	//----- nvinfo : EIATTR_CRS_STACK_SIZE
	.align		4
.L_3831:
        /*0120*/ 	.byte	0x04, 0x1e
        /*0122*/ 	.short	(.L_3833 - .L_3832)
.L_3832:
        /*0124*/ 	.word	0x00000000


	//----- nvinfo : EIATTR_CBANK_PARAM_SIZE
	.align		4
.L_3833:
        /*0128*/ 	.byte	0x03, 0x19
        /*012a*/ 	.short	0x003c


	//----- nvinfo : EIATTR_PARAM_CBANK
	.align		4
        /*012c*/ 	.byte	0x04, 0x0a
        /*012e*/ 	.short	(.L_3835 - .L_3834)
	.align		4
.L_3834:
        /*0130*/ 	.word	index@(.nv.constant0._ZN2at6native27unrolled_elementwise_kernelIZZZNS0_49_GLOBAL__N__b919a28f_16_Normalization_cu_5c38458722batch_norm_calc_invstdERKNS_6TensorES5_dENKUlvE_clEvENKUlvE0_clEvEUlfE_St5arrayIPcLm2EELi4E23TrivialOffsetCalculatorILi1EjESD_NS0_6memory12LoadWithCastILi1EEENSE_13StoreWithCastILi1EEEEEviT_T0_T2_T3_T4_T5_)
        /*0134*/ 	.short	0x0210
        /*0136*/ 	.short	0x003c


	//----- nvinfo : EIATTR_SW_WAR
	.align		4
.L_3835:
        /*0138*/ 	.byte	0x04, 0x36
        /*013a*/ 	.short	(.L_3837 - .L_3836)
.L_3836:
        /*013c*/ 	.word	0x00000008
.L_3837:


//--------------------- .nv.info._ZN2at6native18elementwise_kernelILi128ELi2EZNS0_22gpu_kernel_impl_nocastIZZZNS0_49_GLOBAL__N__b919a28f_16_Normalization_cu_5c38458722batch_norm_calc_invstdERKNS_6TensorES6_dENKUlvE_clEvENKUlvE0_clEvEUlfE_EEvRNS_18TensorIteratorBaseERKT_EUliE_EEviT1_ --------------------------
	.section	.nv.info._ZN2at6native18elementwise_kernelILi128ELi2EZNS0_22gpu_kernel_impl_nocastIZZZNS0_49_GLOBAL__N__b919a28f_16_Normalization_cu_5c38458722batch_norm_calc_invstdERKNS_6TensorES6_dENKUlvE_clEvENKUlvE0_clEvEUlfE_EEvRNS_18TensorIteratorBaseERKT_EUliE_EEviT1_,"",@"SHT_CUDA_INFO"
	.sectionflags	@""
	.align	4


	//----- nvinfo : EIATTR_CUDA_API_VERSION
	.align		4
        /*0000*/ 	.byte	0x04, 0x37
        /*0002*/ 	.short	(.L_3839 - .L_3838)
.L_3838:
        /*0004*/ 	.word	0x00000082


	//----- nvinfo : EIATTR_KPARAM_INFO
	.align		4
.L_3839:
        /*0008*/ 	.byte	0x04, 0x17
        /*000a*/ 	.short	(.L_3841 - .L_3840)
.L_3840:
        /*000c*/ 	.word	0x00000000
        /*0010*/ 	.short	0x0001
        /*0012*/ 	.short	0x0008
        /*0014*/ 	.byte	0x00, 0xf0, 0x81, 0x08


	//----- nvinfo : EIATTR_KPARAM_INFO
	.align		4
.L_3841:
        /*0018*/ 	.byte	0x04, 0x17
        /*001a*/ 	.short	(.L_3843 - .L_3842)
.L_3842:
        /*001c*/ 	.word	0x00000000
        /*0020*/ 	.short	0x0000
        /*0022*/ 	.short	0x0000
        /*0024*/ 	.byte	0x00, 0xf0, 0x11, 0x00


	//----- nvinfo : EIATTR_SPARSE_MMA_MASK
	.align		4
.L_3843:
        /*0028*/ 	.byte	0x03, 0x50
        /*002a*/ 	.short	0x0000


	//----- nvinfo : EIATTR_MAXREG_COUNT
	.align		4
        /*002c*/ 	.byte	0x03, 0x1b
        /*002e*/ 	.short	0x0080


	//----- nvinfo : EIATTR_MERCURY_ISA_VERSION
	.align		4
        /*0030*/ 	.byte	0x03, 0x5f
        /*0032*/ 	.short	0x0101


	//----- nvinfo : EIATTR_EXIT_INSTR_OFFSETS
	.align		4
        /*0034*/ 	.byte	0x04, 0x1c
        /*0036*/ 	.short	(.L_3845 - .L_3844)


	//   ....[0]....
.L_3844:
        /*0038*/ 	.word	0x00001460


	//   ....[1]....
        /*003c*/ 	.word	0x00002810


	//----- nvinfo : EIATTR_MAX_THREADS
	.align		4
.L_3845:
        /*0040*/ 	.byte	0x04, 0x05
        /*0042*/ 	.short	(.L_3847 - .L_3846)
.L_3846:
        /*0044*/ 	.word	0x00000080
        /*0048*/ 	.word	0x00000001
        /*004c*/ 	.word	0x00000001


	//----- nvinfo : EIATTR_CRS_STACK_SIZE
	.align		4
.L_3847:
        /*0050*/ 	.byte	0x04, 0x1e
        /*0052*/ 	.short	(.L_3849 - .L_3848)
.L_3848:
        /*0054*/ 	.word	0x00000000


	//----- nvinfo : EIATTR_CBANK_PARAM_SIZE
	.align		4
.L_3849:
        /*0058*/ 	.byte	0x03, 0x19
        /*005a*/ 	.short	0x0228


	//----- nvinfo : EIATTR_PARAM_CBANK
	.align		4
        /*005c*/ 	.byte	0x04, 0x0a
        /*005e*/ 	.short	(.L_3851 - .L_3850)
	.align		4
.L_3850:
        /*0060*/ 	.word	index@(.nv.constant0._ZN2at6native18elementwise_kernelILi128ELi2EZNS0_22gpu_kernel_impl_nocastIZZZNS0_49_GLOBAL__N__b919a28f_16_Normalization_cu_5c38458722batch_norm_calc_invstdERKNS_6TensorES6_dENKUlvE_clEvENKUlvE0_clEvEUlfE_EEvRNS_18TensorIteratorBaseERKT_EUliE_EEviT1_)
        /*0064*/ 	.short	0x0210
        /*0066*/ 	.short	0x0228


	//----- nvinfo : EIATTR_SW_WAR
	.align		4
.L_3851:
        /*0068*/ 	.byte	0x04, 0x36
        /*006a*/ 	.short	(.L_3853 - .L_3852)
.L_3852:
        /*006c*/ 	.word	0x00000008
.L_3853:


//--------------------- .nv.info._ZN2at6native27unrolled_elementwise_kernelIZZZNS0_49_GLOBAL__N__b919a28f_16_Normalization_cu_5c38458722batch_norm_calc_invstdERKNS_6TensorES5_dENKUlvE_clEvENKUlvE0_clEvEUlfE_St5arrayIPcLm2EELi4E23TrivialOffsetCalculatorILi1EjESD_NS0_6memory15LoadWithoutCastENSE_16StoreWithoutCastEEEviT_T0_T2_T3_T4_T5_ --------------------------
	.section	.nv.info._ZN2at6native27unrolled_elementwise_kernelIZZZNS0_49_GLOBAL__N__b919a28f_16_Normalization_cu_5c38458722batch_norm_calc_invstdERKNS_6TensorES5_dENKUlvE_clEvENKUlvE0_clEvEUlfE_St5arrayIPcLm2EELi4E23TrivialOffsetCalculatorILi1EjESD_NS0_6memory15LoadWithoutCastENSE_16StoreWithoutCastEEEviT_T0_T2_T3_T4_T5_,"",@"SHT_CUDA_INFO"
	.sectionflags	@""
	.align	4


	//----- nvinfo : EIATTR_CUDA_API_VERSION
	.align		4
        /*0000*/ 	.byte	0x04, 0x37
        /*0002*/ 	.short	(.L_3855 - .L_3854)
.L_3854:
        /*0004*/ 	.word	0x00000082


	//----- nvinfo : EIATTR_KPARAM_INFO
	.align		4
.L_3855:
        /*0008*/ 	.byte	0x04, 0x17
        /*000a*/ 	.short	(.L_3857 - .L_3856)
.L_3856:
        /*000c*/ 	.word	0x00000000
        /*0010*/ 	.short	0x0006
        /*0012*/ 	.short	0x002b
        /*0014*/ 	.byte	0x00, 0xf0, 0x05, 0x00


	//----- nvinfo : EIATTR_KPARAM_INFO
	.align		4
.L_3857:
        /*0018*/ 	.byte	0x04, 0x17
        /*001a*/ 	.short	(.L_3859 - .L_3858)
.L_3858:
        /*001c*/ 	.word	0x00000000
        /*0020*/ 	.short	0x0005
        /*0022*/ 	.short	0x002a
        /*0024*/ 	.byte	0x00, 0xf0, 0x05, 0x00


	//----- nvinfo : EIATTR_KPARAM_INFO
	.align		4
.L_3859:
        /*0028*/ 	.byte	0x04, 0x17
        /*002a*/ 	.short	(.L_3861 - .L_3860)
.L_3860:
        /*002c*/ 	.word	0x00000000
        /*0030*/ 	.short	0x0004
        /*0032*/ 	.short	0x0029
        /*0034*/ 	.byte	0x00, 0xf0, 0x05, 0x00


	//----- nvinfo : EIATTR_KPARAM_INFO
	.align		4
.L_3861:
        /*0038*/ 	.byte	0x04, 0x17
        /*003a*/ 	.short	(.L_3863 - .L_3862)
.L_3862:
        /*003c*/ 	.word	0x00000000
        /*0040*/ 	.short	0x0003
        /*0042*/ 	.short	0x0028
        /*0044*/ 	.byte	0x00, 0xf0, 0x05, 0x00


	//----- nvinfo : EIATTR_KPARAM_INFO
	.align		4
.L_3863:
        /*0048*/ 	.byte	0x04, 0x17
        /*004a*/ 	.short	(.L_3865 - .L_3864)
.L_3864:
        /*004c*/ 	.word	0x00000000
        /*0050*/ 	.short	0x0002
        /*0052*/ 	.short	0x0018
        /*0054*/ 	.byte	0x00, 0xf0, 0x41, 0x00


	//----- nvinfo : EIATTR_KPARAM_INFO
	.align		4
.L_3865:
        /*0058*/ 	.byte	0x04, 0x17
        /*005a*/ 	.short	(.L_3867 - .L_3866)
.L_3866:
        /*005c*/ 	.word	0x00000000
        /*0060*/ 	.short	0x0001
        /*0062*/ 	.short	0x0008
        /*0064*/ 	.byte	0x00, 0xf0, 0x41, 0x00


	//----- nvinfo : EIATTR_KPARAM_INFO
	.align		4
.L_3867:
        /*0068*/ 	.byte	0x04, 0x17
        /*006a*/ 	.short	(.L_3869 - .L_3868)
.L_3868:
        /*006c*/ 	.word	0x00000000
        /*0070*/ 	.short	0x0000
        /*0072*/ 	.short	0x0000
        /*0074*/ 	.byte	0x00, 0xf0, 0x11, 0x00


	//----- nvinfo : EIATTR_SPARSE_MMA_MASK
	.align		4
.L_3869:
        /*0078*/ 	.byte	0x03, 0x50
        /*007a*/ 	.short	0x0000


	//----- nvinfo : EIATTR_MAXREG_COUNT
	.align		4
        /*007c*/ 	.byte	0x03, 0x1b
        /*007e*/ 	.short	0x00ff


	//----- nvinfo : EIATTR_MERCURY_ISA_VERSION
	.align		4
        /*0080*/ 	.byte	0x03, 0x5f
        /*0082*/ 	.short	0x0101


	//----- nvinfo : EIATTR_EXIT_INSTR_OFFSETS
	.align		4
        /*0084*/ 	.byte	0x04, 0x1c
        /*0086*/ 	.short	(.L_3871 - .L_3870)


	//   ....[0]....
.L_3870:
        /*0088*/ 	.word	0x00000460


	//   ....[1]....
        /*008c*/ 	.word	0x000004d0


	//----- nvinfo : EIATTR_MAX_THREADS
	.align		4
.L_3871:
        /*0090*/ 	.byte	0x04, 0x05
        /*0092*/ 	.short	(.L_3873 - .L_3872)
.L_3872:
        /*0094*/ 	.word	0x00000080
        /*0098*/ 	.word	0x00000001
        /*009c*/ 	.word	0x00000001


	//----- nvinfo : EIATTR_CRS_STACK_SIZE
	.align		4
.L_3873:
        /*00a0*/ 	.byte	0x04, 0x1e
        /*00a2*/ 	.short	(.L_3875 - .L_3874)
.L_3874:
        /*00a4*/ 	.word	0x00000000


	//----- nvinfo : EIATTR_CBANK_PARAM_SIZE
	.align		4
.L_3875:
        /*00a8*/ 	.byte	0x03, 0x19
        /*00aa*/ 	.short	0x002c


	//----- nvinfo : EIATTR_PARAM_CBANK
	.align		4
        /*00ac*/ 	.byte	0x04, 0x0a
        /*00ae*/ 	.short	(.L_3877 - .L_3876)
	.align		4
.L_3876:
        /*00b0*/ 	.word	index@(.nv.constant0._ZN2at6native27unrolled_elementwise_kernelIZZZNS0_49_GLOBAL__N__b919a28f_16_Normalization_cu_5c38458722batch_norm_calc_invstdERKNS_6TensorES5_dENKUlvE_clEvENKUlvE0_clEvEUlfE_St5arrayIPcLm2EELi4E23TrivialOffsetCalculatorILi1EjESD_NS0_6memory15LoadWithoutCastENSE_16StoreWithoutCastEEEviT_T0_T2_T3_T4_T5_)
        /*00b4*/ 	.short	0x0210
        /*00b6*/ 	.short	0x002c


	//----- nvinfo : EIATTR_SW_WAR
	.align		4
.L_3877:
        /*00b8*/ 	.byte	0x04, 0x36
        /*00ba*/ 	.short	(.L_3879 - .L_3878)
.L_3878:
        /*00bc*/ 	.word	0x00000008
.L_3879:


//--------------------- .nv.info._ZN2at6native29vectorized_elementwise_kernelILi2EZZZNS0_49_GLOBAL__N__b919a28f_16_Normalization_cu_5c38458722batch_norm_calc_invstdERKNS_6TensorES5_dENKUlvE_clEvENKUlvE0_clEvEUlfE_St5arrayIPcLm2EEEEviT0_T1_ --------------------------
	.section	.nv.info._ZN2at6native29vectorized_elementwise_kernelILi2EZZZNS0_49_GLOBAL__N__b919a28f_16_Normalization_cu_5c38458722batch_norm_calc_invstdERKNS_6TensorES5_dENKUlvE_clEvENKUlvE0_clEvEUlfE_St5arrayIPcLm2EEEEviT0_T1_,"",@"SHT_CUDA_INFO"
	.sectionflags	@""
	.align	4


	//----- nvinfo : EIATTR_CUDA_API_VERSION
	.align		4
        /*0000*/ 	.byte	0x04, 0x37
        /*0002*/ 	.short	(.L_3881 - .L_3880)
.L_3880:
        /*0004*/ 	.word	0x00000082


	//----- nvinfo : EIATTR_KPARAM_INFO
	.align		4
.L_3881:
        /*0008*/ 	.byte	0x04, 0x17
        /*000a*/ 	.short	(.L_3883 - .L_3882)
.L_3882:
        /*000c*/ 	.word	0x00000000
        /*0010*/ 	.short	0x0002
        /*0012*/ 	.short	0x0018
        /*0014*/ 	.byte	0x00, 0xf0, 0x41, 0x00


	//----- nvinfo : EIATTR_KPARAM_INFO
	.align		4
.L_3883:
        /*0018*/ 	.byte	0x04, 0x17
        /*001a*/ 	.short	(.L_3885 - .L_3884)
.L_3884:
        /*001c*/ 	.word	0x00000000
        /*0020*/ 	.short	0x0001
        /*0022*/ 	.short	0x0008
        /*0024*/ 	.byte	0x00, 0xf0, 0x41, 0x00


	//----- nvinfo : EIATTR_KPARAM_INFO
	.align		4
.L_3885:
        /*0028*/ 	.byte	0x04, 0x17
        /*002a*/ 	.short	(.L_3887 - .L_3886)
.L_3886:
        /*002c*/ 	.word	0x00000000
        /*0030*/ 	.short	0x0000
        /*0032*/ 	.short	0x0000
        /*0034*/ 	.byte	0x00, 0xf0, 0x11, 0x00


	//----- nvinfo : EIATTR_SPARSE_MMA_MASK
	.align		4
.L_3887:
        /*0038*/ 	.byte	0x03, 0x50
        /*003a*/ 	.short	0x0000


	//----- nvinfo : EIATTR_MAXREG_COUNT
	.align		4
        /*003c*/ 	.byte	0x03, 0x1b
        /*003e*/ 	.short	0x00ff


	//----- nvinfo : EIATTR_MERCURY_ISA_VERSION
	.align		4
        /*0040*/ 	.byte	0x03, 0x5f
        /*0042*/ 	.short	0x0101


	//----- nvinfo : EIATTR_EXIT_INSTR_OFFSETS
	.align		4
        /*0044*/ 	.byte	0x04, 0x1c
        /*0046*/ 	.short	(.L_3889 - .L_3888)


	//   ....[0]....
.L_3888:
        /*0048*/ 	.word	0x00000280


	//   ....[1]....
        /*004c*/ 	.word	0x00000bc0


	//   ....[2]....
        /*0050*/ 	.word	0x00000c10


	//----- nvinfo : EIATTR_MAX_THREADS
	.align		4
.L_3889:
        /*0054*/ 	.byte	0x04, 0x05
        /*0056*/ 	.short	(.L_3891 - .L_3890)
.L_3890:
        /*0058*/ 	.word	0x00000080
        /*005c*/ 	.word	0x00000001
        /*0060*/ 	.word	0x00000001


	//----- nvinfo : EIATTR_CRS_STACK_SIZE
	.align		4
.L_3891:
        /*0064*/ 	.byte	0x04, 0x1e
        /*0066*/ 	.short	(.L_3893 - .L_3892)
.L_3892:
        /*0068*/ 	.word	0x00000000


	//----- nvinfo : EIATTR_CBANK_PARAM_SIZE
	.align		4
.L_3893:
        /*006c*/ 	.byte	0x03, 0x19
        /*006e*/ 	.short	0x0028


	//----- nvinfo : EIATTR_PARAM_CBANK
	.align		4
        /*0070*/ 	.byte	0x04, 0x0a
        /*0072*/ 	.short	(.L_3895 - .L_3894)
	.align		4
.L_3894:
        /*0074*/ 	.word	index@(.nv.constant0._ZN2at6native29vectorized_elementwise_kernelILi2EZZZNS0_49_GLOBAL__N__b919a28f_16_Normalization_cu_5c38458722batch_norm_calc_invstdERKNS_6TensorES5_dENKUlvE_clEvENKUlvE0_clEvEUlfE_St5arrayIPcLm2EEEEviT0_T1_)
        /*0078*/ 	.short	0x0210
        /*007a*/ 	.short	0x0028


	//----- nvinfo : EIATTR_SW_WAR
	.align		4
.L_3895:
        /*007c*/ 	.byte	0x04, 0x36
        /*007e*/ 	.short	(.L_3897 - .L_3896)
.L_3896:
        /*0080*/ 	.word	0x00000008
.L_3897:


//--------------------- .nv.info._ZN2at6native29vectorized_elementwise_kernelILi4EZZZNS0_49_GLOBAL__N__b919a28f_16_Normalization_cu_5c38458722batch_norm_calc_invstdERKNS_6TensorES5_dENKUlvE_clEvENKUlvE0_clEvEUlfE_St5arrayIPcLm2EEEEviT0_T1_ --------------------------
	.section	.nv.info._ZN2at6native29vectorized_elementwise_kernelILi4EZZZNS0_49_GLOBAL__N__b919a28f_16_Normalization_cu_5c38458722batch_norm_calc_invstdERKNS_6TensorES5_dENKUlvE_clEvENKUlvE0_clEvEUlfE_St5arrayIPcLm2EEEEviT0_T1_,"",@"SHT_CUDA_INFO"
	.sectionflags	@""
	.align	4


	//----- nvinfo : EIATTR_CUDA_API_VERSION
	.align		4
        /*0000*/ 	.byte	0x04, 0x37
        /*0002*/ 	.short	(.L_3899 - .L_3898)
.L_3898:
        /*0004*/ 	.word	0x00000082


	//----- nvinfo : EIATTR_KPARAM_INFO
	.align		4
.L_3899:
        /*0008*/ 	.byte	0x04, 0x17
        /*000a*/ 	.short	(.L_3901 - .L_3900)
.L_3900:
        /*000c*/ 	.word	0x00000000
        /*0010*/ 	.short	0x0002
        /*0012*/ 	.short	0x0018
        /*0014*/ 	.byte	0x00, 0xf0, 0x41, 0x00


	//----- nvinfo : EIATTR_KPARAM_INFO
	.align		4
.L_3901:
        /*0018*/ 	.byte	0x04, 0x17
        /*001a*/ 	.short	(.L_3903 - .L_3902)
.L_3902:
        /*001c*/ 	.word	0x00000000
        /*0020*/ 	.short	0x0001
        /*0022*/ 	.short	0x0008
        /*0024*/ 	.byte	0x00, 0xf0, 0x41, 0x00


	//----- nvinfo : EIATTR_KPARAM_INFO
	.align		4
.L_3903:
        /*0028*/ 	.byte	0x04, 0x17
        /*002a*/ 	.short	(.L_3905 - .L_3904)
.L_3904:
        /*002c*/ 	.word	0x00000000
        /*0030*/ 	.short	0x0000
        /*0032*/ 	.short	0x0000
        /*0034*/ 	.byte	0x00, 0xf0, 0x11, 0x00


	//----- nvinfo : EIATTR_SPARSE_MMA_MASK
	.align		4
.L_3905:
        /*0038*/ 	.byte	0x03, 0x50
        /*003a*/ 	.short	0x0000


	//----- nvinfo : EIATTR_MAXREG_COUNT
	.align		4
        /*003c*/ 	.byte	0x03, 0x1b
        /*003e*/ 	.short	0x00ff


	//----- nvinfo : EIATTR_MERCURY_ISA_VERSION
	.align		4
        /*0040*/ 	.byte	0x03, 0x5f
        /*0042*/ 	.short	0x0101


	//----- nvinfo : EIATTR_EXIT_INSTR_OFFSETS
	.align		4
        /*0044*/ 	.byte	0x04, 0x1c
        /*0046*/ 	.short	(.L_3907 - .L_3906)


	//   ....[0]....
.L_3906:
        /*0048*/ 	.word	0x00000240


	//   ....[1]....
        /*004c*/ 	.word	0x00000b80


	//   ....[2]....
        /*0050*/ 	.word	0x00000bd0


	//----- nvinfo : EIATTR_MAX_THREADS
	.align		4
.L_3907:
        /*0054*/ 	.byte	0x04, 0x05
        /*0056*/ 	.short	(.L_3909 - .L_3908)
.L_3908:
        /*0058*/ 	.word	0x00000080
        /*005c*/ 	.word	0x00000001
        /*0060*/ 	.word	0x00000001


	//----- nvinfo : EIATTR_CRS_STACK_SIZE
	.align		4
.L_3909:
        /*0064*/ 	.byte	0x04, 0x1e
        /*0066*/ 	.short	(.L_3911 - .L_3910)
.L_3910:
        /*0068*/ 	.word	0x00000000


	//----- nvinfo : EIATTR_CBANK_PARAM_SIZE
	.align		4
.L_3911:
        /*006c*/ 	.byte	0x03, 0x19
        /*006e*/ 	.short	0x0028


	//----- nvinfo : EIATTR_PARAM_CBANK
	.align		4
        /*0070*/ 	.byte	0x04, 0x0a
        /*0072*/ 	.short	(.L_3913 - .L_3912)
	.align		4
.L_3912:
        /*0074*/ 	.word	index@(.nv.constant0._ZN2at6native29vectorized_elementwise_kernelILi4EZZZNS0_49_GLOBAL__N__b919a28f_16_Normalization_cu_5c38458722batch_norm_calc_invstdERKNS_6TensorES5_dENKUlvE_clEvENKUlvE0_clEvEUlfE_St5arrayIPcLm2EEEEviT0_T1_)
        /*0078*/ 	.short	0x0210
        /*007a*/ 	.short	0x0028


	//----- nvinfo : EIATTR_SW_WAR
	.align		4
.L_3913:
        /*007c*/ 	.byte	0x04, 0x36
        /*007e*/ 	.short	(.L_3915 - .L_3914)
.L_3914:
        /*0080*/ 	.word	0x00000008
.L_3915:


//--------------------- .nv.info._ZN2at6native29vectorized_elementwise_kernelILi8EZZZNS0_49_GLOBAL__N__b919a28f_16_Normalization_cu_5c38458722batch_norm_calc_invstdERKNS_6TensorES5_dENKUlvE_clEvENKUlvE0_clEvEUlfE_St5arrayIPcLm2EEEEviT0_T1_ --------------------------
	.section	.nv.info._ZN2at6native29vectorized_elementwise_kernelILi8EZZZNS0_49_GLOBAL__N__b919a28f_16_Normalization_cu_5c38458722batch_norm_calc_invstdERKNS_6TensorES5_dENKUlvE_clEvENKUlvE0_clEvEUlfE_St5arrayIPcLm2EEEEviT0_T1_,"",@"SHT_CUDA_INFO"
	.sectionflags	@""
	.align	4


	//----- nvinfo : EIATTR_CUDA_API_VERSION
	.align		4
        /*0000*/ 	.byte	0x04, 0x37
        /*0002*/ 	.short	(.L_3917 - .L_3916)
.L_3916:
        /*0004*/ 	.word	0x00000082


	//----- nvinfo : EIATTR_KPARAM_INFO
	.align		4
.L_3917:
        /*0008*/ 	.byte	0x04, 0x17
        /*000a*/ 	.short	(.L_3919 - .L_3918)
.L_3918:
        /*000c*/ 	.word	0x00000000
        /*0010*/ 	.short	0x0002
        /*0012*/ 	.short	0x0018
        /*0014*/ 	.byte	0x00, 0xf0, 0x41, 0x00


	//----- nvinfo : EIATTR_KPARAM_INFO
	.align		4
.L_3919:
        /*0018*/ 	.byte	0x04, 0x17
        /*001a*/ 	.short	(.L_3921 - .L_3920)
.L_3920:
        /*001c*/ 	.word	0x00000000
        /*0020*/ 	.short	0x0001
        /*0022*/ 	.short	0x0008
        /*0024*/ 	.byte	0x00, 0xf0, 0x41, 0x00


	//----- nvinfo : EIATTR_KPARAM_INFO
	.align		4
.L_3921:
        /*0028*/ 	.byte	0x04, 0x17
        /*002a*/ 	.short	(.L_3923 - .L_3922)
.L_3922:
        /*002c*/ 	.word	0x00000000
        /*0030*/ 	.short	0x0000
        /*0032*/ 	.short	0x0000
        /*0034*/ 	.byte	0x00, 0xf0, 0x11, 0x00


	//----- nvinfo : EIATTR_SPARSE_MMA_MASK
	.align		4
.L_3923:
        /*0038*/ 	.byte	0x03, 0x50
        /*003a*/ 	.short	0x0000


	//----- nvinfo : EIATTR_MAXREG_COUNT
	.align		4
        /*003c*/ 	.byte	0x03, 0x1b
        /*003e*/ 	.short	0x00ff


	//----- nvinfo : EIATTR_MERCURY_ISA_VERSION
	.align		4
        /*0040*/ 	.byte	0x03, 0x5f
        /*0042*/ 	.short	0x0101


	//----- nvinfo : EIATTR_EXIT_INSTR_OFFSETS
	.align		4
        /*0044*/ 	.byte	0x04, 0x1c
        /*0046*/ 	.short	(.L_3925 - .L_3924)


	//   ....[0]....
.L_3924:
        /*0048*/ 	.word	0x00000240


	//   ....[1]....
        /*004c*/ 	.word	0x00000b80


	//   ....[2]....
        /*0050*/ 	.word	0x00000bd0


	//----- nvinfo : EIATTR_MAX_THREADS
	.align		4
.L_3925:
        /*0054*/ 	.byte	0x04, 0x05
        /*0056*/ 	.short	(.L_3927 - .L_3926)
.L_3926:
        /*0058*/ 	.word	0x00000080
        /*005c*/ 	.word	0x00000001
        /*0060*/ 	.word	0x00000001


	//----- nvinfo : EIATTR_CRS_STACK_SIZE
	.align		4
.L_3927:
        /*0064*/ 	.byte	0x04, 0x1e
        /*0066*/ 	.short	(.L_3929 - .L_3928)
.L_3928:
        /*0068*/ 	.word	0x00000000


	//----- nvinfo : EIATTR_CBANK_PARAM_SIZE
	.align		4
.L_3929:
        /*006c*/ 	.byte	0x03, 0x19
        /*006e*/ 	.short	0x0028


	//----- nvinfo : EIATTR_PARAM_CBANK
	.align		4
        /*0070*/ 	.byte	0x04, 0x0a
        /*0072*/ 	.short	(.L_3931 - .L_3930)
	.align		4
.L_3930:
        /*0074*/ 	.word	index@(.nv.constant0._ZN2at6native29vectorized_elementwise_kernelILi8EZZZNS0_49_GLOBAL__N__b919a28f_16_Normalization_cu_5c38458722batch_norm_calc_invstdERKNS_6TensorES5_dENKUlvE_clEvENKUlvE0_clEvEUlfE_St5arrayIPcLm2EEEEviT0_T1_)
        /*0078*/ 	.short	0x0210
        /*007a*/ 	.short	0x0028


	//----- nvinfo : EIATTR_SW_WAR
	.align		4
.L_3931:
        /*007c*/ 	.byte	0x04, 0x36
        /*007e*/ 	.short	(.L_3933 - .L_3932)
.L_3932:
        /*0080*/ 	.word	0x00000008
.L_3933:


//--------------------- .nv.info._ZN2at6native18elementwise_kernelILi128ELi4EZNS0_15gpu_kernel_implIZZZNS0_49_GLOBAL__N__b919a28f_16_Normalization_cu_5c38458722batch_norm_calc_invstdERKNS_6TensorES6_dENKUlvE_clEvENKUlvE_clEvEUldE_EEvRNS_18TensorIteratorBaseERKT_EUliE_EEviT1_ --------------------------
	.section	.nv.info._ZN2at6native18elementwise_kernelILi128ELi4EZNS0_15gpu_kernel_implIZZZNS0_49_GLOBAL__N__b919a28f_16_Normalization_cu_5c38458722batch_norm_calc_invstdERKNS_6TensorES6_dENKUlvE_clEvENKUlvE_clEvEUldE_EEvRNS_18TensorIteratorBaseERKT_EUliE_EEviT1_,"",@"SHT_CUDA_INFO"
	.sectionflags	@""
	.align	4


	//----- nvinfo : EIATTR_CUDA_API_VERSION
	.align		4
        /*0000*/ 	.byte	0x04, 0x37
        /*0002*/ 	.short	(.L_3935 - .L_3934)
.L_3934:
        /*0004*/ 	.word	0x00000082


	//----- nvinfo : EIATTR_KPARAM_INFO
	.align		4
.L_3935:
        /*0008*/ 	.byte	0x04, 0x17
        /*000a*/ 	.short	(.L_3937 - .L_3936)
.L_3936:
        /*000c*/ 	.word	0x00000000
        /*0010*/ 	.short	0x0001
        /*0012*/ 	.short	0x0008
        /*0014*/ 	.byte	0x00, 0xf0, 0xa1, 0x08


	//----- nvinfo : EIATTR_KPARAM_INFO
	.align		4
.L_3937:
        /*0018*/ 	.byte	0x04, 0x17
        /*001a*/ 	.short	(.L_3939 - .L_3938)
.L_3938:
        /*001c*/ 	.word	0x00000000
        /*0020*/ 	.short	0x0000
        /*0022*/ 	.short	0x0000
        /*0024*/ 	.byte	0x00, 0xf0, 0x11, 0x00


	//----- nvinfo : EIATTR_SPARSE_MMA_MASK
	.align		4
.L_3939:
        /*0028*/ 	.byte	0x03, 0x50
        /*002a*/ 	.short	0x0000


	//----- nvinfo : EIATTR_MAXREG_COUNT
	.align		4
        /*002c*/ 	.byte	0x03, 0x1b
        /*002e*/ 	.short	0x0080


	//----- nvinfo : EIATTR_EXTERNS
	.align		4
        /*0030*/ 	.byte	0x04, 0x0f
        /*0032*/ 	.short	(.L_3941 - .L_3940)


	//   ....[0]....
	.align		4
.L_3940:
        /*0034*/ 	.word	index@(__assertfail)


	//----- nvinfo : EIATTR_MERCURY_ISA_VERSION
	.align		4
.L_3941:
        /*0038*/ 	.byte	0x03, 0x5f
        /*003a*/ 	.short	0x0101


	//----- nvinfo : EIATTR_SYSCALL_OFFSETS
	.align		4
        /*003c*/ 	.byte	0x04, 0x46
        /*003e*/ 	.short	(.L_3943 - .L_3942)


	//   ....[0]....
.L_3942:
        /*0040*/ 	.word	0x00002260


	//   ....[1]....
        /*0044*/ 	.word	0x000034a0


	//   ....[2]....
        /*0048*/ 	.word	0x00005730


	//   ....[3]....
        /*004c*/ 	.word	0x00006970


	//   ....[4]....
        /*0050*/ 	.word	0x00008bf0


	//   ....[5]....
        /*0054*/ 	.word	0x00009e30


	//   ....[6]....
        /*0058*/ 	.word	0x0000c0a0


	//   ....[7]....
        /*005c*/ 	.word	0x0000d2e0


	//----- nvinfo : EIATTR_EXIT_INSTR_OFFSETS
	.align		4
.L_3943:
        /*0060*/ 	.byte	0x04, 0x1c
        /*0062*/ 	.short	(.L_3945 - .L_3944)


	//   ....[0]....
.L_3944:
        /*0064*/ 	.word	0x00009ee0


	//   ....[1]....
        /*0068*/ 	.word	0x0000c320


	//   ....[2]....
        /*006c*/ 	.word	0x0000c360


	//   ....[3]....
        /*0070*/ 	.word	0x0000c3f0


	//   ....[4]....
        /*0074*/ 	.word	0x0000c420


	//   ....[5]....
        /*0078*/ 	.word	0x0000c450


	//   ....[6]....
        /*007c*/ 	.word	0x0000c520


	//   ....[7]....
        /*0080*/ 	.word	0x0000c5a0


	//   ....[8]....
        /*0084*/ 	.word	0x0000c680


	//   ....[9]....
        /*0088*/ 	.word	0x0000c710


	//   ....[10]....
        /*008c*/ 	.word	0x0000c730


	//   ....[11]....
        /*0090*/ 	.word	0x0000c7f0


	//   ....[12]....
        /*0094*/ 	.word	0x0000c820


	//   ....[13]....
        /*0098*/ 	.word	0x0000c9f0


	//   ....[14]....
        /*009c*/ 	.word	0x0000cb90


	//   ....[15]....
        /*00a0*/ 	.word	0x0000cc10


	//   ....[16]....
        /*00a4*/ 	.word	0x0000ccc0


	//   ....[17]....
        /*00a8*/ 	.word	0x0000ce80


	//   ....[18]....
        /*00ac*/ 	.word	0x0000d040


	//   ....[19]....
        /*00b0*/ 	.word	0x0000d1e0


	//   ....[20]....
        /*00b4*/ 	.word	0x0000d2f0


	//   ....[21]....
        /*00b8*/ 	.word	0x0000d320


	//   ....[22]....
        /*00bc*/ 	.word	0x0000d350


	//----- nvinfo : EIATTR_MAX_THREADS
	.align		4
.L_3945:
        /*00c0*/ 	.byte	0x04, 0x05
        /*00c2*/ 	.short	(.L_3947 - .L_3946)
.L_3946:
        /*00c4*/ 	.word	0x00000080
        /*00c8*/ 	.word	0x00000001
        /*00cc*/ 	.word	0x00000001


	//----- nvinfo : EIATTR_CRS_STACK_SIZE
	.align		4
.L_3947:
        /*00d0*/ 	.byte	0x04, 0x1e
        /*00d2*/ 	.short	(.L_3949 - .L_3948)
.L_3948:
        /*00d4*/ 	.word	0x00000000


	//----- nvinfo : EIATTR_CBANK_PARAM_SIZE
	.align		4
.L_3949:
        /*00d8*/ 	.byte	0x03, 0x19
        /*00da*/ 	.short	0x0230


	//----- nvinfo : EIATTR_PARAM_CBANK
	.align		4
        /*00dc*/ 	.byte	0x04, 0x0a
        /*00de*/ 	.short	(.L_3951 - .L_3950)
	.align		4
.L_3950:
        /*00e0*/ 	.word	index@(.nv.constant0._ZN2at6native18elementwise_kernelILi128ELi4EZNS0_15gpu_kernel_implIZZZNS0_49_GLOBAL__N__b919a28f_16_Normalization_cu_5c38458722batch_norm_calc_invstdERKNS_6TensorES6_dENKUlvE_clEvENKUlvE_clEvEUldE_EEvRNS_18TensorIteratorBaseERKT_EUliE_EEviT1_)
        /*00e4*/ 	.short	0x0210
        /*00e6*/ 	.short	0x0230


	//----- nvinfo : EIATTR_SW_WAR
	.align		4
.L_3951:
        /*00e8*/ 	.byte	0x04, 0x36
        /*00ea*/ 	.short	(.L_3953 - .L_3952)
.L_3952:
        /*00ec*/ 	.word	0x00000008
.L_3953:


//--------------------- .nv.info._ZN2at6native27unrolled_elementwise_kernelIZZZNS0_49_GLOBAL__N__b919a28f_16_Normalization_cu_5c38458722batch_norm_calc_invstdERKNS_6TensorES5_dENKUlvE_clEvENKUlvE_clEvEUldE_St5arrayIPcLm2EELi4E23TrivialOffsetCalculatorILi1EjESD_NS0_6memory12LoadWithCastILi1EEENSE_13StoreWithCastILi1EEEEEviT_T0_T2_T3_T4_T5_ --------------------------
	.section	.nv.info._ZN2at6native27unrolled_elementwise_kernelIZZZNS0_49_GLOBAL__N__b919a28f_16_Normalization_cu_5c38458722batch_norm_calc_invstdERKNS_6TensorES5_dENKUlvE_clEvENKUlvE_clEvEUldE_St5arrayIPcLm2EELi4E23TrivialOffsetCalculatorILi1EjESD_NS0_6memory12LoadWithCastILi1EEENSE_13StoreWithCastILi1EEEEEviT_T0_T2_T3_T4_T5_,"",@"SHT_CUDA_INFO"
	.sectionflags	@""
	.align	4


	//----- nvinfo : EIATTR_CUDA_API_VERSION
	.align		4
        /*0000*/ 	.byte	0x04, 0x37
        /*0002*/ 	.short	(.L_3955 - .L_3954)
.L_3954:
        /*0004*/ 	.word	0x00000082


	//----- nvinfo : EIATTR_KPARAM_INFO
	.align		4
.L_3955:
        /*0008*/ 	.byte	0x04, 0x17
        /*000a*/ 	.short	(.L_3957 - .L_3956)
.L_3956:
        /*000c*/ 	.word	0x00000000
        /*0010*/ 	.short	0x0006
        /*0012*/ 	.short	0x0034
        /*0014*/ 	.byte	0x00, 0xf0, 0x21, 0x00


	//----- nvinfo : EIATTR_KPARAM_INFO
	.align		4
.L_3957:
        /*0018*/ 	.byte	0x04, 0x17
        /*001a*/ 	.short	(.L_3959 - .L_3958)
.L_3958:
        /*001c*/ 	.word	0x00000000
        /*0020*/ 	.short	0x0005
        /*0022*/ 	.short	0x002c
        /*0024*/ 	.byte	0x00, 0xf0, 0x21, 0x00


	//----- nvinfo : EIATTR_KPARAM_INFO
	.align		4
.L_3959:
        /*0028*/ 	.byte	0x04, 0x17
        /*002a*/ 	.short	(.L_3961 - .L_3960)
.L_3960:
        /*002c*/ 	.word	0x00000000
        /*0030*/ 	.short	0x0004
        /*0032*/ 	.short	0x0029
        /*0034*/ 	.byte	0x00, 0xf0, 0x05, 0x00


	//----- nvinfo : EIATTR_KPARAM_INFO
	.align		4
.L_3961:
        /*0038*/ 	.byte	0x04, 0x17
        /*003a*/ 	.short	(.L_3963 - .L_3962)
.L_3962:
        /*003c*/ 	.word	0x00000000
        /*0040*/ 	.short	0x0003
        /*0042*/ 	.short	0x0028
        /*0044*/ 	.byte	0x00, 0xf0, 0x05, 0x00


	//----- nvinfo : EIATTR_KPARAM_INFO
	.align		4
.L_3963:
        /*0048*/ 	.byte	0x04, 0x17
        /*004a*/ 	.short	(.L_3965 - .L_3964)
.L_3964:
        /*004c*/ 	.word	0x00000000
        /*0050*/ 	.short	0x0002
        /*0052*/ 	.short	0x0018
        /*0054*/ 	.byte	0x00, 0xf0, 0x41, 0x00


	//----- nvinfo : EIATTR_KPARAM_INFO
	.align		4
.L_3965:
        /*0058*/ 	.byte	0x04, 0x17
        /*005a*/ 	.short	(.L_3967 - .L_3966)
.L_3966:
        /*005c*/ 	.word	0x00000000
        /*0060*/ 	.short	0x0001
        /*0062*/ 	.short	0x0008
        /*0064*/ 	.byte	0x00, 0xf0, 0x41, 0x00


	//----- nvinfo : EIATTR_KPARAM_INFO
	.align		4
.L_3967:
        /*0068*/ 	.byte	0x04, 0x17
        /*006a*/ 	.short	(.L_3969 - .L_3968)
.L_3968:
        /*006c*/ 	.word	0x00000000
        /*0070*/ 	.short	0x0000
        /*0072*/ 	.short	0x0000
        /*0074*/ 	.byte	0x00, 0xf0, 0x11, 0x00


	//----- nvinfo : EIATTR_SPARSE_MMA_MASK
	.align		4
.L_3969:
        /*0078*/ 	.byte	0x03, 0x50
        /*007a*/ 	.short	0x0000


	//----- nvinfo : EIATTR_MAXREG_COUNT
	.align		4
        /*007c*/ 	.byte	0x03, 0x1b
        /*007e*/ 	.short	0x00ff


	//----- nvinfo : EIATTR_EXTERNS
	.align		4
        /*0080*/ 	.byte	0x04, 0x0f
        /*0082*/ 	.short	(.L_3971 - .L_3970)


	//   ....[0]....
	.align		4
.L_3970:
        /*0084*/ 	.word	index@(__assertfail)


	//----- nvinfo : EIATTR_MERCURY_ISA_VERSION
	.align		4
.L_3971:
        /*0088*/ 	.byte	0x03, 0x5f
        /*008a*/ 	.short	0x0101


	//----- nvinfo : EIATTR_SYSCALL_OFFSETS
	.align		4
        /*008c*/ 	.byte	0x04, 0x46
        /*008e*/ 	.short	(.L_3973 - .L_3972)


	//   ....[0]....
.L_3972:
        /*0090*/ 	.word	0x00000f80


	//   ....[1]....
        /*0094*/ 	.word	0x00001f20


	//   ....[2]....
        /*0098*/ 	.word	0x00002ed0


	//   ....[3]....
        /*009c*/ 	.word	0x00003e50


	//   ....[4]....
        /*00a0*/ 	.word	0x00005700


	//   ....[5]....
        /*00a4*/ 	.word	0x000068c0


	//   ....[6]....
        /*00a8*/ 	.word	0x00007a40


	//   ....[7]....
        /*00ac*/ 	.word	0x00008be0


	//----- nvinfo : EIATTR_EXIT_INSTR_OFFSETS
	.align		4
.L_3973:
        /*00b0*/ 	.byte	0x04, 0x1c
        /*00b2*/ 	.short	(.L_3975 - .L_3974)


	//   ....[0]....
.L_3974:
        /*00b4*/ 	.word	0x00007ae0


	//   ....[1]....
        /*00b8*/ 	.word	0x00007c20


	//   ....[2]....
        /*00bc*/ 	.word	0x00007c60


	//   ....[3]....
        /*00c0*/ 	.word	0x00007cf0


	//   ....[4]....
        /*00c4*/ 	.word	0x00007d20


	//   ....[5]....
        /*00c8*/ 	.word	0x00007d50


	//   ....[6]....
        /*00cc*/ 	.word	0x00007e20


	//   ....[7]....
        /*00d0*/ 	.word	0x00007ea0


	//   ....[8]....
        /*00d4*/ 	.word	0x00007f80


	//   ....[9]....
        /*00d8*/ 	.word	0x00008010


	//   ....[10]....
        /*00dc*/ 	.word	0x00008030


	//   ....[11]....
        /*00e0*/ 	.word	0x000080f0


	//   ....[12]....
        /*00e4*/ 	.word	0x00008120


	//   ....[13]....
        /*00e8*/ 	.word	0x000082f0


	//   ....[14]....
        /*00ec*/ 	.word	0x00008490


	//   ....[15]....
        /*00f0*/ 	.word	0x00008510


	//   ....[16]....
        /*00f4*/ 	.word	0x000085c0


	//   ....[17]....
        /*00f8*/ 	.word	0x00008780


	//   ....[18]....
        /*00fc*/ 	.word	0x00008940


	//   ....[19]....
        /*0100*/ 	.word	0x00008ae0


	//   ....[20]....
        /*0104*/ 	.word	0x00008bf0


	//   ....[21]....
        /*0108*/ 	.word	0x00008c20


	//   ....[22]....
        /*010c*/ 	.word	0x00008c50


	//----- nvinfo : EIATTR_MAX_THREADS
	.align		4
.L_3975:
        /*0110*/ 	.byte	0x04, 0x05
        /*0112*/ 	.short	(.L_3977 - .L_3976)
.L_3976:
        /*0114*/ 	.word	0x00000080
        /*0118*/ 	.word	0x00000001
        /*011c*/ 	.word	0x00000001


	//----- nvinfo : EIATTR_CRS_STACK_SIZE
	.align		4
.L_3977:
        /*0120*/ 	.byte	0x04, 0x1e
        /*0122*/ 	.short	(.L_3979 - .L_3978)
.L_3978:
        /*0124*/ 	.word	0x00000000


	//----- nvinfo : EIATTR_CBANK_PARAM_SIZE
	.align		4
.L_3979:
        /*0128*/ 	.byte	0x03, 0x19
        /*012a*/ 	.short	0x003c


	//----- nvinfo : EIATTR_PARAM_CBANK
	.align		4
        /*012c*/ 	.byte	0x04, 0x0a
        /*012e*/ 	.short	(.L_3981 - .L_3980)
	.align		4
.L_3980:
        /*0130*/ 	.word	index@(.nv.constant0._ZN2at6native27unrolled_elementwise_kernelIZZZNS0_49_GLOBAL__N__b919a28f_16_Normalization_cu_5c38458722batch_norm_calc_invstdERKNS_6TensorES5_dENKUlvE_clEvENKUlvE_clEvEUldE_St5arrayIPcLm2EELi4E23TrivialOffsetCalculatorILi1EjESD_NS0_6memory12LoadWithCastILi1EEENSE_13StoreWithCastILi1EEEEEviT_T0_T2_T3_T4_T5_)
        /*0134*/ 	.short	0x0210
        /*0136*/ 	.short	0x003c


	//----- nvinfo : EIATTR_SW_WAR
	.align		4
.L_3981:
        /*0138*/ 	.byte	0x04, 0x36
        /*013a*/ 	.short	(.L_3983 - .L_3982)
.L_3982:
        /*013c*/ 	.word	0x00000008
.L_3983:


//--------------------- .nv.info._ZN2at6native18elementwise_kernelILi128ELi2EZNS0_22gpu_kernel_impl_nocastIZZZNS0_49_GLOBAL__N__b919a28f_16_Normalization_cu_5c38458722batch_norm_calc_invstdERKNS_6TensorES6_dENKUlvE_clEvENKUlvE_clEvEUldE_EEvRNS_18TensorIteratorBaseERKT_EUliE_EEviT1_ --------------------------
	.section	.nv.info._ZN2at6native18elementwise_kernelILi128ELi2EZNS0_22gpu_kernel_impl_nocastIZZZNS0_49_GLOBAL__N__b919a28f_16_Normalization_cu_5c38458722batch_norm_calc_invstdERKNS_6TensorES6_dENKUlvE_clEvENKUlvE_clEvEUldE_EEvRNS_18TensorIteratorBaseERKT_EUliE_EEviT1_,"",@"SHT_CUDA_INFO"
	.sectionflags	@""
	.align	4


	//----- nvinfo : EIATTR_CUDA_API_VERSION
	.align		4
        /*0000*/ 	.byte	0x04, 0x37
        /*0002*/ 	.short	(.L_3985 - .L_3984)
.L_3984:
        /*0004*/ 	.word	0x00000082


	//----- nvinfo : EIATTR_KPARAM_INFO
	.align		4
.L_3985:
        /*0008*/ 	.byte	0x04, 0x17
        /*000a*/ 	.short	(.L_3987 - .L_3986)
.L_3986:
        /*000c*/ 	.word	0x00000000
        /*0010*/ 	.short	0x0001
        /*0012*/ 	.short	0x0008
        /*0014*/ 	.byte	0x00, 0xf0, 0x81, 0x08


	//----- nvinfo : EIATTR_KPARAM_INFO
	.align		4
.L_3987:
        /*0018*/ 	.byte	0x04, 0x17
        /*001a*/ 	.short	(.L_3989 - .L_3988)
.L_3988:
        /*001c*/ 	.word	0x00000000
        /*0020*/ 	.short	0x0000
        /*0022*/ 	.short	0x0000
        /*0024*/ 	.byte	0x00, 0xf0, 0x11, 0x00


	//----- nvinfo : EIATTR_SPARSE_MMA_MASK
	.align		4
.L_3989:
        /*0028*/ 	.byte	0x03, 0x50
        /*002a*/ 	.short	0x0000


	//----- nvinfo : EIATTR_MAXREG_COUNT
	.align		4
        /*002c*/ 	.byte	0x03, 0x1b
        /*002e*/ 	.short	0x0080


	//----- nvinfo : EIATTR_MERCURY_ISA_VERSION
	.align		4
        /*0030*/ 	.byte	0x03, 0x5f
        /*0032*/ 	.short	0x0101


	//----- nvinfo : EIATTR_EXIT_INSTR_OFFSETS
	.align		4
        /*0034*/ 	.byte	0x04, 0x1c
        /*0036*/ 	.short	(.L_3991 - .L_3990)


	//   ....[0]....
.L_3990:
        /*0038*/ 	.word	0x000015b0


	//   ....[1]....
        /*003c*/ 	.word	0x00002a90


	//----- nvinfo : EIATTR_MAX_THREADS
	.align		4
.L_3991:
        /*0040*/ 	.byte	0x04, 0x05
        /*0042*/ 	.short	(.L_3993 - .L_3992)
.L_3992:
        /*0044*/ 	.word	0x00000080
        /*0048*/ 	.word	0x00000001
        /*004c*/ 	.word	0x00000001


	//----- nvinfo : EIATTR_CRS_STACK_SIZE
	.align		4
.L_3993:
        /*0050*/ 	.byte	0x04, 0x1e
        /*0052*/ 	.short	(.L_3995 - .L_3994)
.L_3994:
        /*0054*/ 	.word	0x00000000


	//----- nvinfo : EIATTR_CBANK_PARAM_SIZE
	.align		4
.L_3995:
        /*0058*/ 	.byte	0x03, 0x19
        /*005a*/ 	.short	0x0228


	//----- nvinfo : EIATTR_PARAM_CBANK
	.align		4
        /*005c*/ 	.byte	0x04, 0x0a
        /*005e*/ 	.short	(.L_3997 - .L_3996)
	.align		4
.L_3996:
        /*0060*/ 	.word	index@(.nv.constant0._ZN2at6native18elementwise_kernelILi128ELi2EZNS0_22gpu_kernel_impl_nocastIZZZNS0_49_GLOBAL__N__b919a28f_16_Normalization_cu_5c38458722batch_norm_calc_invstdERKNS_6TensorES6_dENKUlvE_clEvENKUlvE_clEvEUldE_EEvRNS_18TensorIteratorBaseERKT_EUliE_EEviT1_)
        /*0064*/ 	.short	0x0210
        /*0066*/ 	.short	0x0228


	//----- nvinfo : EIATTR_SW_WAR
	.align		4
.L_3997:
        /*0068*/ 	.byte	0x04, 0x36
        /*006a*/ 	.short	(.L_3999 - .L_3998)
.L_3998:
        /*006c*/ 	.word	0x00000008
.L_3999:


//--------------------- .nv.info._ZN2at6native27unrolled_elementwise_kernelIZZZNS0_49_GLOBAL__N__b919a28f_16_Normalization_cu_5c38458722batch_norm_calc_invstdERKNS_6TensorES5_dENKUlvE_clEvENKUlvE_clEvEUldE_St5arrayIPcLm2EELi4E23TrivialOffsetCalculatorILi1EjESD_NS0_6memory15LoadWithoutCastENSE_16StoreWithoutCastEEEviT_T0_T2_T3_T4_T5_ --------------------------
	.section	.nv.info._ZN2at6native27unrolled_elementwise_kernelIZZZNS0_49_GLOBAL__N__b919a28f_16_Normalization_cu_5c38458722batch_norm_calc_invstdERKNS_6TensorES5_dENKUlvE_clEvENKUlvE_clEvEUldE_St5arrayIPcLm2EELi4E23TrivialOffsetCalculatorILi1EjESD_NS0_6memory15LoadWithoutCastENSE_16StoreWithoutCastEEEviT_T0_T2_T3_T4_T5_,"",@"SHT_CUDA_INFO"
	.sectionflags	@""
	.align	4


	//----- nvinfo : EIATTR_CUDA_API_VERSION
	.align		4
        /*0000*/ 	.byte	0x04, 0x37
        /*0002*/ 	.short	(.L_4001 - .L_4000)
.L_4000:
        /*0004*/ 	.word	0x00000082


	//----- nvinfo : EIATTR_KPARAM_INFO
	.align		4
.L_4001:
        /*0008*/ 	.byte	0x04, 0x17
        /*000a*/ 	.short	(.L_4003 - .L_4002)
.L_4002:
        /*000c*/ 	.word	0x00000000
        /*0010*/ 	.short	0x0006
        /*0012*/ 	.short	0x002b
        /*0014*/ 	.byte	0x00, 0xf0, 0x05, 0x00


	//----- nvinfo : EIATTR_KPARAM_INFO
	.align		4
.L_4003:
        /*0018*/ 	.byte	0x04, 0x17
        /*001a*/ 	.short	(.L_4005 - .L_4004)
.L_4004:
        /*001c*/ 	.word	0x00000000
        /*0020*/ 	.short	0x0005
        /*0022*/ 	.short	0x002a
        /*0024*/ 	.byte	0x00, 0xf0, 0x05, 0x00


	//----- nvinfo : EIATTR_KPARAM_INFO
	.align		4
.L_4005:
        /*0028*/ 	.byte	0x04, 0x17
        /*002a*/ 	.short	(.L_4007 - .L_4006)
.L_4006:
        /*002c*/ 	.word	0x00000000
        /*0030*/ 	.short	0x0004
        /*0032*/ 	.short	0x0029
        /*0034*/ 	.byte	0x00, 0xf0, 0x05, 0x00


	//----- nvinfo : EIATTR_KPARAM_INFO
	.align		4
.L_4007:
        /*0038*/ 	.byte	0x04, 0x17
        /*003a*/ 	.short	(.L_4009 - .L_4008)
.L_4008:
        /*003c*/ 	.word	0x00000000
        /*0040*/ 	.short	0x0003
        /*0042*/ 	.short	0x0028
        /*0044*/ 	.byte	0x00, 0xf0, 0x05, 0x00


	//----- nvinfo : EIATTR_KPARAM_INFO
	.align		4
.L_4009:
        /*0048*/ 	.byte	0x04, 0x17
        /*004a*/ 	.short	(.L_4011 - .L_4010)
.L_4010:
        /*004c*/ 	.word	0x00000000
        /*0050*/ 	.short	0x0002
        /*0052*/ 	.short	0x0018
        /*0054*/ 	.byte	0x00, 0xf0, 0x41, 0x00


	//----- nvinfo : EIATTR_KPARAM_INFO
	.align		4
.L_4011:
        /*0058*/ 	.byte	0x04, 0x17
        /*005a*/ 	.short	(.L_4013 - .L_4012)
.L_4012:
        /*005c*/ 	.word	0x00000000
        /*0060*/ 	.short	0x0001
        /*0062*/ 	.short	0x0008
        /*0064*/ 	.byte	0x00, 0xf0, 0x41, 0x00


	//----- nvinfo : EIATTR_KPARAM_INFO
	.align		4
.L_4013:
        /*0068*/ 	.byte	0x04, 0x17
        /*006a*/ 	.short	(.L_4015 - .L_4014)
.L_4014:
        /*006c*/ 	.word	0x00000000
        /*0070*/ 	.short	0x0000
        /*0072*/ 	.short	0x0000
        /*0074*/ 	.byte	0x00, 0xf0, 0x11, 0x00


	//----- nvinfo : EIATTR_SPARSE_MMA_MASK
	.align		4
.L_4015:
        /*0078*/ 	.byte	0x03, 0x50
        /*007a*/ 	.short	0x0000


	//----- nvinfo : EIATTR_MAXREG_COUNT
	.align		4
        /*007c*/ 	.byte	0x03, 0x1b
        /*007e*/ 	.short	0x00ff


	//----- nvinfo : EIATTR_MERCURY_ISA_VERSION
	.align		4
        /*0080*/ 	.byte	0x03, 0x5f
        /*0082*/ 	.short	0x0101


	//----- nvinfo : EIATTR_EXIT_INSTR_OFFSETS
	.align		4
        /*0084*/ 	.byte	0x04, 0x1c
        /*0086*/ 	.short	(.L_4017 - .L_4016)


	//   ....[0]....
.L_4016:
        /*0088*/ 	.word	0x00000910


	//   ....[1]....
        /*008c*/ 	.word	0x00000960


	//----- nvinfo : EIATTR_MAX_THREADS
	.align		4
.L_4017:
        /*0090*/ 	.byte	0x04, 0x05
        /*0092*/ 	.short	(.L_4019 - .L_4018)
.L_4018:
        /*0094*/ 	.word	0x00000080
        /*0098*/ 	.word	0x00000001
        /*009c*/ 	.word	0x00000001


	//----- nvinfo : EIATTR_CRS_STACK_SIZE
	.align		4
.L_4019:
        /*00a0*/ 	.byte	0x04, 0x1e
        /*00a2*/ 	.short	(.L_4021 - .L_4020)
.L_4020:
        /*00a4*/ 	.word	0x00000000


	//----- nvinfo : EIATTR_CBANK_PARAM_SIZE
	.align		4
.L_4021:
        /*00a8*/ 	.byte	0x03, 0x19
        /*00aa*/ 	.short	0x002c


	//----- nvinfo : EIATTR_PARAM_CBANK
	.align		4
        /*00ac*/ 	.byte	0x04, 0x0a
        /*00ae*/ 	.short	(.L_4023 - .L_4022)
	.align		4
.L_4022:
        /*00b0*/ 	.word	index@(.nv.constant0._ZN2at6native27unrolled_elementwise_kernelIZZZNS0_49_GLOBAL__N__b919a28f_16_Normalization_cu_5c38458722batch_norm_calc_invstdERKNS_6TensorES5_dENKUlvE_clEvENKUlvE_clEvEUldE_St5arrayIPcLm2EELi4E23TrivialOffsetCalculatorILi1EjESD_NS0_6memory15LoadWithoutCastENSE_16StoreWithoutCastEEEviT_T0_T2_T3_T4_T5_)
        /*00b4*/ 	.short	0x0210
        /*00b6*/ 	.short	0x002c


	//----- nvinfo : EIATTR_SW_WAR
	.align		4
.L_4023:
        /*00b8*/ 	.byte	0x04, 0x36
        /*00ba*/ 	.short	(.L_4025 - .L_4024)
.L_4024:
        /*00bc*/ 	.word	0x00000008
.L_4025:


//--------------------- .nv.info._ZN2at6native29vectorized_elementwise_kernelILi2EZZZNS0_49_GLOBAL__N__b919a28f_16_Normalization_cu_5c38458722batch_norm_calc_invstdERKNS_6TensorES5_dENKUlvE_clEvENKUlvE_clEvEUldE_St5arrayIPcLm2EEEEviT0_T1_ --------------------------
	.section	.nv.info._ZN2at6native29vectorized_elementwise_kernelILi2EZZZNS0_49_GLOBAL__N__b919a28f_16_Normalization_cu_5c38458722batch_norm_calc_invstdERKNS_6TensorES5_dENKUlvE_clEvENKUlvE_clEvEUldE_St5arrayIPcLm2EEEEviT0_T1_,"",@"SHT_CUDA_INFO"
	.sectionflags	@""
	.align	4


	//----- nvinfo : EIATTR_CUDA_API_VERSION
	.align		4
        /*0000*/ 	.byte	0x04, 0x37
        /*0002*/ 	.short	(.L_4027 - .L_4026)
.L_4026:
        /*0004*/ 	.word	0x00000082


	//----- nvinfo : EIATTR_KPARAM_INFO
	.align		4
.L_4027:
        /*0008*/ 	.byte	0x04, 0x17
        /*000a*/ 	.short	(.L_4029 - .L_4028)
.L_4028:
        /*000c*/ 	.word	0x00000000
        /*0010*/ 	.short	0x0002
        /*0012*/ 	.short	0x0018
        /*0014*/ 	.byte	0x00, 0xf0, 0x41, 0x00


	//----- nvinfo : EIATTR_KPARAM_INFO
	.align		4
.L_4029:
        /*0018*/ 	.byte	0x04, 0x17
        /*001a*/ 	.short	(.L_4031 - .L_4030)
.L_4030:
        /*001c*/ 	.word	0x00000000
        /*0020*/ 	.short	0x0001
        /*0022*/ 	.short	0x0008
        /*0024*/ 	.byte	0x00, 0xf0, 0x41, 0x00


	//----- nvinfo : EIATTR_KPARAM_INFO
	.align		4
.L_4031:
        /*0028*/ 	.byte	0x04, 0x17
        /*002a*/ 	.short	(.L_4033 - .L_4032)
.L_4032:
        /*002c*/ 	.word	0x00000000
        /*0030*/ 	.short	0x0000
        /*0032*/ 	.short	0x0000
        /*0034*/ 	.byte	0x00, 0xf0, 0x11, 0x00


	//----- nvinfo : EIATTR_SPARSE_MMA_MASK
	.align		4
.L_4033:
        /*0038*/ 	.byte	0x03, 0x50
        /*003a*/ 	.short	0x0000


	//----- nvinfo : EIATTR_MAXREG_COUNT
	.align		4
        /*003c*/ 	.byte	0x03, 0x1b
        /*003e*/ 	.short	0x00ff


	//----- nvinfo : EIATTR_MERCURY_ISA_VERSION
	.align		4
        /*0040*/ 	.byte	0x03, 0x5f
        /*0042*/ 	.short	0x0101


	//----- nvinfo : EIATTR_EXIT_INSTR_OFFSETS
	.align		4
        /*0044*/ 	.byte	0x04, 0x1c
        /*0046*/ 	.short	(.L_4035 - .L_4034)


	//   ....[0]....
.L_4034:
        /*0048*/ 	.word	0x00000c00


	//   ....[1]....
        /*004c*/ 	.word	0x00001f60


	//   ....[2]....
        /*0050*/ 	.word	0x00001fb0


	//----- nvinfo : EIATTR_MAX_THREADS
	.align		4
.L_4035:
        /*0054*/ 	.byte	0x04, 0x05
        /*0056*/ 	.short	(.L_4037 - .L_4036)
.L_4036:
        /*0058*/ 	.word	0x00000080
        /*005c*/ 	.word	0x00000001
        /*0060*/ 	.word	0x00000001


	//----- nvinfo : EIATTR_CRS_STACK_SIZE
	.align		4
.L_4037:
        /*0064*/ 	.byte	0x04, 0x1e
        /*0066*/ 	.short	(.L_4039 - .L_4038)
.L_4038:
        /*0068*/ 	.word	0x00000000


	//----- nvinfo : EIATTR_CBANK_PARAM_SIZE
	.align		4
.L_4039:
        /*006c*/ 	.byte	0x03, 0x19
        /*006e*/ 	.short	0x0028


	//----- nvinfo : EIATTR_PARAM_CBANK
	.align		4
        /*0070*/ 	.byte	0x04, 0x0a
        /*0072*/ 	.short	(.L_4041 - .L_4040)
	.align		4
.L_4040:
        /*0074*/ 	.word	index@(.nv.constant0._ZN2at6native29vectorized_elementwise_kernelILi2EZZZNS0_49_GLOBAL__N__b919a28f_16_Normalization_cu_5c38458722batch_norm_calc_invstdERKNS_6TensorES5_dENKUlvE_clEvENKUlvE_clEvEUldE_St5arrayIPcLm2EEEEviT0_T1_)
        /*0078*/ 	.short	0x0210
        /*007a*/ 	.short	0x0028


	//----- nvinfo : EIATTR_SW_WAR
	.align		4
.L_4041:
        /*007c*/ 	.byte	0x04, 0x36
        /*007e*/ 	.short	(.L_4043 - .L_4042)
.L_4042:
        /*0080*/ 	.word	0x00000008
.L_4043:


//--------------------- .nv.info._ZN2at6native29vectorized_elementwise_kernelILi4EZZZNS0_49_GLOBAL__N__b919a28f_16_Normalization_cu_5c38458722batch_norm_calc_invstdERKNS_6TensorES5_dENKUlvE_clEvENKUlvE_clEvEUldE_St5arrayIPcLm2EEEEviT0_T1_ --------------------------
	.section	.nv.info._ZN2at6native29vectorized_elementwise_kernelILi4EZZZNS0_49_GLOBAL__N__b919a28f_16_Normalization_cu_5c38458722batch_norm_calc_invstdERKNS_6TensorES5_dENKUlvE_clEvENKUlvE_clEvEUldE_St5arrayIPcLm2EEEEviT0_T1_,"",@"SHT_CUDA_INFO"
	.sectionflags	@""
	.align	4


	//----- nvinfo : EIATTR_CUDA_API_VERSION
	.align		4
        /*0000*/ 	.byte	0x04, 0x37
        /*0002*/ 	.short	(.L_4045 - .L_4044)
.L_4044:
        /*0004*/ 	.word	0x00000082


	//----- nvinfo : EIATTR_KPARAM_INFO
	.align		4
.L_4045:
        /*0008*/ 	.byte	0x04, 0x17
        /*000a*/ 	.short	(.L_4047 - .L_4046)
.L_4046:
        /*000c*/ 	.word	0x00000000
        /*0010*/ 	.short	0x0002
        /*0012*/ 	.short	0x0018
        /*0014*/ 	.byte	0x00, 0xf0, 0x41, 0x00


	//----- nvinfo : EIATTR_KPARAM_INFO
	.align		4
.L_4047:
        /*0018*/ 	.byte	0x04, 0x17
        /*001a*/ 	.short	(.L_4049 - .L_4048)
.L_4048:
        /*001c*/ 	.word	0x00000000
        /*0020*/ 	.short	0x0001
        /*0022*/ 	.short	0x0008
        /*0024*/ 	.byte	0x00, 0xf0, 0x41, 0x00


	//----- nvinfo : EIATTR_KPARAM_INFO
	.align		4
.L_4049:
        /*0028*/ 	.byte	0x04, 0x17
        /*002a*/ 	.short	(.L_4051 - .L_4050)
.L_4050:
        /*002c*/ 	.word	0x00000000
        /*0030*/ 	.short	0x0000
        /*0032*/ 	.short	0x0000
        /*0034*/ 	.byte	0x00, 0xf0, 0x11, 0x00


	//----- nvinfo : EIATTR_SPARSE_MMA_MASK
	.align		4
.L_4051:
        /*0038*/ 	.byte	0x03, 0x50
        /*003a*/ 	.short	0x0000


	//----- nvinfo : EIATTR_MAXREG_COUNT
	.align		4
        /*003c*/ 	.byte	0x03, 0x1b
        /*003e*/ 	.short	0x00ff


	//----- nvinfo : EIATTR_MERCURY_ISA_VERSION
	.align		4
        /*0040*/ 	.byte	0x03, 0x5f
        /*0042*/ 	.short	0x0101


	//----- nvinfo : EIATTR_EXIT_INSTR_OFFSETS
	.align		4
        /*0044*/ 	.byte	0x04, 0x1c
        /*0046*/ 	.short	(.L_4053 - .L_4052)


	//   ....[0]....
.L_4052:
        /*0048*/ 	.word	0x00000c00


	//   ....[1]....
        /*004c*/ 	.word	0x00001f60


	//   ....[2]....
        /*0050*/ 	.word	0x00001fb0


	//----- nvinfo : EIATTR_MAX_THREADS
	.align		4
.L_4053:
        /*0054*/ 	.byte	0x04, 0x05
        /*0056*/ 	.short	(.L_4055 - .L_4054)
.L_4054:
        /*0058*/ 	.word	0x00000080
        /*005c*/ 	.word	0x00000001
        /*0060*/ 	.word	0x00000001


	//----- nvinfo : EIATTR_CRS_STACK_SIZE
	.align		4
.L_4055:
        /*0064*/ 	.byte	0x04, 0x1e
        /*0066*/ 	.short	(.L_4057 - .L_4056)
.L_4056:
        /*0068*/ 	.word	0x00000000


	//----- nvinfo : EIATTR_CBANK_PARAM_SIZE
	.align		4
.L_4057:
        /*006c*/ 	.byte	0x03, 0x19
        /*006e*/ 	.short	0x0028


	//----- nvinfo : EIATTR_PARAM_CBANK
	.align		4
        /*0070*/ 	.byte	0x04, 0x0a
        /*0072*/ 	.short	(.L_4059 - .L_4058)
	.align		4
.L_4058:
        /*0074*/ 	.word	index@(.nv.constant0._ZN2at6native29vectorized_elementwise_kernelILi4EZZZNS0_49_GLOBAL__N__b919a28f_16_Normalization_cu_5c38458722batch_norm_calc_invstdERKNS_6TensorES5_dENKUlvE_clEvENKUlvE_clEvEUldE_St5arrayIPcLm2EEEEviT0_T1_)
        /*0078*/ 	.short	0x0210
        /*007a*/ 	.short	0x0028


	//----- nvinfo : EIATTR_SW_WAR
	.align		4
.L_4059:
        /*007c*/ 	.byte	0x04, 0x36
        /*007e*/ 	.short	(.L_4061 - .L_4060)
.L_4060:
        /*0080*/ 	.word	0x00000008
.L_4061:


//--------------------- .nv.info._ZN2at6native29vectorized_elementwise_kernelILi8EZZZNS0_49_GLOBAL__N__b919a28f_16_Normalization_cu_5c38458722batch_norm_calc_invstdERKNS_6TensorES5_dENKUlvE_clEvENKUlvE_clEvEUldE_St5arrayIPcLm2EEEEviT0_T1_ --------------------------
	.section	.nv.info._ZN2at6native29vectorized_elementwise_kernelILi8EZZZNS0_49_GLOBAL__N__b919a28f_16_Normalization_cu_5c38458722batch_norm_calc_invstdERKNS_6TensorES5_dENKUlvE_clEvENKUlvE_clEvEUldE_St5arrayIPcLm2EEEEviT0_T1_,"",@"SHT_CUDA_INFO"
	.sectionflags	@""
	.align	4


	//----- nvinfo : EIATTR_CUDA_API_VERSION
	.align		4
        /*0000*/ 	.byte	0x04, 0x37
        /*0002*/ 	.short	(.L_4063 - .L_4062)
.L_4062:
        /*0004*/ 	.word	0x00000082


	//----- nvinfo : EIATTR_KPARAM_INFO
	.align		4
.L_4063:
        /*0008*/ 	.byte	0x04, 0x17
        /*000a*/ 	.short	(.L_4065 - .L_4064)
.L_4064:
        /*000c*/ 	.word	0x00000000
        /*0010*/ 	.short	0x0002
        /*0012*/ 	.short	0x0018
        /*0014*/ 	.byte	0x00, 0xf0, 0x41, 0x00


	//----- nvinfo : EIATTR_KPARAM_INFO
	.align		4
.L_4065:
        /*0018*/ 	.byte	0x04, 0x17
        /*001a*/ 	.short	(.L_4067 - .L_4066)
.L_4066:
        /*001c*/ 	.word	0x00000000
        /*0020*/ 	.short	0x0001
        /*0022*/ 	.short	0x0008
        /*0024*/ 	.byte	0x00, 0xf0, 0x41, 0x00


	//----- nvinfo : EIATTR_KPARAM_INFO
	.align		4
.L_4067:
        /*0028*/ 	.byte	0x04, 0x17
        /*002a*/ 	.short	(.L_4069 - .L_4068)
.L_4068:
        /*002c*/ 	.word	0x00000000
        /*0030*/ 	.short	0x0000
        /*0032*/ 	.short	0x0000
        /*0034*/ 	.byte	0x00, 0xf0, 0x11, 0x00


	//----- nvinfo : EIATTR_SPARSE_MMA_MASK
	.align		4
.L_4069:
        /*0038*/ 	.byte	0x03, 0x50
        /*003a*/ 	.short	0x0000


	//----- nvinfo : EIATTR_MAXREG_COUNT
	.align		4
        /*003c*/ 	.byte	0x03, 0x1b
        /*003e*/ 	.short	0x00ff


	//----- nvinfo : EIATTR_MERCURY_ISA_VERSION
	.align		4
        /*0040*/ 	.byte	0x03, 0x5f
        /*0042*/ 	.short	0x0101


	//----- nvinfo : EIATTR_EXIT_INSTR_OFFSETS
	.align		4
        /*0044*/ 	.byte	0x04, 0x1c
        /*0046*/ 	.short	(.L_4071 - .L_4070)


	//   ....[0]....
.L_4070:
        /*0048*/ 	.word	0x00000c00


	//   ....[1]....
        /*004c*/ 	.word	0x00001f60


	//   ....[2]....
        /*0050*/ 	.word	0x00001fb0


	//----- nvinfo : EIATTR_MAX_THREADS
	.align		4
.L_4071:
        /*0054*/ 	.byte	0x04, 0x05
        /*0056*/ 	.short	(.L_4073 - .L_4072)
.L_4072:
        /*0058*/ 	.word	0x00000080
        /*005c*/ 	.word	0x00000001
        /*0060*/ 	.word	0x00000001


	//----- nvinfo : EIATTR_CRS_STACK_SIZE
	.align		4
.L_4073:
        /*0064*/ 	.byte	0x04, 0x1e
        /*0066*/ 	.short	(.L_4075 - .L_4074)
.L_4074:
        /*0068*/ 	.word	0x00000000


	//----- nvinfo : EIATTR_CBANK_PARAM_SIZE
	.align		4
.L_4075:
        /*006c*/ 	.byte	0x03, 0x19
        /*006e*/ 	.short	0x0028


	//----- nvinfo : EIATTR_PARAM_CBANK
	.align		4
        /*0070*/ 	.byte	0x04, 0x0a
        /*0072*/ 	.short	(.L_4077 - .L_4076)
	.align		4
.L_4076:
        /*0074*/ 	.word	index@(.nv.constant0._ZN2at6native29vectorized_elementwise_kernelILi8EZZZNS0_49_GLOBAL__N__b919a28f_16_Normalization_cu_5c38458722batch_norm_calc_invstdERKNS_6TensorES5_dENKUlvE_clEvENKUlvE_clEvEUldE_St5arrayIPcLm2EEEEviT0_T1_)
        /*0078*/ 	.short	0x0210
        /*007a*/ 	.short	0x0028


	//----- nvinfo : EIATTR_SW_WAR
	.align		4
.L_4077:
        /*007c*/ 	.byte	0x04, 0x36
        /*007e*/ 	.short	(.L_4079 - .L_4078)
.L_4078:
        /*0080*/ 	.word	0x00000008
.L_4079:


//--------------------- .nv.info._ZN2at6native50batch_norm_collect_statistics_channels_last_kernelINS0_3VarEN3c108BFloat16EfLi4EEEvPKT0_PT1_S9_PVS8_PiiiS8_ --------------------------
	.section	.nv.info._ZN2at6native50batch_norm_collect_statistics_channels_last_kernelINS0_3VarEN3c108BFloat16EfLi4EEEvPKT0_PT1_S9_PVS8_PiiiS8_,"",@"SHT_CUDA_INFO"
	.sectionflags	@""
	.align	4


	//----- nvinfo : EIATTR_CUDA_API_VERSION
	.align		4
        /*0000*/ 	.byte	0x04, 0x37
        /*0002*/ 	.short	(.L_4081 - .L_4080)
.L_4080:
        /*0004*/ 	.word	0x00000082


	//----- nvinfo : EIATTR_KPARAM_INFO
	.align		4
.L_4081:
        /*0008*/ 	.byte	0x04, 0x17
        /*000a*/ 	.short	(.L_4083 - .L_4082)
.L_4082:
        /*000c*/ 	.word	0x00000000
        /*0010*/ 	.short	0x0007
        /*0012*/ 	.short	0x0030
        /*0014*/ 	.byte	0x00, 0xf0, 0x11, 0x00


	//----- nvinfo : EIATTR_KPARAM_INFO
	.align		4
.L_4083:
        /*0018*/ 	.byte	0x04, 0x17
        /*001a*/ 	.short	(.L_4085 - .L_4084)
.L_4084:
        /*001c*/ 	.word	0x00000000
        /*0020*/ 	.short	0x0006
        /*0022*/ 	.short	0x002c
        /*0024*/ 	.byte	0x00, 0xf0, 0x11, 0x00


	//----- nvinfo : EIATTR_KPARAM_INFO
	.align		4
.L_4085:
        /*0028*/ 	.byte	0x04, 0x17
        /*002a*/ 	.short	(.L_4087 - .L_4086)
.L_4086:
        /*002c*/ 	.word	0x00000000
        /*0030*/ 	.short	0x0005
        /*0032*/ 	.short	0x0028
        /*0034*/ 	.byte	0x00, 0xf0, 0x11, 0x00


	//----- nvinfo : EIATTR_KPARAM_INFO
	.align		4
.L_4087:
        /*0038*/ 	.byte	0x04, 0x17
        /*003a*/ 	.short	(.L_4089 - .L_4088)
.L_4088:
        /*003c*/ 	.word	0x00000000
        /*0040*/ 	.short	0x0004
        /*0042*/ 	.short	0x0020
        /*0044*/ 	.byte	0x00, 0xf0, 0x21, 0x00


	//----- nvinfo : EIATTR_KPARAM_INFO
	.align		4
.L_4089:
        /*0048*/ 	.byte	0x04, 0x17
        /*004a*/ 	.short	(.L_4091 - .L_4090)
.L_4090:
        /*004c*/ 	.word	0x00000000
        /*0050*/ 	.short	0x0003
        /*0052*/ 	.short	0x0018
        /*0054*/ 	.byte	0x00, 0xf0, 0x21, 0x00


	//----- nvinfo : EIATTR_KPARAM_INFO
	.align		4
.L_4091:
        /*0058*/ 	.byte	0x04, 0x17
        /*005a*/ 	.short	(.L_4093 - .L_4092)
.L_4092:
        /*005c*/ 	.word	0x00000000
        /*0060*/ 	.short	0x0002
        /*0062*/ 	.short	0x0010
        /*0064*/ 	.byte	0x00, 0xf0, 0x21, 0x00


	//----- nvinfo : EIATTR_KPARAM_INFO
	.align		4
.L_4093:
        /*0068*/ 	.byte	0x04, 0x17
        /*006a*/ 	.short	(.L_4095 - .L_4094)
.L_4094:
        /*006c*/ 	.word	0x00000000
        /*0070*/ 	.short	0x0001
        /*0072*/ 	.short	0x0008
        /*0074*/ 	.byte	0x00, 0xf0, 0x21, 0x00


	//----- nvinfo : EIATTR_KPARAM_INFO
	.align		4
.L_4095:
        /*0078*/ 	.byte	0x04, 0x17
        /*007a*/ 	.short	(.L_4097 - .L_4096)
.L_4096:
        /*007c*/ 	.word	0x00000000
        /*0080*/ 	.short	0x0000
        /*0082*/ 	.short	0x0000
        /*0084*/ 	.byte	0x00, 0xf0, 0x21, 0x00


	//----- nvinfo : EIATTR_SPARSE_MMA_MASK
	.align		4
.L_4097:
        /*0088*/ 	.byte	0x03, 0x50
        /*008a*/ 	.short	0x0000


	//----- nvinfo : EIATTR_MAXREG_COUNT
	.align		4
        /*008c*/ 	.byte	0x03, 0x1b
        /*008e*/ 	.short	0x00ff


	//----- nvinfo : EIATTR_NUM_BARRIERS
	.align		4
        /*0090*/ 	.byte	0x02, 0x4c
        /*0092*/ 	.byte	0x01
	.zero		1


	//----- nvinfo : EIATTR_MERCURY_ISA_VERSION
	.align		4
        /*0094*/ 	.byte	0x03, 0x5f
        /*0096*/ 	.short	0x0101


	//----- nvinfo : EIATTR_INT_WARP_WIDE_INSTR_OFFSETS
	.align		4
        /*0098*/ 	.byte	0x04, 0x31
        /*009a*/ 	.short	(.L_4099 - .L_4098)


	//   ....[0]....
.L_4098:
        /*009c*/ 	.word	0x00005920


	//   ....[1]....
        /*00a0*/ 	.word	0x00005a10


	//----- nvinfo : EIATTR_EXIT_INSTR_OFFSETS
	.align		4
.L_4099:
        /*00a4*/ 	.byte	0x04, 0x1c
        /*00a6*/ 	.short	(.L_4101 - .L_4100)


	//   ....[0]....
.L_4100:
        /*00a8*/ 	.word	0x000056e0


	//   ....[1]....
        /*00ac*/ 	.word	0x00005740


	//   ....[2]....
        /*00b0*/ 	.word	0x00005ad0


	//   ....[3]....
        /*00b4*/ 	.word	0x0000a840


	//   ....[4]....
        /*00b8*/ 	.word	0x0000a8a0


	//----- nvinfo : EIATTR_CRS_STACK_SIZE
	.align		4
.L_4101:
        /*00bc*/ 	.byte	0x04, 0x1e
        /*00be*/ 	.short	(.L_4103 - .L_4102)
.L_4102:
        /*00c0*/ 	.word	0x00000000


	//----- nvinfo : EIATTR_CBANK_PARAM_SIZE
	.align		4
.L_4103:
        /*00c4*/ 	.byte	0x03, 0x19
        /*00c6*/ 	.short	0x0034


	//----- nvinfo : EIATTR_PARAM_CBANK
	.align		4
        /*00c8*/ 	.byte	0x04, 0x0a
        /*00ca*/ 	.short	(.L_4105 - .L_4104)
	.align		4
.L_4104:
        /*00cc*/ 	.word	index@(.nv.constant0._ZN2at6native50batch_norm_collect_statistics_channels_last_kernelINS0_3VarEN3c108BFloat16EfLi4EEEvPKT0_PT1_S9_PVS8_PiiiS8_)
        /*00d0*/ 	.short	0x0210
        /*00d2*/ 	.short	0x0034


	//----- nvinfo : EIATTR_SW_WAR
	.align		4
.L_4105:
        /*00d4*/ 	.byte	0x04, 0x36
        /*00d6*/ 	.short	(.L_4107 - .L_4106)
.L_4106:
        /*00d8*/ 	.word	0x00000008
.L_4107:


//--------------------- .nv.info._ZN2at6native50batch_norm_collect_statistics_channels_last_kernelINS0_3VarEN3c104HalfEfLi4EEEvPKT0_PT1_S9_PVS8_PiiiS8_ --------------------------
	.section	.nv.info._ZN2at6native50batch_norm_collect_statistics_channels_last_kernelINS0_3VarEN3c104HalfEfLi4EEEvPKT0_PT1_S9_PVS8_PiiiS8_,"",@"SHT_CUDA_INFO"
	.sectionflags	@""
	.align	4


	//----- nvinfo : EIATTR_CUDA_API_VERSION
	.align		4
        /*0000*/ 	.byte	0x04, 0x37
        /*0002*/ 	.short	(.L_4109 - .L_4108)
.L_4108:
        /*0004*/ 	.word	0x00000082


	//----- nvinfo : EIATTR_KPARAM_INFO
	.align		4
.L_4109:
        /*0008*/ 	.byte	0x04, 0x17
        /*000a*/ 	.short	(.L_4111 - .L_4110)
.L_4110:
        /*000c*/ 	.word	0x00000000
        /*0010*/ 	.short	0x0007
        /*0012*/ 	.short	0x0030
        /*0014*/ 	.byte	0x00, 0xf0, 0x11, 0x00


	//----- nvinfo : EIATTR_KPARAM_INFO
	.align		4
.L_4111:
        /*0018*/ 	.byte	0x04, 0x17
        /*001a*/ 	.short	(.L_4113 - .L_4112)
.L_4112:
        /*001c*/ 	.word	0x00000000
        /*0020*/ 	.short	0x0006
        /*0022*/ 	.short	0x002c
        /*0024*/ 	.byte	0x00, 0xf0, 0x11, 0x00


	//----- nvinfo : EIATTR_KPARAM_INFO
	.align		4
.L_4113:
        /*0028*/ 	.byte	0x04, 0x17
        /*002a*/ 	.short	(.L_4115 - .L_4114)
.L_4114:
        /*002c*/ 	.word	0x00000000
        /*0030*/ 	.short	0x0005
        /*0032*/ 	.short	0x0028
        /*0034*/ 	.byte	0x00, 0xf0, 0x11, 0x00


	//----- nvinfo : EIATTR_KPARAM_INFO
	.align		4
.L_4115:
        /*0038*/ 	.byte	0x04, 0x17
        /*003a*/ 	.short	(.L_4117 - .L_4116)
.L_4116:
        /*003c*/ 	.word	0x00000000
        /*0040*/ 	.short	0x0004
        /*0042*/ 	.short	0x0020
        /*0044*/ 	.byte	0x00, 0xf0, 0x21, 0x00


	//----- nvinfo : EIATTR_KPARAM_INFO
	.align		4
.L_4117:
        /*0048*/ 	.byte	0x04, 0x17
        /*004a*/ 	.short	(.L_4119 - .L_4118)
.L_4118:
        /*004c*/ 	.word	0x00000000
        /*0050*/ 	.short	0x0003
        /*0052*/ 	.short	0x0018
        /*0054*/ 	.byte	0x00, 0xf0, 0x21, 0x00


	//----- nvinfo : EIATTR_KPARAM_INFO
	.align		4
.L_4119:
        /*0058*/ 	.byte	0x04, 0x17
        /*005a*/ 	.short	(.L_4121 - .L_4120)
.L_4120:
        /*005c*/ 	.word	0x00000000
        /*0060*/ 	.short	0x0002
        /*0062*/ 	.short	0x0010
        /*0064*/ 	.byte	0x00, 0xf0, 0x21, 0x00


	//----- nvinfo : EIATTR_KPARAM_INFO
	.align		4
.L_4121:
        /*0068*/ 	.byte	0x04, 0x17
        /*006a*/ 	.short	(.L_4123 - .L_4122)
.L_4122:
        /*006c*/ 	.word	0x00000000
        /*0070*/ 	.short	0x0001
        /*0072*/ 	.short	0x0008
        /*0074*/ 	.byte	0x00, 0xf0, 0x21, 0x00


	//----- nvinfo : EIATTR_KPARAM_INFO
	.align		4
.L_4123:
        /*0078*/ 	.byte	0x04, 0x17
        /*007a*/ 	.short	(.L_4125 - .L_4124)
.L_4124:
        /*007c*/ 	.word	0x00000000
        /*0080*/ 	.short	0x0000
        /*0082*/ 	.short	0x0000
        /*0084*/ 	.byte	0x00, 0xf0, 0x21, 0x00


	//----- nvinfo : EIATTR_SPARSE_MMA_MASK
	.align		4
.L_4125:
        /*0088*/ 	.byte	0x03, 0x50
        /*008a*/ 	.short	0x0000


	//----- nvinfo : EIATTR_MAXREG_COUNT
	.align		4
        /*008c*/ 	.byte	0x03, 0x1b
        /*008e*/ 	.short	0x00ff


	//----- nvinfo : EIATTR_NUM_BARRIERS
	.align		4
        /*0090*/ 	.byte	0x02, 0x4c
        /*0092*/ 	.byte	0x01
	.zero		1


	//----- nvinfo : EIATTR_MERCURY_ISA_VERSION
	.align		4
        /*0094*/ 	.byte	0x03, 0x5f
        /*0096*/ 	.short	0x0101


	//----- nvinfo : EIATTR_INT_WARP_WIDE_INSTR_OFFSETS
	.align		4
        /*0098*/ 	.byte	0x04, 0x31
        /*009a*/ 	.short	(.L_4127 - .L_4126)


	//   ....[0]....
.L_4126:
        /*009c*/ 	.word	0x00005920


	//   ....[1]....
        /*00a0*/ 	.word	0x00005a10


	//----- nvinfo : EIATTR_EXIT_INSTR_OFFSETS
	.align		4
.L_4127:
        /*00a4*/ 	.byte	0x04, 0x1c
        /*00a6*/ 	.short	(.L_4129 - .L_4128)


	//   ....[0]....
.L_4128:
        /*00a8*/ 	.word	0x000056e0


	//   ....[1]....
        /*00ac*/ 	.word	0x00005740


	//   ....[2]....
        /*00b0*/ 	.word	0x00005ad0


	//   ....[3]....
        /*00b4*/ 	.word	0x0000a840


	//   ....[4]....
        /*00b8*/ 	.word	0x0000a8a0


	//----- nvinfo : EIATTR_CRS_STACK_SIZE
	.align		4
.L_4129:
        /*00bc*/ 	.byte	0x04, 0x1e
        /*00be*/ 	.short	(.L_4131 - .L_4130)
.L_4130:
        /*00c0*/ 	.word	0x00000000


	//----- nvinfo : EIATTR_CBANK_PARAM_SIZE
	.align		4
.L_4131:
        /*00c4*/ 	.byte	0x03, 0x19
        /*00c6*/ 	.short	0x0034


	//----- nvinfo : EIATTR_PARAM_CBANK
	.align		4
        /*00c8*/ 	.byte	0x04, 0x0a
        /*00ca*/ 	.short	(.L_4133 - .L_4132)
	.align		4
.L_4132:
        /*00cc*/ 	.word	index@(.nv.constant0._ZN2at6native50batch_norm_collect_statistics_channels_last_kernelINS0_3VarEN3c104HalfEfLi4EEEvPKT0_PT1_S9_PVS8_PiiiS8_)
        /*00d0*/ 	.short	0x0210
        /*00d2*/ 	.short	0x0034


	//----- nvinfo : EIATTR_SW_WAR
	.align		4
.L_4133:
        /*00d4*/ 	.byte	0x04, 0x36
        /*00d6*/ 	.short	(.L_4135 - .L_4134)
.L_4134:
        /*00d8*/ 	.word	0x00000008
.L_4135:


//--------------------- .nv.info._ZN2at6native50batch_norm_collect_statistics_channels_last_kernelINS0_3VarEffLi4EEEvPKT0_PT1_S7_PVS6_PiiiS6_ --------------------------
	.section	.nv.info._ZN2at6native50batch_norm_collect_statistics_channels_last_kernelINS0_3VarEffLi4EEEvPKT0_PT1_S7_PVS6_PiiiS6_,"",@"SHT_CUDA_INFO"
	.sectionflags	@""
	.align	4


	//----- nvinfo : EIATTR_CUDA_API_VERSION
	.align		4
        /*0000*/ 	.byte	0x04, 0x37
        /*0002*/ 	.short	(.L_4137 - .L_4136)
.L_4136:
        /*0004*/ 	.word	0x00000082


	//----- nvinfo : EIATTR_KPARAM_INFO
	.align		4
.L_4137:
        /*0008*/ 	.byte	0x04, 0x17
        /*000a*/ 	.short	(.L_4139 - .L_4138)
.L_4138:
        /*000c*/ 	.word	0x00000000
        /*0010*/ 	.short	0x0007
        /*0012*/ 	.short	0x0030
        /*0014*/ 	.byte	0x00, 0xf0, 0x11, 0x00


	//----- nvinfo : EIATTR_KPARAM_INFO
	.align		4
.L_4139:
        /*0018*/ 	.byte	0x04, 0x17
        /*001a*/ 	.short	(.L_4141 - .L_4140)
.L_4140:
        /*001c*/ 	.word	0x00000000
        /*0020*/ 	.short	0x0006
        /*0022*/ 	.short	0x002c
        /*0024*/ 	.byte	0x00, 0xf0, 0x11, 0x00


	//----- nvinfo : EIATTR_KPARAM_INFO
	.align		4
.L_4141:
        /*0028*/ 	.byte	0x04, 0x17
        /*002a*/ 	.short	(.L_4143 - .L_4142)
.L_4142:
        /*002c*/ 	.word	0x00000000
        /*0030*/ 	.short	0x0005
        /*0032*/ 	.short	0x0028
        /*0034*/ 	.byte	0x00, 0xf0, 0x11, 0x00


	//----- nvinfo : EIATTR_KPARAM_INFO
	.align		4
.L_4143:
        /*0038*/ 	.byte	0x04, 0x17
        /*003a*/ 	.short	(.L_4145 - .L_4144)
.L_4144:
        /*003c*/ 	.word	0x00000000
        /*0040*/ 	.short	0x0004
        /*0042*/ 	.short	0x0020
        /*0044*/ 	.byte	0x00, 0xf0, 0x21, 0x00


	//----- nvinfo : EIATTR_KPARAM_INFO
	.align		4
.L_4145:
        /*0048*/ 	.byte	0x04, 0x17
        /*004a*/ 	.short	(.L_4147 - .L_4146)
.L_4146:
        /*004c*/ 	.word	0x00000000
        /*0050*/ 	.short	0x0003
        /*0052*/ 	.short	0x0018
        /*0054*/ 	.byte	0x00, 0xf0, 0x21, 0x00


	//----- nvinfo : EIATTR_KPARAM_INFO
	.align		4
.L_4147:
        /*0058*/ 	.byte	0x04, 0x17
        /*005a*/ 	.short	(.L_4149 - .L_4148)
.L_4148:
        /*005c*/ 	.word	0x00000000
        /*0060*/ 	.short	0x0002
        /*0062*/ 	.short	0x0010
        /*0064*/ 	.byte	0x00, 0xf0, 0x21, 0x00


	//----- nvinfo : EIATTR_KPARAM_INFO
	.align		4
.L_4149:
        /*0068*/ 	.byte	0x04, 0x17
        /*006a*/ 	.short	(.L_4151 - .L_4150)
.L_4150:
        /*006c*/ 	.word	0x00000000
        /*0070*/ 	.short	0x0001
        /*0072*/ 	.short	0x0008
        /*0074*/ 	.byte	0x00, 0xf0, 0x21, 0x00


	//----- nvinfo : EIATTR_KPARAM_INFO
	.align		4
.L_4151:
        /*0078*/ 	.byte	0x04, 0x17
        /*007a*/ 	.short	(.L_4153 - .L_4152)
.L_4152:
        /*007c*/ 	.word	0x00000000
        /*0080*/ 	.short	0x0000
        /*0082*/ 	.short	0x0000
        /*0084*/ 	.byte	0x00, 0xf0, 0x21, 0x00


	//----- nvinfo : EIATTR_SPARSE_MMA_MASK
	.align		4
.L_4153:
        /*0088*/ 	.byte	0x03, 0x50
        /*008a*/ 	.short	0x0000


	//----- nvinfo : EIATTR_MAXREG_COUNT
	.align		4
        /*008c*/ 	.byte	0x03, 0x1b
        /*008e*/ 	.short	0x00ff


	//----- nvinfo : EIATTR_NUM_BARRIERS
	.align		4
        /*0090*/ 	.byte	0x02, 0x4c
        /*0092*/ 	.byte	0x01
	.zero		1


	//----- nvinfo : EIATTR_MERCURY_ISA_VERSION
	.align		4
        /*0094*/ 	.byte	0x03, 0x5f
        /*0096*/ 	.short	0x0101


	//----- nvinfo : EIATTR_INT_WARP_WIDE_INSTR_OFFSETS
	.align		4
        /*0098*/ 	.byte	0x04, 0x31
        /*009a*/ 	.short	(.L_4155 - .L_4154)


	//   ....[0]....
.L_4154:
        /*009c*/ 	.word	0x00005930


	//   ....[1]....
        /*00a0*/ 	.word	0x00005a20


	//----- nvinfo : EIATTR_EXIT_INSTR_OFFSETS
	.align		4
.L_4155:
        /*00a4*/ 	.byte	0x04, 0x1c
        /*00a6*/ 	.short	(.L_4157 - .L_4156)


	//   ....[0]....
.L_4156:
        /*00a8*/ 	.word	0x000056f0


	//   ....[1]....
        /*00ac*/ 	.word	0x00005750


	//   ....[2]....
        /*00b0*/ 	.word	0x00005ae0


	//   ....[3]....
        /*00b4*/ 	.word	0x0000a850


	//   ....[4]....
        /*00b8*/ 	.word	0x0000a8b0


	//----- nvinfo : EIATTR_CRS_STACK_SIZE
	.align		4
.L_4157:
        /*00bc*/ 	.byte	0x04, 0x1e
        /*00be*/ 	.short	(.L_4159 - .L_4158)
.L_4158:
        /*00c0*/ 	.word	0x00000000


	//----- nvinfo : EIATTR_CBANK_PARAM_SIZE
	.align		4
.L_4159:
        /*00c4*/ 	.byte	0x03, 0x19
        /*00c6*/ 	.short	0x0034


	//----- nvinfo : EIATTR_PARAM_CBANK
	.align		4
        /*00c8*/ 	.byte	0x04, 0x0a
        /*00ca*/ 	.short	(.L_4161 - .L_4160)
	.align		4
.L_4160:
        /*00cc*/ 	.word	index@(.nv.constant0._ZN2at6native50batch_norm_collect_statistics_channels_last_kernelINS0_3VarEffLi4EEEvPKT0_PT1_S7_PVS6_PiiiS6_)
        /*00d0*/ 	.short	0x0210
        /*00d2*/ 	.short	0x0034


	//----- nvinfo : EIATTR_SW_WAR
	.align		4
.L_4161:
        /*00d4*/ 	.byte	0x04, 0x36
        /*00d6*/ 	.short	(.L_4163 - .L_4162)
.L_4162:
        /*00d8*/ 	.word	0x00000008
.L_4163:


//--------------------- .nv.info._ZN2at6native50batch_norm_collect_statistics_channels_last_kernelINS0_3VarEddLi4EEEvPKT0_PT1_S7_PVS6_PiiiS6_ --------------------------
	.section	.nv.info._ZN2at6native50batch_norm_collect_statistics_channels_last_kernelINS0_3VarEddLi4EEEvPKT0_PT1_S7_PVS6_PiiiS6_,"",@"SHT_CUDA_INFO"
	.sectionflags	@""
	.align	4


	//----- nvinfo : EIATTR_CUDA_API_VERSION
	.align		4
        /*0000*/ 	.byte	0x04, 0x37
        /*0002*/ 	.short	(.L_4165 - .L_4164)
.L_4164:
        /*0004*/ 	.word	0x00000082


	//----- nvinfo : EIATTR_KPARAM_INFO
	.align		4
.L_4165:
        /*0008*/ 	.byte	0x04, 0x17
        /*000a*/ 	.short	(.L_4167 - .L_4166)
.L_4166:
        /*000c*/ 	.word	0x00000000
        /*0010*/ 	.short	0x0007
        /*0012*/ 	.short	0x0030
        /*0014*/ 	.byte	0x00, 0xf0, 0x21, 0x00


	//----- nvinfo : EIATTR_KPARAM_INFO
	.align		4
.L_4167:
        /*0018*/ 	.byte	0x04, 0x17
        /*001a*/ 	.short	(.L_4169 - .L_4168)
.L_4168:
        /*001c*/ 	.word	0x00000000
        /*0020*/ 	.short	0x0006
        /*0022*/ 	.short	0x002c
        /*0024*/ 	.byte	0x00, 0xf0, 0x11, 0x00


	//----- nvinfo : EIATTR_KPARAM_INFO
	.align		4
.L_4169:
        /*0028*/ 	.byte	0x04, 0x17
        /*002a*/ 	.short	(.L_4171 - .L_4170)
.L_4170:
        /*002c*/ 	.word	0x00000000
        /*0030*/ 	.short	0x0005
        /*0032*/ 	.short	0x0028
        /*0034*/ 	.byte	0x00, 0xf0, 0x11, 0x00


	//----- nvinfo : EIATTR_KPARAM_INFO
	.align		4
.L_4171:
        /*0038*/ 	.byte	0x04, 0x17
        /*003a*/ 	.short	(.L_4173 - .L_4172)
.L_4172:
        /*003c*/ 	.word	0x00000000
        /*0040*/ 	.short	0x0004
        /*0042*/ 	.short	0x0020
        /*0044*/ 	.byte	0x00, 0xf0, 0x21, 0x00


	//----- nvinfo : EIATTR_KPARAM_INFO
	.align		4
.L_4173:
        /*0048*/ 	.byte	0x04, 0x17
        /*004a*/ 	.short	(.L_4175 - .L_4174)
.L_4174:
        /*004c*/ 	.word	0x00000000
        /*0050*/ 	.short	0x0003
        /*0052*/ 	.short	0x0018
        /*0054*/ 	.byte	0x00, 0xf0, 0x21, 0x00


	//----- nvinfo : EIATTR_KPARAM_INFO
	.align		4
.L_4175:
        /*0058*/ 	.byte	0x04, 0x17
        /*005a*/ 	.short	(.L_4177 - .L_4176)
.L_4176:
        /*005c*/ 	.word	0x00000000
        /*0060*/ 	.short	0x0002
        /*0062*/ 	.short	0x0010
        /*0064*/ 	.byte	0x00, 0xf0, 0x21, 0x00


	//----- nvinfo : EIATTR_KPARAM_INFO
	.align		4
.L_4177:
        /*0068*/ 	.byte	0x04, 0x17
        /*006a*/ 	.short	(.L_4179 - .L_4178)
.L_4178:
        /*006c*/ 	.word	0x00000000
        /*0070*/ 	.short	0x0001
        /*0072*/ 	.short	0x0008
        /*0074*/ 	.byte	0x00, 0xf0, 0x21, 0x00


	//----- nvinfo : EIATTR_KPARAM_INFO
	.align		4
.L_4179:
        /*0078*/ 	.byte	0x04, 0x17
        /*007a*/ 	.short	(.L_4181 - .L_4180)
.L_4180:
        /*007c*/ 	.word	0x00000000
        /*0080*/ 	.short	0x0000
        /*0082*/ 	.short	0x0000
        /*0084*/ 	.byte	0x00, 0xf0, 0x21, 0x00


	//----- nvinfo : EIATTR_SPARSE_MMA_MASK
	.align		4
.L_4181:
        /*0088*/ 	.byte	0x03, 0x50
        /*008a*/ 	.short	0x0000


	//----- nvinfo : EIATTR_MAXREG_COUNT
	.align		4
        /*008c*/ 	.byte	0x03, 0x1b
        /*008e*/ 	.short	0x00ff


	//----- nvinfo : EIATTR_NUM_BARRIERS
	.align		4
        /*0090*/ 	.byte	0x02, 0x4c
        /*0092*/ 	.byte	0x01
	.zero		1


	//----- nvinfo : EIATTR_MERCURY_ISA_VERSION
	.align		4
        /*0094*/ 	.byte	0x03, 0x5f
        /*0096*/ 	.short	0x0101


	//----- nvinfo : EIATTR_INT_WARP_WIDE_INSTR_OFFSETS
	.align		4
        /*0098*/ 	.byte	0x04, 0x31
        /*009a*/ 	.short	(.L_4183 - .L_4182)


	//   ....[0]....
.L_4182:
        /*009c*/ 	.word	0x00008110


	//   ....[1]....
        /*00a0*/ 	.word	0x00008200


	//----- nvinfo : EIATTR_EXIT_INSTR_OFFSETS
	.align		4
.L_4183:
        /*00a4*/ 	.byte	0x04, 0x1c
        /*00a6*/ 	.short	(.L_4185 - .L_4184)


	//   ....[0]....
.L_4184:
        /*00a8*/ 	.word	0x00007da0


	//   ....[1]....
        /*00ac*/ 	.word	0x00007f40


	//   ....[2]....
        /*00b0*/ 	.word	0x000082c0


	//   ....[3]....
        /*00b4*/ 	.word	0x0000f060


	//   ....[4]....
        /*00b8*/ 	.word	0x0000f200


	//----- nvinfo : EIATTR_CRS_STACK_SIZE
	.align		4
.L_4185:
        /*00bc*/ 	.byte	0x04, 0x1e
        /*00be*/ 	.short	(.L_4187 - .L_4186)
.L_4186:
        /*00c0*/ 	.word	0x00000000


	//----- nvinfo : EIATTR_CBANK_PARAM_SIZE
	.align		4
.L_4187:
        /*00c4*/ 	.byte	0x03, 0x19
        /*00c6*/ 	.short	0x0038


	//----- nvinfo : EIATTR_PARAM_CBANK
	.align		4
        /*00c8*/ 	.byte	0x04, 0x0a
        /*00ca*/ 	.short	(.L_4189 - .L_4188)
	.align		4
.L_4188:
        /*00cc*/ 	.word	index@(.nv.constant0._ZN2at6native50batch_norm_collect_statistics_channels_last_kernelINS0_3VarEddLi4EEEvPKT0_PT1_S7_PVS6_PiiiS6_)
        /*00d0*/ 	.short	0x0210
        /*00d2*/ 	.short	0x0038


	//----- nvinfo : EIATTR_SW_WAR
	.align		4
.L_4189:
        /*00d4*/ 	.byte	0x04, 0x36
        /*00d6*/ 	.short	(.L_4191 - .L_4190)
.L_4190:
        /*00d8*/ 	.word	0x00000008
.L_4191:


//--------------------- .nv.info._ZN2at6native36batch_norm_collect_statistics_kernelINS0_3VarEN3c108BFloat16ES4_fiEEvNS_27GenericPackedTensorAccessorIKT0_Lm3ENS_17RestrictPtrTraitsET3_EET2_SB_NS5_ISB_Lm1ES8_S9_EESC_ --------------------------
	.section	.nv.info._ZN2at6native36batch_norm_collect_statistics_kernelINS0_3VarEN3c108BFloat16ES4_fiEEvNS_27GenericPackedTensorAccessorIKT0_Lm3ENS_17RestrictPtrTraitsET3_EET2_SB_NS5_ISB_Lm1ES8_S9_EESC_,"",@"SHT_CUDA_INFO"
	.sectionflags	@""
	.align	4


	//----- nvinfo : EIATTR_CUDA_API_VERSION
	.align		4
        /*0000*/ 	.byte	0x04, 0x37
        /*0002*/ 	.short	(.L_4193 - .L_4192)
.L_4192:
        /*0004*/ 	.word	0x00000082


	//----- nvinfo : EIATTR_KPARAM_INFO
	.align		4
.L_4193:
        /*0008*/ 	.byte	0x04, 0x17
        /*000a*/ 	.short	(.L_4195 - .L_4194)
.L_4194:
        /*000c*/ 	.word	0x00000000
        /*0010*/ 	.short	0x0004
        /*0012*/ 	.short	0x0038
        /*0014*/ 	.byte	0x00, 0xf0, 0x41, 0x00


	//----- nvinfo : EIATTR_KPARAM_INFO
	.align		4
.L_4195:
        /*0018*/ 	.byte	0x04, 0x17
        /*001a*/ 	.short	(.L_4197 - .L_4196)
.L_4196:
        /*001c*/ 	.word	0x00000000
        /*0020*/ 	.short	0x0003
        /*0022*/ 	.short	0x0028
        /*0024*/ 	.byte	0x00, 0xf0, 0x41, 0x00


	//----- nvinfo : EIATTR_KPARAM_INFO
	.align		4
.L_4197:
        /*0028*/ 	.byte	0x04, 0x17
        /*002a*/ 	.short	(.L_4199 - .L_4198)
.L_4198:
        /*002c*/ 	.word	0x00000000
        /*0030*/ 	.short	0x0002
        /*0032*/ 	.short	0x0024
        /*0034*/ 	.byte	0x00, 0xf0, 0x11, 0x00


	//----- nvinfo : EIATTR_KPARAM_INFO
	.align		4
.L_4199:
        /*0038*/ 	.byte	0x04, 0x17
        /*003a*/ 	.short	(.L_4201 - .L_4200)
.L_4200:
        /*003c*/ 	.word	0x00000000
        /*0040*/ 	.short	0x0001
        /*0042*/ 	.short	0x0020
        /*0044*/ 	.byte	0x00, 0xf0, 0x11, 0x00


	//----- nvinfo : EIATTR_KPARAM_INFO
	.align		4
.L_4201:
        /*0048*/ 	.byte	0x04, 0x17
        /*004a*/ 	.short	(.L_4203 - .L_4202)
.L_4202:
        /*004c*/ 	.word	0x00000000
        /*0050*/ 	.short	0x0000
        /*0052*/ 	.short	0x0000
        /*0054*/ 	.byte	0x00, 0xf0, 0x81, 0x00


	//----- nvinfo : EIATTR_SPARSE_MMA_MASK
	.align		4
.L_4203:
        /*0058*/ 	.byte	0x03, 0x50
        /*005a*/ 	.short	0x0000


	//----- nvinfo : EIATTR_MAXREG_COUNT
	.align		4
        /*005c*/ 	.byte	0x03, 0x1b
        /*005e*/ 	.short	0x00ff


	//----- nvinfo : EIATTR_NUM_BARRIERS
	.align		4
        /*0060*/ 	.byte	0x02, 0x4c
        /*0062*/ 	.byte	0x01
	.zero		1


	//----- nvinfo : EIATTR_MERCURY_ISA_VERSION
	.align		4
        /*0064*/ 	.byte	0x03, 0x5f
        /*0066*/ 	.short	0x0101


	//----- nvinfo : EIATTR_COOP_GROUP_MASK_REGIDS
	.align		4
        /*0068*/ 	.byte	0x04, 0x29
        /*006a*/ 	.short	(.L_4205 - .L_4204)


	//   ....[0]....
.L_4204:
        /*006c*/ 	.word	0xffffffff


	//   ....[1]....
        /*0070*/ 	.word	0xffffffff


	//   ....[2]....
        /*0074*/ 	.word	0xffffffff


	//   ....[3]....
        /*0078*/ 	.word	0xffffffff


	//   ....[4]....
        /*007c*/ 	.word	0xffffffff


	//   ....[5]....
        /*0080*/ 	.word	0xffffffff


	//   ....[6]....
        /*0084*/ 	.word	0xffffffff


	//   ....[7]....
        /*0088*/ 	.word	0xffffffff


	//   ....[8]....
        /*008c*/ 	.word	0xffffffff


	//   ....[9]....
        /*0090*/ 	.word	0xffffffff


	//   ....[10]....
        /*0094*/ 	.word	0xffffffff


	//   ....[11]....
        /*0098*/ 	.word	0xffffffff


	//   ....[12]....
        /*009c*/ 	.word	0xffffffff


	//   ....[13]....
        /*00a0*/ 	.word	0xffffffff


	//   ....[14]....
        /*00a4*/ 	.word	0xffffffff


	//   ....[15]....
        /*00a8*/ 	.word	0xffffffff


	//   ....[16]....
        /*00ac*/ 	.word	0xffffffff


	//   ....[17]....
        /*00b0*/ 	.word	0xffffffff


	//   ....[18]....
        /*00b4*/ 	.word	0xffffffff


	//   ....[19]....
        /*00b8*/ 	.word	0xffffffff


	//   ....[20]....
        /*00bc*/ 	.word	0xffffffff


	//   ....[21]....
        /*00c0*/ 	.word	0xffffffff


	//   ....[22]....
        /*00c4*/ 	.word	0xffffffff


	//   ....[23]....
        /*00c8*/ 	.word	0xffffffff


	//   ....[24]....
        /*00cc*/ 	.word	0xffffffff


	//   ....[25]....
        /*00d0*/ 	.word	0xffffffff


	//   ....[26]....
        /*00d4*/ 	.word	0xffffffff


	//   ....[27]....
        /*00d8*/ 	.word	0xffffffff


	//   ....[28]....
        /*00dc*/ 	.word	0xffffffff


	//   ....[29]....
        /*00e0*/ 	.word	0xffffffff


	//----- nvinfo : EIATTR_COOP_GROUP_INSTR_OFFSETS
	.align		4
.L_4205:
        /*00e4*/ 	.byte	0x04, 0x28
        /*00e6*/ 	.short	(.L_4207 - .L_4206)


	//   ....[0]....
.L_4206:
        /*00e8*/ 	.word	0x00000350


	//   ....[1]....
        /*00ec*/ 	.word	0x00000420


	//   ....[2]....
        /*00f0*/ 	.word	0x000004d0


	//   ....[3]....
        /*00f4*/ 	.word	0x00000540


	//   ....[4]....
        /*00f8*/ 	.word	0x00000660


	//   ....[5]....
        /*00fc*/ 	.word	0x00000740


	//   ....[6]....
        /*0100*/ 	.word	0x00000790


	//   ....[7]....
        /*0104*/ 	.word	0x000008c0


	//   ....[8]....
        /*0108*/ 	.word	0x000009a0


	//   ....[9]....
        /*010c*/ 	.word	0x000009f0


	//   ....[10]....
        /*0110*/ 	.word	0x00000b20


	//   ....[11]....
        /*0114*/ 	.word	0x00000c00


	//   ....[12]....
        /*0118*/ 	.word	0x00000cd0


	//   ....[13]....
        /*011c*/ 	.word	0x00000d80


	//   ....[14]....
        /*0120*/ 	.word	0x00000f00


	//   ....[15]....
        /*0124*/ 	.word	0x00001170


	//   ....[16]....
        /*0128*/ 	.word	0x00001190


	//   ....[17]....
        /*012c*/ 	.word	0x000012f0


	//   ....[18]....
        /*0130*/ 	.word	0x00001390


	//   ....[19]....
        /*0134*/ 	.word	0x00001490


	//   ....[20]....
        /*0138*/ 	.word	0x00001560


	//   ....[21]....
        /*013c*/ 	.word	0x000015b0


	//   ....[22]....
        /*0140*/ 	.word	0x000016e0


	//   ....[23]....
        /*0144*/ 	.word	0x000017c0


	//   ....[24]....
        /*0148*/ 	.word	0x00001850


	//   ....[25]....
        /*014c*/ 	.word	0x00001900


	//   ....[26]....
        /*0150*/ 	.word	0x00001a40


	//   ....[27]....
        /*0154*/ 	.word	0x00001a90


	//   ....[28]....
        /*0158*/ 	.word	0x00001bd0


	//   ....[29]....
        /*015c*/ 	.word	0x00001cd0


	//----- nvinfo : EIATTR_EXIT_INSTR_OFFSETS
	.align		4
.L_4207:
        /*0160*/ 	.byte	0x04, 0x1c
        /*0162*/ 	.short	(.L_4209 - .L_4208)


	//   ....[0]....
.L_4208:
        /*0164*/ 	.word	0x00001cf0


	//   ....[1]....
        /*0168*/ 	.word	0x00001e40


	//   ....[2]....
        /*016c*/ 	.word	0x00001f30


	//----- nvinfo : EIATTR_CRS_STACK_SIZE
	.align		4
.L_4209:
        /*0170*/ 	.byte	0x04, 0x1e
        /*0172*/ 	.short	(.L_4211 - .L_4210)
.L_4210:
        /*0174*/ 	.word	0x00000000


	//----- nvinfo : EIATTR_CBANK_PARAM_SIZE
	.align		4
.L_4211:
        /*0178*/ 	.byte	0x03, 0x19
        /*017a*/ 	.short	0x0048


	//----- nvinfo : EIATTR_PARAM_CBANK
	.align		4
        /*017c*/ 	.byte	0x04, 0x0a
        /*017e*/ 	.short	(.L_4213 - .L_4212)
	.align		4
.L_4212:
        /*0180*/ 	.word	index@(.nv.constant0._ZN2at6native36batch_norm_collect_statistics_kernelINS0_3VarEN3c108BFloat16ES4_fiEEvNS_27GenericPackedTensorAccessorIKT0_Lm3ENS_17RestrictPtrTraitsET3_EET2_SB_NS5_ISB_Lm1ES8_S9_EESC_)
        /*0184*/ 	.short	0x0210
        /*0186*/ 	.short	0x0048


	//----- nvinfo : EIATTR_SW_WAR
	.align		4
.L_4213:
        /*0188*/ 	.byte	0x04, 0x36
        /*018a*/ 	.short	(.L_4215 - .L_4214)
.L_4214:
        /*018c*/ 	.word	0x00000008
.L_4215:


//--------------------- .nv.info._ZN2at6native36batch_norm_collect_statistics_kernelINS0_3VarEN3c104HalfES4_fiEEvNS_27GenericPackedTensorAccessorIKT0_Lm3ENS_17RestrictPtrTraitsET3_EET2_SB_NS5_ISB_Lm1ES8_S9_EESC_ --------------------------
	.section	.nv.info._ZN2at6native36batch_norm_collect_statistics_kernelINS0_3VarEN3c104HalfES4_fiEEvNS_27GenericPackedTensorAccessorIKT0_Lm3ENS_17RestrictPtrTraitsET3_EET2_SB_NS5_ISB_Lm1ES8_S9_EESC_,"",@"SHT_CUDA_INFO"
	.sectionflags	@""
	.align	4


	//----- nvinfo : EIATTR_CUDA_API_VERSION
	.align		4
        /*0000*/ 	.byte	0x04, 0x37
        /*0002*/ 	.short	(.L_4217 - .L_4216)
.L_4216:
        /*0004*/ 	.word	0x00000082


	//----- nvinfo : EIATTR_KPARAM_INFO
	.align		4
.L_4217:
        /*0008*/ 	.byte	0x04, 0x17
        /*000a*/ 	.short	(.L_4219 - .L_4218)
.L_4218:
        /*000c*/ 	.word	0x00000000
        /*0010*/ 	.short	0x0004
        /*0012*/ 	.short	0x0038
        /*0014*/ 	.byte	0x00, 0xf0, 0x41, 0x00


	//----- nvinfo : EIATTR_KPARAM_INFO
	.align		4
.L_4219:
        /*0018*/ 	.byte	0x04, 0x17
        /*001a*/ 	.short	(.L_4221 - .L_4220)
.L_4220:
        /*001c*/ 	.word	0x00000000
        /*0020*/ 	.short	0x0003
        /*0022*/ 	.short	0x0028
        /*0024*/ 	.byte	0x00, 0xf0, 0x41, 0x00


	//----- nvinfo : EIATTR_KPARAM_INFO
	.align		4
.L_4221:
        /*0028*/ 	.byte	0x04, 0x17
        /*002a*/ 	.short	(.L_4223 - .L_4222)
.L_4222:
        /*002c*/ 	.word	0x00000000
        /*0030*/ 	.short	0x0002
        /*0032*/ 	.short	0x0024
        /*0034*/ 	.byte	0x00, 0xf0, 0x11, 0x00


	//----- nvinfo : EIATTR_KPARAM_INFO
	.align		4
.L_4223:
        /*0038*/ 	.byte	0x04, 0x17
        /*003a*/ 	.short	(.L_4225 - .L_4224)
.L_4224:
        /*003c*/ 	.word	0x00000000
        /*0040*/ 	.short	0x0001
        /*0042*/ 	.short	0x0020
        /*0044*/ 	.byte	0x00, 0xf0, 0x11, 0x00


	//----- nvinfo : EIATTR_KPARAM_INFO
	.align		4
.L_4225:
        /*0048*/ 	.byte	0x04, 0x17
        /*004a*/ 	.short	(.L_4227 - .L_4226)
.L_4226:
        /*004c*/ 	.word	0x00000000
        /*0050*/ 	.short	0x0000
        /*0052*/ 	.short	0x0000
        /*0054*/ 	.byte	0x00, 0xf0, 0x81, 0x00


	//----- nvinfo : EIATTR_SPARSE_MMA_MASK
	.align		4
.L_4227:
        /*0058*/ 	.byte	0x03, 0x50
        /*005a*/ 	.short	0x0000


	//----- nvinfo : EIATTR_MAXREG_COUNT
	.align		4
        /*005c*/ 	.byte	0x03, 0x1b
        /*005e*/ 	.short	0x00ff


	//----- nvinfo : EIATTR_NUM_BARRIERS
	.align		4
        /*0060*/ 	.byte	0x02, 0x4c
        /*0062*/ 	.byte	0x01
	.zero		1


	//----- nvinfo : EIATTR_MERCURY_ISA_VERSION
	.align		4
        /*0064*/ 	.byte	0x03, 0x5f
        /*0066*/ 	.short	0x0101


	//----- nvinfo : EIATTR_COOP_GROUP_MASK_REGIDS
	.align		4
        /*0068*/ 	.byte	0x04, 0x29
        /*006a*/ 	.short	(.L_4229 - .L_4228)


	//   ....[0]....
.L_4228:
        /*006c*/ 	.word	0xffffffff


	//   ....[1]....
        /*0070*/ 	.word	0xffffffff


	//   ....[2]....
        /*0074*/ 	.word	0xffffffff


	//   ....[3]....
        /*0078*/ 	.word	0xffffffff


	//   ....[4]....
        /*007c*/ 	.word	0xffffffff


	//   ....[5]....
        /*0080*/ 	.word	0xffffffff


	//   ....[6]....
        /*0084*/ 	.word	0xffffffff


	//   ....[7]....
        /*0088*/ 	.word	0xffffffff


	//   ....[8]....
        /*008c*/ 	.word	0xffffffff


	//   ....[9]....
        /*0090*/ 	.word	0xffffffff


	//   ....[10]....
        /*0094*/ 	.word	0xffffffff


	//   ....[11]....
        /*0098*/ 	.word	0xffffffff


	//   ....[12]....
        /*009c*/ 	.word	0xffffffff


	//   ....[13]....
        /*00a0*/ 	.word	0xffffffff


	//   ....[14]....
        /*00a4*/ 	.word	0xffffffff


	//   ....[15]....
        /*00a8*/ 	.word	0xffffffff


	//   ....[16]....
        /*00ac*/ 	.word	0xffffffff


	//   ....[17]....
        /*00b0*/ 	.word	0xffffffff


	//   ....[18]....
        /*00b4*/ 	.word	0xffffffff


	//   ....[19]....
        /*00b8*/ 	.word	0xffffffff


	//   ....[20]....
        /*00bc*/ 	.word	0xffffffff


	//   ....[21]....
        /*00c0*/ 	.word	0xffffffff


	//   ....[22]....
        /*00c4*/ 	.word	0xffffffff


	//   ....[23]....
        /*00c8*/ 	.word	0xffffffff


	//   ....[24]....
        /*00cc*/ 	.word	0xffffffff


	//   ....[25]....
        /*00d0*/ 	.word	0xffffffff


	//   ....[26]....
        /*00d4*/ 	.word	0xffffffff


	//   ....[27]....
        /*00d8*/ 	.word	0xffffffff


	//   ....[28]....
        /*00dc*/ 	.word	0xffffffff


	//   ....[29]....
        /*00e0*/ 	.word	0xffffffff


	//----- nvinfo : EIATTR_COOP_GROUP_INSTR_OFFSETS
	.align		4
.L_4229:
        /*00e4*/ 	.byte	0x04, 0x28
        /*00e6*/ 	.short	(.L_4231 - .L_4230)


	//   ....[0]....
.L_4230:
        /*00e8*/ 	.word	0x00000350


	//   ....[1]....
        /*00ec*/ 	.word	0x00000420


	//   ....[2]....
        /*00f0*/ 	.word	0x000004d0


	//   ....[3]....
        /*00f4*/ 	.word	0x00000540


	//   ....[4]....
        /*00f8*/ 	.word	0x00000660


	//   ....[5]....
        /*00fc*/ 	.word	0x00000740


	//   ....[6]....
        /*0100*/ 	.word	0x00000790


	//   ....[7]....
        /*0104*/ 	.word	0x000008c0


	//   ....[8]....
        /*0108*/ 	.word	0x000009a0


	//   ....[9]....
        /*010c*/ 	.word	0x000009f0


	//   ....[10]....
        /*0110*/ 	.word	0x00000b20


	//   ....[11]....
        /*0114*/ 	.word	0x00000c00


	//   ....[12]....
        /*0118*/ 	.word	0x00000cd0


	//   ....[13]....
        /*011c*/ 	.word	0x00000d80


	//   ....[14]....
        /*0120*/ 	.word	0x00000f00


	//   ....[15]....
        /*0124*/ 	.word	0x00001170


	//   ....[16]....
        /*0128*/ 	.word	0x00001190


	//   ....[17]....
        /*012c*/ 	.word	0x000012f0


	//   ....[18]....
        /*0130*/ 	.word	0x00001390


	//   ....[19]....
        /*0134*/ 	.word	0x00001490


	//   ....[20]....
        /*0138*/ 	.word	0x00001560


	//   ....[21]....
        /*013c*/ 	.word	0x000015b0


	//   ....[22]....
        /*0140*/ 	.word	0x000016e0


	//   ....[23]....
        /*0144*/ 	.word	0x000017c0


	//   ....[24]....
        /*0148*/ 	.word	0x00001850


	//   ....[25]....
        /*014c*/ 	.word	0x00001900


	//   ....[26]....
        /*0150*/ 	.word	0x00001a40


	//   ....[27]....
        /*0154*/ 	.word	0x00001a90


	//   ....[28]....
        /*0158*/ 	.word	0x00001bd0


	//   ....[29]....
        /*015c*/ 	.word	0x00001cd0


	//----- nvinfo : EIATTR_EXIT_INSTR_OFFSETS
	.align		4
.L_4231:
        /*0160*/ 	.byte	0x04, 0x1c
        /*0162*/ 	.short	(.L_4233 - .L_4232)


	//   ....[0]....
.L_4232:
        /*0164*/ 	.word	0x00001cf0


	//   ....[1]....
        /*0168*/ 	.word	0x00001e40


	//   ....[2]....
        /*016c*/ 	.word	0x00001f30


	//----- nvinfo : EIATTR_CRS_STACK_SIZE
	.align		4
.L_4233:
        /*0170*/ 	.byte	0x04, 0x1e
        /*0172*/ 	.short	(.L_4235 - .L_4234)
.L_4234:
        /*0174*/ 	.word	0x00000000


	//----- nvinfo : EIATTR_CBANK_PARAM_SIZE
	.align		4
.L_4235:
        /*0178*/ 	.byte	0x03, 0x19
        /*017a*/ 	.short	0x0048


	//----- nvinfo : EIATTR_PARAM_CBANK
	.align		4
        /*017c*/ 	.byte	0x04, 0x0a
        /*017e*/ 	.short	(.L_4237 - .L_4236)
	.align		4
.L_4236:
        /*0180*/ 	.word	index@(.nv.constant0._ZN2at6native36batch_norm_collect_statistics_kernelINS0_3VarEN3c104HalfES4_fiEEvNS_27GenericPackedTensorAccessorIKT0_Lm3ENS_17RestrictPtrTraitsET3_EET2_SB_NS5_ISB_Lm1ES8_S9_EESC_)
        /*0184*/ 	.short	0x0210
        /*0186*/ 	.short	0x0048


	//----- nvinfo : EIATTR_SW_WAR
	.align		4
.L_4237:
        /*0188*/ 	.byte	0x04, 0x36
        /*018a*/ 	.short	(.L_4239 - .L_4238)
.L_4238:
        /*018c*/ 	.word	0x00000008
.L_4239:


//--------------------- .nv.info._ZN2at6native36batch_norm_collect_statistics_kernelINS0_3VarEfffiEEvNS_27GenericPackedTensorAccessorIKT0_Lm3ENS_17RestrictPtrTraitsET3_EET2_S9_NS3_IS9_Lm1ES6_S7_EESA_ --------------------------
	.section	.nv.info._ZN2at6native36batch_norm_collect_statistics_kernelINS0_3VarEfffiEEvNS_27GenericPackedTensorAccessorIKT0_Lm3ENS_17RestrictPtrTraitsET3_EET2_S9_NS3_IS9_Lm1ES6_S7_EESA_,"",@"SHT_CUDA_INFO"
	.sectionflags	@""
	.align	4


	//----- nvinfo : EIATTR_CUDA_API_VERSION
	.align		4
        /*0000*/ 	.byte	0x04, 0x37
        /*0002*/ 	.short	(.L_4241 - .L_4240)
.L_4240:
        /*0004*/ 	.word	0x00000082


	//----- nvinfo : EIATTR_KPARAM_INFO
	.align		4
.L_4241:
        /*0008*/ 	.byte	0x04, 0x17
        /*000a*/ 	.short	(.L_4243 - .L_4242)
.L_4242:
        /*000c*/ 	.word	0x00000000
        /*0010*/ 	.short	0x0004
        /*0012*/ 	.short	0x0038
        /*0014*/ 	.byte	0x00, 0xf0, 0x41, 0x00


	//----- nvinfo : EIATTR_KPARAM_INFO
	.align		4
.L_4243:
        /*0018*/ 	.byte	0x04, 0x17
        /*001a*/ 	.short	(.L_4245 - .L_4244)
.L_4244:
        /*001c*/ 	.word	0x00000000
        /*0020*/ 	.short	0x0003
        /*0022*/ 	.short	0x0028
        /*0024*/ 	.byte	0x00, 0xf0, 0x41, 0x00


	//----- nvinfo : EIATTR_KPARAM_INFO
	.align		4
.L_4245:
        /*0028*/ 	.byte	0x04, 0x17
        /*002a*/ 	.short	(.L_4247 - .L_4246)
.L_4246:
        /*002c*/ 	.word	0x00000000
        /*0030*/ 	.short	0x0002
        /*0032*/ 	.short	0x0024
        /*0034*/ 	.byte	0x00, 0xf0, 0x11, 0x00


	//----- nvinfo : EIATTR_KPARAM_INFO
	.align		4
.L_4247:
        /*0038*/ 	.byte	0x04, 0x17
        /*003a*/ 	.short	(.L_4249 - .L_4248)
.L_4248:
        /*003c*/ 	.word	0x00000000
        /*0040*/ 	.short	0x0001
        /*0042*/ 	.short	0x0020
        /*0044*/ 	.byte	0x00, 0xf0, 0x11, 0x00


	//----- nvinfo : EIATTR_KPARAM_INFO
	.align		4
.L_4249:
        /*0048*/ 	.byte	0x04, 0x17
        /*004a*/ 	.short	(.L_4251 - .L_4250)
.L_4250:
        /*004c*/ 	.word	0x00000000
        /*0050*/ 	.short	0x0000
        /*0052*/ 	.short	0x0000
        /*0054*/ 	.byte	0x00, 0xf0, 0x81, 0x00


	//----- nvinfo : EIATTR_SPARSE_MMA_MASK
	.align		4
.L_4251:
        /*0058*/ 	.byte	0x03, 0x50
        /*005a*/ 	.short	0x0000


	//----- nvinfo : EIATTR_MAXREG_COUNT
	.align		4
        /*005c*/ 	.byte	0x03, 0x1b
        /*005e*/ 	.short	0x00ff


	//----- nvinfo : EIATTR_NUM_BARRIERS
	.align		4
        /*0060*/ 	.byte	0x02, 0x4c
        /*0062*/ 	.byte	0x01
	.zero		1


	//----- nvinfo : EIATTR_MERCURY_ISA_VERSION
	.align		4
        /*0064*/ 	.byte	0x03, 0x5f
        /*0066*/ 	.short	0x0101


	//----- nvinfo : EIATTR_COOP_GROUP_MASK_REGIDS
	.align		4
        /*0068*/ 	.byte	0x04, 0x29
        /*006a*/ 	.short	(.L_4253 - .L_4252)


	//   ....[0]....
.L_4252:
        /*006c*/ 	.word	0xffffffff


	//   ....[1]....
        /*0070*/ 	.word	0xffffffff


	//   ....[2]....
        /*0074*/ 	.word	0xffffffff


	//   ....[3]....
        /*0078*/ 	.word	0xffffffff


	//   ....[4]....
        /*007c*/ 	.word	0xffffffff


	//   ....[5]....
        /*0080*/ 	.word	0xffffffff


	//   ....[6]....
        /*0084*/ 	.word	0xffffffff


	//   ....[7]....
        /*0088*/ 	.word	0xffffffff


	//   ....[8]....
        /*008c*/ 	.word	0xffffffff


	//   ....[9]....
        /*0090*/ 	.word	0xffffffff


	//   ....[10]....
        /*0094*/ 	.word	0xffffffff


	//   ....[11]....
        /*0098*/ 	.word	0xffffffff


	//   ....[12]....
        /*009c*/ 	.word	0xffffffff


	//   ....[13]....
        /*00a0*/ 	.word	0xffffffff


	//   ....[14]....
        /*00a4*/ 	.word	0xffffffff


	//   ....[15]....
        /*00a8*/ 	.word	0xffffffff


	//   ....[16]....
        /*00ac*/ 	.word	0xffffffff


	//   ....[17]....
        /*00b0*/ 	.word	0xffffffff


	//   ....[18]....
        /*00b4*/ 	.word	0xffffffff


	//   ....[19]....
        /*00b8*/ 	.word	0xffffffff


	//   ....[20]....
        /*00bc*/ 	.word	0xffffffff


	//   ....[21]....
        /*00c0*/ 	.word	0xffffffff


	//   ....[22]....
        /*00c4*/ 	.word	0xffffffff


	//   ....[23]....
        /*00c8*/ 	.word	0xffffffff


	//   ....[24]....
        /*00cc*/ 	.word	0xffffffff


	//   ....[25]....
        /*00d0*/ 	.word	0xffffffff


	//   ....[26]....
        /*00d4*/ 	.word	0xffffffff


	//   ....[27]....
        /*00d8*/ 	.word	0xffffffff


	//   ....[28]....
        /*00dc*/ 	.word	0xffffffff


	//   ....[29]....
        /*00e0*/ 	.word	0xffffffff


	//----- nvinfo : EIATTR_COOP_GROUP_INSTR_OFFSETS
	.align		4
.L_4253:
        /*00e4*/ 	.byte	0x04, 0x28
        /*00e6*/ 	.short	(.L_4255 - .L_4254)


	//   ....[0]....
.L_4254:
        /*00e8*/ 	.word	0x00000340


	//   ....[1]....
        /*00ec*/ 	.word	0x00000410


	//   ....[2]....
        /*00f0*/ 	.word	0x000004c0


	//   ....[3]....
        /*00f4*/ 	.word	0x00000530


	//   ....[4]....
        /*00f8*/ 	.word	0x00000650


	//   ....[5]....
        /*00fc*/ 	.word	0x00000730


	//   ....[6]....
        /*0100*/ 	.word	0x00000780


	//   ....[7]....
        /*0104*/ 	.word	0x000008b0


	//   ....[8]....
        /*0108*/ 	.word	0x00000990


	//   ....[9]....
        /*010c*/ 	.word	0x000009e0


	//   ....[10]....
        /*0110*/ 	.word	0x00000b10


	//   ....[11]....
        /*0114*/ 	.word	0x00000bf0


	//   ....[12]....
        /*0118*/ 	.word	0x00000cc0


	//   ....[13]....
        /*011c*/ 	.word	0x00000d70


	//   ....[14]....
        /*0120*/ 	.word	0x00000ef0


	//   ....[15]....
        /*0124*/ 	.word	0x00001160


	//   ....[16]....
        /*0128*/ 	.word	0x00001180


	//   ....[17]....
        /*012c*/ 	.word	0x000012e0


	//   ....[18]....
        /*0130*/ 	.word	0x00001380


	//   ....[19]....
        /*0134*/ 	.word	0x00001480


	//   ....[20]....
        /*0138*/ 	.word	0x00001550


	//   ....[21]....
        /*013c*/ 	.word	0x000015a0


	//   ....[22]....
        /*0140*/ 	.word	0x000016d0


	//   ....[23]....
        /*0144*/ 	.word	0x000017b0


	//   ....[24]....
        /*0148*/ 	.word	0x00001840


	//   ....[25]....
        /*014c*/ 	.word	0x000018f0


	//   ....[26]....
        /*0150*/ 	.word	0x00001a30


	//   ....[27]....
        /*0154*/ 	.word	0x00001a80


	//   ....[28]....
        /*0158*/ 	.word	0x00001bc0


	//   ....[29]....
        /*015c*/ 	.word	0x00001cc0


	//----- nvinfo : EIATTR_EXIT_INSTR_OFFSETS
	.align		4
.L_4255:
        /*0160*/ 	.byte	0x04, 0x1c
        /*0162*/ 	.short	(.L_4257 - .L_4256)


	//   ....[0]....
.L_4256:
        /*0164*/ 	.word	0x00001ce0


	//   ....[1]....
        /*0168*/ 	.word	0x00001e30


	//   ....[2]....
        /*016c*/ 	.word	0x00001f20


	//----- nvinfo : EIATTR_CRS_STACK_SIZE
	.align		4
.L_4257:
        /*0170*/ 	.byte	0x04, 0x1e
        /*0172*/ 	.short	(.L_4259 - .L_4258)
.L_4258:
        /*0174*/ 	.word	0x00000000


	//----- nvinfo : EIATTR_CBANK_PARAM_SIZE
	.align		4
.L_4259:
        /*0178*/ 	.byte	0x03, 0x19
        /*017a*/ 	.short	0x0048


	//----- nvinfo : EIATTR_PARAM_CBANK
	.align		4
        /*017c*/ 	.byte	0x04, 0x0a
        /*017e*/ 	.short	(.L_4261 - .L_4260)
	.align		4
.L_4260:
        /*0180*/ 	.word	index@(.nv.constant0._ZN2at6native36batch_norm_collect_statistics_kernelINS0_3VarEfffiEEvNS_27GenericPackedTensorAccessorIKT0_Lm3ENS_17RestrictPtrTraitsET3_EET2_S9_NS3_IS9_Lm1ES6_S7_EESA_)
        /*0184*/ 	.short	0x0210
        /*0186*/ 	.short	0x0048


	//----- nvinfo : EIATTR_SW_WAR
	.align		4
.L_4261:
        /*0188*/ 	.byte	0x04, 0x36
        /*018a*/ 	.short	(.L_4263 - .L_4262)
.L_4262:
        /*018c*/ 	.word	0x00000008
.L_4263:


//--------------------- .nv.info._ZN2at6native36batch_norm_collect_statistics_kernelINS0_3VarEdddiEEvNS_27GenericPackedTensorAccessorIKT0_Lm3ENS_17RestrictPtrTraitsET3_EET2_S9_NS3_IS9_Lm1ES6_S7_EESA_ --------------------------
	.section	.nv.info._ZN2at6native36batch_norm_collect_statistics_kernelINS0_3VarEdddiEEvNS_27GenericPackedTensorAccessorIKT0_Lm3ENS_17RestrictPtrTraitsET3_EET2_S9_NS3_IS9_Lm1ES6_S7_EESA_,"",@"SHT_CUDA_INFO"
	.sectionflags	@""
	.align	4


	//----- nvinfo : EIATTR_CUDA_API_VERSION
	.align		4
        /*0000*/ 	.byte	0x04, 0x37
        /*0002*/ 	.short	(.L_4265 - .L_4264)
.L_4264:
        /*0004*/ 	.word	0x00000082


	//----- nvinfo : EIATTR_KPARAM_INFO
	.align		4
.L_4265:
        /*0008*/ 	.byte	0x04, 0x17
        /*000a*/ 	.short	(.L_4267 - .L_4266)
.L_4266:
        /*000c*/ 	.word	0x00000000
        /*0010*/ 	.short	0x0004
        /*0012*/ 	.short	0x0040
        /*0014*/ 	.byte	0x00, 0xf0, 0x41, 0x00


	//----- nvinfo : EIATTR_KPARAM_INFO
	.align		4
.L_4267:
        /*0018*/ 	.byte	0x04, 0x17
        /*001a*/ 	.short	(.L_4269 - .L_4268)
.L_4268:
        /*001c*/ 	.word	0x00000000
        /*0020*/ 	.short	0x0003
        /*0022*/ 	.short	0x0030
        /*0024*/ 	.byte	0x00, 0xf0, 0x41, 0x00


	//----- nvinfo : EIATTR_KPARAM_INFO
	.align		4
.L_4269:
        /*0028*/ 	.byte	0x04, 0x17
        /*002a*/ 	.short	(.L_4271 - .L_4270)
.L_4270:
        /*002c*/ 	.word	0x00000000
        /*0030*/ 	.short	0x0002
        /*0032*/ 	.short	0x0028
        /*0034*/ 	.byte	0x00, 0xf0, 0x21, 0x00


	//----- nvinfo : EIATTR_KPARAM_INFO
	.align		4
.L_4271:
        /*0038*/ 	.byte	0x04, 0x17
        /*003a*/ 	.short	(.L_4273 - .L_4272)
.L_4272:
        /*003c*/ 	.word	0x00000000
        /*0040*/ 	.short	0x0001
        /*0042*/ 	.short	0x0020
        /*0044*/ 	.byte	0x00, 0xf0, 0x21, 0x00


	//----- nvinfo : EIATTR_KPARAM_INFO
	.align		4
.L_4273:
        /*0048*/ 	.byte	0x04, 0x17
        /*004a*/ 	.short	(.L_4275 - .L_4274)
.L_4274:
        /*004c*/ 	.word	0x00000000
        /*0050*/ 	.short	0x0000
        /*0052*/ 	.short	0x0000
        /*0054*/ 	.byte	0x00, 0xf0, 0x81, 0x00


	//----- nvinfo : EIATTR_SPARSE_MMA_MASK
	.align		4
.L_4275:
        /*0058*/ 	.byte	0x03, 0x50
        /*005a*/ 	.short	0x0000


	//----- nvinfo : EIATTR_MAXREG_COUNT
	.align		4
        /*005c*/ 	.byte	0x03, 0x1b
        /*005e*/ 	.short	0x00ff


	//----- nvinfo : EIATTR_NUM_BARRIERS
	.align		4
        /*0060*/ 	.byte	0x02, 0x4c
        /*0062*/ 	.byte	0x01
	.zero		1


	//----- nvinfo : EIATTR_MERCURY_ISA_VERSION
	.align		4
        /*0064*/ 	.byte	0x03, 0x5f
        /*0066*/ 	.short	0x0101


	//----- nvinfo : EIATTR_COOP_GROUP_MASK_REGIDS
	.align		4
        /*0068*/ 	.byte	0x04, 0x29
        /*006a*/ 	.short	(.L_4277 - .L_4276)


	//   ....[0]....
.L_4276:
        /*006c*/ 	.word	0xffffffff


	//   ....[1]....
        /*0070*/ 	.word	0xffffffff


	//   ....[2]....
        /*0074*/ 	.word	0xffffffff


	//   ....[3]....
        /*0078*/ 	.word	0xffffffff


	//   ....[4]....
        /*007c*/ 	.word	0xffffffff


	//   ....[5]....
        /*0080*/ 	.word	0xffffffff


	//   ....[6]....
        /*0084*/ 	.word	0xffffffff


	//   ....[7]....
        /*0088*/ 	.word	0xffffffff


	//   ....[8]....
        /*008c*/ 	.word	0xffffffff


	//   ....[9]....
        /*0090*/ 	.word	0xffffffff


	//   ....[10]....
        /*0094*/ 	.word	0xffffffff


	//   ....[11]....
        /*0098*/ 	.word	0xffffffff


	//   ....[12]....
        /*009c*/ 	.word	0xffffffff


	//   ....[13]....
        /*00a0*/ 	.word	0xffffffff


	//   ....[14]....
        /*00a4*/ 	.word	0xffffffff


	//   ....[15]....
        /*00a8*/ 	.word	0xffffffff


	//   ....[16]....
        /*00ac*/ 	.word	0xffffffff


	//   ....[17]....
        /*00b0*/ 	.word	0xffffffff


	//   ....[18]....
        /*00b4*/ 	.word	0xffffffff


	//   ....[19]....
        /*00b8*/ 	.word	0xffffffff


	//   ....[20]....
        /*00bc*/ 	.word	0xffffffff


	//   ....[21]....
        /*00c0*/ 	.word	0xffffffff


	//   ....[22]....
        /*00c4*/ 	.word	0xffffffff


	//   ....[23]....
        /*00c8*/ 	.word	0xffffffff


	//   ....[24]....
        /*00cc*/ 	.word	0xffffffff


	//   ....[25]....
        /*00d0*/ 	.word	0xffffffff


	//   ....[26]....
        /*00d4*/ 	.word	0xffffffff


	//   ....[27]....
        /*00d8*/ 	.word	0xffffffff


	//   ....[28]....
        /*00dc*/ 	.word	0xffffffff


	//   ....[29]....
        /*00e0*/ 	.word	0xffffffff


	//   ....[30]....
        /*00e4*/ 	.word	0xffffffff


	//   ....[31]....
        /*00e8*/ 	.word	0xffffffff


	//   ....[32]....
        /*00ec*/ 	.word	0xffffffff


	//   ....[33]....
        /*00f0*/ 	.word	0xffffffff


	//   ....[34]....
        /*00f4*/ 	.word	0xffffffff


	//   ....[35]....
        /*00f8*/ 	.word	0xffffffff


	//   ....[36]....
        /*00fc*/ 	.word	0xffffffff


	//   ....[37]....
        /*0100*/ 	.word	0xffffffff


	//   ....[38]....
        /*0104*/ 	.word	0xffffffff


	//   ....[39]....
        /*0108*/ 	.word	0xffffffff


	//   ....[40]....
        /*010c*/ 	.word	0xffffffff


	//   ....[41]....
        /*0110*/ 	.word	0xffffffff


	//   ....[42]....
        /*0114*/ 	.word	0xffffffff


	//   ....[43]....
        /*0118*/ 	.word	0xffffffff


	//   ....[44]....
        /*011c*/ 	.word	0xffffffff


	//   ....[45]....
        /*0120*/ 	.word	0xffffffff


	//   ....[46]....
        /*0124*/ 	.word	0xffffffff


	//   ....[47]....
        /*0128*/ 	.word	0xffffffff


	//   ....[48]....
        /*012c*/ 	.word	0xffffffff


	//   ....[49]....
        /*0130*/ 	.word	0xffffffff


	//----- nvinfo : EIATTR_COOP_GROUP_INSTR_OFFSETS
	.align		4
.L_4277:
        /*0134*/ 	.byte	0x04, 0x28
        /*0136*/ 	.short	(.L_4279 - .L_4278)


	//   ....[0]....
.L_4278:
        /*0138*/ 	.word	0x000004c0


	//   ....[1]....
        /*013c*/ 	.word	0x00000580


	//   ....[2]....
        /*0140*/ 	.word	0x00000590


	//   ....[3]....
        /*0144*/ 	.word	0x00000650


	//   ....[4]....
        /*0148*/ 	.word	0x000006b0


	//   ....[5]....
        /*014c*/ 	.word	0x000006c0


	//   ....[6]....
        /*0150*/ 	.word	0x000007e0


	//   ....[7]....
        /*0154*/ 	.word	0x000007f0


	//   ....[8]....
        /*0158*/ 	.word	0x00000890


	//   ....[9]....
        /*015c*/ 	.word	0x000008d0


	//   ....[10]....
        /*0160*/ 	.word	0x000008e0


	//   ....[11]....
        /*0164*/ 	.word	0x00000a20


	//   ....[12]....
        /*0168*/ 	.word	0x00000a30


	//   ....[13]....
        /*016c*/ 	.word	0x00000ad0


	//   ....[14]....
        /*0170*/ 	.word	0x00000b10


	//   ....[15]....
        /*0174*/ 	.word	0x00000b20


	//   ....[16]....
        /*0178*/ 	.word	0x00000be0


	//   ....[17]....
        /*017c*/ 	.word	0x00000c10


	//   ....[18]....
        /*0180*/ 	.word	0x00000d10


	//   ....[19]....
        /*0184*/ 	.word	0x00000d50


	//   ....[20]....
        /*0188*/ 	.word	0x00000d60


	//   ....[21]....
        /*018c*/ 	.word	0x00000ea0


	//   ....[22]....
        /*0190*/ 	.word	0x00000eb0


	//   ....[23]....
        /*0194*/ 	.word	0x00000f70


	//   ....[24]....
        /*0198*/ 	.word	0x00000fd0


	//   ....[25]....
        /*019c*/ 	.word	0x00001250


	//   ....[26]....
        /*01a0*/ 	.word	0x00001270


	//   ....[27]....
        /*01a4*/ 	.word	0x00001280


	//   ....[28]....
        /*01a8*/ 	.word	0x000013c0


	//   ....[29]....
        /*01ac*/ 	.word	0x00001400


	//   ....[30]....
        /*01b0*/ 	.word	0x00001410


	//   ....[31]....
        /*01b4*/ 	.word	0x00001550


	//   ....[32]....
        /*01b8*/ 	.word	0x00001560


	//   ....[33]....
        /*01bc*/ 	.word	0x00001600


	//   ....[34]....
        /*01c0*/ 	.word	0x00001640


	//   ....[35]....
        /*01c4*/ 	.word	0x00001650


	//   ....[36]....
        /*01c8*/ 	.word	0x00001710


	//   ....[37]....
        /*01cc*/ 	.word	0x00001740


	//   ....[38]....
        /*01d0*/ 	.word	0x00001840


	//   ....[39]....
        /*01d4*/ 	.word	0x00001880


	//   ....[40]....
        /*01d8*/ 	.word	0x00001890


	//   ....[41]....
        /*01dc*/ 	.word	0x000019d0


	//   ....[42]....
        /*01e0*/ 	.word	0x000019e0


	//   ....[43]....
        /*01e4*/ 	.word	0x00001a80


	//   ....[44]....
        /*01e8*/ 	.word	0x00001ac0


	//   ....[45]....
        /*01ec*/ 	.word	0x00001ad0


	//   ....[46]....
        /*01f0*/ 	.word	0x00001b90


	//   ....[47]....
        /*01f4*/ 	.word	0x00001bc0


	//   ....[48]....
        /*01f8*/ 	.word	0x00001cd0


	//   ....[49]....
        /*01fc*/ 	.word	0x00001ce0


	//----- nvinfo : EIATTR_EXIT_INSTR_OFFSETS
	.align		4
.L_4279:
        /*0200*/ 	.byte	0x04, 0x1c
        /*0202*/ 	.short	(.L_4281 - .L_4280)


	//   ....[0]....
.L_4280:
        /*0204*/ 	.word	0x00001cf0


	//   ....[1]....
        /*0208*/ 	.word	0x00001e40


	//   ....[2]....
        /*020c*/ 	.word	0x000020a0


	//----- nvinfo : EIATTR_CRS_STACK_SIZE
	.align		4
.L_4281:
        /*0210*/ 	.byte	0x04, 0x1e
        /*0212*/ 	.short	(.L_4283 - .L_4282)
.L_4282:
        /*0214*/ 	.word	0x00000000


	//----- nvinfo : EIATTR_CBANK_PARAM_SIZE
	.align		4
.L_4283:
        /*0218*/ 	.byte	0x03, 0x19
        /*021a*/ 	.short	0x0050


	//----- nvinfo : EIATTR_PARAM_CBANK
	.align		4
        /*021c*/ 	.byte	0x04, 0x0a
        /*021e*/ 	.short	(.L_4285 - .L_4284)
	.align		4
.L_4284:
        /*0220*/ 	.word	index@(.nv.constant0._ZN2at6native36batch_norm_collect_statistics_kernelINS0_3VarEdddiEEvNS_27GenericPackedTensorAccessorIKT0_Lm3ENS_17RestrictPtrTraitsET3_EET2_S9_NS3_IS9_Lm1ES6_S7_EESA_)
        /*0224*/ 	.short	0x0210
        /*0226*/ 	.short	0x0050


	//----- nvinfo : EIATTR_SW_WAR
	.align		4
.L_4285:
        /*0228*/ 	.byte	0x04, 0x36
        /*022a*/ 	.short	(.L_4287 - .L_4286)
.L_4286:
        /*022c*/ 	.word	0x00000008
.L_4287:


//--------------------- .nv.info._ZN2at6native18elementwise_kernelILi128ELi4EZNS0_15gpu_kernel_implIZZZNS0_49_GLOBAL__N__b919a28f_16_Normalization_cu_5c38458736batch_norm_elementwise_backward_evalERKNS_6TensorES6_S6_S6_ENKUlvE0_clEvENKUlvE2_clEvEUlN3c108BFloat16EfE_EEvRNS_18TensorIteratorBaseERKT_EUliE_EEviT1_ --------------------------
	.section	.nv.info._ZN2at6native18elementwise_kernelILi128ELi4EZNS0_15gpu_kernel_implIZZZNS0_49_GLOBAL__N__b919a28f_16_Normalization_cu_5c38458736batch_norm_elementwise_backward_evalERKNS_6TensorES6_S6_S6_ENKUlvE0_clEvENKUlvE2_clEvEUlN3c108BFloat16EfE_EEvRNS_18TensorIteratorBaseERKT_EUliE_EEviT1_,"",@"SHT_CUDA_INFO"
	.sectionflags	@""
	.align	4


	//----- nvinfo : EIATTR_CUDA_API_VERSION
	.align		4
        /*0000*/ 	.byte	0x04, 0x37
        /*0002*/ 	.short	(.L_4289 - .L_4288)
.L_4288:
        /*0004*/ 	.word	0x00000082


	//----- nvinfo : EIATTR_KPARAM_INFO
	.align		4
.L_4289:
        /*0008*/ 	.byte	0x04, 0x17
        /*000a*/ 	.short	(.L_4291 - .L_4290)
.L_4290:
        /*000c*/ 	.word	0x00000000
        /*0010*/ 	.short	0x0001
        /*0012*/ 	.short	0x0008
        /*0014*/ 	.byte	0x00, 0xf0, 0x21, 0x0a


	//----- nvinfo : EIATTR_KPARAM_INFO
	.align		4
.L_4291:
        /*0018*/ 	.byte	0x04, 0x17
        /*001a*/ 	.short	(.L_4293 - .L_4292)
.L_4292:
        /*001c*/ 	.word	0x00000000
        /*0020*/ 	.short	0x0000
        /*0022*/ 	.short	0x0000
        /*0024*/ 	.byte	0x00, 0xf0, 0x11, 0x00


	//----- nvinfo : EIATTR_SPARSE_MMA_MASK
	.align		4
.L_4293:
        /*0028*/ 	.byte	0x03, 0x50
        /*002a*/ 	.short	0x0000


	//----- nvinfo : EIATTR_MAXREG_COUNT
	.align		4
        /*002c*/ 	.byte	0x03, 0x1b
        /*002e*/ 	.short	0x0080


	//----- nvinfo : EIATTR_EXTERNS
	.align		4
        /*0030*/ 	.byte	0x04, 0x0f
        /*0032*/ 	.short	(.L_4295 - .L_4294)


	//   ....[0]....
	.align		4
.L_4294:
        /*0034*/ 	.word	index@(__assertfail)


	//----- nvinfo : EIATTR_MERCURY_ISA_VERSION
	.align		4
.L_4295:
        /*0038*/ 	.byte	0x03, 0x5f
        /*003a*/ 	.short	0x0101


	//----- nvinfo : EIATTR_SYSCALL_OFFSETS
	.align		4
        /*003c*/ 	.byte	0x04, 0x46
        /*003e*/ 	.short	(.L_4297 - .L_4296)


	//   ....[0]....
.L_4296:
        /*0040*/ 	.word	0x000026f0


	//   ....[1]....
        /*0044*/ 	.word	0x00003540


	//   ....[2]....
        /*0048*/ 	.word	0x000044d0


	//   ....[3]....
        /*004c*/ 	.word	0x00006c10


	//   ....[4]....
        /*0050*/ 	.word	0x00007a60


	//   ....[5]....
        /*0054*/ 	.word	0x000089f0


	//   ....[6]....
        /*0058*/ 	.word	0x0000b120


	//   ....[7]....
        /*005c*/ 	.word	0x0000bf70


	//   ....[8]....
        /*0060*/ 	.word	0x0000cf00


	//   ....[9]....
        /*0064*/ 	.word	0x0000f620


	//   ....[10]....
        /*0068*/ 	.word	0x00010470


	//   ....[11]....
        /*006c*/ 	.word	0x00011400


	//----- nvinfo : EIATTR_EXIT_INSTR_OFFSETS
	.align		4
.L_4297:
        /*0070*/ 	.byte	0x04, 0x1c
        /*0072*/ 	.short	(.L_4299 - .L_4298)


	//   ....[0]....
.L_4298:
        /*0074*/ 	.word	0x0000cfd0


	//   ....[1]....
        /*0078*/ 	.word	0x00010630


	//   ....[2]....
        /*007c*/ 	.word	0x00010670


	//   ....[3]....
        /*0080*/ 	.word	0x00010710


	//   ....[4]....
        /*0084*/ 	.word	0x00010750


	//   ....[5]....
        /*0088*/ 	.word	0x00010790


	//   ....[6]....
        /*008c*/ 	.word	0x00010820


	//   ....[7]....
        /*0090*/ 	.word	0x00010860


	//   ....[8]....
        /*0094*/ 	.word	0x00010900


	//   ....[9]....
        /*0098*/ 	.word	0x00010950


	//   ....[10]....
        /*009c*/ 	.word	0x000109a0


	//   ....[11]....
        /*00a0*/ 	.word	0x00010a70


	//   ....[12]....
        /*00a4*/ 	.word	0x00010ad0


	//   ....[13]....
        /*00a8*/ 	.word	0x00010c60


	//   ....[14]....
        /*00ac*/ 	.word	0x00010dc0


	//   ....[15]....
        /*00b0*/ 	.word	0x00010de0


	//   ....[16]....
        /*00b4*/ 	.word	0x00010ea0


	//   ....[17]....
        /*00b8*/ 	.word	0x00011020


	//   ....[18]....
        /*00bc*/ 	.word	0x000111a0


	//   ....[19]....
        /*00c0*/ 	.word	0x00011300


	//   ....[20]....
        /*00c4*/ 	.word	0x00011410


	//   ....[21]....
        /*00c8*/ 	.word	0x00011450


	//   ....[22]....
        /*00cc*/ 	.word	0x00011490


	//----- nvinfo : EIATTR_MAX_THREADS
	.align		4
.L_4299:
        /*00d0*/ 	.byte	0x04, 0x05
        /*00d2*/ 	.short	(.L_4301 - .L_4300)
.L_4300:
        /*00d4*/ 	.word	0x00000080
        /*00d8*/ 	.word	0x00000001
        /*00dc*/ 	.word	0x00000001


	//----- nvinfo : EIATTR_CRS_STACK_SIZE
	.align		4
.L_4301:
        /*00e0*/ 	.byte	0x04, 0x1e
        /*00e2*/ 	.short	(.L_4303 - .L_4302)
.L_4302:
        /*00e4*/ 	.word	0x00000000


	//----- nvinfo : EIATTR_CBANK_PARAM_SIZE
	.align		4
.L_4303:
        /*00e8*/ 	.byte	0x03, 0x19
        /*00ea*/ 	.short	0x0290


	//----- nvinfo : EIATTR_PARAM_CBANK
	.align		4
        /*00ec*/ 	.byte	0x04, 0x0a
        /*00ee*/ 	.short	(.L_4305 - .L_4304)
	.align		4
.L_4304:
        /*00f0*/ 	.word	index@(.nv.constant0._ZN2at6native18elementwise_kernelILi128ELi4EZNS0_15gpu_kernel_implIZZZNS0_49_GLOBAL__N__b919a28f_16_Normalization_cu_5c38458736batch_norm_elementwise_backward_evalERKNS_6TensorES6_S6_S6_ENKUlvE0_clEvENKUlvE2_clEvEUlN3c108BFloat16EfE_EEvRNS_18TensorIteratorBaseERKT_EUliE_EEviT1_)
        /*00f4*/ 	.short	0x0210
        /*00f6*/ 	.short	0x0290


	//----- nvinfo : EIATTR_SW_WAR
	.align		4
.L_4305:
        /*00f8*/ 	.byte	0x04, 0x36
        /*00fa*/ 	.short	(.L_4307 - .L_4306)
.L_4306:
        /*00fc*/ 	.word	0x00000008
.L_4307:


//--------------------- .nv.info._ZN2at6native27unrolled_elementwise_kernelIZZZNS0_49_GLOBAL__N__b919a28f_16_Normalization_cu_5c38458736batch_norm_elementwise_backward_evalERKNS_6TensorES5_S5_S5_ENKUlvE0_clEvENKUlvE2_clEvEUlN3c108BFloat16EfE_St5arrayIPcLm3EELi4E23TrivialOffsetCalculatorILi2EjESE_ILi1EjENS0_6memory12LoadWithCastILi2EEENSH_13StoreWithCastILi1EEEEEviT_T0_T2_T3_T4_T5_ --------------------------
	.section	.nv.info._ZN2at6native27unrolled_elementwise_kernelIZZZNS0_49_GLOBAL__N__b919a28f_16_Normalization_cu_5c38458736batch_norm_elementwise_backward_evalERKNS_6TensorES5_S5_S5_ENKUlvE0_clEvENKUlvE2_clEvEUlN3c108BFloat16EfE_St5arrayIPcLm3EELi4E23TrivialOffsetCalculatorILi2EjESE_ILi1EjENS0_6memory12LoadWithCastILi2EEENSH_13StoreWithCastILi1EEEEEviT_T0_T2_T3_T4_T5_,"",@"SHT_CUDA_INFO"
	.sectionflags	@""
	.align	4


	//----- nvinfo : EIATTR_CUDA_API_VERSION
	.align		4
        /*0000*/ 	.byte	0x04, 0x37
        /*0002*/ 	.short	(.L_4309 - .L_4308)
.L_4308:
        /*0004*/ 	.word	0x00000082


	//----- nvinfo : EIATTR_KPARAM_INFO
	.align		4
.L_4309:
        /*0008*/ 	.byte	0x04, 0x17
        /*000a*/ 	.short	(.L_4311 - .L_4310)
.L_4310:
        /*000c*/ 	.word	0x00000000
        /*0010*/ 	.short	0x0006
        /*0012*/ 	.short	0x0030
        /*0014*/ 	.byte	0x00, 0xf0, 0x21, 0x00


	//----- nvinfo : EIATTR_KPARAM_INFO
	.align		4
.L_4311:
        /*0018*/ 	.byte	0x04, 0x17
        /*001a*/ 	.short	(.L_4313 - .L_4312)
.L_4312:
        /*001c*/ 	.word	0x00000000
        /*0020*/ 	.short	0x0005
        /*0022*/ 	.short	0x0024
        /*0024*/ 	.byte	0x00, 0xf0, 0x31, 0x00


	//----- nvinfo : EIATTR_KPARAM_INFO
	.align		4
.L_4313:
        /*0028*/ 	.byte	0x04, 0x17
        /*002a*/ 	.short	(.L_4315 - .L_4314)
.L_4314:
        /*002c*/ 	.word	0x00000000
        /*0030*/ 	.short	0x0004
        /*0032*/ 	.short	0x0021
        /*0034*/ 	.byte	0x00, 0xf0, 0x05, 0x00


	//----- nvinfo : EIATTR_KPARAM_INFO
	.align		4
.L_4315:
        /*0038*/ 	.byte	0x04, 0x17
        /*003a*/ 	.short	(.L_4317 - .L_4316)
.L_4316:
        /*003c*/ 	.word	0x00000000
        /*0040*/ 	.short	0x0003
        /*0042*/ 	.short	0x0020
        /*0044*/ 	.byte	0x00, 0xf0, 0x05, 0x00


	//----- nvinfo : EIATTR_KPARAM_INFO
	.align		4
.L_4317:
        /*0048*/ 	.byte	0x04, 0x17
        /*004a*/ 	.short	(.L_4319 - .L_4318)
.L_4318:
        /*004c*/ 	.word	0x00000000
        /*0050*/ 	.short	0x0002
        /*0052*/ 	.short	0x0008
        /*0054*/ 	.byte	0x00, 0xf0, 0x61, 0x00


	//----- nvinfo : EIATTR_KPARAM_INFO
	.align		4
.L_4319:
        /*0058*/ 	.byte	0x04, 0x17
        /*005a*/ 	.short	(.L_4321 - .L_4320)
.L_4320:
        /*005c*/ 	.word	0x00000000
        /*0060*/ 	.short	0x0001
        /*0062*/ 	.short	0x0004
        /*0064*/ 	.byte	0x00, 0xf0, 0x05, 0x00


	//----- nvinfo : EIATTR_KPARAM_INFO
	.align		4
.L_4321:
        /*0068*/ 	.byte	0x04, 0x17
        /*006a*/ 	.short	(.L_4323 - .L_4322)
.L_4322:
        /*006c*/ 	.word	0x00000000
        /*0070*/ 	.short	0x0000
        /*0072*/ 	.short	0x0000
        /*0074*/ 	.byte	0x00, 0xf0, 0x11, 0x00


	//----- nvinfo : EIATTR_SPARSE_MMA_MASK
	.align		4
.L_4323:
        /*0078*/ 	.byte	0x03, 0x50
        /*007a*/ 	.short	0x0000


	//----- nvinfo : EIATTR_MAXREG_COUNT
	.align		4
        /*007c*/ 	.byte	0x03, 0x1b
        /*007e*/ 	.short	0x00ff


	//----- nvinfo : EIATTR_EXTERNS
	.align		4
        /*0080*/ 	.byte	0x04, 0x0f
        /*0082*/ 	.short	(.L_4325 - .L_4324)


	//   ....[0]....
	.align		4
.L_4324:
        /*0084*/ 	.word	index@(__assertfail)


	//----- nvinfo : EIATTR_MERCURY_ISA_VERSION
	.align		4
.L_4325:
        /*0088*/ 	.byte	0x03, 0x5f
        /*008a*/ 	.short	0x0101


	//----- nvinfo : EIATTR_SYSCALL_OFFSETS
	.align		4
        /*008c*/ 	.byte	0x04, 0x46
        /*008e*/ 	.short	(.L_4327 - .L_4326)


	//   ....[0]....
.L_4326:
        /*0090*/ 	.word	0x00001110


	//   ....[1]....
        /*0094*/ 	.word	0x00001f70


	//   ....[2]....
        /*0098*/ 	.word	0x00003070


	//   ....[3]....
        /*009c*/ 	.word	0x00003ed0


	//   ....[4]....
        /*00a0*/ 	.word	0x00005000


	//   ....[5]....
        /*00a4*/ 	.word	0x00005e70


	//   ....[6]....
        /*00a8*/ 	.word	0x00006f60


	//   ....[7]....
        /*00ac*/ 	.word	0x00007da0


	//   ....[8]....
        /*00b0*/ 	.word	0x00008fe0


	//   ....[9]....
        /*00b4*/ 	.word	0x0000a000


	//   ....[10]....
        /*00b8*/ 	.word	0x0000afe0


	//   ....[11]....
        /*00bc*/ 	.word	0x0000bfc0


	//----- nvinfo : EIATTR_EXIT_INSTR_OFFSETS
	.align		4
.L_4327:
        /*00c0*/ 	.byte	0x04, 0x1c
        /*00c2*/ 	.short	(.L_4329 - .L_4328)


	//   ....[0]....
.L_4328:
        /*00c4*/ 	.word	0x0000b0a0


	//   ....[1]....
        /*00c8*/ 	.word	0x0000b1f0


	//   ....[2]....
        /*00cc*/ 	.word	0x0000b230


	//   ....[3]....
        /*00d0*/ 	.word	0x0000b2d0


	//   ....[4]....
        /*00d4*/ 	.word	0x0000b310


	//   ....[5]....
        /*00d8*/ 	.word	0x0000b350


	//   ....[6]....
        /*00dc*/ 	.word	0x0000b3e0


	//   ....[7]....
        /*00e0*/ 	.word	0x0000b420


	//   ....[8]....
        /*00e4*/ 	.word	0x0000b4c0


	//   ....[9]....
        /*00e8*/ 	.word	0x0000b510


	//   ....[10]....
        /*00ec*/ 	.word	0x0000b560


	//   ....[11]....
        /*00f0*/ 	.word	0x0000b630


	//   ....[12]....
        /*00f4*/ 	.word	0x0000b690


	//   ....[13]....
        /*00f8*/ 	.word	0x0000b820


	//   ....[14]....
        /*00fc*/ 	.word	0x0000b980


	//   ....[15]....
        /*0100*/ 	.word	0x0000b9a0


	//   ....[16]....
        /*0104*/ 	.word	0x0000ba60


	//   ....[17]....
        /*0108*/ 	.word	0x0000bbe0


	//   ....[18]....
        /*010c*/ 	.word	0x0000bd60


	//   ....[19]....
        /*0110*/ 	.word	0x0000bec0


	//   ....[20]....
        /*0114*/ 	.word	0x0000bfd0


	//   ....[21]....
        /*0118*/ 	.word	0x0000c010


	//   ....[22]....
        /*011c*/ 	.word	0x0000c050


	//----- nvinfo : EIATTR_MAX_THREADS
	.align		4
.L_4329:
        /*0120*/ 	.byte	0x04, 0x05
        /*0122*/ 	.short	(.L_4331 - .L_4330)
.L_4330:
        /*0124*/ 	.word	0x00000080
        /*0128*/ 	.word	0x00000001
        /*012c*/ 	.word	0x00000001


	//----- nvinfo : EIATTR_CRS_STACK_SIZE
	.align		4
.L_4331:
        /*0130*/ 	.byte	0x04, 0x1e
        /*0132*/ 	.short	(.L_4333 - .L_4332)
.L_4332:
        /*0134*/ 	.word	0x00000000


	//----- nvinfo : EIATTR_CBANK_PARAM_SIZE
	.align		4
.L_4333:
        /*0138*/ 	.byte	0x03, 0x19
        /*013a*/ 	.short	0x0038


	//----- nvinfo : EIATTR_PARAM_CBANK
	.align		4
        /*013c*/ 	.byte	0x04, 0x0a
        /*013e*/ 	.short	(.L_4335 - .L_4334)
	.align		4
.L_4334:
        /*0140*/ 	.word	index@(.nv.constant0._ZN2at6native27unrolled_elementwise_kernelIZZZNS0_49_GLOBAL__N__b919a28f_16_Normalization_cu_5c38458736batch_norm_elementwise_backward_evalERKNS_6TensorES5_S5_S5_ENKUlvE0_clEvENKUlvE2_clEvEUlN3c108BFloat16EfE_St5arrayIPcLm3EELi4E23TrivialOffsetCalculatorILi2EjESE_ILi1EjENS0_6memory12LoadWithCastILi2EEENSH_13StoreWithCastILi1EEEEEviT_T0_T2_T3_T4_T5_)
        /*0144*/ 	.short	0x0210
        /*0146*/ 	.short	0x0038


	//----- nvinfo : EIATTR_SW_WAR
	.align		4
.L_4335:
        /*0148*/ 	.byte	0x04, 0x36
        /*014a*/ 	.short	(.L_4337 - .L_4336)
.L_4336:
        /*014c*/ 	.word	0x00000008
.L_4337:


//--------------------- .nv.info._ZN2at6native18elementwise_kernelILi128ELi4EZNS0_22gpu_kernel_impl_nocastIZZZNS0_49_GLOBAL__N__b919a28f_16_Normalization_cu_5c38458736batch_norm_elementwise_backward_evalERKNS_6TensorES6_S6_S6_ENKUlvE0_clEvENKUlvE2_clEvEUlN3c108BFloat16EfE_EEvRNS_18TensorIteratorBaseERKT_EUliE_EEviT1_ --------------------------
	.section	.nv.info._ZN2at6native18elementwise_kernelILi128ELi4EZNS0_22gpu_kernel_impl_nocastIZZZNS0_49_GLOBAL__N__b919a28f_16_Normalization_cu_5c38458736batch_norm_elementwise_backward_evalERKNS_6TensorES6_S6_S6_ENKUlvE0_clEvENKUlvE2_clEvEUlN3c108BFloat16EfE_EEvRNS_18TensorIteratorBaseERKT_EUliE_EEviT1_,"",@"SHT_CUDA_INFO"
	.sectionflags	@""
	.align	4


	//----- nvinfo : EIATTR_CUDA_API_VERSION
	.align		4
        /*0000*/ 	.byte	0x04, 0x37
        /*0002*/ 	.short	(.L_4339 - .L_4338)
.L_4338:
        /*0004*/ 	.word	0x00000082


	//----- nvinfo : EIATTR_KPARAM_INFO
	.align		4
.L_4339:
        /*0008*/ 	.byte	0x04, 0x17
        /*000a*/ 	.short	(.L_4341 - .L_4340)
.L_4340:
        /*000c*/ 	.word	0x00000000
        /*0010*/ 	.short	0x0001
        /*0012*/ 	.short	0x0008
        /*0014*/ 	.byte	0x00, 0xf0, 0x21, 0x0a


	//----- nvinfo : EIATTR_KPARAM_INFO
	.align		4
.L_4341:
        /*0018*/ 	.byte	0x04, 0x17
        /*001a*/ 	.short	(.L_4343 - .L_4342)
.L_4342:
        /*001c*/ 	.word	0x00000000
        /*0020*/ 	.short	0x0000
        /*0022*/ 	.short	0x0000
        /*0024*/ 	.byte	0x00, 0xf0, 0x11, 0x00


	//----- nvinfo : EIATTR_SPARSE_MMA_MASK
	.align		4
.L_4343:
        /*0028*/ 	.byte	0x03, 0x50
        /*002a*/ 	.short	0x0000


	//----- nvinfo : EIATTR_MAXREG_COUNT
	.align		4
        /*002c*/ 	.byte	0x03, 0x1b
        /*002e*/ 	.short	0x0080


	//----- nvinfo : EIATTR_MERCURY_ISA_VERSION
	.align		4
        /*0030*/ 	.byte	0x03, 0x5f
        /*0032*/ 	.short	0x0101


	//----- nvinfo : EIATTR_EXIT_INSTR_OFFSETS
	.align		4
        /*0034*/ 	.byte	0x04, 0x1c
        /*0036*/ 	.short	(.L_4345 - .L_4344)


	//   ....[0]....
.L_4344:
        /*0038*/ 	.word	0x00004650


	//   ....[1]....
        /*003c*/ 	.word	0x00005d60


	//----- nvinfo : EIATTR_MAX_THREADS
	.align		4
.L_4345:
        /*0040*/ 	.byte	0x04, 0x05
        /*0042*/ 	.short	(.L_4347 - .L_4346)
.L_4346:
        /*0044*/ 	.word	0x00000080
        /*0048*/ 	.word	0x00000001
        /*004c*/ 	.word	0x00000001


	//----- nvinfo : EIATTR_CRS_STACK_SIZE
	.align		4
.L_4347:
        /*0050*/ 	.byte	0x04, 0x1e
        /*0052*/ 	.short	(.L_4349 - .L_4348)
.L_4348:
        /*0054*/ 	.word	0x00000000


	//----- nvinfo : EIATTR_CBANK_PARAM_SIZE
	.align		4
.L_4349:
        /*0058*/ 	.byte	0x03, 0x19
        /*005a*/ 	.short	0x0290


	//----- nvinfo : EIATTR_PARAM_CBANK
	.align		4
        /*005c*/ 	.byte	0x04, 0x0a
        /*005e*/ 	.short	(.L_4351 - .L_4350)
	.align		4
.L_4350:
        /*0060*/ 	.word	index@(.nv.constant0._ZN2at6native18elementwise_kernelILi128ELi4EZNS0_22gpu_kernel_impl_nocastIZZZNS0_49_GLOBAL__N__b919a28f_16_Normalization_cu_5c38458736batch_norm_elementwise_backward_evalERKNS_6TensorES6_S6_S6_ENKUlvE0_clEvENKUlvE2_clEvEUlN3c108BFloat16EfE_EEvRNS_18TensorIteratorBaseERKT_EUliE_EEviT1_)
        /*0064*/ 	.short	0x0210
        /*0066*/ 	.short	0x0290


	//----- nvinfo : EIATTR_SW_WAR
	.align		4
.L_4351:
        /*0068*/ 	.byte	0x04, 0x36
        /*006a*/ 	.short	(.L_4353 - .L_4352)
.L_4352:
        /*006c*/ 	.word	0x00000008
.L_4353:


//--------------------- .nv.info._ZN2at6native27unrolled_elementwise_kernelIZZZNS0_49_GLOBAL__N__b919a28f_16_Normalization_cu_5c38458736batch_norm_elementwise_backward_evalERKNS_6TensorES5_S5_S5_ENKUlvE0_clEvENKUlvE2_clEvEUlN3c108BFloat16EfE_St5arrayIPcLm3EELi4E23TrivialOffsetCalculatorILi2EjESE_ILi1EjENS0_6memory15LoadWithoutCastENSH_16StoreWithoutCastEEEviT_T0_T2_T3_T4_T5_ --------------------------
	.section	.nv.info._ZN2at6native27unrolled_elementwise_kernelIZZZNS0_49_GLOBAL__N__b919a28f_16_Normalization_cu_5c38458736batch_norm_elementwise_backward_evalERKNS_6TensorES5_S5_S5_ENKUlvE0_clEvENKUlvE2_clEvEUlN3c108BFloat16EfE_St5arrayIPcLm3EELi4E23TrivialOffsetCalculatorILi2EjESE_ILi1EjENS0_6memory15LoadWithoutCastENSH_16StoreWithoutCastEEEviT_T0_T2_T3_T4_T5_,"",@"SHT_CUDA_INFO"
	.sectionflags	@""
	.align	4


	//----- nvinfo : EIATTR_CUDA_API_VERSION
	.align		4
        /*0000*/ 	.byte	0x04, 0x37
        /*0002*/ 	.short	(.L_4355 - .L_4354)
.L_4354:
        /*0004*/ 	.word	0x00000082


	//----- nvinfo : EIATTR_KPARAM_INFO
	.align		4
.L_4355:
        /*0008*/ 	.byte	0x04, 0x17
        /*000a*/ 	.short	(.L_4357 - .L_4356)
.L_4356:
        /*000c*/ 	.word	0x00000000
        /*0010*/ 	.short	0x0006
        /*0012*/ 	.short	0x0023
        /*0014*/ 	.byte	0x00, 0xf0, 0x05, 0x00


	//----- nvinfo : EIATTR_KPARAM_INFO
	.align		4
.L_4357:
        /*0018*/ 	.byte	0x04, 0x17
        /*001a*/ 	.short	(.L_4359 - .L_4358)
.L_4358:
        /*001c*/ 	.word	0x00000000
        /*0020*/ 	.short	0x0005
        /*0022*/ 	.short	0x0022
        /*0024*/ 	.byte	0x00, 0xf0, 0x05, 0x00


	//----- nvinfo : EIATTR_KPARAM_INFO
	.align		4
.L_4359:
        /*0028*/ 	.byte	0x04, 0x17
        /*002a*/ 	.short	(.L_4361 - .L_4360)
.L_4360:
        /*002c*/ 	.word	0x00000000
        /*0030*/ 	.short	0x0004
        /*0032*/ 	.short	0x0021
        /*0034*/ 	.byte	0x00, 0xf0, 0x05, 0x00


	//----- nvinfo : EIATTR_KPARAM_INFO
	.align		4
.L_4361:
        /*0038*/ 	.byte	0x04, 0x17
        /*003a*/ 	.short	(.L_4363 - .L_4362)
.L_4362:
        /*003c*/ 	.word	0x00000000
        /*0040*/ 	.short	0x0003
        /*0042*/ 	.short	0x0020
        /*0044*/ 	.byte	0x00, 0xf0, 0x05, 0x00


	//----- nvinfo : EIATTR_KPARAM_INFO
	.align		4
.L_4363:
        /*0048*/ 	.byte	0x04, 0x17
        /*004a*/ 	.short	(.L_4365 - .L_4364)
.L_4364:
        /*004c*/ 	.word	0x00000000
        /*0050*/ 	.short	0x0002
        /*0052*/ 	.short	0x0008
        /*0054*/ 	.byte	0x00, 0xf0, 0x61, 0x00


	//----- nvinfo : EIATTR_KPARAM_INFO
	.align		4
.L_4365:
        /*0058*/ 	.byte	0x04, 0x17
        /*005a*/ 	.short	(.L_4367 - .L_4366)
.L_4366:
        /*005c*/ 	.word	0x00000000
        /*0060*/ 	.short	0x0001
        /*0062*/ 	.short	0x0004
        /*0064*/ 	.byte	0x00, 0xf0, 0x05, 0x00


	//----- nvinfo : EIATTR_KPARAM_INFO
	.align		4
.L_4367:
        /*0068*/ 	.byte	0x04, 0x17
        /*006a*/ 	.short	(.L_4369 - .L_4368)
.L_4368:
        /*006c*/ 	.word	0x00000000
        /*0070*/ 	.short	0x0000
        /*0072*/ 	.short	0x0000
        /*0074*/ 	.byte	0x00, 0xf0, 0x11, 0x00


	//----- nvinfo : EIATTR_SPARSE_MMA_MASK
	.align		4
.L_4369:
        /*0078*/ 	.byte	0x03, 0x50
        /*007a*/ 	.short	0x0000


	//----- nvinfo : EIATTR_MAXREG_COUNT
	.align		4
        /*007c*/ 	.byte	0x03, 0x1b
        /*007e*/ 	.short	0x00ff


	//----- nvinfo : EIATTR_MERCURY_ISA_VERSION
	.align		4
        /*0080*/ 	.byte	0x03, 0x5f
        /*0082*/ 	.short	0x0101


	//----- nvinfo : EIATTR_EXIT_INSTR_OFFSETS
	.align		4
        /*0084*/ 	.byte	0x04, 0x1c
        /*0086*/ 	.short	(.L_4371 - .L_4370)


	//   ....[0]....
.L_4370:
        /*0088*/ 	.word	0x00000550


	//   ....[1]....
        /*008c*/ 	.word	0x000005d0


	//----- nvinfo : EIATTR_MAX_THREADS
	.align		4
.L_4371:
        /*0090*/ 	.byte	0x04, 0x05
        /*0092*/ 	.short	(.L_4373 - .L_4372)
.L_4372:
        /*0094*/ 	.word	0x00000080
        /*0098*/ 	.word	0x00000001
        /*009c*/ 	.word	0x00000001


	//----- nvinfo : EIATTR_CRS_STACK_SIZE
	.align		4
.L_4373:
        /*00a0*/ 	.byte	0x04, 0x1e
        /*00a2*/ 	.short	(.L_4375 - .L_4374)
.L_4374:
        /*00a4*/ 	.word	0x00000000


	//----- nvinfo : EIATTR_CBANK_PARAM_SIZE
	.align		4
.L_4375:
        /*00a8*/ 	.byte	0x03, 0x19
        /*00aa*/ 	.short	0x0024


	//----- nvinfo : EIATTR_PARAM_CBANK
	.align		4
        /*00ac*/ 	.byte	0x04, 0x0a
        /*00ae*/ 	.short	(.L_4377 - .L_4376)
	.align		4
.L_4376:
        /*00b0*/ 	.word	index@(.nv.constant0._ZN2at6native27unrolled_elementwise_kernelIZZZNS0_49_GLOBAL__N__b919a28f_16_Normalization_cu_5c38458736batch_norm_elementwise_backward_evalERKNS_6TensorES5_S5_S5_ENKUlvE0_clEvENKUlvE2_clEvEUlN3c108BFloat16EfE_St5arrayIPcLm3EELi4E23TrivialOffsetCalculatorILi2EjESE_ILi1EjENS0_6memory15LoadWithoutCastENSH_16StoreWithoutCastEEEviT_T0_T2_T3_T4_T5_)
        /*00b4*/ 	.short	0x0210
        /*00b6*/ 	.short	0x0024


	//----- nvinfo : EIATTR_SW_WAR
	.align		4
.L_4377:
        /*00b8*/ 	.byte	0x04, 0x36
        /*00ba*/ 	.short	(.L_4379 - .L_4378)
.L_4378:
        /*00bc*/ 	.word	0x00000008
.L_4379:


//--------------------- .nv.info._ZN2at6native29vectorized_elementwise_kernelILi2EZZZNS0_49_GLOBAL__N__b919a28f_16_Normalization_cu_5c38458736batch_norm_elementwise_backward_evalERKNS_6TensorES5_S5_S5_ENKUlvE0_clEvENKUlvE2_clEvEUlN3c108BFloat16EfE_St5arrayIPcLm3EEEEviT0_T1_ --------------------------
	.section	.nv.info._ZN2at6native29vectorized_elementwise_kernelILi2EZZZNS0_49_GLOBAL__N__b919a28f_16_Normalization_cu_5c38458736batch_norm_elementwise_backward_evalERKNS_6TensorES5_S5_S5_ENKUlvE0_clEvENKUlvE2_clEvEUlN3c108BFloat16EfE_St5arrayIPcLm3EEEEviT0_T1_,"",@"SHT_CUDA_INFO"
	.sectionflags	@""
	.align	4


	//----- nvinfo : EIATTR_CUDA_API_VERSION
	.align		4
        /*0000*/ 	.byte	0x04, 0x37
        /*0002*/ 	.short	(.L_4381 - .L_4380)
.L_4380:
        /*0004*/ 	.word	0x00000082


	//----- nvinfo : EIATTR_KPARAM_INFO
	.align		4
.L_4381:
        /*0008*/ 	.byte	0x04, 0x17
        /*000a*/ 	.short	(.L_4383 - .L_4382)
.L_4382:
        /*000c*/ 	.word	0x00000000
        /*0010*/ 	.short	0x0002
        /*0012*/ 	.short	0x0008
        /*0014*/ 	.byte	0x00, 0xf0, 0x61, 0x00


	//----- nvinfo : EIATTR_KPARAM_INFO
	.align		4
.L_4383:
        /*0018*/ 	.byte	0x04, 0x17
        /*001a*/ 	.short	(.L_4385 - .L_4384)
.L_4384:
        /*001c*/ 	.word	0x00000000
        /*0020*/ 	.short	0x0001
        /*0022*/ 	.short	0x0004
        /*0024*/ 	.byte	0x00, 0xf0, 0x05, 0x00


	//----- nvinfo : EIATTR_KPARAM_INFO
	.align		4
.L_4385:
        /*0028*/ 	.byte	0x04, 0x17
        /*002a*/ 	.short	(.L_4387 - .L_4386)
.L_4386:
        /*002c*/ 	.word	0x00000000
        /*0030*/ 	.short	0x0000
        /*0032*/ 	.short	0x0000
        /*0034*/ 	.byte	0x00, 0xf0, 0x11, 0x00


	//----- nvinfo : EIATTR_SPARSE_MMA_MASK
	.align		4
.L_4387:
        /*0038*/ 	.byte	0x03, 0x50
        /*003a*/ 	.short	0x0000


	//----- nvinfo : EIATTR_MAXREG_COUNT
	.align		4
        /*003c*/ 	.byte	0x03, 0x1b
        /*003e*/ 	.short	0x00ff


	//----- nvinfo : EIATTR_MERCURY_ISA_VERSION
	.align		4
        /*0040*/ 	.byte	0x03, 0x5f
        /*0042*/ 	.short	0x0101


	//----- nvinfo : EIATTR_EXIT_INSTR_OFFSETS
	.align		4
        /*0044*/ 	.byte	0x04, 0x1c
        /*0046*/ 	.short	(.L_4389 - .L_4388)


	//   ....[0]....
.L_4388:
        /*0048*/ 	.word	0x00000360


	//   ....[1]....
        /*004c*/ 	.word	0x00000ea0


	//   ....[2]....
        /*0050*/ 	.word	0x00000ef0


	//----- nvinfo : EIATTR_MAX_THREADS
	.align		4
.L_4389:
        /*0054*/ 	.byte	0x04, 0x05
        /*0056*/ 	.short	(.L_4391 - .L_4390)
.L_4390:
        /*0058*/ 	.word	0x00000080
        /*005c*/ 	.word	0x00000001
        /*0060*/ 	.word	0x00000001


	//----- nvinfo : EIATTR_CRS_STACK_SIZE
	.align		4
.L_4391:
        /*0064*/ 	.byte	0x04, 0x1e
        /*0066*/ 	.short	(.L_4393 - .L_4392)
.L_4392:
        /*0068*/ 	.word	0x00000000


	//----- nvinfo : EIATTR_CBANK_PARAM_SIZE
	.align		4
.L_4393:
        /*006c*/ 	.byte	0x03, 0x19
        /*006e*/ 	.short	0x0020


	//----- nvinfo : EIATTR_PARAM_CBANK
	.align		4
        /*0070*/ 	.byte	0x04, 0x0a
        /*0072*/ 	.short	(.L_4395 - .L_4394)
	.align		4
.L_4394:
        /*0074*/ 	.word	index@(.nv.constant0._ZN2at6native29vectorized_elementwise_kernelILi2EZZZNS0_49_GLOBAL__N__b919a28f_16_Normalization_cu_5c38458736batch_norm_elementwise_backward_evalERKNS_6TensorES5_S5_S5_ENKUlvE0_clEvENKUlvE2_clEvEUlN3c108BFloat16EfE_St5arrayIPcLm3EEEEviT0_T1_)
        /*0078*/ 	.short	0x0210
        /*007a*/ 	.short	0x0020


	//----- nvinfo : EIATTR_SW_WAR
	.align		4
.L_4395:
        /*007c*/ 	.byte	0x04, 0x36
        /*007e*/ 	.short	(.L_4397 - .L_4396)
.L_4396:
        /*0080*/ 	.word	0x00000008
.L_4397:


//--------------------- .nv.info._ZN2at6native29vectorized_elementwise_kernelILi4EZZZNS0_49_GLOBAL__N__b919a28f_16_Normalization_cu_5c38458736batch_norm_elementwise_backward_evalERKNS_6TensorES5_S5_S5_ENKUlvE0_clEvENKUlvE2_clEvEUlN3c108BFloat16EfE_St5arrayIPcLm3EEEEviT0_T1_ --------------------------
	.section	.nv.info._ZN2at6native29vectorized_elementwise_kernelILi4EZZZNS0_49_GLOBAL__N__b919a28f_16_Normalization_cu_5c38458736batch_norm_elementwise_backward_evalERKNS_6TensorES5_S5_S5_ENKUlvE0_clEvENKUlvE2_clEvEUlN3c108BFloat16EfE_St5arrayIPcLm3EEEEviT0_T1_,"",@"SHT_CUDA_INFO"
	.sectionflags	@""
	.align	4


	//----- nvinfo : EIATTR_CUDA_API_VERSION
	.align		4
        /*0000*/ 	.byte	0x04, 0x37
        /*0002*/ 	.short	(.L_4399 - .L_4398)
.L_4398:
        /*0004*/ 	.word	0x00000082


	//----- nvinfo : EIATTR_KPARAM_INFO
	.align		4
.L_4399:
        /*0008*/ 	.byte	0x04, 0x17
        /*000a*/ 	.short	(.L_4401 - .L_4400)
.L_4400:
        /*000c*/ 	.word	0x00000000
        /*0010*/ 	.short	0x0002
        /*0012*/ 	.short	0x0008
        /*0014*/ 	.byte	0x00, 0xf0, 0x61, 0x00


	//----- nvinfo : EIATTR_KPARAM_INFO
	.align		4
.L_4401:
        /*0018*/ 	.byte	0x04, 0x17
        /*001a*/ 	.short	(.L_4403 - .L_4402)
.L_4402:
        /*001c*/ 	.word	0x00000000
        /*0020*/ 	.short	0x0001
        /*0022*/ 	.short	0x0004
        /*0024*/ 	.byte	0x00, 0xf0, 0x05, 0x00


	//----- nvinfo : EIATTR_KPARAM_INFO
	.align		4
.L_4403:
        /*0028*/ 	.byte	0x04, 0x17
        /*002a*/ 	.short	(.L_4405 - .L_4404)
.L_4404:
        /*002c*/ 	.word	0x00000000
        /*0030*/ 	.short	0x0000
        /*0032*/ 	.short	0x0000
        /*0034*/ 	.byte	0x00, 0xf0, 0x11, 0x00


	//----- nvinfo : EIATTR_SPARSE_MMA_MASK
	.align		4
.L_4405:
        /*0038*/ 	.byte	0x03, 0x50
        /*003a*/ 	.short	0x0000


	//----- nvinfo : EIATTR_MAXREG_COUNT
	.align		4
        /*003c*/ 	.byte	0x03, 0x1b
        /*003e*/ 	.short	0x00ff


	//----- nvinfo : EIATTR_MERCURY_ISA_VERSION
	.align		4
        /*0040*/ 	.byte	0x03, 0x5f
        /*0042*/ 	.short	0x0101


	//----- nvinfo : EIATTR_EXIT_INSTR_OFFSETS
	.align		4
        /*0044*/ 	.byte	0x04, 0x1c
        /*0046*/ 	.short	(.L_4407 - .L_4406)


	//   ....[0]....
.L_4406:
        /*0048*/ 	.word	0x00000300


	//   ....[1]....
        /*004c*/ 	.word	0x00000e40


	//   ....[2]....
        /*0050*/ 	.word	0x00000e90


	//----- nvinfo : EIATTR_MAX_THREADS
	.align		4
.L_4407:
        /*0054*/ 	.byte	0x04, 0x05
        /*0056*/ 	.short	(.L_4409 - .L_4408)
.L_4408:
        /*0058*/ 	.word	0x00000080
        /*005c*/ 	.word	0x00000001
        /*0060*/ 	.word	0x00000001


	//----- nvinfo : EIATTR_CRS_STACK_SIZE
	.align		4
.L_4409:
        /*0064*/ 	.byte	0x04, 0x1e
        /*0066*/ 	.short	(.L_4411 - .L_4410)
.L_4410:
        /*0068*/ 	.word	0x00000000


	//----- nvinfo : EIATTR_CBANK_PARAM_SIZE
	.align		4
.L_4411:
        /*006c*/ 	.byte	0x03, 0x19
        /*006e*/ 	.short	0x0020


	//----- nvinfo : EIATTR_PARAM_CBANK
	.align		4
        /*0070*/ 	.byte	0x04, 0x0a
        /*0072*/ 	.short	(.L_4413 - .L_4412)
	.align		4
.L_4412:
        /*0074*/ 	.word	index@(.nv.constant0._ZN2at6native29vectorized_elementwise_kernelILi4EZZZNS0_49_GLOBAL__N__b919a28f_16_Normalization_cu_5c38458736batch_norm_elementwise_backward_evalERKNS_6TensorES5_S5_S5_ENKUlvE0_clEvENKUlvE2_clEvEUlN3c108BFloat16EfE_St5arrayIPcLm3EEEEviT0_T1_)
        /*0078*/ 	.short	0x0210
        /*007a*/ 	.short	0x0020


	//----- nvinfo : EIATTR_SW_WAR
	.align		4
.L_4413:
        /*007c*/ 	.byte	0x04, 0x36
        /*007e*/ 	.short	(.L_4415 - .L_4414)
.L_4414:
        /*0080*/ 	.word	0x00000008
.L_4415:


//--------------------- .nv.info._ZN2at6native29vectorized_elementwise_kernelILi8EZZZNS0_49_GLOBAL__N__b919a28f_16_Normalization_cu_5c38458736batch_norm_elementwise_backward_evalERKNS_6TensorES5_S5_S5_ENKUlvE0_clEvENKUlvE2_clEvEUlN3c108BFloat16EfE_St5arrayIPcLm3EEEEviT0_T1_ --------------------------
	.section	.nv.info._ZN2at6native29vectorized_elementwise_kernelILi8EZZZNS0_49_GLOBAL__N__b919a28f_16_Normalization_cu_5c38458736batch_norm_elementwise_backward_evalERKNS_6TensorES5_S5_S5_ENKUlvE0_clEvENKUlvE2_clEvEUlN3c108BFloat16EfE_St5arrayIPcLm3EEEEviT0_T1_,"",@"SHT_CUDA_INFO"
	.sectionflags	@""
	.align	4


	//----- nvinfo : EIATTR_CUDA_API_VERSION
	.align		4
        /*0000*/ 	.byte	0x04, 0x37
        /*0002*/ 	.short	(.L_4417 - .L_4416)
.L_4416:
        /*0004*/ 	.word	0x00000082


	//----- nvinfo : EIATTR_KPARAM_INFO
	.align		4
.L_4417:
        /*0008*/ 	.byte	0x04, 0x17
        /*000a*/ 	.short	(.L_4419 - .L_4418)
.L_4418:
        /*000c*/ 	.word	0x00000000
        /*0010*/ 	.short	0x0002
        /*0012*/ 	.short	0x0008
        /*0014*/ 	.byte	0x00, 0xf0, 0x61, 0x00


	//----- nvinfo : EIATTR_KPARAM_INFO
	.align		4
.L_4419:
        /*0018*/ 	.byte	0x04, 0x17
        /*001a*/ 	.short	(.L_4421 - .L_4420)
.L_4420:
        /*001c*/ 	.word	0x00000000
        /*0020*/ 	.short	0x0001
        /*0022*/ 	.short	0x0004
        /*0024*/ 	.byte	0x00, 0xf0, 0x05, 0x00


	//----- nvinfo : EIATTR_KPARAM_INFO
	.align		4
.L_4421:
        /*0028*/ 	.byte	0x04, 0x17
        /*002a*/ 	.short	(.L_4423 - .L_4422)
.L_4422:
        /*002c*/ 	.word	0x00000000
        /*0030*/ 	.short	0x0000
        /*0032*/ 	.short	0x0000
        /*0034*/ 	.byte	0x00, 0xf0, 0x11, 0x00


	//----- nvinfo : EIATTR_SPARSE_MMA_MASK
	.align		4
.L_4423:
        /*0038*/ 	.byte	0x03, 0x50
        /*003a*/ 	.short	0x0000


	//----- nvinfo : EIATTR_MAXREG_COUNT
	.align		4
        /*003c*/ 	.byte	0x03, 0x1b
        /*003e*/ 	.short	0x00ff


	//----- nvinfo : EIATTR_MERCURY_ISA_VERSION
	.align		4
        /*0040*/ 	.byte	0x03, 0x5f
        /*0042*/ 	.short	0x0101


	//----- nvinfo : EIATTR_EXIT_INSTR_OFFSETS
	.align		4
        /*0044*/ 	.byte	0x04, 0x1c
        /*0046*/ 	.short	(.L_4425 - .L_4424)


	//   ....[0]....
.L_4424:
        /*0048*/ 	.word	0x000002e0


	//   ....[1]....
        /*004c*/ 	.word	0x00000e20


	//   ....[2]....
        /*0050*/ 	.word	0x00000e70


	//----- nvinfo : EIATTR_MAX_THREADS
	.align		4
.L_4425:
        /*0054*/ 	.byte	0x04, 0x05
        /*0056*/ 	.short	(.L_4427 - .L_4426)
.L_4426:
        /*0058*/ 	.word	0x00000080
        /*005c*/ 	.word	0x00000001
        /*0060*/ 	.word	0x00000001


	//----- nvinfo : EIATTR_CRS_STACK_SIZE
	.align		4
.L_4427:
        /*0064*/ 	.byte	0x04, 0x1e
        /*0066*/ 	.short	(.L_4429 - .L_4428)
.L_4428:
        /*0068*/ 	.word	0x00000000


	//----- nvinfo : EIATTR_CBANK_PARAM_SIZE
	.align		4
.L_4429:
        /*006c*/ 	.byte	0x03, 0x19
        /*006e*/ 	.short	0x0020


	//----- nvinfo : EIATTR_PARAM_CBANK
	.align		4
        /*0070*/ 	.byte	0x04, 0x0a
        /*0072*/ 	.short	(.L_4431 - .L_4430)
	.align		4
.L_4430:
        /*0074*/ 	.word	index@(.nv.constant0._ZN2at6native29vectorized_elementwise_kernelILi8EZZZNS0_49_GLOBAL__N__b919a28f_16_Normalization_cu_5c38458736batch_norm_elementwise_backward_evalERKNS_6TensorES5_S5_S5_ENKUlvE0_clEvENKUlvE2_clEvEUlN3c108BFloat16EfE_St5arrayIPcLm3EEEEviT0_T1_)
        /*0078*/ 	.short	0x0210
        /*007a*/ 	.short	0x0020


	//----- nvinfo : EIATTR_SW_WAR
	.align		4
.L_4431:
        /*007c*/ 	.byte	0x04, 0x36
        /*007e*/ 	.short	(.L_4433 - .L_4432)
.L_4432:
        /*0080*/ 	.word	0x00000008
.L_4433:


//--------------------- .nv.info._ZN2at6native18elementwise_kernelILi128ELi4EZNS0_15gpu_kernel_implIZZZNS0_49_GLOBAL__N__b919a28f_16_Normalization_cu_5c38458736batch_norm_elementwise_backward_evalERKNS_6TensorES6_S6_S6_ENKUlvE0_clEvENKUlvE1_clEvEUlN3c104HalfEfE_EEvRNS_18TensorIteratorBaseERKT_EUliE_EEviT1_ --------------------------
	.section	.nv.info._ZN2at6native18elementwise_kernelILi128ELi4EZNS0_15gpu_kernel_implIZZZNS0_49_GLOBAL__N__b919a28f_16_Normalization_cu_5c38458736batch_norm_elementwise_backward_evalERKNS_6TensorES6_S6_S6_ENKUlvE0_clEvENKUlvE1_clEvEUlN3c104HalfEfE_EEvRNS_18TensorIteratorBaseERKT_EUliE_EEviT1_,"",@"SHT_CUDA_INFO"
	.sectionflags	@""
	.align	4


	//----- nvinfo : EIATTR_CUDA_API_VERSION
	.align		4
        /*0000*/ 	.byte	0x04, 0x37
        /*0002*/ 	.short	(.L_4435 - .L_4434)
.L_4434:
        /*0004*/ 	.word	0x00000082


	//----- nvinfo : EIATTR_KPARAM_INFO
	.align		4
.L_4435:
        /*0008*/ 	.byte	0x04, 0x17
        /*000a*/ 	.short	(.L_4437 - .L_4436)
.L_4436:
        /*000c*/ 	.word	0x00000000
        /*0010*/ 	.short	0x0001
        /*0012*/ 	.short	0x0008
        /*0014*/ 	.byte	0x00, 0xf0, 0x21, 0x0a


	//----- nvinfo : EIATTR_KPARAM_INFO
	.align		4
.L_4437:
        /*0018*/ 	.byte	0x04, 0x17
        /*001a*/ 	.short	(.L_4439 - .L_4438)
.L_4438:
        /*001c*/ 	.word	0x00000000
        /*0020*/ 	.short	0x0000
        /*0022*/ 	.short	0x0000
        /*0024*/ 	.byte	0x00, 0xf0, 0x11, 0x00


	//----- nvinfo : EIATTR_SPARSE_MMA_MASK
	.align		4
.L_4439:
        /*0028*/ 	.byte	0x03, 0x50
        /*002a*/ 	.short	0x0000


	//----- nvinfo : EIATTR_MAXREG_COUNT
	.align		4
        /*002c*/ 	.byte	0x03, 0x1b
        /*002e*/ 	.short	0x0080


	//----- nvinfo : EIATTR_EXTERNS
	.align		4
        /*0030*/ 	.byte	0x04, 0x0f
        /*0032*/ 	.short	(.L_4441 - .L_4440)


	//   ....[0]....
	.align		4
.L_4440:
        /*0034*/ 	.word	index@(__assertfail)


	//----- nvinfo : EIATTR_MERCURY_ISA_VERSION
	.align		4
.L_4441:
        /*0038*/ 	.byte	0x03, 0x5f
        /*003a*/ 	.short	0x0101


	//----- nvinfo : EIATTR_SYSCALL_OFFSETS
	.align		4
        /*003c*/ 	.byte	0x04, 0x46
        /*003e*/ 	.short	(.L_4443 - .L_4442)


	//   ....[0]....
.L_4442:
        /*0040*/ 	.word	0x000026c0


	//   ....[1]....
        /*0044*/ 	.word	0x00003510


	//   ....[2]....
        /*0048*/ 	.word	0x00004490


	//   ....[3]....
        /*004c*/ 	.word	0x00006ba0


	//   ....[4]....
        /*0050*/ 	.word	0x000079f0


	//   ....[5]....
        /*0054*/ 	.word	0x00008970


	//   ....[6]....
        /*0058*/ 	.word	0x0000b070


	//   ....[7]....
        /*005c*/ 	.word	0x0000bec0


	//   ....[8]....
        /*0060*/ 	.word	0x0000ce40


	//   ....[9]....
        /*0064*/ 	.word	0x0000f530


	//   ....[10]....
        /*0068*/ 	.word	0x00010380


	//   ....[11]....
        /*006c*/ 	.word	0x00011300


	//----- nvinfo : EIATTR_EXIT_INSTR_OFFSETS
	.align		4
.L_4443:
        /*0070*/ 	.byte	0x04, 0x1c
        /*0072*/ 	.short	(.L_4445 - .L_4444)


	//   ....[0]....
.L_4444:
        /*0074*/ 	.word	0x0000cf10


	//   ....[1]....
        /*0078*/ 	.word	0x00010530


	//   ....[2]....
        /*007c*/ 	.word	0x00010570


	//   ....[3]....
        /*0080*/ 	.word	0x00010610


	//   ....[4]....
        /*0084*/ 	.word	0x00010650


	//   ....[5]....
        /*0088*/ 	.word	0x00010690


	//   ....[6]....
        /*008c*/ 	.word	0x00010720


	//   ....[7]....
        /*0090*/ 	.word	0x00010740


	//   ....[8]....
        /*0094*/ 	.word	0x000107e0


	//   ....[9]....
        /*0098*/ 	.word	0x00010830


	//   ....[10]....
        /*009c*/ 	.word	0x00010880


	//   ....[11]....
        /*00a0*/ 	.word	0x00010950


	//   ....[12]....
        /*00a4*/ 	.word	0x000109b0


	//   ....[13]....
        /*00a8*/ 	.word	0x00010b40


	//   ....[14]....
        /*00ac*/ 	.word	0x00010ca0


	//   ....[15]....
        /*00b0*/ 	.word	0x00010ce0


	//   ....[16]....
        /*00b4*/ 	.word	0x00010da0


	//   ....[17]....
        /*00b8*/ 	.word	0x00010f20


	//   ....[18]....
        /*00bc*/ 	.word	0x000110a0


	//   ....[19]....
        /*00c0*/ 	.word	0x00011200


	//   ....[20]....
        /*00c4*/ 	.word	0x00011310


	//   ....[21]....
        /*00c8*/ 	.word	0x00011350


	//   ....[22]....
        /*00cc*/ 	.word	0x00011390


	//----- nvinfo : EIATTR_MAX_THREADS
	.align		4
.L_4445:
        /*00d0*/ 	.byte	0x04, 0x05
        /*00d2*/ 	.short	(.L_4447 - .L_4446)
.L_4446:
        /*00d4*/ 	.word	0x00000080
        /*00d8*/ 	.word	0x00000001
        /*00dc*/ 	.word	0x00000001


	//----- nvinfo : EIATTR_CRS_STACK_SIZE
	.align		4
.L_4447:
        /*00e0*/ 	.byte	0x04, 0x1e
        /*00e2*/ 	.short	(.L_4449 - .L_4448)
.L_4448:
        /*00e4*/ 	.word	0x00000000


	//----- nvinfo : EIATTR_CBANK_PARAM_SIZE
	.align		4
.L_4449:
        /*00e8*/ 	.byte	0x03, 0x19
        /*00ea*/ 	.short	0x0290


	//----- nvinfo : EIATTR_PARAM_CBANK
	.align		4
        /*00ec*/ 	.byte	0x04, 0x0a
        /*00ee*/ 	.short	(.L_4451 - .L_4450)
	.align		4
.L_4450:
        /*00f0*/ 	.word	index@(.nv.constant0._ZN2at6native18elementwise_kernelILi128ELi4EZNS0_15gpu_kernel_implIZZZNS0_49_GLOBAL__N__b919a28f_16_Normalization_cu_5c38458736batch_norm_elementwise_backward_evalERKNS_6TensorES6_S6_S6_ENKUlvE0_clEvENKUlvE1_clEvEUlN3c104HalfEfE_EEvRNS_18TensorIteratorBaseERKT_EUliE_EEviT1_)
        /*00f4*/ 	.short	0x0210
        /*00f6*/ 	.short	0x0290


	//----- nvinfo : EIATTR_SW_WAR
	.align		4
.L_4451:
        /*00f8*/ 	.byte	0x04, 0x36
        /*00fa*/ 	.short	(.L_4453 - .L_4452)
.L_4452:
        /*00fc*/ 	.word	0x00000008
.L_4453:


//--------------------- .nv.info._ZN2at6native27unrolled_elementwise_kernelIZZZNS0_49_GLOBAL__N__b919a28f_16_Normalization_cu_5c38458736batch_norm_elementwise_backward_evalERKNS_6TensorES5_S5_S5_ENKUlvE0_clEvENKUlvE1_clEvEUlN3c104HalfEfE_St5arrayIPcLm3EELi4E23TrivialOffsetCalculatorILi2EjESE_ILi1EjENS0_6memory12LoadWithCastILi2EEENSH_13StoreWithCastILi1EEEEEviT_T0_T2_T3_T4_T5_ --------------------------
	.section	.nv.info._ZN2at6native27unrolled_elementwise_kernelIZZZNS0_49_GLOBAL__N__b919a28f_16_Normalization_cu_5c38458736batch_norm_elementwise_backward_evalERKNS_6TensorES5_S5_S5_ENKUlvE0_clEvENKUlvE1_clEvEUlN3c104HalfEfE_St5arrayIPcLm3EELi4E23TrivialOffsetCalculatorILi2EjESE_ILi1EjENS0_6memory12LoadWithCastILi2EEENSH_13StoreWithCastILi1EEEEEviT_T0_T2_T3_T4_T5_,"",@"SHT_CUDA_INFO"
	.sectionflags	@""
	.align	4


	//----- nvinfo : EIATTR_CUDA_API_VERSION
	.align		4
        /*0000*/ 	.byte	0x04, 0x37
        /*0002*/ 	.short	(.L_4455 - .L_4454)
.L_4454:
        /*0004*/ 	.word	0x00000082


	//----- nvinfo : EIATTR_KPARAM_INFO
	.align		4
.L_4455:
        /*0008*/ 	.byte	0x04, 0x17
        /*000a*/ 	.short	(.L_4457 - .L_4456)
.L_4456:
        /*000c*/ 	.word	0x00000000
        /*0010*/ 	.short	0x0006
        /*0012*/ 	.short	0x0030
        /*0014*/ 	.byte	0x00, 0xf0, 0x21, 0x00


	//----- nvinfo : EIATTR_KPARAM_INFO
	.align		4
.L_4457:
        /*0018*/ 	.byte	0x04, 0x17
        /*001a*/ 	.short	(.L_4459 - .L_4458)
.L_4458:
        /*001c*/ 	.word	0x00000000
        /*0020*/ 	.short	0x0005
        /*0022*/ 	.short	0x0024
        /*0024*/ 	.byte	0x00, 0xf0, 0x31, 0x00


	//----- nvinfo : EIATTR_KPARAM_INFO
	.align		4
.L_4459:
        /*0028*/ 	.byte	0x04, 0x17
        /*002a*/ 	.short	(.L_4461 - .L_4460)
.L_4460:
        /*002c*/ 	.word	0x00000000
        /*0030*/ 	.short	0x0004
        /*0032*/ 	.short	0x0021
        /*0034*/ 	.byte	0x00, 0xf0, 0x05, 0x00


	//----- nvinfo : EIATTR_KPARAM_INFO
	.align		4
.L_4461:
        /*0038*/ 	.byte	0x04, 0x17
        /*003a*/ 	.short	(.L_4463 - .L_4462)
.L_4462:
        /*003c*/ 	.word	0x00000000
        /*0040*/ 	.short	0x0003
        /*0042*/ 	.short	0x0020
        /*0044*/ 	.byte	0x00, 0xf0, 0x05, 0x00


	//----- nvinfo : EIATTR_KPARAM_INFO
	.align		4
.L_4463:
        /*0048*/ 	.byte	0x04, 0x17
        /*004a*/ 	.short	(.L_4465 - .L_4464)
.L_4464:
        /*004c*/ 	.word	0x00000000
        /*0050*/ 	.short	0x0002
        /*0052*/ 	.short	0x0008
        /*0054*/ 	.byte	0x00, 0xf0, 0x61, 0x00


	//----- nvinfo : EIATTR_KPARAM_INFO
	.align		4
.L_4465:
        /*0058*/ 	.byte	0x04, 0x17
        /*005a*/ 	.short	(.L_4467 - .L_4466)
.L_4466:
        /*005c*/ 	.word	0x00000000
        /*0060*/ 	.short	0x0001
        /*0062*/ 	.short	0x0004
        /*0064*/ 	.byte	0x00, 0xf0, 0x05, 0x00


	//----- nvinfo : EIATTR_KPARAM_INFO
	.align		4
.L_4467:
        /*0068*/ 	.byte	0x04, 0x17
        /*006a*/ 	.short	(.L_4469 - .L_4468)
.L_4468:
        /*006c*/ 	.word	0x00000000
        /*0070*/ 	.short	0x0000
        /*0072*/ 	.short	0x0000
        /*0074*/ 	.byte	0x00, 0xf0, 0x11, 0x00


	//----- nvinfo : EIATTR_SPARSE_MMA_MASK
	.align		4
.L_4469:
        /*0078*/ 	.byte	0x03, 0x50
        /*007a*/ 	.short	0x0000


	//----- nvinfo : EIATTR_MAXREG_COUNT
	.align		4
        /*007c*/ 	.byte	0x03, 0x1b
        /*007e*/ 	.short	0x00ff


	//----- nvinfo : EIATTR_EXTERNS
	.align		4
        /*0080*/ 	.byte	0x04, 0x0f
        /*0082*/ 	.short	(.L_4471 - .L_4470)


	//   ....[0]....
	.align		4
.L_4470:
        /*0084*/ 	.word	index@(__assertfail)


	//----- nvinfo : EIATTR_MERCURY_ISA_VERSION
	.align		4
.L_4471:
        /*0088*/ 	.byte	0x03, 0x5f
        /*008a*/ 	.short	0x0101


	//----- nvinfo : EIATTR_SYSCALL_OFFSETS
	.align		4
        /*008c*/ 	.byte	0x04, 0x46
        /*008e*/ 	.short	(.L_4473 - .L_4472)


	//   ....[0]....
.L_4472:
        /*0090*/ 	.word	0x000010e0


	//   ....[1]....
        /*0094*/ 	.word	0x00001f40


	//   ....[2]....
        /*0098*/ 	.word	0x00003010


	//   ....[3]....
        /*009c*/ 	.word	0x00003e70


	//   ....[4]....
        /*00a0*/ 	.word	0x00004f70


	//   ....[5]....
        /*00a4*/ 	.word	0x00005de0


	//   ....[6]....
        /*00a8*/ 	.word	0x00006ea0


	//   ....[7]....
        /*00ac*/ 	.word	0x00007ce0


	//   ....[8]....
        /*00b0*/ 	.word	0x00008f20


	//   ....[9]....
        /*00b4*/ 	.word	0x00009f40


	//   ....[10]....
        /*00b8*/ 	.word	0x0000af20


	//   ....[11]....
        /*00bc*/ 	.word	0x0000bf00


	//----- nvinfo : EIATTR_EXIT_INSTR_OFFSETS
	.align		4
.L_4473:
        /*00c0*/ 	.byte	0x04, 0x1c
        /*00c2*/ 	.short	(.L_4475 - .L_4474)


	//   ....[0]....
.L_4474:
        /*00c4*/ 	.word	0x0000afe0


	//   ....[1]....
        /*00c8*/ 	.word	0x0000b130


	//   ....[2]....
        /*00cc*/ 	.word	0x0000b170


	//   ....[3]....
        /*00d0*/ 	.word	0x0000b210


	//   ....[4]....
        /*00d4*/ 	.word	0x0000b250


	//   ....[5]....
        /*00d8*/ 	.word	0x0000b290


	//   ....[6]....
        /*00dc*/ 	.word	0x0000b320


	//   ....[7]....
        /*00e0*/ 	.word	0x0000b340


	//   ....[8]....
        /*00e4*/ 	.word	0x0000b3e0


	//   ....[9]....
        /*00e8*/ 	.word	0x0000b430


	//   ....[10]....
        /*00ec*/ 	.word	0x0000b480


	//   ....[11]....
        /*00f0*/ 	.word	0x0000b550


	//   ....[12]....
        /*00f4*/ 	.word	0x0000b5b0


	//   ....[13]....
        /*00f8*/ 	.word	0x0000b740


	//   ....[14]....
        /*00fc*/ 	.word	0x0000b8a0


	//   ....[15]....
        /*0100*/ 	.word	0x0000b8e0


	//   ....[16]....
        /*0104*/ 	.word	0x0000b9a0


	//   ....[17]....
        /*0108*/ 	.word	0x0000bb20


	//   ....[18]....
        /*010c*/ 	.word	0x0000bca0


	//   ....[19]....
        /*0110*/ 	.word	0x0000be00


	//   ....[20]....
        /*0114*/ 	.word	0x0000bf10


	//   ....[21]....
        /*0118*/ 	.word	0x0000bf50


	//   ....[22]....
        /*011c*/ 	.word	0x0000bf90


	//----- nvinfo : EIATTR_MAX_THREADS
	.align		4
.L_4475:
        /*0120*/ 	.byte	0x04, 0x05
        /*0122*/ 	.short	(.L_4477 - .L_4476)
.L_4476:
        /*0124*/ 	.word	0x00000080
        /*0128*/ 	.word	0x00000001
        /*012c*/ 	.word	0x00000001


	//----- nvinfo : EIATTR_CRS_STACK_SIZE
	.align		4
.L_4477:
        /*0130*/ 	.byte	0x04, 0x1e
        /*0132*/ 	.short	(.L_4479 - .L_4478)
.L_4478:
        /*0134*/ 	.word	0x00000000


	//----- nvinfo : EIATTR_CBANK_PARAM_SIZE
	.align		4
.L_4479:
        /*0138*/ 	.byte	0x03, 0x19
        /*013a*/ 	.short	0x0038


	//----- nvinfo : EIATTR_PARAM_CBANK
	.align		4
        /*013c*/ 	.byte	0x04, 0x0a
        /*013e*/ 	.short	(.L_4481 - .L_4480)
	.align		4
.L_4480:
        /*0140*/ 	.word	index@(.nv.constant0._ZN2at6native27unrolled_elementwise_kernelIZZZNS0_49_GLOBAL__N__b919a28f_16_Normalization_cu_5c38458736batch_norm_elementwise_backward_evalERKNS_6TensorES5_S5_S5_ENKUlvE0_clEvENKUlvE1_clEvEUlN3c104HalfEfE_St5arrayIPcLm3EELi4E23TrivialOffsetCalculatorILi2EjESE_ILi1EjENS0_6memory12LoadWithCastILi2EEENSH_13StoreWithCastILi1EEEEEviT_T0_T2_T3_T4_T5_)
        /*0144*/ 	.short	0x0210
        /*0146*/ 	.short	0x0038


	//----- nvinfo : EIATTR_SW_WAR
	.align		4
.L_4481:
        /*0148*/ 	.byte	0x04, 0x36
        /*014a*/ 	.short	(.L_4483 - .L_4482)
.L_4482:
        /*014c*/ 	.word	0x00000008
.L_4483:


//--------------------- .nv.info._ZN2at6native18elementwise_kernelILi128ELi4EZNS0_22gpu_kernel_impl_nocastIZZZNS0_49_GLOBAL__N__b919a28f_16_Normalization_cu_5c38458736batch_norm_elementwise_backward_evalERKNS_6TensorES6_S6_S6_ENKUlvE0_clEvENKUlvE1_clEvEUlN3c104HalfEfE_EEvRNS_18TensorIteratorBaseERKT_EUliE_EEviT1_ --------------------------
	.section	.nv.info._ZN2at6native18elementwise_kernelILi128ELi4EZNS0_22gpu_kernel_impl_nocastIZZZNS0_49_GLOBAL__N__b919a28f_16_Normalization_cu_5c38458736batch_norm_elementwise_backward_evalERKNS_6TensorES6_S6_S6_ENKUlvE0_clEvENKUlvE1_clEvEUlN3c104HalfEfE_EEvRNS_18TensorIteratorBaseERKT_EUliE_EEviT1_,"",@"SHT_CUDA_INFO"
	.sectionflags	@""
	.align	4


	//----- nvinfo : EIATTR_CUDA_API_VERSION
	.align		4
        /*0000*/ 	.byte	0x04, 0x37
        /*0002*/ 	.short	(.L_4485 - .L_4484)
.L_4484:
        /*0004*/ 	.word	0x00000082


	//----- nvinfo : EIATTR_KPARAM_INFO
	.align		4
.L_4485:
        /*0008*/ 	.byte	0x04, 0x17
        /*000a*/ 	.short	(.L_4487 - .L_4486)
.L_4486:
        /*000c*/ 	.word	0x00000000
        /*0010*/ 	.short	0x0001
        /*0012*/ 	.short	0x0008
        /*0014*/ 	.byte	0x00, 0xf0, 0x21, 0x0a


	//----- nvinfo : EIATTR_KPARAM_INFO
	.align		4
.L_4487:
        /*0018*/ 	.byte	0x04, 0x17
        /*001a*/ 	.short	(.L_4489 - .L_4488)
.L_4488:
        /*001c*/ 	.word	0x00000000
        /*0020*/ 	.short	0x0000
        /*0022*/ 	.short	0x0000
        /*0024*/ 	.byte	0x00, 0xf0, 0x11, 0x00


	//----- nvinfo : EIATTR_SPARSE_MMA_MASK
	.align		4
.L_4489:
        /*0028*/ 	.byte	0x03, 0x50
        /*002a*/ 	.short	0x0000


	//----- nvinfo : EIATTR_MAXREG_COUNT
	.align		4
        /*002c*/ 	.byte	0x03, 0x1b
        /*002e*/ 	.short	0x0080


	//----- nvinfo : EIATTR_MERCURY_ISA_VERSION
	.align		4
        /*0030*/ 	.byte	0x03, 0x5f
        /*0032*/ 	.short	0x0101


	//----- nvinfo : EIATTR_EXIT_INSTR_OFFSETS
	.align		4
        /*0034*/ 	.byte	0x04, 0x1c
        /*0036*/ 	.short	(.L_4491 - .L_4490)


	//   ....[0]....
.L_4490:
        /*0038*/ 	.word	0x00004650


	//   ....[1]....
        /*003c*/ 	.word	0x00005d60


	//----- nvinfo : EIATTR_MAX_THREADS
	.align		4
.L_4491:
        /*0040*/ 	.byte	0x04, 0x05
        /*0042*/ 	.short	(.L_4493 - .L_4492)
.L_4492:
        /*0044*/ 	.word	0x00000080
        /*0048*/ 	.word	0x00000001
        /*004c*/ 	.word	0x00000001


	//----- nvinfo : EIATTR_CRS_STACK_SIZE
	.align		4
.L_4493:
        /*0050*/ 	.byte	0x04, 0x1e
        /*0052*/ 	.short	(.L_4495 - .L_4494)
.L_4494:
        /*0054*/ 	.word	0x00000000


	//----- nvinfo : EIATTR_CBANK_PARAM_SIZE
	.align		4
.L_4495:
        /*0058*/ 	.byte	0x03, 0x19
        /*005a*/ 	.short	0x0290


	//----- nvinfo : EIATTR_PARAM_CBANK
	.align		4
        /*005c*/ 	.byte	0x04, 0x0a
        /*005e*/ 	.short	(.L_4497 - .L_4496)
	.align		4
.L_4496:
        /*0060*/ 	.word	index@(.nv.constant0._ZN2at6native18elementwise_kernelILi128ELi4EZNS0_22gpu_kernel_impl_nocastIZZZNS0_49_GLOBAL__N__b919a28f_16_Normalization_cu_5c38458736batch_norm_elementwise_backward_evalERKNS_6TensorES6_S6_S6_ENKUlvE0_clEvENKUlvE1_clEvEUlN3c104HalfEfE_EEvRNS_18TensorIteratorBaseERKT_EUliE_EEviT1_)
        /*0064*/ 	.short	0x0210
        /*0066*/ 	.short	0x0290


	//----- nvinfo : EIATTR_SW_WAR
	.align		4
.L_4497:
        /*0068*/ 	.byte	0x04, 0x36
        /*006a*/ 	.short	(.L_4499 - .L_4498)
.L_4498:
        /*006c*/ 	.word	0x00000008
.L_4499:


//--------------------- .nv.info._ZN2at6native27unrolled_elementwise_kernelIZZZNS0_49_GLOBAL__N__b919a28f_16_Normalization_cu_5c38458736batch_norm_elementwise_backward_evalERKNS_6TensorES5_S5_S5_ENKUlvE0_clEvENKUlvE1_clEvEUlN3c104HalfEfE_St5arrayIPcLm3EELi4E23TrivialOffsetCalculatorILi2EjESE_ILi1EjENS0_6memory15LoadWithoutCastENSH_16StoreWithoutCastEEEviT_T0_T2_T3_T4_T5_ --------------------------
	.section	.nv.info._ZN2at6native27unrolled_elementwise_kernelIZZZNS0_49_GLOBAL__N__b919a28f_16_Normalization_cu_5c38458736batch_norm_elementwise_backward_evalERKNS_6TensorES5_S5_S5_ENKUlvE0_clEvENKUlvE1_clEvEUlN3c104HalfEfE_St5arrayIPcLm3EELi4E23TrivialOffsetCalculatorILi2EjESE_ILi1EjENS0_6memory15LoadWithoutCastENSH_16StoreWithoutCastEEEviT_T0_T2_T3_T4_T5_,"",@"SHT_CUDA_INFO"
	.sectionflags	@""
	.align	4


	//----- nvinfo : EIATTR_CUDA_API_VERSION
	.align		4
        /*0000*/ 	.byte	0x04, 0x37
        /*0002*/ 	.short	(.L_4501 - .L_4500)
.L_4500:
        /*0004*/ 	.word	0x00000082


	//----- nvinfo : EIATTR_KPARAM_INFO
	.align		4
.L_4501:
        /*0008*/ 	.byte	0x04, 0x17
        /*000a*/ 	.short	(.L_4503 - .L_4502)
.L_4502:
        /*000c*/ 	.word	0x00000000
        /*0010*/ 	.short	0x0006
        /*0012*/ 	.short	0x0023
        /*0014*/ 	.byte	0x00, 0xf0, 0x05, 0x00


	//----- nvinfo : EIATTR_KPARAM_INFO
	.align		4
.L_4503:
        /*0018*/ 	.byte	0x04, 0x17
        /*001a*/ 	.short	(.L_4505 - .L_4504)
.L_4504:
        /*001c*/ 	.word	0x00000000
        /*0020*/ 	.short	0x0005
        /*0022*/ 	.short	0x0022
        /*0024*/ 	.byte	0x00, 0xf0, 0x05, 0x00


	//----- nvinfo : EIATTR_KPARAM_INFO
	.align		4
.L_4505:
        /*0028*/ 	.byte	0x04, 0x17
        /*002a*/ 	.short	(.L_4507 - .L_4506)
.L_4506:
        /*002c*/ 	.word	0x00000000
        /*0030*/ 	.short	0x0004
        /*0032*/ 	.short	0x0021
        /*0034*/ 	.byte	0x00, 0xf0, 0x05, 0x00


	//----- nvinfo : EIATTR_KPARAM_INFO
	.align		4
.L_4507:
        /*0038*/ 	.byte	0x04, 0x17
        /*003a*/ 	.short	(.L_4509 - .L_4508)
.L_4508:
        /*003c*/ 	.word	0x00000000
        /*0040*/ 	.short	0x0003
        /*0042*/ 	.short	0x0020
        /*0044*/ 	.byte	0x00, 0xf0, 0x05, 0x00


	//----- nvinfo : EIATTR_KPARAM_INFO
	.align		4
.L_4509:
        /*0048*/ 	.byte	0x04, 0x17
        /*004a*/ 	.short	(.L_4511 - .L_4510)
.L_4510:
        /*004c*/ 	.word	0x00000000
        /*0050*/ 	.short	0x0002
        /*0052*/ 	.short	0x0008
        /*0054*/ 	.byte	0x00, 0xf0, 0x61, 0x00


	//----- nvinfo : EIATTR_KPARAM_INFO
	.align		4
.L_4511:
        /*0058*/ 	.byte	0x04, 0x17
        /*005a*/ 	.short	(.L_4513 - .L_4512)
.L_4512:
        /*005c*/ 	.word	0x00000000
        /*0060*/ 	.short	0x0001
        /*0062*/ 	.short	0x0004
        /*0064*/ 	.byte	0x00, 0xf0, 0x05, 0x00


	//----- nvinfo : EIATTR_KPARAM_INFO
	.align		4
.L_4513:
        /*0068*/ 	.byte	0x04, 0x17
        /*006a*/ 	.short	(.L_4515 - .L_4514)
.L_4514:
        /*006c*/ 	.word	0x00000000
        /*0070*/ 	.short	0x0000
        /*0072*/ 	.short	0x0000
        /*0074*/ 	.byte	0x00, 0xf0, 0x11, 0x00


	//----- nvinfo : EIATTR_SPARSE_MMA_MASK
	.align		4
.L_4515:
        /*0078*/ 	.byte	0x03, 0x50
        /*007a*/ 	.short	0x0000


	//----- nvinfo : EIATTR_MAXREG_COUNT
	.align		4
        /*007c*/ 	.byte	0x03, 0x1b
        /*007e*/ 	.short	0x00ff


	//----- nvinfo : EIATTR_MERCURY_ISA_VERSION
	.align		4
        /*0080*/ 	.byte	0x03, 0x5f
        /*0082*/ 	.short	0x0101


	//----- nvinfo : EIATTR_EXIT_INSTR_OFFSETS
	.align		4
        /*0084*/ 	.byte	0x04, 0x1c
        /*0086*/ 	.short	(.L_4517 - .L_4516)


	//   ....[0]....
.L_4516:
        /*0088*/ 	.word	0x00000550


	//   ....[1]....
        /*008c*/ 	.word	0x000005d0


	//----- nvinfo : EIATTR_MAX_THREADS
	.align		4
.L_4517:
        /*0090*/ 	.byte	0x04, 0x05
        /*0092*/ 	.short	(.L_4519 - .L_4518)
.L_4518:
        /*0094*/ 	.word	0x00000080
        /*0098*/ 	.word	0x00000001
        /*009c*/ 	.word	0x00000001


	//----- nvinfo : EIATTR_CRS_STACK_SIZE
	.align		4
.L_4519:
        /*00a0*/ 	.byte	0x04, 0x1e
        /*00a2*/ 	.short	(.L_4521 - .L_4520)
.L_4520:
        /*00a4*/ 	.word	0x00000000


	//----- nvinfo : EIATTR_CBANK_PARAM_SIZE
	.align		4
.L_4521:
        /*00a8*/ 	.byte	0x03, 0x19
        /*00aa*/ 	.short	0x0024


	//----- nvinfo : EIATTR_PARAM_CBANK
	.align		4
        /*00ac*/ 	.byte	0x04, 0x0a
        /*00ae*/ 	.short	(.L_4523 - .L_4522)
	.align		4
.L_4522:
        /*00b0*/ 	.word	index@(.nv.constant0._ZN2at6native27unrolled_elementwise_kernelIZZZNS0_49_GLOBAL__N__b919a28f_16_Normalization_cu_5c38458736batch_norm_elementwise_backward_evalERKNS_6TensorES5_S5_S5_ENKUlvE0_clEvENKUlvE1_clEvEUlN3c104HalfEfE_St5arrayIPcLm3EELi4E23TrivialOffsetCalculatorILi2EjESE_ILi1EjENS0_6memory15LoadWithoutCastENSH_16StoreWithoutCastEEEviT_T0_T2_T3_T4_T5_)
        /*00b4*/ 	.short	0x0210
        /*00b6*/ 	.short	0x0024


	//----- nvinfo : EIATTR_SW_WAR
	.align		4
.L_4523:
        /*00b8*/ 	.byte	0x04, 0x36
        /*00ba*/ 	.short	(.L_4525 - .L_4524)
.L_4524:
        /*00bc*/ 	.word	0x00000008
.L_4525:


//--------------------- .nv.info._ZN2at6native29vectorized_elementwise_kernelILi2EZZZNS0_49_GLOBAL__N__b919a28f_16_Normalization_cu_5c38458736batch_norm_elementwise_backward_evalERKNS_6TensorES5_S5_S5_ENKUlvE0_clEvENKUlvE1_clEvEUlN3c104HalfEfE_St5arrayIPcLm3EEEEviT0_T1_ --------------------------
	.section	.nv.info._ZN2at6native29vectorized_elementwise_kernelILi2EZZZNS0_49_GLOBAL__N__b919a28f_16_Normalization_cu_5c38458736batch_norm_elementwise_backward_evalERKNS_6TensorES5_S5_S5_ENKUlvE0_clEvENKUlvE1_clEvEUlN3c104HalfEfE_St5arrayIPcLm3EEEEviT0_T1_,"",@"SHT_CUDA_INFO"
	.sectionflags	@""
	.align	4


	//----- nvinfo : EIATTR_CUDA_API_VERSION
	.align		4
        /*0000*/ 	.byte	0x04, 0x37
        /*0002*/ 	.short	(.L_4527 - .L_4526)
.L_4526:
        /*0004*/ 	.word	0x00000082


	//----- nvinfo : EIATTR_KPARAM_INFO
	.align		4
.L_4527:
        /*0008*/ 	.byte	0x04, 0x17
        /*000a*/ 	.short	(.L_4529 - .L_4528)
.L_4528:
        /*000c*/ 	.word	0x00000000
        /*0010*/ 	.short	0x0002
        /*0012*/ 	.short	0x0008
        /*0014*/ 	.byte	0x00, 0xf0, 0x61, 0x00


	//----- nvinfo : EIATTR_KPARAM_INFO
	.align		4
.L_4529:
        /*0018*/ 	.byte	0x04, 0x17
        /*001a*/ 	.short	(.L_4531 - .L_4530)
.L_4530:
        /*001c*/ 	.word	0x00000000
        /*0020*/ 	.short	0x0001
        /*0022*/ 	.short	0x0004
        /*0024*/ 	.byte	0x00, 0xf0, 0x05, 0x00


	//----- nvinfo : EIATTR_KPARAM_INFO
	.align		4
.L_4531:
        /*0028*/ 	.byte	0x04, 0x17
        /*002a*/ 	.short	(.L_4533 - .L_4532)
.L_4532:
        /*002c*/ 	.word	0x00000000
        /*0030*/ 	.short	0x0000
        /*0032*/ 	.short	0x0000
        /*0034*/ 	.byte	0x00, 0xf0, 0x11, 0x00


	//----- nvinfo : EIATTR_SPARSE_MMA_MASK
	.align		4
.L_4533:
        /*0038*/ 	.byte	0x03, 0x50
        /*003a*/ 	.short	0x0000


	//----- nvinfo : EIATTR_MAXREG_COUNT
	.align		4
        /*003c*/ 	.byte	0x03, 0x1b
        /*003e*/ 	.short	0x00ff


	//----- nvinfo : EIATTR_MERCURY_ISA_VERSION
	.align		4
        /*0040*/ 	.byte	0x03, 0x5f
        /*0042*/ 	.short	0x0101


	//----- nvinfo : EIATTR_EXIT_INSTR_OFFSETS
	.align		4
        /*0044*/ 	.byte	0x04, 0x1c
        /*0046*/ 	.short	(.L_4535 - .L_4534)


	//   ....[0]....
.L_4534:
        /*0048*/ 	.word	0x00000320


	//   ....[1]....
        /*004c*/ 	.word	0x00000e60


	//   ....[2]....
        /*0050*/ 	.word	0x00000eb0


	//----- nvinfo : EIATTR_MAX_THREADS
	.align		4
.L_4535:
        /*0054*/ 	.byte	0x04, 0x05
        /*0056*/ 	.short	(.L_4537 - .L_4536)
.L_4536:
        /*0058*/ 	.word	0x00000080
        /*005c*/ 	.word	0x00000001
        /*0060*/ 	.word	0x00000001


	//----- nvinfo : EIATTR_CRS_STACK_SIZE
	.align		4
.L_4537:
        /*0064*/ 	.byte	0x04, 0x1e
        /*0066*/ 	.short	(.L_4539 - .L_4538)
.L_4538:
        /*0068*/ 	.word	0x00000000


	//----- nvinfo : EIATTR_CBANK_PARAM_SIZE
	.align		4
.L_4539:
        /*006c*/ 	.byte	0x03, 0x19
        /*006e*/ 	.short	0x0020


	//----- nvinfo : EIATTR_PARAM_CBANK
	.align		4
        /*0070*/ 	.byte	0x04, 0x0a
        /*0072*/ 	.short	(.L_4541 - .L_4540)
	.align		4
.L_4540:
        /*0074*/ 	.word	index@(.nv.constant0._ZN2at6native29vectorized_elementwise_kernelILi2EZZZNS0_49_GLOBAL__N__b919a28f_16_Normalization_cu_5c38458736batch_norm_elementwise_backward_evalERKNS_6TensorES5_S5_S5_ENKUlvE0_clEvENKUlvE1_clEvEUlN3c104HalfEfE_St5arrayIPcLm3EEEEviT0_T1_)
        /*0078*/ 	.short	0x0210
        /*007a*/ 	.short	0x0020


	//----- nvinfo : EIATTR_SW_WAR
	.align		4
.L_4541:
        /*007c*/ 	.byte	0x04, 0x36
        /*007e*/ 	.short	(.L_4543 - .L_4542)
.L_4542:
        /*0080*/ 	.word	0x00000008
.L_4543:


//--------------------- .nv.info._ZN2at6native29vectorized_elementwise_kernelILi4EZZZNS0_49_GLOBAL__N__b919a28f_16_Normalization_cu_5c38458736batch_norm_elementwise_backward_evalERKNS_6TensorES5_S5_S5_ENKUlvE0_clEvENKUlvE1_clEvEUlN3c104HalfEfE_St5arrayIPcLm3EEEEviT0_T1_ --------------------------
	.section	.nv.info._ZN2at6native29vectorized_elementwise_kernelILi4EZZZNS0_49_GLOBAL__N__b919a28f_16_Normalization_cu_5c38458736batch_norm_elementwise_backward_evalERKNS_6TensorES5_S5_S5_ENKUlvE0_clEvENKUlvE1_clEvEUlN3c104HalfEfE_St5arrayIPcLm3EEEEviT0_T1_,"",@"SHT_CUDA_INFO"
	.sectionflags	@""
	.align	4


	//----- nvinfo : EIATTR_CUDA_API_VERSION
	.align		4
        /*0000*/ 	.byte	0x04, 0x37
        /*0002*/ 	.short	(.L_4545 - .L_4544)
.L_4544:
        /*0004*/ 	.word	0x00000082


	//----- nvinfo : EIATTR_KPARAM_INFO
	.align		4
.L_4545:
        /*0008*/ 	.byte	0x04, 0x17
        /*000a*/ 	.short	(.L_4547 - .L_4546)
.L_4546:
        /*000c*/ 	.word	0x00000000
        /*0010*/ 	.short	0x0002
        /*0012*/ 	.short	0x0008
        /*0014*/ 	.byte	0x00, 0xf0, 0x61, 0x00


	//----- nvinfo : EIATTR_KPARAM_INFO
	.align		4
.L_4547:
        /*0018*/ 	.byte	0x04, 0x17
        /*001a*/ 	.short	(.L_4549 - .L_4548)
.L_4548:
        /*001c*/ 	.word	0x00000000
        /*0020*/ 	.short	0x0001
        /*0022*/ 	.short	0x0004
        /*0024*/ 	.byte	0x00, 0xf0, 0x05, 0x00


	//----- nvinfo : EIATTR_KPARAM_INFO
	.align		4
.L_4549:
        /*0028*/ 	.byte	0x04, 0x17
        /*002a*/ 	.short	(.L_4551 - .L_4550)
.L_4550:
        /*002c*/ 	.word	0x00000000
        /*0030*/ 	.short	0x0000
        /*0032*/ 	.short	0x0000
        /*0034*/ 	.byte	0x00, 0xf0, 0x11, 0x00


	//----- nvinfo : EIATTR_SPARSE_MMA_MASK
	.align		4
.L_4551:
        /*0038*/ 	.byte	0x03, 0x50
        /*003a*/ 	.short	0x0000


	//----- nvinfo : EIATTR_MAXREG_COUNT
	.align		4
        /*003c*/ 	.byte	0x03, 0x1b
        /*003e*/ 	.short	0x00ff


	//----- nvinfo : EIATTR_MERCURY_ISA_VERSION
	.align		4
        /*0040*/ 	.byte	0x03, 0x5f
        /*0042*/ 	.short	0x0101


	//----- nvinfo : EIATTR_EXIT_INSTR_OFFSETS
	.align		4
        /*0044*/ 	.byte	0x04, 0x1c
        /*0046*/ 	.short	(.L_4553 - .L_4552)


	//   ....[0]....
.L_4552:
        /*0048*/ 	.word	0x000002c0


	//   ....[1]....
        /*004c*/ 	.word	0x00000e00


	//   ....[2]....
        /*0050*/ 	.word	0x00000e50


	//----- nvinfo : EIATTR_MAX_THREADS
	.align		4
.L_4553:
        /*0054*/ 	.byte	0x04, 0x05
        /*0056*/ 	.short	(.L_4555 - .L_4554)
.L_4554:
        /*0058*/ 	.word	0x00000080
        /*005c*/ 	.word	0x00000001
        /*0060*/ 	.word	0x00000001


	//----- nvinfo : EIATTR_CRS_STACK_SIZE
	.align		4
.L_4555:
        /*0064*/ 	.byte	0x04, 0x1e
        /*0066*/ 	.short	(.L_4557 - .L_4556)
.L_4556:
        /*0068*/ 	.word	0x00000000


	//----- nvinfo : EIATTR_CBANK_PARAM_SIZE
	.align		4
.L_4557:
        /*006c*/ 	.byte	0x03, 0x19
        /*006e*/ 	.short	0x0020


	//----- nvinfo : EIATTR_PARAM_CBANK
	.align		4
        /*0070*/ 	.byte	0x04, 0x0a
        /*0072*/ 	.short	(.L_4559 - .L_4558)
	.align		4
.L_4558:
        /*0074*/ 	.word	index@(.nv.constant0._ZN2at6native29vectorized_elementwise_kernelILi4EZZZNS0_49_GLOBAL__N__b919a28f_16_Normalization_cu_5c38458736batch_norm_elementwise_backward_evalERKNS_6TensorES5_S5_S5_ENKUlvE0_clEvENKUlvE1_clEvEUlN3c104HalfEfE_St5arrayIPcLm3EEEEviT0_T1_)
        /*0078*/ 	.short	0x0210
        /*007a*/ 	.short	0x0020


	//----- nvinfo : EIATTR_SW_WAR
	.align		4
.L_4559:
        /*007c*/ 	.byte	0x04, 0x36
        /*007e*/ 	.short	(.L_4561 - .L_4560)
.L_4560:
        /*0080*/ 	.word	0x00000008
.L_4561:


//--------------------- .nv.info._ZN2at6native29vectorized_elementwise_kernelILi8EZZZNS0_49_GLOBAL__N__b919a28f_16_Normalization_cu_5c38458736batch_norm_elementwise_backward_evalERKNS_6TensorES5_S5_S5_ENKUlvE0_clEvENKUlvE1_clEvEUlN3c104HalfEfE_St5arrayIPcLm3EEEEviT0_T1_ --------------------------
	.section	.nv.info._ZN2at6native29vectorized_elementwise_kernelILi8EZZZNS0_49_GLOBAL__N__b919a28f_16_Normalization_cu_5c38458736batch_norm_elementwise_backward_evalERKNS_6TensorES5_S5_S5_ENKUlvE0_clEvENKUlvE1_clEvEUlN3c104HalfEfE_St5arrayIPcLm3EEEEviT0_T1_,"",@"SHT_CUDA_INFO"
	.sectionflags	@""
	.align	4


	//----- nvinfo : EIATTR_CUDA_API_VERSION
	.align		4
        /*0000*/ 	.byte	0x04, 0x37
        /*0002*/ 	.short	(.L_4563 - .L_4562)
.L_4562:
        /*0004*/ 	.word	0x00000082


	//----- nvinfo : EIATTR_KPARAM_INFO
	.align		4
.L_4563:
        /*0008*/ 	.byte	0x04, 0x17
        /*000a*/ 	.short	(.L_4565 - .L_4564)
.L_4564:
        /*000c*/ 	.word	0x00000000
        /*0010*/ 	.short	0x0002
        /*0012*/ 	.short	0x0008
        /*0014*/ 	.byte	0x00, 0xf0, 0x61, 0x00


	//----- nvinfo : EIATTR_KPARAM_INFO
	.align		4
.L_4565:
        /*0018*/ 	.byte	0x04, 0x17
        /*001a*/ 	.short	(.L_4567 - .L_4566)
.L_4566:
        /*001c*/ 	.word	0x00000000
        /*0020*/ 	.short	0x0001
        /*0022*/ 	.short	0x0004
        /*0024*/ 	.byte	0x00, 0xf0, 0x05, 0x00


	//----- nvinfo : EIATTR_KPARAM_INFO
	.align		4
.L_4567:
        /*0028*/ 	.byte	0x04, 0x17
        /*002a*/ 	.short	(.L_4569 - .L_4568)
.L_4568:
        /*002c*/ 	.word	0x00000000
        /*0030*/ 	.short	0x0000
        /*0032*/ 	.short	0x0000
        /*0034*/ 	.byte	0x00, 0xf0, 0x11, 0x00


	//----- nvinfo : EIATTR_SPARSE_MMA_MASK
	.align		4
.L_4569:
        /*0038*/ 	.byte	0x03, 0x50
        /*003a*/ 	.short	0x0000


	//----- nvinfo : EIATTR_MAXREG_COUNT
	.align		4
        /*003c*/ 	.byte	0x03, 0x1b
        /*003e*/ 	.short	0x00ff


	//----- nvinfo : EIATTR_MERCURY_ISA_VERSION
	.align		4
        /*0040*/ 	.byte	0x03, 0x5f
        /*0042*/ 	.short	0x0101


	//----- nvinfo : EIATTR_EXIT_INSTR_OFFSETS
	.align		4
        /*0044*/ 	.byte	0x04, 0x1c
        /*0046*/ 	.short	(.L_4571 - .L_4570)


	//   ....[0]....
.L_4570:
        /*0048*/ 	.word	0x000002a0


	//   ....[1]....
        /*004c*/ 	.word	0x00000de0


	//   ....[2]....
        /*0050*/ 	.word	0x00000e30


	//----- nvinfo : EIATTR_MAX_THREADS
	.align		4
.L_4571:
        /*0054*/ 	.byte	0x04, 0x05
        /*0056*/ 	.short	(.L_4573 - .L_4572)
.L_4572:
        /*0058*/ 	.word	0x00000080
        /*005c*/ 	.word	0x00000001
        /*0060*/ 	.word	0x00000001


	//----- nvinfo : EIATTR_CRS_STACK_SIZE
	.align		4
.L_4573:
        /*0064*/ 	.byte	0x04, 0x1e
        /*0066*/ 	.short	(.L_4575 - .L_4574)
.L_4574:
        /*0068*/ 	.word	0x00000000


	//----- nvinfo : EIATTR_CBANK_PARAM_SIZE
	.align		4
.L_4575:
        /*006c*/ 	.byte	0x03, 0x19
        /*006e*/ 	.short	0x0020


	//----- nvinfo : EIATTR_PARAM_CBANK
	.align		4
        /*0070*/ 	.byte	0x04, 0x0a
        /*0072*/ 	.short	(.L_4577 - .L_4576)
	.align		4
.L_4576:
        /*0074*/ 	.word	index@(.nv.constant0._ZN2at6native29vectorized_elementwise_kernelILi8EZZZNS0_49_GLOBAL__N__b919a28f_16_Normalization_cu_5c38458736batch_norm_elementwise_backward_evalERKNS_6TensorES5_S5_S5_ENKUlvE0_clEvENKUlvE1_clEvEUlN3c104HalfEfE_St5arrayIPcLm3EEEEviT0_T1_)
        /*0078*/ 	.short	0x0210
        /*007a*/ 	.short	0x0020


	//----- nvinfo : EIATTR_SW_WAR
	.align		4
.L_4577:
        /*007c*/ 	.byte	0x04, 0x36
        /*007e*/ 	.short	(.L_4579 - .L_4578)
.L_4578:
        /*0080*/ 	.word	0x00000008
.L_4579:


//--------------------- .nv.info._ZN2at6native18elementwise_kernelILi128ELi4EZNS0_15gpu_kernel_implIZZZNS0_49_GLOBAL__N__b919a28f_16_Normalization_cu_5c38458736batch_norm_elementwise_backward_evalERKNS_6TensorES6_S6_S6_ENKUlvE0_clEvENKUlvE0_clEvEUlffE_EEvRNS_18TensorIteratorBaseERKT_EUliE_EEviT1_ --------------------------
	.section	.nv.info._ZN2at6native18elementwise_kernelILi128ELi4EZNS0_15gpu_kernel_implIZZZNS0_49_GLOBAL__N__b919a28f_16_Normalization_cu_5c38458736batch_norm_elementwise_backward_evalERKNS_6TensorES6_S6_S6_ENKUlvE0_clEvENKUlvE0_clEvEUlffE_EEvRNS_18TensorIteratorBaseERKT_EUliE_EEviT1_,"",@"SHT_CUDA_INFO"
	.sectionflags	@""
	.align	4


	//----- nvinfo : EIATTR_CUDA_API_VERSION
	.align		4
        /*0000*/ 	.byte	0x04, 0x37
        /*0002*/ 	.short	(.L_4581 - .L_4580)
.L_4580:
        /*0004*/ 	.word	0x00000082


	//----- nvinfo : EIATTR_KPARAM_INFO
	.align		4
.L_4581:
        /*0008*/ 	.byte	0x04, 0x17
        /*000a*/ 	.short	(.L_4583 - .L_4582)
.L_4582:
        /*000c*/ 	.word	0x00000000
        /*0010*/ 	.short	0x0001
        /*0012*/ 	.short	0x0008
        /*0014*/ 	.byte	0x00, 0xf0, 0x21, 0x0a


	//----- nvinfo : EIATTR_KPARAM_INFO
	.align		4
.L_4583:
        /*0018*/ 	.byte	0x04, 0x17
        /*001a*/ 	.short	(.L_4585 - .L_4584)
.L_4584:
        /*001c*/ 	.word	0x00000000
        /*0020*/ 	.short	0x0000
        /*0022*/ 	.short	0x0000
        /*0024*/ 	.byte	0x00, 0xf0, 0x11, 0x00


	//----- nvinfo : EIATTR_SPARSE_MMA_MASK
	.align		4
.L_4585:
        /*0028*/ 	.byte	0x03, 0x50
        /*002a*/ 	.short	0x0000


	//----- nvinfo : EIATTR_MAXREG_COUNT
	.align		4
        /*002c*/ 	.byte	0x03, 0x1b
        /*002e*/ 	.short	0x0080


	//----- nvinfo : EIATTR_EXTERNS
	.align		4
        /*0030*/ 	.byte	0x04, 0x0f
        /*0032*/ 	.short	(.L_4587 - .L_4586)


	//   ....[0]....
	.align		4
.L_4586:
        /*0034*/ 	.word	index@(__assertfail)


	//----- nvinfo : EIATTR_MERCURY_ISA_VERSION
	.align		4
.L_4587:
        /*0038*/ 	.byte	0x03, 0x5f
        /*003a*/ 	.short	0x0101


	//----- nvinfo : EIATTR_SYSCALL_OFFSETS
	.align		4
        /*003c*/ 	.byte	0x04, 0x46
        /*003e*/ 	.short	(.L_4589 - .L_4588)


	//   ....[0]....
.L_4588:
        /*0040*/ 	.word	0x00002490


	//   ....[1]....
        /*0044*/ 	.word	0x000032b0


	//   ....[2]....
        /*0048*/ 	.word	0x00004110


	//   ....[3]....
        /*004c*/ 	.word	0x000065d0


	//   ....[4]....
        /*0050*/ 	.word	0x000073f0


	//   ....[5]....
        /*0054*/ 	.word	0x00008250


	//   ....[6]....
        /*0058*/ 	.word	0x0000a700


	//   ....[7]....
        /*005c*/ 	.word	0x0000b520


	//   ....[8]....
        /*0060*/ 	.word	0x0000c380


	//   ....[9]....
        /*0064*/ 	.word	0x0000e820


	//   ....[10]....
        /*0068*/ 	.word	0x0000f640


	//   ....[11]....
        /*006c*/ 	.word	0x000104a0


	//----- nvinfo : EIATTR_EXIT_INSTR_OFFSETS
	.align		4
.L_4589:
        /*0070*/ 	.byte	0x04, 0x1c
        /*0072*/ 	.short	(.L_4591 - .L_4590)


	//   ....[0]....
.L_4590:
        /*0074*/ 	.word	0x0000c430


	//   ....[1]....
        /*0078*/ 	.word	0x0000f7c0


	//   ....[2]....
        /*007c*/ 	.word	0x0000f800


	//   ....[3]....
        /*0080*/ 	.word	0x0000f890


	//   ....[4]....
        /*0084*/ 	.word	0x0000f8c0


	//   ....[5]....
        /*0088*/ 	.word	0x0000f8f0


	//   ....[6]....
        /*008c*/ 	.word	0x0000f970


	//   ....[7]....
        /*0090*/ 	.word	0x0000f9a0


	//   ....[8]....
        /*0094*/ 	.word	0x0000fa30


	//   ....[9]....
        /*0098*/ 	.word	0x0000fa70


	//   ....[10]....
        /*009c*/ 	.word	0x0000fab0


	//   ....[11]....
        /*00a0*/ 	.word	0x0000fb70


	//   ....[12]....
        /*00a4*/ 	.word	0x0000fbc0


	//   ....[13]....
        /*00a8*/ 	.word	0x0000fd40


	//   ....[14]....
        /*00ac*/ 	.word	0x0000fe90


	//   ....[15]....
        /*00b0*/ 	.word	0x0000fec0


	//   ....[16]....
        /*00b4*/ 	.word	0x0000ff70


	//   ....[17]....
        /*00b8*/ 	.word	0x000100e0


	//   ....[18]....
        /*00bc*/ 	.word	0x00010250


	//   ....[19]....
        /*00c0*/ 	.word	0x000103a0


	//   ....[20]....
        /*00c4*/ 	.word	0x000104b0


	//   ....[21]....
        /*00c8*/ 	.word	0x000104e0


	//   ....[22]....
        /*00cc*/ 	.word	0x00010510


	//----- nvinfo : EIATTR_MAX_THREADS
	.align		4
.L_4591:
        /*00d0*/ 	.byte	0x04, 0x05
        /*00d2*/ 	.short	(.L_4593 - .L_4592)
.L_4592:
        /*00d4*/ 	.word	0x00000080
        /*00d8*/ 	.word	0x00000001
        /*00dc*/ 	.word	0x00000001


	//----- nvinfo : EIATTR_CRS_STACK_SIZE
	.align		4
.L_4593:
        /*00e0*/ 	.byte	0x04, 0x1e
        /*00e2*/ 	.short	(.L_4595 - .L_4594)
.L_4594:
        /*00e4*/ 	.word	0x00000000


	//----- nvinfo : EIATTR_CBANK_PARAM_SIZE
	.align		4
.L_4595:
        /*00e8*/ 	.byte	0x03, 0x19
        /*00ea*/ 	.short	0x0290


	//----- nvinfo : EIATTR_PARAM_CBANK
	.align		4
        /*00ec*/ 	.byte	0x04, 0x0a
        /*00ee*/ 	.short	(.L_4597 - .L_4596)
	.align		4
.L_4596:
        /*00f0*/ 	.word	index@(.nv.constant0._ZN2at6native18elementwise_kernelILi128ELi4EZNS0_15gpu_kernel_implIZZZNS0_49_GLOBAL__N__b919a28f_16_Normalization_cu_5c38458736batch_norm_elementwise_backward_evalERKNS_6TensorES6_S6_S6_ENKUlvE0_clEvENKUlvE0_clEvEUlffE_EEvRNS_18TensorIteratorBaseERKT_EUliE_EEviT1_)
        /*00f4*/ 	.short	0x0210
        /*00f6*/ 	.short	0x0290


	//----- nvinfo : EIATTR_SW_WAR
	.align		4
.L_4597:
        /*00f8*/ 	.byte	0x04, 0x36
        /*00fa*/ 	.short	(.L_4599 - .L_4598)
.L_4598:
        /*00fc*/ 	.word	0x00000008
.L_4599:


//--------------------- .nv.info._ZN2at6native27unrolled_elementwise_kernelIZZZNS0_49_GLOBAL__N__b919a28f_16_Normalization_cu_5c38458736batch_norm_elementwise_backward_evalERKNS_6TensorES5_S5_S5_ENKUlvE0_clEvENKUlvE0_clEvEUlffE_St5arrayIPcLm3EELi4E23TrivialOffsetCalculatorILi2EjESC_ILi1EjENS0_6memory12LoadWithCastILi2EEENSF_13StoreWithCastILi1EEEEEviT_T0_T2_T3_T4_T5_ --------------------------
	.section	.nv.info._ZN2at6native27unrolled_elementwise_kernelIZZZNS0_49_GLOBAL__N__b919a28f_16_Normalization_cu_5c38458736batch_norm_elementwise_backward_evalERKNS_6TensorES5_S5_S5_ENKUlvE0_clEvENKUlvE0_clEvEUlffE_St5arrayIPcLm3EELi4E23TrivialOffsetCalculatorILi2EjESC_ILi1EjENS0_6memory12LoadWithCastILi2EEENSF_13StoreWithCastILi1EEEEEviT_T0_T2_T3_T4_T5_,"",@"SHT_CUDA_INFO"
	.sectionflags	@""
	.align	4


	//----- nvinfo : EIATTR_CUDA_API_VERSION
	.align		4
        /*0000*/ 	.byte	0x04, 0x37
        /*0002*/ 	.short	(.L_4601 - .L_4600)
.L_4600:
        /*0004*/ 	.word	0x00000082


	//----- nvinfo : EIATTR_KPARAM_INFO
	.align		4
.L_4601:
        /*0008*/ 	.byte	0x04, 0x17
        /*000a*/ 	.short	(.L_4603 - .L_4602)
.L_4602:
        /*000c*/ 	.word	0x00000000
        /*0010*/ 	.short	0x0006
        /*0012*/ 	.short	0x0030
        /*0014*/ 	.byte	0x00, 0xf0, 0x21, 0x00


	//----- nvinfo : EIATTR_KPARAM_INFO
	.align		4
.L_4603:
        /*0018*/ 	.byte	0x04, 0x17
        /*001a*/ 	.short	(.L_4605 - .L_4604)
.L_4604:
        /*001c*/ 	.word	0x00000000
        /*0020*/ 	.short	0x0005
        /*0022*/ 	.short	0x0024
        /*0024*/ 	.byte	0x00, 0xf0, 0x31, 0x00


	//----- nvinfo : EIATTR_KPARAM_INFO
	.align		4
.L_4605:
        /*0028*/ 	.byte	0x04, 0x17
        /*002a*/ 	.short	(.L_4607 - .L_4606)
.L_4606:
        /*002c*/ 	.word	0x00000000
        /*0030*/ 	.short	0x0004
        /*0032*/ 	.short	0x0021
        /*0034*/ 	.byte	0x00, 0xf0, 0x05, 0x00


	//----- nvinfo : EIATTR_KPARAM_INFO
	.align		4
.L_4607:
        /*0038*/ 	.byte	0x04, 0x17
        /*003a*/ 	.short	(.L_4609 - .L_4608)
.L_4608:
        /*003c*/ 	.word	0x00000000
        /*0040*/ 	.short	0x0003
        /*0042*/ 	.short	0x0020
        /*0044*/ 	.byte	0x00, 0xf0, 0x05, 0x00


	//----- nvinfo : EIATTR_KPARAM_INFO
	.align		4
.L_4609:
        /*0048*/ 	.byte	0x04, 0x17
        /*004a*/ 	.short	(.L_4611 - .L_4610)
.L_4610:
        /*004c*/ 	.word	0x00000000
        /*0050*/ 	.short	0x0002
        /*0052*/ 	.short	0x0008
        /*0054*/ 	.byte	0x00, 0xf0, 0x61, 0x00


	//----- nvinfo : EIATTR_KPARAM_INFO
	.align		4
.L_4611:
        /*0058*/ 	.byte	0x04, 0x17
        /*005a*/ 	.short	(.L_4613 - .L_4612)
.L_4612:
        /*005c*/ 	.word	0x00000000
        /*0060*/ 	.short	0x0001
        /*0062*/ 	.short	0x0004
        /*0064*/ 	.byte	0x00, 0xf0, 0x05, 0x00


	//----- nvinfo : EIATTR_KPARAM_INFO
	.align		4
.L_4613:
        /*0068*/ 	.byte	0x04, 0x17
        /*006a*/ 	.short	(.L_4615 - .L_4614)
.L_4614:
        /*006c*/ 	.word	0x00000000
        /*0070*/ 	.short	0x0000
        /*0072*/ 	.short	0x0000
        /*0074*/ 	.byte	0x00, 0xf0, 0x11, 0x00


	//----- nvinfo : EIATTR_SPARSE_MMA_MASK
	.align		4
.L_4615:
        /*0078*/ 	.byte	0x03, 0x50
        /*007a*/ 	.short	0x0000


	//----- nvinfo : EIATTR_MAXREG_COUNT
	.align		4
        /*007c*/ 	.byte	0x03, 0x1b
        /*007e*/ 	.short	0x00ff


	//----- nvinfo : EIATTR_EXTERNS
	.align		4
        /*0080*/ 	.byte	0x04, 0x0f
        /*0082*/ 	.short	(.L_4617 - .L_4616)


	//   ....[0]....
	.align		4
.L_4616:
        /*0084*/ 	.word	index@(__assertfail)


	//----- nvinfo : EIATTR_MERCURY_ISA_VERSION
	.align		4
.L_4617:
        /*0088*/ 	.byte	0x03, 0x5f
        /*008a*/ 	.short	0x0101


	//----- nvinfo : EIATTR_SYSCALL_OFFSETS
	.align		4
        /*008c*/ 	.byte	0x04, 0x46
        /*008e*/ 	.short	(.L_4619 - .L_4618)


	//   ....[0]....
.L_4618:
        /*0090*/ 	.word	0x00000ea0


	//   ....[1]....
        /*0094*/ 	.word	0x00001cd0


	//   ....[2]....
        /*0098*/ 	.word	0x00002b80


	//   ....[3]....
        /*009c*/ 	.word	0x000039b0


	//   ....[4]....
        /*00a0*/ 	.word	0x00004860


	//   ....[5]....
        /*00a4*/ 	.word	0x000056a0


	//   ....[6]....
        /*00a8*/ 	.word	0x00006540


	//   ....[7]....
        /*00ac*/ 	.word	0x00007350


	//   ....[8]....
        /*00b0*/ 	.word	0x00008290


	//   ....[9]....
        /*00b4*/ 	.word	0x00009160


	//   ....[10]....
        /*00b8*/ 	.word	0x0000a020


	//   ....[11]....
        /*00bc*/ 	.word	0x0000aee0


	//----- nvinfo : EIATTR_EXIT_INSTR_OFFSETS
	.align		4
.L_4619:
        /*00c0*/ 	.byte	0x04, 0x1c
        /*00c2*/ 	.short	(.L_4621 - .L_4620)


	//   ....[0]....
.L_4620:
        /*00c4*/ 	.word	0x0000a0c0


	//   ....[1]....
        /*00c8*/ 	.word	0x0000a200


	//   ....[2]....
        /*00cc*/ 	.word	0x0000a240


	//   ....[3]....
        /*00d0*/ 	.word	0x0000a2d0


	//   ....[4]....
        /*00d4*/ 	.word	0x0000a300


	//   ....[5]....
        /*00d8*/ 	.word	0x0000a330


	//   ....[6]....
        /*00dc*/ 	.word	0x0000a3b0


	//   ....[7]....
        /*00e0*/ 	.word	0x0000a3e0


	//   ....[8]....
        /*00e4*/ 	.word	0x0000a470


	//   ....[9]....
        /*00e8*/ 	.word	0x0000a4b0


	//   ....[10]....
        /*00ec*/ 	.word	0x0000a4f0


	//   ....[11]....
        /*00f0*/ 	.word	0x0000a5b0


	//   ....[12]....
        /*00f4*/ 	.word	0x0000a600


	//   ....[13]....
        /*00f8*/ 	.word	0x0000a780


	//   ....[14]....
        /*00fc*/ 	.word	0x0000a8d0


	//   ....[15]....
        /*0100*/ 	.word	0x0000a900


	//   ....[16]....
        /*0104*/ 	.word	0x0000a9b0


	//   ....[17]....
        /*0108*/ 	.word	0x0000ab20


	//   ....[18]....
        /*010c*/ 	.word	0x0000ac90


	//   ....[19]....
        /*0110*/ 	.word	0x0000ade0


	//   ....[20]....
        /*0114*/ 	.word	0x0000aef0


	//   ....[21]....
        /*0118*/ 	.word	0x0000af20


	//   ....[22]....
        /*011c*/ 	.word	0x0000af50


	//----- nvinfo : EIATTR_MAX_THREADS
	.align		4
.L_4621:
        /*0120*/ 	.byte	0x04, 0x05
        /*0122*/ 	.short	(.L_4623 - .L_4622)
.L_4622:
        /*0124*/ 	.word	0x00000080
        /*0128*/ 	.word	0x00000001
        /*012c*/ 	.word	0x00000001


	//----- nvinfo : EIATTR_CRS_STACK_SIZE
	.align		4
.L_4623:
        /*0130*/ 	.byte	0x04, 0x1e
        /*0132*/ 	.short	(.L_4625 - .L_4624)
.L_4624:
        /*0134*/ 	.word	0x00000000


	//----- nvinfo : EIATTR_CBANK_PARAM_SIZE
	.align		4
.L_4625:
        /*0138*/ 	.byte	0x03, 0x19
        /*013a*/ 	.short	0x0038


	//----- nvinfo : EIATTR_PARAM_CBANK
	.align		4
        /*013c*/ 	.byte	0x04, 0x0a
        /*013e*/ 	.short	(.L_4627 - .L_4626)
	.align		4
.L_4626:
        /*0140*/ 	.word	index@(.nv.constant0._ZN2at6native27unrolled_elementwise_kernelIZZZNS0_49_GLOBAL__N__b919a28f_16_Normalization_cu_5c38458736batch_norm_elementwise_backward_evalERKNS_6TensorES5_S5_S5_ENKUlvE0_clEvENKUlvE0_clEvEUlffE_St5arrayIPcLm3EELi4E23TrivialOffsetCalculatorILi2EjESC_ILi1EjENS0_6memory12LoadWithCastILi2EEENSF_13StoreWithCastILi1EEEEEviT_T0_T2_T3_T4_T5_)
        /*0144*/ 	.short	0x0210
        /*0146*/ 	.short	0x0038


	//----- nvinfo : EIATTR_SW_WAR
	.align		4
.L_4627:
        /*0148*/ 	.byte	0x04, 0x36
        /*014a*/ 	.short	(.L_4629 - .L_4628)
.L_4628:
        /*014c*/ 	.word	0x00000008
.L_4629:


//--------------------- .nv.info._ZN2at6native18elementwise_kernelILi128ELi2EZNS0_22gpu_kernel_impl_nocastIZZZNS0_49_GLOBAL__N__b919a28f_16_Normalization_cu_5c38458736batch_norm_elementwise_backward_evalERKNS_6TensorES6_S6_S6_ENKUlvE0_clEvENKUlvE0_clEvEUlffE_EEvRNS_18TensorIteratorBaseERKT_EUliE_EEviT1_ --------------------------
	.section	.nv.info._ZN2at6native18elementwise_kernelILi128ELi2EZNS0_22gpu_kernel_impl_nocastIZZZNS0_49_GLOBAL__N__b919a28f_16_Normalization_cu_5c38458736batch_norm_elementwise_backward_evalERKNS_6TensorES6_S6_S6_ENKUlvE0_clEvENKUlvE0_clEvEUlffE_EEvRNS_18TensorIteratorBaseERKT_EUliE_EEviT1_,"",@"SHT_CUDA_INFO"
	.sectionflags	@""
	.align	4


	//----- nvinfo : EIATTR_CUDA_API_VERSION
	.align		4
        /*0000*/ 	.byte	0x04, 0x37
        /*0002*/ 	.short	(.L_4631 - .L_4630)
.L_4630:
        /*0004*/ 	.word	0x00000082


	//----- nvinfo : EIATTR_KPARAM_INFO
	.align		4
.L_4631:
        /*0008*/ 	.byte	0x04, 0x17
        /*000a*/ 	.short	(.L_4633 - .L_4632)
.L_4632:
        /*000c*/ 	.word	0x00000000
        /*0010*/ 	.short	0x0001
        /*0012*/ 	.short	0x0008
        /*0014*/ 	.byte	0x00, 0xf0, 0x21, 0x0a


	//----- nvinfo : EIATTR_KPARAM_INFO
	.align		4
.L_4633:
        /*0018*/ 	.byte	0x04, 0x17
        /*001a*/ 	.short	(.L_4635 - .L_4634)
.L_4634:
        /*001c*/ 	.word	0x00000000
        /*0020*/ 	.short	0x0000
        /*0022*/ 	.short	0x0000
        /*0024*/ 	.byte	0x00, 0xf0, 0x11, 0x00


	//----- nvinfo : EIATTR_SPARSE_MMA_MASK
	.align		4
.L_4635:
        /*0028*/ 	.byte	0x03, 0x50
        /*002a*/ 	.short	0x0000


	//----- nvinfo : EIATTR_MAXREG_COUNT
	.align		4
        /*002c*/ 	.byte	0x03, 0x1b
        /*002e*/ 	.short	0x0080


	//----- nvinfo : EIATTR_MERCURY_ISA_VERSION
	.align		4
        /*0030*/ 	.byte	0x03, 0x5f
        /*0032*/ 	.short	0x0101


	//----- nvinfo : EIATTR_EXIT_INSTR_OFFSETS
	.align		4
        /*0034*/ 	.byte	0x04, 0x1c
        /*0036*/ 	.short	(.L_4637 - .L_4636)


	//   ....[0]....
.L_4636:
        /*0038*/ 	.word	0x000017b0


	//   ....[1]....
        /*003c*/ 	.word	0x00002ea0


	//----- nvinfo : EIATTR_MAX_THREADS
	.align		4
.L_4637:
        /*0040*/ 	.byte	0x04, 0x05
        /*0042*/ 	.short	(.L_4639 - .L_4638)
.L_4638:
        /*0044*/ 	.word	0x00000080
        /*0048*/ 	.word	0x00000001
        /*004c*/ 	.word	0x00000001


	//----- nvinfo : EIATTR_CRS_STACK_SIZE
	.align		4
.L_4639:
        /*0050*/ 	.byte	0x04, 0x1e
        /*0052*/ 	.short	(.L_4641 - .L_4640)
.L_4640:
        /*0054*/ 	.word	0x00000000


	//----- nvinfo : EIATTR_CBANK_PARAM_SIZE
	.align		4
.L_4641:
        /*0058*/ 	.byte	0x03, 0x19
        /*005a*/ 	.short	0x0290


	//----- nvinfo : EIATTR_PARAM_CBANK
	.align		4
        /*005c*/ 	.byte	0x04, 0x0a
        /*005e*/ 	.short	(.L_4643 - .L_4642)
	.align		4
.L_4642:
        /*0060*/ 	.word	index@(.nv.constant0._ZN2at6native18elementwise_kernelILi128ELi2EZNS0_22gpu_kernel_impl_nocastIZZZNS0_49_GLOBAL__N__b919a28f_16_Normalization_cu_5c38458736batch_norm_elementwise_backward_evalERKNS_6TensorES6_S6_S6_ENKUlvE0_clEvENKUlvE0_clEvEUlffE_EEvRNS_18TensorIteratorBaseERKT_EUliE_EEviT1_)
        /*0064*/ 	.short	0x0210
        /*0066*/ 	.short	0x0290


	//----- nvinfo : EIATTR_SW_WAR
	.align		4
.L_4643:
        /*0068*/ 	.byte	0x04, 0x36
        /*006a*/ 	.short	(.L_4645 - .L_4644)
.L_4644:
        /*006c*/ 	.word	0x00000008
.L_4645:


//--------------------- .nv.info._ZN2at6native27unrolled_elementwise_kernelIZZZNS0_49_GLOBAL__N__b919a28f_16_Normalization_cu_5c38458736batch_norm_elementwise_backward_evalERKNS_6TensorES5_S5_S5_ENKUlvE0_clEvENKUlvE0_clEvEUlffE_St5arrayIPcLm3EELi4E23TrivialOffsetCalculatorILi2EjESC_ILi1EjENS0_6memory15LoadWithoutCastENSF_16StoreWithoutCastEEEviT_T0_T2_T3_T4_T5_ --------------------------
	.section	.nv.info._ZN2at6native27unrolled_elementwise_kernelIZZZNS0_49_GLOBAL__N__b919a28f_16_Normalization_cu_5c38458736batch_norm_elementwise_backward_evalERKNS_6TensorES5_S5_S5_ENKUlvE0_clEvENKUlvE0_clEvEUlffE_St5arrayIPcLm3EELi4E23TrivialOffsetCalculatorILi2EjESC_ILi1EjENS0_6memory15LoadWithoutCastENSF_16StoreWithoutCastEEEviT_T0_T2_T3_T4_T5_,"",@"SHT_CUDA_INFO"
	.sectionflags	@""
	.align	4


	//----- nvinfo : EIATTR_CUDA_API_VERSION
	.align		4
        /*0000*/ 	.byte	0x04, 0x37
        /*0002*/ 	.short	(.L_4647 - .L_4646)
.L_4646:
        /*0004*/ 	.word	0x00000082


	//----- nvinfo : EIATTR_KPARAM_INFO
	.align		4
.L_4647:
        /*0008*/ 	.byte	0x04, 0x17
        /*000a*/ 	.short	(.L_4649 - .L_4648)
.L_4648:
        /*000c*/ 	.word	0x00000000
        /*0010*/ 	.short	0x0006
        /*0012*/ 	.short	0x0023
        /*0014*/ 	.byte	0x00, 0xf0, 0x05, 0x00


	//----- nvinfo : EIATTR_KPARAM_INFO
	.align		4
.L_4649:
        /*0018*/ 	.byte	0x04, 0x17
        /*001a*/ 	.short	(.L_4651 - .L_4650)
.L_4650:
        /*001c*/ 	.word	0x00000000
        /*0020*/ 	.short	0x0005
        /*0022*/ 	.short	0x0022
        /*0024*/ 	.byte	0x00, 0xf0, 0x05, 0x00


	//----- nvinfo : EIATTR_KPARAM_INFO
	.align		4
.L_4651:
        /*0028*/ 	.byte	0x04, 0x17
        /*002a*/ 	.short	(.L_4653 - .L_4652)
.L_4652:
        /*002c*/ 	.word	0x00000000
        /*0030*/ 	.short	0x0004
        /*0032*/ 	.short	0x0021
        /*0034*/ 	.byte	0x00, 0xf0, 0x05, 0x00


	//----- nvinfo : EIATTR_KPARAM_INFO
	.align		4
.L_4653:
        /*0038*/ 	.byte	0x04, 0x17
        /*003a*/ 	.short	(.L_4655 - .L_4654)
.L_4654:
        /*003c*/ 	.word	0x00000000
        /*0040*/ 	.short	0x0003
        /*0042*/ 	.short	0x0020
        /*0044*/ 	.byte	0x00, 0xf0, 0x05, 0x00


	//----- nvinfo : EIATTR_KPARAM_INFO
	.align		4
.L_4655:
        /*0048*/ 	.byte	0x04, 0x17
        /*004a*/ 	.short	(.L_4657 - .L_4656)
.L_4656:
        /*004c*/ 	.word	0x00000000
        /*0050*/ 	.short	0x0002
        /*0052*/ 	.short	0x0008
        /*0054*/ 	.byte	0x00, 0xf0, 0x61, 0x00


	//----- nvinfo : EIATTR_KPARAM_INFO
	.align		4
.L_4657:
        /*0058*/ 	.byte	0x04, 0x17
        /*005a*/ 	.short	(.L_4659 - .L_4658)
.L_4658:
        /*005c*/ 	.word	0x00000000
        /*0060*/ 	.short	0x0001
        /*0062*/ 	.short	0x0004
        /*0064*/ 	.byte	0x00, 0xf0, 0x05, 0x00


	//----- nvinfo : EIATTR_KPARAM_INFO
	.align		4
.L_4659:
        /*0068*/ 	.byte	0x04, 0x17
        /*006a*/ 	.short	(.L_4661 - .L_4660)
.L_4660:
        /*006c*/ 	.word	0x00000000
        /*0070*/ 	.short	0x0000
        /*0072*/ 	.short	0x0000
        /*0074*/ 	.byte	0x00, 0xf0, 0x11, 0x00


	//----- nvinfo : EIATTR_SPARSE_MMA_MASK
	.align		4
.L_4661:
        /*0078*/ 	.byte	0x03, 0x50
        /*007a*/ 	.short	0x0000


	//----- nvinfo : EIATTR_MAXREG_COUNT
	.align		4
        /*007c*/ 	.byte	0x03, 0x1b
        /*007e*/ 	.short	0x00ff


	//----- nvinfo : EIATTR_MERCURY_ISA_VERSION
	.align		4
        /*0080*/ 	.byte	0x03, 0x5f
        /*0082*/ 	.short	0x0101


	//----- nvinfo : EIATTR_EXIT_INSTR_OFFSETS
	.align		4
        /*0084*/ 	.byte	0x04, 0x1c
        /*0086*/ 	.short	(.L_4663 - .L_4662)


	//   ....[0]....
.L_4662:
        /*0088*/ 	.word	0x00000480


	//   ....[1]....
        /*008c*/ 	.word	0x000004e0


	//----- nvinfo : EIATTR_MAX_THREADS
	.align		4
.L_4663:
        /*0090*/ 	.byte	0x04, 0x05
        /*0092*/ 	.short	(.L_4665 - .L_4664)
.L_4664:
        /*0094*/ 	.word	0x00000080
        /*0098*/ 	.word	0x00000001
        /*009c*/ 	.word	0x00000001


	//----- nvinfo : EIATTR_CRS_STACK_SIZE
	.align		4
.L_4665:
        /*00a0*/ 	.byte	0x04, 0x1e
        /*00a2*/ 	.short	(.L_4667 - .L_4666)
.L_4666:
        /*00a4*/ 	.word	0x00000000


	//----- nvinfo : EIATTR_CBANK_PARAM_SIZE
	.align		4
.L_4667:
        /*00a8*/ 	.byte	0x03, 0x19
        /*00aa*/ 	.short	0x0024


	//----- nvinfo : EIATTR_PARAM_CBANK
	.align		4
        /*00ac*/ 	.byte	0x04, 0x0a
        /*00ae*/ 	.short	(.L_4669 - .L_4668)
	.align		4
.L_4668:
        /*00b0*/ 	.word	index@(.nv.constant0._ZN2at6native27unrolled_elementwise_kernelIZZZNS0_49_GLOBAL__N__b919a28f_16_Normalization_cu_5c38458736batch_norm_elementwise_backward_evalERKNS_6TensorES5_S5_S5_ENKUlvE0_clEvENKUlvE0_clEvEUlffE_St5arrayIPcLm3EELi4E23TrivialOffsetCalculatorILi2EjESC_ILi1EjENS0_6memory15LoadWithoutCastENSF_16StoreWithoutCastEEEviT_T0_T2_T3_T4_T5_)
        /*00b4*/ 	.short	0x0210
        /*00b6*/ 	.short	0x0024


	//----- nvinfo : EIATTR_SW_WAR
	.align		4
.L_4669:
        /*00b8*/ 	.byte	0x04, 0x36
        /*00ba*/ 	.short	(.L_4671 - .L_4670)
.L_4670:
        /*00bc*/ 	.word	0x00000008
.L_4671:


//--------------------- .nv.info._ZN2at6native29vectorized_elementwise_kernelILi2EZZZNS0_49_GLOBAL__N__b919a28f_16_Normalization_cu_5c38458736batch_norm_elementwise_backward_evalERKNS_6TensorES5_S5_S5_ENKUlvE0_clEvENKUlvE0_clEvEUlffE_St5arrayIPcLm3EEEEviT0_T1_ --------------------------
	.section	.nv.info._ZN2at6native29vectorized_elementwise_kernelILi2EZZZNS0_49_GLOBAL__N__b919a28f_16_Normalization_cu_5c38458736batch_norm_elementwise_backward_evalERKNS_6TensorES5_S5_S5_ENKUlvE0_clEvENKUlvE0_clEvEUlffE_St5arrayIPcLm3EEEEviT0_T1_,"",@"SHT_CUDA_INFO"
	.sectionflags	@""
	.align	4


	//----- nvinfo : EIATTR_CUDA_API_VERSION
	.align		4
        /*0000*/ 	.byte	0x04, 0x37
        /*0002*/ 	.short	(.L_4673 - .L_4672)
.L_4672:
        /*0004*/ 	.word	0x00000082


	//----- nvinfo : EIATTR_KPARAM_INFO
	.align		4
.L_4673:
        /*0008*/ 	.byte	0x04, 0x17
        /*000a*/ 	.short	(.L_4675 - .L_4674)
.L_4674:
        /*000c*/ 	.word	0x00000000
        /*0010*/ 	.short	0x0002
        /*0012*/ 	.short	0x0008
        /*0014*/ 	.byte	0x00, 0xf0, 0x61, 0x00


	//----- nvinfo : EIATTR_KPARAM_INFO
	.align		4
.L_4675:
        /*0018*/ 	.byte	0x04, 0x17
        /*001a*/ 	.short	(.L_4677 - .L_4676)
.L_4676:
        /*001c*/ 	.word	0x00000000
        /*0020*/ 	.short	0x0001
        /*0022*/ 	.short	0x0004
        /*0024*/ 	.byte	0x00, 0xf0, 0x05, 0x00


	//----- nvinfo : EIATTR_KPARAM_INFO
	.align		4
.L_4677:
        /*0028*/ 	.byte	0x04, 0x17
        /*002a*/ 	.short	(.L_4679 - .L_4678)
.L_4678:
        /*002c*/ 	.word	0x00000000
        /*0030*/ 	.short	0x0000
        /*0032*/ 	.short	0x0000
        /*0034*/ 	.byte	0x00, 0xf0, 0x11, 0x00


	//----- nvinfo : EIATTR_SPARSE_MMA_MASK
	.align		4
.L_4679:
        /*0038*/ 	.byte	0x03, 0x50
        /*003a*/ 	.short	0x0000


	//----- nvinfo : EIATTR_MAXREG_COUNT
	.align		4
        /*003c*/ 	.byte	0x03, 0x1b
        /*003e*/ 	.short	0x00ff


	//----- nvinfo : EIATTR_MERCURY_ISA_VERSION
	.align		4
        /*0040*/ 	.byte	0x03, 0x5f
        /*0042*/ 	.short	0x0101


	//----- nvinfo : EIATTR_EXIT_INSTR_OFFSETS
	.align		4
        /*0044*/ 	.byte	0x04, 0x1c
        /*0046*/ 	.short	(.L_4681 - .L_4680)


	//   ....[0]....
.L_4680:
        /*0048*/ 	.word	0x00000260


	//   ....[1]....
        /*004c*/ 	.word	0x00000bb0


	//   ....[2]....
        /*0050*/ 	.word	0x00000c00


	//----- nvinfo : EIATTR_MAX_THREADS
	.align		4
.L_4681:
        /*0054*/ 	.byte	0x04, 0x05
        /*0056*/ 	.short	(.L_4683 - .L_4682)
.L_4682:
        /*0058*/ 	.word	0x00000080
        /*005c*/ 	.word	0x00000001
        /*0060*/ 	.word	0x00000001


	//----- nvinfo : EIATTR_CRS_STACK_SIZE
	.align		4
.L_4683:
        /*0064*/ 	.byte	0x04, 0x1e
        /*0066*/ 	.short	(.L_4685 - .L_4684)
.L_4684:
        /*0068*/ 	.word	0x00000000


	//----- nvinfo : EIATTR_CBANK_PARAM_SIZE
	.align		4
.L_4685:
        /*006c*/ 	.byte	0x03, 0x19
        /*006e*/ 	.short	0x0020


	//----- nvinfo : EIATTR_PARAM_CBANK
	.align		4
        /*0070*/ 	.byte	0x04, 0x0a
        /*0072*/ 	.short	(.L_4687 - .L_4686)
	.align		4
.L_4686:
        /*0074*/ 	.word	index@(.nv.constant0._ZN2at6native29vectorized_elementwise_kernelILi2EZZZNS0_49_GLOBAL__N__b919a28f_16_Normalization_cu_5c38458736batch_norm_elementwise_backward_evalERKNS_6TensorES5_S5_S5_ENKUlvE0_clEvENKUlvE0_clEvEUlffE_St5arrayIPcLm3EEEEviT0_T1_)
        /*0078*/ 	.short	0x0210
        /*007a*/ 	.short	0x0020


	//----- nvinfo : EIATTR_SW_WAR
	.align		4
.L_4687:
        /*007c*/ 	.byte	0x04, 0x36
        /*007e*/ 	.short	(.L_4689 - .L_4688)
.L_4688:
        /*0080*/ 	.word	0x00000008
.L_4689:


//--------------------- .nv.info._ZN2at6native29vectorized_elementwise_kernelILi4EZZZNS0_49_GLOBAL__N__b919a28f_16_Normalization_cu_5c38458736batch_norm_elementwise_backward_evalERKNS_6TensorES5_S5_S5_ENKUlvE0_clEvENKUlvE0_clEvEUlffE_St5arrayIPcLm3EEEEviT0_T1_ --------------------------
	.section	.nv.info._ZN2at6native29vectorized_elementwise_kernelILi4EZZZNS0_49_GLOBAL__N__b919a28f_16_Normalization_cu_5c38458736batch_norm_elementwise_backward_evalERKNS_6TensorES5_S5_S5_ENKUlvE0_clEvENKUlvE0_clEvEUlffE_St5arrayIPcLm3EEEEviT0_T1_,"",@"SHT_CUDA_INFO"
	.sectionflags	@""
	.align	4


	//----- nvinfo : EIATTR_CUDA_API_VERSION
	.align		4
        /*0000*/ 	.byte	0x04, 0x37
        /*0002*/ 	.short	(.L_4691 - .L_4690)
.L_4690:
        /*0004*/ 	.word	0x00000082


	//----- nvinfo : EIATTR_KPARAM_INFO
	.align		4
.L_4691:
        /*0008*/ 	.byte	0x04, 0x17
        /*000a*/ 	.short	(.L_4693 - .L_4692)
.L_4692:
        /*000c*/ 	.word	0x00000000
        /*0010*/ 	.short	0x0002
        /*0012*/ 	.short	0x0008
        /*0014*/ 	.byte	0x00, 0xf0, 0x61, 0x00


	//----- nvinfo : EIATTR_KPARAM_INFO
	.align		4
.L_4693:
        /*0018*/ 	.byte	0x04, 0x17
        /*001a*/ 	.short	(.L_4695 - .L_4694)
.L_4694:
        /*001c*/ 	.word	0x00000000
        /*0020*/ 	.short	0x0001
        /*0022*/ 	.short	0x0004
        /*0024*/ 	.byte	0x00, 0xf0, 0x05, 0x00


	//----- nvinfo : EIATTR_KPARAM_INFO
	.align		4
.L_4695:
        /*0028*/ 	.byte	0x04, 0x17
        /*002a*/ 	.short	(.L_4697 - .L_4696)
.L_4696:
        /*002c*/ 	.word	0x00000000
        /*0030*/ 	.short	0x0000
        /*0032*/ 	.short	0x0000
        /*0034*/ 	.byte	0x00, 0xf0, 0x11, 0x00


	//----- nvinfo : EIATTR_SPARSE_MMA_MASK
	.align		4
.L_4697:
        /*0038*/ 	.byte	0x03, 0x50
        /*003a*/ 	.short	0x0000


	//----- nvinfo : EIATTR_MAXREG_COUNT
	.align		4
        /*003c*/ 	.byte	0x03, 0x1b
        /*003e*/ 	.short	0x00ff


	//----- nvinfo : EIATTR_MERCURY_ISA_VERSION
	.align		4
        /*0040*/ 	.byte	0x03, 0x5f
        /*0042*/ 	.short	0x0101


	//----- nvinfo : EIATTR_EXIT_INSTR_OFFSETS
	.align		4
        /*0044*/ 	.byte	0x04, 0x1c
        /*0046*/ 	.short	(.L_4699 - .L_4698)


	//   ....[0]....
.L_4698:
        /*0048*/ 	.word	0x00000200


	//   ....[1]....
        /*004c*/ 	.word	0x00000b50


	//   ....[2]....
        /*0050*/ 	.word	0x00000ba0


	//----- nvinfo : EIATTR_MAX_THREADS
	.align		4
.L_4699:
        /*0054*/ 	.byte	0x04, 0x05
        /*0056*/ 	.short	(.L_4701 - .L_4700)
.L_4700:
        /*0058*/ 	.word	0x00000080
        /*005c*/ 	.word	0x00000001
        /*0060*/ 	.word	0x00000001


	//----- nvinfo : EIATTR_CRS_STACK_SIZE
	.align		4
.L_4701:
        /*0064*/ 	.byte	0x04, 0x1e
        /*0066*/ 	.short	(.L_4703 - .L_4702)
.L_4702:
        /*0068*/ 	.word	0x00000000


	//----- nvinfo : EIATTR_CBANK_PARAM_SIZE
	.align		4
.L_4703:
        /*006c*/ 	.byte	0x03, 0x19
        /*006e*/ 	.short	0x0020


	//----- nvinfo : EIATTR_PARAM_CBANK
	.align		4
        /*0070*/ 	.byte	0x04, 0x0a
        /*0072*/ 	.short	(.L_4705 - .L_4704)
	.align		4
.L_4704:
        /*0074*/ 	.word	index@(.nv.constant0._ZN2at6native29vectorized_elementwise_kernelILi4EZZZNS0_49_GLOBAL__N__b919a28f_16_Normalization_cu_5c38458736batch_norm_elementwise_backward_evalERKNS_6TensorES5_S5_S5_ENKUlvE0_clEvENKUlvE0_clEvEUlffE_St5arrayIPcLm3EEEEviT0_T1_)
        /*0078*/ 	.short	0x0210
        /*007a*/ 	.short	0x0020


	//----- nvinfo : EIATTR_SW_WAR
	.align		4
.L_4705:
        /*007c*/ 	.byte	0x04, 0x36
        /*007e*/ 	.short	(.L_4707 - .L_4706)
.L_4706:
        /*0080*/ 	.word	0x00000008
.L_4707:


//--------------------- .nv.info._ZN2at6native29vectorized_elementwise_kernelILi8EZZZNS0_49_GLOBAL__N__b919a28f_16_Normalization_cu_5c38458736batch_norm_elementwise_backward_evalERKNS_6TensorES5_S5_S5_ENKUlvE0_clEvENKUlvE0_clEvEUlffE_St5arrayIPcLm3EEEEviT0_T1_ --------------------------
	.section	.nv.info._ZN2at6native29vectorized_elementwise_kernelILi8EZZZNS0_49_GLOBAL__N__b919a28f_16_Normalization_cu_5c38458736batch_norm_elementwise_backward_evalERKNS_6TensorES5_S5_S5_ENKUlvE0_clEvENKUlvE0_clEvEUlffE_St5arrayIPcLm3EEEEviT0_T1_,"",@"SHT_CUDA_INFO"
	.sectionflags	@""
	.align	4


	//----- nvinfo : EIATTR_CUDA_API_VERSION
	.align		4
        /*0000*/ 	.byte	0x04, 0x37
        /*0002*/ 	.short	(.L_4709 - .L_4708)
.L_4708:
        /*0004*/ 	.word	0x00000082


	//----- nvinfo : EIATTR_KPARAM_INFO
	.align		4
.L_4709:
        /*0008*/ 	.byte	0x04, 0x17
        /*000a*/ 	.short	(.L_4711 - .L_4710)
.L_4710:
        /*000c*/ 	.word	0x00000000
        /*0010*/ 	.short	0x0002
        /*0012*/ 	.short	0x0008
        /*0014*/ 	.byte	0x00, 0xf0, 0x61, 0x00


	//----- nvinfo : EIATTR_KPARAM_INFO
	.align		4
.L_4711:
        /*0018*/ 	.byte	0x04, 0x17
        /*001a*/ 	.short	(.L_4713 - .L_4712)
.L_4712:
        /*001c*/ 	.word	0x00000000
        /*0020*/ 	.short	0x0001
        /*0022*/ 	.short	0x0004
        /*0024*/ 	.byte	0x00, 0xf0, 0x05, 0x00


	//----- nvinfo : EIATTR_KPARAM_INFO
	.align		4
.L_4713:
        /*0028*/ 	.byte	0x04, 0x17
        /*002a*/ 	.short	(.L_4715 - .L_4714)
.L_4714:
        /*002c*/ 	.word	0x00000000
        /*0030*/ 	.short	0x0000
        /*0032*/ 	.short	0x0000
        /*0034*/ 	.byte	0x00, 0xf0, 0x11, 0x00


	//----- nvinfo : EIATTR_SPARSE_MMA_MASK
	.align		4
.L_4715:
        /*0038*/ 	.byte	0x03, 0x50
        /*003a*/ 	.short	0x0000


	//----- nvinfo : EIATTR_MAXREG_COUNT
	.align		4
        /*003c*/ 	.byte	0x03, 0x1b
        /*003e*/ 	.short	0x00ff


	//----- nvinfo : EIATTR_MERCURY_ISA_VERSION
	.align		4
        /*0040*/ 	.byte	0x03, 0x5f
        /*0042*/ 	.short	0x0101


	//----- nvinfo : EIATTR_EXIT_INSTR_OFFSETS
	.align		4
        /*0044*/ 	.byte	0x04, 0x1c
        /*0046*/ 	.short	(.L_4717 - .L_4716)


	//   ....[0]....
.L_4716:
        /*0048*/ 	.word	0x00000200


	//   ....[1]....
        /*004c*/ 	.word	0x00000b50


	//   ....[2]....
        /*0050*/ 	.word	0x00000ba0


	//----- nvinfo : EIATTR_MAX_THREADS
	.align		4
.L_4717:
        /*0054*/ 	.byte	0x04, 0x05
        /*0056*/ 	.short	(.L_4719 - .L_4718)
.L_4718:
        /*0058*/ 	.word	0x00000080
        /*005c*/ 	.word	0x00000001
        /*0060*/ 	.word	0x00000001


	//----- nvinfo : EIATTR_CRS_STACK_SIZE
	.align		4
.L_4719:
        /*0064*/ 	.byte	0x04, 0x1e
        /*0066*/ 	.short	(.L_4721 - .L_4720)
.L_4720:
        /*0068*/ 	.word	0x00000000


	//----- nvinfo : EIATTR_CBANK_PARAM_SIZE
	.align		4
.L_4721:
        /*006c*/ 	.byte	0x03, 0x19
        /*006e*/ 	.short	0x0020


	//----- nvinfo : EIATTR_PARAM_CBANK
	.align		4
        /*0070*/ 	.byte	0x04, 0x0a
        /*0072*/ 	.short	(.L_4723 - .L_4722)
	.align		4
.L_4722:
        /*0074*/ 	.word	index@(.nv.constant0._ZN2at6native29vectorized_elementwise_kernelILi8EZZZNS0_49_GLOBAL__N__b919a28f_16_Normalization_cu_5c38458736batch_norm_elementwise_backward_evalERKNS_6TensorES5_S5_S5_ENKUlvE0_clEvENKUlvE0_clEvEUlffE_St5arrayIPcLm3EEEEviT0_T1_)
        /*0078*/ 	.short	0x0210
        /*007a*/ 	.short	0x0020


	//----- nvinfo : EIATTR_SW_WAR
	.align		4
.L_4723:
        /*007c*/ 	.byte	0x04, 0x36
        /*007e*/ 	.short	(.L_4725 - .L_4724)
.L_4724:
        /*0080*/ 	.word	0x00000008
.L_4725:


//--------------------- .nv.info._ZN2at6native18elementwise_kernelILi128ELi4EZNS0_15gpu_kernel_implIZZZNS0_49_GLOBAL__N__b919a28f_16_Normalization_cu_5c38458736batch_norm_elementwise_backward_evalERKNS_6TensorES6_S6_S6_ENKUlvE0_clEvENKUlvE_clEvEUlddE_EEvRNS_18TensorIteratorBaseERKT_EUliE_EEviT1_ --------------------------
	.section	.nv.info._ZN2at6native18elementwise_kernelILi128ELi4EZNS0_15gpu_kernel_implIZZZNS0_49_GLOBAL__N__b919a28f_16_Normalization_cu_5c38458736batch_norm_elementwise_backward_evalERKNS_6TensorES6_S6_S6_ENKUlvE0_clEvENKUlvE_clEvEUlddE_EEvRNS_18TensorIteratorBaseERKT_EUliE_EEviT1_,"",@"SHT_CUDA_INFO"
	.sectionflags	@""
	.align	4


	//----- nvinfo : EIATTR_CUDA_API_VERSION
	.align		4
        /*0000*/ 	.byte	0x04, 0x37
        /*0002*/ 	.short	(.L_4727 - .L_4726)
.L_4726:
        /*0004*/ 	.word	0x00000082


	//----- nvinfo : EIATTR_KPARAM_INFO
	.align		4
.L_4727:
        /*0008*/ 	.byte	0x04, 0x17
        /*000a*/ 	.short	(.L_4729 - .L_4728)
.L_4728:
        /*000c*/ 	.word	0x00000000
        /*0010*/ 	.short	0x0001
        /*0012*/ 	.short	0x0008
        /*0014*/ 	.byte	0x00, 0xf0, 0x21, 0x0a


	//----- nvinfo : EIATTR_KPARAM_INFO
	.align		4
.L_4729:
        /*0018*/ 	.byte	0x04, 0x17
        /*001a*/ 	.short	(.L_4731 - .L_4730)
.L_4730:
        /*001c*/ 	.word	0x00000000
        /*0020*/ 	.short	0x0000
        /*0022*/ 	.short	0x0000
        /*0024*/ 	.byte	0x00, 0xf0, 0x11, 0x00


	//----- nvinfo : EIATTR_SPARSE_MMA_MASK
	.align		4
.L_4731:
        /*0028*/ 	.byte	0x03, 0x50
        /*002a*/ 	.short	0x0000


	//----- nvinfo : EIATTR_MAXREG_COUNT
	.align		4
        /*002c*/ 	.byte	0x03, 0x1b
        /*002e*/ 	.short	0x0080


	//----- nvinfo : EIATTR_EXTERNS
	.align		4
        /*0030*/ 	.byte	0x04, 0x0f
        /*0032*/ 	.short	(.L_4733 - .L_4732)


	//   ....[0]....
	.align		4
.L_4732:
        /*0034*/ 	.word	index@(__assertfail)


	//----- nvinfo : EIATTR_MERCURY_ISA_VERSION
	.align		4
.L_4733:
        /*0038*/ 	.byte	0x03, 0x5f
        /*003a*/ 	.short	0x0101


	//----- nvinfo : EIATTR_SYSCALL_OFFSETS
	.align		4
        /*003c*/ 	.byte	0x04, 0x46
        /*003e*/ 	.short	(.L_4735 - .L_4734)


	//   ....[0]....
.L_4734:
        /*0040*/ 	.word	0x00002590


	//   ....[1]....
        /*0044*/ 	.word	0x000034a0


	//   ....[2]....
        /*0048*/ 	.word	0x000045d0


	//   ....[3]....
        /*004c*/ 	.word	0x00006b90


	//   ....[4]....
        /*0050*/ 	.word	0x00007aa0


	//   ....[5]....
        /*0054*/ 	.word	0x00008bd0


	//   ....[6]....
        /*0058*/ 	.word	0x0000b180


	//   ....[7]....
        /*005c*/ 	.word	0x0000c090


	//   ....[8]....
        /*0060*/ 	.word	0x0000d1c0


	//   ....[9]....
        /*0064*/ 	.word	0x0000f760


	//   ....[10]....
        /*0068*/ 	.word	0x00010670


	//   ....[11]....
        /*006c*/ 	.word	0x000117a0


	//----- nvinfo : EIATTR_EXIT_INSTR_OFFSETS
	.align		4
.L_4735:
        /*0070*/ 	.byte	0x04, 0x1c
        /*0072*/ 	.short	(.L_4737 - .L_4736)


	//   ....[0]....
.L_4736:
        /*0074*/ 	.word	0x0000d270


	//   ....[1]....
        /*0078*/ 	.word	0x000107e0


	//   ....[2]....
        /*007c*/ 	.word	0x00010820


	//   ....[3]....
        /*0080*/ 	.word	0x000108b0


	//   ....[4]....
        /*0084*/ 	.word	0x000108e0


	//   ....[5]....
        /*0088*/ 	.word	0x00010910


	//   ....[6]....
        /*008c*/ 	.word	0x000109e0


	//   ....[7]....
        /*0090*/ 	.word	0x00010a60


	//   ....[8]....
        /*0094*/ 	.word	0x00010b40


	//   ....[9]....
        /*0098*/ 	.word	0x00010bd0


	//   ....[10]....
        /*009c*/ 	.word	0x00010bf0


	//   ....[11]....
        /*00a0*/ 	.word	0x00010cb0


	//   ....[12]....
        /*00a4*/ 	.word	0x00010ce0


	//   ....[13]....
        /*00a8*/ 	.word	0x00010eb0


	//   ....[14]....
        /*00ac*/ 	.word	0x00011050


	//   ....[15]....
        /*00b0*/ 	.word	0x000110d0


	//   ....[16]....
        /*00b4*/ 	.word	0x00011180


	//   ....[17]....
        /*00b8*/ 	.word	0x00011340


	//   ....[18]....
        /*00bc*/ 	.word	0x00011500


	//   ....[19]....
        /*00c0*/ 	.word	0x000116a0


	//   ....[20]....
        /*00c4*/ 	.word	0x000117b0


	//   ....[21]....
        /*00c8*/ 	.word	0x000117e0


	//   ....[22]....
        /*00cc*/ 	.word	0x00011810


	//----- nvinfo : EIATTR_MAX_THREADS
	.align		4
.L_4737:
        /*00d0*/ 	.byte	0x04, 0x05
        /*00d2*/ 	.short	(.L_4739 - .L_4738)
.L_4738:
        /*00d4*/ 	.word	0x00000080
        /*00d8*/ 	.word	0x00000001
        /*00dc*/ 	.word	0x00000001


	//----- nvinfo : EIATTR_CRS_STACK_SIZE
	.align		4
.L_4739:
        /*00e0*/ 	.byte	0x04, 0x1e
        /*00e2*/ 	.short	(.L_4741 - .L_4740)
.L_4740:
        /*00e4*/ 	.word	0x00000000


	//----- nvinfo : EIATTR_CBANK_PARAM_SIZE
	.align		4
.L_4741:
        /*00e8*/ 	.byte	0x03, 0x19
        /*00ea*/ 	.short	0x0290


	//----- nvinfo : EIATTR_PARAM_CBANK
	.align		4
        /*00ec*/ 	.byte	0x04, 0x0a
        /*00ee*/ 	.short	(.L_4743 - .L_4742)
	.align		4
.L_4742:
        /*00f0*/ 	.word	index@(.nv.constant0._ZN2at6native18elementwise_kernelILi128ELi4EZNS0_15gpu_kernel_implIZZZNS0_49_GLOBAL__N__b919a28f_16_Normalization_cu_5c38458736batch_norm_elementwise_backward_evalERKNS_6TensorES6_S6_S6_ENKUlvE0_clEvENKUlvE_clEvEUlddE_EEvRNS_18TensorIteratorBaseERKT_EUliE_EEviT1_)
        /*00f4*/ 	.short	0x0210
        /*00f6*/ 	.short	0x0290


	//----- nvinfo : EIATTR_SW_WAR
	.align		4
.L_4743:
        /*00f8*/ 	.byte	0x04, 0x36
        /*00fa*/ 	.short	(.L_4745 - .L_4744)
.L_4744:
        /*00fc*/ 	.word	0x00000008
.L_4745:


//--------------------- .nv.info._ZN2at6native27unrolled_elementwise_kernelIZZZNS0_49_GLOBAL__N__b919a28f_16_Normalization_cu_5c38458736batch_norm_elementwise_backward_evalERKNS_6TensorES5_S5_S5_ENKUlvE0_clEvENKUlvE_clEvEUlddE_St5arrayIPcLm3EELi4E23TrivialOffsetCalculatorILi2EjESC_ILi1EjENS0_6memory12LoadWithCastILi2EEENSF_13StoreWithCastILi1EEEEEviT_T0_T2_T3_T4_T5_ --------------------------
	.section	.nv.info._ZN2at6native27unrolled_elementwise_kernelIZZZNS0_49_GLOBAL__N__b919a28f_16_Normalization_cu_5c38458736batch_norm_elementwise_backward_evalERKNS_6TensorES5_S5_S5_ENKUlvE0_clEvENKUlvE_clEvEUlddE_St5arrayIPcLm3EELi4E23TrivialOffsetCalculatorILi2EjESC_ILi1EjENS0_6memory12LoadWithCastILi2EEENSF_13StoreWithCastILi1EEEEEviT_T0_T2_T3_T4_T5_,"",@"SHT_CUDA_INFO"
	.sectionflags	@""
	.align	4


	//----- nvinfo : EIATTR_CUDA_API_VERSION
	.align		4
        /*0000*/ 	.byte	0x04, 0x37
        /*0002*/ 	.short	(.L_4747 - .L_4746)
.L_4746:
        /*0004*/ 	.word	0x00000082


	//----- nvinfo : EIATTR_KPARAM_INFO
	.align		4
.L_4747:
        /*0008*/ 	.byte	0x04, 0x17
        /*000a*/ 	.short	(.L_4749 - .L_4748)
.L_4748:
        /*000c*/ 	.word	0x00000000
        /*0010*/ 	.short	0x0006
        /*0012*/ 	.short	0x0030
        /*0014*/ 	.byte	0x00, 0xf0, 0x21, 0x00


	//----- nvinfo : EIATTR_KPARAM_INFO
	.align		4
.L_4749:
        /*0018*/ 	.byte	0x04, 0x17
        /*001a*/ 	.short	(.L_4751 - .L_4750)
.L_4750:
        /*001c*/ 	.word	0x00000000
        /*0020*/ 	.short	0x0005
        /*0022*/ 	.short	0x0024
        /*0024*/ 	.byte	0x00, 0xf0, 0x31, 0x00


	//----- nvinfo : EIATTR_KPARAM_INFO
	.align		4
.L_4751:
        /*0028*/ 	.byte	0x04, 0x17
        /*002a*/ 	.short	(.L_4753 - .L_4752)
.L_4752:
        /*002c*/ 	.word	0x00000000
        /*0030*/ 	.short	0x0004
        /*0032*/ 	.short	0x0021
        /*0034*/ 	.byte	0x00, 0xf0, 0x05, 0x00


	//----- nvinfo : EIATTR_KPARAM_INFO
	.align		4
.L_4753:
        /*0038*/ 	.byte	0x04, 0x17
        /*003a*/ 	.short	(.L_4755 - .L_4754)
.L_4754:
        /*003c*/ 	.word	0x00000000
        /*0040*/ 	.short	0x0003
        /*0042*/ 	.short	0x0020
        /*0044*/ 	.byte	0x00, 0xf0, 0x05, 0x00


	//----- nvinfo : EIATTR_KPARAM_INFO
	.align		4
.L_4755:
        /*0048*/ 	.byte	0x04, 0x17
        /*004a*/ 	.short	(.L_4757 - .L_4756)
.L_4756:
        /*004c*/ 	.word	0x00000000
        /*0050*/ 	.short	0x0002
        /*0052*/ 	.short	0x0008
        /*0054*/ 	.byte	0x00, 0xf0, 0x61, 0x00


	//----- nvinfo : EIATTR_KPARAM_INFO
	.align		4
.L_4757:
        /*0058*/ 	.byte	0x04, 0x17
        /*005a*/ 	.short	(.L_4759 - .L_4758)
.L_4758:
        /*005c*/ 	.word	0x00000000
        /*0060*/ 	.short	0x0001
        /*0062*/ 	.short	0x0004
        /*0064*/ 	.byte	0x00, 0xf0, 0x05, 0x00


	//----- nvinfo : EIATTR_KPARAM_INFO
	.align		4
.L_4759:
        /*0068*/ 	.byte	0x04, 0x17
        /*006a*/ 	.short	(.L_4761 - .L_4760)
.L_4760:
        /*006c*/ 	.word	0x00000000
        /*0070*/ 	.short	0x0000
        /*0072*/ 	.short	0x0000
        /*0074*/ 	.byte	0x00, 0xf0, 0x11, 0x00


	//----- nvinfo : EIATTR_SPARSE_MMA_MASK
	.align		4
.L_4761:
        /*0078*/ 	.byte	0x03, 0x50
        /*007a*/ 	.short	0x0000


	//----- nvinfo : EIATTR_MAXREG_COUNT
	.align		4
        /*007c*/ 	.byte	0x03, 0x1b
        /*007e*/ 	.short	0x00ff


	//----- nvinfo : EIATTR_EXTERNS
	.align		4
        /*0080*/ 	.byte	0x04, 0x0f
        /*0082*/ 	.short	(.L_4763 - .L_4762)


	//   ....[0]....
	.align		4
.L_4762:
        /*0084*/ 	.word	index@(__assertfail)


	//----- nvinfo : EIATTR_MERCURY_ISA_VERSION
	.align		4
.L_4763:
        /*0088*/ 	.byte	0x03, 0x5f
        /*008a*/ 	.short	0x0101


	//----- nvinfo : EIATTR_SYSCALL_OFFSETS
	.align		4
        /*008c*/ 	.byte	0x04, 0x46
        /*008e*/ 	.short	(.L_4765 - .L_4764)


	//   ....[0]....
.L_4764:
        /*0090*/ 	.word	0x00000fa0


	//   ....[1]....
        /*0094*/ 	.word	0x00001ec0


	//   ....[2]....
        /*0098*/ 	.word	0x00002e60


	//   ....[3]....
        /*009c*/ 	.word	0x00003d80


	//   ....[4]....
        /*00a0*/ 	.word	0x00004d30


	//   ....[5]....
        /*00a4*/ 	.word	0x00005c50


	//   ....[6]....
        /*00a8*/ 	.word	0x00006be0


	//   ....[7]....
        /*00ac*/ 	.word	0x00007b10


	//   ....[8]....
        /*00b0*/ 	.word	0x00008d10


	//   ....[9]....
        /*00b4*/ 	.word	0x00009ea0


	//   ....[10]....
        /*00b8*/ 	.word	0x0000b020


	//   ....[11]....
        /*00bc*/ 	.word	0x0000c1c0


	//----- nvinfo : EIATTR_EXIT_INSTR_OFFSETS
	.align		4
.L_4765:
        /*00c0*/ 	.byte	0x04, 0x1c
        /*00c2*/ 	.short	(.L_4767 - .L_4766)


	//   ....[0]....
.L_4766:
        /*00c4*/ 	.word	0x0000b0c0


	//   ....[1]....
        /*00c8*/ 	.word	0x0000b200


	//   ....[2]....
        /*00cc*/ 	.word	0x0000b240


	//   ....[3]....
        /*00d0*/ 	.word	0x0000b2d0


	//   ....[4]....
        /*00d4*/ 	.word	0x0000b300


	//   ....[5]....
        /*00d8*/ 	.word	0x0000b330


	//   ....[6]....
        /*00dc*/ 	.word	0x0000b400


	//   ....[7]....
        /*00e0*/ 	.word	0x0000b480


	//   ....[8]....
        /*00e4*/ 	.word	0x0000b560


	//   ....[9]....
        /*00e8*/ 	.word	0x0000b5f0


	//   ....[10]....
        /*00ec*/ 	.word	0x0000b610


	//   ....[11]....
        /*00f0*/ 	.word	0x0000b6d0


	//   ....[12]....
        /*00f4*/ 	.word	0x0000b700


	//   ....[13]....
        /*00f8*/ 	.word	0x0000b8d0


	//   ....[14]....
        /*00fc*/ 	.word	0x0000ba70


	//   ....[15]....
        /*0100*/ 	.word	0x0000baf0


	//   ....[16]....
        /*0104*/ 	.word	0x0000bba0


	//   ....[17]....
        /*0108*/ 	.word	0x0000bd60


	//   ....[18]....
        /*010c*/ 	.word	0x0000bf20


	//   ....[19]....
        /*0110*/ 	.word	0x0000c0c0


	//   ....[20]....
        /*0114*/ 	.word	0x0000c1d0


	//   ....[21]....
        /*0118*/ 	.word	0x0000c200


	//   ....[22]....
        /*011c*/ 	.word	0x0000c230


	//----- nvinfo : EIATTR_MAX_THREADS
	.align		4
.L_4767:
        /*0120*/ 	.byte	0x04, 0x05
        /*0122*/ 	.short	(.L_4769 - .L_4768)
.L_4768:
        /*0124*/ 	.word	0x00000080
        /*0128*/ 	.word	0x00000001
        /*012c*/ 	.word	0x00000001


	//----- nvinfo : EIATTR_CRS_STACK_SIZE
	.align		4
.L_4769:
        /*0130*/ 	.byte	0x04, 0x1e
        /*0132*/ 	.short	(.L_4771 - .L_4770)
.L_4770:
        /*0134*/ 	.word	0x00000000


	//----- nvinfo : EIATTR_CBANK_PARAM_SIZE
	.align		4
.L_4771:
        /*0138*/ 	.byte	0x03, 0x19
        /*013a*/ 	.short	0x0038


	//----- nvinfo : EIATTR_PARAM_CBANK
	.align		4
        /*013c*/ 	.byte	0x04, 0x0a
        /*013e*/ 	.short	(.L_4773 - .L_4772)
	.align		4
.L_4772:
        /*0140*/ 	.word	index@(.nv.constant0._ZN2at6native27unrolled_elementwise_kernelIZZZNS0_49_GLOBAL__N__b919a28f_16_Normalization_cu_5c38458736batch_norm_elementwise_backward_evalERKNS_6TensorES5_S5_S5_ENKUlvE0_clEvENKUlvE_clEvEUlddE_St5arrayIPcLm3EELi4E23TrivialOffsetCalculatorILi2EjESC_ILi1EjENS0_6memory12LoadWithCastILi2EEENSF_13StoreWithCastILi1EEEEEviT_T0_T2_T3_T4_T5_)
        /*0144*/ 	.short	0x0210
        /*0146*/ 	.short	0x0038


	//----- nvinfo : EIATTR_SW_WAR
	.align		4
.L_4773:
        /*0148*/ 	.byte	0x04, 0x36
        /*014a*/ 	.short	(.L_4775 - .L_4774)
.L_4774:
        /*014c*/ 	.word	0x00000008
.L_4775:


//--------------------- .nv.info._ZN2at6native18elementwise_kernelILi128ELi2EZNS0_22gpu_kernel_impl_nocastIZZZNS0_49_GLOBAL__N__b919a28f_16_Normalization_cu_5c38458736batch_norm_elementwise_backward_evalERKNS_6TensorES6_S6_S6_ENKUlvE0_clEvENKUlvE_clEvEUlddE_EEvRNS_18TensorIteratorBaseERKT_EUliE_EEviT1_ --------------------------
	.section	.nv.info._ZN2at6native18elementwise_kernelILi128ELi2EZNS0_22gpu_kernel_impl_nocastIZZZNS0_49_GLOBAL__N__b919a28f_16_Normalization_cu_5c38458736batch_norm_elementwise_backward_evalERKNS_6TensorES6_S6_S6_ENKUlvE0_clEvENKUlvE_clEvEUlddE_EEvRNS_18TensorIteratorBaseERKT_EUliE_EEviT1_,"",@"SHT_CUDA_INFO"
	.sectionflags	@""
	.align	4


	//----- nvinfo : EIATTR_CUDA_API_VERSION
	.align		4
        /*0000*/ 	.byte	0x04, 0x37
        /*0002*/ 	.short	(.L_4777 - .L_4776)
.L_4776:
        /*0004*/ 	.word	0x00000082


	//----- nvinfo : EIATTR_KPARAM_INFO
	.align		4
.L_4777:
        /*0008*/ 	.byte	0x04, 0x17
        /*000a*/ 	.short	(.L_4779 - .L_4778)
.L_4778:
        /*000c*/ 	.word	0x00000000
        /*0010*/ 	.short	0x0001
        /*0012*/ 	.short	0x0008
        /*0014*/ 	.byte	0x00, 0xf0, 0x21, 0x0a


	//----- nvinfo : EIATTR_KPARAM_INFO
	.align		4
.L_4779:
        /*0018*/ 	.byte	0x04, 0x17
        /*001a*/ 	.short	(.L_4781 - .L_4780)
.L_4780:
        /*001c*/ 	.word	0x00000000
        /*0020*/ 	.short	0x0000
        /*0022*/ 	.short	0x0000
        /*0024*/ 	.byte	0x00, 0xf0, 0x11, 0x00


	//----- nvinfo : EIATTR_SPARSE_MMA_MASK
	.align		4
.L_4781:
        /*0028*/ 	.byte	0x03, 0x50
        /*002a*/ 	.short	0x0000


	//----- nvinfo : EIATTR_MAXREG_COUNT
	.align		4
        /*002c*/ 	.byte	0x03, 0x1b
        /*002e*/ 	.short	0x0080


	//----- nvinfo : EIATTR_MERCURY_ISA_VERSION
	.align		4
        /*0030*/ 	.byte	0x03, 0x5f
        /*0032*/ 	.short	0x0101


	//----- nvinfo : EIATTR_EXIT_INSTR_OFFSETS
	.align		4
        /*0034*/ 	.byte	0x04, 0x1c
        /*0036*/ 	.short	(.L_4783 - .L_4782)


	//   ....[0]....
.L_4782:
        /*0038*/ 	.word	0x000017b0


	//   ....[1]....
        /*003c*/ 	.word	0x00002ea0


	//----- nvinfo : EIATTR_MAX_THREADS
	.align		4
.L_4783:
        /*0040*/ 	.byte	0x04, 0x05
        /*0042*/ 	.short	(.L_4785 - .L_4784)
.L_4784:
        /*0044*/ 	.word	0x00000080
        /*0048*/ 	.word	0x00000001
        /*004c*/ 	.word	0x00000001


	//----- nvinfo : EIATTR_CRS_STACK_SIZE
	.align		4
.L_4785:
        /*0050*/ 	.byte	0x04, 0x1e
        /*0052*/ 	.short	(.L_4787 - .L_4786)
.L_4786:
        /*0054*/ 	.word	0x00000000


	//----- nvinfo : EIATTR_CBANK_PARAM_SIZE
	.align		4
.L_4787:
        /*0058*/ 	.byte	0x03, 0x19
        /*005a*/ 	.short	0x0290


	//----- nvinfo : EIATTR_PARAM_CBANK
	.align		4
        /*005c*/ 	.byte	0x04, 0x0a
        /*005e*/ 	.short	(.L_4789 - .L_4788)
	.align		4
.L_4788:
        /*0060*/ 	.word	index@(.nv.constant0._ZN2at6native18elementwise_kernelILi128ELi2EZNS0_22gpu_kernel_impl_nocastIZZZNS0_49_GLOBAL__N__b919a28f_16_Normalization_cu_5c38458736batch_norm_elementwise_backward_evalERKNS_6TensorES6_S6_S6_ENKUlvE0_clEvENKUlvE_clEvEUlddE_EEvRNS_18TensorIteratorBaseERKT_EUliE_EEviT1_)
        /*0064*/ 	.short	0x0210
        /*0066*/ 	.short	0x0290


	//----- nvinfo : EIATTR_SW_WAR
	.align		4
.L_4789:
        /*0068*/ 	.byte	0x04, 0x36
        /*006a*/ 	.short	(.L_4791 - .L_4790)
.L_4790:
        /*006c*/ 	.word	0x00000008
.L_4791:


//--------------------- .nv.info._ZN2at6native27unrolled_elementwise_kernelIZZZNS0_49_GLOBAL__N__b919a28f_16_Normalization_cu_5c38458736batch_norm_elementwise_backward_evalERKNS_6TensorES5_S5_S5_ENKUlvE0_clEvENKUlvE_clEvEUlddE_St5arrayIPcLm3EELi4E23TrivialOffsetCalculatorILi2EjESC_ILi1EjENS0_6memory15LoadWithoutCastENSF_16StoreWithoutCastEEEviT_T0_T2_T3_T4_T5_ --------------------------
	.section	.nv.info._ZN2at6native27unrolled_elementwise_kernelIZZZNS0_49_GLOBAL__N__b919a28f_16_Normalization_cu_5c38458736batch_norm_elementwise_backward_evalERKNS_6TensorES5_S5_S5_ENKUlvE0_clEvENKUlvE_clEvEUlddE_St5arrayIPcLm3EELi4E23TrivialOffsetCalculatorILi2EjESC_ILi1EjENS0_6memory15LoadWithoutCastENSF_16StoreWithoutCastEEEviT_T0_T2_T3_T4_T5_,"",@"SHT_CUDA_INFO"
	.sectionflags	@""
	.align	4


	//----- nvinfo : EIATTR_CUDA_API_VERSION
	.align		4
        /*0000*/ 	.byte	0x04, 0x37
        /*0002*/ 	.short	(.L_4793 - .L_4792)
.L_4792:
        /*0004*/ 	.word	0x00000082


	//----- nvinfo : EIATTR_KPARAM_INFO
	.align		4
.L_4793:
        /*0008*/ 	.byte	0x04, 0x17
        /*000a*/ 	.short	(.L_4795 - .L_4794)
.L_4794:
        /*000c*/ 	.word	0x00000000
        /*0010*/ 	.short	0x0006
        /*0012*/ 	.short	0x0023
        /*0014*/ 	.byte	0x00, 0xf0, 0x05, 0x00


	//----- nvinfo : EIATTR_KPARAM_INFO
	.align		4
.L_4795:
        /*0018*/ 	.byte	0x04, 0x17
        /*001a*/ 	.short	(.L_4797 - .L_4796)
.L_4796:
        /*001c*/ 	.word	0x00000000
        /*0020*/ 	.short	0x0005
        /*0022*/ 	.short	0x0022
        /*0024*/ 	.byte	0x00, 0xf0, 0x05, 0x00


	//----- nvinfo : EIATTR_KPARAM_INFO
	.align		4
.L_4797:
        /*0028*/ 	.byte	0x04, 0x17
        /*002a*/ 	.short	(.L_4799 - .L_4798)
.L_4798:
        /*002c*/ 	.word	0x00000000
        /*0030*/ 	.short	0x0004
        /*0032*/ 	.short	0x0021
        /*0034*/ 	.byte	0x00, 0xf0, 0x05, 0x00


	//----- nvinfo : EIATTR_KPARAM_INFO
	.align		4
.L_4799:
        /*0038*/ 	.byte	0x04, 0x17
        /*003a*/ 	.short	(.L_4801 - .L_4800)
.L_4800:
        /*003c*/ 	.word	0x00000000
        /*0040*/ 	.short	0x0003
        /*0042*/ 	.short	0x0020
        /*0044*/ 	.byte	0x00, 0xf0, 0x05, 0x00


	//----- nvinfo : EIATTR_KPARAM_INFO
	.align		4
.L_4801:
        /*0048*/ 	.byte	0x04, 0x17
        /*004a*/ 	.short	(.L_4803 - .L_4802)
.L_4802:
        /*004c*/ 	.word	0x00000000
        /*0050*/ 	.short	0x0002
        /*0052*/ 	.short	0x0008
        /*0054*/ 	.byte	0x00, 0xf0, 0x61, 0x00


	//----- nvinfo : EIATTR_KPARAM_INFO
	.align		4
.L_4803:
        /*0058*/ 	.byte	0x04, 0x17
        /*005a*/ 	.short	(.L_4805 - .L_4804)
.L_4804:
        /*005c*/ 	.word	0x00000000
        /*0060*/ 	.short	0x0001
        /*0062*/ 	.short	0x0004
        /*0064*/ 	.byte	0x00, 0xf0, 0x05, 0x00


	//----- nvinfo : EIATTR_KPARAM_INFO
	.align		4
.L_4805:
        /*0068*/ 	.byte	0x04, 0x17
        /*006a*/ 	.short	(.L_4807 - .L_4806)
.L_4806:
        /*006c*/ 	.word	0x00000000
        /*0070*/ 	.short	0x0000
        /*0072*/ 	.short	0x0000
        /*0074*/ 	.byte	0x00, 0xf0, 0x11, 0x00


	//----- nvinfo : EIATTR_SPARSE_MMA_MASK
	.align		4
.L_4807:
        /*0078*/ 	.byte	0x03, 0x50
        /*007a*/ 	.short	0x0000


	//----- nvinfo : EIATTR_MAXREG_COUNT
	.align		4
        /*007c*/ 	.byte	0x03, 0x1b
        /*007e*/ 	.short	0x00ff


	//----- nvinfo : EIATTR_MERCURY_ISA_VERSION
	.align		4
        /*0080*/ 	.byte	0x03, 0x5f
        /*0082*/ 	.short	0x0101


	//----- nvinfo : EIATTR_EXIT_INSTR_OFFSETS
	.align		4
        /*0084*/ 	.byte	0x04, 0x1c
        /*0086*/ 	.short	(.L_4809 - .L_4808)


	//   ....[0]....
.L_4808:
        /*0088*/ 	.word	0x000004b0


	//   ....[1]....
        /*008c*/ 	.word	0x00000510


	//----- nvinfo : EIATTR_MAX_THREADS
	.align		4
.L_4809:
        /*0090*/ 	.byte	0x04, 0x05
        /*0092*/ 	.short	(.L_4811 - .L_4810)
.L_4810:
        /*0094*/ 	.word	0x00000080
        /*0098*/ 	.word	0x00000001
        /*009c*/ 	.word	0x00000001


	//----- nvinfo : EIATTR_CRS_STACK_SIZE
	.align		4
.L_4811:
        /*00a0*/ 	.byte	0x04, 0x1e
        /*00a2*/ 	.short	(.L_4813 - .L_4812)
.L_4812:
        /*00a4*/ 	.word	0x00000000


	//----- nvinfo : EIATTR_CBANK_PARAM_SIZE
	.align		4
.L_4813:
        /*00a8*/ 	.byte	0x03, 0x19
        /*00aa*/ 	.short	0x0024


	//----- nvinfo : EIATTR_PARAM_CBANK
	.align		4
        /*00ac*/ 	.byte	0x04, 0x0a
        /*00ae*/ 	.short	(.L_4815 - .L_4814)
	.align		4
.L_4814:
        /*00b0*/ 	.word	index@(.nv.constant0._ZN2at6native27unrolled_elementwise_kernelIZZZNS0_49_GLOBAL__N__b919a28f_16_Normalization_cu_5c38458736batch_norm_elementwise_backward_evalERKNS_6TensorES5_S5_S5_ENKUlvE0_clEvENKUlvE_clEvEUlddE_St5arrayIPcLm3EELi4E23TrivialOffsetCalculatorILi2EjESC_ILi1EjENS0_6memory15LoadWithoutCastENSF_16StoreWithoutCastEEEviT_T0_T2_T3_T4_T5_)
        /*00b4*/ 	.short	0x0210
        /*00b6*/ 	.short	0x0024


	//----- nvinfo : EIATTR_SW_WAR
	.align		4
.L_4815:
        /*00b8*/ 	.byte	0x04, 0x36
        /*00ba*/ 	.short	(.L_4817 - .L_4816)
.L_4816:
        /*00bc*/ 	.word	0x00000008
.L_4817:


//--------------------- .nv.info._ZN2at6native29vectorized_elementwise_kernelILi2EZZZNS0_49_GLOBAL__N__b919a28f_16_Normalization_cu_5c38458736batch_norm_elementwise_backward_evalERKNS_6TensorES5_S5_S5_ENKUlvE0_clEvENKUlvE_clEvEUlddE_St5arrayIPcLm3EEEEviT0_T1_ --------------------------
	.section	.nv.info._ZN2at6native29vectorized_elementwise_kernelILi2EZZZNS0_49_GLOBAL__N__b919a28f_16_Normalization_cu_5c38458736batch_norm_elementwise_backward_evalERKNS_6TensorES5_S5_S5_ENKUlvE0_clEvENKUlvE_clEvEUlddE_St5arrayIPcLm3EEEEviT0_T1_,"",@"SHT_CUDA_INFO"
	.sectionflags	@""
	.align	4


	//----- nvinfo : EIATTR_CUDA_API_VERSION
	.align		4
        /*0000*/ 	.byte	0x04, 0x37
        /*0002*/ 	.short	(.L_4819 - .L_4818)
.L_4818:
        /*0004*/ 	.word	0x00000082


	//----- nvinfo : EIATTR_KPARAM_INFO
	.align		4
.L_4819:
        /*0008*/ 	.byte	0x04, 0x17
        /*000a*/ 	.short	(.L_4821 - .L_4820)
.L_4820:
        /*000c*/ 	.word	0x00000000
        /*0010*/ 	.short	0x0002
        /*0012*/ 	.short	0x0008
        /*0014*/ 	.byte	0x00, 0xf0, 0x61, 0x00


	//----- nvinfo : EIATTR_KPARAM_INFO
	.align		4
.L_4821:
        /*0018*/ 	.byte	0x04, 0x17
        /*001a*/ 	.short	(.L_4823 - .L_4822)
.L_4822:
        /*001c*/ 	.word	0x00000000
        /*0020*/ 	.short	0x0001
        /*0022*/ 	.short	0x0004
        /*0024*/ 	.byte	0x00, 0xf0, 0x05, 0x00


	//----- nvinfo : EIATTR_KPARAM_INFO
	.align		4
.L_4823:
        /*0028*/ 	.byte	0x04, 0x17
        /*002a*/ 	.short	(.L_4825 - .L_4824)
.L_4824:
        /*002c*/ 	.word	0x00000000
        /*0030*/ 	.short	0x0000
        /*0032*/ 	.short	0x0000
        /*0034*/ 	.byte	0x00, 0xf0, 0x11, 0x00


	//----- nvinfo : EIATTR_SPARSE_MMA_MASK
	.align		4
.L_4825:
        /*0038*/ 	.byte	0x03, 0x50
        /*003a*/ 	.short	0x0000


	//----- nvinfo : EIATTR_MAXREG_COUNT
	.align		4
        /*003c*/ 	.byte	0x03, 0x1b
        /*003e*/ 	.short	0x00ff


	//----- nvinfo : EIATTR_MERCURY_ISA_VERSION
	.align		4
        /*0040*/ 	.byte	0x03, 0x5f
        /*0042*/ 	.short	0x0101


	//----- nvinfo : EIATTR_EXIT_INSTR_OFFSETS
	.align		4
        /*0044*/ 	.byte	0x04, 0x1c
        /*0046*/ 	.short	(.L_4827 - .L_4826)


	//   ....[0]....
.L_4826:
        /*0048*/ 	.word	0x00000260


	//   ....[1]....
        /*004c*/ 	.word	0x00000be0


	//   ....[2]....
        /*0050*/ 	.word	0x00000c30


	//----- nvinfo : EIATTR_MAX_THREADS
	.align		4
.L_4827:
        /*0054*/ 	.byte	0x04, 0x05
        /*0056*/ 	.short	(.L_4829 - .L_4828)
.L_4828:
        /*0058*/ 	.word	0x00000080
        /*005c*/ 	.word	0x00000001
        /*0060*/ 	.word	0x00000001


	//----- nvinfo : EIATTR_CRS_STACK_SIZE
	.align		4
.L_4829:
        /*0064*/ 	.byte	0x04, 0x1e
        /*0066*/ 	.short	(.L_4831 - .L_4830)
.L_4830:
        /*0068*/ 	.word	0x00000000


	//----- nvinfo : EIATTR_CBANK_PARAM_SIZE
	.align		4
.L_4831:
        /*006c*/ 	.byte	0x03, 0x19
        /*006e*/ 	.short	0x0020


	//----- nvinfo : EIATTR_PARAM_CBANK
	.align		4
        /*0070*/ 	.byte	0x04, 0x0a
        /*0072*/ 	.short	(.L_4833 - .L_4832)
	.align		4
.L_4832:
        /*0074*/ 	.word	index@(.nv.constant0._ZN2at6native29vectorized_elementwise_kernelILi2EZZZNS0_49_GLOBAL__N__b919a28f_16_Normalization_cu_5c38458736batch_norm_elementwise_backward_evalERKNS_6TensorES5_S5_S5_ENKUlvE0_clEvENKUlvE_clEvEUlddE_St5arrayIPcLm3EEEEviT0_T1_)
        /*0078*/ 	.short	0x0210
        /*007a*/ 	.short	0x0020


	//----- nvinfo : EIATTR_SW_WAR
	.align		4
.L_4833:
        /*007c*/ 	.byte	0x04, 0x36
        /*007e*/ 	.short	(.L_4835 - .L_4834)
.L_4834:
        /*0080*/ 	.word	0x00000008
.L_4835:


//--------------------- .nv.info._ZN2at6native29vectorized_elementwise_kernelILi4EZZZNS0_49_GLOBAL__N__b919a28f_16_Normalization_cu_5c38458736batch_norm_elementwise_backward_evalERKNS_6TensorES5_S5_S5_ENKUlvE0_clEvENKUlvE_clEvEUlddE_St5arrayIPcLm3EEEEviT0_T1_ --------------------------
	.section	.nv.info._ZN2at6native29vectorized_elementwise_kernelILi4EZZZNS0_49_GLOBAL__N__b919a28f_16_Normalization_cu_5c38458736batch_norm_elementwise_backward_evalERKNS_6TensorES5_S5_S5_ENKUlvE0_clEvENKUlvE_clEvEUlddE_St5arrayIPcLm3EEEEviT0_T1_,"",@"SHT_CUDA_INFO"
	.sectionflags	@""
	.align	4


	//----- nvinfo : EIATTR_CUDA_API_VERSION
	.align		4
        /*0000*/ 	.byte	0x04, 0x37
        /*0002*/ 	.short	(.L_4837 - .L_4836)
.L_4836:
        /*0004*/ 	.word	0x00000082


	//----- nvinfo : EIATTR_KPARAM_INFO
	.align		4
.L_4837:
        /*0008*/ 	.byte	0x04, 0x17
        /*000a*/ 	.short	(.L_4839 - .L_4838)
.L_4838:
        /*000c*/ 	.word	0x00000000
        /*0010*/ 	.short	0x0002
        /*0012*/ 	.short	0x0008
        /*0014*/ 	.byte	0x00, 0xf0, 0x61, 0x00


	//----- nvinfo : EIATTR_KPARAM_INFO
	.align		4
.L_4839:
        /*0018*/ 	.byte	0x04, 0x17
        /*001a*/ 	.short	(.L_4841 - .L_4840)
.L_4840:
        /*001c*/ 	.word	0x00000000
        /*0020*/ 	.short	0x0001
        /*0022*/ 	.short	0x0004
        /*0024*/ 	.byte	0x00, 0xf0, 0x05, 0x00


	//----- nvinfo : EIATTR_KPARAM_INFO
	.align		4
.L_4841:
        /*0028*/ 	.byte	0x04, 0x17
        /*002a*/ 	.short	(.L_4843 - .L_4842)
.L_4842:
        /*002c*/ 	.word	0x00000000
        /*0030*/ 	.short	0x0000
        /*0032*/ 	.short	0x0000
        /*0034*/ 	.byte	0x00, 0xf0, 0x11, 0x00


	//----- nvinfo : EIATTR_SPARSE_MMA_MASK
	.align		4
.L_4843:
        /*0038*/ 	.byte	0x03, 0x50
        /*003a*/ 	.short	0x0000


	//----- nvinfo : EIATTR_MAXREG_COUNT
	.align		4
        /*003c*/ 	.byte	0x03, 0x1b
        /*003e*/ 	.short	0x00ff


	//----- nvinfo : EIATTR_MERCURY_ISA_VERSION
	.align		4
        /*0040*/ 	.byte	0x03, 0x5f
        /*0042*/ 	.short	0x0101


	//----- nvinfo : EIATTR_EXIT_INSTR_OFFSETS
	.align		4
        /*0044*/ 	.byte	0x04, 0x1c
        /*0046*/ 	.short	(.L_4845 - .L_4844)


	//   ....[0]....
.L_4844:
        /*0048*/ 	.word	0x00000260


	//   ....[1]....
        /*004c*/ 	.word	0x00000be0


	//   ....[2]....
        /*0050*/ 	.word	0x00000c30


	//----- nvinfo : EIATTR_MAX_THREADS
	.align		4
.L_4845:
        /*0054*/ 	.byte	0x04, 0x05
        /*0056*/ 	.short	(.L_4847 - .L_4846)
.L_4846:
        /*0058*/ 	.word	0x00000080
        /*005c*/ 	.word	0x00000001
        /*0060*/ 	.word	0x00000001


	//----- nvinfo : EIATTR_CRS_STACK_SIZE
	.align		4
.L_4847:
        /*0064*/ 	.byte	0x04, 0x1e
        /*0066*/ 	.short	(.L_4849 - .L_4848)
.L_4848:
        /*0068*/ 	.word	0x00000000


	//----- nvinfo : EIATTR_CBANK_PARAM_SIZE
	.align		4
.L_4849:
        /*006c*/ 	.byte	0x03, 0x19
        /*006e*/ 	.short	0x0020


	//----- nvinfo : EIATTR_PARAM_CBANK
	.align		4
        /*0070*/ 	.byte	0x04, 0x0a
        /*0072*/ 	.short	(.L_4851 - .L_4850)
	.align		4
.L_4850:
        /*0074*/ 	.word	index@(.nv.constant0._ZN2at6native29vectorized_elementwise_kernelILi4EZZZNS0_49_GLOBAL__N__b919a28f_16_Normalization_cu_5c38458736batch_norm_elementwise_backward_evalERKNS_6TensorES5_S5_S5_ENKUlvE0_clEvENKUlvE_clEvEUlddE_St5arrayIPcLm3EEEEviT0_T1_)
        /*0078*/ 	.short	0x0210
        /*007a*/ 	.short	0x0020


	//----- nvinfo : EIATTR_SW_WAR
	.align		4
.L_4851:
        /*007c*/ 	.byte	0x04, 0x36
        /*007e*/ 	.short	(.L_4853 - .L_4852)
.L_4852:
        /*0080*/ 	.word	0x00000008
.L_4853:


//--------------------- .nv.info._ZN2at6native29vectorized_elementwise_kernelILi8EZZZNS0_49_GLOBAL__N__b919a28f_16_Normalization_cu_5c38458736batch_norm_elementwise_backward_evalERKNS_6TensorES5_S5_S5_ENKUlvE0_clEvENKUlvE_clEvEUlddE_St5arrayIPcLm3EEEEviT0_T1_ --------------------------
	.section	.nv.info._ZN2at6native29vectorized_elementwise_kernelILi8EZZZNS0_49_GLOBAL__N__b919a28f_16_Normalization_cu_5c38458736batch_norm_elementwise_backward_evalERKNS_6TensorES5_S5_S5_ENKUlvE0_clEvENKUlvE_clEvEUlddE_St5arrayIPcLm3EEEEviT0_T1_,"",@"SHT_CUDA_INFO"
	.sectionflags	@""
	.align	4


	//----- nvinfo : EIATTR_CUDA_API_VERSION
	.align		4
        /*0000*/ 	.byte	0x04, 0x37
        /*0002*/ 	.short	(.L_4855 - .L_4854)
.L_4854:
        /*0004*/ 	.word	0x00000082


	//----- nvinfo : EIATTR_KPARAM_INFO
	.align		4
.L_4855:
        /*0008*/ 	.byte	0x04, 0x17
        /*000a*/ 	.short	(.L_4857 - .L_4856)
.L_4856:
        /*000c*/ 	.word	0x00000000
        /*0010*/ 	.short	0x0002
        /*0012*/ 	.short	0x0008
        /*0014*/ 	.byte	0x00, 0xf0, 0x61, 0x00


	//----- nvinfo : EIATTR_KPARAM_INFO
	.align		4
.L_4857:
        /*0018*/ 	.byte	0x04, 0x17
        /*001a*/ 	.short	(.L_4859 - .L_4858)
.L_4858:
        /*001c*/ 	.word	0x00000000
        /*0020*/ 	.short	0x0001
        /*0022*/ 	.short	0x0004
        /*0024*/ 	.byte	0x00, 0xf0, 0x05, 0x00


	//----- nvinfo : EIATTR_KPARAM_INFO
	.align		4
.L_4859:
        /*0028*/ 	.byte	0x04, 0x17
        /*002a*/ 	.short	(.L_4861 - .L_4860)
.L_4860:
        /*002c*/ 	.word	0x00000000
        /*0030*/ 	.short	0x0000
        /*0032*/ 	.short	0x0000
        /*0034*/ 	.byte	0x00, 0xf0, 0x11, 0x00


	//----- nvinfo : EIATTR_SPARSE_MMA_MASK
	.align		4
.L_4861:
        /*0038*/ 	.byte	0x03, 0x50
        /*003a*/ 	.short	0x0000


	//----- nvinfo : EIATTR_MAXREG_COUNT
	.align		4
        /*003c*/ 	.byte	0x03, 0x1b
        /*003e*/ 	.short	0x00ff


	//----- nvinfo : EIATTR_MERCURY_ISA_VERSION
	.align		4
        /*0040*/ 	.byte	0x03, 0x5f
        /*0042*/ 	.short	0x0101


	//----- nvinfo : EIATTR_EXIT_INSTR_OFFSETS
	.align		4
        /*0044*/ 	.byte	0x04, 0x1c
        /*0046*/ 	.short	(.L_4863 - .L_4862)


	//   ....[0]....
.L_4862:
        /*0048*/ 	.word	0x00000260


	//   ....[1]....
        /*004c*/ 	.word	0x00000be0


	//   ....[2]....
        /*0050*/ 	.word	0x00000c30


	//----- nvinfo : EIATTR_MAX_THREADS
	.align		4
.L_4863:
        /*0054*/ 	.byte	0x04, 0x05
        /*0056*/ 	.short	(.L_4865 - .L_4864)
.L_4864:
        /*0058*/ 	.word	0x00000080
        /*005c*/ 	.word	0x00000001
        /*0060*/ 	.word	0x00000001


	//----- nvinfo : EIATTR_CRS_STACK_SIZE
	.align		4
.L_4865:
        /*0064*/ 	.byte	0x04, 0x1e
        /*0066*/ 	.short	(.L_4867 - .L_4866)
.L_4866:
        /*0068*/ 	.word	0x00000000


	//----- nvinfo : EIATTR_CBANK_PARAM_SIZE
	.align		4
.L_4867:
        /*006c*/ 	.byte	0x03, 0x19
        /*006e*/ 	.short	0x0020


	//----- nvinfo : EIATTR_PARAM_CBANK
	.align		4
        /*0070*/ 	.byte	0x04, 0x0a
        /*0072*/ 	.short	(.L_4869 - .L_4868)
	.align		4
.L_4868:
        /*0074*/ 	.word	index@(.nv.constant0._ZN2at6native29vectorized_elementwise_kernelILi8EZZZNS0_49_GLOBAL__N__b919a28f_16_Normalization_cu_5c38458736batch_norm_elementwise_backward_evalERKNS_6TensorES5_S5_S5_ENKUlvE0_clEvENKUlvE_clEvEUlddE_St5arrayIPcLm3EEEEviT0_T1_)
        /*0078*/ 	.short	0x0210
        /*007a*/ 	.short	0x0020


	//----- nvinfo : EIATTR_SW_WAR
	.align		4
.L_4869:
        /*007c*/ 	.byte	0x04, 0x36
        /*007e*/ 	.short	(.L_4871 - .L_4870)
.L_4870:
        /*0080*/ 	.word	0x00000008
.L_4871:


//--------------------- .nv.info._ZN2at6native18elementwise_kernelILi128ELi4EZNS0_15gpu_kernel_implIZZZNS0_49_GLOBAL__N__b919a28f_16_Normalization_cu_5c38458736batch_norm_elementwise_backward_evalERKNS_6TensorES6_S6_S6_ENKUlvE_clEvENKUlvE2_clEvEUlN3c108BFloat16EffE_EEvRNS_18TensorIteratorBaseERKT_EUliE_EEviT1_ --------------------------
	.section	.nv.info._ZN2at6native18elementwise_kernelILi128ELi4EZNS0_15gpu_kernel_implIZZZNS0_49_GLOBAL__N__b919a28f_16_Normalization_cu_5c38458736batch_norm_elementwise_backward_evalERKNS_6TensorES6_S6_S6_ENKUlvE_clEvENKUlvE2_clEvEUlN3c108BFloat16EffE_EEvRNS_18TensorIteratorBaseERKT_EUliE_EEviT1_,"",@"SHT_CUDA_INFO"
	.sectionflags	@""
	.align	4


	//----- nvinfo : EIATTR_CUDA_API_VERSION
	.align		4
        /*0000*/ 	.byte	0x04, 0x37
        /*0002*/ 	.short	(.L_4873 - .L_4872)
.L_4872:
        /*0004*/ 	.word	0x00000082


	//----- nvinfo : EIATTR_KPARAM_INFO
	.align		4
.L_4873:
        /*0008*/ 	.byte	0x04, 0x17
        /*000a*/ 	.short	(.L_4875 - .L_4874)
.L_4874:
        /*000c*/ 	.word	0x00000000
        /*0010*/ 	.short	0x0001
        /*0012*/ 	.short	0x0008
        /*0014*/ 	.byte	0x00, 0xf0, 0xc1, 0x0b


	//----- nvinfo : EIATTR_KPARAM_INFO
	.align		4
.L_4875:
        /*0018*/ 	.byte	0x04, 0x17
        /*001a*/ 	.short	(.L_4877 - .L_4876)
.L_4876:
        /*001c*/ 	.word	0x00000000
        /*0020*/ 	.short	0x0000
        /*0022*/ 	.short	0x0000
        /*0024*/ 	.byte	0x00, 0xf0, 0x11, 0x00


	//----- nvinfo : EIATTR_SPARSE_MMA_MASK
	.align		4
.L_4877:
        /*0028*/ 	.byte	0x03, 0x50
        /*002a*/ 	.short	0x0000


	//----- nvinfo : EIATTR_MAXREG_COUNT
	.align		4
        /*002c*/ 	.byte	0x03, 0x1b
        /*002e*/ 	.short	0x0080


	//----- nvinfo : EIATTR_EXTERNS
	.align		4
        /*0030*/ 	.byte	0x04, 0x0f
        /*0032*/ 	.short	(.L_4879 - .L_4878)


	//   ....[0]....
	.align		4
.L_4878:
        /*0034*/ 	.word	index@(__assertfail)


	//----- nvinfo : EIATTR_MERCURY_ISA_VERSION
	.align		4
.L_4879:
        /*0038*/ 	.byte	0x03, 0x5f
        /*003a*/ 	.short	0x0101


	//----- nvinfo : EIATTR_SYSCALL_OFFSETS
	.align		4
        /*003c*/ 	.byte	0x04, 0x46
        /*003e*/ 	.short	(.L_4881 - .L_4880)


	//   ....[0]....
.L_4880:
        /*0040*/ 	.word	0x00002890


	//   ....[1]....
        /*0044*/ 	.word	0x000036e0


	//   ....[2]....
        /*0048*/ 	.word	0x00004500


	//   ....[3]....
        /*004c*/ 	.word	0x00005490


	//   ....[4]....
        /*0050*/ 	.word	0x00007d70


	//   ....[5]....
        /*0054*/ 	.word	0x00008bc0


	//   ....[6]....
        /*0058*/ 	.word	0x000099e0


	//   ....[7]....
        /*005c*/ 	.word	0x0000a970


	//   ....[8]....
        /*0060*/ 	.word	0x0000d240


	//   ....[9]....
        /*0064*/ 	.word	0x0000e090


	//   ....[10]....
        /*0068*/ 	.word	0x0000eeb0


	//   ....[11]....
        /*006c*/ 	.word	0x0000fe40


	//   ....[12]....
        /*0070*/ 	.word	0x00012700


	//   ....[13]....
        /*0074*/ 	.word	0x00013550


	//   ....[14]....
        /*0078*/ 	.word	0x00014370


	//   ....[15]....
        /*007c*/ 	.word	0x00015300


	//----- nvinfo : EIATTR_EXIT_INSTR_OFFSETS
	.align		4
.L_4881:
        /*0080*/ 	.byte	0x04, 0x1c
        /*0082*/ 	.short	(.L_4883 - .L_4882)


	//   ....[0]....
.L_4882:
        /*0084*/ 	.word	0x0000ff10


	//   ....[1]....
        /*0088*/ 	.word	0x00014530


	//   ....[2]....
        /*008c*/ 	.word	0x00014570


	//   ....[3]....
        /*0090*/ 	.word	0x00014610


	//   ....[4]....
        /*0094*/ 	.word	0x00014650


	//   ....[5]....
        /*0098*/ 	.word	0x00014690


	//   ....[6]....
        /*009c*/ 	.word	0x00014720


	//   ....[7]....
        /*00a0*/ 	.word	0x00014760


	//   ....[8]....
        /*00a4*/ 	.word	0x00014800


	//   ....[9]....
        /*00a8*/ 	.word	0x00014850


	//   ....[10]....
        /*00ac*/ 	.word	0x000148a0


	//   ....[11]....
        /*00b0*/ 	.word	0x00014970


	//   ....[12]....
        /*00b4*/ 	.word	0x000149d0


	//   ....[13]....
        /*00b8*/ 	.word	0x00014b60


	//   ....[14]....
        /*00bc*/ 	.word	0x00014cc0


	//   ....[15]....
        /*00c0*/ 	.word	0x00014ce0


	//   ....[16]....
        /*00c4*/ 	.word	0x00014da0


	//   ....[17]....
        /*00c8*/ 	.word	0x00014f20


	//   ....[18]....
        /*00cc*/ 	.word	0x000150a0


	//   ....[19]....
        /*00d0*/ 	.word	0x00015200


	//   ....[20]....
        /*00d4*/ 	.word	0x00015310


	//   ....[21]....
        /*00d8*/ 	.word	0x00015350


	//   ....[22]....
        /*00dc*/ 	.word	0x00015390


	//----- nvinfo : EIATTR_MAX_THREADS
	.align		4
.L_4883:
        /*00e0*/ 	.byte	0x04, 0x05
        /*00e2*/ 	.short	(.L_4885 - .L_4884)
.L_4884:
        /*00e4*/ 	.word	0x00000080
        /*00e8*/ 	.word	0x00000001
        /*00ec*/ 	.word	0x00000001


	//----- nvinfo : EIATTR_CRS_STACK_SIZE
	.align		4
.L_4885:
        /*00f0*/ 	.byte	0x04, 0x1e
        /*00f2*/ 	.short	(.L_4887 - .L_4886)
.L_4886:
        /*00f4*/ 	.word	0x00000000


	//----- nvinfo : EIATTR_CBANK_PARAM_SIZE
	.align		4
.L_4887:
        /*00f8*/ 	.byte	0x03, 0x19
        /*00fa*/ 	.short	0x02f8


	//----- nvinfo : EIATTR_PARAM_CBANK
	.align		4
        /*00fc*/ 	.byte	0x04, 0x0a
        /*00fe*/ 	.short	(.L_4889 - .L_4888)
	.align		4
.L_4888:
        /*0100*/ 	.word	index@(.nv.constant0._ZN2at6native18elementwise_kernelILi128ELi4EZNS0_15gpu_kernel_implIZZZNS0_49_GLOBAL__N__b919a28f_16_Normalization_cu_5c38458736batch_norm_elementwise_backward_evalERKNS_6TensorES6_S6_S6_ENKUlvE_clEvENKUlvE2_clEvEUlN3c108BFloat16EffE_EEvRNS_18TensorIteratorBaseERKT_EUliE_EEviT1_)
        /*0104*/ 	.short	0x0210
        /*0106*/ 	.short	0x02f8


	//----- nvinfo : EIATTR_SW_WAR
	.align		4
.L_4889:
        /*0108*/ 	.byte	0x04, 0x36
        /*010a*/ 	.short	(.L_4891 - .L_4890)
.L_4890:
        /*010c*/ 	.word	0x00000008
.L_4891:


//--------------------- .nv.info._ZN2at6native27unrolled_elementwise_kernelIZZZNS0_49_GLOBAL__N__b919a28f_16_Normalization_cu_5c38458736batch_norm_elementwise_backward_evalERKNS_6TensorES5_S5_S5_ENKUlvE_clEvENKUlvE2_clEvEUlN3c108BFloat16EffE_St5arrayIPcLm4EELi4E23TrivialOffsetCalculatorILi3EjESE_ILi1EjENS0_6memory12LoadWithCastILi3EEENSH_13StoreWithCastILi1EEEEEviT_T0_T2_T3_T4_T5_ --------------------------
	.section	.nv.info._ZN2at6native27unrolled_elementwise_kernelIZZZNS0_49_GLOBAL__N__b919a28f_16_Normalization_cu_5c38458736batch_norm_elementwise_backward_evalERKNS_6TensorES5_S5_S5_ENKUlvE_clEvENKUlvE2_clEvEUlN3c108BFloat16EffE_St5arrayIPcLm4EELi4E23TrivialOffsetCalculatorILi3EjESE_ILi1EjENS0_6memory12LoadWithCastILi3EEENSH_13StoreWithCastILi1EEEEEviT_T0_T2_T3_T4_T5_,"",@"SHT_CUDA_INFO"
	.sectionflags	@""
	.align	4


	//----- nvinfo : EIATTR_CUDA_API_VERSION
	.align		4
        /*0000*/ 	.byte	0x04, 0x37
        /*0002*/ 	.short	(.L_4893 - .L_4892)
.L_4892:
        /*0004*/ 	.word	0x00000082


	//----- nvinfo : EIATTR_KPARAM_INFO
	.align		4
.L_4893:
        /*0008*/ 	.byte	0x04, 0x17
        /*000a*/ 	.short	(.L_4895 - .L_4894)
.L_4894:
        /*000c*/ 	.word	0x00000000
        /*0010*/ 	.short	0x0006
        /*0012*/ 	.short	0x003c
        /*0014*/ 	.byte	0x00, 0xf0, 0x21, 0x00


	//----- nvinfo : EIATTR_KPARAM_INFO
	.align		4
.L_4895:
        /*0018*/ 	.byte	0x04, 0x17
        /*001a*/ 	.short	(.L_4897 - .L_4896)
.L_4896:
        /*001c*/ 	.word	0x00000000
        /*0020*/ 	.short	0x0005
        /*0022*/ 	.short	0x002c
        /*0024*/ 	.byte	0x00, 0xf0, 0x41, 0x00


	//----- nvinfo : EIATTR_KPARAM_INFO
	.align		4
.L_4897:
        /*0028*/ 	.byte	0x04, 0x17
        /*002a*/ 	.short	(.L_4899 - .L_4898)
.L_4898:
        /*002c*/ 	.word	0x00000000
        /*0030*/ 	.short	0x0004
        /*0032*/ 	.short	0x0029
        /*0034*/ 	.byte	0x00, 0xf0, 0x05, 0x00


	//----- nvinfo : EIATTR_KPARAM_INFO
	.align		4
.L_4899:
        /*0038*/ 	.byte	0x04, 0x17
        /*003a*/ 	.short	(.L_4901 - .L_4900)
.L_4900:
        /*003c*/ 	.word	0x00000000
        /*0040*/ 	.short	0x0003
        /*0042*/ 	.short	0x0028
        /*0044*/ 	.byte	0x00, 0xf0, 0x05, 0x00


	//----- nvinfo : EIATTR_KPARAM_INFO
	.align		4
.L_4901:
        /*0048*/ 	.byte	0x04, 0x17
        /*004a*/ 	.short	(.L_4903 - .L_4902)
.L_4902:
        /*004c*/ 	.word	0x00000000
        /*0050*/ 	.short	0x0002
        /*0052*/ 	.short	0x0008
        /*0054*/ 	.byte	0x00, 0xf0, 0x81, 0x00


	//----- nvinfo : EIATTR_KPARAM_INFO
	.align		4
.L_4903:
        /*0058*/ 	.byte	0x04, 0x17
        /*005a*/ 	.short	(.L_4905 - .L_4904)
.L_4904:
        /*005c*/ 	.word	0x00000000
        /*0060*/ 	.short	0x0001
        /*0062*/ 	.short	0x0004
        /*0064*/ 	.byte	0x00, 0xf0, 0x05, 0x00


	//----- nvinfo : EIATTR_KPARAM_INFO
	.align		4
.L_4905:
        /*0068*/ 	.byte	0x04, 0x17
        /*006a*/ 	.short	(.L_4907 - .L_4906)
.L_4906:
        /*006c*/ 	.word	0x00000000
        /*0070*/ 	.short	0x0000
        /*0072*/ 	.short	0x0000
        /*0074*/ 	.byte	0x00, 0xf0, 0x11, 0x00


	//----- nvinfo : EIATTR_SPARSE_MMA_MASK
	.align		4
.L_4907:
        /*0078*/ 	.byte	0x03, 0x50
        /*007a*/ 	.short	0x0000


	//----- nvinfo : EIATTR_MAXREG_COUNT
	.align		4
        /*007c*/ 	.byte	0x03, 0x1b
        /*007e*/ 	.short	0x00ff


	//----- nvinfo : EIATTR_EXTERNS
	.align		4
        /*0080*/ 	.byte	0x04, 0x0f
        /*0082*/ 	.short	(.L_4909 - .L_4908)


	//   ....[0]....
	.align		4
.L_4908:
        /*0084*/ 	.word	index@(__assertfail)


	//----- nvinfo : EIATTR_MERCURY_ISA_VERSION
	.align		4
.L_4909:
        /*0088*/ 	.byte	0x03, 0x5f
        /*008a*/ 	.short	0x0101


	//----- nvinfo : EIATTR_SYSCALL_OFFSETS
	.align		4
        /*008c*/ 	.byte	0x04, 0x46
        /*008e*/ 	.short	(.L_4911 - .L_4910)


	//   ....[0]....
.L_4910:
        /*0090*/ 	.word	0x00001120


	//   ....[1]....
        /*0094*/ 	.word	0x00001f80


	//   ....[2]....
        /*0098*/ 	.word	0x00002db0


	//   ....[3]....
        /*009c*/ 	.word	0x00003eb0


	//   ....[4]....
        /*00a0*/ 	.word	0x00004d10


	//   ....[5]....
        /*00a4*/ 	.word	0x00005b40


	//   ....[6]....
        /*00a8*/ 	.word	0x00006ca0


	//   ....[7]....
        /*00ac*/ 	.word	0x00007b10


	//   ....[8]....
        /*00b0*/ 	.word	0x00008950


	//   ....[9]....
        /*00b4*/ 	.word	0x00009a70


	//   ....[10]....
        /*00b8*/ 	.word	0x0000a8e0


	//   ....[11]....
        /*00bc*/ 	.word	0x0000b6f0


	//   ....[12]....
        /*00c0*/ 	.word	0x0000c9a0


	//   ....[13]....
        /*00c4*/ 	.word	0x0000d9e0


	//   ....[14]....
        /*00c8*/ 	.word	0x0000e9c0


	//   ....[15]....
        /*00cc*/ 	.word	0x0000f9b0


	//----- nvinfo : EIATTR_EXIT_INSTR_OFFSETS
	.align		4
.L_4911:
        /*00d0*/ 	.byte	0x04, 0x1c
        /*00d2*/ 	.short	(.L_4913 - .L_4912)


	//   ....[0]....
.L_4912:
        /*00d4*/ 	.word	0x0000ea80


	//   ....[1]....
        /*00d8*/ 	.word	0x0000ebe0


	//   ....[2]....
        /*00dc*/ 	.word	0x0000ec20


	//   ....[3]....
        /*00e0*/ 	.word	0x0000ecc0


	//   ....[4]....
        /*00e4*/ 	.word	0x0000ed00


	//   ....[5]....
        /*00e8*/ 	.word	0x0000ed40


	//   ....[6]....
        /*00ec*/ 	.word	0x0000edd0


	//   ....[7]....
        /*00f0*/ 	.word	0x0000ee10


	//   ....[8]....
        /*00f4*/ 	.word	0x0000eeb0


	//   ....[9]....
        /*00f8*/ 	.word	0x0000ef00


	//   ....[10]....
        /*00fc*/ 	.word	0x0000ef50


	//   ....[11]....
        /*0100*/ 	.word	0x0000f020


	//   ....[12]....
        /*0104*/ 	.word	0x0000f080


	//   ....[13]....
        /*0108*/ 	.word	0x0000f210


	//   ....[14]....
        /*010c*/ 	.word	0x0000f370


	//   ....[15]....
        /*0110*/ 	.word	0x0000f390


	//   ....[16]....
        /*0114*/ 	.word	0x0000f450


	//   ....[17]....
        /*0118*/ 	.word	0x0000f5d0


	//   ....[18]....
        /*011c*/ 	.word	0x0000f750


	//   ....[19]....
        /*0120*/ 	.word	0x0000f8b0


	//   ....[20]....
        /*0124*/ 	.word	0x0000f9c0


	//   ....[21]....
        /*0128*/ 	.word	0x0000fa00


	//   ....[22]....
        /*012c*/ 	.word	0x0000fa40


	//----- nvinfo : EIATTR_MAX_THREADS
	.align		4
.L_4913:
        /*0130*/ 	.byte	0x04, 0x05
        /*0132*/ 	.short	(.L_4915 - .L_4914)
.L_4914:
        /*0134*/ 	.word	0x00000080
        /*0138*/ 	.word	0x00000001
        /*013c*/ 	.word	0x00000001


	//----- nvinfo : EIATTR_CRS_STACK_SIZE
	.align		4
.L_4915:
        /*0140*/ 	.byte	0x04, 0x1e
        /*0142*/ 	.short	(.L_4917 - .L_4916)
.L_4916:
        /*0144*/ 	.word	0x00000000


	//----- nvinfo : EIATTR_CBANK_PARAM_SIZE
	.align		4
.L_4917:
        /*0148*/ 	.byte	0x03, 0x19
        /*014a*/ 	.short	0x0044


	//----- nvinfo : EIATTR_PARAM_CBANK
	.align		4
        /*014c*/ 	.byte	0x04, 0x0a
        /*014e*/ 	.short	(.L_4919 - .L_4918)
	.align		4
.L_4918:
        /*0150*/ 	.word	index@(.nv.constant0._ZN2at6native27unrolled_elementwise_kernelIZZZNS0_49_GLOBAL__N__b919a28f_16_Normalization_cu_5c38458736batch_norm_elementwise_backward_evalERKNS_6TensorES5_S5_S5_ENKUlvE_clEvENKUlvE2_clEvEUlN3c108BFloat16EffE_St5arrayIPcLm4EELi4E23TrivialOffsetCalculatorILi3EjESE_ILi1EjENS0_6memory12LoadWithCastILi3EEENSH_13StoreWithCastILi1EEEEEviT_T0_T2_T3_T4_T5_)
        /*0154*/ 	.short	0x0210
        /*0156*/ 	.short	0x0044


	//----- nvinfo : EIATTR_SW_WAR
	.align		4
.L_4919:
        /*0158*/ 	.byte	0x04, 0x36
        /*015a*/ 	.short	(.L_4921 - .L_4920)
.L_4920:
        /*015c*/ 	.word	0x00000008
.L_4921:


//--------------------- .nv.info._ZN2at6native18elementwise_kernelILi128ELi4EZNS0_22gpu_kernel_impl_nocastIZZZNS0_49_GLOBAL__N__b919a28f_16_Normalization_cu_5c38458736batch_norm_elementwise_backward_evalERKNS_6TensorES6_S6_S6_ENKUlvE_clEvENKUlvE2_clEvEUlN3c108BFloat16EffE_EEvRNS_18TensorIteratorBaseERKT_EUliE_EEviT1_ --------------------------
	.section	.nv.info._ZN2at6native18elementwise_kernelILi128ELi4EZNS0_22gpu_kernel_impl_nocastIZZZNS0_49_GLOBAL__N__b919a28f_16_Normalization_cu_5c38458736batch_norm_elementwise_backward_evalERKNS_6TensorES6_S6_S6_ENKUlvE_clEvENKUlvE2_clEvEUlN3c108BFloat16EffE_EEvRNS_18TensorIteratorBaseERKT_EUliE_EEviT1_,"",@"SHT_CUDA_INFO"
	.sectionflags	@""
	.align	4


	//----- nvinfo : EIATTR_CUDA_API_VERSION
	.align		4
        /*0000*/ 	.byte	0x04, 0x37
        /*0002*/ 	.short	(.L_4923 - .L_4922)
.L_4922:
        /*0004*/ 	.word	0x00000082


	//----- nvinfo : EIATTR_KPARAM_INFO
	.align		4
.L_4923:
        /*0008*/ 	.byte	0x04, 0x17
        /*000a*/ 	.short	(.L_4925 - .L_4924)
.L_4924:
        /*000c*/ 	.word	0x00000000
        /*0010*/ 	.short	0x0001
        /*0012*/ 	.short	0x0008
        /*0014*/ 	.byte	0x00, 0xf0, 0xc1, 0x0b


	//----- nvinfo : EIATTR_KPARAM_INFO
	.align		4
.L_4925:
        /*0018*/ 	.byte	0x04, 0x17
        /*001a*/ 	.short	(.L_4927 - .L_4926)
.L_4926:
        /*001c*/ 	.word	0x00000000
        /*0020*/ 	.short	0x0000
        /*0022*/ 	.short	0x0000
        /*0024*/ 	.byte	0x00, 0xf0, 0x11, 0x00


	//----- nvinfo : EIATTR_SPARSE_MMA_MASK
	.align		4
.L_4927:
        /*0028*/ 	.byte	0x03, 0x50
        /*002a*/ 	.short	0x0000


	//----- nvinfo : EIATTR_MAXREG_COUNT
	.align		4
        /*002c*/ 	.byte	0x03, 0x1b
        /*002e*/ 	.short	0x0080


	//----- nvinfo : EIATTR_MERCURY_ISA_VERSION
	.align		4
        /*0030*/ 	.byte	0x03, 0x5f
        /*0032*/ 	.short	0x0101


	//----- nvinfo : EIATTR_EXIT_INSTR_OFFSETS
	.align		4
        /*0034*/ 	.byte	0x04, 0x1c
        /*0036*/ 	.short	(.L_4929 - .L_4928)


	//   ....[0]....
.L_4928:
        /*0038*/ 	.word	0x00004c20


	//   ....[1]....
        /*003c*/ 	.word	0x00006520


	//----- nvinfo : EIATTR_MAX_THREADS
	.align		4
.L_4929:
        /*0040*/ 	.byte	0x04, 0x05
        /*0042*/ 	.short	(.L_4931 - .L_4930)
.L_4930:
        /*0044*/ 	.word	0x00000080
        /*0048*/ 	.word	0x00000001
        /*004c*/ 	.word	0x00000001


	//----- nvinfo : EIATTR_CRS_STACK_SIZE
	.align		4
.L_4931:
        /*0050*/ 	.byte	0x04, 0x1e
        /*0052*/ 	.short	(.L_4933 - .L_4932)
.L_4932:
        /*0054*/ 	.word	0x00000000


	//----- nvinfo : EIATTR_CBANK_PARAM_SIZE
	.align		4
.L_4933:
        /*0058*/ 	.byte	0x03, 0x19
        /*005a*/ 	.short	0x02f8


	//----- nvinfo : EIATTR_PARAM_CBANK
	.align		4
        /*005c*/ 	.byte	0x04, 0x0a
        /*005e*/ 	.short	(.L_4935 - .L_4934)
	.align		4
.L_4934:
        /*0060*/ 	.word	index@(.nv.constant0._ZN2at6native18elementwise_kernelILi128ELi4EZNS0_22gpu_kernel_impl_nocastIZZZNS0_49_GLOBAL__N__b919a28f_16_Normalization_cu_5c38458736batch_norm_elementwise_backward_evalERKNS_6TensorES6_S6_S6_ENKUlvE_clEvENKUlvE2_clEvEUlN3c108BFloat16EffE_EEvRNS_18TensorIteratorBaseERKT_EUliE_EEviT1_)
        /*0064*/ 	.short	0x0210
        /*0066*/ 	.short	0x02f8


	//----- nvinfo : EIATTR_SW_WAR
	.align		4
.L_4935:
        /*0068*/ 	.byte	0x04, 0x36
        /*006a*/ 	.short	(.L_4937 - .L_4936)
.L_4936:
        /*006c*/ 	.word	0x00000008
.L_4937:


//--------------------- .nv.info._ZN2at6native27unrolled_elementwise_kernelIZZZNS0_49_GLOBAL__N__b919a28f_16_Normalization_cu_5c38458736batch_norm_elementwise_backward_evalERKNS_6TensorES5_S5_S5_ENKUlvE_clEvENKUlvE2_clEvEUlN3c108BFloat16EffE_St5arrayIPcLm4EELi4E23TrivialOffsetCalculatorILi3EjESE_ILi1EjENS0_6memory15LoadWithoutCastENSH_16StoreWithoutCastEEEviT_T0_T2_T3_T4_T5_ --------------------------
	.section	.nv.info._ZN2at6native27unrolled_elementwise_kernelIZZZNS0_49_GLOBAL__N__b919a28f_16_Normalization_cu_5c38458736batch_norm_elementwise_backward_evalERKNS_6TensorES5_S5_S5_ENKUlvE_clEvENKUlvE2_clEvEUlN3c108BFloat16EffE_St5arrayIPcLm4EELi4E23TrivialOffsetCalculatorILi3EjESE_ILi1EjENS0_6memory15LoadWithoutCastENSH_16StoreWithoutCastEEEviT_T0_T2_T3_T4_T5_,"",@"SHT_CUDA_INFO"
	.sectionflags	@""
	.align	4


	//----- nvinfo : EIATTR_CUDA_API_VERSION
	.align		4
        /*0000*/ 	.byte	0x04, 0x37
        /*0002*/ 	.short	(.L_4939 - .L_4938)
.L_4938:
        /*0004*/ 	.word	0x00000082


	//----- nvinfo : EIATTR_KPARAM_INFO
	.align		4
.L_4939:
        /*0008*/ 	.byte	0x04, 0x17
        /*000a*/ 	.short	(.L_4941 - .L_4940)
.L_4940:
        /*000c*/ 	.word	0x00000000
        /*0010*/ 	.short	0x0006
        /*0012*/ 	.short	0x002b
        /*0014*/ 	.byte	0x00, 0xf0, 0x05, 0x00


	//----- nvinfo : EIATTR_KPARAM_INFO
	.align		4
.L_4941:
        /*0018*/ 	.byte	0x04, 0x17
        /*001a*/ 	.short	(.L_4943 - .L_4942)
.L_4942:
        /*001c*/ 	.word	0x00000000
        /*0020*/ 	.short	0x0005
        /*0022*/ 	.short	0x002a
        /*0024*/ 	.byte	0x00, 0xf0, 0x05, 0x00


	//----- nvinfo : EIATTR_KPARAM_INFO
	.align		4
.L_4943:
        /*0028*/ 	.byte	0x04, 0x17
        /*002a*/ 	.short	(.L_4945 - .L_4944)
.L_4944:
        /*002c*/ 	.word	0x00000000
        /*0030*/ 	.short	0x0004
        /*0032*/ 	.short	0x0029
        /*0034*/ 	.byte	0x00, 0xf0, 0x05, 0x00


	//----- nvinfo : EIATTR_KPARAM_INFO
	.align		4
.L_4945:
        /*0038*/ 	.byte	0x04, 0x17
        /*003a*/ 	.short	(.L_4947 - .L_4946)
.L_4946:
        /*003c*/ 	.word	0x00000000
        /*0040*/ 	.short	0x0003
        /*0042*/ 	.short	0x0028
        /*0044*/ 	.byte	0x00, 0xf0, 0x05, 0x00


	//----- nvinfo : EIATTR_KPARAM_INFO
	.align		4
.L_4947:
        /*0048*/ 	.byte	0x04, 0x17
        /*004a*/ 	.short	(.L_4949 - .L_4948)
.L_4948:
        /*004c*/ 	.word	0x00000000
        /*0050*/ 	.short	0x0002
        /*0052*/ 	.short	0x0008
        /*0054*/ 	.byte	0x00, 0xf0, 0x81, 0x00


	//----- nvinfo : EIATTR_KPARAM_INFO
	.align		4
.L_4949:
        /*0058*/ 	.byte	0x04, 0x17
        /*005a*/ 	.short	(.L_4951 - .L_4950)
.L_4950:
        /*005c*/ 	.word	0x00000000
        /*0060*/ 	.short	0x0001
        /*0062*/ 	.short	0x0004
        /*0064*/ 	.byte	0x00, 0xf0, 0x05, 0x00


	//----- nvinfo : EIATTR_KPARAM_INFO
	.align		4
.L_4951:
        /*0068*/ 	.byte	0x04, 0x17
        /*006a*/ 	.short	(.L_4953 - .L_4952)
.L_4952:
        /*006c*/ 	.word	0x00000000
        /*0070*/ 	.short	0x0000
        /*0072*/ 	.short	0x0000
        /*0074*/ 	.byte	0x00, 0xf0, 0x11, 0x00


	//----- nvinfo : EIATTR_SPARSE_MMA_MASK
	.align		4
.L_4953:
        /*0078*/ 	.byte	0x03, 0x50
        /*007a*/ 	.short	0x0000


	//----- nvinfo : EIATTR_MAXREG_COUNT
	.align		4
        /*007c*/ 	.byte	0x03, 0x1b
        /*007e*/ 	.short	0x00ff


	//----- nvinfo : EIATTR_MERCURY_ISA_VERSION
	.align		4
        /*0080*/ 	.byte	0x03, 0x5f
        /*0082*/ 	.short	0x0101


	//----- nvinfo : EIATTR_EXIT_INSTR_OFFSETS
	.align		4
        /*0084*/ 	.byte	0x04, 0x1c
        /*0086*/ 	.short	(.L_4955 - .L_4954)


	//   ....[0]....
.L_4954:
        /*0088*/ 	.word	0x00000670


	//   ....[1]....
        /*008c*/ 	.word	0x00000710


	//----- nvinfo : EIATTR_MAX_THREADS
	.align		4
.L_4955:
        /*0090*/ 	.byte	0x04, 0x05
        /*0092*/ 	.short	(.L_4957 - .L_4956)
.L_4956:
        /*0094*/ 	.word	0x00000080
        /*0098*/ 	.word	0x00000001
        /*009c*/ 	.word	0x00000001


	//----- nvinfo : EIATTR_CRS_STACK_SIZE
	.align		4
.L_4957:
        /*00a0*/ 	.byte	0x04, 0x1e
        /*00a2*/ 	.short	(.L_4959 - .L_4958)
.L_4958:
        /*00a4*/ 	.word	0x00000000


	//----- nvinfo : EIATTR_CBANK_PARAM_SIZE
	.align		4
.L_4959:
        /*00a8*/ 	.byte	0x03, 0x19
        /*00aa*/ 	.short	0x002c


	//----- nvinfo : EIATTR_PARAM_CBANK
	.align		4
        /*00ac*/ 	.byte	0x04, 0x0a
        /*00ae*/ 	.short	(.L_4961 - .L_4960)
	.align		4
.L_4960:
        /*00b0*/ 	.word	index@(.nv.constant0._ZN2at6native27unrolled_elementwise_kernelIZZZNS0_49_GLOBAL__N__b919a28f_16_Normalization_cu_5c38458736batch_norm_elementwise_backward_evalERKNS_6TensorES5_S5_S5_ENKUlvE_clEvENKUlvE2_clEvEUlN3c108BFloat16EffE_St5arrayIPcLm4EELi4E23TrivialOffsetCalculatorILi3EjESE_ILi1EjENS0_6memory15LoadWithoutCastENSH_16StoreWithoutCastEEEviT_T0_T2_T3_T4_T5_)
        /*00b4*/ 	.short	0x0210
        /*00b6*/ 	.short	0x002c


	//----- nvinfo : EIATTR_SW_WAR
	.align		4
.L_4961:
        /*00b8*/ 	.byte	0x04, 0x36
        /*00ba*/ 	.short	(.L_4963 - .L_4962)
.L_4962:
        /*00bc*/ 	.word	0x00000008
.L_4963:


//--------------------- .nv.info._ZN2at6native29vectorized_elementwise_kernelILi2EZZZNS0_49_GLOBAL__N__b919a28f_16_Normalization_cu_5c38458736batch_norm_elementwise_backward_evalERKNS_6TensorES5_S5_S5_ENKUlvE_clEvENKUlvE2_clEvEUlN3c108BFloat16EffE_St5arrayIPcLm4EEEEviT0_T1_ --------------------------
	.section	.nv.info._ZN2at6native29vectorized_elementwise_kernelILi2EZZZNS0_49_GLOBAL__N__b919a28f_16_Normalization_cu_5c38458736batch_norm_elementwise_backward_evalERKNS_6TensorES5_S5_S5_ENKUlvE_clEvENKUlvE2_clEvEUlN3c108BFloat16EffE_St5arrayIPcLm4EEEEviT0_T1_,"",@"SHT_CUDA_INFO"
	.sectionflags	@""
	.align	4


	//----- nvinfo : EIATTR_CUDA_API_VERSION
	.align		4
        /*0000*/ 	.byte	0x04, 0x37
        /*0002*/ 	.short	(.L_4965 - .L_4964)
.L_4964:
        /*0004*/ 	.word	0x00000082


	//----- nvinfo : EIATTR_KPARAM_INFO
	.align		4
.L_4965:
        /*0008*/ 	.byte	0x04, 0x17
        /*000a*/ 	.short	(.L_4967 - .L_4966)
.L_4966:
        /*000c*/ 	.word	0x00000000
        /*0010*/ 	.short	0x0002
        /*0012*/ 	.short	0x0008
        /*0014*/ 	.byte	0x00, 0xf0, 0x81, 0x00


	//----- nvinfo : EIATTR_KPARAM_INFO
	.align		4
.L_4967:
        /*0018*/ 	.byte	0x04, 0x17
        /*001a*/ 	.short	(.L_4969 - .L_4968)
.L_4968:
        /*001c*/ 	.word	0x00000000
        /*0020*/ 	.short	0x0001
        /*0022*/ 	.short	0x0004
        /*0024*/ 	.byte	0x00, 0xf0, 0x05, 0x00


	//----- nvinfo : EIATTR_KPARAM_INFO
	.align		4
.L_4969:
        /*0028*/ 	.byte	0x04, 0x17
        /*002a*/ 	.short	(.L_4971 - .L_4970)
.L_4970:
        /*002c*/ 	.word	0x00000000
        /*0030*/ 	.short	0x0000
        /*0032*/ 	.short	0x0000
        /*0034*/ 	.byte	0x00, 0xf0, 0x11, 0x00


	//----- nvinfo : EIATTR_SPARSE_MMA_MASK
	.align		4
.L_4971:
        /*0038*/ 	.byte	0x03, 0x50
        /*003a*/ 	.short	0x0000


	//----- nvinfo : EIATTR_MAXREG_COUNT
	.align		4
        /*003c*/ 	.byte	0x03, 0x1b
        /*003e*/ 	.short	0x00ff


	//----- nvinfo : EIATTR_MERCURY_ISA_VERSION
	.align		4
        /*0040*/ 	.byte	0x03, 0x5f
        /*0042*/ 	.short	0x0101


	//----- nvinfo : EIATTR_EXIT_INSTR_OFFSETS
	.align		4
        /*0044*/ 	.byte	0x04, 0x1c
        /*0046*/ 	.short	(.L_4973 - .L_4972)


	//   ....[0]....
.L_4972:
        /*0048*/ 	.word	0x00000450


	//   ....[1]....
        /*004c*/ 	.word	0x00001210


	//   ....[2]....
        /*0050*/ 	.word	0x00001260


	//----- nvinfo : EIATTR_MAX_THREADS
	.align		4
.L_4973:
        /*0054*/ 	.byte	0x04, 0x05
        /*0056*/ 	.short	(.L_4975 - .L_4974)
.L_4974:
        /*0058*/ 	.word	0x00000080
        /*005c*/ 	.word	0x00000001
        /*0060*/ 	.word	0x00000001


	//----- nvinfo : EIATTR_CRS_STACK_SIZE
	.align		4
.L_4975:
        /*0064*/ 	.byte	0x04, 0x1e
        /*0066*/ 	.short	(.L_4977 - .L_4976)
.L_4976:
        /*0068*/ 	.word	0x00000000


	//----- nvinfo : EIATTR_CBANK_PARAM_SIZE
	.align		4
.L_4977:
        /*006c*/ 	.byte	0x03, 0x19
        /*006e*/ 	.short	0x0028


	//----- nvinfo : EIATTR_PARAM_CBANK
	.align		4
        /*0070*/ 	.byte	0x04, 0x0a
        /*0072*/ 	.short	(.L_4979 - .L_4978)
	.align		4
.L_4978:
        /*0074*/ 	.word	index@(.nv.constant0._ZN2at6native29vectorized_elementwise_kernelILi2EZZZNS0_49_GLOBAL__N__b919a28f_16_Normalization_cu_5c38458736batch_norm_elementwise_backward_evalERKNS_6TensorES5_S5_S5_ENKUlvE_clEvENKUlvE2_clEvEUlN3c108BFloat16EffE_St5arrayIPcLm4EEEEviT0_T1_)
        /*0078*/ 	.short	0x0210
        /*007a*/ 	.short	0x0028


	//----- nvinfo : EIATTR_SW_WAR
	.align		4
.L_4979:
        /*007c*/ 	.byte	0x04, 0x36
        /*007e*/ 	.short	(.L_4981 - .L_4980)
.L_4980:
        /*0080*/ 	.word	0x00000008
.L_4981:


//--------------------- .nv.info._ZN2at6native29vectorized_elementwise_kernelILi4EZZZNS0_49_GLOBAL__N__b919a28f_16_Normalization_cu_5c38458736batch_norm_elementwise_backward_evalERKNS_6TensorES5_S5_S5_ENKUlvE_clEvENKUlvE2_clEvEUlN3c108BFloat16EffE_St5arrayIPcLm4EEEEviT0_T1_ --------------------------
	.section	.nv.info._ZN2at6native29vectorized_elementwise_kernelILi4EZZZNS0_49_GLOBAL__N__b919a28f_16_Normalization_cu_5c38458736batch_norm_elementwise_backward_evalERKNS_6TensorES5_S5_S5_ENKUlvE_clEvENKUlvE2_clEvEUlN3c108BFloat16EffE_St5arrayIPcLm4EEEEviT0_T1_,"",@"SHT_CUDA_INFO"
	.sectionflags	@""
	.align	4


	//----- nvinfo : EIATTR_CUDA_API_VERSION
	.align		4
        /*0000*/ 	.byte	0x04, 0x37
        /*0002*/ 	.short	(.L_4983 - .L_4982)
.L_4982:
        /*0004*/ 	.word	0x00000082


	//----- nvinfo : EIATTR_KPARAM_INFO
	.align		4
.L_4983:
        /*0008*/ 	.byte	0x04, 0x17
        /*000a*/ 	.short	(.L_4985 - .L_4984)
.L_4984:
        /*000c*/ 	.word	0x00000000
        /*0010*/ 	.short	0x0002
        /*0012*/ 	.short	0x0008
        /*0014*/ 	.byte	0x00, 0xf0, 0x81, 0x00


	//----- nvinfo : EIATTR_KPARAM_INFO
	.align		4
.L_4985:
        /*0018*/ 	.byte	0x04, 0x17
        /*001a*/ 	.short	(.L_4987 - .L_4986)
.L_4986:
        /*001c*/ 	.word	0x00000000
        /*0020*/ 	.short	0x0001
        /*0022*/ 	.short	0x0004
        /*0024*/ 	.byte	0x00, 0xf0, 0x05, 0x00


	//----- nvinfo : EIATTR_KPARAM_INFO
	.align		4
.L_4987:
        /*0028*/ 	.byte	0x04, 0x17
        /*002a*/ 	.short	(.L_4989 - .L_4988)
.L_4988:
        /*002c*/ 	.word	0x00000000
        /*0030*/ 	.short	0x0000
        /*0032*/ 	.short	0x0000
        /*0034*/ 	.byte	0x00, 0xf0, 0x11, 0x00


	//----- nvinfo : EIATTR_SPARSE_MMA_MASK
	.align		4
.L_4989:
        /*0038*/ 	.byte	0x03, 0x50
        /*003a*/ 	.short	0x0000


	//----- nvinfo : EIATTR_MAXREG_COUNT
	.align		4
        /*003c*/ 	.byte	0x03, 0x1b
        /*003e*/ 	.short	0x00ff


	//----- nvinfo : EIATTR_MERCURY_ISA_VERSION
	.align		4
        /*0040*/ 	.byte	0x03, 0x5f
        /*0042*/ 	.short	0x0101


	//----- nvinfo : EIATTR_EXIT_INSTR_OFFSETS
	.align		4
        /*0044*/ 	.byte	0x04, 0x1c
        /*0046*/ 	.short	(.L_4991 - .L_4990)


	//   ....[0]....
.L_4990:
        /*0048*/ 	.word	0x000003d0


	//   ....[1]....
        /*004c*/ 	.word	0x00001190


	//   ....[2]....
        /*0050*/ 	.word	0x000011e0


	//----- nvinfo : EIATTR_MAX_THREADS
	.align		4
.L_4991:
        /*0054*/ 	.byte	0x04, 0x05
        /*0056*/ 	.short	(.L_4993 - .L_4992)
.L_4992:
        /*0058*/ 	.word	0x00000080
        /*005c*/ 	.word	0x00000001
        /*0060*/ 	.word	0x00000001


	//----- nvinfo : EIATTR_CRS_STACK_SIZE
	.align		4
.L_4993:
        /*0064*/ 	.byte	0x04, 0x1e
        /*0066*/ 	.short	(.L_4995 - .L_4994)
.L_4994:
        /*0068*/ 	.word	0x00000000


	//----- nvinfo : EIATTR_CBANK_PARAM_SIZE
	.align		4
.L_4995:
        /*006c*/ 	.byte	0x03, 0x19
        /*006e*/ 	.short	0x0028


	//----- nvinfo : EIATTR_PARAM_CBANK
	.align		4
        /*0070*/ 	.byte	0x04, 0x0a
        /*0072*/ 	.short	(.L_4997 - .L_4996)
	.align		4
.L_4996:
        /*0074*/ 	.word	index@(.nv.constant0._ZN2at6native29vectorized_elementwise_kernelILi4EZZZNS0_49_GLOBAL__N__b919a28f_16_Normalization_cu_5c38458736batch_norm_elementwise_backward_evalERKNS_6TensorES5_S5_S5_ENKUlvE_clEvENKUlvE2_clEvEUlN3c108BFloat16EffE_St5arrayIPcLm4EEEEviT0_T1_)
        /*0078*/ 	.short	0x0210
        /*007a*/ 	.short	0x0028


	//----- nvinfo : EIATTR_SW_WAR
	.align		4
.L_4997:
        /*007c*/ 	.byte	0x04, 0x36
        /*007e*/ 	.short	(.L_4999 - .L_4998)
.L_4998:
        /*0080*/ 	.word	0x00000008
.L_4999:


//--------------------- .nv.info._ZN2at6native29vectorized_elementwise_kernelILi8EZZZNS0_49_GLOBAL__N__b919a28f_16_Normalization_cu_5c38458736batch_norm_elementwise_backward_evalERKNS_6TensorES5_S5_S5_ENKUlvE_clEvENKUlvE2_clEvEUlN3c108BFloat16EffE_St5arrayIPcLm4EEEEviT0_T1_ --------------------------
	.section	.nv.info._ZN2at6native29vectorized_elementwise_kernelILi8EZZZNS0_49_GLOBAL__N__b919a28f_16_Normalization_cu_5c38458736batch_norm_elementwise_backward_evalERKNS_6TensorES5_S5_S5_ENKUlvE_clEvENKUlvE2_clEvEUlN3c108BFloat16EffE_St5arrayIPcLm4EEEEviT0_T1_,"",@"SHT_CUDA_INFO"
	.sectionflags	@""
	.align	4


	//----- nvinfo : EIATTR_CUDA_API_VERSION
	.align		4
        /*0000*/ 	.byte	0x04, 0x37
        /*0002*/ 	.short	(.L_5001 - .L_5000)
.L_5000:
        /*0004*/ 	.word	0x00000082


	//----- nvinfo : EIATTR_KPARAM_INFO
	.align		4
.L_5001:
        /*0008*/ 	.byte	0x04, 0x17
        /*000a*/ 	.short	(.L_5003 - .L_5002)
.L_5002:
        /*000c*/ 	.word	0x00000000
        /*0010*/ 	.short	0x0002
        /*0012*/ 	.short	0x0008
        /*0014*/ 	.byte	0x00, 0xf0, 0x81, 0x00


	//----- nvinfo : EIATTR_KPARAM_INFO
	.align		4
.L_5003:
        /*0018*/ 	.byte	0x04, 0x17
        /*001a*/ 	.short	(.L_5005 - .L_5004)
.L_5004:
        /*001c*/ 	.word	0x00000000
        /*0020*/ 	.short	0x0001
        /*0022*/ 	.short	0x0004
        /*0024*/ 	.byte	0x00, 0xf0, 0x05, 0x00


	//----- nvinfo : EIATTR_KPARAM_INFO
	.align		4
.L_5005:
        /*0028*/ 	.byte	0x04, 0x17
        /*002a*/ 	.short	(.L_5007 - .L_5006)
.L_5006:
        /*002c*/ 	.word	0x00000000
        /*0030*/ 	.short	0x0000
        /*0032*/ 	.short	0x0000
        /*0034*/ 	.byte	0x00, 0xf0, 0x11, 0x00


	//----- nvinfo : EIATTR_SPARSE_MMA_MASK
	.align		4
.L_5007:
        /*0038*/ 	.byte	0x03, 0x50
        /*003a*/ 	.short	0x0000


	//----- nvinfo : EIATTR_MAXREG_COUNT
	.align		4
        /*003c*/ 	.byte	0x03, 0x1b
        /*003e*/ 	.short	0x00ff


	//----- nvinfo : EIATTR_MERCURY_ISA_VERSION
	.align		4
        /*0040*/ 	.byte	0x03, 0x5f
        /*0042*/ 	.short	0x0101


	//----- nvinfo : EIATTR_EXIT_INSTR_OFFSETS
	.align		4
        /*0044*/ 	.byte	0x04, 0x1c
        /*0046*/ 	.short	(.L_5009 - .L_5008)


	//   ....[0]....
.L_5008:
        /*0048*/ 	.word	0x000003b0


	//   ....[1]....
        /*004c*/ 	.word	0x00001170


	//   ....[2]....
        /*0050*/ 	.word	0x000011c0


	//----- nvinfo : EIATTR_MAX_THREADS
	.align		4
.L_5009:
        /*0054*/ 	.byte	0x04, 0x05
        /*0056*/ 	.short	(.L_5011 - .L_5010)
.L_5010:
        /*0058*/ 	.word	0x00000080
        /*005c*/ 	.word	0x00000001
        /*0060*/ 	.word	0x00000001


	//----- nvinfo : EIATTR_CRS_STACK_SIZE
	.align		4
.L_5011:
        /*0064*/ 	.byte	0x04, 0x1e
        /*0066*/ 	.short	(.L_5013 - .L_5012)
.L_5012:
        /*0068*/ 	.word	0x00000000


	//----- nvinfo : EIATTR_CBANK_PARAM_SIZE
	.align		4
.L_5013:
        /*006c*/ 	.byte	0x03, 0x19
        /*006e*/ 	.short	0x0028


	//----- nvinfo : EIATTR_PARAM_CBANK
	.align		4
        /*0070*/ 	.byte	0x04, 0x0a
        /*0072*/ 	.short	(.L_5015 - .L_5014)
	.align		4
.L_5014:
        /*0074*/ 	.word	index@(.nv.constant0._ZN2at6native29vectorized_elementwise_kernelILi8EZZZNS0_49_GLOBAL__N__b919a28f_16_Normalization_cu_5c38458736batch_norm_elementwise_backward_evalERKNS_6TensorES5_S5_S5_ENKUlvE_clEvENKUlvE2_clEvEUlN3c108BFloat16EffE_St5arrayIPcLm4EEEEviT0_T1_)
        /*0078*/ 	.short	0x0210
        /*007a*/ 	.short	0x0028


	//----- nvinfo : EIATTR_SW_WAR
	.align		4
.L_5015:
        /*007c*/ 	.byte	0x04, 0x36
        /*007e*/ 	.short	(.L_5017 - .L_5016)
.L_5016:
        /*0080*/ 	.word	0x00000008
.L_5017:


//--------------------- .nv.info._ZN2at6native18elementwise_kernelILi128ELi4EZNS0_15gpu_kernel_implIZZZNS0_49_GLOBAL__N__b919a28f_16_Normalization_cu_5c38458736batch_norm_elementwise_backward_evalERKNS_6TensorES6_S6_S6_ENKUlvE_clEvENKUlvE1_clEvEUlN3c104HalfEffE_EEvRNS_18TensorIteratorBaseERKT_EUliE_EEviT1_ --------------------------
	.section	.nv.info._ZN2at6native18elementwise_kernelILi128ELi4EZNS0_15gpu_kernel_implIZZZNS0_49_GLOBAL__N__b919a28f_16_Normalization_cu_5c38458736batch_norm_elementwise_backward_evalERKNS_6TensorES6_S6_S6_ENKUlvE_clEvENKUlvE1_clEvEUlN3c104HalfEffE_EEvRNS_18TensorIteratorBaseERKT_EUliE_EEviT1_,"",@"SHT_CUDA_INFO"
	.sectionflags	@""
	.align	4


	//----- nvinfo : EIATTR_CUDA_API_VERSION
	.align		4
        /*0000*/ 	.byte	0x04, 0x37
        /*0002*/ 	.short	(.L_5019 - .L_5018)
.L_5018:
        /*0004*/ 	.word	0x00000082


	//----- nvinfo : EIATTR_KPARAM_INFO
	.align		4
.L_5019:
        /*0008*/ 	.byte	0x04, 0x17
        /*000a*/ 	.short	(.L_5021 - .L_5020)
.L_5020:
        /*000c*/ 	.word	0x00000000
        /*0010*/ 	.short	0x0001
        /*0012*/ 	.short	0x0008
        /*0014*/ 	.byte	0x00, 0xf0, 0xc1, 0x0b


	//----- nvinfo : EIATTR_KPARAM_INFO
	.align		4
.L_5021:
        /*0018*/ 	.byte	0x04, 0x17
        /*001a*/ 	.short	(.L_5023 - .L_5022)
.L_5022:
        /*001c*/ 	.word	0x00000000
        /*0020*/ 	.short	0x0000
        /*0022*/ 	.short	0x0000
        /*0024*/ 	.byte	0x00, 0xf0, 0x11, 0x00


	//----- nvinfo : EIATTR_SPARSE_MMA_MASK
	.align		4
.L_5023:
        /*0028*/ 	.byte	0x03, 0x50
        /*002a*/ 	.short	0x0000


	//----- nvinfo : EIATTR_MAXREG_COUNT
	.align		4
        /*002c*/ 	.byte	0x03, 0x1b
        /*002e*/ 	.short	0x0080


	//----- nvinfo : EIATTR_EXTERNS
	.align		4
        /*0030*/ 	.byte	0x04, 0x0f
        /*0032*/ 	.short	(.L_5025 - .L_5024)


	//   ....[0]....
	.align		4
.L_5024:
        /*0034*/ 	.word	index@(__assertfail)


	//----- nvinfo : EIATTR_MERCURY_ISA_VERSION
	.align		4
.L_5025:
        /*0038*/ 	.byte	0x03, 0x5f
        /*003a*/ 	.short	0x0101


	//----- nvinfo : EIATTR_SYSCALL_OFFSETS
	.align		4
        /*003c*/ 	.byte	0x04, 0x46
        /*003e*/ 	.short	(.L_5027 - .L_5026)


	//   ....[0]....
.L_5026:
        /*0040*/ 	.word	0x00002860


	//   ....[1]....
        /*0044*/ 	.word	0x000036b0


	//   ....[2]....
        /*0048*/ 	.word	0x000044d0


	//   ....[3]....
        /*004c*/ 	.word	0x00005460


	//   ....[4]....
        /*0050*/ 	.word	0x00007d10


	//   ....[5]....
        /*0054*/ 	.word	0x00008b60


	//   ....[6]....
        /*0058*/ 	.word	0x00009980


	//   ....[7]....
        /*005c*/ 	.word	0x0000a910


	//   ....[8]....
        /*0060*/ 	.word	0x0000d1b0


	//   ....[9]....
        /*0064*/ 	.word	0x0000e000


	//   ....[10]....
        /*0068*/ 	.word	0x0000ee20


	//   ....[11]....
        /*006c*/ 	.word	0x0000fdb0


	//   ....[12]....
        /*0070*/ 	.word	0x00012640


	//   ....[13]....
        /*0074*/ 	.word	0x00013490


	//   ....[14]....
        /*0078*/ 	.word	0x000142b0


	//   ....[15]....
        /*007c*/ 	.word	0x00015240


	//----- nvinfo : EIATTR_EXIT_INSTR_OFFSETS
	.align		4
.L_5027:
        /*0080*/ 	.byte	0x04, 0x1c
        /*0082*/ 	.short	(.L_5029 - .L_5028)


	//   ....[0]....
.L_5028:
        /*0084*/ 	.word	0x0000fe80


	//   ....[1]....
        /*0088*/ 	.word	0x00014470


	//   ....[2]....
        /*008c*/ 	.word	0x000144b0


	//   ....[3]....
        /*0090*/ 	.word	0x00014550


	//   ....[4]....
        /*0094*/ 	.word	0x00014590


	//   ....[5]....
        /*0098*/ 	.word	0x000145d0


	//   ....[6]....
        /*009c*/ 	.word	0x00014660


	//   ....[7]....
        /*00a0*/ 	.word	0x00014680


	//   ....[8]....
        /*00a4*/ 	.word	0x00014720


	//   ....[9]....
        /*00a8*/ 	.word	0x00014770


	//   ....[10]....
        /*00ac*/ 	.word	0x000147c0


	//   ....[11]....
        /*00b0*/ 	.word	0x00014890


	//   ....[12]....
        /*00b4*/ 	.word	0x000148f0


	//   ....[13]....
        /*00b8*/ 	.word	0x00014a80


	//   ....[14]....
        /*00bc*/ 	.word	0x00014be0


	//   ....[15]....
        /*00c0*/ 	.word	0x00014c20


	//   ....[16]....
        /*00c4*/ 	.word	0x00014ce0


	//   ....[17]....
        /*00c8*/ 	.word	0x00014e60


	//   ....[18]....
        /*00cc*/ 	.word	0x00014fe0


	//   ....[19]....
        /*00d0*/ 	.word	0x00015140


	//   ....[20]....
        /*00d4*/ 	.word	0x00015250


	//   ....[21]....
        /*00d8*/ 	.word	0x00015290


	//   ....[22]....
        /*00dc*/ 	.word	0x000152d0


	//----- nvinfo : EIATTR_MAX_THREADS
	.align		4
.L_5029:
        /*00e0*/ 	.byte	0x04, 0x05
        /*00e2*/ 	.short	(.L_5031 - .L_5030)
.L_5030:
        /*00e4*/ 	.word	0x00000080
        /*00e8*/ 	.word	0x00000001
        /*00ec*/ 	.word	0x00000001


	//----- nvinfo : EIATTR_CRS_STACK_SIZE
	.align		4
.L_5031:
        /*00f0*/ 	.byte	0x04, 0x1e
        /*00f2*/ 	.short	(.L_5033 - .L_5032)
.L_5032:
        /*00f4*/ 	.word	0x00000000


	//----- nvinfo : EIATTR_CBANK_PARAM_SIZE
	.align		4
.L_5033:
        /*00f8*/ 	.byte	0x03, 0x19
        /*00fa*/ 	.short	0x02f8


	//----- nvinfo : EIATTR_PARAM_CBANK
	.align		4
        /*00fc*/ 	.byte	0x04, 0x0a
        /*00fe*/ 	.short	(.L_5035 - .L_5034)
	.align		4
.L_5034:
        /*0100*/ 	.word	index@(.nv.constant0._ZN2at6native18elementwise_kernelILi128ELi4EZNS0_15gpu_kernel_implIZZZNS0_49_GLOBAL__N__b919a28f_16_Normalization_cu_5c38458736batch_norm_elementwise_backward_evalERKNS_6TensorES6_S6_S6_ENKUlvE_clEvENKUlvE1_clEvEUlN3c104HalfEffE_EEvRNS_18TensorIteratorBaseERKT_EUliE_EEviT1_)
        /*0104*/ 	.short	0x0210
        /*0106*/ 	.short	0x02f8


	//----- nvinfo : EIATTR_SW_WAR
	.align		4
.L_5035:
        /*0108*/ 	.byte	0x04, 0x36
        /*010a*/ 	.short	(.L_5037 - .L_5036)
.L_5036:
        /*010c*/ 	.word	0x00000008
.L_5037:


//--------------------- .nv.info._ZN2at6native27unrolled_elementwise_kernelIZZZNS0_49_GLOBAL__N__b919a28f_16_Normalization_cu_5c38458736batch_norm_elementwise_backward_evalERKNS_6TensorES5_S5_S5_ENKUlvE_clEvENKUlvE1_clEvEUlN3c104HalfEffE_St5arrayIPcLm4EELi4E23TrivialOffsetCalculatorILi3EjESE_ILi1EjENS0_6memory12LoadWithCastILi3EEENSH_13StoreWithCastILi1EEEEEviT_T0_T2_T3_T4_T5_ --------------------------
	.section	.nv.info._ZN2at6native27unrolled_elementwise_kernelIZZZNS0_49_GLOBAL__N__b919a28f_16_Normalization_cu_5c38458736batch_norm_elementwise_backward_evalERKNS_6TensorES5_S5_S5_ENKUlvE_clEvENKUlvE1_clEvEUlN3c104HalfEffE_St5arrayIPcLm4EELi4E23TrivialOffsetCalculatorILi3EjESE_ILi1EjENS0_6memory12LoadWithCastILi3EEENSH_13StoreWithCastILi1EEEEEviT_T0_T2_T3_T4_T5_,"",@"SHT_CUDA_INFO"
	.sectionflags	@""
	.align	4


	//----- nvinfo : EIATTR_CUDA_API_VERSION
	.align		4
        /*0000*/ 	.byte	0x04, 0x37
        /*0002*/ 	.short	(.L_5039 - .L_5038)
.L_5038:
        /*0004*/ 	.word	0x00000082


	//----- nvinfo : EIATTR_KPARAM_INFO
	.align		4
.L_5039:
        /*0008*/ 	.byte	0x04, 0x17
        /*000a*/ 	.short	(.L_5041 - .L_5040)
.L_5040:
        /*000c*/ 	.word	0x00000000
        /*0010*/ 	.short	0x0006
        /*0012*/ 	.short	0x003c
        /*0014*/ 	.byte	0x00, 0xf0, 0x21, 0x00


	//----- nvinfo : EIATTR_KPARAM_INFO
	.align		4
.L_5041:
        /*0018*/ 	.byte	0x04, 0x17
        /*001a*/ 	.short	(.L_5043 - .L_5042)
.L_5042:
        /*001c*/ 	.word	0x00000000
        /*0020*/ 	.short	0x0005
        /*0022*/ 	.short	0x002c
        /*0024*/ 	.byte	0x00, 0xf0, 0x41, 0x00


	//----- nvinfo : EIATTR_KPARAM_INFO
	.align		4
.L_5043:
        /*0028*/ 	.byte	0x04, 0x17
        /*002a*/ 	.short	(.L_5045 - .L_5044)
.L_5044:
        /*002c*/ 	.word	0x00000000
        /*0030*/ 	.short	0x0004
        /*0032*/ 	.short	0x0029
        /*0034*/ 	.byte	0x00, 0xf0, 0x05, 0x00


	//----- nvinfo : EIATTR_KPARAM_INFO
	.align		4
.L_5045:
        /*0038*/ 	.byte	0x04, 0x17
        /*003a*/ 	.short	(.L_5047 - .L_5046)
.L_5046:
        /*003c*/ 	.word	0x00000000
        /*0040*/ 	.short	0x0003
        /*0042*/ 	.short	0x0028
        /*0044*/ 	.byte	0x00, 0xf0, 0x05, 0x00


	//----- nvinfo : EIATTR_KPARAM_INFO
	.align		4
.L_5047:
        /*0048*/ 	.byte	0x04, 0x17
        /*004a*/ 	.short	(.L_5049 - .L_5048)
.L_5048:
        /*004c*/ 	.word	0x00000000
        /*0050*/ 	.short	0x0002
        /*0052*/ 	.short	0x0008
        /*0054*/ 	.byte	0x00, 0xf0, 0x81, 0x00


	//----- nvinfo : EIATTR_KPARAM_INFO
	.align		4
.L_5049:
        /*0058*/ 	.byte	0x04, 0x17
        /*005a*/ 	.short	(.L_5051 - .L_5050)
.L_5050:
        /*005c*/ 	.word	0x00000000
        /*0060*/ 	.short	0x0001
        /*0062*/ 	.short	0x0004
        /*0064*/ 	.byte	0x00, 0xf0, 0x05, 0x00


	//----- nvinfo : EIATTR_KPARAM_INFO
	.align		4
.L_5051:
        /*0068*/ 	.byte	0x04, 0x17
        /*006a*/ 	.short	(.L_5053 - .L_5052)
.L_5052:
        /*006c*/ 	.word	0x00000000
        /*0070*/ 	.short	0x0000
        /*0072*/ 	.short	0x0000
        /*0074*/ 	.byte	0x00, 0xf0, 0x11, 0x00


	//----- nvinfo : EIATTR_SPARSE_MMA_MASK
	.align		4
.L_5053:
        /*0078*/ 	.byte	0x03, 0x50
        /*007a*/ 	.short	0x0000


	//----- nvinfo : EIATTR_MAXREG_COUNT
	.align		4
        /*007c*/ 	.byte	0x03, 0x1b
        /*007e*/ 	.short	0x00ff


	//----- nvinfo : EIATTR_EXTERNS
	.align		4
        /*0080*/ 	.byte	0x04, 0x0f
        /*0082*/ 	.short	(.L_5055 - .L_5054)


	//   ....[0]....
	.align		4
.L_5054:
        /*0084*/ 	.word	index@(__assertfail)


	//----- nvinfo : EIATTR_MERCURY_ISA_VERSION
	.align		4
.L_5055:
        /*0088*/ 	.byte	0x03, 0x5f
        /*008a*/ 	.short	0x0101


	//----- nvinfo : EIATTR_SYSCALL_OFFSETS
	.align		4
        /*008c*/ 	.byte	0x04, 0x46
        /*008e*/ 	.short	(.L_5057 - .L_5056)


	//   ....[0]....
.L_5056:
        /*0090*/ 	.word	0x000010f0


	//   ....[1]....
        /*0094*/ 	.word	0x00001f50


	//   ....[2]....
        /*0098*/ 	.word	0x00002d80


	//   ....[3]....
        /*009c*/ 	.word	0x00003e50


	//   ....[4]....
        /*00a0*/ 	.word	0x00004cb0


	//   ....[5]....
        /*00a4*/ 	.word	0x00005ae0


	//   ....[6]....
        /*00a8*/ 	.word	0x00006bf0


	//   ....[7]....
        /*00ac*/ 	.word	0x00007a60


	//   ....[8]....
        /*00b0*/ 	.word	0x000088a0


	//   ....[9]....
        /*00b4*/ 	.word	0x00009980


	//   ....[10]....
        /*00b8*/ 	.word	0x0000a7f0


	//   ....[11]....
        /*00bc*/ 	.word	0x0000b600


	//   ....[12]....
        /*00c0*/ 	.word	0x0000c890


	//   ....[13]....
        /*00c4*/ 	.word	0x0000d8b0


	//   ....[14]....
        /*00c8*/ 	.word	0x0000e890


	//   ....[15]....
        /*00cc*/ 	.word	0x0000f870


	//----- nvinfo : EIATTR_EXIT_INSTR_OFFSETS
	.align		4
.L_5057:
        /*00d0*/ 	.byte	0x04, 0x1c
        /*00d2*/ 	.short	(.L_5059 - .L_5058)


	//   ....[0]....
.L_5058:
        /*00d4*/ 	.word	0x0000e950


	//   ....[1]....
        /*00d8*/ 	.word	0x0000eaa0


	//   ....[2]....
        /*00dc*/ 	.word	0x0000eae0


	//   ....[3]....
        /*00e0*/ 	.word	0x0000eb80


	//   ....[4]....
        /*00e4*/ 	.word	0x0000ebc0


	//   ....[5]....
        /*00e8*/ 	.word	0x0000ec00


	//   ....[6]....
        /*00ec*/ 	.word	0x0000ec90


	//   ....[7]....
        /*00f0*/ 	.word	0x0000ecb0


	//   ....[8]....
        /*00f4*/ 	.word	0x0000ed50


	//   ....[9]....
        /*00f8*/ 	.word	0x0000eda0


	//   ....[10]....
        /*00fc*/ 	.word	0x0000edf0


	//   ....[11]....
        /*0100*/ 	.word	0x0000eec0


	//   ....[12]....
        /*0104*/ 	.word	0x0000ef20


	//   ....[13]....
        /*0108*/ 	.word	0x0000f0b0


	//   ....[14]....
        /*010c*/ 	.word	0x0000f210


	//   ....[15]....
        /*0110*/ 	.word	0x0000f250


	//   ....[16]....
        /*0114*/ 	.word	0x0000f310


	//   ....[17]....
        /*0118*/ 	.word	0x0000f490


	//   ....[18]....
        /*011c*/ 	.word	0x0000f610


	//   ....[19]....
        /*0120*/ 	.word	0x0000f770


	//   ....[20]....
        /*0124*/ 	.word	0x0000f880


	//   ....[21]....
        /*0128*/ 	.word	0x0000f8c0


	//   ....[22]....
        /*012c*/ 	.word	0x0000f900


	//----- nvinfo : EIATTR_MAX_THREADS
	.align		4
.L_5059:
        /*0130*/ 	.byte	0x04, 0x05
        /*0132*/ 	.short	(.L_5061 - .L_5060)
.L_5060:
        /*0134*/ 	.word	0x00000080
        /*0138*/ 	.word	0x00000001
        /*013c*/ 	.word	0x00000001


	//----- nvinfo : EIATTR_CRS_STACK_SIZE
	.align		4
.L_5061:
        /*0140*/ 	.byte	0x04, 0x1e
        /*0142*/ 	.short	(.L_5063 - .L_5062)
.L_5062:
        /*0144*/ 	.word	0x00000000


	//----- nvinfo : EIATTR_CBANK_PARAM_SIZE
	.align		4
.L_5063:
        /*0148*/ 	.byte	0x03, 0x19
        /*014a*/ 	.short	0x0044


	//----- nvinfo : EIATTR_PARAM_CBANK
	.align		4
        /*014c*/ 	.byte	0x04, 0x0a
        /*014e*/ 	.short	(.L_5065 - .L_5064)
	.align		4
.L_5064:
        /*0150*/ 	.word	index@(.nv.constant0._ZN2at6native27unrolled_elementwise_kernelIZZZNS0_49_GLOBAL__N__b919a28f_16_Normalization_cu_5c38458736batch_norm_elementwise_backward_evalERKNS_6TensorES5_S5_S5_ENKUlvE_clEvENKUlvE1_clEvEUlN3c104HalfEffE_St5arrayIPcLm4EELi4E23TrivialOffsetCalculatorILi3EjESE_ILi1EjENS0_6memory12LoadWithCastILi3EEENSH_13StoreWithCastILi1EEEEEviT_T0_T2_T3_T4_T5_)
        /*0154*/ 	.short	0x0210
        /*0156*/ 	.short	0x0044


	//----- nvinfo : EIATTR_SW_WAR
	.align		4
.L_5065:
        /*0158*/ 	.byte	0x04, 0x36
        /*015a*/ 	.short	(.L_5067 - .L_5066)
.L_5066:
        /*015c*/ 	.word	0x00000008
.L_5067:


//--------------------- .nv.info._ZN2at6native18elementwise_kernelILi128ELi4EZNS0_22gpu_kernel_impl_nocastIZZZNS0_49_GLOBAL__N__b919a28f_16_Normalization_cu_5c38458736batch_norm_elementwise_backward_evalERKNS_6TensorES6_S6_S6_ENKUlvE_clEvENKUlvE1_clEvEUlN3c104HalfEffE_EEvRNS_18TensorIteratorBaseERKT_EUliE_EEviT1_ --------------------------
	.section	.nv.info._ZN2at6native18elementwise_kernelILi128ELi4EZNS0_22gpu_kernel_impl_nocastIZZZNS0_49_GLOBAL__N__b919a28f_16_Normalization_cu_5c38458736batch_norm_elementwise_backward_evalERKNS_6TensorES6_S6_S6_ENKUlvE_clEvENKUlvE1_clEvEUlN3c104HalfEffE_EEvRNS_18TensorIteratorBaseERKT_EUliE_EEviT1_,"",@"SHT_CUDA_INFO"
	.sectionflags	@""
	.align	4


	//----- nvinfo : EIATTR_CUDA_API_VERSION
	.align		4
        /*0000*/ 	.byte	0x04, 0x37
        /*0002*/ 	.short	(.L_5069 - .L_5068)
.L_5068:
        /*0004*/ 	.word	0x00000082


	//----- nvinfo : EIATTR_KPARAM_INFO
	.align		4
.L_5069:
        /*0008*/ 	.byte	0x04, 0x17
        /*000a*/ 	.short	(.L_5071 - .L_5070)
.L_5070:
        /*000c*/ 	.word	0x00000000
        /*0010*/ 	.short	0x0001
        /*0012*/ 	.short	0x0008
        /*0014*/ 	.byte	0x00, 0xf0, 0xc1, 0x0b


	//----- nvinfo : EIATTR_KPARAM_INFO
	.align		4
.L_5071:
        /*0018*/ 	.byte	0x04, 0x17
        /*001a*/ 	.short	(.L_5073 - .L_5072)
.L_5072:
        /*001c*/ 	.word	0x00000000
        /*0020*/ 	.short	0x0000
        /*0022*/ 	.short	0x0000
        /*0024*/ 	.byte	0x00, 0xf0, 0x11, 0x00


	//----- nvinfo : EIATTR_SPARSE_MMA_MASK
	.align		4
.L_5073:
        /*0028*/ 	.byte	0x03, 0x50
        /*002a*/ 	.short	0x0000


	//----- nvinfo : EIATTR_MAXREG_COUNT
	.align		4
        /*002c*/ 	.byte	0x03, 0x1b
        /*002e*/ 	.short	0x0080


	//----- nvinfo : EIATTR_MERCURY_ISA_VERSION
	.align		4
        /*0030*/ 	.byte	0x03, 0x5f
        /*0032*/ 	.short	0x0101


	//----- nvinfo : EIATTR_EXIT_INSTR_OFFSETS
	.align		4
        /*0034*/ 	.byte	0x04, 0x1c
        /*0036*/ 	.short	(.L_5075 - .L_5074)


	//   ....[0]....
.L_5074:
        /*0038*/ 	.word	0x00004c20


	//   ....[1]....
        /*003c*/ 	.word	0x00006520


	//----- nvinfo : EIATTR_MAX_THREADS
	.align		4
.L_5075:
        /*0040*/ 	.byte	0x04, 0x05
        /*0042*/ 	.short	(.L_5077 - .L_5076)
.L_5076:
        /*0044*/ 	.word	0x00000080
        /*0048*/ 	.word	0x00000001
        /*004c*/ 	.word	0x00000001


	//----- nvinfo : EIATTR_CRS_STACK_SIZE
	.align		4
.L_5077:
        /*0050*/ 	.byte	0x04, 0x1e
        /*0052*/ 	.short	(.L_5079 - .L_5078)
.L_5078:
        /*0054*/ 	.word	0x00000000


	//----- nvinfo : EIATTR_CBANK_PARAM_SIZE
	.align		4
.L_5079:
        /*0058*/ 	.byte	0x03, 0x19
        /*005a*/ 	.short	0x02f8


	//----- nvinfo : EIATTR_PARAM_CBANK
	.align		4
        /*005c*/ 	.byte	0x04, 0x0a
        /*005e*/ 	.short	(.L_5081 - .L_5080)
	.align		4
.L_5080:
        /*0060*/ 	.word	index@(.nv.constant0._ZN2at6native18elementwise_kernelILi128ELi4EZNS0_22gpu_kernel_impl_nocastIZZZNS0_49_GLOBAL__N__b919a28f_16_Normalization_cu_5c38458736batch_norm_elementwise_backward_evalERKNS_6TensorES6_S6_S6_ENKUlvE_clEvENKUlvE1_clEvEUlN3c104HalfEffE_EEvRNS_18TensorIteratorBaseERKT_EUliE_EEviT1_)
        /*0064*/ 	.short	0x0210
        /*0066*/ 	.short	0x02f8


	//----- nvinfo : EIATTR_SW_WAR
	.align		4
.L_5081:
        /*0068*/ 	.byte	0x04, 0x36
        /*006a*/ 	.short	(.L_5083 - .L_5082)
.L_5082:
        /*006c*/ 	.word	0x00000008
.L_5083:


//--------------------- .nv.info._ZN2at6native27unrolled_elementwise_kernelIZZZNS0_49_GLOBAL__N__b919a28f_16_Normalization_cu_5c38458736batch_norm_elementwise_backward_evalERKNS_6TensorES5_S5_S5_ENKUlvE_clEvENKUlvE1_clEvEUlN3c104HalfEffE_St5arrayIPcLm4EELi4E23TrivialOffsetCalculatorILi3EjESE_ILi1EjENS0_6memory15LoadWithoutCastENSH_16StoreWithoutCastEEEviT_T0_T2_T3_T4_T5_ --------------------------
	.section	.nv.info._ZN2at6native27unrolled_elementwise_kernelIZZZNS0_49_GLOBAL__N__b919a28f_16_Normalization_cu_5c38458736batch_norm_elementwise_backward_evalERKNS_6TensorES5_S5_S5_ENKUlvE_clEvENKUlvE1_clEvEUlN3c104HalfEffE_St5arrayIPcLm4EELi4E23TrivialOffsetCalculatorILi3EjESE_ILi1EjENS0_6memory15LoadWithoutCastENSH_16StoreWithoutCastEEEviT_T0_T2_T3_T4_T5_,"",@"SHT_CUDA_INFO"
	.sectionflags	@""
	.align	4


	//----- nvinfo : EIATTR_CUDA_API_VERSION
	.align		4
        /*0000*/ 	.byte	0x04, 0x37
        /*0002*/ 	.short	(.L_5085 - .L_5084)
.L_5084:
        /*0004*/ 	.word	0x00000082


	//----- nvinfo : EIATTR_KPARAM_INFO
	.align		4
.L_5085:
        /*0008*/ 	.byte	0x04, 0x17
        /*000a*/ 	.short	(.L_5087 - .L_5086)
.L_5086:
        /*000c*/ 	.word	0x00000000
        /*0010*/ 	.short	0x0006
        /*0012*/ 	.short	0x002b
        /*0014*/ 	.byte	0x00, 0xf0, 0x05, 0x00


	//----- nvinfo : EIATTR_KPARAM_INFO
	.align		4
.L_5087:
        /*0018*/ 	.byte	0x04, 0x17
        /*001a*/ 	.short	(.L_5089 - .L_5088)
.L_5088:
        /*001c*/ 	.word	0x00000000
        /*0020*/ 	.short	0x0005
        /*0022*/ 	.short	0x002a
        /*0024*/ 	.byte	0x00, 0xf0, 0x05, 0x00


	//----- nvinfo : EIATTR_KPARAM_INFO
	.align		4
.L_5089:
        /*0028*/ 	.byte	0x04, 0x17
        /*002a*/ 	.short	(.L_5091 - .L_5090)
.L_5090:
        /*002c*/ 	.word	0x00000000
        /*0030*/ 	.short	0x0004
        /*0032*/ 	.short	0x0029
        /*0034*/ 	.byte	0x00, 0xf0, 0x05, 0x00


	//----- nvinfo : EIATTR_KPARAM_INFO
	.align		4
.L_5091:
        /*0038*/ 	.byte	0x04, 0x17
        /*003a*/ 	.short	(.L_5093 - .L_5092)
.L_5092:
        /*003c*/ 	.word	0x00000000
        /*0040*/ 	.short	0x0003
        /*0042*/ 	.short	0x0028
        /*0044*/ 	.byte	0x00, 0xf0, 0x05, 0x00


	//----- nvinfo : EIATTR_KPARAM_INFO
	.align		4
.L_5093:
        /*0048*/ 	.byte	0x04, 0x17
        /*004a*/ 	.short	(.L_5095 - .L_5094)
.L_5094:
        /*004c*/ 	.word	0x00000000
        /*0050*/ 	.short	0x0002
        /*0052*/ 	.short	0x0008
        /*0054*/ 	.byte	0x00, 0xf0, 0x81, 0x00


	//----- nvinfo : EIATTR_KPARAM_INFO
	.align		4
.L_5095:
        /*0058*/ 	.byte	0x04, 0x17
        /*005a*/ 	.short	(.L_5097 - .L_5096)
.L_5096:
        /*005c*/ 	.word	0x00000000
        /*0060*/ 	.short	0x0001
        /*0062*/ 	.short	0x0004
        /*0064*/ 	.byte	0x00, 0xf0, 0x05, 0x00


	//----- nvinfo : EIATTR_KPARAM_INFO
	.align		4
.L_5097:
        /*0068*/ 	.byte	0x04, 0x17
        /*006a*/ 	.short	(.L_5099 - .L_5098)
.L_5098:
        /*006c*/ 	.word	0x00000000
        /*0070*/ 	.short	0x0000
        /*0072*/ 	.short	0x0000
        /*0074*/ 	.byte	0x00, 0xf0, 0x11, 0x00


	//----- nvinfo : EIATTR_SPARSE_MMA_MASK
	.align		4
.L_5099:
        /*0078*/ 	.byte	0x03, 0x50
        /*007a*/ 	.short	0x0000


	//----- nvinfo : EIATTR_MAXREG_COUNT
	.align		4
        /*007c*/ 	.byte	0x03, 0x1b
        /*007e*/ 	.short	0x00ff


	//----- nvinfo : EIATTR_MERCURY_ISA_VERSION
	.align		4
        /*0080*/ 	.byte	0x03, 0x5f
        /*0082*/ 	.short	0x0101


	//----- nvinfo : EIATTR_EXIT_INSTR_OFFSETS
	.align		4
        /*0084*/ 	.byte	0x04, 0x1c
        /*0086*/ 	.short	(.L_5101 - .L_5100)


	//   ....[0]....
.L_5100:
        /*0088*/ 	.word	0x00000670


	//   ....[1]....
        /*008c*/ 	.word	0x00000710


	//----- nvinfo : EIATTR_MAX_THREADS
	.align		4
.L_5101:
        /*0090*/ 	.byte	0x04, 0x05
        /*0092*/ 	.short	(.L_5103 - .L_5102)
.L_5102:
        /*0094*/ 	.word	0x00000080
        /*0098*/ 	.word	0x00000001
        /*009c*/ 	.word	0x00000001


	//----- nvinfo : EIATTR_CRS_STACK_SIZE
	.align		4
.L_5103:
        /*00a0*/ 	.byte	0x04, 0x1e
        /*00a2*/ 	.short	(.L_5105 - .L_5104)
.L_5104:
        /*00a4*/ 	.word	0x00000000


	//----- nvinfo : EIATTR_CBANK_PARAM_SIZE
	.align		4
.L_5105:
        /*00a8*/ 	.byte	0x03, 0x19
        /*00aa*/ 	.short	0x002c


	//----- nvinfo : EIATTR_PARAM_CBANK
	.align		4
        /*00ac*/ 	.byte	0x04, 0x0a
        /*00ae*/ 	.short	(.L_5107 - .L_5106)
	.align		4
.L_5106:
        /*00b0*/ 	.word	index@(.nv.constant0._ZN2at6native27unrolled_elementwise_kernelIZZZNS0_49_GLOBAL__N__b919a28f_16_Normalization_cu_5c38458736batch_norm_elementwise_backward_evalERKNS_6TensorES5_S5_S5_ENKUlvE_clEvENKUlvE1_clEvEUlN3c104HalfEffE_St5arrayIPcLm4EELi4E23TrivialOffsetCalculatorILi3EjESE_ILi1EjENS0_6memory15LoadWithoutCastENSH_16StoreWithoutCastEEEviT_T0_T2_T3_T4_T5_)
        /*00b4*/ 	.short	0x0210
        /*00b6*/ 	.short	0x002c


	//----- nvinfo : EIATTR_SW_WAR
	.align		4
.L_5107:
        /*00b8*/ 	.byte	0x04, 0x36
        /*00ba*/ 	.short	(.L_5109 - .L_5108)
.L_5108:
        /*00bc*/ 	.word	0x00000008
.L_5109:


//--------------------- .nv.info._ZN2at6native29vectorized_elementwise_kernelILi2EZZZNS0_49_GLOBAL__N__b919a28f_16_Normalization_cu_5c38458736batch_norm_elementwise_backward_evalERKNS_6TensorES5_S5_S5_ENKUlvE_clEvENKUlvE1_clEvEUlN3c104HalfEffE_St5arrayIPcLm4EEEEviT0_T1_ --------------------------
	.section	.nv.info._ZN2at6native29vectorized_elementwise_kernelILi2EZZZNS0_49_GLOBAL__N__b919a28f_16_Normalization_cu_5c38458736batch_norm_elementwise_backward_evalERKNS_6TensorES5_S5_S5_ENKUlvE_clEvENKUlvE1_clEvEUlN3c104HalfEffE_St5arrayIPcLm4EEEEviT0_T1_,"",@"SHT_CUDA_INFO"
	.sectionflags	@""
	.align	4


	//----- nvinfo : EIATTR_CUDA_API_VERSION
	.align		4
        /*0000*/ 	.byte	0x04, 0x37
        /*0002*/ 	.short	(.L_5111 - .L_5110)
.L_5110:
        /*0004*/ 	.word	0x00000082


	//----- nvinfo : EIATTR_KPARAM_INFO
	.align		4
.L_5111:
        /*0008*/ 	.byte	0x04, 0x17
        /*000a*/ 	.short	(.L_5113 - .L_5112)
.L_5112:
        /*000c*/ 	.word	0x00000000
        /*0010*/ 	.short	0x0002
        /*0012*/ 	.short	0x0008
        /*0014*/ 	.byte	0x00, 0xf0, 0x81, 0x00


	//----- nvinfo : EIATTR_KPARAM_INFO
	.align		4
.L_5113:
        /*0018*/ 	.byte	0x04, 0x17
        /*001a*/ 	.short	(.L_5115 - .L_5114)
.L_5114:
        /*001c*/ 	.word	0x00000000
        /*0020*/ 	.short	0x0001
        /*0022*/ 	.short	0x0004
        /*0024*/ 	.byte	0x00, 0xf0, 0x05, 0x00


	//----- nvinfo : EIATTR_KPARAM_INFO
	.align		4
.L_5115:
        /*0028*/ 	.byte	0x04, 0x17
        /*002a*/ 	.short	(.L_5117 - .L_5116)
.L_5116:
        /*002c*/ 	.word	0x00000000
        /*0030*/ 	.short	0x0000
        /*0032*/ 	.short	0x0000
        /*0034*/ 	.byte	0x00, 0xf0, 0x11, 0x00


	//----- nvinfo : EIATTR_SPARSE_MMA_MASK
	.align		4
.L_5117:
        /*0038*/ 	.byte	0x03, 0x50
        /*003a*/ 	.short	0x0000


	//----- nvinfo : EIATTR_MAXREG_COUNT
	.align		4
        /*003c*/ 	.byte	0x03, 0x1b
        /*003e*/ 	.short	0x00ff


	//----- nvinfo : EIATTR_MERCURY_ISA_VERSION
	.align		4
        /*0040*/ 	.byte	0x03, 0x5f
        /*0042*/ 	.short	0x0101


	//----- nvinfo : EIATTR_EXIT_INSTR_OFFSETS
	.align		4
        /*0044*/ 	.byte	0x04, 0x1c
        /*0046*/ 	.short	(.L_5119 - .L_5118)


	//   ....[0]....
.L_5118:
        /*0048*/ 	.word	0x00000410


	//   ....[1]....
        /*004c*/ 	.word	0x000011d0


	//   ....[2]....
        /*0050*/ 	.word	0x00001220


	//----- nvinfo : EIATTR_MAX_THREADS
	.align		4
.L_5119:
        /*0054*/ 	.byte	0x04, 0x05
        /*0056*/ 	.short	(.L_5121 - .L_5120)
.L_5120:
        /*0058*/ 	.word	0x00000080
        /*005c*/ 	.word	0x00000001
        /*0060*/ 	.word	0x00000001


	//----- nvinfo : EIATTR_CRS_STACK_SIZE
	.align		4
.L_5121:
        /*0064*/ 	.byte	0x04, 0x1e
        /*0066*/ 	.short	(.L_5123 - .L_5122)
.L_5122:
        /*0068*/ 	.word	0x00000000


	//----- nvinfo : EIATTR_CBANK_PARAM_SIZE
	.align		4
.L_5123:
        /*006c*/ 	.byte	0x03, 0x19
        /*006e*/ 	.short	0x0028


	//----- nvinfo : EIATTR_PARAM_CBANK
	.align		4
        /*0070*/ 	.byte	0x04, 0x0a
        /*0072*/ 	.short	(.L_5125 - .L_5124)
	.align		4
.L_5124:
        /*0074*/ 	.word	index@(.nv.constant0._ZN2at6native29vectorized_elementwise_kernelILi2EZZZNS0_49_GLOBAL__N__b919a28f_16_Normalization_cu_5c38458736batch_norm_elementwise_backward_evalERKNS_6TensorES5_S5_S5_ENKUlvE_clEvENKUlvE1_clEvEUlN3c104HalfEffE_St5arrayIPcLm4EEEEviT0_T1_)
        /*0078*/ 	.short	0x0210
        /*007a*/ 	.short	0x0028


	//----- nvinfo : EIATTR_SW_WAR
	.align		4
.L_5125:
        /*007c*/ 	.byte	0x04, 0x36
        /*007e*/ 	.short	(.L_5127 - .L_5126)
.L_5126:
        /*0080*/ 	.word	0x00000008
.L_5127:


//--------------------- .nv.info._ZN2at6native29vectorized_elementwise_kernelILi4EZZZNS0_49_GLOBAL__N__b919a28f_16_Normalization_cu_5c38458736batch_norm_elementwise_backward_evalERKNS_6TensorES5_S5_S5_ENKUlvE_clEvENKUlvE1_clEvEUlN3c104HalfEffE_St5arrayIPcLm4EEEEviT0_T1_ --------------------------
	.section	.nv.info._ZN2at6native29vectorized_elementwise_kernelILi4EZZZNS0_49_GLOBAL__N__b919a28f_16_Normalization_cu_5c38458736batch_norm_elementwise_backward_evalERKNS_6TensorES5_S5_S5_ENKUlvE_clEvENKUlvE1_clEvEUlN3c104HalfEffE_St5arrayIPcLm4EEEEviT0_T1_,"",@"SHT_CUDA_INFO"
	.sectionflags	@""
	.align	4


	//----- nvinfo : EIATTR_CUDA_API_VERSION
	.align		4
        /*0000*/ 	.byte	0x04, 0x37
        /*0002*/ 	.short	(.L_5129 - .L_5128)
.L_5128:
        /*0004*/ 	.word	0x00000082


	//----- nvinfo : EIATTR_KPARAM_INFO
	.align		4
.L_5129:
        /*0008*/ 	.byte	0x04, 0x17
        /*000a*/ 	.short	(.L_5131 - .L_5130)
.L_5130:
        /*000c*/ 	.word	0x00000000
        /*0010*/ 	.short	0x0002
        /*0012*/ 	.short	0x0008
        /*0014*/ 	.byte	0x00, 0xf0, 0x81, 0x00


	//----- nvinfo : EIATTR_KPARAM_INFO
	.align		4
.L_5131:
        /*0018*/ 	.byte	0x04, 0x17
        /*001a*/ 	.short	(.L_5133 - .L_5132)
.L_5132:
        /*001c*/ 	.word	0x00000000
        /*0020*/ 	.short	0x0001
        /*0022*/ 	.short	0x0004
        /*0024*/ 	.byte	0x00, 0xf0, 0x05, 0x00


	//----- nvinfo : EIATTR_KPARAM_INFO
	.align		4
.L_5133:
        /*0028*/ 	.byte	0x04, 0x17
        /*002a*/ 	.short	(.L_5135 - .L_5134)
.L_5134:
        /*002c*/ 	.word	0x00000000
        /*0030*/ 	.short	0x0000
        /*0032*/ 	.short	0x0000
        /*0034*/ 	.byte	0x00, 0xf0, 0x11, 0x00


	//----- nvinfo : EIATTR_SPARSE_MMA_MASK
	.align		4
.L_5135:
        /*0038*/ 	.byte	0x03, 0x50
        /*003a*/ 	.short	0x0000


	//----- nvinfo : EIATTR_MAXREG_COUNT
	.align		4
        /*003c*/ 	.byte	0x03, 0x1b
        /*003e*/ 	.short	0x00ff


	//----- nvinfo : EIATTR_MERCURY_ISA_VERSION
	.align		4
        /*0040*/ 	.byte	0x03, 0x5f
        /*0042*/ 	.short	0x0101


	//----- nvinfo : EIATTR_EXIT_INSTR_OFFSETS
	.align		4
        /*0044*/ 	.byte	0x04, 0x1c
        /*0046*/ 	.short	(.L_5137 - .L_5136)


	//   ....[0]....
.L_5136:
        /*0048*/ 	.word	0x00000390


	//   ....[1]....
        /*004c*/ 	.word	0x00001150


	//   ....[2]....
        /*0050*/ 	.word	0x000011a0


	//----- nvinfo : EIATTR_MAX_THREADS
	.align		4
.L_5137:
        /*0054*/ 	.byte	0x04, 0x05
        /*0056*/ 	.short	(.L_5139 - .L_5138)
.L_5138:
        /*0058*/ 	.word	0x00000080
        /*005c*/ 	.word	0x00000001
        /*0060*/ 	.word	0x00000001


	//----- nvinfo : EIATTR_CRS_STACK_SIZE
	.align		4
.L_5139:
        /*0064*/ 	.byte	0x04, 0x1e
        /*0066*/ 	.short	(.L_5141 - .L_5140)
.L_5140:
        /*0068*/ 	.word	0x00000000


	//----- nvinfo : EIATTR_CBANK_PARAM_SIZE
	.align		4
.L_5141:
        /*006c*/ 	.byte	0x03, 0x19
        /*006e*/ 	.short	0x0028


	//----- nvinfo : EIATTR_PARAM_CBANK
	.align		4
        /*0070*/ 	.byte	0x04, 0x0a
        /*0072*/ 	.short	(.L_5143 - .L_5142)
	.align		4
.L_5142:
        /*0074*/ 	.word	index@(.nv.constant0._ZN2at6native29vectorized_elementwise_kernelILi4EZZZNS0_49_GLOBAL__N__b919a28f_16_Normalization_cu_5c38458736batch_norm_elementwise_backward_evalERKNS_6TensorES5_S5_S5_ENKUlvE_clEvENKUlvE1_clEvEUlN3c104HalfEffE_St5arrayIPcLm4EEEEviT0_T1_)
        /*0078*/ 	.short	0x0210
        /*007a*/ 	.short	0x0028


	//----- nvinfo : EIATTR_SW_WAR
	.align		4
.L_5143:
        /*007c*/ 	.byte	0x04, 0x36
        /*007e*/ 	.short	(.L_5145 - .L_5144)
.L_5144:
        /*0080*/ 	.word	0x00000008
.L_5145:


//--------------------- .nv.info._ZN2at6native29vectorized_elementwise_kernelILi8EZZZNS0_49_GLOBAL__N__b919a28f_16_Normalization_cu_5c38458736batch_norm_elementwise_backward_evalERKNS_6TensorES5_S5_S5_ENKUlvE_clEvENKUlvE1_clEvEUlN3c104HalfEffE_St5arrayIPcLm4EEEEviT0_T1_ --------------------------
	.section	.nv.info._ZN2at6native29vectorized_elementwise_kernelILi8EZZZNS0_49_GLOBAL__N__b919a28f_16_Normalization_cu_5c38458736batch_norm_elementwise_backward_evalERKNS_6TensorES5_S5_S5_ENKUlvE_clEvENKUlvE1_clEvEUlN3c104HalfEffE_St5arrayIPcLm4EEEEviT0_T1_,"",@"SHT_CUDA_INFO"
	.sectionflags	@""
	.align	4


	//----- nvinfo : EIATTR_CUDA_API_VERSION
	.align		4
        /*0000*/ 	.byte	0x04, 0x37
        /*0002*/ 	.short	(.L_5147 - .L_5146)
.L_5146:
        /*0004*/ 	.word	0x00000082


	//----- nvinfo : EIATTR_KPARAM_INFO
	.align		4
.L_5147:
        /*0008*/ 	.byte	0x04, 0x17
        /*000a*/ 	.short	(.L_5149 - .L_5148)
.L_5148:
        /*000c*/ 	.word	0x00000000
        /*0010*/ 	.short	0x0002
        /*0012*/ 	.short	0x0008
        /*0014*/ 	.byte	0x00, 0xf0, 0x81, 0x00


	//----- nvinfo : EIATTR_KPARAM_INFO
	.align		4
.L_5149:
        /*0018*/ 	.byte	0x04, 0x17
        /*001a*/ 	.short	(.L_5151 - .L_5150)
.L_5150:
        /*001c*/ 	.word	0x00000000
        /*0020*/ 	.short	0x0001
        /*0022*/ 	.short	0x0004
        /*0024*/ 	.byte	0x00, 0xf0, 0x05, 0x00


	//----- nvinfo : EIATTR_KPARAM_INFO
	.align		4
.L_5151:
        /*0028*/ 	.byte	0x04, 0x17
        /*002a*/ 	.short	(.L_5153 - .L_5152)
.L_5152:
        /*002c*/ 	.word	0x00000000
        /*0030*/ 	.short	0x0000
        /*0032*/ 	.short	0x0000
        /*0034*/ 	.byte	0x00, 0xf0, 0x11, 0x00


	//----- nvinfo : EIATTR_SPARSE_MMA_MASK
	.align		4
.L_5153:
        /*0038*/ 	.byte	0x03, 0x50
        /*003a*/ 	.short	0x0000


	//----- nvinfo : EIATTR_MAXREG_COUNT
	.align		4
        /*003c*/ 	.byte	0x03, 0x1b
        /*003e*/ 	.short	0x00ff


	//----- nvinfo : EIATTR_MERCURY_ISA_VERSION
	.align		4
        /*0040*/ 	.byte	0x03, 0x5f
        /*0042*/ 	.short	0x0101


	//----- nvinfo : EIATTR_EXIT_INSTR_OFFSETS
	.align		4
        /*0044*/ 	.byte	0x04, 0x1c
        /*0046*/ 	.short	(.L_5155 - .L_5154)


	//   ....[0]....
.L_5154:
        /*0048*/ 	.word	0x00000370


	//   ....[1]....
        /*004c*/ 	.word	0x00001130


	//   ....[2]....
        /*0050*/ 	.word	0x00001180


	//----- nvinfo : EIATTR_MAX_THREADS
	.align		4
.L_5155:
        /*0054*/ 	.byte	0x04, 0x05
        /*0056*/ 	.short	(.L_5157 - .L_5156)
.L_5156:
        /*0058*/ 	.word	0x00000080
        /*005c*/ 	.word	0x00000001
        /*0060*/ 	.word	0x00000001


	//----- nvinfo : EIATTR_CRS_STACK_SIZE
	.align		4
.L_5157:
        /*0064*/ 	.byte	0x04, 0x1e
        /*0066*/ 	.short	(.L_5159 - .L_5158)
.L_5158:
        /*0068*/ 	.word	0x00000000


	//----- nvinfo : EIATTR_CBANK_PARAM_SIZE
	.align		4
.L_5159:
        /*006c*/ 	.byte	0x03, 0x19
        /*006e*/ 	.short	0x0028


	//----- nvinfo : EIATTR_PARAM_CBANK
	.align		4
        /*0070*/ 	.byte	0x04, 0x0a
        /*0072*/ 	.short	(.L_5161 - .L_5160)
	.align		4
.L_5160:
        /*0074*/ 	.word	index@(.nv.constant0._ZN2at6native29vectorized_elementwise_kernelILi8EZZZNS0_49_GLOBAL__N__b919a28f_16_Normalization_cu_5c38458736batch_norm_elementwise_backward_evalERKNS_6TensorES5_S5_S5_ENKUlvE_clEvENKUlvE1_clEvEUlN3c104HalfEffE_St5arrayIPcLm4EEEEviT0_T1_)
        /*0078*/ 	.short	0x0210
        /*007a*/ 	.short	0x0028


	//----- nvinfo : EIATTR_SW_WAR
	.align		4
.L_5161:
        /*007c*/ 	.byte	0x04, 0x36
        /*007e*/ 	.short	(.L_5163 - .L_5162)
.L_5162:
        /*0080*/ 	.word	0x00000008
.L_5163:


//--------------------- .nv.info._ZN2at6native18elementwise_kernelILi128ELi4EZNS0_15gpu_kernel_implIZZZNS0_49_GLOBAL__N__b919a28f_16_Normalization_cu_5c38458736batch_norm_elementwise_backward_evalERKNS_6TensorES6_S6_S6_ENKUlvE_clEvENKUlvE0_clEvEUlfffE_EEvRNS_18TensorIteratorBaseERKT_EUliE_EEviT1_ --------------------------
	.section	.nv.info._ZN2at6native18elementwise_kernelILi128ELi4EZNS0_15gpu_kernel_implIZZZNS0_49_GLOBAL__N__b919a28f_16_Normalization_cu_5c38458736batch_norm_elementwise_backward_evalERKNS_6TensorES6_S6_S6_ENKUlvE_clEvENKUlvE0_clEvEUlfffE_EEvRNS_18TensorIteratorBaseERKT_EUliE_EEviT1_,"",@"SHT_CUDA_INFO"
	.sectionflags	@""
	.align	4


	//----- nvinfo : EIATTR_CUDA_API_VERSION
	.align		4
        /*0000*/ 	.byte	0x04, 0x37
        /*0002*/ 	.short	(.L_5165 - .L_5164)
.L_5164:
        /*0004*/ 	.word	0x00000082


	//----- nvinfo : EIATTR_KPARAM_INFO
	.align		4
.L_5165:
        /*0008*/ 	.byte	0x04, 0x17
        /*000a*/ 	.short	(.L_5167 - .L_5166)
.L_5166:
        /*000c*/ 	.word	0x00000000
        /*0010*/ 	.short	0x0001
        /*0012*/ 	.short	0x0008
        /*0014*/ 	.byte	0x00, 0xf0, 0xc1, 0x0b


	//----- nvinfo : EIATTR_KPARAM_INFO
	.align		4
.L_5167:
        /*0018*/ 	.byte	0x04, 0x17
        /*001a*/ 	.short	(.L_5169 - .L_5168)
.L_5168:
        /*001c*/ 	.word	0x00000000
        /*0020*/ 	.short	0x0000
        /*0022*/ 	.short	0x0000
        /*0024*/ 	.byte	0x00, 0xf0, 0x11, 0x00


	//----- nvinfo : EIATTR_SPARSE_MMA_MASK
	.align		4
.L_5169:
        /*0028*/ 	.byte	0x03, 0x50
        /*002a*/ 	.short	0x0000


	//----- nvinfo : EIATTR_MAXREG_COUNT
	.align		4
        /*002c*/ 	.byte	0x03, 0x1b
        /*002e*/ 	.short	0x0080


	//----- nvinfo : EIATTR_EXTERNS
	.align		4
        /*0030*/ 	.byte	0x04, 0x0f
        /*0032*/ 	.short	(.L_5171 - .L_5170)


	//   ....[0]....
	.align		4
.L_5170:
        /*0034*/ 	.word	index@(__assertfail)


	//----- nvinfo : EIATTR_MERCURY_ISA_VERSION
	.align		4
.L_5171:
        /*0038*/ 	.byte	0x03, 0x5f
        /*003a*/ 	.short	0x0101


	//----- nvinfo : EIATTR_SYSCALL_OFFSETS
	.align		4
        /*003c*/ 	.byte	0x04, 0x46
        /*003e*/ 	.short	(.L_5173 - .L_5172)


	//   ....[0]....
.L_5172:
        /*0040*/ 	.word	0x00002630


	//   ....[1]....
        /*0044*/ 	.word	0x00003450


	//   ....[2]....
        /*0048*/ 	.word	0x00004270


	//   ....[3]....
        /*004c*/ 	.word	0x000050e0


	//   ....[4]....
        /*0050*/ 	.word	0x00007740


	//   ....[5]....
        /*0054*/ 	.word	0x00008560


	//   ....[6]....
        /*0058*/ 	.word	0x00009380


	//   ....[7]....
        /*005c*/ 	.word	0x0000a1f0


	//   ....[8]....
        /*0060*/ 	.word	0x0000c840


	//   ....[9]....
        /*0064*/ 	.word	0x0000d660


	//   ....[10]....
        /*0068*/ 	.word	0x0000e480


	//   ....[11]....
        /*006c*/ 	.word	0x0000f2f0


	//   ....[12]....
        /*0070*/ 	.word	0x00011930


	//   ....[13]....
        /*0074*/ 	.word	0x00012750


	//   ....[14]....
        /*0078*/ 	.word	0x00013570


	//   ....[15]....
        /*007c*/ 	.word	0x000143e0


	//----- nvinfo : EIATTR_EXIT_INSTR_OFFSETS
	.align		4
.L_5173:
        /*0080*/ 	.byte	0x04, 0x1c
        /*0082*/ 	.short	(.L_5175 - .L_5174)


	//   ....[0]....
.L_5174:
        /*0084*/ 	.word	0x0000f3a0


	//   ....[1]....
        /*0088*/ 	.word	0x00013700


	//   ....[2]....
        /*008c*/ 	.word	0x00013740


	//   ....[3]....
        /*0090*/ 	.word	0x000137d0


	//   ....[4]....
        /*0094*/ 	.word	0x00013800


	//   ....[5]....
        /*0098*/ 	.word	0x00013830


	//   ....[6]....
        /*009c*/ 	.word	0x000138b0


	//   ....[7]....
        /*00a0*/ 	.word	0x000138e0


	//   ....[8]....
        /*00a4*/ 	.word	0x00013970


	//   ....[9]....
        /*00a8*/ 	.word	0x000139b0


	//   ....[10]....
        /*00ac*/ 	.word	0x000139f0


	//   ....[11]....
        /*00b0*/ 	.word	0x00013ab0


	//   ....[12]....
        /*00b4*/ 	.word	0x00013b00


	//   ....[13]....
        /*00b8*/ 	.word	0x00013c80


	//   ....[14]....
        /*00bc*/ 	.word	0x00013dd0


	//   ....[15]....
        /*00c0*/ 	.word	0x00013e00


	//   ....[16]....
        /*00c4*/ 	.word	0x00013eb0


	//   ....[17]....
        /*00c8*/ 	.word	0x00014020


	//   ....[18]....
        /*00cc*/ 	.word	0x00014190


	//   ....[19]....
        /*00d0*/ 	.word	0x000142e0


	//   ....[20]....
        /*00d4*/ 	.word	0x000143f0


	//   ....[21]....
        /*00d8*/ 	.word	0x00014420


	//   ....[22]....
        /*00dc*/ 	.word	0x00014450


	//----- nvinfo : EIATTR_MAX_THREADS
	.align		4
.L_5175:
        /*00e0*/ 	.byte	0x04, 0x05
        /*00e2*/ 	.short	(.L_5177 - .L_5176)
.L_5176:
        /*00e4*/ 	.word	0x00000080
        /*00e8*/ 	.word	0x00000001
        /*00ec*/ 	.word	0x00000001


	//----- nvinfo : EIATTR_CRS_STACK_SIZE
	.align		4
.L_5177:
        /*00f0*/ 	.byte	0x04, 0x1e
        /*00f2*/ 	.short	(.L_5179 - .L_5178)
.L_5178:
        /*00f4*/ 	.word	0x00000000


	//----- nvinfo : EIATTR_CBANK_PARAM_SIZE
	.align		4
.L_5179:
        /*00f8*/ 	.byte	0x03, 0x19
        /*00fa*/ 	.short	0x02f8


	//----- nvinfo : EIATTR_PARAM_CBANK
	.align		4
        /*00fc*/ 	.byte	0x04, 0x0a
        /*00fe*/ 	.short	(.L_5181 - .L_5180)
	.align		4
.L_5180:
        /*0100*/ 	.word	index@(.nv.constant0._ZN2at6native18elementwise_kernelILi128ELi4EZNS0_15gpu_kernel_implIZZZNS0_49_GLOBAL__N__b919a28f_16_Normalization_cu_5c38458736batch_norm_elementwise_backward_evalERKNS_6TensorES6_S6_S6_ENKUlvE_clEvENKUlvE0_clEvEUlfffE_EEvRNS_18TensorIteratorBaseERKT_EUliE_EEviT1_)
        /*0104*/ 	.short	0x0210
        /*0106*/ 	.short	0x02f8


	//----- nvinfo : EIATTR_SW_WAR
	.align		4
.L_5181:
        /*0108*/ 	.byte	0x04, 0x36
        /*010a*/ 	.short	(.L_5183 - .L_5182)
.L_5182:
        /*010c*/ 	.word	0x00000008
.L_5183:


//--------------------- .nv.info._ZN2at6native27unrolled_elementwise_kernelIZZZNS0_49_GLOBAL__N__b919a28f_16_Normalization_cu_5c38458736batch_norm_elementwise_backward_evalERKNS_6TensorES5_S5_S5_ENKUlvE_clEvENKUlvE0_clEvEUlfffE_St5arrayIPcLm4EELi4E23TrivialOffsetCalculatorILi3EjESC_ILi1EjENS0_6memory12LoadWithCastILi3EEENSF_13StoreWithCastILi1EEEEEviT_T0_T2_T3_T4_T5_ --------------------------
	.section	.nv.info._ZN2at6native27unrolled_elementwise_kernelIZZZNS0_49_GLOBAL__N__b919a28f_16_Normalization_cu_5c38458736batch_norm_elementwise_backward_evalERKNS_6TensorES5_S5_S5_ENKUlvE_clEvENKUlvE0_clEvEUlfffE_St5arrayIPcLm4EELi4E23TrivialOffsetCalculatorILi3EjESC_ILi1EjENS0_6memory12LoadWithCastILi3EEENSF_13StoreWithCastILi1EEEEEviT_T0_T2_T3_T4_T5_,"",@"SHT_CUDA_INFO"
	.sectionflags	@""
	.align	4


	//----- nvinfo : EIATTR_CUDA_API_VERSION
	.align		4
        /*0000*/ 	.byte	0x04, 0x37
        /*0002*/ 	.short	(.L_5185 - .L_5184)
.L_5184:
        /*0004*/ 	.word	0x00000082


	//----- nvinfo : EIATTR_KPARAM_INFO
	.align		4
.L_5185:
        /*0008*/ 	.byte	0x04, 0x17
        /*000a*/ 	.short	(.L_5187 - .L_5186)
.L_5186:
        /*000c*/ 	.word	0x00000000
        /*0010*/ 	.short	0x0006
        /*0012*/ 	.short	0x003c
        /*0014*/ 	.byte	0x00, 0xf0, 0x21, 0x00


	//----- nvinfo : EIATTR_KPARAM_INFO
	.align		4
.L_5187:
        /*0018*/ 	.byte	0x04, 0x17
        /*001a*/ 	.short	(.L_5189 - .L_5188)
.L_5188:
        /*001c*/ 	.word	0x00000000
        /*0020*/ 	.short	0x0005
        /*0022*/ 	.short	0x002c
        /*0024*/ 	.byte	0x00, 0xf0, 0x41, 0x00


	//----- nvinfo : EIATTR_KPARAM_INFO
	.align		4
.L_5189:
        /*0028*/ 	.byte	0x04, 0x17
        /*002a*/ 	.short	(.L_5191 - .L_5190)
.L_5190:
        /*002c*/ 	.word	0x00000000
        /*0030*/ 	.short	0x0004
        /*0032*/ 	.short	0x0029
        /*0034*/ 	.byte	0x00, 0xf0, 0x05, 0x00


	//----- nvinfo : EIATTR_KPARAM_INFO
	.align		4
.L_5191:
        /*0038*/ 	.byte	0x04, 0x17
        /*003a*/ 	.short	(.L_5193 - .L_5192)
.L_5192:
        /*003c*/ 	.word	0x00000000
        /*0040*/ 	.short	0x0003
        /*0042*/ 	.short	0x0028
        /*0044*/ 	.byte	0x00, 0xf0, 0x05, 0x00


	//----- nvinfo : EIATTR_KPARAM_INFO
	.align		4
.L_5193:
        /*0048*/ 	.byte	0x04, 0x17
        /*004a*/ 	.short	(.L_5195 - .L_5194)
.L_5194:
        /*004c*/ 	.word	0x00000000
        /*0050*/ 	.short	0x0002
        /*0052*/ 	.short	0x0008
        /*0054*/ 	.byte	0x00, 0xf0, 0x81, 0x00


	//----- nvinfo : EIATTR_KPARAM_INFO
	.align		4
.L_5195:
        /*0058*/ 	.byte	0x04, 0x17
        /*005a*/ 	.short	(.L_5197 - .L_5196)
.L_5196:
        /*005c*/ 	.word	0x00000000
        /*0060*/ 	.short	0x0001
        /*0062*/ 	.short	0x0004
        /*0064*/ 	.byte	0x00, 0xf0, 0x05, 0x00


	//----- nvinfo : EIATTR_KPARAM_INFO
	.align		4
.L_5197:
        /*0068*/ 	.byte	0x04, 0x17
        /*006a*/ 	.short	(.L_5199 - .L_5198)
.L_5198:
        /*006c*/ 	.word	0x00000000
        /*0070*/ 	.short	0x0000
        /*0072*/ 	.short	0x0000
        /*0074*/ 	.byte	0x00, 0xf0, 0x11, 0x00


	//----- nvinfo : EIATTR_SPARSE_MMA_MASK
	.align		4
.L_5199:
        /*0078*/ 	.byte	0x03, 0x50
        /*007a*/ 	.short	0x0000


	//----- nvinfo : EIATTR_MAXREG_COUNT
	.align		4
        /*007c*/ 	.byte	0x03, 0x1b
        /*007e*/ 	.short	0x00ff


	//----- nvinfo : EIATTR_EXTERNS
	.align		4
        /*0080*/ 	.byte	0x04, 0x0f
        /*0082*/ 	.short	(.L_5201 - .L_5200)


	//   ....[0]....
	.align		4
.L_5200:
        /*0084*/ 	.word	index@(__assertfail)


	//----- nvinfo : EIATTR_MERCURY_ISA_VERSION
	.align		4
.L_5201:
        /*0088*/ 	.byte	0x03, 0x5f
        /*008a*/ 	.short	0x0101


	//----- nvinfo : EIATTR_SYSCALL_OFFSETS
	.align		4
        /*008c*/ 	.byte	0x04, 0x46
        /*008e*/ 	.short	(.L_5203 - .L_5202)


	//   ....[0]....
.L_5202:
        /*0090*/ 	.word	0x00000ea0


	//   ....[1]....
        /*0094*/ 	.word	0x00001cd0


	//   ....[2]....
        /*0098*/ 	.word	0x00002b00


	//   ....[3]....
        /*009c*/ 	.word	0x000039c0


	//   ....[4]....
        /*00a0*/ 	.word	0x000047f0


	//   ....[5]....
        /*00a4*/ 	.word	0x00005620


	//   ....[6]....
        /*00a8*/ 	.word	0x00006510


	//   ....[7]....
        /*00ac*/ 	.word	0x00007350


	//   ....[8]....
        /*00b0*/ 	.word	0x00008190


	//   ....[9]....
        /*00b4*/ 	.word	0x00009050


	//   ....[10]....
        /*00b8*/ 	.word	0x00009e90


	//   ....[11]....
        /*00bc*/ 	.word	0x0000aca0


	//   ....[12]....
        /*00c0*/ 	.word	0x0000bc70


	//   ....[13]....
        /*00c4*/ 	.word	0x0000cb60


	//   ....[14]....
        /*00c8*/ 	.word	0x0000da20


	//   ....[15]....
        /*00cc*/ 	.word	0x0000e900


	//----- nvinfo : EIATTR_EXIT_INSTR_OFFSETS
	.align		4
.L_5203:
        /*00d0*/ 	.byte	0x04, 0x1c
        /*00d2*/ 	.short	(.L_5205 - .L_5204)


	//   ....[0]....
.L_5204:
        /*00d4*/ 	.word	0x0000dac0


	//   ....[1]....
        /*00d8*/ 	.word	0x0000dc20


	//   ....[2]....
        /*00dc*/ 	.word	0x0000dc60


	//   ....[3]....
        /*00e0*/ 	.word	0x0000dcf0


	//   ....[4]....
        /*00e4*/ 	.word	0x0000dd20


	//   ....[5]....
        /*00e8*/ 	.word	0x0000dd50


	//   ....[6]....
        /*00ec*/ 	.word	0x0000ddd0


	//   ....[7]....
        /*00f0*/ 	.word	0x0000de00


	//   ....[8]....
        /*00f4*/ 	.word	0x0000de90


	//   ....[9]....
        /*00f8*/ 	.word	0x0000ded0


	//   ....[10]....
        /*00fc*/ 	.word	0x0000df10


	//   ....[11]....
        /*0100*/ 	.word	0x0000dfd0


	//   ....[12]....
        /*0104*/ 	.word	0x0000e020


	//   ....[13]....
        /*0108*/ 	.word	0x0000e1a0


	//   ....[14]....
        /*010c*/ 	.word	0x0000e2f0


	//   ....[15]....
        /*0110*/ 	.word	0x0000e320


	//   ....[16]....
        /*0114*/ 	.word	0x0000e3d0


	//   ....[17]....
        /*0118*/ 	.word	0x0000e540


	//   ....[18]....
        /*011c*/ 	.word	0x0000e6b0


	//   ....[19]....
        /*0120*/ 	.word	0x0000e800


	//   ....[20]....
        /*0124*/ 	.word	0x0000e910


	//   ....[21]....
        /*0128*/ 	.word	0x0000e940


	//   ....[22]....
        /*012c*/ 	.word	0x0000e970


	//----- nvinfo : EIATTR_MAX_THREADS
	.align		4
.L_5205:
        /*0130*/ 	.byte	0x04, 0x05
        /*0132*/ 	.short	(.L_5207 - .L_5206)
.L_5206:
        /*0134*/ 	.word	0x00000080
        /*0138*/ 	.word	0x00000001
        /*013c*/ 	.word	0x00000001


	//----- nvinfo : EIATTR_CRS_STACK_SIZE
	.align		4
.L_5207:
        /*0140*/ 	.byte	0x04, 0x1e
        /*0142*/ 	.short	(.L_5209 - .L_5208)
.L_5208:
        /*0144*/ 	.word	0x00000000


	//----- nvinfo : EIATTR_CBANK_PARAM_SIZE
	.align		4
.L_5209:
        /*0148*/ 	.byte	0x03, 0x19
        /*014a*/ 	.short	0x0044


	//----- nvinfo : EIATTR_PARAM_CBANK
	.align		4
        /*014c*/ 	.byte	0x04, 0x0a
        /*014e*/ 	.short	(.L_5211 - .L_5210)
	.align		4
.L_5210:
        /*0150*/ 	.word	index@(.nv.constant0._ZN2at6native27unrolled_elementwise_kernelIZZZNS0_49_GLOBAL__N__b919a28f_16_Normalization_cu_5c38458736batch_norm_elementwise_backward_evalERKNS_6TensorES5_S5_S5_ENKUlvE_clEvENKUlvE0_clEvEUlfffE_St5arrayIPcLm4EELi4E23TrivialOffsetCalculatorILi3EjESC_ILi1EjENS0_6memory12LoadWithCastILi3EEENSF_13StoreWithCastILi1EEEEEviT_T0_T2_T3_T4_T5_)
        /*0154*/ 	.short	0x0210
        /*0156*/ 	.short	0x0044


	//----- nvinfo : EIATTR_SW_WAR
	.align		4
.L_5211:
        /*0158*/ 	.byte	0x04, 0x36
        /*015a*/ 	.short	(.L_5213 - .L_5212)
.L_5212:
        /*015c*/ 	.word	0x00000008
.L_5213:


//--------------------- .nv.info._ZN2at6native18elementwise_kernelILi128ELi2EZNS0_22gpu_kernel_impl_nocastIZZZNS0_49_GLOBAL__N__b919a28f_16_Normalization_cu_5c38458736batch_norm_elementwise_backward_evalERKNS_6TensorES6_S6_S6_ENKUlvE_clEvENKUlvE0_clEvEUlfffE_EEvRNS_18TensorIteratorBaseERKT_EUliE_EEviT1_ --------------------------
	.section	.nv.info._ZN2at6native18elementwise_kernelILi128ELi2EZNS0_22gpu_kernel_impl_nocastIZZZNS0_49_GLOBAL__N__b919a28f_16_Normalization_cu_5c38458736batch_norm_elementwise_backward_evalERKNS_6TensorES6_S6_S6_ENKUlvE_clEvENKUlvE0_clEvEUlfffE_EEvRNS_18TensorIteratorBaseERKT_EUliE_EEviT1_,"",@"SHT_CUDA_INFO"
	.sectionflags	@""
	.align	4


	//----- nvinfo : EIATTR_CUDA_API_VERSION
	.align		4
        /*0000*/ 	.byte	0x04, 0x37
        /*0002*/ 	.short	(.L_5215 - .L_5214)
.L_5214:
        /*0004*/ 	.word	0x00000082


	//----- nvinfo : EIATTR_KPARAM_INFO
	.align		4
.L_5215:
        /*0008*/ 	.byte	0x04, 0x17
        /*000a*/ 	.short	(.L_5217 - .L_5216)
.L_5216:
        /*000c*/ 	.word	0x00000000
        /*0010*/ 	.short	0x0001
        /*0012*/ 	.short	0x0008
        /*0014*/ 	.byte	0x00, 0xf0, 0xc1, 0x0b


	//----- nvinfo : EIATTR_KPARAM_INFO
	.align		4
.L_5217:
        /*0018*/ 	.byte	0x04, 0x17
        /*001a*/ 	.short	(.L_5219 - .L_5218)
.L_5218:
        /*001c*/ 	.word	0x00000000
        /*0020*/ 	.short	0x0000
        /*0022*/ 	.short	0x0000
        /*0024*/ 	.byte	0x00, 0xf0, 0x11, 0x00


	//----- nvinfo : EIATTR_SPARSE_MMA_MASK
	.align		4
.L_5219:
        /*0028*/ 	.byte	0x03, 0x50
        /*002a*/ 	.short	0x0000


	//----- nvinfo : EIATTR_MAXREG_COUNT
	.align		4
        /*002c*/ 	.byte	0x03, 0x1b
        /*002e*/ 	.short	0x0080


	//----- nvinfo : EIATTR_MERCURY_ISA_VERSION
	.align		4
        /*0030*/ 	.byte	0x03, 0x5f
        /*0032*/ 	.short	0x0101


	//----- nvinfo : EIATTR_EXIT_INSTR_OFFSETS
	.align		4
        /*0034*/ 	.byte	0x04, 0x1c
        /*0036*/ 	.short	(.L_5221 - .L_5220)


	//   ....[0]....
.L_5220:
        /*0038*/ 	.word	0x00001990


	//   ....[1]....
        /*003c*/ 	.word	0x00003270


	//----- nvinfo : EIATTR_MAX_THREADS
	.align		4
.L_5221:
        /*0040*/ 	.byte	0x04, 0x05
        /*0042*/ 	.short	(.L_5223 - .L_5222)
.L_5222:
        /*0044*/ 	.word	0x00000080
        /*0048*/ 	.word	0x00000001
        /*004c*/ 	.word	0x00000001


	//----- nvinfo : EIATTR_CRS_STACK_SIZE
	.align		4
.L_5223:
        /*0050*/ 	.byte	0x04, 0x1e
        /*0052*/ 	.short	(.L_5225 - .L_5224)
.L_5224:
        /*0054*/ 	.word	0x00000000


	//----- nvinfo : EIATTR_CBANK_PARAM_SIZE
	.align		4
.L_5225:
        /*0058*/ 	.byte	0x03, 0x19
        /*005a*/ 	.short	0x02f8


	//----- nvinfo : EIATTR_PARAM_CBANK
	.align		4
        /*005c*/ 	.byte	0x04, 0x0a
        /*005e*/ 	.short	(.L_5227 - .L_5226)
	.align		4
.L_5226:
        /*0060*/ 	.word	index@(.nv.constant0._ZN2at6native18elementwise_kernelILi128ELi2EZNS0_22gpu_kernel_impl_nocastIZZZNS0_49_GLOBAL__N__b919a28f_16_Normalization_cu_5c38458736batch_norm_elementwise_backward_evalERKNS_6TensorES6_S6_S6_ENKUlvE_clEvENKUlvE0_clEvEUlfffE_EEvRNS_18TensorIteratorBaseERKT_EUliE_EEviT1_)
        /*0064*/ 	.short	0x0210
        /*0066*/ 	.short	0x02f8


	//----- nvinfo : EIATTR_SW_WAR
	.align		4
.L_5227:
        /*0068*/ 	.byte	0x04, 0x36
        /*006a*/ 	.short	(.L_5229 - .L_5228)
.L_5228:
        /*006c*/ 	.word	0x00000008
.L_5229:


//--------------------- .nv.info._ZN2at6native27unrolled_elementwise_kernelIZZZNS0_49_GLOBAL__N__b919a28f_16_Normalization_cu_5c38458736batch_norm_elementwise_backward_evalERKNS_6TensorES5_S5_S5_ENKUlvE_clEvENKUlvE0_clEvEUlfffE_St5arrayIPcLm4EELi4E23TrivialOffsetCalculatorILi3EjESC_ILi1EjENS0_6memory15LoadWithoutCastENSF_16StoreWithoutCastEEEviT_T0_T2_T3_T4_T5_ --------------------------
	.section	.nv.info._ZN2at6native27unrolled_elementwise_kernelIZZZNS0_49_GLOBAL__N__b919a28f_16_Normalization_cu_5c38458736batch_norm_elementwise_backward_evalERKNS_6TensorES5_S5_S5_ENKUlvE_clEvENKUlvE0_clEvEUlfffE_St5arrayIPcLm4EELi4E23TrivialOffsetCalculatorILi3EjESC_ILi1EjENS0_6memory15LoadWithoutCastENSF_16StoreWithoutCastEEEviT_T0_T2_T3_T4_T5_,"",@"SHT_CUDA_INFO"
	.sectionflags	@""
	.align	4


	//----- nvinfo : EIATTR_CUDA_API_VERSION
	.align		4
        /*0000*/ 	.byte	0x04, 0x37
        /*0002*/ 	.short	(.L_5231 - .L_5230)
.L_5230:
        /*0004*/ 	.word	0x00000082


	//----- nvinfo : EIATTR_KPARAM_INFO
	.align		4
.L_5231:
        /*0008*/ 	.byte	0x04, 0x17
        /*000a*/ 	.short	(.L_5233 - .L_5232)
.L_5232:
        /*000c*/ 	.word	0x00000000
        /*0010*/ 	.short	0x0006
        /*0012*/ 	.short	0x002b
        /*0014*/ 	.byte	0x00, 0xf0, 0x05, 0x00


	//----- nvinfo : EIATTR_KPARAM_INFO
	.align		4
.L_5233:
        /*0018*/ 	.byte	0x04, 0x17
        /*001a*/ 	.short	(.L_5235 - .L_5234)
.L_5234:
        /*001c*/ 	.word	0x00000000
        /*0020*/ 	.short	0x0005
        /*0022*/ 	.short	0x002a
        /*0024*/ 	.byte	0x00, 0xf0, 0x05, 0x00


	//----- nvinfo : EIATTR_KPARAM_INFO
	.align		4
.L_5235:
        /*0028*/ 	.byte	0x04, 0x17
        /*002a*/ 	.short	(.L_5237 - .L_5236)
.L_5236:
        /*002c*/ 	.word	0x00000000
        /*0030*/ 	.short	0x0004
        /*0032*/ 	.short	0x0029
        /*0034*/ 	.byte	0x00, 0xf0, 0x05, 0x00


	//----- nvinfo : EIATTR_KPARAM_INFO
	.align		4
.L_5237:
        /*0038*/ 	.byte	0x04, 0x17
        /*003a*/ 	.short	(.L_5239 - .L_5238)
.L_5238:
        /*003c*/ 	.word	0x00000000
        /*0040*/ 	.short	0x0003
        /*0042*/ 	.short	0x0028
        /*0044*/ 	.byte	0x00, 0xf0, 0x05, 0x00


	//----- nvinfo : EIATTR_KPARAM_INFO
	.align		4
.L_5239:
        /*0048*/ 	.byte	0x04, 0x17
        /*004a*/ 	.short	(.L_5241 - .L_5240)
.L_5240:
        /*004c*/ 	.word	0x00000000
        /*0050*/ 	.short	0x0002
        /*0052*/ 	.short	0x0008
        /*0054*/ 	.byte	0x00, 0xf0, 0x81, 0x00


	//----- nvinfo : EIATTR_KPARAM_INFO
	.align		4
.L_5241:
        /*0058*/ 	.byte	0x04, 0x17
        /*005a*/ 	.short	(.L_5243 - .L_5242)
.L_5242:
        /*005c*/ 	.word	0x00000000
        /*0060*/ 	.short	0x0001
        /*0062*/ 	.short	0x0004
        /*0064*/ 	.byte	0x00, 0xf0, 0x05, 0x00


	//----- nvinfo : EIATTR_KPARAM_INFO
	.align		4
.L_5243:
        /*0068*/ 	.byte	0x04, 0x17
        /*006a*/ 	.short	(.L_5245 - .L_5244)
.L_5244:
        /*006c*/ 	.word	0x00000000
        /*0070*/ 	.short	0x0000
        /*0072*/ 	.short	0x0000
        /*0074*/ 	.byte	0x00, 0xf0, 0x11, 0x00


	//----- nvinfo : EIATTR_SPARSE_MMA_MASK
	.align		4
.L_5245:
        /*0078*/ 	.byte	0x03, 0x50
        /*007a*/ 	.short	0x0000


	//----- nvinfo : EIATTR_MAXREG_COUNT
	.align		4
        /*007c*/ 	.byte	0x03, 0x1b
        /*007e*/ 	.short	0x00ff


	//----- nvinfo : EIATTR_MERCURY_ISA_VERSION
	.align		4
        /*0080*/ 	.byte	0x03, 0x5f
        /*0082*/ 	.short	0x0101


	//----- nvinfo : EIATTR_EXIT_INSTR_OFFSETS
	.align		4
        /*0084*/ 	.byte	0x04, 0x1c
        /*0086*/ 	.short	(.L_5247 - .L_5246)


	//   ....[0]....
.L_5246:
        /*0088*/ 	.word	0x000005c0


	//   ....[1]....
        /*008c*/ 	.word	0x00000630


	//----- nvinfo : EIATTR_MAX_THREADS
	.align		4
.L_5247:
        /*0090*/ 	.byte	0x04, 0x05
        /*0092*/ 	.short	(.L_5249 - .L_5248)
.L_5248:
        /*0094*/ 	.word	0x00000080
        /*0098*/ 	.word	0x00000001
        /*009c*/ 	.word	0x00000001


	//----- nvinfo : EIATTR_CRS_STACK_SIZE
	.align		4
.L_5249:
        /*00a0*/ 	.byte	0x04, 0x1e
        /*00a2*/ 	.short	(.L_5251 - .L_5250)
.L_5250:
        /*00a4*/ 	.word	0x00000000


	//----- nvinfo : EIATTR_CBANK_PARAM_SIZE
	.align		4
.L_5251:
        /*00a8*/ 	.byte	0x03, 0x19
        /*00aa*/ 	.short	0x002c


	//----- nvinfo : EIATTR_PARAM_CBANK
	.align		4
        /*00ac*/ 	.byte	0x04, 0x0a
        /*00ae*/ 	.short	(.L_5253 - .L_5252)
	.align		4
.L_5252:
        /*00b0*/ 	.word	index@(.nv.constant0._ZN2at6native27unrolled_elementwise_kernelIZZZNS0_49_GLOBAL__N__b919a28f_16_Normalization_cu_5c38458736batch_norm_elementwise_backward_evalERKNS_6TensorES5_S5_S5_ENKUlvE_clEvENKUlvE0_clEvEUlfffE_St5arrayIPcLm4EELi4E23TrivialOffsetCalculatorILi3EjESC_ILi1EjENS0_6memory15LoadWithoutCastENSF_16StoreWithoutCastEEEviT_T0_T2_T3_T4_T5_)
        /*00b4*/ 	.short	0x0210
        /*00b6*/ 	.short	0x002c


	//----- nvinfo : EIATTR_SW_WAR
	.align		4
.L_5253:
        /*00b8*/ 	.byte	0x04, 0x36
        /*00ba*/ 	.short	(.L_5255 - .L_5254)
.L_5254:
        /*00bc*/ 	.word	0x00000008
.L_5255:


//--------------------- .nv.info._ZN2at6native29vectorized_elementwise_kernelILi2EZZZNS0_49_GLOBAL__N__b919a28f_16_Normalization_cu_5c38458736batch_norm_elementwise_backward_evalERKNS_6TensorES5_S5_S5_ENKUlvE_clEvENKUlvE0_clEvEUlfffE_St5arrayIPcLm4EEEEviT0_T1_ --------------------------
	.section	.nv.info._ZN2at6native29vectorized_elementwise_kernelILi2EZZZNS0_49_GLOBAL__N__b919a28f_16_Normalization_cu_5c38458736batch_norm_elementwise_backward_evalERKNS_6TensorES5_S5_S5_ENKUlvE_clEvENKUlvE0_clEvEUlfffE_St5arrayIPcLm4EEEEviT0_T1_,"",@"SHT_CUDA_INFO"
	.sectionflags	@""
	.align	4


	//----- nvinfo : EIATTR_CUDA_API_VERSION
	.align		4
        /*0000*/ 	.byte	0x04, 0x37
        /*0002*/ 	.short	(.L_5257 - .L_5256)
.L_5256:
        /*0004*/ 	.word	0x00000082


	//----- nvinfo : EIATTR_KPARAM_INFO
	.align		4
.L_5257:
        /*0008*/ 	.byte	0x04, 0x17
        /*000a*/ 	.short	(.L_5259 - .L_5258)
.L_5258:
        /*000c*/ 	.word	0x00000000
        /*0010*/ 	.short	0x0002
        /*0012*/ 	.short	0x0008
        /*0014*/ 	.byte	0x00, 0xf0, 0x81, 0x00


	//----- nvinfo : EIATTR_KPARAM_INFO
	.align		4
.L_5259:
        /*0018*/ 	.byte	0x04, 0x17
        /*001a*/ 	.short	(.L_5261 - .L_5260)
.L_5260:
        /*001c*/ 	.word	0x00000000
        /*0020*/ 	.short	0x0001
        /*0022*/ 	.short	0x0004
        /*0024*/ 	.byte	0x00, 0xf0, 0x05, 0x00


	//----- nvinfo : EIATTR_KPARAM_INFO
	.align		4
.L_5261:
        /*0028*/ 	.byte	0x04, 0x17
        /*002a*/ 	.short	(.L_5263 - .L_5262)
.L_5262:
        /*002c*/ 	.word	0x00000000
        /*0030*/ 	.short	0x0000
        /*0032*/ 	.short	0x0000
        /*0034*/ 	.byte	0x00, 0xf0, 0x11, 0x00


	//----- nvinfo : EIATTR_SPARSE_MMA_MASK
	.align		4
.L_5263:
        /*0038*/ 	.byte	0x03, 0x50
        /*003a*/ 	.short	0x0000


	//----- nvinfo : EIATTR_MAXREG_COUNT
	.align		4
        /*003c*/ 	.byte	0x03, 0x1b
        /*003e*/ 	.short	0x00ff


	//----- nvinfo : EIATTR_MERCURY_ISA_VERSION
	.align		4
        /*0040*/ 	.byte	0x03, 0x5f
        /*0042*/ 	.short	0x0101


	//----- nvinfo : EIATTR_EXIT_INSTR_OFFSETS
	.align		4
        /*0044*/ 	.byte	0x04, 0x1c
        /*0046*/ 	.short	(.L_5265 - .L_5264)


	//   ....[0]....
.L_5264:
        /*0048*/ 	.word	0x00000350


	//   ....[1]....
        /*004c*/ 	.word	0x00000ee0


	//   ....[2]....
        /*0050*/ 	.word	0x00000f30


	//----- nvinfo : EIATTR_MAX_THREADS
	.align		4
.L_5265:
        /*0054*/ 	.byte	0x04, 0x05
        /*0056*/ 	.short	(.L_5267 - .L_5266)
.L_5266:
        /*0058*/ 	.word	0x00000080
        /*005c*/ 	.word	0x00000001
        /*0060*/ 	.word	0x00000001


	//----- nvinfo : EIATTR_CRS_STACK_SIZE
	.align		4
.L_5267:
        /*0064*/ 	.byte	0x04, 0x1e
        /*0066*/ 	.short	(.L_5269 - .L_5268)
.L_5268:
        /*0068*/ 	.word	0x00000000


	//----- nvinfo : EIATTR_CBANK_PARAM_SIZE
	.align		4
.L_5269:
        /*006c*/ 	.byte	0x03, 0x19
        /*006e*/ 	.short	0x0028


	//----- nvinfo : EIATTR_PARAM_CBANK
	.align		4
        /*0070*/ 	.byte	0x04, 0x0a
        /*0072*/ 	.short	(.L_5271 - .L_5270)
	.align		4
.L_5270:
        /*0074*/ 	.word	index@(.nv.constant0._ZN2at6native29vectorized_elementwise_kernelILi2EZZZNS0_49_GLOBAL__N__b919a28f_16_Normalization_cu_5c38458736batch_norm_elementwise_backward_evalERKNS_6TensorES5_S5_S5_ENKUlvE_clEvENKUlvE0_clEvEUlfffE_St5arrayIPcLm4EEEEviT0_T1_)
        /*0078*/ 	.short	0x0210
        /*007a*/ 	.short	0x0028


	//----- nvinfo : EIATTR_SW_WAR
	.align		4
.L_5271:
        /*007c*/ 	.byte	0x04, 0x36
        /*007e*/ 	.short	(.L_5273 - .L_5272)
.L_5272:
        /*0080*/ 	.word	0x00000008
.L_5273:


//--------------------- .nv.info._ZN2at6native29vectorized_elementwise_kernelILi4EZZZNS0_49_GLOBAL__N__b919a28f_16_Normalization_cu_5c38458736batch_norm_elementwise_backward_evalERKNS_6TensorES5_S5_S5_ENKUlvE_clEvENKUlvE0_clEvEUlfffE_St5arrayIPcLm4EEEEviT0_T1_ --------------------------
	.section	.nv.info._ZN2at6native29vectorized_elementwise_kernelILi4EZZZNS0_49_GLOBAL__N__b919a28f_16_Normalization_cu_5c38458736batch_norm_elementwise_backward_evalERKNS_6TensorES5_S5_S5_ENKUlvE_clEvENKUlvE0_clEvEUlfffE_St5arrayIPcLm4EEEEviT0_T1_,"",@"SHT_CUDA_INFO"
	.sectionflags	@""
	.align	4


	//----- nvinfo : EIATTR_CUDA_API_VERSION
	.align		4
        /*0000*/ 	.byte	0x04, 0x37
        /*0002*/ 	.short	(.L_5275 - .L_5274)
.L_5274:
        /*0004*/ 	.word	0x00000082


	//----- nvinfo : EIATTR_KPARAM_INFO
	.align		4
.L_5275:
        /*0008*/ 	.byte	0x04, 0x17
        /*000a*/ 	.short	(.L_5277 - .L_5276)
.L_5276:
        /*000c*/ 	.word	0x00000000
        /*0010*/ 	.short	0x0002
        /*0012*/ 	.short	0x0008
        /*0014*/ 	.byte	0x00, 0xf0, 0x81, 0x00


	//----- nvinfo : EIATTR_KPARAM_INFO
	.align		4
.L_5277:
        /*0018*/ 	.byte	0x04, 0x17
        /*001a*/ 	.short	(.L_5279 - .L_5278)
.L_5278:
        /*001c*/ 	.word	0x00000000
        /*0020*/ 	.short	0x0001
        /*0022*/ 	.short	0x0004
        /*0024*/ 	.byte	0x00, 0xf0, 0x05, 0x00


	//----- nvinfo : EIATTR_KPARAM_INFO
	.align		4
.L_5279:
        /*0028*/ 	.byte	0x04, 0x17
        /*002a*/ 	.short	(.L_5281 - .L_5280)
.L_5280:
        /*002c*/ 	.word	0x00000000
        /*0030*/ 	.short	0x0000
        /*0032*/ 	.short	0x0000
        /*0034*/ 	.byte	0x00, 0xf0, 0x11, 0x00


	//----- nvinfo : EIATTR_SPARSE_MMA_MASK
	.align		4
.L_5281:
        /*0038*/ 	.byte	0x03, 0x50
        /*003a*/ 	.short	0x0000


	//----- nvinfo : EIATTR_MAXREG_COUNT
	.align		4
        /*003c*/ 	.byte	0x03, 0x1b
        /*003e*/ 	.short	0x00ff


	//----- nvinfo : EIATTR_MERCURY_ISA_VERSION
	.align		4
        /*0040*/ 	.byte	0x03, 0x5f
        /*0042*/ 	.short	0x0101


	//----- nvinfo : EIATTR_EXIT_INSTR_OFFSETS
	.align		4
        /*0044*/ 	.byte	0x04, 0x1c
        /*0046*/ 	.short	(.L_5283 - .L_5282)


	//   ....[0]....
.L_5282:
        /*0048*/ 	.word	0x000002d0


	//   ....[1]....
        /*004c*/ 	.word	0x00000e60


	//   ....[2]....
        /*0050*/ 	.word	0x00000eb0


	//----- nvinfo : EIATTR_MAX_THREADS
	.align		4
.L_5283:
        /*0054*/ 	.byte	0x04, 0x05
        /*0056*/ 	.short	(.L_5285 - .L_5284)
.L_5284:
        /*0058*/ 	.word	0x00000080
        /*005c*/ 	.word	0x00000001
        /*0060*/ 	.word	0x00000001


	//----- nvinfo : EIATTR_CRS_STACK_SIZE
	.align		4
.L_5285:
        /*0064*/ 	.byte	0x04, 0x1e
        /*0066*/ 	.short	(.L_5287 - .L_5286)
.L_5286:
        /*0068*/ 	.word	0x00000000


	//----- nvinfo : EIATTR_CBANK_PARAM_SIZE
	.align		4
.L_5287:
        /*006c*/ 	.byte	0x03, 0x19
        /*006e*/ 	.short	0x0028


	//----- nvinfo : EIATTR_PARAM_CBANK
	.align		4
        /*0070*/ 	.byte	0x04, 0x0a
        /*0072*/ 	.short	(.L_5289 - .L_5288)
	.align		4
.L_5288:
        /*0074*/ 	.word	index@(.nv.constant0._ZN2at6native29vectorized_elementwise_kernelILi4EZZZNS0_49_GLOBAL__N__b919a28f_16_Normalization_cu_5c38458736batch_norm_elementwise_backward_evalERKNS_6TensorES5_S5_S5_ENKUlvE_clEvENKUlvE0_clEvEUlfffE_St5arrayIPcLm4EEEEviT0_T1_)
        /*0078*/ 	.short	0x0210
        /*007a*/ 	.short	0x0028


	//----- nvinfo : EIATTR_SW_WAR
	.align		4
.L_5289:
        /*007c*/ 	.byte	0x04, 0x36
        /*007e*/ 	.short	(.L_5291 - .L_5290)
.L_5290:
        /*0080*/ 	.word	0x00000008
.L_5291:


//--------------------- .nv.info._ZN2at6native29vectorized_elementwise_kernelILi8EZZZNS0_49_GLOBAL__N__b919a28f_16_Normalization_cu_5c38458736batch_norm_elementwise_backward_evalERKNS_6TensorES5_S5_S5_ENKUlvE_clEvENKUlvE0_clEvEUlfffE_St5arrayIPcLm4EEEEviT0_T1_ --------------------------
	.section	.nv.info._ZN2at6native29vectorized_elementwise_kernelILi8EZZZNS0_49_GLOBAL__N__b919a28f_16_Normalization_cu_5c38458736batch_norm_elementwise_backward_evalERKNS_6TensorES5_S5_S5_ENKUlvE_clEvENKUlvE0_clEvEUlfffE_St5arrayIPcLm4EEEEviT0_T1_,"",@"SHT_CUDA_INFO"
	.sectionflags	@""
	.align	4


	//----- nvinfo : EIATTR_CUDA_API_VERSION
	.align		4
        /*0000*/ 	.byte	0x04, 0x37
        /*0002*/ 	.short	(.L_5293 - .L_5292)
.L_5292:
        /*0004*/ 	.word	0x00000082


	//----- nvinfo : EIATTR_KPARAM_INFO
	.align		4
.L_5293:
        /*0008*/ 	.byte	0x04, 0x17
        /*000a*/ 	.short	(.L_5295 - .L_5294)
.L_5294:
        /*000c*/ 	.word	0x00000000
        /*0010*/ 	.short	0x0002
        /*0012*/ 	.short	0x0008
        /*0014*/ 	.byte	0x00, 0xf0, 0x81, 0x00


	//----- nvinfo : EIATTR_KPARAM_INFO
	.align		4
.L_5295:
        /*0018*/ 	.byte	0x04, 0x17
        /*001a*/ 	.short	(.L_5297 - .L_5296)
.L_5296:
        /*001c*/ 	.word	0x00000000
        /*0020*/ 	.short	0x0001
        /*0022*/ 	.short	0x0004
        /*0024*/ 	.byte	0x00, 0xf0, 0x05, 0x00


	//----- nvinfo : EIATTR_KPARAM_INFO
	.align		4
.L_5297:
        /*0028*/ 	.byte	0x04, 0x17
        /*002a*/ 	.short	(.L_5299 - .L_5298)
.L_5298:
        /*002c*/ 	.word	0x00000000
        /*0030*/ 	.short	0x0000
        /*0032*/ 	.short	0x0000
        /*0034*/ 	.byte	0x00, 0xf0, 0x11, 0x00


	//----- nvinfo : EIATTR_SPARSE_MMA_MASK
	.align		4
.L_5299:
        /*0038*/ 	.byte	0x03, 0x50
        /*003a*/ 	.short	0x0000


	//----- nvinfo : EIATTR_MAXREG_COUNT
	.align		4
        /*003c*/ 	.byte	0x03, 0x1b
        /*003e*/ 	.short	0x00ff


	//----- nvinfo : EIATTR_MERCURY_ISA_VERSION
	.align		4
        /*0040*/ 	.byte	0x03, 0x5f
        /*0042*/ 	.short	0x0101


	//----- nvinfo : EIATTR_EXIT_INSTR_OFFSETS
	.align		4
        /*0044*/ 	.byte	0x04, 0x1c
        /*0046*/ 	.short	(.L_5301 - .L_5300)


	//   ....[0]....
.L_5300:
        /*0048*/ 	.word	0x000002d0


	//   ....[1]....
        /*004c*/ 	.word	0x00000e60


	//   ....[2]....
        /*0050*/ 	.word	0x00000eb0


	//----- nvinfo : EIATTR_MAX_THREADS
	.align		4
.L_5301:
        /*0054*/ 	.byte	0x04, 0x05
        /*0056*/ 	.short	(.L_5303 - .L_5302)
.L_5302:
        /*0058*/ 	.word	0x00000080
        /*005c*/ 	.word	0x00000001
        /*0060*/ 	.word	0x00000001


	//----- nvinfo : EIATTR_CRS_STACK_SIZE
	.align		4
.L_5303:
        /*0064*/ 	.byte	0x04, 0x1e
        /*0066*/ 	.short	(.L_5305 - .L_5304)
.L_5304:
        /*0068*/ 	.word	0x00000000


	//----- nvinfo : EIATTR_CBANK_PARAM_SIZE
	.align		4
.L_5305:
        /*006c*/ 	.byte	0x03, 0x19
        /*006e*/ 	.short	0x0028


	//----- nvinfo : EIATTR_PARAM_CBANK
	.align		4
        /*0070*/ 	.byte	0x04, 0x0a
        /*0072*/ 	.short	(.L_5307 - .L_5306)
	.align		4
.L_5306:
        /*0074*/ 	.word	index@(.nv.constant0._ZN2at6native29vectorized_elementwise_kernelILi8EZZZNS0_49_GLOBAL__N__b919a28f_16_Normalization_cu_5c38458736batch_norm_elementwise_backward_evalERKNS_6TensorES5_S5_S5_ENKUlvE_clEvENKUlvE0_clEvEUlfffE_St5arrayIPcLm4EEEEviT0_T1_)
        /*0078*/ 	.short	0x0210
        /*007a*/ 	.short	0x0028


	//----- nvinfo : EIATTR_SW_WAR
	.align		4
.L_5307:
        /*007c*/ 	.byte	0x04, 0x36
        /*007e*/ 	.short	(.L_5309 - .L_5308)
.L_5308:
        /*0080*/ 	.word	0x00000008
.L_5309:


//--------------------- .nv.info._ZN2at6native18elementwise_kernelILi128ELi4EZNS0_15gpu_kernel_implIZZZNS0_49_GLOBAL__N__b919a28f_16_Normalization_cu_5c38458736batch_norm_elementwise_backward_evalERKNS_6TensorES6_S6_S6_ENKUlvE_clEvENKUlvE_clEvEUldddE_EEvRNS_18TensorIteratorBaseERKT_EUliE_EEviT1_ --------------------------
	.section	.nv.info._ZN2at6native18elementwise_kernelILi128ELi4EZNS0_15gpu_kernel_implIZZZNS0_49_GLOBAL__N__b919a28f_16_Normalization_cu_5c38458736batch_norm_elementwise_backward_evalERKNS_6TensorES6_S6_S6_ENKUlvE_clEvENKUlvE_clEvEUldddE_EEvRNS_18TensorIteratorBaseERKT_EUliE_EEviT1_,"",@"SHT_CUDA_INFO"
	.sectionflags	@""
	.align	4


	//----- nvinfo : EIATTR_CUDA_API_VERSION
	.align		4
        /*0000*/ 	.byte	0x04, 0x37
        /*0002*/ 	.short	(.L_5311 - .L_5310)
.L_5310:
        /*0004*/ 	.word	0x00000082


	//----- nvinfo : EIATTR_KPARAM_INFO
	.align		4
.L_5311:
        /*0008*/ 	.byte	0x04, 0x17
        /*000a*/ 	.short	(.L_5313 - .L_5312)
.L_5312:
        /*000c*/ 	.word	0x00000000
        /*0010*/ 	.short	0x0001
        /*0012*/ 	.short	0x0008
        /*0014*/ 	.byte	0x00, 0xf0, 0xc1, 0x0b


	//----- nvinfo : EIATTR_KPARAM_INFO
	.align		4
.L_5313:
        /*0018*/ 	.byte	0x04, 0x17
        /*001a*/ 	.short	(.L_5315 - .L_5314)
.L_5314:
        /*001c*/ 	.word	0x00000000
        /*0020*/ 	.short	0x0000
        /*0022*/ 	.short	0x0000
        /*0024*/ 	.byte	0x00, 0xf0, 0x11, 0x00


	//----- nvinfo : EIATTR_SPARSE_MMA_MASK
	.align		4
.L_5315:
        /*0028*/ 	.byte	0x03, 0x50
        /*002a*/ 	.short	0x0000


	//----- nvinfo : EIATTR_MAXREG_COUNT
	.align		4
        /*002c*/ 	.byte	0x03, 0x1b
        /*002e*/ 	.short	0x0080


	//----- nvinfo : EIATTR_EXTERNS
	.align		4
        /*0030*/ 	.byte	0x04, 0x0f
        /*0032*/ 	.short	(.L_5317 - .L_5316)


	//   ....[0]....
	.align		4
.L_5316:
        /*0034*/ 	.word	index@(__assertfail)


	//----- nvinfo : EIATTR_MERCURY_ISA_VERSION
	.align		4
.L_5317:
        /*0038*/ 	.byte	0x03, 0x5f
        /*003a*/ 	.short	0x0101


	//----- nvinfo : EIATTR_SYSCALL_OFFSETS
	.align		4
        /*003c*/ 	.byte	0x04, 0x46
        /*003e*/ 	.short	(.L_5319 - .L_5318)


	//   ....[0]....
.L_5318:
        /*0040*/ 	.word	0x00002730


	//   ....[1]....
        /*0044*/ 	.word	0x00003640


	//   ....[2]....
        /*0048*/ 	.word	0x00004550


	//   ....[3]....
        /*004c*/ 	.word	0x00005690


	//   ....[4]....
        /*0050*/ 	.word	0x00007df0


	//   ....[5]....
        /*0054*/ 	.word	0x00008d00


	//   ....[6]....
        /*0058*/ 	.word	0x00009c10


	//   ....[7]....
        /*005c*/ 	.word	0x0000ad50


	//   ....[8]....
        /*0060*/ 	.word	0x0000d4a0


	//   ....[9]....
        /*0064*/ 	.word	0x0000e3b0


	//   ....[10]....
        /*0068*/ 	.word	0x0000f2c0


	//   ....[11]....
        /*006c*/ 	.word	0x00010400


	//   ....[12]....
        /*0070*/ 	.word	0x00012b40


	//   ....[13]....
        /*0074*/ 	.word	0x00013a50


	//   ....[14]....
        /*0078*/ 	.word	0x00014960


	//   ....[15]....
        /*007c*/ 	.word	0x00015aa0


	//----- nvinfo : EIATTR_EXIT_INSTR_OFFSETS
	.align		4
.L_5319:
        /*0080*/ 	.byte	0x04, 0x1c
        /*0082*/ 	.short	(.L_5321 - .L_5320)


	//   ....[0]....
.L_5320:
        /*0084*/ 	.word	0x000104b0


	//   ....[1]....
        /*0088*/ 	.word	0x00014ae0


	//   ....[2]....
        /*008c*/ 	.word	0x00014b20


	//   ....[3]....
        /*0090*/ 	.word	0x00014bb0


	//   ....[4]....
        /*0094*/ 	.word	0x00014be0


	//   ....[5]....
        /*0098*/ 	.word	0x00014c10


	//   ....[6]....
        /*009c*/ 	.word	0x00014ce0


	//   ....[7]....
        /*00a0*/ 	.word	0x00014d60


	//   ....[8]....
        /*00a4*/ 	.word	0x00014e40


	//   ....[9]....
        /*00a8*/ 	.word	0x00014ed0


	//   ....[10]....
        /*00ac*/ 	.word	0x00014ef0


	//   ....[11]....
        /*00b0*/ 	.word	0x00014fb0


	//   ....[12]....
        /*00b4*/ 	.word	0x00014fe0


	//   ....[13]....
        /*00b8*/ 	.word	0x000151b0


	//   ....[14]....
        /*00bc*/ 	.word	0x00015350


	//   ....[15]....
        /*00c0*/ 	.word	0x000153d0


	//   ....[16]....
        /*00c4*/ 	.word	0x00015480


	//   ....[17]....
        /*00c8*/ 	.word	0x00015640


	//   ....[18]....
        /*00cc*/ 	.word	0x00015800


	//   ....[19]....
        /*00d0*/ 	.word	0x000159a0


	//   ....[20]....
        /*00d4*/ 	.word	0x00015ab0


	//   ....[21]....
        /*00d8*/ 	.word	0x00015ae0


	//   ....[22]....
        /*00dc*/ 	.word	0x00015b10


	//----- nvinfo : EIATTR_MAX_THREADS
	.align		4
.L_5321:
        /*00e0*/ 	.byte	0x04, 0x05
        /*00e2*/ 	.short	(.L_5323 - .L_5322)
.L_5322:
        /*00e4*/ 	.word	0x00000080
        /*00e8*/ 	.word	0x00000001
        /*00ec*/ 	.word	0x00000001


	//----- nvinfo : EIATTR_CRS_STACK_SIZE
	.align		4
.L_5323:
        /*00f0*/ 	.byte	0x04, 0x1e
        /*00f2*/ 	.short	(.L_5325 - .L_5324)
.L_5324:
        /*00f4*/ 	.word	0x00000000


	//----- nvinfo : EIATTR_CBANK_PARAM_SIZE
	.align		4
.L_5325:
        /*00f8*/ 	.byte	0x03, 0x19
        /*00fa*/ 	.short	0x02f8


	//----- nvinfo : EIATTR_PARAM_CBANK
	.align		4
        /*00fc*/ 	.byte	0x04, 0x0a
        /*00fe*/ 	.short	(.L_5327 - .L_5326)
	.align		4
.L_5326:
        /*0100*/ 	.word	index@(.nv.constant0._ZN2at6native18elementwise_kernelILi128ELi4EZNS0_15gpu_kernel_implIZZZNS0_49_GLOBAL__N__b919a28f_16_Normalization_cu_5c38458736batch_norm_elementwise_backward_evalERKNS_6TensorES6_S6_S6_ENKUlvE_clEvENKUlvE_clEvEUldddE_EEvRNS_18TensorIteratorBaseERKT_EUliE_EEviT1_)
        /*0104*/ 	.short	0x0210
        /*0106*/ 	.short	0x02f8


	//----- nvinfo : EIATTR_SW_WAR
	.align		4
.L_5327:
        /*0108*/ 	.byte	0x04, 0x36
        /*010a*/ 	.short	(.L_5329 - .L_5328)
.L_5328:
        /*010c*/ 	.word	0x00000008
.L_5329:


//--------------------- .nv.info._ZN2at6native27unrolled_elementwise_kernelIZZZNS0_49_GLOBAL__N__b919a28f_16_Normalization_cu_5c38458736batch_norm_elementwise_backward_evalERKNS_6TensorES5_S5_S5_ENKUlvE_clEvENKUlvE_clEvEUldddE_St5arrayIPcLm4EELi4E23TrivialOffsetCalculatorILi3EjESC_ILi1EjENS0_6memory12LoadWithCastILi3EEENSF_13StoreWithCastILi1EEEEEviT_T0_T2_T3_T4_T5_ --------------------------
	.section	.nv.info._ZN2at6native27unrolled_elementwise_kernelIZZZNS0_49_GLOBAL__N__b919a28f_16_Normalization_cu_5c38458736batch_norm_elementwise_backward_evalERKNS_6TensorES5_S5_S5_ENKUlvE_clEvENKUlvE_clEvEUldddE_St5arrayIPcLm4EELi4E23TrivialOffsetCalculatorILi3EjESC_ILi1EjENS0_6memory12LoadWithCastILi3EEENSF_13StoreWithCastILi1EEEEEviT_T0_T2_T3_T4_T5_,"",@"SHT_CUDA_INFO"
	.sectionflags	@""
	.align	4


	//----- nvinfo : EIATTR_CUDA_API_VERSION
	.align		4
        /*0000*/ 	.byte	0x04, 0x37
        /*0002*/ 	.short	(.L_5331 - .L_5330)
.L_5330:
        /*0004*/ 	.word	0x00000082


	//----- nvinfo : EIATTR_KPARAM_INFO
	.align		4
.L_5331:
        /*0008*/ 	.byte	0x04, 0x17
        /*000a*/ 	.short	(.L_5333 - .L_5332)
.L_5332:
        /*000c*/ 	.word	0x00000000
        /*0010*/ 	.short	0x0006
        /*0012*/ 	.short	0x003c
        /*0014*/ 	.byte	0x00, 0xf0, 0x21, 0x00


	//----- nvinfo : EIATTR_KPARAM_INFO
	.align		4
.L_5333:
        /*0018*/ 	.byte	0x04, 0x17
        /*001a*/ 	.short	(.L_5335 - .L_5334)
.L_5334:
        /*001c*/ 	.word	0x00000000
        /*0020*/ 	.short	0x0005
        /*0022*/ 	.short	0x002c
        /*0024*/ 	.byte	0x00, 0xf0, 0x41, 0x00


	//----- nvinfo : EIATTR_KPARAM_INFO
	.align		4
.L_5335:
        /*0028*/ 	.byte	0x04, 0x17
        /*002a*/ 	.short	(.L_5337 - .L_5336)
.L_5336:
        /*002c*/ 	.word	0x00000000
        /*0030*/ 	.short	0x0004
        /*0032*/ 	.short	0x0029
        /*0034*/ 	.byte	0x00, 0xf0, 0x05, 0x00


	//----- nvinfo : EIATTR_KPARAM_INFO
	.align		4
.L_5337:
        /*0038*/ 	.byte	0x04, 0x17
        /*003a*/ 	.short	(.L_5339 - .L_5338)
.L_5338:
        /*003c*/ 	.word	0x00000000
        /*0040*/ 	.short	0x0003
        /*0042*/ 	.short	0x0028
        /*0044*/ 	.byte	0x00, 0xf0, 0x05, 0x00


	//----- nvinfo : EIATTR_KPARAM_INFO
	.align		4
.L_5339:
        /*0048*/ 	.byte	0x04, 0x17
        /*004a*/ 	.short	(.L_5341 - .L_5340)
.L_5340:
        /*004c*/ 	.word	0x00000000
        /*0050*/ 	.short	0x0002
        /*0052*/ 	.short	0x0008
        /*0054*/ 	.byte	0x00, 0xf0, 0x81, 0x00


	//----- nvinfo : EIATTR_KPARAM_INFO
	.align		4
.L_5341:
        /*0058*/ 	.byte	0x04, 0x17
        /*005a*/ 	.short	(.L_5343 - .L_5342)
.L_5342:
        /*005c*/ 	.word	0x00000000
        /*0060*/ 	.short	0x0001
        /*0062*/ 	.short	0x0004
        /*0064*/ 	.byte	0x00, 0xf0, 0x05, 0x00


	//----- nvinfo : EIATTR_KPARAM_INFO
	.align		4
.L_5343:
        /*0068*/ 	.byte	0x04, 0x17
        /*006a*/ 	.short	(.L_5345 - .L_5344)
.L_5344:
        /*006c*/ 	.word	0x00000000
        /*0070*/ 	.short	0x0000
        /*0072*/ 	.short	0x0000
        /*0074*/ 	.byte	0x00, 0xf0, 0x11, 0x00


	//----- nvinfo : EIATTR_SPARSE_MMA_MASK
	.align		4
.L_5345:
        /*0078*/ 	.byte	0x03, 0x50
        /*007a*/ 	.short	0x0000


	//----- nvinfo : EIATTR_MAXREG_COUNT
	.align		4
        /*007c*/ 	.byte	0x03, 0x1b
        /*007e*/ 	.short	0x00ff


	//----- nvinfo : EIATTR_EXTERNS
	.align		4
        /*0080*/ 	.byte	0x04, 0x0f
        /*0082*/ 	.short	(.L_5347 - .L_5346)


	//   ....[0]....
	.align		4
.L_5346:
        /*0084*/ 	.word	index@(__assertfail)


	//----- nvinfo : EIATTR_MERCURY_ISA_VERSION
	.align		4
.L_5347:
        /*0088*/ 	.byte	0x03, 0x5f
        /*008a*/ 	.short	0x0101


	//----- nvinfo : EIATTR_SYSCALL_OFFSETS
	.align		4
        /*008c*/ 	.byte	0x04, 0x46
        /*008e*/ 	.short	(.L_5349 - .L_5348)


	//   ....[0]....
.L_5348:
        /*0090*/ 	.word	0x00000fb0


	//   ....[1]....
        /*0094*/ 	.word	0x00001ed0


	//   ....[2]....
        /*0098*/ 	.word	0x00002df0


	//   ....[3]....
        /*009c*/ 	.word	0x00003d90


	//   ....[4]....
        /*00a0*/ 	.word	0x00004cb0


	//   ....[5]....
        /*00a4*/ 	.word	0x00005bd0


	//   ....[6]....
        /*00a8*/ 	.word	0x00006b90


	//   ....[7]....
        /*00ac*/ 	.word	0x00007ab0


	//   ....[8]....
        /*00b0*/ 	.word	0x000089d0


	//   ....[9]....
        /*00b4*/ 	.word	0x00009970


	//   ....[10]....
        /*00b8*/ 	.word	0x0000a8a0


	//   ....[11]....
        /*00bc*/ 	.word	0x0000b7c0


	//   ....[12]....
        /*00c0*/ 	.word	0x0000ca00


	//   ....[13]....
        /*00c4*/ 	.word	0x0000db90


	//   ....[14]....
        /*00c8*/ 	.word	0x0000ed10


	//   ....[15]....
        /*00cc*/ 	.word	0x0000feb0


	//----- nvinfo : EIATTR_EXIT_INSTR_OFFSETS
	.align		4
.L_5349:
        /*00d0*/ 	.byte	0x04, 0x1c
        /*00d2*/ 	.short	(.L_5351 - .L_5350)


	//   ....[0]....
.L_5350:
        /*00d4*/ 	.word	0x0000edb0


	//   ....[1]....
        /*00d8*/ 	.word	0x0000eef0


	//   ....[2]....
        /*00dc*/ 	.word	0x0000ef30


	//   ....[3]....
        /*00e0*/ 	.word	0x0000efc0


	//   ....[4]....
        /*00e4*/ 	.word	0x0000eff0


	//   ....[5]....
        /*00e8*/ 	.word	0x0000f020


	//   ....[6]....
        /*00ec*/ 	.word	0x0000f0f0


	//   ....[7]....
        /*00f0*/ 	.word	0x0000f170


	//   ....[8]....
        /*00f4*/ 	.word	0x0000f250


	//   ....[9]....
        /*00f8*/ 	.word	0x0000f2e0


	//   ....[10]....
        /*00fc*/ 	.word	0x0000f300


	//   ....[11]....
        /*0100*/ 	.word	0x0000f3c0


	//   ....[12]....
        /*0104*/ 	.word	0x0000f3f0


	//   ....[13]....
        /*0108*/ 	.word	0x0000f5c0


	//   ....[14]....
        /*010c*/ 	.word	0x0000f760


	//   ....[15]....
        /*0110*/ 	.word	0x0000f7e0


	//   ....[16]....
        /*0114*/ 	.word	0x0000f890


	//   ....[17]....
        /*0118*/ 	.word	0x0000fa50


	//   ....[18]....
        /*011c*/ 	.word	0x0000fc10


	//   ....[19]....
        /*0120*/ 	.word	0x0000fdb0


	//   ....[20]....
        /*0124*/ 	.word	0x0000fec0


	//   ....[21]....
        /*0128*/ 	.word	0x0000fef0


	//   ....[22]....
        /*012c*/ 	.word	0x0000ff20


	//----- nvinfo : EIATTR_MAX_THREADS
	.align		4
.L_5351:
        /*0130*/ 	.byte	0x04, 0x05
        /*0132*/ 	.short	(.L_5353 - .L_5352)
.L_5352:
        /*0134*/ 	.word	0x00000080
        /*0138*/ 	.word	0x00000001
        /*013c*/ 	.word	0x00000001


	//----- nvinfo : EIATTR_CRS_STACK_SIZE
	.align		4
.L_5353:
        /*0140*/ 	.byte	0x04, 0x1e
        /*0142*/ 	.short	(.L_5355 - .L_5354)
.L_5354:
        /*0144*/ 	.word	0x00000000


	//----- nvinfo : EIATTR_CBANK_PARAM_SIZE
	.align		4
.L_5355:
        /*0148*/ 	.byte	0x03, 0x19
        /*014a*/ 	.short	0x0044


	//----- nvinfo : EIATTR_PARAM_CBANK
	.align		4
        /*014c*/ 	.byte	0x04, 0x0a
        /*014e*/ 	.short	(.L_5357 - .L_5356)
	.align		4
.L_5356:
        /*0150*/ 	.word	index@(.nv.constant0._ZN2at6native27unrolled_elementwise_kernelIZZZNS0_49_GLOBAL__N__b919a28f_16_Normalization_cu_5c38458736batch_norm_elementwise_backward_evalERKNS_6TensorES5_S5_S5_ENKUlvE_clEvENKUlvE_clEvEUldddE_St5arrayIPcLm4EELi4E23TrivialOffsetCalculatorILi3EjESC_ILi1EjENS0_6memory12LoadWithCastILi3EEENSF_13StoreWithCastILi1EEEEEviT_T0_T2_T3_T4_T5_)
        /*0154*/ 	.short	0x0210
        /*0156*/ 	.short	0x0044


	//----- nvinfo : EIATTR_SW_WAR
	.align		4
.L_5357:
        /*0158*/ 	.byte	0x04, 0x36
        /*015a*/ 	.short	(.L_5359 - .L_5358)
.L_5358:
        /*015c*/ 	.word	0x00000008
.L_5359:


//--------------------- .nv.info._ZN2at6native18elementwise_kernelILi128ELi2EZNS0_22gpu_kernel_impl_nocastIZZZNS0_49_GLOBAL__N__b919a28f_16_Normalization_cu_5c38458736batch_norm_elementwise_backward_evalERKNS_6TensorES6_S6_S6_ENKUlvE_clEvENKUlvE_clEvEUldddE_EEvRNS_18TensorIteratorBaseERKT_EUliE_EEviT1_ --------------------------
	.section	.nv.info._ZN2at6native18elementwise_kernelILi128ELi2EZNS0_22gpu_kernel_impl_nocastIZZZNS0_49_GLOBAL__N__b919a28f_16_Normalization_cu_5c38458736batch_norm_elementwise_backward_evalERKNS_6TensorES6_S6_S6_ENKUlvE_clEvENKUlvE_clEvEUldddE_EEvRNS_18TensorIteratorBaseERKT_EUliE_EEviT1_,"",@"SHT_CUDA_INFO"
	.sectionflags	@""
	.align	4


	//----- nvinfo : EIATTR_CUDA_API_VERSION
	.align		4
        /*0000*/ 	.byte	0x04, 0x37
        /*0002*/ 	.short	(.L_5361 - .L_5360)
.L_5360:
        /*0004*/ 	.word	0x00000082


	//----- nvinfo : EIATTR_KPARAM_INFO
	.align		4
.L_5361:
        /*0008*/ 	.byte	0x04, 0x17
        /*000a*/ 	.short	(.L_5363 - .L_5362)
.L_5362:
        /*000c*/ 	.word	0x00000000
        /*0010*/ 	.short	0x0001
        /*0012*/ 	.short	0x0008
        /*0014*/ 	.byte	0x00, 0xf0, 0xc1, 0x0b


	//----- nvinfo : EIATTR_KPARAM_INFO
	.align		4
.L_5363:
        /*0018*/ 	.byte	0x04, 0x17
        /*001a*/ 	.short	(.L_5365 - .L_5364)
.L_5364:
        /*001c*/ 	.word	0x00000000
        /*0020*/ 	.short	0x0000
        /*0022*/ 	.short	0x0000
        /*0024*/ 	.byte	0x00, 0xf0, 0x11, 0x00


	//----- nvinfo : EIATTR_SPARSE_MMA_MASK
	.align		4
.L_5365:
        /*0028*/ 	.byte	0x03, 0x50
        /*002a*/ 	.short	0x0000


	//----- nvinfo : EIATTR_MAXREG_COUNT
	.align		4
        /*002c*/ 	.byte	0x03, 0x1b
        /*002e*/ 	.short	0x0080


	//----- nvinfo : EIATTR_MERCURY_ISA_VERSION
	.align		4
        /*0030*/ 	.byte	0x03, 0x5f
        /*0032*/ 	.short	0x0101


	//----- nvinfo : EIATTR_EXIT_INSTR_OFFSETS
	.align		4
        /*0034*/ 	.byte	0x04, 0x1c
        /*0036*/ 	.short	(.L_5367 - .L_5366)


	//   ....[0]....
.L_5366:
        /*0038*/ 	.word	0x00001990


	//   ....[1]....
        /*003c*/ 	.word	0x00003270


	//----- nvinfo : EIATTR_MAX_THREADS
	.align		4
.L_5367:
        /*0040*/ 	.byte	0x04, 0x05
        /*0042*/ 	.short	(.L_5369 - .L_5368)
.L_5368:
        /*0044*/ 	.word	0x00000080
        /*0048*/ 	.word	0x00000001
        /*004c*/ 	.word	0x00000001


	//----- nvinfo : EIATTR_CRS_STACK_SIZE
	.align		4
.L_5369:
        /*0050*/ 	.byte	0x04, 0x1e
        /*0052*/ 	.short	(.L_5371 - .L_5370)
.L_5370:
        /*0054*/ 	.word	0x00000000


	//----- nvinfo : EIATTR_CBANK_PARAM_SIZE
	.align		4
.L_5371:
        /*0058*/ 	.byte	0x03, 0x19
        /*005a*/ 	.short	0x02f8


	//----- nvinfo : EIATTR_PARAM_CBANK
	.align		4
        /*005c*/ 	.byte	0x04, 0x0a
        /*005e*/ 	.short	(.L_5373 - .L_5372)
	.align		4
.L_5372:
        /*0060*/ 	.word	index@(.nv.constant0._ZN2at6native18elementwise_kernelILi128ELi2EZNS0_22gpu_kernel_impl_nocastIZZZNS0_49_GLOBAL__N__b919a28f_16_Normalization_cu_5c38458736batch_norm_elementwise_backward_evalERKNS_6TensorES6_S6_S6_ENKUlvE_clEvENKUlvE_clEvEUldddE_EEvRNS_18TensorIteratorBaseERKT_EUliE_EEviT1_)
        /*0064*/ 	.short	0x0210
        /*0066*/ 	.short	0x02f8


	//----- nvinfo : EIATTR_SW_WAR
	.align		4
.L_5373:
        /*0068*/ 	.byte	0x04, 0x36
        /*006a*/ 	.short	(.L_5375 - .L_5374)
.L_5374:
        /*006c*/ 	.word	0x00000008
.L_5375:


//--------------------- .nv.info._ZN2at6native27unrolled_elementwise_kernelIZZZNS0_49_GLOBAL__N__b919a28f_16_Normalization_cu_5c38458736batch_norm_elementwise_backward_evalERKNS_6TensorES5_S5_S5_ENKUlvE_clEvENKUlvE_clEvEUldddE_St5arrayIPcLm4EELi4E23TrivialOffsetCalculatorILi3EjESC_ILi1EjENS0_6memory15LoadWithoutCastENSF_16StoreWithoutCastEEEviT_T0_T2_T3_T4_T5_ --------------------------
	.section	.nv.info._ZN2at6native27unrolled_elementwise_kernelIZZZNS0_49_GLOBAL__N__b919a28f_16_Normalization_cu_5c38458736batch_norm_elementwise_backward_evalERKNS_6TensorES5_S5_S5_ENKUlvE_clEvENKUlvE_clEvEUldddE_St5arrayIPcLm4EELi4E23TrivialOffsetCalculatorILi3EjESC_ILi1EjENS0_6memory15LoadWithoutCastENSF_16StoreWithoutCastEEEviT_T0_T2_T3_T4_T5_,"",@"SHT_CUDA_INFO"
	.sectionflags	@""
	.align	4


	//----- nvinfo : EIATTR_CUDA_API_VERSION
	.align		4
        /*0000*/ 	.byte	0x04, 0x37
        /*0002*/ 	.short	(.L_5377 - .L_5376)
.L_5376:
        /*0004*/ 	.word	0x00000082


	//----- nvinfo : EIATTR_KPARAM_INFO
	.align		4
.L_5377:
        /*0008*/ 	.byte	0x04, 0x17
        /*000a*/ 	.short	(.L_5379 - .L_5378)
.L_5378:
        /*000c*/ 	.word	0x00000000
        /*0010*/ 	.short	0x0006
        /*0012*/ 	.short	0x002b
        /*0014*/ 	.byte	0x00, 0xf0, 0x05, 0x00


	//----- nvinfo : EIATTR_KPARAM_INFO
	.align		4
.L_5379:
        /*0018*/ 	.byte	0x04, 0x17
        /*001a*/ 	.short	(.L_5381 - .L_5380)
.L_5380:
        /*001c*/ 	.word	0x00000000
        /*0020*/ 	.short	0x0005
        /*0022*/ 	.short	0x002a
        /*0024*/ 	.byte	0x00, 0xf0, 0x05, 0x00


	//----- nvinfo : EIATTR_KPARAM_INFO
	.align		4
.L_5381:
        /*0028*/ 	.byte	0x04, 0x17
        /*002a*/ 	.short	(.L_5383 - .L_5382)
.L_5382:
        /*002c*/ 	.word	0x00000000
        /*0030*/ 	.short	0x0004
        /*0032*/ 	.short	0x0029
        /*0034*/ 	.byte	0x00, 0xf0, 0x05, 0x00


	//----- nvinfo : EIATTR_KPARAM_INFO
	.align		4
.L_5383:
        /*0038*/ 	.byte	0x04, 0x17
        /*003a*/ 	.short	(.L_5385 - .L_5384)
.L_5384:
        /*003c*/ 	.word	0x00000000
        /*0040*/ 	.short	0x0003
        /*0042*/ 	.short	0x0028
        /*0044*/ 	.byte	0x00, 0xf0, 0x05, 0x00


	//----- nvinfo : EIATTR_KPARAM_INFO
	.align		4
.L_5385:
        /*0048*/ 	.byte	0x04, 0x17
        /*004a*/ 	.short	(.L_5387 - .L_5386)
.L_5386:
        /*004c*/ 	.word	0x00000000
        /*0050*/ 	.short	0x0002
        /*0052*/ 	.short	0x0008
        /*0054*/ 	.byte	0x00, 0xf0, 0x81, 0x00


	//----- nvinfo : EIATTR_KPARAM_INFO
	.align		4
.L_5387:
        /*0058*/ 	.byte	0x04, 0x17
        /*005a*/ 	.short	(.L_5389 - .L_5388)
.L_5388:
        /*005c*/ 	.word	0x00000000
        /*0060*/ 	.short	0x0001
        /*0062*/ 	.short	0x0004
        /*0064*/ 	.byte	0x00, 0xf0, 0x05, 0x00


	//----- nvinfo : EIATTR_KPARAM_INFO
	.align		4
.L_5389:
        /*0068*/ 	.byte	0x04, 0x17
        /*006a*/ 	.short	(.L_5391 - .L_5390)
.L_5390:
        /*006c*/ 	.word	0x00000000
        /*0070*/ 	.short	0x0000
        /*0072*/ 	.short	0x0000
        /*0074*/ 	.byte	0x00, 0xf0, 0x11, 0x00


	//----- nvinfo : EIATTR_SPARSE_MMA_MASK
	.align		4
.L_5391:
        /*0078*/ 	.byte	0x03, 0x50
        /*007a*/ 	.short	0x0000


	//----- nvinfo : EIATTR_MAXREG_COUNT
	.align		4
        /*007c*/ 	.byte	0x03, 0x1b
        /*007e*/ 	.short	0x00ff


	//----- nvinfo : EIATTR_MERCURY_ISA_VERSION
	.align		4
        /*0080*/ 	.byte	0x03, 0x5f
        /*0082*/ 	.short	0x0101


	//----- nvinfo : EIATTR_EXIT_INSTR_OFFSETS
	.align		4
        /*0084*/ 	.byte	0x04, 0x1c
        /*0086*/ 	.short	(.L_5393 - .L_5392)


	//   ....[0]....
.L_5392:
        /*0088*/ 	.word	0x000005e0


	//   ....[1]....
        /*008c*/ 	.word	0x00000650


	//----- nvinfo : EIATTR_MAX_THREADS
	.align		4
.L_5393:
        /*0090*/ 	.byte	0x04, 0x05
        /*0092*/ 	.short	(.L_5395 - .L_5394)
.L_5394:
        /*0094*/ 	.word	0x00000080
        /*0098*/ 	.word	0x00000001
        /*009c*/ 	.word	0x00000001


	//----- nvinfo : EIATTR_CRS_STACK_SIZE
	.align		4
.L_5395:
        /*00a0*/ 	.byte	0x04, 0x1e
        /*00a2*/ 	.short	(.L_5397 - .L_5396)
.L_5396:
        /*00a4*/ 	.word	0x00000000


	//----- nvinfo : EIATTR_CBANK_PARAM_SIZE
	.align		4
.L_5397:
        /*00a8*/ 	.byte	0x03, 0x19
        /*00aa*/ 	.short	0x002c


	//----- nvinfo : EIATTR_PARAM_CBANK
	.align		4
        /*00ac*/ 	.byte	0x04, 0x0a
        /*00ae*/ 	.short	(.L_5399 - .L_5398)
	.align		4
.L_5398:
        /*00b0*/ 	.word	index@(.nv.constant0._ZN2at6native27unrolled_elementwise_kernelIZZZNS0_49_GLOBAL__N__b919a28f_16_Normalization_cu_5c38458736batch_norm_elementwise_backward_evalERKNS_6TensorES5_S5_S5_ENKUlvE_clEvENKUlvE_clEvEUldddE_St5arrayIPcLm4EELi4E23TrivialOffsetCalculatorILi3EjESC_ILi1EjENS0_6memory15LoadWithoutCastENSF_16StoreWithoutCastEEEviT_T0_T2_T3_T4_T5_)
        /*00b4*/ 	.short	0x0210
        /*00b6*/ 	.short	0x002c


	//----- nvinfo : EIATTR_SW_WAR
	.align		4
.L_5399:
        /*00b8*/ 	.byte	0x04, 0x36
        /*00ba*/ 	.short	(.L_5401 - .L_5400)
.L_5400:
        /*00bc*/ 	.word	0x00000008
.L_5401:


//--------------------- .nv.info._ZN2at6native29vectorized_elementwise_kernelILi2EZZZNS0_49_GLOBAL__N__b919a28f_16_Normalization_cu_5c38458736batch_norm_elementwise_backward_evalERKNS_6TensorES5_S5_S5_ENKUlvE_clEvENKUlvE_clEvEUldddE_St5arrayIPcLm4EEEEviT0_T1_ --------------------------
	.section	.nv.info._ZN2at6native29vectorized_elementwise_kernelILi2EZZZNS0_49_GLOBAL__N__b919a28f_16_Normalization_cu_5c38458736batch_norm_elementwise_backward_evalERKNS_6TensorES5_S5_S5_ENKUlvE_clEvENKUlvE_clEvEUldddE_St5arrayIPcLm4EEEEviT0_T1_,"",@"SHT_CUDA_INFO"
	.sectionflags	@""
	.align	4


	//----- nvinfo : EIATTR_CUDA_API_VERSION
	.align		4
        /*0000*/ 	.byte	0x04, 0x37
        /*0002*/ 	.short	(.L_5403 - .L_5402)
.L_5402:
        /*0004*/ 	.word	0x00000082


	//----- nvinfo : EIATTR_KPARAM_INFO
	.align		4
.L_5403:
        /*0008*/ 	.byte	0x04, 0x17
        /*000a*/ 	.short	(.L_5405 - .L_5404)
.L_5404:
        /*000c*/ 	.word	0x00000000
        /*0010*/ 	.short	0x0002
        /*0012*/ 	.short	0x0008
        /*0014*/ 	.byte	0x00, 0xf0, 0x81, 0x00


	//----- nvinfo : EIATTR_KPARAM_INFO
	.align		4
.L_5405:
        /*0018*/ 	.byte	0x04, 0x17
        /*001a*/ 	.short	(.L_5407 - .L_5406)
.L_5406:
        /*001c*/ 	.word	0x00000000
        /*0020*/ 	.short	0x0001
        /*0022*/ 	.short	0x0004
        /*0024*/ 	.byte	0x00, 0xf0, 0x05, 0x00


	//----- nvinfo : EIATTR_KPARAM_INFO
	.align		4
.L_5407:
        /*0028*/ 	.byte	0x04, 0x17
        /*002a*/ 	.short	(.L_5409 - .L_5408)
.L_5408:
        /*002c*/ 	.word	0x00000000
        /*0030*/ 	.short	0x0000
        /*0032*/ 	.short	0x0000
        /*0034*/ 	.byte	0x00, 0xf0, 0x11, 0x00


	//----- nvinfo : EIATTR_SPARSE_MMA_MASK
	.align		4
.L_5409:
        /*0038*/ 	.byte	0x03, 0x50
        /*003a*/ 	.short	0x0000


	//----- nvinfo : EIATTR_MAXREG_COUNT
	.align		4
        /*003c*/ 	.byte	0x03, 0x1b
        /*003e*/ 	.short	0x00ff


	//----- nvinfo : EIATTR_MERCURY_ISA_VERSION
	.align		4
        /*0040*/ 	.byte	0x03, 0x5f
        /*0042*/ 	.short	0x0101


	//----- nvinfo : EIATTR_EXIT_INSTR_OFFSETS
	.align		4
        /*0044*/ 	.byte	0x04, 0x1c
        /*0046*/ 	.short	(.L_5411 - .L_5410)


	//   ....[0]....
.L_5410:
        /*0048*/ 	.word	0x00000360


	//   ....[1]....
        /*004c*/ 	.word	0x00000f60


	//   ....[2]....
        /*0050*/ 	.word	0x00000fb0


	//----- nvinfo : EIATTR_MAX_THREADS
	.align		4
.L_5411:
        /*0054*/ 	.byte	0x04, 0x05
        /*0056*/ 	.short	(.L_5413 - .L_5412)
.L_5412:
        /*0058*/ 	.word	0x00000080
        /*005c*/ 	.word	0x00000001
        /*0060*/ 	.word	0x00000001


	//----- nvinfo : EIATTR_CRS_STACK_SIZE
	.align		4
.L_5413:
        /*0064*/ 	.byte	0x04, 0x1e
        /*0066*/ 	.short	(.L_5415 - .L_5414)
.L_5414:
        /*0068*/ 	.word	0x00000000


	//----- nvinfo : EIATTR_CBANK_PARAM_SIZE
	.align		4
.L_5415:
        /*006c*/ 	.byte	0x03, 0x19
        /*006e*/ 	.short	0x0028


	//----- nvinfo : EIATTR_PARAM_CBANK
	.align		4
        /*0070*/ 	.byte	0x04, 0x0a
        /*0072*/ 	.short	(.L_5417 - .L_5416)
	.align		4
.L_5416:
        /*0074*/ 	.word	index@(.nv.constant0._ZN2at6native29vectorized_elementwise_kernelILi2EZZZNS0_49_GLOBAL__N__b919a28f_16_Normalization_cu_5c38458736batch_norm_elementwise_backward_evalERKNS_6TensorES5_S5_S5_ENKUlvE_clEvENKUlvE_clEvEUldddE_St5arrayIPcLm4EEEEviT0_T1_)
        /*0078*/ 	.short	0x0210
        /*007a*/ 	.short	0x0028


	//----- nvinfo : EIATTR_SW_WAR
	.align		4
.L_5417:
        /*007c*/ 	.byte	0x04, 0x36
        /*007e*/ 	.short	(.L_5419 - .L_5418)
.L_5418:
        /*0080*/ 	.word	0x00000008
.L_5419:


//--------------------- .nv.info._ZN2at6native29vectorized_elementwise_kernelILi4EZZZNS0_49_GLOBAL__N__b919a28f_16_Normalization_cu_5c38458736batch_norm_elementwise_backward_evalERKNS_6TensorES5_S5_S5_ENKUlvE_clEvENKUlvE_clEvEUldddE_St5arrayIPcLm4EEEEviT0_T1_ --------------------------
	.section	.nv.info._ZN2at6native29vectorized_elementwise_kernelILi4EZZZNS0_49_GLOBAL__N__b919a28f_16_Normalization_cu_5c38458736batch_norm_elementwise_backward_evalERKNS_6TensorES5_S5_S5_ENKUlvE_clEvENKUlvE_clEvEUldddE_St5arrayIPcLm4EEEEviT0_T1_,"",@"SHT_CUDA_INFO"
	.sectionflags	@""
	.align	4


	//----- nvinfo : EIATTR_CUDA_API_VERSION
	.align		4
        /*0000*/ 	.byte	0x04, 0x37
        /*0002*/ 	.short	(.L_5421 - .L_5420)
.L_5420:
        /*0004*/ 	.word	0x00000082


	//----- nvinfo : EIATTR_KPARAM_INFO
	.align		4
.L_5421:
        /*0008*/ 	.byte	0x04, 0x17
        /*000a*/ 	.short	(.L_5423 - .L_5422)
.L_5422:
        /*000c*/ 	.word	0x00000000
        /*0010*/ 	.short	0x0002
        /*0012*/ 	.short	0x0008
        /*0014*/ 	.byte	0x00, 0xf0, 0x81, 0x00


	//----- nvinfo : EIATTR_KPARAM_INFO
	.align		4
.L_5423:
        /*0018*/ 	.byte	0x04, 0x17
        /*001a*/ 	.short	(.L_5425 - .L_5424)
.L_5424:
        /*001c*/ 	.word	0x00000000
        /*0020*/ 	.short	0x0001
        /*0022*/ 	.short	0x0004
        /*0024*/ 	.byte	0x00, 0xf0, 0x05, 0x00


	//----- nvinfo : EIATTR_KPARAM_INFO
	.align		4
.L_5425:
        /*0028*/ 	.byte	0x04, 0x17
        /*002a*/ 	.short	(.L_5427 - .L_5426)
.L_5426:
        /*002c*/ 	.word	0x00000000
        /*0030*/ 	.short	0x0000
        /*0032*/ 	.short	0x0000
        /*0034*/ 	.byte	0x00, 0xf0, 0x11, 0x00


	//----- nvinfo : EIATTR_SPARSE_MMA_MASK
	.align		4
.L_5427:
        /*0038*/ 	.byte	0x03, 0x50
        /*003a*/ 	.short	0x0000


	//----- nvinfo : EIATTR_MAXREG_COUNT
	.align		4
        /*003c*/ 	.byte	0x03, 0x1b
        /*003e*/ 	.short	0x00ff


	//----- nvinfo : EIATTR_MERCURY_ISA_VERSION
	.align		4
        /*0040*/ 	.byte	0x03, 0x5f
        /*0042*/ 	.short	0x0101


	//----- nvinfo : EIATTR_EXIT_INSTR_OFFSETS
	.align		4
        /*0044*/ 	.byte	0x04, 0x1c
        /*0046*/ 	.short	(.L_5429 - .L_5428)


	//   ....[0]....
.L_5428:
        /*0048*/ 	.word	0x00000360


	//   ....[1]....
        /*004c*/ 	.word	0x00000f60


	//   ....[2]....
        /*0050*/ 	.word	0x00000fb0


	//----- nvinfo : EIATTR_MAX_THREADS
	.align		4
.L_5429:
        /*0054*/ 	.byte	0x04, 0x05
        /*0056*/ 	.short	(.L_5431 - .L_5430)
.L_5430:
        /*0058*/ 	.word	0x00000080
        /*005c*/ 	.word	0x00000001
        /*0060*/ 	.word	0x00000001


	//----- nvinfo : EIATTR_CRS_STACK_SIZE
	.align		4
.L_5431:
        /*0064*/ 	.byte	0x04, 0x1e
        /*0066*/ 	.short	(.L_5433 - .L_5432)
.L_5432:
        /*0068*/ 	.word	0x00000000


	//----- nvinfo : EIATTR_CBANK_PARAM_SIZE
	.align		4
.L_5433:
        /*006c*/ 	.byte	0x03, 0x19
        /*006e*/ 	.short	0x0028


	//----- nvinfo : EIATTR_PARAM_CBANK
	.align		4
        /*0070*/ 	.byte	0x04, 0x0a
        /*0072*/ 	.short	(.L_5435 - .L_5434)
	.align		4
.L_5434:
        /*0074*/ 	.word	index@(.nv.constant0._ZN2at6native29vectorized_elementwise_kernelILi4EZZZNS0_49_GLOBAL__N__b919a28f_16_Normalization_cu_5c38458736batch_norm_elementwise_backward_evalERKNS_6TensorES5_S5_S5_ENKUlvE_clEvENKUlvE_clEvEUldddE_St5arrayIPcLm4EEEEviT0_T1_)
        /*0078*/ 	.short	0x0210
        /*007a*/ 	.short	0x0028


	//----- nvinfo : EIATTR_SW_WAR
	.align		4
.L_5435:
        /*007c*/ 	.byte	0x04, 0x36
        /*007e*/ 	.short	(.L_5437 - .L_5436)
.L_5436:
        /*0080*/ 	.word	0x00000008
.L_5437:


//--------------------- .nv.info._ZN2at6native29vectorized_elementwise_kernelILi8EZZZNS0_49_GLOBAL__N__b919a28f_16_Normalization_cu_5c38458736batch_norm_elementwise_backward_evalERKNS_6TensorES5_S5_S5_ENKUlvE_clEvENKUlvE_clEvEUldddE_St5arrayIPcLm4EEEEviT0_T1_ --------------------------
	.section	.nv.info._ZN2at6native29vectorized_elementwise_kernelILi8EZZZNS0_49_GLOBAL__N__b919a28f_16_Normalization_cu_5c38458736batch_norm_elementwise_backward_evalERKNS_6TensorES5_S5_S5_ENKUlvE_clEvENKUlvE_clEvEUldddE_St5arrayIPcLm4EEEEviT0_T1_,"",@"SHT_CUDA_INFO"
	.sectionflags	@""
	.align	4


	//----- nvinfo : EIATTR_CUDA_API_VERSION
	.align		4
        /*0000*/ 	.byte	0x04, 0x37
        /*0002*/ 	.short	(.L_5439 - .L_5438)
.L_5438:
        /*0004*/ 	.word	0x00000082


	//----- nvinfo : EIATTR_KPARAM_INFO
	.align		4
.L_5439:
        /*0008*/ 	.byte	0x04, 0x17
        /*000a*/ 	.short	(.L_5441 - .L_5440)
.L_5440:
        /*000c*/ 	.word	0x00000000
        /*0010*/ 	.short	0x0002
        /*0012*/ 	.short	0x0008
        /*0014*/ 	.byte	0x00, 0xf0, 0x81, 0x00


	//----- nvinfo : EIATTR_KPARAM_INFO
	.align		4
.L_5441:
        /*0018*/ 	.byte	0x04, 0x17
        /*001a*/ 	.short	(.L_5443 - .L_5442)
.L_5442:
        /*001c*/ 	.word	0x00000000
        /*0020*/ 	.short	0x0001
        /*0022*/ 	.short	0x0004
        /*0024*/ 	.byte	0x00, 0xf0, 0x05, 0x00


	//----- nvinfo : EIATTR_KPARAM_INFO
	.align		4
.L_5443:
        /*0028*/ 	.byte	0x04, 0x17
        /*002a*/ 	.short	(.L_5445 - .L_5444)
.L_5444:
        /*002c*/ 	.word	0x00000000
        /*0030*/ 	.short	0x0000
        /*0032*/ 	.short	0x0000
        /*0034*/ 	.byte	0x00, 0xf0, 0x11, 0x00


	//----- nvinfo : EIATTR_SPARSE_MMA_MASK
	.align		4
.L_5445:
        /*0038*/ 	.byte	0x03, 0x50
        /*003a*/ 	.short	0x0000


	//----- nvinfo : EIATTR_MAXREG_COUNT
	.align		4
        /*003c*/ 	.byte	0x03, 0x1b
        /*003e*/ 	.short	0x00ff


	//----- nvinfo : EIATTR_MERCURY_ISA_VERSION
	.align		4
        /*0040*/ 	.byte	0x03, 0x5f
        /*0042*/ 	.short	0x0101


	//----- nvinfo : EIATTR_EXIT_INSTR_OFFSETS
	.align		4
        /*0044*/ 	.byte	0x04, 0x1c
        /*0046*/ 	.short	(.L_5447 - .L_5446)


	//   ....[0]....
.L_5446:
        /*0048*/ 	.word	0x00000360


	//   ....[1]....
        /*004c*/ 	.word	0x00000f60


	//   ....[2]....
        /*0050*/ 	.word	0x00000fb0


	//----- nvinfo : EIATTR_MAX_THREADS
	.align		4
.L_5447:
        /*0054*/ 	.byte	0x04, 0x05
        /*0056*/ 	.short	(.L_5449 - .L_5448)
.L_5448:
        /*0058*/ 	.word	0x00000080
        /*005c*/ 	.word	0x00000001
        /*0060*/ 	.word	0x00000001


	//----- nvinfo : EIATTR_CRS_STACK_SIZE
	.align		4
.L_5449:
        /*0064*/ 	.byte	0x04, 0x1e
        /*0066*/ 	.short	(.L_5451 - .L_5450)
.L_5450:
        /*0068*/ 	.word	0x00000000


	//----- nvinfo : EIATTR_CBANK_PARAM_SIZE
	.align		4
.L_5451:
        /*006c*/ 	.byte	0x03, 0x19
        /*006e*/ 	.short	0x0028


	//----- nvinfo : EIATTR_PARAM_CBANK
	.align		4
        /*0070*/ 	.byte	0x04, 0x0a
        /*0072*/ 	.short	(.L_5453 - .L_5452)
	.align		4
.L_5452:
        /*0074*/ 	.word	index@(.nv.constant0._ZN2at6native29vectorized_elementwise_kernelILi8EZZZNS0_49_GLOBAL__N__b919a28f_16_Normalization_cu_5c38458736batch_norm_elementwise_backward_evalERKNS_6TensorES5_S5_S5_ENKUlvE_clEvENKUlvE_clEvEUldddE_St5arrayIPcLm4EEEEviT0_T1_)
        /*0078*/ 	.short	0x0210
        /*007a*/ 	.short	0x0028


	//----- nvinfo : EIATTR_SW_WAR
	.align		4
.L_5453:
        /*007c*/ 	.byte	0x04, 0x36
        /*007e*/ 	.short	(.L_5455 - .L_5454)
.L_5454:
        /*0080*/ 	.word	0x00000008
.L_5455:


//--------------------- .nv.info._ZN2at6native18elementwise_kernelILi128ELi4EZNS0_15gpu_kernel_implIZZZNS0_49_GLOBAL__N__b919a28f_16_Normalization_cu_5c38458737batch_norm_elementwise_backward_trainERKNS_6TensorES6_S6_S6_S6_S6_S6_ENKUlvE0_clEvENKUlvE2_clEvEUlN3c108BFloat16ESA_fffffE_EEvRNS_18TensorIteratorBaseERKT_EUliE_EEviT1_ --------------------------
	.section	.nv.info._ZN2at6native18elementwise_kernelILi128ELi4EZNS0_15gpu_kernel_implIZZZNS0_49_GLOBAL__N__b919a28f_16_Normalization_cu_5c38458737batch_norm_elementwise_backward_trainERKNS_6TensorES6_S6_S6_S6_S6_S6_ENKUlvE0_clEvENKUlvE2_clEvEUlN3c108BFloat16ESA_fffffE_EEvRNS_18TensorIteratorBaseERKT_EUliE_EEviT1_,"",@"SHT_CUDA_INFO"
	.sectionflags	@""
	.align	4


	//----- nvinfo : EIATTR_CUDA_API_VERSION
	.align		4
        /*0000*/ 	.byte	0x04, 0x37
        /*0002*/ 	.short	(.L_5457 - .L_5456)
.L_5456:
        /*0004*/ 	.word	0x00000082


	//----- nvinfo : EIATTR_KPARAM_INFO
	.align		4
.L_5457:
        /*0008*/ 	.byte	0x04, 0x17
        /*000a*/ 	.short	(.L_5459 - .L_5458)
.L_5458:
        /*000c*/ 	.word	0x00000000
        /*0010*/ 	.short	0x0001
        /*0012*/ 	.short	0x0008
        /*0014*/ 	.byte	0x00, 0xf0, 0xc1, 0x12


	//----- nvinfo : EIATTR_KPARAM_INFO
	.align		4
.L_5459:
        /*0018*/ 	.byte	0x04, 0x17
        /*001a*/ 	.short	(.L_5461 - .L_5460)
.L_5460:
        /*001c*/ 	.word	0x00000000
        /*0020*/ 	.short	0x0000
        /*0022*/ 	.short	0x0000
        /*0024*/ 	.byte	0x00, 0xf0, 0x11, 0x00


	//----- nvinfo : EIATTR_SPARSE_MMA_MASK
	.align		4
.L_5461:
        /*0028*/ 	.byte	0x03, 0x50
        /*002a*/ 	.short	0x0000


	//----- nvinfo : EIATTR_MAXREG_COUNT
	.align		4
        /*002c*/ 	.byte	0x03, 0x1b
        /*002e*/ 	.short	0x0080


	//----- nvinfo : EIATTR_EXTERNS
	.align		4
        /*0030*/ 	.byte	0x04, 0x0f
        /*0032*/ 	.short	(.L_5463 - .L_5462)


	//   ....[0]....
	.align		4
.L_5462:
        /*0034*/ 	.word	index@(__assertfail)


	//----- nvinfo : EIATTR_MERCURY_ISA_VERSION
	.align		4
.L_5463:
        /*0038*/ 	.byte	0x03, 0x5f
        /*003a*/ 	.short	0x0101


	//----- nvinfo : EIATTR_SYSCALL_OFFSETS
	.align		4
        /*003c*/ 	.byte	0x04, 0x46
        /*003e*/ 	.short	(.L_5465 - .L_5464)


	//   ....[0]....
.L_5464:
        /*0040*/ 	.word	0x00003200


	//   ....[1]....
        /*0044*/ 	.word	0x000042b0


	//   ....[2]....
        /*0048*/ 	.word	0x00005100


	//   ....[3]....
        /*004c*/ 	.word	0x00005f20


	//   ....[4]....
        /*0050*/ 	.word	0x00006d40


	//   ....[5]....
        /*0054*/ 	.word	0x00007b60


	//   ....[6]....
        /*0058*/ 	.word	0x00008980


	//   ....[7]....
        /*005c*/ 	.word	0x00009990


	//   ....[8]....
        /*0060*/ 	.word	0x0000cbf0


	//   ....[9]....
        /*0064*/ 	.word	0x0000dca0


	//   ....[10]....
        /*0068*/ 	.word	0x0000eaf0


	//   ....[11]....
        /*006c*/ 	.word	0x0000f910


	//   ....[12]....
        /*0070*/ 	.word	0x00010730


	//   ....[13]....
        /*0074*/ 	.word	0x00011550


	//   ....[14]....
        /*0078*/ 	.word	0x00012370


	//   ....[15]....
        /*007c*/ 	.word	0x00013380


	//   ....[16]....
        /*0080*/ 	.word	0x000165d0


	//   ....[17]....
        /*0084*/ 	.word	0x00017680


	//   ....[18]....
        /*0088*/ 	.word	0x000184d0


	//   ....[19]....
        /*008c*/ 	.word	0x000192f0


	//   ....[20]....
        /*0090*/ 	.word	0x0001a110


	//   ....[21]....
        /*0094*/ 	.word	0x0001af30


	//   ....[22]....
        /*0098*/ 	.word	0x0001bd50


	//   ....[23]....
        /*009c*/ 	.word	0x0001cd60


	//   ....[24]....
        /*00a0*/ 	.word	0x0001ff90


	//   ....[25]....
        /*00a4*/ 	.word	0x00021040


	//   ....[26]....
        /*00a8*/ 	.word	0x00021e90


	//   ....[27]....
        /*00ac*/ 	.word	0x00022cb0


	//   ....[28]....
        /*00b0*/ 	.word	0x00023ad0


	//   ....[29]....
        /*00b4*/ 	.word	0x000248f0


	//   ....[30]....
        /*00b8*/ 	.word	0x00025710


	//   ....[31]....
        /*00bc*/ 	.word	0x00026720


	//----- nvinfo : EIATTR_EXIT_INSTR_OFFSETS
	.align		4
.L_5465:
        /*00c0*/ 	.byte	0x04, 0x1c
        /*00c2*/ 	.short	(.L_5467 - .L_5466)


	//   ....[0]....
.L_5466:
        /*00c4*/ 	.word	0x0001ce30


	//   ....[1]....
        /*00c8*/ 	.word	0x00025950


	//   ....[2]....
        /*00cc*/ 	.word	0x00025990


	//   ....[3]....
        /*00d0*/ 	.word	0x00025a30


	//   ....[4]....
        /*00d4*/ 	.word	0x00025a70


	//   ....[5]....
        /*00d8*/ 	.word	0x00025ab0


	//   ....[6]....
        /*00dc*/ 	.word	0x00025b40


	//   ....[7]....
        /*00e0*/ 	.word	0x00025b80


	//   ....[8]....
        /*00e4*/ 	.word	0x00025c20


	//   ....[9]....
        /*00e8*/ 	.word	0x00025c70


	//   ....[10]....
        /*00ec*/ 	.word	0x00025cc0


	//   ....[11]....
        /*00f0*/ 	.word	0x00025d90


	//   ....[12]....
        /*00f4*/ 	.word	0x00025df0


	//   ....[13]....
        /*00f8*/ 	.word	0x00025f80


	//   ....[14]....
        /*00fc*/ 	.word	0x000260e0


	//   ....[15]....
        /*0100*/ 	.word	0x00026100


	//   ....[16]....
        /*0104*/ 	.word	0x000261c0


	//   ....[17]....
        /*0108*/ 	.word	0x00026340


	//   ....[18]....
        /*010c*/ 	.word	0x000264c0


	//   ....[19]....
        /*0110*/ 	.word	0x00026620


	//   ....[20]....
        /*0114*/ 	.word	0x00026730


	//   ....[21]....
        /*0118*/ 	.word	0x00026770


	//   ....[22]....
        /*011c*/ 	.word	0x000267b0


	//----- nvinfo : EIATTR_MAX_THREADS
	.align		4
.L_5467:
        /*0120*/ 	.byte	0x04, 0x05
        /*0122*/ 	.short	(.L_5469 - .L_5468)
.L_5468:
        /*0124*/ 	.word	0x00000080
        /*0128*/ 	.word	0x00000001
        /*012c*/ 	.word	0x00000001


	//----- nvinfo : EIATTR_CRS_STACK_SIZE
	.align		4
.L_5469:
        /*0130*/ 	.byte	0x04, 0x1e
        /*0132*/ 	.short	(.L_5471 - .L_5470)
.L_5470:
        /*0134*/ 	.word	0x00000000


	//----- nvinfo : EIATTR_CBANK_PARAM_SIZE
	.align		4
.L_5471:
        /*0138*/ 	.byte	0x03, 0x19
        /*013a*/ 	.short	0x04b8


	//----- nvinfo : EIATTR_PARAM_CBANK
	.align		4
        /*013c*/ 	.byte	0x04, 0x0a
        /*013e*/ 	.short	(.L_5473 - .L_5472)
	.align		4
.L_5472:
        /*0140*/ 	.word	index@(.nv.constant0._ZN2at6native18elementwise_kernelILi128ELi4EZNS0_15gpu_kernel_implIZZZNS0_49_GLOBAL__N__b919a28f_16_Normalization_cu_5c38458737batch_norm_elementwise_backward_trainERKNS_6TensorES6_S6_S6_S6_S6_S6_ENKUlvE0_clEvENKUlvE2_clEvEUlN3c108BFloat16ESA_fffffE_EEvRNS_18TensorIteratorBaseERKT_EUliE_EEviT1_)
        /*0144*/ 	.short	0x0210
        /*0146*/ 	.short	0x04b8


	//----- nvinfo : EIATTR_SW_WAR
	.align		4
.L_5473:
        /*0148*/ 	.byte	0x04, 0x36
        /*014a*/ 	.short	(.L_5475 - .L_5474)
.L_5474:
        /*014c*/ 	.word	0x00000008
.L_5475:


//--------------------- .nv.info._ZN2at6native27unrolled_elementwise_kernelIZZZNS0_49_GLOBAL__N__b919a28f_16_Normalization_cu_5c38458737batch_norm_elementwise_backward_trainERKNS_6TensorES5_S5_S5_S5_S5_S5_ENKUlvE0_clEvENKUlvE2_clEvEUlN3c108BFloat16ES9_fffffE_St5arrayIPcLm8EELi4E23TrivialOffsetCalculatorILi7EjESE_ILi1EjENS0_6memory12LoadWithCastILi7EEENSH_13StoreWithCastILi1EEEEEviT_T0_T2_T3_T4_T5_ --------------------------
	.section	.nv.info._ZN2at6native27unrolled_elementwise_kernelIZZZNS0_49_GLOBAL__N__b919a28f_16_Normalization_cu_5c38458737batch_norm_elementwise_backward_trainERKNS_6TensorES5_S5_S5_S5_S5_S5_ENKUlvE0_clEvENKUlvE2_clEvEUlN3c108BFloat16ES9_fffffE_St5arrayIPcLm8EELi4E23TrivialOffsetCalculatorILi7EjESE_ILi1EjENS0_6memory12LoadWithCastILi7EEENSH_13StoreWithCastILi1EEEEEviT_T0_T2_T3_T4_T5_,"",@"SHT_CUDA_INFO"
	.sectionflags	@""
	.align	4


	//----- nvinfo : EIATTR_CUDA_API_VERSION
	.align		4
        /*0000*/ 	.byte	0x04, 0x37
        /*0002*/ 	.short	(.L_5477 - .L_5476)
.L_5476:
        /*0004*/ 	.word	0x00000082


	//----- nvinfo : EIATTR_KPARAM_INFO
	.align		4
.L_5477:
        /*0008*/ 	.byte	0x04, 0x17
        /*000a*/ 	.short	(.L_5479 - .L_5478)
.L_5478:
        /*000c*/ 	.word	0x00000000
        /*0010*/ 	.short	0x0006
        /*0012*/ 	.short	0x0080
        /*0014*/ 	.byte	0x00, 0xf0, 0x21, 0x00


	//----- nvinfo : EIATTR_KPARAM_INFO
	.align		4
.L_5479:
        /*0018*/ 	.byte	0x04, 0x17
        /*001a*/ 	.short	(.L_5481 - .L_5480)
.L_5480:
        /*001c*/ 	.word	0x00000000
        /*0020*/ 	.short	0x0005
        /*0022*/ 	.short	0x005c
        /*0024*/ 	.byte	0x00, 0xf0, 0x91, 0x00


	//----- nvinfo : EIATTR_KPARAM_INFO
	.align		4
.L_5481:
        /*0028*/ 	.byte	0x04, 0x17
        /*002a*/ 	.short	(.L_5483 - .L_5482)
.L_5482:
        /*002c*/ 	.word	0x00000000
        /*0030*/ 	.short	0x0004
        /*0032*/ 	.short	0x0059
        /*0034*/ 	.byte	0x00, 0xf0, 0x05, 0x00


	//----- nvinfo : EIATTR_KPARAM_INFO
	.align		4
.L_5483:
        /*0038*/ 	.byte	0x04, 0x17
        /*003a*/ 	.short	(.L_5485 - .L_5484)
.L_5484:
        /*003c*/ 	.word	0x00000000
        /*0040*/ 	.short	0x0003
        /*0042*/ 	.short	0x0058
        /*0044*/ 	.byte	0x00, 0xf0, 0x05, 0x00


	//----- nvinfo : EIATTR_KPARAM_INFO
	.align		4
.L_5485:
        /*0048*/ 	.byte	0x04, 0x17
        /*004a*/ 	.short	(.L_5487 - .L_5486)
.L_5486:
        /*004c*/ 	.word	0x00000000
        /*0050*/ 	.short	0x0002
        /*0052*/ 	.short	0x0018
        /*0054*/ 	.byte	0x00, 0xf0, 0x01, 0x01


	//----- nvinfo : EIATTR_KPARAM_INFO
	.align		4
.L_5487:
        /*0058*/ 	.byte	0x04, 0x17
        /*005a*/ 	.short	(.L_5489 - .L_5488)
.L_5488:
        /*005c*/ 	.word	0x00000000
        /*0060*/ 	.short	0x0001
        /*0062*/ 	.short	0x0008
        /*0064*/ 	.byte	0x00, 0xf0, 0x41, 0x00


	//----- nvinfo : EIATTR_KPARAM_INFO
	.align		4
.L_5489:
        /*0068*/ 	.byte	0x04, 0x17
        /*006a*/ 	.short	(.L_5491 - .L_5490)
.L_5490:
        /*006c*/ 	.word	0x00000000
        /*0070*/ 	.short	0x0000
        /*0072*/ 	.short	0x0000
        /*0074*/ 	.byte	0x00, 0xf0, 0x11, 0x00


	//----- nvinfo : EIATTR_SPARSE_MMA_MASK
	.align		4
.L_5491:
        /*0078*/ 	.byte	0x03, 0x50
        /*007a*/ 	.short	0x0000


	//----- nvinfo : EIATTR_MAXREG_COUNT
	.align		4
        /*007c*/ 	.byte	0x03, 0x1b
        /*007e*/ 	.short	0x00ff


	//----- nvinfo : EIATTR_EXTERNS
	.align		4
        /*0080*/ 	.byte	0x04, 0x0f
        /*0082*/ 	.short	(.L_5493 - .L_5492)


	//   ....[0]....
	.align		4
.L_5492:
        /*0084*/ 	.word	index@(__assertfail)


	//----- nvinfo : EIATTR_MERCURY_ISA_VERSION
	.align		4
.L_5493:
        /*0088*/ 	.byte	0x03, 0x5f
        /*008a*/ 	.short	0x0101


	//----- nvinfo : EIATTR_SYSCALL_OFFSETS
	.align		4
        /*008c*/ 	.byte	0x04, 0x46
        /*008e*/ 	.short	(.L_5495 - .L_5494)


	//   ....[0]....
.L_5494:
        /*0090*/ 	.word	0x00001180


	//   ....[1]....
        /*0094*/ 	.word	0x00002240


	//   ....[2]....
        /*0098*/ 	.word	0x000030a0


	//   ....[3]....
        /*009c*/ 	.word	0x00003ed0


	//   ....[4]....
        /*00a0*/ 	.word	0x00004d00


	//   ....[5]....
        /*00a4*/ 	.word	0x00005b30


	//   ....[6]....
        /*00a8*/ 	.word	0x00006960


	//   ....[7]....
        /*00ac*/ 	.word	0x00007a90


	//   ....[8]....
        /*00b0*/ 	.word	0x00008b50


	//   ....[9]....
        /*00b4*/ 	.word	0x000099b0


	//   ....[10]....
        /*00b8*/ 	.word	0x0000a7e0


	//   ....[11]....
        /*00bc*/ 	.word	0x0000b610


	//   ....[12]....
        /*00c0*/ 	.word	0x0000c440


	//   ....[13]....
        /*00c4*/ 	.word	0x0000d270


	//   ....[14]....
        /*00c8*/ 	.word	0x0000e3f0


	//   ....[15]....
        /*00cc*/ 	.word	0x0000f4b0


	//   ....[16]....
        /*00d0*/ 	.word	0x00010310


	//   ....[17]....
        /*00d4*/ 	.word	0x00011140


	//   ....[18]....
        /*00d8*/ 	.word	0x00011f70


	//   ....[19]....
        /*00dc*/ 	.word	0x00012da0


	//   ....[20]....
        /*00e0*/ 	.word	0x00013bd0


	//   ....[21]....
        /*00e4*/ 	.word	0x00014d00


	//   ....[22]....
        /*00e8*/ 	.word	0x00015dd0


	//   ....[23]....
        /*00ec*/ 	.word	0x00016c40


	//   ....[24]....
        /*00f0*/ 	.word	0x00017a80


	//   ....[25]....
        /*00f4*/ 	.word	0x000188b0


	//   ....[26]....
        /*00f8*/ 	.word	0x000196f0


	//   ....[27]....
        /*00fc*/ 	.word	0x0001a500


	//   ....[28]....
        /*0100*/ 	.word	0x0001ba30


	//   ....[29]....
        /*0104*/ 	.word	0x0001ca30


	//   ....[30]....
        /*0108*/ 	.word	0x0001d9f0


	//   ....[31]....
        /*010c*/ 	.word	0x0001e9d0


	//----- nvinfo : EIATTR_EXIT_INSTR_OFFSETS
	.align		4
.L_5495:
        /*0110*/ 	.byte	0x04, 0x1c
        /*0112*/ 	.short	(.L_5497 - .L_5496)


	//   ....[0]....
.L_5496:
        /*0114*/ 	.word	0x0001dab0


	//   ....[1]....
        /*0118*/ 	.word	0x0001dc00


	//   ....[2]....
        /*011c*/ 	.word	0x0001dc40


	//   ....[3]....
        /*0120*/ 	.word	0x0001dce0


	//   ....[4]....
        /*0124*/ 	.word	0x0001dd20


	//   ....[5]....
        /*0128*/ 	.word	0x0001dd60


	//   ....[6]....
        /*012c*/ 	.word	0x0001ddf0


	//   ....[7]....
        /*0130*/ 	.word	0x0001de30


	//   ....[8]....
        /*0134*/ 	.word	0x0001ded0


	//   ....[9]....
        /*0138*/ 	.word	0x0001df20


	//   ....[10]....
        /*013c*/ 	.word	0x0001df70


	//   ....[11]....
        /*0140*/ 	.word	0x0001e040


	//   ....[12]....
        /*0144*/ 	.word	0x0001e0a0


	//   ....[13]....
        /*0148*/ 	.word	0x0001e230


	//   ....[14]....
        /*014c*/ 	.word	0x0001e390


	//   ....[15]....
        /*0150*/ 	.word	0x0001e3b0


	//   ....[16]....
        /*0154*/ 	.word	0x0001e470


	//   ....[17]....
        /*0158*/ 	.word	0x0001e5f0


	//   ....[18]....
        /*015c*/ 	.word	0x0001e770


	//   ....[19]....
        /*0160*/ 	.word	0x0001e8d0


	//   ....[20]....
        /*0164*/ 	.word	0x0001e9e0


	//   ....[21]....
        /*0168*/ 	.word	0x0001ea20


	//   ....[22]....
        /*016c*/ 	.word	0x0001ea60


	//----- nvinfo : EIATTR_MAX_THREADS
	.align		4
.L_5497:
        /*0170*/ 	.byte	0x04, 0x05
        /*0172*/ 	.short	(.L_5499 - .L_5498)
.L_5498:
        /*0174*/ 	.word	0x00000080
        /*0178*/ 	.word	0x00000001
        /*017c*/ 	.word	0x00000001


	//----- nvinfo : EIATTR_CRS_STACK_SIZE
	.align		4
.L_5499:
        /*0180*/ 	.byte	0x04, 0x1e
        /*0182*/ 	.short	(.L_5501 - .L_5500)
.L_5500:
        /*0184*/ 	.word	0x00000000


	//----- nvinfo : EIATTR_CBANK_PARAM_SIZE
	.align		4
.L_5501:
        /*0188*/ 	.byte	0x03, 0x19
        /*018a*/ 	.short	0x0088


	//----- nvinfo : EIATTR_PARAM_CBANK
	.align		4
        /*018c*/ 	.byte	0x04, 0x0a
        /*018e*/ 	.short	(.L_5503 - .L_5502)
	.align		4
.L_5502:
        /*0190*/ 	.word	index@(.nv.constant0._ZN2at6native27unrolled_elementwise_kernelIZZZNS0_49_GLOBAL__N__b919a28f_16_Normalization_cu_5c38458737batch_norm_elementwise_backward_trainERKNS_6TensorES5_S5_S5_S5_S5_S5_ENKUlvE0_clEvENKUlvE2_clEvEUlN3c108BFloat16ES9_fffffE_St5arrayIPcLm8EELi4E23TrivialOffsetCalculatorILi7EjESE_ILi1EjENS0_6memory12LoadWithCastILi7EEENSH_13StoreWithCastILi1EEEEEviT_T0_T2_T3_T4_T5_)
        /*0194*/ 	.short	0x0210
        /*0196*/ 	.short	0x0088


	//----- nvinfo : EIATTR_SW_WAR
	.align		4
.L_5503:
        /*0198*/ 	.byte	0x04, 0x36
        /*019a*/ 	.short	(.L_5505 - .L_5504)
.L_5504:
        /*019c*/ 	.word	0x00000008
.L_5505:


//--------------------- .nv.info._ZN2at6native18elementwise_kernelILi128ELi4EZNS0_22gpu_kernel_impl_nocastIZZZNS0_49_GLOBAL__N__b919a28f_16_Normalization_cu_5c38458737batch_norm_elementwise_backward_trainERKNS_6TensorES6_S6_S6_S6_S6_S6_ENKUlvE0_clEvENKUlvE2_clEvEUlN3c108BFloat16ESA_fffffE_EEvRNS_18TensorIteratorBaseERKT_EUliE_EEviT1_ --------------------------
	.section	.nv.info._ZN2at6native18elementwise_kernelILi128ELi4EZNS0_22gpu_kernel_impl_nocastIZZZNS0_49_GLOBAL__N__b919a28f_16_Normalization_cu_5c38458737batch_norm_elementwise_backward_trainERKNS_6TensorES6_S6_S6_S6_S6_S6_ENKUlvE0_clEvENKUlvE2_clEvEUlN3c108BFloat16ESA_fffffE_EEvRNS_18TensorIteratorBaseERKT_EUliE_EEviT1_,"",@"SHT_CUDA_INFO"
	.sectionflags	@""
	.align	4


	//----- nvinfo : EIATTR_CUDA_API_VERSION
	.align		4
        /*0000*/ 	.byte	0x04, 0x37
        /*0002*/ 	.short	(.L_5507 - .L_5506)
.L_5506:
        /*0004*/ 	.word	0x00000082


	//----- nvinfo : EIATTR_KPARAM_INFO
	.align		4
.L_5507:
        /*0008*/ 	.byte	0x04, 0x17
        /*000a*/ 	.short	(.L_5509 - .L_5508)
.L_5508:
        /*000c*/ 	.word	0x00000000
        /*0010*/ 	.short	0x0001
        /*0012*/ 	.short	0x0008
        /*0014*/ 	.byte	0x00, 0xf0, 0xa1, 0x12


	//----- nvinfo : EIATTR_KPARAM_INFO
	.align		4
.L_5509:
        /*0018*/ 	.byte	0x04, 0x17
        /*001a*/ 	.short	(.L_5511 - .L_5510)
.L_5510:
        /*001c*/ 	.word	0x00000000
        /*0020*/ 	.short	0x0000
        /*0022*/ 	.short	0x0000
        /*0024*/ 	.byte	0x00, 0xf0, 0x11, 0x00


	//----- nvinfo : EIATTR_SPARSE_MMA_MASK
	.align		4
.L_5511:
        /*0028*/ 	.byte	0x03, 0x50
        /*002a*/ 	.short	0x0000


	//----- nvinfo : EIATTR_MAXREG_COUNT
	.align		4
        /*002c*/ 	.byte	0x03, 0x1b
        /*002e*/ 	.short	0x0080


	//----- nvinfo : EIATTR_MERCURY_ISA_VERSION
	.align		4
        /*0030*/ 	.byte	0x03, 0x5f
        /*0032*/ 	.short	0x0101


	//----- nvinfo : EIATTR_EXIT_INSTR_OFFSETS
	.align		4
        /*0034*/ 	.byte	0x04, 0x1c
        /*0036*/ 	.short	(.L_5513 - .L_5512)


	//   ....[0]....
.L_5512:
        /*0038*/ 	.word	0x00006d10


	//   ....[1]....
        /*003c*/ 	.word	0x00009110


	//----- nvinfo : EIATTR_MAX_THREADS
	.align		4
.L_5513:
        /*0040*/ 	.byte	0x04, 0x05
        /*0042*/ 	.short	(.L_5515 - .L_5514)
.L_5514:
        /*0044*/ 	.word	0x00000080
        /*0048*/ 	.word	0x00000001
        /*004c*/ 	.word	0x00000001


	//----- nvinfo : EIATTR_CRS_STACK_SIZE
	.align		4
.L_5515:
        /*0050*/ 	.byte	0x04, 0x1e
        /*0052*/ 	.short	(.L_5517 - .L_5516)
.L_5516:
        /*0054*/ 	.word	0x00000000


	//----- nvinfo : EIATTR_CBANK_PARAM_SIZE
	.align		4
.L_5517:
        /*0058*/ 	.byte	0x03, 0x19
        /*005a*/ 	.short	0x04b0


	//----- nvinfo : EIATTR_PARAM_CBANK
	.align		4
        /*005c*/ 	.byte	0x04, 0x0a
        /*005e*/ 	.short	(.L_5519 - .L_5518)
	.align		4
.L_5518:
        /*0060*/ 	.word	index@(.nv.constant0._ZN2at6native18elementwise_kernelILi128ELi4EZNS0_22gpu_kernel_impl_nocastIZZZNS0_49_GLOBAL__N__b919a28f_16_Normalization_cu_5c38458737batch_norm_elementwise_backward_trainERKNS_6TensorES6_S6_S6_S6_S6_S6_ENKUlvE0_clEvENKUlvE2_clEvEUlN3c108BFloat16ESA_fffffE_EEvRNS_18TensorIteratorBaseERKT_EUliE_EEviT1_)
        /*0064*/ 	.short	0x0210
        /*0066*/ 	.short	0x04b0


	//----- nvinfo : EIATTR_SW_WAR
	.align		4
.L_5519:
        /*0068*/ 	.byte	0x04, 0x36
        /*006a*/ 	.short	(.L_5521 - .L_5520)
.L_5520:
        /*006c*/ 	.word	0x00000008
.L_5521:


//--------------------- .nv.info._ZN2at6native27unrolled_elementwise_kernelIZZZNS0_49_GLOBAL__N__b919a28f_16_Normalization_cu_5c38458737batch_norm_elementwise_backward_trainERKNS_6TensorES5_S5_S5_S5_S5_S5_ENKUlvE0_clEvENKUlvE2_clEvEUlN3c108BFloat16ES9_fffffE_St5arrayIPcLm8EELi4E23TrivialOffsetCalculatorILi7EjESE_ILi1EjENS0_6memory15LoadWithoutCastENSH_16StoreWithoutCastEEEviT_T0_T2_T3_T4_T5_ --------------------------
	.section	.nv.info._ZN2at6native27unrolled_elementwise_kernelIZZZNS0_49_GLOBAL__N__b919a28f_16_Normalization_cu_5c38458737batch_norm_elementwise_backward_trainERKNS_6TensorES5_S5_S5_S5_S5_S5_ENKUlvE0_clEvENKUlvE2_clEvEUlN3c108BFloat16ES9_fffffE_St5arrayIPcLm8EELi4E23TrivialOffsetCalculatorILi7EjESE_ILi1EjENS0_6memory15LoadWithoutCastENSH_16StoreWithoutCastEEEviT_T0_T2_T3_T4_T5_,"",@"SHT_CUDA_INFO"
	.sectionflags	@""
	.align	4


	//----- nvinfo : EIATTR_CUDA_API_VERSION
	.align		4
        /*0000*/ 	.byte	0x04, 0x37
        /*0002*/ 	.short	(.L_5523 - .L_5522)
.L_5522:
        /*0004*/ 	.word	0x00000082


	//----- nvinfo : EIATTR_KPARAM_INFO
	.align		4
.L_5523:
        /*0008*/ 	.byte	0x04, 0x17
        /*000a*/ 	.short	(.L_5525 - .L_5524)
.L_5524:
        /*000c*/ 	.word	0x00000000
        /*0010*/ 	.short	0x0006
        /*0012*/ 	.short	0x005b
        /*0014*/ 	.byte	0x00, 0xf0, 0x05, 0x00


	//----- nvinfo : EIATTR_KPARAM_INFO
	.align		4
.L_5525:
        /*0018*/ 	.byte	0x04, 0x17
        /*001a*/ 	.short	(.L_5527 - .L_5526)
.L_5526:
        /*001c*/ 	.word	0x00000000
        /*0020*/ 	.short	0x0005
        /*0022*/ 	.short	0x005a
        /*0024*/ 	.byte	0x00, 0xf0, 0x05, 0x00


	//----- nvinfo : EIATTR_KPARAM_INFO
	.align		4
.L_5527:
        /*0028*/ 	.byte	0x04, 0x17
        /*002a*/ 	.short	(.L_5529 - .L_5528)
.L_5528:
        /*002c*/ 	.word	0x00000000
        /*0030*/ 	.short	0x0004
        /*0032*/ 	.short	0x0059
        /*0034*/ 	.byte	0x00, 0xf0, 0x05, 0x00


	//----- nvinfo : EIATTR_KPARAM_INFO
	.align		4
.L_5529:
        /*0038*/ 	.byte	0x04, 0x17
        /*003a*/ 	.short	(.L_5531 - .L_5530)
.L_5530:
        /*003c*/ 	.word	0x00000000
        /*0040*/ 	.short	0x0003
        /*0042*/ 	.short	0x0058
        /*0044*/ 	.byte	0x00, 0xf0, 0x05, 0x00


	//----- nvinfo : EIATTR_KPARAM_INFO
	.align		4
.L_5531:
        /*0048*/ 	.byte	0x04, 0x17
        /*004a*/ 	.short	(.L_5533 - .L_5532)
.L_5532:
        /*004c*/ 	.word	0x00000000
        /*0050*/ 	.short	0x0002
        /*0052*/ 	.short	0x0018
        /*0054*/ 	.byte	0x00, 0xf0, 0x01, 0x01


	//----- nvinfo : EIATTR_KPARAM_INFO
	.align		4
.L_5533:
        /*0058*/ 	.byte	0x04, 0x17
        /*005a*/ 	.short	(.L_5535 - .L_5534)
.L_5534:
        /*005c*/ 	.word	0x00000000
        /*0060*/ 	.short	0x0001
        /*0062*/ 	.short	0x0008
        /*0064*/ 	.byte	0x00, 0xf0, 0x41, 0x00


	//----- nvinfo : EIATTR_KPARAM_INFO
	.align		4
.L_5535:
        /*0068*/ 	.byte	0x04, 0x17
        /*006a*/ 	.short	(.L_5537 - .L_5536)
.L_5536:
        /*006c*/ 	.word	0x00000000
        /*0070*/ 	.short	0x0000
        /*0072*/ 	.short	0x0000
        /*0074*/ 	.byte	0x00, 0xf0, 0x11, 0x00


	//----- nvinfo : EIATTR_SPARSE_MMA_MASK
	.align		4
.L_5537:
        /*0078*/ 	.byte	0x03, 0x50
        /*007a*/ 	.short	0x0000


	//----- nvinfo : EIATTR_MAXREG_COUNT
	.align		4
        /*007c*/ 	.byte	0x03, 0x1b
        /*007e*/ 	.short	0x00ff


	//----- nvinfo : EIATTR_MERCURY_ISA_VERSION
	.align		4
        /*0080*/ 	.byte	0x03, 0x5f
        /*0082*/ 	.short	0x0101


	//----- nvinfo : EIATTR_EXIT_INSTR_OFFSETS
	.align		4
        /*0084*/ 	.byte	0x04, 0x1c
        /*0086*/ 	.short	(.L_5539 - .L_5538)


	//   ....[0]....
.L_5538:
        /*0088*/ 	.word	0x00000df0


	//   ....[1]....
        /*008c*/ 	.word	0x00000e40


	//----- nvinfo : EIATTR_MAX_THREADS
	.align		4
.L_5539:
        /*0090*/ 	.byte	0x04, 0x05
        /*0092*/ 	.short	(.L_5541 - .L_5540)
.L_5540:
        /*0094*/ 	.word	0x00000080
        /*0098*/ 	.word	0x00000001
        /*009c*/ 	.word	0x00000001


	//----- nvinfo : EIATTR_CRS_STACK_SIZE
	.align		4
.L_5541:
        /*00a0*/ 	.byte	0x04, 0x1e
        /*00a2*/ 	.short	(.L_5543 - .L_5542)
.L_5542:
        /*00a4*/ 	.word	0x00000000


	//----- nvinfo : EIATTR_CBANK_PARAM_SIZE
	.align		4
.L_5543:
        /*00a8*/ 	.byte	0x03, 0x19
        /*00aa*/ 	.short	0x005c


	//----- nvinfo : EIATTR_PARAM_CBANK
	.align		4
        /*00ac*/ 	.byte	0x04, 0x0a
        /*00ae*/ 	.short	(.L_5545 - .L_5544)
	.align		4
.L_5544:
        /*00b0*/ 	.word	index@(.nv.constant0._ZN2at6native27unrolled_elementwise_kernelIZZZNS0_49_GLOBAL__N__b919a28f_16_Normalization_cu_5c38458737batch_norm_elementwise_backward_trainERKNS_6TensorES5_S5_S5_S5_S5_S5_ENKUlvE0_clEvENKUlvE2_clEvEUlN3c108BFloat16ES9_fffffE_St5arrayIPcLm8EELi4E23TrivialOffsetCalculatorILi7EjESE_ILi1EjENS0_6memory15LoadWithoutCastENSH_16StoreWithoutCastEEEviT_T0_T2_T3_T4_T5_)
        /*00b4*/ 	.short	0x0210
        /*00b6*/ 	.short	0x005c


	//----- nvinfo : EIATTR_SW_WAR
	.align		4
.L_5545:
        /*00b8*/ 	.byte	0x04, 0x36
        /*00ba*/ 	.short	(.L_5547 - .L_5546)
.L_5546:
        /*00bc*/ 	.word	0x00000008
.L_5547:


//--------------------- .nv.info._ZN2at6native29vectorized_elementwise_kernelILi2EZZZNS0_49_GLOBAL__N__b919a28f_16_Normalization_cu_5c38458737batch_norm_elementwise_backward_trainERKNS_6TensorES5_S5_S5_S5_S5_S5_ENKUlvE0_clEvENKUlvE2_clEvEUlN3c108BFloat16ES9_fffffE_St5arrayIPcLm8EEEEviT0_T1_ --------------------------
	.section	.nv.info._ZN2at6native29vectorized_elementwise_kernelILi2EZZZNS0_49_GLOBAL__N__b919a28f_16_Normalization_cu_5c38458737batch_norm_elementwise_backward_trainERKNS_6TensorES5_S5_S5_S5_S5_S5_ENKUlvE0_clEvENKUlvE2_clEvEUlN3c108BFloat16ES9_fffffE_St5arrayIPcLm8EEEEviT0_T1_,"",@"SHT_CUDA_INFO"
	.sectionflags	@""
	.align	4


	//----- nvinfo : EIATTR_CUDA_API_VERSION
	.align		4
        /*0000*/ 	.byte	0x04, 0x37
        /*0002*/ 	.short	(.L_5549 - .L_5548)
.L_5548:
        /*0004*/ 	.word	0x00000082


	//----- nvinfo : EIATTR_KPARAM_INFO
	.align		4
.L_5549:
        /*0008*/ 	.byte	0x04, 0x17
        /*000a*/ 	.short	(.L_5551 - .L_5550)
.L_5550:
        /*000c*/ 	.word	0x00000000
        /*0010*/ 	.short	0x0002
        /*0012*/ 	.short	0x0018
        /*0014*/ 	.byte	0x00, 0xf0, 0x01, 0x01


	//----- nvinfo : EIATTR_KPARAM_INFO
	.align		4
.L_5551:
        /*0018*/ 	.byte	0x04, 0x17
        /*001a*/ 	.short	(.L_5553 - .L_5552)
.L_5552:
        /*001c*/ 	.word	0x00000000
        /*0020*/ 	.short	0x0001
        /*0022*/ 	.short	0x0008
        /*0024*/ 	.byte	0x00, 0xf0, 0x41, 0x00


	//----- nvinfo : EIATTR_KPARAM_INFO
	.align		4
.L_5553:
        /*0028*/ 	.byte	0x04, 0x17
        /*002a*/ 	.short	(.L_5555 - .L_5554)
.L_5554:
        /*002c*/ 	.word	0x00000000
        /*0030*/ 	.short	0x0000
        /*0032*/ 	.short	0x0000
        /*0034*/ 	.byte	0x00, 0xf0, 0x11, 0x00


	//----- nvinfo : EIATTR_SPARSE_MMA_MASK
	.align		4
.L_5555:
        /*0038*/ 	.byte	0x03, 0x50
        /*003a*/ 	.short	0x0000


	//----- nvinfo : EIATTR_MAXREG_COUNT
	.align		4
        /*003c*/ 	.byte	0x03, 0x1b
        /*003e*/ 	.short	0x00ff


	//----- nvinfo : EIATTR_MERCURY_ISA_VERSION
	.align		4
        /*0040*/ 	.byte	0x03, 0x5f
        /*0042*/ 	.short	0x0101


	//----- nvinfo : EIATTR_EXIT_INSTR_OFFSETS
	.align		4
        /*0044*/ 	.byte	0x04, 0x1c
        /*0046*/ 	.short	(.L_5557 - .L_5556)


	//   ....[0]....
.L_5556:
        /*0048*/ 	.word	0x000009e0


	//   ....[1]....
        /*004c*/ 	.word	0x000025d0


	//   ....[2]....
        /*0050*/ 	.word	0x00002620


	//----- nvinfo : EIATTR_MAX_THREADS
	.align		4
.L_5557:
        /*0054*/ 	.byte	0x04, 0x05
        /*0056*/ 	.short	(.L_5559 - .L_5558)
.L_5558:
        /*0058*/ 	.word	0x00000080
        /*005c*/ 	.word	0x00000001
        /*0060*/ 	.word	0x00000001


	//----- nvinfo : EIATTR_CRS_STACK_SIZE
	.align		4
.L_5559:
        /*0064*/ 	.byte	0x04, 0x1e
        /*0066*/ 	.short	(.L_5561 - .L_5560)
.L_5560:
        /*0068*/ 	.word	0x00000000


	//----- nvinfo : EIATTR_CBANK_PARAM_SIZE
	.align		4
.L_5561:
        /*006c*/ 	.byte	0x03, 0x19
        /*006e*/ 	.short	0x0058


	//----- nvinfo : EIATTR_PARAM_CBANK
	.align		4
        /*0070*/ 	.byte	0x04, 0x0a
        /*0072*/ 	.short	(.L_5563 - .L_5562)
	.align		4
.L_5562:
        /*0074*/ 	.word	index@(.nv.constant0._ZN2at6native29vectorized_elementwise_kernelILi2EZZZNS0_49_GLOBAL__N__b919a28f_16_Normalization_cu_5c38458737batch_norm_elementwise_backward_trainERKNS_6TensorES5_S5_S5_S5_S5_S5_ENKUlvE0_clEvENKUlvE2_clEvEUlN3c108BFloat16ES9_fffffE_St5arrayIPcLm8EEEEviT0_T1_)
        /*0078*/ 	.short	0x0210
        /*007a*/ 	.short	0x0058


	//----- nvinfo : EIATTR_SW_WAR
	.align		4
.L_5563:
        /*007c*/ 	.byte	0x04, 0x36
        /*007e*/ 	.short	(.L_5565 - .L_5564)
.L_5564:
        /*0080*/ 	.word	0x00000008
.L_5565:


//--------------------- .nv.info._ZN2at6native29vectorized_elementwise_kernelILi4EZZZNS0_49_GLOBAL__N__b919a28f_16_Normalization_cu_5c38458737batch_norm_elementwise_backward_trainERKNS_6TensorES5_S5_S5_S5_S5_S5_ENKUlvE0_clEvENKUlvE2_clEvEUlN3c108BFloat16ES9_fffffE_St5arrayIPcLm8EEEEviT0_T1_ --------------------------
	.section	.nv.info._ZN2at6native29vectorized_elementwise_kernelILi4EZZZNS0_49_GLOBAL__N__b919a28f_16_Normalization_cu_5c38458737batch_norm_elementwise_backward_trainERKNS_6TensorES5_S5_S5_S5_S5_S5_ENKUlvE0_clEvENKUlvE2_clEvEUlN3c108BFloat16ES9_fffffE_St5arrayIPcLm8EEEEviT0_T1_,"",@"SHT_CUDA_INFO"
	.sectionflags	@""
	.align	4


	//----- nvinfo : EIATTR_CUDA_API_VERSION
	.align		4
        /*0000*/ 	.byte	0x04, 0x37
        /*0002*/ 	.short	(.L_5567 - .L_5566)
.L_5566:
        /*0004*/ 	.word	0x00000082


	//----- nvinfo : EIATTR_KPARAM_INFO
	.align		4
.L_5567:
        /*0008*/ 	.byte	0x04, 0x17
        /*000a*/ 	.short	(.L_5569 - .L_5568)
.L_5568:
        /*000c*/ 	.word	0x00000000
        /*0010*/ 	.short	0x0002
        /*0012*/ 	.short	0x0018
        /*0014*/ 	.byte	0x00, 0xf0, 0x01, 0x01


	//----- nvinfo : EIATTR_KPARAM_INFO
	.align		4
.L_5569:
        /*0018*/ 	.byte	0x04, 0x17
        /*001a*/ 	.short	(.L_5571 - .L_5570)
.L_5570:
        /*001c*/ 	.word	0x00000000
        /*0020*/ 	.short	0x0001
        /*0022*/ 	.short	0x0008
        /*0024*/ 	.byte	0x00, 0xf0, 0x41, 0x00


	//----- nvinfo : EIATTR_KPARAM_INFO
	.align		4
.L_5571:
        /*0028*/ 	.byte	0x04, 0x17
        /*002a*/ 	.short	(.L_5573 - .L_5572)
.L_5572:
        /*002c*/ 	.word	0x00000000
        /*0030*/ 	.short	0x0000
        /*0032*/ 	.short	0x0000
        /*0034*/ 	.byte	0x00, 0xf0, 0x11, 0x00


	//----- nvinfo : EIATTR_SPARSE_MMA_MASK
	.align		4
.L_5573:
        /*0038*/ 	.byte	0x03, 0x50
        /*003a*/ 	.short	0x0000


	//----- nvinfo : EIATTR_MAXREG_COUNT
	.align		4
        /*003c*/ 	.byte	0x03, 0x1b
        /*003e*/ 	.short	0x00ff


	//----- nvinfo : EIATTR_MERCURY_ISA_VERSION
	.align		4
        /*0040*/ 	.byte	0x03, 0x5f
        /*0042*/ 	.short	0x0101


	//----- nvinfo : EIATTR_EXIT_INSTR_OFFSETS
	.align		4
        /*0044*/ 	.byte	0x04, 0x1c
        /*0046*/ 	.short	(.L_5575 - .L_5574)


	//   ....[0]....
.L_5574:
        /*0048*/ 	.word	0x000008e0


	//   ....[1]....
        /*004c*/ 	.word	0x000024d0


	//   ....[2]....
        /*0050*/ 	.word	0x00002520


	//----- nvinfo : EIATTR_MAX_THREADS
	.align		4
.L_5575:
        /*0054*/ 	.byte	0x04, 0x05
        /*0056*/ 	.short	(.L_5577 - .L_5576)
.L_5576:
        /*0058*/ 	.word	0x00000080
        /*005c*/ 	.word	0x00000001
        /*0060*/ 	.word	0x00000001


	//----- nvinfo : EIATTR_CRS_STACK_SIZE
	.align		4
.L_5577:
        /*0064*/ 	.byte	0x04, 0x1e
        /*0066*/ 	.short	(.L_5579 - .L_5578)
.L_5578:
        /*0068*/ 	.word	0x00000000


	//----- nvinfo : EIATTR_CBANK_PARAM_SIZE
	.align		4
.L_5579:
        /*006c*/ 	.byte	0x03, 0x19
        /*006e*/ 	.short	0x0058


	//----- nvinfo : EIATTR_PARAM_CBANK
	.align		4
        /*0070*/ 	.byte	0x04, 0x0a
        /*0072*/ 	.short	(.L_5581 - .L_5580)
	.align		4
.L_5580:
        /*0074*/ 	.word	index@(.nv.constant0._ZN2at6native29vectorized_elementwise_kernelILi4EZZZNS0_49_GLOBAL__N__b919a28f_16_Normalization_cu_5c38458737batch_norm_elementwise_backward_trainERKNS_6TensorES5_S5_S5_S5_S5_S5_ENKUlvE0_clEvENKUlvE2_clEvEUlN3c108BFloat16ES9_fffffE_St5arrayIPcLm8EEEEviT0_T1_)
        /*0078*/ 	.short	0x0210
        /*007a*/ 	.short	0x0058


	//----- nvinfo : EIATTR_SW_WAR
	.align		4
.L_5581:
        /*007c*/ 	.byte	0x04, 0x36
        /*007e*/ 	.short	(.L_5583 - .L_5582)
.L_5582:
        /*0080*/ 	.word	0x00000008
.L_5583:


//--------------------- .nv.info._ZN2at6native29vectorized_elementwise_kernelILi8EZZZNS0_49_GLOBAL__N__b919a28f_16_Normalization_cu_5c38458737batch_norm_elementwise_backward_trainERKNS_6TensorES5_S5_S5_S5_S5_S5_ENKUlvE0_clEvENKUlvE2_clEvEUlN3c108BFloat16ES9_fffffE_St5arrayIPcLm8EEEEviT0_T1_ --------------------------
	.section	.nv.info._ZN2at6native29vectorized_elementwise_kernelILi8EZZZNS0_49_GLOBAL__N__b919a28f_16_Normalization_cu_5c38458737batch_norm_elementwise_backward_trainERKNS_6TensorES5_S5_S5_S5_S5_S5_ENKUlvE0_clEvENKUlvE2_clEvEUlN3c108BFloat16ES9_fffffE_St5arrayIPcLm8EEEEviT0_T1_,"",@"SHT_CUDA_INFO"
	.sectionflags	@""
	.align	4


	//----- nvinfo : EIATTR_CUDA_API_VERSION
	.align		4
        /*0000*/ 	.byte	0x04, 0x37
        /*0002*/ 	.short	(.L_5585 - .L_5584)
.L_5584:
        /*0004*/ 	.word	0x00000082


	//----- nvinfo : EIATTR_KPARAM_INFO
	.align		4
.L_5585:
        /*0008*/ 	.byte	0x04, 0x17
        /*000a*/ 	.short	(.L_5587 - .L_5586)
.L_5586:
        /*000c*/ 	.word	0x00000000
        /*0010*/ 	.short	0x0002
        /*0012*/ 	.short	0x0018
        /*0014*/ 	.byte	0x00, 0xf0, 0x01, 0x01


	//----- nvinfo : EIATTR_KPARAM_INFO
	.align		4
.L_5587:
        /*0018*/ 	.byte	0x04, 0x17
        /*001a*/ 	.short	(.L_5589 - .L_5588)
.L_5588:
        /*001c*/ 	.word	0x00000000
        /*0020*/ 	.short	0x0001
        /*0022*/ 	.short	0x0008
        /*0024*/ 	.byte	0x00, 0xf0, 0x41, 0x00


	//----- nvinfo : EIATTR_KPARAM_INFO
	.align		4
.L_5589:
        /*0028*/ 	.byte	0x04, 0x17
        /*002a*/ 	.short	(.L_5591 - .L_5590)
.L_5590:
        /*002c*/ 	.word	0x00000000
        /*0030*/ 	.short	0x0000
        /*0032*/ 	.short	0x0000
        /*0034*/ 	.byte	0x00, 0xf0, 0x11, 0x00


	//----- nvinfo : EIATTR_SPARSE_MMA_MASK
	.align		4
.L_5591:
        /*0038*/ 	.byte	0x03, 0x50
        /*003a*/ 	.short	0x0000


	//----- nvinfo : EIATTR_MAXREG_COUNT
	.align		4
        /*003c*/ 	.byte	0x03, 0x1b
        /*003e*/ 	.short	0x00ff


	//----- nvinfo : EIATTR_MERCURY_ISA_VERSION
	.align		4
        /*0040*/ 	.byte	0x03, 0x5f
        /*0042*/ 	.short	0x0101


	//----- nvinfo : EIATTR_EXIT_INSTR_OFFSETS
	.align		4
        /*0044*/ 	.byte	0x04, 0x1c
        /*0046*/ 	.short	(.L_5593 - .L_5592)


	//   ....[0]....
.L_5592:
        /*0048*/ 	.word	0x000008b0


	//   ....[1]....
        /*004c*/ 	.word	0x000024a0


	//   ....[2]....
        /*0050*/ 	.word	0x000024f0


	//----- nvinfo : EIATTR_MAX_THREADS
	.align		4
.L_5593:
        /*0054*/ 	.byte	0x04, 0x05
        /*0056*/ 	.short	(.L_5595 - .L_5594)
.L_5594:
        /*0058*/ 	.word	0x00000080
        /*005c*/ 	.word	0x00000001
        /*0060*/ 	.word	0x00000001


	//----- nvinfo : EIATTR_CRS_STACK_SIZE
	.align		4
.L_5595:
        /*0064*/ 	.byte	0x04, 0x1e
        /*0066*/ 	.short	(.L_5597 - .L_5596)
.L_5596:
        /*0068*/ 	.word	0x00000000


	//----- nvinfo : EIATTR_CBANK_PARAM_SIZE
	.align		4
.L_5597:
        /*006c*/ 	.byte	0x03, 0x19
        /*006e*/ 	.short	0x0058


	//----- nvinfo : EIATTR_PARAM_CBANK
	.align		4
        /*0070*/ 	.byte	0x04, 0x0a
        /*0072*/ 	.short	(.L_5599 - .L_5598)
	.align		4
.L_5598:
        /*0074*/ 	.word	index@(.nv.constant0._ZN2at6native29vectorized_elementwise_kernelILi8EZZZNS0_49_GLOBAL__N__b919a28f_16_Normalization_cu_5c38458737batch_norm_elementwise_backward_trainERKNS_6TensorES5_S5_S5_S5_S5_S5_ENKUlvE0_clEvENKUlvE2_clEvEUlN3c108BFloat16ES9_fffffE_St5arrayIPcLm8EEEEviT0_T1_)
        /*0078*/ 	.short	0x0210
        /*007a*/ 	.short	0x0058


	//----- nvinfo : EIATTR_SW_WAR
	.align		4
.L_5599:
        /*007c*/ 	.byte	0x04, 0x36
        /*007e*/ 	.short	(.L_5601 - .L_5600)
.L_5600:
        /*0080*/ 	.word	0x00000008
.L_5601:


//--------------------- .nv.info._ZN2at6native18elementwise_kernelILi128ELi4EZNS0_15gpu_kernel_implIZZZNS0_49_GLOBAL__N__b919a28f_16_Normalization_cu_5c38458737batch_norm_elementwise_backward_trainERKNS_6TensorES6_S6_S6_S6_S6_S6_ENKUlvE0_clEvENKUlvE1_clEvEUlN3c104HalfESA_fffffE_EEvRNS_18TensorIteratorBaseERKT_EUliE_EEviT1_ --------------------------
	.section	.nv.info._ZN2at6native18elementwise_kernelILi128ELi4EZNS0_15gpu_kernel_implIZZZNS0_49_GLOBAL__N__b919a28f_16_Normalization_cu_5c38458737batch_norm_elementwise_backward_trainERKNS_6TensorES6_S6_S6_S6_S6_S6_ENKUlvE0_clEvENKUlvE1_clEvEUlN3c104HalfESA_fffffE_EEvRNS_18TensorIteratorBaseERKT_EUliE_EEviT1_,"",@"SHT_CUDA_INFO"
	.sectionflags	@""
	.align	4


	//----- nvinfo : EIATTR_CUDA_API_VERSION
	.align		4
        /*0000*/ 	.byte	0x04, 0x37
        /*0002*/ 	.short	(.L_5603 - .L_5602)
.L_5602:
        /*0004*/ 	.word	0x00000082


	//----- nvinfo : EIATTR_KPARAM_INFO
	.align		4
.L_5603:
        /*0008*/ 	.byte	0x04, 0x17
        /*000a*/ 	.short	(.L_5605 - .L_5604)
.L_5604:
        /*000c*/ 	.word	0x00000000
        /*0010*/ 	.short	0x0001
        /*0012*/ 	.short	0x0008
        /*0014*/ 	.byte	0x00, 0xf0, 0xc1, 0x12


	//----- nvinfo : EIATTR_KPARAM_INFO
	.align		4
.L_5605:
        /*0018*/ 	.byte	0x04, 0x17
        /*001a*/ 	.short	(.L_5607 - .L_5606)
.L_5606:
        /*001c*/ 	.word	0x00000000
        /*0020*/ 	.short	0x0000
        /*0022*/ 	.short	0x0000
        /*0024*/ 	.byte	0x00, 0xf0, 0x11, 0x00


	//----- nvinfo : EIATTR_SPARSE_MMA_MASK
	.align		4
.L_5607:
        /*0028*/ 	.byte	0x03, 0x50
        /*002a*/ 	.short	0x0000


	//----- nvinfo : EIATTR_MAXREG_COUNT
	.align		4
        /*002c*/ 	.byte	0x03, 0x1b
        /*002e*/ 	.short	0x0080


	//----- nvinfo : EIATTR_EXTERNS
	.align		4
        /*0030*/ 	.byte	0x04, 0x0f
        /*0032*/ 	.short	(.L_5609 - .L_5608)


	//   ....[0]....
	.align		4
.L_5608:
        /*0034*/ 	.word	index@(__assertfail)


	//----- nvinfo : EIATTR_MERCURY_ISA_VERSION
	.align		4
.L_5609:
        /*0038*/ 	.byte	0x03, 0x5f
        /*003a*/ 	.short	0x0101


	//----- nvinfo : EIATTR_SYSCALL_OFFSETS
	.align		4
        /*003c*/ 	.byte	0x04, 0x46
        /*003e*/ 	.short	(.L_5611 - .L_5610)


	//   ....[0]....
.L_5610:
        /*0040*/ 	.word	0x000031d0


	//   ....[1]....
        /*0044*/ 	.word	0x00004250


	//   ....[2]....
        /*0048*/ 	.word	0x000050a0


	//   ....[3]....
        /*004c*/ 	.word	0x00005ec0


	//   ....[4]....
        /*0050*/ 	.word	0x00006ce0


	//   ....[5]....
        /*0054*/ 	.word	0x00007b00


	//   ....[6]....
        /*0058*/ 	.word	0x00008920


	//   ....[7]....
        /*005c*/ 	.word	0x00009930


	//   ....[8]....
        /*0060*/ 	.word	0x0000cb60


	//   ....[9]....
        /*0064*/ 	.word	0x0000dbe0


	//   ....[10]....
        /*0068*/ 	.word	0x0000ea30


	//   ....[11]....
        /*006c*/ 	.word	0x0000f850


	//   ....[12]....
        /*0070*/ 	.word	0x00010670


	//   ....[13]....
        /*0074*/ 	.word	0x00011490


	//   ....[14]....
        /*0078*/ 	.word	0x000122b0


	//   ....[15]....
        /*007c*/ 	.word	0x000132c0


	//   ....[16]....
        /*0080*/ 	.word	0x000164e0


	//   ....[17]....
        /*0084*/ 	.word	0x00017560


	//   ....[18]....
        /*0088*/ 	.word	0x000183b0


	//   ....[19]....
        /*008c*/ 	.word	0x000191d0


	//   ....[20]....
        /*0090*/ 	.word	0x00019ff0


	//   ....[21]....
        /*0094*/ 	.word	0x0001ae10


	//   ....[22]....
        /*0098*/ 	.word	0x0001bc30


	//   ....[23]....
        /*009c*/ 	.word	0x0001cc40


	//   ....[24]....
        /*00a0*/ 	.word	0x0001fe40


	//   ....[25]....
        /*00a4*/ 	.word	0x00020ec0


	//   ....[26]....
        /*00a8*/ 	.word	0x00021d10


	//   ....[27]....
        /*00ac*/ 	.word	0x00022b30


	//   ....[28]....
        /*00b0*/ 	.word	0x00023950


	//   ....[29]....
        /*00b4*/ 	.word	0x00024770


	//   ....[30]....
        /*00b8*/ 	.word	0x00025590


	//   ....[31]....
        /*00bc*/ 	.word	0x000265a0


	//----- nvinfo : EIATTR_EXIT_INSTR_OFFSETS
	.align		4
.L_5611:
        /*00c0*/ 	.byte	0x04, 0x1c
        /*00c2*/ 	.short	(.L_5613 - .L_5612)


	//   ....[0]....
.L_5612:
        /*00c4*/ 	.word	0x0001cd10


	//   ....[1]....
        /*00c8*/ 	.word	0x000257d0


	//   ....[2]....
        /*00cc*/ 	.word	0x00025810


	//   ....[3]....
        /*00d0*/ 	.word	0x000258b0


	//   ....[4]....
        /*00d4*/ 	.word	0x000258f0


	//   ....[5]....
        /*00d8*/ 	.word	0x00025930


	//   ....[6]....
        /*00dc*/ 	.word	0x000259c0


	//   ....[7]....
        /*00e0*/ 	.word	0x000259e0


	//   ....[8]....
        /*00e4*/ 	.word	0x00025a80


	//   ....[9]....
        /*00e8*/ 	.word	0x00025ad0


	//   ....[10]....
        /*00ec*/ 	.word	0x00025b20


	//   ....[11]....
        /*00f0*/ 	.word	0x00025bf0


	//   ....[12]....
        /*00f4*/ 	.word	0x00025c50


	//   ....[13]....
        /*00f8*/ 	.word	0x00025de0


	//   ....[14]....
        /*00fc*/ 	.word	0x00025f40


	//   ....[15]....
        /*0100*/ 	.word	0x00025f80


	//   ....[16]....
        /*0104*/ 	.word	0x00026040


	//   ....[17]....
        /*0108*/ 	.word	0x000261c0


	//   ....[18]....
        /*010c*/ 	.word	0x00026340


	//   ....[19]....
        /*0110*/ 	.word	0x000264a0


	//   ....[20]....
        /*0114*/ 	.word	0x000265b0


	//   ....[21]....
        /*0118*/ 	.word	0x000265f0


	//   ....[22]....
        /*011c*/ 	.word	0x00026630


	//----- nvinfo : EIATTR_MAX_THREADS
	.align		4
.L_5613:
        /*0120*/ 	.byte	0x04, 0x05
        /*0122*/ 	.short	(.L_5615 - .L_5614)
.L_5614:
        /*0124*/ 	.word	0x00000080
        /*0128*/ 	.word	0x00000001
        /*012c*/ 	.word	0x00000001


	//----- nvinfo : EIATTR_CRS_STACK_SIZE
	.align		4
.L_5615:
        /*0130*/ 	.byte	0x04, 0x1e
        /*0132*/ 	.short	(.L_5617 - .L_5616)
.L_5616:
        /*0134*/ 	.word	0x00000000


	//----- nvinfo : EIATTR_CBANK_PARAM_SIZE
	.align		4
.L_5617:
        /*0138*/ 	.byte	0x03, 0x19
        /*013a*/ 	.short	0x04b8


	//----- nvinfo : EIATTR_PARAM_CBANK
	.align		4
        /*013c*/ 	.byte	0x04, 0x0a
        /*013e*/ 	.short	(.L_5619 - .L_5618)
	.align		4
.L_5618:
        /*0140*/ 	.word	index@(.nv.constant0._ZN2at6native18elementwise_kernelILi128ELi4EZNS0_15gpu_kernel_implIZZZNS0_49_GLOBAL__N__b919a28f_16_Normalization_cu_5c38458737batch_norm_elementwise_backward_trainERKNS_6TensorES6_S6_S6_S6_S6_S6_ENKUlvE0_clEvENKUlvE1_clEvEUlN3c104HalfESA_fffffE_EEvRNS_18TensorIteratorBaseERKT_EUliE_EEviT1_)
        /*0144*/ 	.short	0x0210
        /*0146*/ 	.short	0x04b8


	//----- nvinfo : EIATTR_SW_WAR
	.align		4
.L_5619:
        /*0148*/ 	.byte	0x04, 0x36
        /*014a*/ 	.short	(.L_5621 - .L_5620)
.L_5620:
        /*014c*/ 	.word	0x00000008
.L_5621:


//--------------------- .nv.info._ZN2at6native27unrolled_elementwise_kernelIZZZNS0_49_GLOBAL__N__b919a28f_16_Normalization_cu_5c38458737batch_norm_elementwise_backward_trainERKNS_6TensorES5_S5_S5_S5_S5_S5_ENKUlvE0_clEvENKUlvE1_clEvEUlN3c104HalfES9_fffffE_St5arrayIPcLm8EELi4E23TrivialOffsetCalculatorILi7EjESE_ILi1EjENS0_6memory12LoadWithCastILi7EEENSH_13StoreWithCastILi1EEEEEviT_T0_T2_T3_T4_T5_ --------------------------
	.section	.nv.info._ZN2at6native27unrolled_elementwise_kernelIZZZNS0_49_GLOBAL__N__b919a28f_16_Normalization_cu_5c38458737batch_norm_elementwise_backward_trainERKNS_6TensorES5_S5_S5_S5_S5_S5_ENKUlvE0_clEvENKUlvE1_clEvEUlN3c104HalfES9_fffffE_St5arrayIPcLm8EELi4E23TrivialOffsetCalculatorILi7EjESE_ILi1EjENS0_6memory12LoadWithCastILi7EEENSH_13StoreWithCastILi1EEEEEviT_T0_T2_T3_T4_T5_,"",@"SHT_CUDA_INFO"
	.sectionflags	@""
	.align	4


	//----- nvinfo : EIATTR_CUDA_API_VERSION
	.align		4
        /*0000*/ 	.byte	0x04, 0x37
        /*0002*/ 	.short	(.L_5623 - .L_5622)
.L_5622:
        /*0004*/ 	.word	0x00000082


	//----- nvinfo : EIATTR_KPARAM_INFO
	.align		4
.L_5623:
        /*0008*/ 	.byte	0x04, 0x17
        /*000a*/ 	.short	(.L_5625 - .L_5624)
.L_5624:
        /*000c*/ 	.word	0x00000000
        /*0010*/ 	.short	0x0006
        /*0012*/ 	.short	0x0080
        /*0014*/ 	.byte	0x00, 0xf0, 0x21, 0x00


	//----- nvinfo : EIATTR_KPARAM_INFO
	.align		4
.L_5625:
        /*0018*/ 	.byte	0x04, 0x17
        /*001a*/ 	.short	(.L_5627 - .L_5626)
.L_5626:
        /*001c*/ 	.word	0x00000000
        /*0020*/ 	.short	0x0005
        /*0022*/ 	.short	0x005c
        /*0024*/ 	.byte	0x00, 0xf0, 0x91, 0x00


	//----- nvinfo : EIATTR_KPARAM_INFO
	.align		4
.L_5627:
        /*0028*/ 	.byte	0x04, 0x17
        /*002a*/ 	.short	(.L_5629 - .L_5628)
.L_5628:
        /*002c*/ 	.word	0x00000000
        /*0030*/ 	.short	0x0004
        /*0032*/ 	.short	0x0059
        /*0034*/ 	.byte	0x00, 0xf0, 0x05, 0x00


	//----- nvinfo : EIATTR_KPARAM_INFO
	.align		4
.L_5629:
        /*0038*/ 	.byte	0x04, 0x17
        /*003a*/ 	.short	(.L_5631 - .L_5630)
.L_5630:
        /*003c*/ 	.word	0x00000000
        /*0040*/ 	.short	0x0003
        /*0042*/ 	.short	0x0058
        /*0044*/ 	.byte	0x00, 0xf0, 0x05, 0x00


	//----- nvinfo : EIATTR_KPARAM_INFO
	.align		4
.L_5631:
        /*0048*/ 	.byte	0x04, 0x17
        /*004a*/ 	.short	(.L_5633 - .L_5632)
.L_5632:
        /*004c*/ 	.word	0x00000000
        /*0050*/ 	.short	0x0002
        /*0052*/ 	.short	0x0018
        /*0054*/ 	.byte	0x00, 0xf0, 0x01, 0x01


	//----- nvinfo : EIATTR_KPARAM_INFO
	.align		4
.L_5633:
        /*0058*/ 	.byte	0x04, 0x17
        /*005a*/ 	.short	(.L_5635 - .L_5634)
.L_5634:
        /*005c*/ 	.word	0x00000000
        /*0060*/ 	.short	0x0001
        /*0062*/ 	.short	0x0008
        /*0064*/ 	.byte	0x00, 0xf0, 0x41, 0x00


	//----- nvinfo : EIATTR_KPARAM_INFO
	.align		4
.L_5635:
        /*0068*/ 	.byte	0x04, 0x17
        /*006a*/ 	.short	(.L_5637 - .L_5636)
.L_5636:
        /*006c*/ 	.word	0x00000000
        /*0070*/ 	.short	0x0000
        /*0072*/ 	.short	0x0000
        /*0074*/ 	.byte	0x00, 0xf0, 0x11, 0x00


	//----- nvinfo : EIATTR_SPARSE_MMA_MASK
	.align		4
.L_5637:
        /*0078*/ 	.byte	0x03, 0x50
        /*007a*/ 	.short	0x0000


	//----- nvinfo : EIATTR_MAXREG_COUNT
	.align		4
        /*007c*/ 	.byte	0x03, 0x1b
        /*007e*/ 	.short	0x00ff


	//----- nvinfo : EIATTR_EXTERNS
	.align		4
        /*0080*/ 	.byte	0x04, 0x0f
        /*0082*/ 	.short	(.L_5639 - .L_5638)


	//   ....[0]....
	.align		4
.L_5638:
        /*0084*/ 	.word	index@(__assertfail)


	//----- nvinfo : EIATTR_MERCURY_ISA_VERSION
	.align		4
.L_5639:
        /*0088*/ 	.byte	0x03, 0x5f
        /*008a*/ 	.short	0x0101


	//----- nvinfo : EIATTR_SYSCALL_OFFSETS
	.align		4
        /*008c*/ 	.byte	0x04, 0x46
        /*008e*/ 	.short	(.L_5641 - .L_5640)


	//   ....[0]....
.L_5640:
        /*0090*/ 	.word	0x00001150


	//   ....[1]....
        /*0094*/ 	.word	0x000021e0


	//   ....[2]....
        /*0098*/ 	.word	0x00003040


	//   ....[3]....
        /*009c*/ 	.word	0x00003e70


	//   ....[4]....
        /*00a0*/ 	.word	0x00004ca0


	//   ....[5]....
        /*00a4*/ 	.word	0x00005ad0


	//   ....[6]....
        /*00a8*/ 	.word	0x00006900


	//   ....[7]....
        /*00ac*/ 	.word	0x00007a00


	//   ....[8]....
        /*00b0*/ 	.word	0x00008a90


	//   ....[9]....
        /*00b4*/ 	.word	0x000098f0


	//   ....[10]....
        /*00b8*/ 	.word	0x0000a720


	//   ....[11]....
        /*00bc*/ 	.word	0x0000b550


	//   ....[12]....
        /*00c0*/ 	.word	0x0000c380


	//   ....[13]....
        /*00c4*/ 	.word	0x0000d1b0


	//   ....[14]....
        /*00c8*/ 	.word	0x0000e300


	//   ....[15]....
        /*00cc*/ 	.word	0x0000f390


	//   ....[16]....
        /*00d0*/ 	.word	0x000101f0


	//   ....[17]....
        /*00d4*/ 	.word	0x00011020


	//   ....[18]....
        /*00d8*/ 	.word	0x00011e50


	//   ....[19]....
        /*00dc*/ 	.word	0x00012c80


	//   ....[20]....
        /*00e0*/ 	.word	0x00013ab0


	//   ....[21]....
        /*00e4*/ 	.word	0x00014bb0


	//   ....[22]....
        /*00e8*/ 	.word	0x00015c50


	//   ....[23]....
        /*00ec*/ 	.word	0x00016ac0


	//   ....[24]....
        /*00f0*/ 	.word	0x00017900


	//   ....[25]....
        /*00f4*/ 	.word	0x00018730


	//   ....[26]....
        /*00f8*/ 	.word	0x00019570


	//   ....[27]....
        /*00fc*/ 	.word	0x0001a380


	//   ....[28]....
        /*0100*/ 	.word	0x0001b8b0


	//   ....[29]....
        /*0104*/ 	.word	0x0001c8b0


	//   ....[30]....
        /*0108*/ 	.word	0x0001d870


	//   ....[31]....
        /*010c*/ 	.word	0x0001e850


	//----- nvinfo : EIATTR_EXIT_INSTR_OFFSETS
	.align		4
.L_5641:
        /*0110*/ 	.byte	0x04, 0x1c
        /*0112*/ 	.short	(.L_5643 - .L_5642)


	//   ....[0]....
.L_5642:
        /*0114*/ 	.word	0x0001d930


	//   ....[1]....
        /*0118*/ 	.word	0x0001da80


	//   ....[2]....
        /*011c*/ 	.word	0x0001dac0


	//   ....[3]....
        /*0120*/ 	.word	0x0001db60


	//   ....[4]....
        /*0124*/ 	.word	0x0001dba0


	//   ....[5]....
        /*0128*/ 	.word	0x0001dbe0


	//   ....[6]....
        /*012c*/ 	.word	0x0001dc70


	//   ....[7]....
        /*0130*/ 	.word	0x0001dc90


	//   ....[8]....
        /*0134*/ 	.word	0x0001dd30


	//   ....[9]....
        /*0138*/ 	.word	0x0001dd80


	//   ....[10]....
        /*013c*/ 	.word	0x0001ddd0


	//   ....[11]....
        /*0140*/ 	.word	0x0001dea0


	//   ....[12]....
        /*0144*/ 	.word	0x0001df00


	//   ....[13]....
        /*0148*/ 	.word	0x0001e090


	//   ....[14]....
        /*014c*/ 	.word	0x0001e1f0


	//   ....[15]....
        /*0150*/ 	.word	0x0001e230


	//   ....[16]....
        /*0154*/ 	.word	0x0001e2f0


	//   ....[17]....
        /*0158*/ 	.word	0x0001e470


	//   ....[18]....
        /*015c*/ 	.word	0x0001e5f0


	//   ....[19]....
        /*0160*/ 	.word	0x0001e750


	//   ....[20]....
        /*0164*/ 	.word	0x0001e860


	//   ....[21]....
        /*0168*/ 	.word	0x0001e8a0


	//   ....[22]....
        /*016c*/ 	.word	0x0001e8e0


	//----- nvinfo : EIATTR_MAX_THREADS
	.align		4
.L_5643:
        /*0170*/ 	.byte	0x04, 0x05
        /*0172*/ 	.short	(.L_5645 - .L_5644)
.L_5644:
        /*0174*/ 	.word	0x00000080
        /*0178*/ 	.word	0x00000001
        /*017c*/ 	.word	0x00000001


	//----- nvinfo : EIATTR_CRS_STACK_SIZE
	.align		4
.L_5645:
        /*0180*/ 	.byte	0x04, 0x1e
        /*0182*/ 	.short	(.L_5647 - .L_5646)
.L_5646:
        /*0184*/ 	.word	0x00000000


	//----- nvinfo : EIATTR_CBANK_PARAM_SIZE
	.align		4
.L_5647:
        /*0188*/ 	.byte	0x03, 0x19
        /*018a*/ 	.short	0x0088


	//----- nvinfo : EIATTR_PARAM_CBANK
	.align		4
        /*018c*/ 	.byte	0x04, 0x0a
        /*018e*/ 	.short	(.L_5649 - .L_5648)
	.align		4
.L_5648:
        /*0190*/ 	.word	index@(.nv.constant0._ZN2at6native27unrolled_elementwise_kernelIZZZNS0_49_GLOBAL__N__b919a28f_16_Normalization_cu_5c38458737batch_norm_elementwise_backward_trainERKNS_6TensorES5_S5_S5_S5_S5_S5_ENKUlvE0_clEvENKUlvE1_clEvEUlN3c104HalfES9_fffffE_St5arrayIPcLm8EELi4E23TrivialOffsetCalculatorILi7EjESE_ILi1EjENS0_6memory12LoadWithCastILi7EEENSH_13StoreWithCastILi1EEEEEviT_T0_T2_T3_T4_T5_)
        /*0194*/ 	.short	0x0210
        /*0196*/ 	.short	0x0088


	//----- nvinfo : EIATTR_SW_WAR
	.align		4
.L_5649:
        /*0198*/ 	.byte	0x04, 0x36
        /*019a*/ 	.short	(.L_5651 - .L_5650)
.L_5650:
        /*019c*/ 	.word	0x00000008
.L_5651:


//--------------------- .nv.info._ZN2at6native18elementwise_kernelILi128ELi4EZNS0_22gpu_kernel_impl_nocastIZZZNS0_49_GLOBAL__N__b919a28f_16_Normalization_cu_5c38458737batch_norm_elementwise_backward_trainERKNS_6TensorES6_S6_S6_S6_S6_S6_ENKUlvE0_clEvENKUlvE1_clEvEUlN3c104HalfESA_fffffE_EEvRNS_18TensorIteratorBaseERKT_EUliE_EEviT1_ --------------------------
	.section	.nv.info._ZN2at6native18elementwise_kernelILi128ELi4EZNS0_22gpu_kernel_impl_nocastIZZZNS0_49_GLOBAL__N__b919a28f_16_Normalization_cu_5c38458737batch_norm_elementwise_backward_trainERKNS_6TensorES6_S6_S6_S6_S6_S6_ENKUlvE0_clEvENKUlvE1_clEvEUlN3c104HalfESA_fffffE_EEvRNS_18TensorIteratorBaseERKT_EUliE_EEviT1_,"",@"SHT_CUDA_INFO"
	.sectionflags	@""
	.align	4


	//----- nvinfo : EIATTR_CUDA_API_VERSION
	.align		4
        /*0000*/ 	.byte	0x04, 0x37
        /*0002*/ 	.short	(.L_5653 - .L_5652)
.L_5652:
        /*0004*/ 	.word	0x00000082


	//----- nvinfo : EIATTR_KPARAM_INFO
	.align		4
.L_5653:
        /*0008*/ 	.byte	0x04, 0x17
        /*000a*/ 	.short	(.L_5655 - .L_5654)
.L_5654:
        /*000c*/ 	.word	0x00000000
        /*0010*/ 	.short	0x0001
        /*0012*/ 	.short	0x0008
        /*0014*/ 	.byte	0x00, 0xf0, 0xa1, 0x12


	//----- nvinfo : EIATTR_KPARAM_INFO
	.align		4
.L_5655:
        /*0018*/ 	.byte	0x04, 0x17
        /*001a*/ 	.short	(.L_5657 - .L_5656)
.L_5656:
        /*001c*/ 	.word	0x00000000
        /*0020*/ 	.short	0x0000
        /*0022*/ 	.short	0x0000
        /*0024*/ 	.byte	0x00, 0xf0, 0x11, 0x00


	//----- nvinfo : EIATTR_SPARSE_MMA_MASK
	.align		4
.L_5657:
        /*0028*/ 	.byte	0x03, 0x50
        /*002a*/ 	.short	0x0000


	//----- nvinfo : EIATTR_MAXREG_COUNT
	.align		4
        /*002c*/ 	.byte	0x03, 0x1b
        /*002e*/ 	.short	0x0080


	//----- nvinfo : EIATTR_MERCURY_ISA_VERSION
	.align		4
        /*0030*/ 	.byte	0x03, 0x5f
        /*0032*/ 	.short	0x0101


	//----- nvinfo : EIATTR_EXIT_INSTR_OFFSETS
	.align		4
        /*0034*/ 	.byte	0x04, 0x1c
        /*0036*/ 	.short	(.L_5659 - .L_5658)


	//   ....[0]....
.L_5658:
        /*0038*/ 	.word	0x00006d10


	//   ....[1]....
        /*003c*/ 	.word	0x00009110


	//----- nvinfo : EIATTR_MAX_THREADS
	.align		4
.L_5659:
        /*0040*/ 	.byte	0x04, 0x05
        /*0042*/ 	.short	(.L_5661 - .L_5660)
.L_5660:
        /*0044*/ 	.word	0x00000080
        /*0048*/ 	.word	0x00000001
        /*004c*/ 	.word	0x00000001


	//----- nvinfo : EIATTR_CRS_STACK_SIZE
	.align		4
.L_5661:
        /*0050*/ 	.byte	0x04, 0x1e
        /*0052*/ 	.short	(.L_5663 - .L_5662)
.L_5662:
        /*0054*/ 	.word	0x00000000


	//----- nvinfo : EIATTR_CBANK_PARAM_SIZE
	.align		4
.L_5663:
        /*0058*/ 	.byte	0x03, 0x19
        /*005a*/ 	.short	0x04b0


	//----- nvinfo : EIATTR_PARAM_CBANK
	.align		4
        /*005c*/ 	.byte	0x04, 0x0a
        /*005e*/ 	.short	(.L_5665 - .L_5664)
	.align		4
.L_5664:
        /*0060*/ 	.word	index@(.nv.constant0._ZN2at6native18elementwise_kernelILi128ELi4EZNS0_22gpu_kernel_impl_nocastIZZZNS0_49_GLOBAL__N__b919a28f_16_Normalization_cu_5c38458737batch_norm_elementwise_backward_trainERKNS_6TensorES6_S6_S6_S6_S6_S6_ENKUlvE0_clEvENKUlvE1_clEvEUlN3c104HalfESA_fffffE_EEvRNS_18TensorIteratorBaseERKT_EUliE_EEviT1_)
        /*0064*/ 	.short	0x0210
        /*0066*/ 	.short	0x04b0


	//----- nvinfo : EIATTR_SW_WAR
	.align		4
.L_5665:
        /*0068*/ 	.byte	0x04, 0x36
        /*006a*/ 	.short	(.L_5667 - .L_5666)
.L_5666:
        /*006c*/ 	.word	0x00000008
.L_5667:


//--------------------- .nv.info._ZN2at6native27unrolled_elementwise_kernelIZZZNS0_49_GLOBAL__N__b919a28f_16_Normalization_cu_5c38458737batch_norm_elementwise_backward_trainERKNS_6TensorES5_S5_S5_S5_S5_S5_ENKUlvE0_clEvENKUlvE1_clEvEUlN3c104HalfES9_fffffE_St5arrayIPcLm8EELi4E23TrivialOffsetCalculatorILi7EjESE_ILi1EjENS0_6memory15LoadWithoutCastENSH_16StoreWithoutCastEEEviT_T0_T2_T3_T4_T5_ --------------------------
	.section	.nv.info._ZN2at6native27unrolled_elementwise_kernelIZZZNS0_49_GLOBAL__N__b919a28f_16_Normalization_cu_5c38458737batch_norm_elementwise_backward_trainERKNS_6TensorES5_S5_S5_S5_S5_S5_ENKUlvE0_clEvENKUlvE1_clEvEUlN3c104HalfES9_fffffE_St5arrayIPcLm8EELi4E23TrivialOffsetCalculatorILi7EjESE_ILi1EjENS0_6memory15LoadWithoutCastENSH_16StoreWithoutCastEEEviT_T0_T2_T3_T4_T5_,"",@"SHT_CUDA_INFO"
	.sectionflags	@""
	.align	4


	//----- nvinfo : EIATTR_CUDA_API_VERSION
	.align		4
        /*0000*/ 	.byte	0x04, 0x37
        /*0002*/ 	.short	(.L_5669 - .L_5668)
.L_5668:
        /*0004*/ 	.word	0x00000082


	//----- nvinfo : EIATTR_KPARAM_INFO
	.align		4
.L_5669:
        /*0008*/ 	.byte	0x04, 0x17
        /*000a*/ 	.short	(.L_5671 - .L_5670)
.L_5670:
        /*000c*/ 	.word	0x00000000
        /*0010*/ 	.short	0x0006
        /*0012*/ 	.short	0x005b
        /*0014*/ 	.byte	0x00, 0xf0, 0x05, 0x00


	//----- nvinfo : EIATTR_KPARAM_INFO
	.align		4
.L_5671:
        /*0018*/ 	.byte	0x04, 0x17
        /*001a*/ 	.short	(.L_5673 - .L_5672)
.L_5672:
        /*001c*/ 	.word	0x00000000
        /*0020*/ 	.short	0x0005
        /*0022*/ 	.short	0x005a
        /*0024*/ 	.byte	0x00, 0xf0, 0x05, 0x00


	//----- nvinfo : EIATTR_KPARAM_INFO
	.align		4
.L_5673:
        /*0028*/ 	.byte	0x04, 0x17
        /*002a*/ 	.short	(.L_5675 - .L_5674)
.L_5674:
        /*002c*/ 	.word	0x00000000
        /*0030*/ 	.short	0x0004
        /*0032*/ 	.short	0x0059
        /*0034*/ 	.byte	0x00, 0xf0, 0x05, 0x00


	//----- nvinfo : EIATTR_KPARAM_INFO
	.align		4
.L_5675:
        /*0038*/ 	.byte	0x04, 0x17
        /*003a*/ 	.short	(.L_5677 - .L_5676)
.L_5676:
        /*003c*/ 	.word	0x00000000
        /*0040*/ 	.short	0x0003
        /*0042*/ 	.short	0x0058
        /*0044*/ 	.byte	0x00, 0xf0, 0x05, 0x00


	//----- nvinfo : EIATTR_KPARAM_INFO
	.align		4
.L_5677:
        /*0048*/ 	.byte	0x04, 0x17
        /*004a*/ 	.short	(.L_5679 - .L_5678)
.L_5678:
        /*004c*/ 	.word	0x00000000
        /*0050*/ 	.short	0x0002
        /*0052*/ 	.short	0x0018
        /*0054*/ 	.byte	0x00, 0xf0, 0x01, 0x01


	//----- nvinfo : EIATTR_KPARAM_INFO
	.align		4
.L_5679:
        /*0058*/ 	.byte	0x04, 0x17
        /*005a*/ 	.short	(.L_5681 - .L_5680)
.L_5680:
        /*005c*/ 	.word	0x00000000
        /*0060*/ 	.short	0x0001
        /*0062*/ 	.short	0x0008
        /*0064*/ 	.byte	0x00, 0xf0, 0x41, 0x00


	//----- nvinfo : EIATTR_KPARAM_INFO
	.align		4
.L_5681:
        /*0068*/ 	.byte	0x04, 0x17
        /*006a*/ 	.short	(.L_5683 - .L_5682)
.L_5682:
        /*006c*/ 	.word	0x00000000
        /*0070*/ 	.short	0x0000
        /*0072*/ 	.short	0x0000
        /*0074*/ 	.byte	0x00, 0xf0, 0x11, 0x00


	//----- nvinfo : EIATTR_SPARSE_MMA_MASK
	.align		4
.L_5683:
        /*0078*/ 	.byte	0x03, 0x50
        /*007a*/ 	.short	0x0000


	//----- nvinfo : EIATTR_MAXREG_COUNT
	.align		4
        /*007c*/ 	.byte	0x03, 0x1b
        /*007e*/ 	.short	0x00ff


	//----- nvinfo : EIATTR_MERCURY_ISA_VERSION
	.align		4
        /*0080*/ 	.byte	0x03, 0x5f
        /*0082*/ 	.short	0x0101


	//----- nvinfo : EIATTR_EXIT_INSTR_OFFSETS
	.align		4
        /*0084*/ 	.byte	0x04, 0x1c
        /*0086*/ 	.short	(.L_5685 - .L_5684)


	//   ....[0]....
.L_5684:
        /*0088*/ 	.word	0x00000df0


	//   ....[1]....
        /*008c*/ 	.word	0x00000e40


	//----- nvinfo : EIATTR_MAX_THREADS
	.align		4
.L_5685:
        /*0090*/ 	.byte	0x04, 0x05
        /*0092*/ 	.short	(.L_5687 - .L_5686)
.L_5686:
        /*0094*/ 	.word	0x00000080
        /*0098*/ 	.word	0x00000001
        /*009c*/ 	.word	0x00000001


	//----- nvinfo : EIATTR_CRS_STACK_SIZE
	.align		4
.L_5687:
        /*00a0*/ 	.byte	0x04, 0x1e
        /*00a2*/ 	.short	(.L_5689 - .L_5688)
.L_5688:
        /*00a4*/ 	.word	0x00000000


	//----- nvinfo : EIATTR_CBANK_PARAM_SIZE
	.align		4
.L_5689:
        /*00a8*/ 	.byte	0x03, 0x19
        /*00aa*/ 	.short	0x005c


	//----- nvinfo : EIATTR_PARAM_CBANK
	.align		4
        /*00ac*/ 	.byte	0x04, 0x0a
        /*00ae*/ 	.short	(.L_5691 - .L_5690)
	.align		4
.L_5690:
        /*00b0*/ 	.word	index@(.nv.constant0._ZN2at6native27unrolled_elementwise_kernelIZZZNS0_49_GLOBAL__N__b919a28f_16_Normalization_cu_5c38458737batch_norm_elementwise_backward_trainERKNS_6TensorES5_S5_S5_S5_S5_S5_ENKUlvE0_clEvENKUlvE1_clEvEUlN3c104HalfES9_fffffE_St5arrayIPcLm8EELi4E23TrivialOffsetCalculatorILi7EjESE_ILi1EjENS0_6memory15LoadWithoutCastENSH_16StoreWithoutCastEEEviT_T0_T2_T3_T4_T5_)
        /*00b4*/ 	.short	0x0210
        /*00b6*/ 	.short	0x005c


	//----- nvinfo : EIATTR_SW_WAR
	.align		4
.L_5691:
        /*00b8*/ 	.byte	0x04, 0x36
        /*00ba*/ 	.short	(.L_5693 - .L_5692)
.L_5692:
        /*00bc*/ 	.word	0x00000008
.L_5693:


//--------------------- .nv.info._ZN2at6native29vectorized_elementwise_kernelILi2EZZZNS0_49_GLOBAL__N__b919a28f_16_Normalization_cu_5c38458737batch_norm_elementwise_backward_trainERKNS_6TensorES5_S5_S5_S5_S5_S5_ENKUlvE0_clEvENKUlvE1_clEvEUlN3c104HalfES9_fffffE_St5arrayIPcLm8EEEEviT0_T1_ --------------------------
	.section	.nv.info._ZN2at6native29vectorized_elementwise_kernelILi2EZZZNS0_49_GLOBAL__N__b919a28f_16_Normalization_cu_5c38458737batch_norm_elementwise_backward_trainERKNS_6TensorES5_S5_S5_S5_S5_S5_ENKUlvE0_clEvENKUlvE1_clEvEUlN3c104HalfES9_fffffE_St5arrayIPcLm8EEEEviT0_T1_,"",@"SHT_CUDA_INFO"
	.sectionflags	@""
	.align	4


	//----- nvinfo : EIATTR_CUDA_API_VERSION
	.align		4
        /*0000*/ 	.byte	0x04, 0x37
        /*0002*/ 	.short	(.L_5695 - .L_5694)
.L_5694:
        /*0004*/ 	.word	0x00000082


	//----- nvinfo : EIATTR_KPARAM_INFO
	.align		4
.L_5695:
        /*0008*/ 	.byte	0x04, 0x17
        /*000a*/ 	.short	(.L_5697 - .L_5696)
.L_5696:
        /*000c*/ 	.word	0x00000000
        /*0010*/ 	.short	0x0002
        /*0012*/ 	.short	0x0018
        /*0014*/ 	.byte	0x00, 0xf0, 0x01, 0x01


	//----- nvinfo : EIATTR_KPARAM_INFO
	.align		4
.L_5697:
        /*0018*/ 	.byte	0x04, 0x17
        /*001a*/ 	.short	(.L_5699 - .L_5698)
.L_5698:
        /*001c*/ 	.word	0x00000000
        /*0020*/ 	.short	0x0001
        /*0022*/ 	.short	0x0008
        /*0024*/ 	.byte	0x00, 0xf0, 0x41, 0x00


	//----- nvinfo : EIATTR_KPARAM_INFO
	.align		4
.L_5699:
        /*0028*/ 	.byte	0x04, 0x17
        /*002a*/ 	.short	(.L_5701 - .L_5700)
.L_5700:
        /*002c*/ 	.word	0x00000000
        /*0030*/ 	.short	0x0000
        /*0032*/ 	.short	0x0000
        /*0034*/ 	.byte	0x00, 0xf0, 0x11, 0x00


	//----- nvinfo : EIATTR_SPARSE_MMA_MASK
	.align		4
.L_5701:
        /*0038*/ 	.byte	0x03, 0x50
        /*003a*/ 	.short	0x0000


	//----- nvinfo : EIATTR_MAXREG_COUNT
	.align		4
        /*003c*/ 	.byte	0x03, 0x1b
        /*003e*/ 	.short	0x00ff


	//----- nvinfo : EIATTR_MERCURY_ISA_VERSION
	.align		4
        /*0040*/ 	.byte	0x03, 0x5f
        /*0042*/ 	.short	0x0101


	//----- nvinfo : EIATTR_EXIT_INSTR_OFFSETS
	.align		4
        /*0044*/ 	.byte	0x04, 0x1c
        /*0046*/ 	.short	(.L_5703 - .L_5702)


	//   ....[0]....
.L_5702:
        /*0048*/ 	.word	0x00000960


	//   ....[1]....
        /*004c*/ 	.word	0x00002550


	//   ....[2]....
        /*0050*/ 	.word	0x000025a0


	//----- nvinfo : EIATTR_MAX_THREADS
	.align		4
.L_5703:
        /*0054*/ 	.byte	0x04, 0x05
        /*0056*/ 	.short	(.L_5705 - .L_5704)
.L_5704:
        /*0058*/ 	.word	0x00000080
        /*005c*/ 	.word	0x00000001
        /*0060*/ 	.word	0x00000001


	//----- nvinfo : EIATTR_CRS_STACK_SIZE
	.align		4
.L_5705:
        /*0064*/ 	.byte	0x04, 0x1e
        /*0066*/ 	.short	(.L_5707 - .L_5706)
.L_5706:
        /*0068*/ 	.word	0x00000000


	//----- nvinfo : EIATTR_CBANK_PARAM_SIZE
	.align		4
.L_5707:
        /*006c*/ 	.byte	0x03, 0x19
        /*006e*/ 	.short	0x0058


	//----- nvinfo : EIATTR_PARAM_CBANK
	.align		4
        /*0070*/ 	.byte	0x04, 0x0a
        /*0072*/ 	.short	(.L_5709 - .L_5708)
	.align		4
.L_5708:
        /*0074*/ 	.word	index@(.nv.constant0._ZN2at6native29vectorized_elementwise_kernelILi2EZZZNS0_49_GLOBAL__N__b919a28f_16_Normalization_cu_5c38458737batch_norm_elementwise_backward_trainERKNS_6TensorES5_S5_S5_S5_S5_S5_ENKUlvE0_clEvENKUlvE1_clEvEUlN3c104HalfES9_fffffE_St5arrayIPcLm8EEEEviT0_T1_)
        /*0078*/ 	.short	0x0210
        /*007a*/ 	.short	0x0058


	//----- nvinfo : EIATTR_SW_WAR
	.align		4
.L_5709:
        /*007c*/ 	.byte	0x04, 0x36
        /*007e*/ 	.short	(.L_5711 - .L_5710)
.L_5710:
        /*0080*/ 	.word	0x00000008
.L_5711:


//--------------------- .nv.info._ZN2at6native29vectorized_elementwise_kernelILi4EZZZNS0_49_GLOBAL__N__b919a28f_16_Normalization_cu_5c38458737batch_norm_elementwise_backward_trainERKNS_6TensorES5_S5_S5_S5_S5_S5_ENKUlvE0_clEvENKUlvE1_clEvEUlN3c104HalfES9_fffffE_St5arrayIPcLm8EEEEviT0_T1_ --------------------------
	.section	.nv.info._ZN2at6native29vectorized_elementwise_kernelILi4EZZZNS0_49_GLOBAL__N__b919a28f_16_Normalization_cu_5c38458737batch_norm_elementwise_backward_trainERKNS_6TensorES5_S5_S5_S5_S5_S5_ENKUlvE0_clEvENKUlvE1_clEvEUlN3c104HalfES9_fffffE_St5arrayIPcLm8EEEEviT0_T1_,"",@"SHT_CUDA_INFO"
	.sectionflags	@""
	.align	4


	//----- nvinfo : EIATTR_CUDA_API_VERSION
	.align		4
        /*0000*/ 	.byte	0x04, 0x37
        /*0002*/ 	.short	(.L_5713 - .L_5712)
.L_5712:
        /*0004*/ 	.word	0x00000082


	//----- nvinfo : EIATTR_KPARAM_INFO
	.align		4
.L_5713:
        /*0008*/ 	.byte	0x04, 0x17
        /*000a*/ 	.short	(.L_5715 - .L_5714)
.L_5714:
        /*000c*/ 	.word	0x00000000
        /*0010*/ 	.short	0x0002
        /*0012*/ 	.short	0x0018
        /*0014*/ 	.byte	0x00, 0xf0, 0x01, 0x01


	//----- nvinfo : EIATTR_KPARAM_INFO
	.align		4
.L_5715:
        /*0018*/ 	.byte	0x04, 0x17
        /*001a*/ 	.short	(.L_5717 - .L_5716)
.L_5716:
        /*001c*/ 	.word	0x00000000
        /*0020*/ 	.short	0x0001
        /*0022*/ 	.short	0x0008
        /*0024*/ 	.byte	0x00, 0xf0, 0x41, 0x00


	//----- nvinfo : EIATTR_KPARAM_INFO
	.align		4
.L_5717:
        /*0028*/ 	.byte	0x04, 0x17
        /*002a*/ 	.short	(.L_5719 - .L_5718)
.L_5718:
        /*002c*/ 	.word	0x00000000
        /*0030*/ 	.short	0x0000
        /*0032*/ 	.short	0x0000
        /*0034*/ 	.byte	0x00, 0xf0, 0x11, 0x00


	//----- nvinfo : EIATTR_SPARSE_MMA_MASK
	.align		4
.L_5719:
        /*0038*/ 	.byte	0x03, 0x50
        /*003a*/ 	.short	0x0000


	//----- nvinfo : EIATTR_MAXREG_COUNT
	.align		4
        /*003c*/ 	.byte	0x03, 0x1b
        /*003e*/ 	.short	0x00ff


	//----- nvinfo : EIATTR_MERCURY_ISA_VERSION
	.align		4
        /*0040*/ 	.byte	0x03, 0x5f
        /*0042*/ 	.short	0x0101


	//----- nvinfo : EIATTR_EXIT_INSTR_OFFSETS
	.align		4
        /*0044*/ 	.byte	0x04, 0x1c
        /*0046*/ 	.short	(.L_5721 - .L_5720)


	//   ....[0]....
.L_5720:
        /*0048*/ 	.word	0x00000860


	//   ....[1]....
        /*004c*/ 	.word	0x00002450


	//   ....[2]....
        /*0050*/ 	.word	0x000024a0


	//----- nvinfo : EIATTR_MAX_THREADS
	.align		4
.L_5721:
        /*0054*/ 	.byte	0x04, 0x05
        /*0056*/ 	.short	(.L_5723 - .L_5722)
.L_5722:
        /*0058*/ 	.word	0x00000080
        /*005c*/ 	.word	0x00000001
        /*0060*/ 	.word	0x00000001


	//----- nvinfo : EIATTR_CRS_STACK_SIZE
	.align		4
.L_5723:
        /*0064*/ 	.byte	0x04, 0x1e
        /*0066*/ 	.short	(.L_5725 - .L_5724)
.L_5724:
        /*0068*/ 	.word	0x00000000


	//----- nvinfo : EIATTR_CBANK_PARAM_SIZE
	.align		4
.L_5725:
        /*006c*/ 	.byte	0x03, 0x19
        /*006e*/ 	.short	0x0058


	//----- nvinfo : EIATTR_PARAM_CBANK
	.align		4
        /*0070*/ 	.byte	0x04, 0x0a
        /*0072*/ 	.short	(.L_5727 - .L_5726)
	.align		4
.L_5726:
        /*0074*/ 	.word	index@(.nv.constant0._ZN2at6native29vectorized_elementwise_kernelILi4EZZZNS0_49_GLOBAL__N__b919a28f_16_Normalization_cu_5c38458737batch_norm_elementwise_backward_trainERKNS_6TensorES5_S5_S5_S5_S5_S5_ENKUlvE0_clEvENKUlvE1_clEvEUlN3c104HalfES9_fffffE_St5arrayIPcLm8EEEEviT0_T1_)
        /*0078*/ 	.short	0x0210
        /*007a*/ 	.short	0x0058


	//----- nvinfo : EIATTR_SW_WAR
	.align		4
.L_5727:
        /*007c*/ 	.byte	0x04, 0x36
        /*007e*/ 	.short	(.L_5729 - .L_5728)
.L_5728:
        /*0080*/ 	.word	0x00000008
.L_5729:


//--------------------- .nv.info._ZN2at6native29vectorized_elementwise_kernelILi8EZZZNS0_49_GLOBAL__N__b919a28f_16_Normalization_cu_5c38458737batch_norm_elementwise_backward_trainERKNS_6TensorES5_S5_S5_S5_S5_S5_ENKUlvE0_clEvENKUlvE1_clEvEUlN3c104HalfES9_fffffE_St5arrayIPcLm8EEEEviT0_T1_ --------------------------
	.section	.nv.info._ZN2at6native29vectorized_elementwise_kernelILi8EZZZNS0_49_GLOBAL__N__b919a28f_16_Normalization_cu_5c38458737batch_norm_elementwise_backward_trainERKNS_6TensorES5_S5_S5_S5_S5_S5_ENKUlvE0_clEvENKUlvE1_clEvEUlN3c104HalfES9_fffffE_St5arrayIPcLm8EEEEviT0_T1_,"",@"SHT_CUDA_INFO"
	.sectionflags	@""
	.align	4


	//----- nvinfo : EIATTR_CUDA_API_VERSION
	.align		4
        /*0000*/ 	.byte	0x04, 0x37
        /*0002*/ 	.short	(.L_5731 - .L_5730)
.L_5730:
        /*0004*/ 	.word	0x00000082


	//----- nvinfo : EIATTR_KPARAM_INFO
	.align		4
.L_5731:
        /*0008*/ 	.byte	0x04, 0x17
        /*000a*/ 	.short	(.L_5733 - .L_5732)
.L_5732:
        /*000c*/ 	.word	0x00000000
        /*0010*/ 	.short	0x0002
        /*0012*/ 	.short	0x0018
        /*0014*/ 	.byte	0x00, 0xf0, 0x01, 0x01


	//----- nvinfo : EIATTR_KPARAM_INFO
	.align		4
.L_5733:
        /*0018*/ 	.byte	0x04, 0x17
        /*001a*/ 	.short	(.L_5735 - .L_5734)
.L_5734:
        /*001c*/ 	.word	0x00000000
        /*0020*/ 	.short	0x0001
        /*0022*/ 	.short	0x0008
        /*0024*/ 	.byte	0x00, 0xf0, 0x41, 0x00


	//----- nvinfo : EIATTR_KPARAM_INFO
	.align		4
.L_5735:
        /*0028*/ 	.byte	0x04, 0x17
        /*002a*/ 	.short	(.L_5737 - .L_5736)
.L_5736:
        /*002c*/ 	.word	0x00000000
        /*0030*/ 	.short	0x0000
        /*0032*/ 	.short	0x0000
        /*0034*/ 	.byte	0x00, 0xf0, 0x11, 0x00


	//----- nvinfo : EIATTR_SPARSE_MMA_MASK
	.align		4
.L_5737:
        /*0038*/ 	.byte	0x03, 0x50
        /*003a*/ 	.short	0x0000


	//----- nvinfo : EIATTR_MAXREG_COUNT
	.align		4
        /*003c*/ 	.byte	0x03, 0x1b
        /*003e*/ 	.short	0x00ff


	//----- nvinfo : EIATTR_MERCURY_ISA_VERSION
	.align		4
        /*0040*/ 	.byte	0x03, 0x5f
        /*0042*/ 	.short	0x0101


	//----- nvinfo : EIATTR_EXIT_INSTR_OFFSETS
	.align		4
        /*0044*/ 	.byte	0x04, 0x1c
        /*0046*/ 	.short	(.L_5739 - .L_5738)


	//   ....[0]....
.L_5738:
        /*0048*/ 	.word	0x00000830


	//   ....[1]....
        /*004c*/ 	.word	0x00002420


	//   ....[2]....
        /*0050*/ 	.word	0x00002470


	//----- nvinfo : EIATTR_MAX_THREADS
	.align		4
.L_5739:
        /*0054*/ 	.byte	0x04, 0x05
        /*0056*/ 	.short	(.L_5741 - .L_5740)
.L_5740:
        /*0058*/ 	.word	0x00000080
        /*005c*/ 	.word	0x00000001
        /*0060*/ 	.word	0x00000001


	//----- nvinfo : EIATTR_CRS_STACK_SIZE
	.align		4
.L_5741:
        /*0064*/ 	.byte	0x04, 0x1e
        /*0066*/ 	.short	(.L_5743 - .L_5742)
.L_5742:
        /*0068*/ 	.word	0x00000000


	//----- nvinfo : EIATTR_CBANK_PARAM_SIZE
	.align		4
.L_5743:
        /*006c*/ 	.byte	0x03, 0x19
        /*006e*/ 	.short	0x0058


	//----- nvinfo : EIATTR_PARAM_CBANK
	.align		4
        /*0070*/ 	.byte	0x04, 0x0a
        /*0072*/ 	.short	(.L_5745 - .L_5744)
	.align		4
.L_5744:
        /*0074*/ 	.word	index@(.nv.constant0._ZN2at6native29vectorized_elementwise_kernelILi8EZZZNS0_49_GLOBAL__N__b919a28f_16_Normalization_cu_5c38458737batch_norm_elementwise_backward_trainERKNS_6TensorES5_S5_S5_S5_S5_S5_ENKUlvE0_clEvENKUlvE1_clEvEUlN3c104HalfES9_fffffE_St5arrayIPcLm8EEEEviT0_T1_)
        /*0078*/ 	.short	0x0210
        /*007a*/ 	.short	0x0058


	//----- nvinfo : EIATTR_SW_WAR
	.align		4
.L_5745:
        /*007c*/ 	.byte	0x04, 0x36
        /*007e*/ 	.short	(.L_5747 - .L_5746)
.L_5746:
        /*0080*/ 	.word	0x00000008
.L_5747:


//--------------------- .nv.info._ZN2at6native18elementwise_kernelILi128ELi4EZNS0_15gpu_kernel_implIZZZNS0_49_GLOBAL__N__b919a28f_16_Normalization_cu_5c38458737batch_norm_elementwise_backward_trainERKNS_6TensorES6_S6_S6_S6_S6_S6_ENKUlvE0_clEvENKUlvE0_clEvEUlfffffffE_EEvRNS_18TensorIteratorBaseERKT_EUliE_EEviT1_ --------------------------
	.section	.nv.info._ZN2at6native18elementwise_kernelILi128ELi4EZNS0_15gpu_kernel_implIZZZNS0_49_GLOBAL__N__b919a28f_16_Normalization_cu_5c38458737batch_norm_elementwise_backward_trainERKNS_6TensorES6_S6_S6_S6_S6_S6_ENKUlvE0_clEvENKUlvE0_clEvEUlfffffffE_EEvRNS_18TensorIteratorBaseERKT_EUliE_EEviT1_,"",@"SHT_CUDA_INFO"
	.sectionflags	@""
	.align	4


	//----- nvinfo : EIATTR_CUDA_API_VERSION
	.align		4
        /*0000*/ 	.byte	0x04, 0x37
        /*0002*/ 	.short	(.L_5749 - .L_5748)
.L_5748:
        /*0004*/ 	.word	0x00000082


	//----- nvinfo : EIATTR_KPARAM_INFO
	.align		4
.L_5749:
        /*0008*/ 	.byte	0x04, 0x17
        /*000a*/ 	.short	(.L_5751 - .L_5750)
.L_5750:
        /*000c*/ 	.word	0x00000000
        /*0010*/ 	.short	0x0001
        /*0012*/ 	.short	0x0008
        /*0014*/ 	.byte	0x00, 0xf0, 0xc1, 0x12


	//----- nvinfo : EIATTR_KPARAM_INFO
	.align		4
.L_5751:
        /*0018*/ 	.byte	0x04, 0x17
        /*001a*/ 	.short	(.L_5753 - .L_5752)
.L_5752:
        /*001c*/ 	.word	0x00000000
        /*0020*/ 	.short	0x0000
        /*0022*/ 	.short	0x0000
        /*0024*/ 	.byte	0x00, 0xf0, 0x11, 0x00


	//----- nvinfo : EIATTR_SPARSE_MMA_MASK
	.align		4
.L_5753:
        /*0028*/ 	.byte	0x03, 0x50
        /*002a*/ 	.short	0x0000


	//----- nvinfo : EIATTR_MAXREG_COUNT
	.align		4
        /*002c*/ 	.byte	0x03, 0x1b
        /*002e*/ 	.short	0x0080


	//----- nvinfo : EIATTR_EXTERNS
	.align		4
        /*0030*/ 	.byte	0x04, 0x0f
        /*0032*/ 	.short	(.L_5755 - .L_5754)


	//   ....[0]....
	.align		4
.L_5754:
        /*0034*/ 	.word	index@(__assertfail)


	//----- nvinfo : EIATTR_MERCURY_ISA_VERSION
	.align		4
.L_5755:
        /*0038*/ 	.byte	0x03, 0x5f
        /*003a*/ 	.short	0x0101


	//----- nvinfo : EIATTR_SYSCALL_OFFSETS
	.align		4
        /*003c*/ 	.byte	0x04, 0x46
        /*003e*/ 	.short	(.L_5757 - .L_5756)


	//   ....[0]....
.L_5756:
        /*0040*/ 	.word	0x00002fa0


	//   ....[1]....
        /*0044*/ 	.word	0x00003dc0


	//   ....[2]....
        /*0048*/ 	.word	0x00004be0


	//   ....[3]....
        /*004c*/ 	.word	0x00005a00


	//   ....[4]....
        /*0050*/ 	.word	0x00006820


	//   ....[5]....
        /*0054*/ 	.word	0x00007640


	//   ....[6]....
        /*0058*/ 	.word	0x00008460


	//   ....[7]....
        /*005c*/ 	.word	0x00009340


	//   ....[8]....
        /*0060*/ 	.word	0x0000c320


	//   ....[9]....
        /*0064*/ 	.word	0x0000d140


	//   ....[10]....
        /*0068*/ 	.word	0x0000df60


	//   ....[11]....
        /*006c*/ 	.word	0x0000ed80


	//   ....[12]....
        /*0070*/ 	.word	0x0000fba0


	//   ....[13]....
        /*0074*/ 	.word	0x000109c0


	//   ....[14]....
        /*0078*/ 	.word	0x000117e0


	//   ....[15]....
        /*007c*/ 	.word	0x000126c0


	//   ....[16]....
        /*0080*/ 	.word	0x00015690


	//   ....[17]....
        /*0084*/ 	.word	0x000164b0


	//   ....[18]....
        /*0088*/ 	.word	0x000172d0


	//   ....[19]....
        /*008c*/ 	.word	0x000180f0


	//   ....[20]....
        /*0090*/ 	.word	0x00018f10


	//   ....[21]....
        /*0094*/ 	.word	0x00019d30


	//   ....[22]....
        /*0098*/ 	.word	0x0001ab50


	//   ....[23]....
        /*009c*/ 	.word	0x0001ba30


	//   ....[24]....
        /*00a0*/ 	.word	0x0001e9e0


	//   ....[25]....
        /*00a4*/ 	.word	0x0001f800


	//   ....[26]....
        /*00a8*/ 	.word	0x00020620


	//   ....[27]....
        /*00ac*/ 	.word	0x00021440


	//   ....[28]....
        /*00b0*/ 	.word	0x00022260


	//   ....[29]....
        /*00b4*/ 	.word	0x00023080


	//   ....[30]....
        /*00b8*/ 	.word	0x00023ea0


	//   ....[31]....
        /*00bc*/ 	.word	0x00024d80


	//----- nvinfo : EIATTR_EXIT_INSTR_OFFSETS
	.align		4
.L_5757:
        /*00c0*/ 	.byte	0x04, 0x1c
        /*00c2*/ 	.short	(.L_5759 - .L_5758)


	//   ....[0]....
.L_5758:
        /*00c4*/ 	.word	0x0001bae0


	//   ....[1]....
        /*00c8*/ 	.word	0x000240a0


	//   ....[2]....
        /*00cc*/ 	.word	0x000240e0


	//   ....[3]....
        /*00d0*/ 	.word	0x00024170


	//   ....[4]....
        /*00d4*/ 	.word	0x000241a0


	//   ....[5]....
        /*00d8*/ 	.word	0x000241d0


	//   ....[6]....
        /*00dc*/ 	.word	0x00024250


	//   ....[7]....
        /*00e0*/ 	.word	0x00024280


	//   ....[8]....
        /*00e4*/ 	.word	0x00024310


	//   ....[9]....
        /*00e8*/ 	.word	0x00024350


	//   ....[10]....
        /*00ec*/ 	.word	0x00024390


	//   ....[11]....
        /*00f0*/ 	.word	0x00024450


	//   ....[12]....
        /*00f4*/ 	.word	0x000244a0


	//   ....[13]....
        /*00f8*/ 	.word	0x00024620


	//   ....[14]....
        /*00fc*/ 	.word	0x00024770


	//   ....[15]....
        /*0100*/ 	.word	0x000247a0


	//   ....[16]....
        /*0104*/ 	.word	0x00024850


	//   ....[17]....
        /*0108*/ 	.word	0x000249c0


	//   ....[18]....
        /*010c*/ 	.word	0x00024b30


	//   ....[19]....
        /*0110*/ 	.word	0x00024c80


	//   ....[20]....
        /*0114*/ 	.word	0x00024d90


	//   ....[21]....
        /*0118*/ 	.word	0x00024dc0


	//   ....[22]....
        /*011c*/ 	.word	0x00024df0


	//----- nvinfo : EIATTR_MAX_THREADS
	.align		4
.L_5759:
        /*0120*/ 	.byte	0x04, 0x05
        /*0122*/ 	.short	(.L_5761 - .L_5760)
.L_5760:
        /*0124*/ 	.word	0x00000080
        /*0128*/ 	.word	0x00000001
        /*012c*/ 	.word	0x00000001


	//----- nvinfo : EIATTR_CRS_STACK_SIZE
	.align		4
.L_5761:
        /*0130*/ 	.byte	0x04, 0x1e
        /*0132*/ 	.short	(.L_5763 - .L_5762)
.L_5762:
        /*0134*/ 	.word	0x00000000


	//----- nvinfo : EIATTR_CBANK_PARAM_SIZE
	.align		4
.L_5763:
        /*0138*/ 	.byte	0x03, 0x19
        /*013a*/ 	.short	0x04b8


	//----- nvinfo : EIATTR_PARAM_CBANK
	.align		4
        /*013c*/ 	.byte	0x04, 0x0a
        /*013e*/ 	.short	(.L_5765 - .L_5764)
	.align		4
.L_5764:
        /*0140*/ 	.word	index@(.nv.constant0._ZN2at6native18elementwise_kernelILi128ELi4EZNS0_15gpu_kernel_implIZZZNS0_49_GLOBAL__N__b919a28f_16_Normalization_cu_5c38458737batch_norm_elementwise_backward_trainERKNS_6TensorES6_S6_S6_S6_S6_S6_ENKUlvE0_clEvENKUlvE0_clEvEUlfffffffE_EEvRNS_18TensorIteratorBaseERKT_EUliE_EEviT1_)
        /*0144*/ 	.short	0x0210
        /*0146*/ 	.short	0x04b8


	//----- nvinfo : EIATTR_SW_WAR
	.align		4
.L_5765:
        /*0148*/ 	.byte	0x04, 0x36
        /*014a*/ 	.short	(.L_5767 - .L_5766)
.L_5766:
        /*014c*/ 	.word	0x00000008
.L_5767:


//--------------------- .nv.info._ZN2at6native27unrolled_elementwise_kernelIZZZNS0_49_GLOBAL__N__b919a28f_16_Normalization_cu_5c38458737batch_norm_elementwise_backward_trainERKNS_6TensorES5_S5_S5_S5_S5_S5_ENKUlvE0_clEvENKUlvE0_clEvEUlfffffffE_St5arrayIPcLm8EELi4E23TrivialOffsetCalculatorILi7EjESC_ILi1EjENS0_6memory12LoadWithCastILi7EEENSF_13StoreWithCastILi1EEEEEviT_T0_T2_T3_T4_T5_ --------------------------
	.section	.nv.info._ZN2at6native27unrolled_elementwise_kernelIZZZNS0_49_GLOBAL__N__b919a28f_16_Normalization_cu_5c38458737batch_norm_elementwise_backward_trainERKNS_6TensorES5_S5_S5_S5_S5_S5_ENKUlvE0_clEvENKUlvE0_clEvEUlfffffffE_St5arrayIPcLm8EELi4E23TrivialOffsetCalculatorILi7EjESC_ILi1EjENS0_6memory12LoadWithCastILi7EEENSF_13StoreWithCastILi1EEEEEviT_T0_T2_T3_T4_T5_,"",@"SHT_CUDA_INFO"
	.sectionflags	@""
	.align	4


	//----- nvinfo : EIATTR_CUDA_API_VERSION
	.align		4
        /*0000*/ 	.byte	0x04, 0x37
        /*0002*/ 	.short	(.L_5769 - .L_5768)
.L_5768:
        /*0004*/ 	.word	0x00000082


	//----- nvinfo : EIATTR_KPARAM_INFO
	.align		4
.L_5769:
        /*0008*/ 	.byte	0x04, 0x17
        /*000a*/ 	.short	(.L_5771 - .L_5770)
.L_5770:
        /*000c*/ 	.word	0x00000000
        /*0010*/ 	.short	0x0006
        /*0012*/ 	.short	0x0080
        /*0014*/ 	.byte	0x00, 0xf0, 0x21, 0x00


	//----- nvinfo : EIATTR_KPARAM_INFO
	.align		4
.L_5771:
        /*0018*/ 	.byte	0x04, 0x17
        /*001a*/ 	.short	(.L_5773 - .L_5772)
.L_5772:
        /*001c*/ 	.word	0x00000000
        /*0020*/ 	.short	0x0005
        /*0022*/ 	.short	0x005c
        /*0024*/ 	.byte	0x00, 0xf0, 0x91, 0x00


	//----- nvinfo : EIATTR_KPARAM_INFO
	.align		4
.L_5773:
        /*0028*/ 	.byte	0x04, 0x17
        /*002a*/ 	.short	(.L_5775 - .L_5774)
.L_5774:
        /*002c*/ 	.word	0x00000000
        /*0030*/ 	.short	0x0004
        /*0032*/ 	.short	0x0059
        /*0034*/ 	.byte	0x00, 0xf0, 0x05, 0x00


	//----- nvinfo : EIATTR_KPARAM_INFO
	.align		4
.L_5775:
        /*0038*/ 	.byte	0x04, 0x17
        /*003a*/ 	.short	(.L_5777 - .L_5776)
.L_5776:
        /*003c*/ 	.word	0x00000000
        /*0040*/ 	.short	0x0003
        /*0042*/ 	.short	0x0058
        /*0044*/ 	.byte	0x00, 0xf0, 0x05, 0x00


	//----- nvinfo : EIATTR_KPARAM_INFO
	.align		4
.L_5777:
        /*0048*/ 	.byte	0x04, 0x17
        /*004a*/ 	.short	(.L_5779 - .L_5778)
.L_5778:
        /*004c*/ 	.word	0x00000000
        /*0050*/ 	.short	0x0002
        /*0052*/ 	.short	0x0018
        /*0054*/ 	.byte	0x00, 0xf0, 0x01, 0x01


	//----- nvinfo : EIATTR_KPARAM_INFO
	.align		4
.L_5779:
        /*0058*/ 	.byte	0x04, 0x17
        /*005a*/ 	.short	(.L_5781 - .L_5780)
.L_5780:
        /*005c*/ 	.word	0x00000000
        /*0060*/ 	.short	0x0001
        /*0062*/ 	.short	0x0008
        /*0064*/ 	.byte	0x00, 0xf0, 0x41, 0x00


	//----- nvinfo : EIATTR_KPARAM_INFO
	.align		4
.L_5781:
        /*0068*/ 	.byte	0x04, 0x17
        /*006a*/ 	.short	(.L_5783 - .L_5782)
.L_5782:
        /*006c*/ 	.word	0x00000000
        /*0070*/ 	.short	0x0000
        /*0072*/ 	.short	0x0000
        /*0074*/ 	.byte	0x00, 0xf0, 0x11, 0x00


	//----- nvinfo : EIATTR_SPARSE_MMA_MASK
	.align		4
.L_5783:
        /*0078*/ 	.byte	0x03, 0x50
        /*007a*/ 	.short	0x0000


	//----- nvinfo : EIATTR_MAXREG_COUNT
	.align		4
        /*007c*/ 	.byte	0x03, 0x1b
        /*007e*/ 	.short	0x00ff


	//----- nvinfo : EIATTR_EXTERNS
	.align		4
        /*0080*/ 	.byte	0x04, 0x0f
        /*0082*/ 	.short	(.L_5785 - .L_5784)


	//   ....[0]....
	.align		4
.L_5784:
        /*0084*/ 	.word	index@(__assertfail)


	//----- nvinfo : EIATTR_MERCURY_ISA_VERSION
	.align		4
.L_5785:
        /*0088*/ 	.byte	0x03, 0x5f
        /*008a*/ 	.short	0x0101


	//----- nvinfo : EIATTR_SYSCALL_OFFSETS
	.align		4
        /*008c*/ 	.byte	0x04, 0x46
        /*008e*/ 	.short	(.L_5787 - .L_5786)


	//   ....[0]....
.L_5786:
        /*0090*/ 	.word	0x00000f00


	//   ....[1]....
        /*0094*/ 	.word	0x00001d30


	//   ....[2]....
        /*0098*/ 	.word	0x00002b60


	//   ....[3]....
        /*009c*/ 	.word	0x00003990


	//   ....[4]....
        /*00a0*/ 	.word	0x000047c0


	//   ....[5]....
        /*00a4*/ 	.word	0x000055f0


	//   ....[6]....
        /*00a8*/ 	.word	0x00006420


	//   ....[7]....
        /*00ac*/ 	.word	0x000072f0


	//   ....[8]....
        /*00b0*/ 	.word	0x00008120


	//   ....[9]....
        /*00b4*/ 	.word	0x00008f50


	//   ....[10]....
        /*00b8*/ 	.word	0x00009d80


	//   ....[11]....
        /*00bc*/ 	.word	0x0000abb0


	//   ....[12]....
        /*00c0*/ 	.word	0x0000b9e0


	//   ....[13]....
        /*00c4*/ 	.word	0x0000c810


	//   ....[14]....
        /*00c8*/ 	.word	0x0000d6f0


	//   ....[15]....
        /*00cc*/ 	.word	0x0000e520


	//   ....[16]....
        /*00d0*/ 	.word	0x0000f350


	//   ....[17]....
        /*00d4*/ 	.word	0x00010180


	//   ....[18]....
        /*00d8*/ 	.word	0x00010fb0


	//   ....[19]....
        /*00dc*/ 	.word	0x00011de0


	//   ....[20]....
        /*00e0*/ 	.word	0x00012c10


	//   ....[21]....
        /*00e4*/ 	.word	0x00013ae0


	//   ....[22]....
        /*00e8*/ 	.word	0x00014920


	//   ....[23]....
        /*00ec*/ 	.word	0x00015760


	//   ....[24]....
        /*00f0*/ 	.word	0x000165a0


	//   ....[25]....
        /*00f4*/ 	.word	0x000173d0


	//   ....[26]....
        /*00f8*/ 	.word	0x00018210


	//   ....[27]....
        /*00fc*/ 	.word	0x00019020


	//   ....[28]....
        /*0100*/ 	.word	0x0001a3b0


	//   ....[29]....
        /*0104*/ 	.word	0x0001b2b0


	//   ....[30]....
        /*0108*/ 	.word	0x0001c170


	//   ....[31]....
        /*010c*/ 	.word	0x0001d030


	//----- nvinfo : EIATTR_EXIT_INSTR_OFFSETS
	.align		4
.L_5787:
        /*0110*/ 	.byte	0x04, 0x1c
        /*0112*/ 	.short	(.L_5789 - .L_5788)


	//   ....[0]....
.L_5788:
        /*0114*/ 	.word	0x0001c210


	//   ....[1]....
        /*0118*/ 	.word	0x0001c350


	//   ....[2]....
        /*011c*/ 	.word	0x0001c390


	//   ....[3]....
        /*0120*/ 	.word	0x0001c420


	//   ....[4]....
        /*0124*/ 	.word	0x0001c450


	//   ....[5]....
        /*0128*/ 	.word	0x0001c480


	//   ....[6]....
        /*012c*/ 	.word	0x0001c500


	//   ....[7]....
        /*0130*/ 	.word	0x0001c530


	//   ....[8]....
        /*0134*/ 	.word	0x0001c5c0


	//   ....[9]....
        /*0138*/ 	.word	0x0001c600


	//   ....[10]....
        /*013c*/ 	.word	0x0001c640


	//   ....[11]....
        /*0140*/ 	.word	0x0001c700


	//   ....[12]....
        /*0144*/ 	.word	0x0001c750


	//   ....[13]....
        /*0148*/ 	.word	0x0001c8d0


	//   ....[14]....
        /*014c*/ 	.word	0x0001ca20


	//   ....[15]....
        /*0150*/ 	.word	0x0001ca50


	//   ....[16]....
        /*0154*/ 	.word	0x0001cb00


	//   ....[17]....
        /*0158*/ 	.word	0x0001cc70


	//   ....[18]....
        /*015c*/ 	.word	0x0001cde0


	//   ....[19]....
        /*0160*/ 	.word	0x0001cf30


	//   ....[20]....
        /*0164*/ 	.word	0x0001d040


	//   ....[21]....
        /*0168*/ 	.word	0x0001d070


	//   ....[22]....
        /*016c*/ 	.word	0x0001d0a0


	//----- nvinfo : EIATTR_MAX_THREADS
	.align		4
.L_5789:
        /*0170*/ 	.byte	0x04, 0x05
        /*0172*/ 	.short	(.L_5791 - .L_5790)
.L_5790:
        /*0174*/ 	.word	0x00000080
        /*0178*/ 	.word	0x00000001
        /*017c*/ 	.word	0x00000001


	//----- nvinfo : EIATTR_CRS_STACK_SIZE
	.align		4
.L_5791:
        /*0180*/ 	.byte	0x04, 0x1e
        /*0182*/ 	.short	(.L_5793 - .L_5792)
.L_5792:
        /*0184*/ 	.word	0x00000000


	//----- nvinfo : EIATTR_CBANK_PARAM_SIZE
	.align		4
.L_5793:
        /*0188*/ 	.byte	0x03, 0x19
        /*018a*/ 	.short	0x0088


	//----- nvinfo : EIATTR_PARAM_CBANK
	.align		4
        /*018c*/ 	.byte	0x04, 0x0a
        /*018e*/ 	.short	(.L_5795 - .L_5794)
	.align		4
.L_5794:
        /*0190*/ 	.word	index@(.nv.constant0._ZN2at6native27unrolled_elementwise_kernelIZZZNS0_49_GLOBAL__N__b919a28f_16_Normalization_cu_5c38458737batch_norm_elementwise_backward_trainERKNS_6TensorES5_S5_S5_S5_S5_S5_ENKUlvE0_clEvENKUlvE0_clEvEUlfffffffE_St5arrayIPcLm8EELi4E23TrivialOffsetCalculatorILi7EjESC_ILi1EjENS0_6memory12LoadWithCastILi7EEENSF_13StoreWithCastILi1EEEEEviT_T0_T2_T3_T4_T5_)
        /*0194*/ 	.short	0x0210
        /*0196*/ 	.short	0x0088


	//----- nvinfo : EIATTR_SW_WAR
	.align		4
.L_5795:
        /*0198*/ 	.byte	0x04, 0x36
        /*019a*/ 	.short	(.L_5797 - .L_5796)
.L_5796:
        /*019c*/ 	.word	0x00000008
.L_5797:


//--------------------- .nv.info._ZN2at6native18elementwise_kernelILi128ELi2EZNS0_22gpu_kernel_impl_nocastIZZZNS0_49_GLOBAL__N__b919a28f_16_Normalization_cu_5c38458737batch_norm_elementwise_backward_trainERKNS_6TensorES6_S6_S6_S6_S6_S6_ENKUlvE0_clEvENKUlvE0_clEvEUlfffffffE_EEvRNS_18TensorIteratorBaseERKT_EUliE_EEviT1_ --------------------------
	.section	.nv.info._ZN2at6native18elementwise_kernelILi128ELi2EZNS0_22gpu_kernel_impl_nocastIZZZNS0_49_GLOBAL__N__b919a28f_16_Normalization_cu_5c38458737batch_norm_elementwise_backward_trainERKNS_6TensorES6_S6_S6_S6_S6_S6_ENKUlvE0_clEvENKUlvE0_clEvEUlfffffffE_EEvRNS_18TensorIteratorBaseERKT_EUliE_EEviT1_,"",@"SHT_CUDA_INFO"
	.sectionflags	@""
	.align	4


	//----- nvinfo : EIATTR_CUDA_API_VERSION
	.align		4
        /*0000*/ 	.byte	0x04, 0x37
        /*0002*/ 	.short	(.L_5799 - .L_5798)
.L_5798:
        /*0004*/ 	.word	0x00000082


	//----- nvinfo : EIATTR_KPARAM_INFO
	.align		4
.L_5799:
        /*0008*/ 	.byte	0x04, 0x17
        /*000a*/ 	.short	(.L_5801 - .L_5800)
.L_5800:
        /*000c*/ 	.word	0x00000000
        /*0010*/ 	.short	0x0001
        /*0012*/ 	.short	0x0008
        /*0014*/ 	.byte	0x00, 0xf0, 0xa1, 0x12


	//----- nvinfo : EIATTR_KPARAM_INFO
	.align		4
.L_5801:
        /*0018*/ 	.byte	0x04, 0x17
        /*001a*/ 	.short	(.L_5803 - .L_5802)
.L_5802:
        /*001c*/ 	.word	0x00000000
        /*0020*/ 	.short	0x0000
        /*0022*/ 	.short	0x0000
        /*0024*/ 	.byte	0x00, 0xf0, 0x11, 0x00


	//----- nvinfo : EIATTR_SPARSE_MMA_MASK
	.align		4
.L_5803:
        /*0028*/ 	.byte	0x03, 0x50
        /*002a*/ 	.short	0x0000


	//----- nvinfo : EIATTR_MAXREG_COUNT
	.align		4
        /*002c*/ 	.byte	0x03, 0x1b
        /*002e*/ 	.short	0x0080


	//----- nvinfo : EIATTR_MERCURY_ISA_VERSION
	.align		4
        /*0030*/ 	.byte	0x03, 0x5f
        /*0032*/ 	.short	0x0101


	//----- nvinfo : EIATTR_EXIT_INSTR_OFFSETS
	.align		4
        /*0034*/ 	.byte	0x04, 0x1c
        /*0036*/ 	.short	(.L_5805 - .L_5804)


	//   ....[0]....
.L_5804:
        /*0038*/ 	.word	0x000024b0


	//   ....[1]....
        /*003c*/ 	.word	0x00004890


	//----- nvinfo : EIATTR_MAX_THREADS
	.align		4
.L_5805:
        /*0040*/ 	.byte	0x04, 0x05
        /*0042*/ 	.short	(.L_5807 - .L_5806)
.L_5806:
        /*0044*/ 	.word	0x00000080
        /*0048*/ 	.word	0x00000001
        /*004c*/ 	.word	0x00000001


	//----- nvinfo : EIATTR_CRS_STACK_SIZE
	.align		4
.L_5807:
        /*0050*/ 	.byte	0x04, 0x1e
        /*0052*/ 	.short	(.L_5809 - .L_5808)
.L_5808:
        /*0054*/ 	.word	0x00000000


	//----- nvinfo : EIATTR_CBANK_PARAM_SIZE
	.align		4
.L_5809:
        /*0058*/ 	.byte	0x03, 0x19
        /*005a*/ 	.short	0x04b0


	//----- nvinfo : EIATTR_PARAM_CBANK
	.align		4
        /*005c*/ 	.byte	0x04, 0x0a
        /*005e*/ 	.short	(.L_5811 - .L_5810)
	.align		4
.L_5810:
        /*0060*/ 	.word	index@(.nv.constant0._ZN2at6native18elementwise_kernelILi128ELi2EZNS0_22gpu_kernel_impl_nocastIZZZNS0_49_GLOBAL__N__b919a28f_16_Normalization_cu_5c38458737batch_norm_elementwise_backward_trainERKNS_6TensorES6_S6_S6_S6_S6_S6_ENKUlvE0_clEvENKUlvE0_clEvEUlfffffffE_EEvRNS_18TensorIteratorBaseERKT_EUliE_EEviT1_)
        /*0064*/ 	.short	0x0210
        /*0066*/ 	.short	0x04b0


	//----- nvinfo : EIATTR_SW_WAR
	.align		4
.L_5811:
        /*0068*/ 	.byte	0x04, 0x36
        /*006a*/ 	.short	(.L_5813 - .L_5812)
.L_5812:
        /*006c*/ 	.word	0x00000008
.L_5813:


//--------------------- .nv.info._ZN2at6native27unrolled_elementwise_kernelIZZZNS0_49_GLOBAL__N__b919a28f_16_Normalization_cu_5c38458737batch_norm_elementwise_backward_trainERKNS_6TensorES5_S5_S5_S5_S5_S5_ENKUlvE0_clEvENKUlvE0_clEvEUlfffffffE_St5arrayIPcLm8EELi4E23TrivialOffsetCalculatorILi7EjESC_ILi1EjENS0_6memory15LoadWithoutCastENSF_16StoreWithoutCastEEEviT_T0_T2_T3_T4_T5_ --------------------------
	.section	.nv.info._ZN2at6native27unrolled_elementwise_kernelIZZZNS0_49_GLOBAL__N__b919a28f_16_Normalization_cu_5c38458737batch_norm_elementwise_backward_trainERKNS_6TensorES5_S5_S5_S5_S5_S5_ENKUlvE0_clEvENKUlvE0_clEvEUlfffffffE_St5arrayIPcLm8EELi4E23TrivialOffsetCalculatorILi7EjESC_ILi1EjENS0_6memory15LoadWithoutCastENSF_16StoreWithoutCastEEEviT_T0_T2_T3_T4_T5_,"",@"SHT_CUDA_INFO"
	.sectionflags	@""
	.align	4


	//----- nvinfo : EIATTR_CUDA_API_VERSION
	.align		4
        /*0000*/ 	.byte	0x04, 0x37
        /*0002*/ 	.short	(.L_5815 - .L_5814)
.L_5814:
        /*0004*/ 	.word	0x00000082


	//----- nvinfo : EIATTR_KPARAM_INFO
	.align		4
.L_5815:
        /*0008*/ 	.byte	0x04, 0x17
        /*000a*/ 	.short	(.L_5817 - .L_5816)
.L_5816:
        /*000c*/ 	.word	0x00000000
        /*0010*/ 	.short	0x0006
        /*0012*/ 	.short	0x005b
        /*0014*/ 	.byte	0x00, 0xf0, 0x05, 0x00


	//----- nvinfo : EIATTR_KPARAM_INFO
	.align		4
.L_5817:
        /*0018*/ 	.byte	0x04, 0x17
        /*001a*/ 	.short	(.L_5819 - .L_5818)
.L_5818:
        /*001c*/ 	.word	0x00000000
        /*0020*/ 	.short	0x0005
        /*0022*/ 	.short	0x005a
        /*0024*/ 	.byte	0x00, 0xf0, 0x05, 0x00


	//----- nvinfo : EIATTR_KPARAM_INFO
	.align		4
.L_5819:
        /*0028*/ 	.byte	0x04, 0x17
        /*002a*/ 	.short	(.L_5821 - .L_5820)
.L_5820:
        /*002c*/ 	.word	0x00000000
        /*0030*/ 	.short	0x0004
        /*0032*/ 	.short	0x0059
        /*0034*/ 	.byte	0x00, 0xf0, 0x05, 0x00


	//----- nvinfo : EIATTR_KPARAM_INFO
	.align		4
.L_5821:
        /*0038*/ 	.byte	0x04, 0x17
        /*003a*/ 	.short	(.L_5823 - .L_5822)
.L_5822:
        /*003c*/ 	.word	0x00000000
        /*0040*/ 	.short	0x0003
        /*0042*/ 	.short	0x0058
        /*0044*/ 	.byte	0x00, 0xf0, 0x05, 0x00


	//----- nvinfo : EIATTR_KPARAM_INFO
	.align		4
.L_5823:
        /*0048*/ 	.byte	0x04, 0x17
        /*004a*/ 	.short	(.L_5825 - .L_5824)
.L_5824:
        /*004c*/ 	.word	0x00000000
        /*0050*/ 	.short	0x0002
        /*0052*/ 	.short	0x0018
        /*0054*/ 	.byte	0x00, 0xf0, 0x01, 0x01


	//----- nvinfo : EIATTR_KPARAM_INFO
	.align		4
.L_5825:
        /*0058*/ 	.byte	0x04, 0x17
        /*005a*/ 	.short	(.L_5827 - .L_5826)
.L_5826:
        /*005c*/ 	.word	0x00000000
        /*0060*/ 	.short	0x0001
        /*0062*/ 	.short	0x0008
        /*0064*/ 	.byte	0x00, 0xf0, 0x41, 0x00


	//----- nvinfo : EIATTR_KPARAM_INFO
	.align		4
.L_5827:
        /*0068*/ 	.byte	0x04, 0x17
        /*006a*/ 	.short	(.L_5829 - .L_5828)
.L_5828:
        /*006c*/ 	.word	0x00000000
        /*0070*/ 	.short	0x0000
        /*0072*/ 	.short	0x0000
        /*0074*/ 	.byte	0x00, 0xf0, 0x11, 0x00


	//----- nvinfo : EIATTR_SPARSE_MMA_MASK
	.align		4
.L_5829:
        /*0078*/ 	.byte	0x03, 0x50
        /*007a*/ 	.short	0x0000


	//----- nvinfo : EIATTR_MAXREG_COUNT
	.align		4
        /*007c*/ 	.byte	0x03, 0x1b
        /*007e*/ 	.short	0x00ff


	//----- nvinfo : EIATTR_MERCURY_ISA_VERSION
	.align		4
        /*0080*/ 	.byte	0x03, 0x5f
        /*0082*/ 	.short	0x0101


	//----- nvinfo : EIATTR_EXIT_INSTR_OFFSETS
	.align		4
        /*0084*/ 	.byte	0x04, 0x1c
        /*0086*/ 	.short	(.L_5831 - .L_5830)


	//   ....[0]....
.L_5830:
        /*0088*/ 	.word	0x00000d10


	//   ....[1]....
        /*008c*/ 	.word	0x00000d60


	//----- nvinfo : EIATTR_MAX_THREADS
	.align		4
.L_5831:
        /*0090*/ 	.byte	0x04, 0x05
        /*0092*/ 	.short	(.L_5833 - .L_5832)
.L_5832:
        /*0094*/ 	.word	0x00000080
        /*0098*/ 	.word	0x00000001
        /*009c*/ 	.word	0x00000001


	//----- nvinfo : EIATTR_CRS_STACK_SIZE
	.align		4
.L_5833:
        /*00a0*/ 	.byte	0x04, 0x1e
        /*00a2*/ 	.short	(.L_5835 - .L_5834)
.L_5834:
        /*00a4*/ 	.word	0x00000000


	//----- nvinfo : EIATTR_CBANK_PARAM_SIZE
	.align		4
.L_5835:
        /*00a8*/ 	.byte	0x03, 0x19
        /*00aa*/ 	.short	0x005c


	//----- nvinfo : EIATTR_PARAM_CBANK
	.align		4
        /*00ac*/ 	.byte	0x04, 0x0a
        /*00ae*/ 	.short	(.L_5837 - .L_5836)
	.align		4
.L_5836:
        /*00b0*/ 	.word	index@(.nv.constant0._ZN2at6native27unrolled_elementwise_kernelIZZZNS0_49_GLOBAL__N__b919a28f_16_Normalization_cu_5c38458737batch_norm_elementwise_backward_trainERKNS_6TensorES5_S5_S5_S5_S5_S5_ENKUlvE0_clEvENKUlvE0_clEvEUlfffffffE_St5arrayIPcLm8EELi4E23TrivialOffsetCalculatorILi7EjESC_ILi1EjENS0_6memory15LoadWithoutCastENSF_16StoreWithoutCastEEEviT_T0_T2_T3_T4_T5_)
        /*00b4*/ 	.short	0x0210
        /*00b6*/ 	.short	0x005c


	//----- nvinfo : EIATTR_SW_WAR
	.align		4
.L_5837:
        /*00b8*/ 	.byte	0x04, 0x36
        /*00ba*/ 	.short	(.L_5839 - .L_5838)
.L_5838:
        /*00bc*/ 	.word	0x00000008
.L_5839:


//--------------------- .nv.info._ZN2at6native29vectorized_elementwise_kernelILi2EZZZNS0_49_GLOBAL__N__b919a28f_16_Normalization_cu_5c38458737batch_norm_elementwise_backward_trainERKNS_6TensorES5_S5_S5_S5_S5_S5_ENKUlvE0_clEvENKUlvE0_clEvEUlfffffffE_St5arrayIPcLm8EEEEviT0_T1_ --------------------------
	.section	.nv.info._ZN2at6native29vectorized_elementwise_kernelILi2EZZZNS0_49_GLOBAL__N__b919a28f_16_Normalization_cu_5c38458737batch_norm_elementwise_backward_trainERKNS_6TensorES5_S5_S5_S5_S5_S5_ENKUlvE0_clEvENKUlvE0_clEvEUlfffffffE_St5arrayIPcLm8EEEEviT0_T1_,"",@"SHT_CUDA_INFO"
	.sectionflags	@""
	.align	4


	//----- nvinfo : EIATTR_CUDA_API_VERSION
	.align		4
        /*0000*/ 	.byte	0x04, 0x37
        /*0002*/ 	.short	(.L_5841 - .L_5840)
.L_5840:
        /*0004*/ 	.word	0x00000082


	//----- nvinfo : EIATTR_KPARAM_INFO
	.align		4
.L_5841:
        /*0008*/ 	.byte	0x04, 0x17
        /*000a*/ 	.short	(.L_5843 - .L_5842)
.L_5842:
        /*000c*/ 	.word	0x00000000
        /*0010*/ 	.short	0x0002
        /*0012*/ 	.short	0x0018
        /*0014*/ 	.byte	0x00, 0xf0, 0x01, 0x01


	//----- nvinfo : EIATTR_KPARAM_INFO
	.align		4
.L_5843:
        /*0018*/ 	.byte	0x04, 0x17
        /*001a*/ 	.short	(.L_5845 - .L_5844)
.L_5844:
        /*001c*/ 	.word	0x00000000
        /*0020*/ 	.short	0x0001
        /*0022*/ 	.short	0x0008
        /*0024*/ 	.byte	0x00, 0xf0, 0x41, 0x00


	//----- nvinfo : EIATTR_KPARAM_INFO
	.align		4
.L_5845:
        /*0028*/ 	.byte	0x04, 0x17
        /*002a*/ 	.short	(.L_5847 - .L_5846)
.L_5846:
        /*002c*/ 	.word	0x00000000
        /*0030*/ 	.short	0x0000
        /*0032*/ 	.short	0x0000
        /*0034*/ 	.byte	0x00, 0xf0, 0x11, 0x00


	//----- nvinfo : EIATTR_SPARSE_MMA_MASK
	.align		4
.L_5847:
        /*0038*/ 	.byte	0x03, 0x50
        /*003a*/ 	.short	0x0000


	//----- nvinfo : EIATTR_MAXREG_COUNT
	.align		4
        /*003c*/ 	.byte	0x03, 0x1b
        /*003e*/ 	.short	0x00ff


	//----- nvinfo : EIATTR_MERCURY_ISA_VERSION
	.align		4
        /*0040*/ 	.byte	0x03, 0x5f
        /*0042*/ 	.short	0x0101


	//----- nvinfo : EIATTR_EXIT_INSTR_OFFSETS
	.align		4
        /*0044*/ 	.byte	0x04, 0x1c
        /*0046*/ 	.short	(.L_5849 - .L_5848)


	//   ....[0]....
.L_5848:
        /*0048*/ 	.word	0x00000820


	//   ....[1]....
        /*004c*/ 	.word	0x00002260


	//   ....[2]....
        /*0050*/ 	.word	0x000022b0


	//----- nvinfo : EIATTR_MAX_THREADS
	.align		4
.L_5849:
        /*0054*/ 	.byte	0x04, 0x05
        /*0056*/ 	.short	(.L_5851 - .L_5850)
.L_5850:
        /*0058*/ 	.word	0x00000080
        /*005c*/ 	.word	0x00000001
        /*0060*/ 	.word	0x00000001


	//----- nvinfo : EIATTR_CRS_STACK_SIZE
	.align		4
.L_5851:
        /*0064*/ 	.byte	0x04, 0x1e
        /*0066*/ 	.short	(.L_5853 - .L_5852)
.L_5852:
        /*0068*/ 	.word	0x00000000


	//----- nvinfo : EIATTR_CBANK_PARAM_SIZE
	.align		4
.L_5853:
        /*006c*/ 	.byte	0x03, 0x19
        /*006e*/ 	.short	0x0058


	//----- nvinfo : EIATTR_PARAM_CBANK
	.align		4
        /*0070*/ 	.byte	0x04, 0x0a
        /*0072*/ 	.short	(.L_5855 - .L_5854)
	.align		4
.L_5854:
        /*0074*/ 	.word	index@(.nv.constant0._ZN2at6native29vectorized_elementwise_kernelILi2EZZZNS0_49_GLOBAL__N__b919a28f_16_Normalization_cu_5c38458737batch_norm_elementwise_backward_trainERKNS_6TensorES5_S5_S5_S5_S5_S5_ENKUlvE0_clEvENKUlvE0_clEvEUlfffffffE_St5arrayIPcLm8EEEEviT0_T1_)
        /*0078*/ 	.short	0x0210
        /*007a*/ 	.short	0x0058


	//----- nvinfo : EIATTR_SW_WAR
	.align		4
.L_5855:
        /*007c*/ 	.byte	0x04, 0x36
        /*007e*/ 	.short	(.L_5857 - .L_5856)
.L_5856:
        /*0080*/ 	.word	0x00000008
.L_5857:


//--------------------- .nv.info._ZN2at6native29vectorized_elementwise_kernelILi4EZZZNS0_49_GLOBAL__N__b919a28f_16_Normalization_cu_5c38458737batch_norm_elementwise_backward_trainERKNS_6TensorES5_S5_S5_S5_S5_S5_ENKUlvE0_clEvENKUlvE0_clEvEUlfffffffE_St5arrayIPcLm8EEEEviT0_T1_ --------------------------
	.section	.nv.info._ZN2at6native29vectorized_elementwise_kernelILi4EZZZNS0_49_GLOBAL__N__b919a28f_16_Normalization_cu_5c38458737batch_norm_elementwise_backward_trainERKNS_6TensorES5_S5_S5_S5_S5_S5_ENKUlvE0_clEvENKUlvE0_clEvEUlfffffffE_St5arrayIPcLm8EEEEviT0_T1_,"",@"SHT_CUDA_INFO"
	.sectionflags	@""
	.align	4


	//----- nvinfo : EIATTR_CUDA_API_VERSION
	.align		4
        /*0000*/ 	.byte	0x04, 0x37
        /*0002*/ 	.short	(.L_5859 - .L_5858)
.L_5858:
        /*0004*/ 	.word	0x00000082


	//----- nvinfo : EIATTR_KPARAM_INFO
	.align		4
.L_5859:
        /*0008*/ 	.byte	0x04, 0x17
        /*000a*/ 	.short	(.L_5861 - .L_5860)
.L_5860:
        /*000c*/ 	.word	0x00000000
        /*0010*/ 	.short	0x0002
        /*0012*/ 	.short	0x0018
        /*0014*/ 	.byte	0x00, 0xf0, 0x01, 0x01


	//----- nvinfo : EIATTR_KPARAM_INFO
	.align		4
.L_5861:
        /*0018*/ 	.byte	0x04, 0x17
        /*001a*/ 	.short	(.L_5863 - .L_5862)
.L_5862:
        /*001c*/ 	.word	0x00000000
        /*0020*/ 	.short	0x0001
        /*0022*/ 	.short	0x0008
        /*0024*/ 	.byte	0x00, 0xf0, 0x41, 0x00


	//----- nvinfo : EIATTR_KPARAM_INFO
	.align		4
.L_5863:
        /*0028*/ 	.byte	0x04, 0x17
        /*002a*/ 	.short	(.L_5865 - .L_5864)
.L_5864:
        /*002c*/ 	.word	0x00000000
        /*0030*/ 	.short	0x0000
        /*0032*/ 	.short	0x0000
        /*0034*/ 	.byte	0x00, 0xf0, 0x11, 0x00


	//----- nvinfo : EIATTR_SPARSE_MMA_MASK
	.align		4
.L_5865:
        /*0038*/ 	.byte	0x03, 0x50
        /*003a*/ 	.short	0x0000


	//----- nvinfo : EIATTR_MAXREG_COUNT
	.align		4
        /*003c*/ 	.byte	0x03, 0x1b
        /*003e*/ 	.short	0x00ff


	//----- nvinfo : EIATTR_MERCURY_ISA_VERSION
	.align		4
        /*0040*/ 	.byte	0x03, 0x5f
        /*0042*/ 	.short	0x0101


	//----- nvinfo : EIATTR_EXIT_INSTR_OFFSETS
	.align		4
        /*0044*/ 	.byte	0x04, 0x1c
        /*0046*/ 	.short	(.L_5867 - .L_5866)


	//   ....[0]....
.L_5866:
        /*0048*/ 	.word	0x00000720


	//   ....[1]....
        /*004c*/ 	.word	0x00002120


	//   ....[2]....
        /*0050*/ 	.word	0x00002170


	//----- nvinfo : EIATTR_MAX_THREADS
	.align		4
.L_5867:
        /*0054*/ 	.byte	0x04, 0x05
        /*0056*/ 	.short	(.L_5869 - .L_5868)
.L_5868:
        /*0058*/ 	.word	0x00000080
        /*005c*/ 	.word	0x00000001
        /*0060*/ 	.word	0x00000001


	//----- nvinfo : EIATTR_CRS_STACK_SIZE
	.align		4
.L_5869:
        /*0064*/ 	.byte	0x04, 0x1e
        /*0066*/ 	.short	(.L_5871 - .L_5870)
.L_5870:
        /*0068*/ 	.word	0x00000000


	//----- nvinfo : EIATTR_CBANK_PARAM_SIZE
	.align		4
.L_5871:
        /*006c*/ 	.byte	0x03, 0x19
        /*006e*/ 	.short	0x0058


	//----- nvinfo : EIATTR_PARAM_CBANK
	.align		4
        /*0070*/ 	.byte	0x04, 0x0a
        /*0072*/ 	.short	(.L_5873 - .L_5872)
	.align		4
.L_5872:
        /*0074*/ 	.word	index@(.nv.constant0._ZN2at6native29vectorized_elementwise_kernelILi4EZZZNS0_49_GLOBAL__N__b919a28f_16_Normalization_cu_5c38458737batch_norm_elementwise_backward_trainERKNS_6TensorES5_S5_S5_S5_S5_S5_ENKUlvE0_clEvENKUlvE0_clEvEUlfffffffE_St5arrayIPcLm8EEEEviT0_T1_)
        /*0078*/ 	.short	0x0210
        /*007a*/ 	.short	0x0058


	//----- nvinfo : EIATTR_SW_WAR
	.align		4
.L_5873:
        /*007c*/ 	.byte	0x04, 0x36
        /*007e*/ 	.short	(.L_5875 - .L_5874)
.L_5874:
        /*0080*/ 	.word	0x00000008
.L_5875:


//--------------------- .nv.info._ZN2at6native29vectorized_elementwise_kernelILi8EZZZNS0_49_GLOBAL__N__b919a28f_16_Normalization_cu_5c38458737batch_norm_elementwise_backward_trainERKNS_6TensorES5_S5_S5_S5_S5_S5_ENKUlvE0_clEvENKUlvE0_clEvEUlfffffffE_St5arrayIPcLm8EEEEviT0_T1_ --------------------------
	.section	.nv.info._ZN2at6native29vectorized_elementwise_kernelILi8EZZZNS0_49_GLOBAL__N__b919a28f_16_Normalization_cu_5c38458737batch_norm_elementwise_backward_trainERKNS_6TensorES5_S5_S5_S5_S5_S5_ENKUlvE0_clEvENKUlvE0_clEvEUlfffffffE_St5arrayIPcLm8EEEEviT0_T1_,"",@"SHT_CUDA_INFO"
	.sectionflags	@""
	.align	4


	//----- nvinfo : EIATTR_CUDA_API_VERSION
	.align		4
        /*0000*/ 	.byte	0x04, 0x37
        /*0002*/ 	.short	(.L_5877 - .L_5876)
.L_5876:
        /*0004*/ 	.word	0x00000082


	//----- nvinfo : EIATTR_KPARAM_INFO
	.align		4
.L_5877:
        /*0008*/ 	.byte	0x04, 0x17
        /*000a*/ 	.short	(.L_5879 - .L_5878)
.L_5878:
        /*000c*/ 	.word	0x00000000
        /*0010*/ 	.short	0x0002
        /*0012*/ 	.short	0x0018
        /*0014*/ 	.byte	0x00, 0xf0, 0x01, 0x01


	//----- nvinfo : EIATTR_KPARAM_INFO
	.align		4
.L_5879:
        /*0018*/ 	.byte	0x04, 0x17
        /*001a*/ 	.short	(.L_5881 - .L_5880)
.L_5880:
        /*001c*/ 	.word	0x00000000
        /*0020*/ 	.short	0x0001
        /*0022*/ 	.short	0x0008
        /*0024*/ 	.byte	0x00, 0xf0, 0x41, 0x00


	//----- nvinfo : EIATTR_KPARAM_INFO
	.align		4
.L_5881:
        /*0028*/ 	.byte	0x04, 0x17
        /*002a*/ 	.short	(.L_5883 - .L_5882)
.L_5882:
        /*002c*/ 	.word	0x00000000
        /*0030*/ 	.short	0x0000
        /*0032*/ 	.short	0x0000
        /*0034*/ 	.byte	0x00, 0xf0, 0x11, 0x00


	//----- nvinfo : EIATTR_SPARSE_MMA_MASK
	.align		4
.L_5883:
        /*0038*/ 	.byte	0x03, 0x50
        /*003a*/ 	.short	0x0000


	//----- nvinfo : EIATTR_MAXREG_COUNT
	.align		4
        /*003c*/ 	.byte	0x03, 0x1b
        /*003e*/ 	.short	0x00ff


	//----- nvinfo : EIATTR_MERCURY_ISA_VERSION
	.align		4
        /*0040*/ 	.byte	0x03, 0x5f
        /*0042*/ 	.short	0x0101


	//----- nvinfo : EIATTR_EXIT_INSTR_OFFSETS
	.align		4
        /*0044*/ 	.byte	0x04, 0x1c
        /*0046*/ 	.short	(.L_5885 - .L_5884)


	//   ....[0]....
.L_5884:
        /*0048*/ 	.word	0x00000720


	//   ....[1]....
        /*004c*/ 	.word	0x00002120


	//   ....[2]....
        /*0050*/ 	.word	0x00002170


	//----- nvinfo : EIATTR_MAX_THREADS
	.align		4
.L_5885:
        /*0054*/ 	.byte	0x04, 0x05
        /*0056*/ 	.short	(.L_5887 - .L_5886)
.L_5886:
        /*0058*/ 	.word	0x00000080
        /*005c*/ 	.word	0x00000001
        /*0060*/ 	.word	0x00000001


	//----- nvinfo : EIATTR_CRS_STACK_SIZE
	.align		4
.L_5887:
        /*0064*/ 	.byte	0x04, 0x1e
        /*0066*/ 	.short	(.L_5889 - .L_5888)
.L_5888:
        /*0068*/ 	.word	0x00000000


	//----- nvinfo : EIATTR_CBANK_PARAM_SIZE
	.align		4
.L_5889:
        /*006c*/ 	.byte	0x03, 0x19
        /*006e*/ 	.short	0x0058


	//----- nvinfo : EIATTR_PARAM_CBANK
	.align		4
        /*0070*/ 	.byte	0x04, 0x0a
        /*0072*/ 	.short	(.L_5891 - .L_5890)
	.align		4
.L_5890:
        /*0074*/ 	.word	index@(.nv.constant0._ZN2at6native29vectorized_elementwise_kernelILi8EZZZNS0_49_GLOBAL__N__b919a28f_16_Normalization_cu_5c38458737batch_norm_elementwise_backward_trainERKNS_6TensorES5_S5_S5_S5_S5_S5_ENKUlvE0_clEvENKUlvE0_clEvEUlfffffffE_St5arrayIPcLm8EEEEviT0_T1_)
        /*0078*/ 	.short	0x0210
        /*007a*/ 	.short	0x0058


	//----- nvinfo : EIATTR_SW_WAR
	.align		4
.L_5891:
        /*007c*/ 	.byte	0x04, 0x36
        /*007e*/ 	.short	(.L_5893 - .L_5892)
.L_5892:
        /*0080*/ 	.word	0x00000008
.L_5893:


//--------------------- .nv.info._ZN2at6native18elementwise_kernelILi128ELi4EZNS0_15gpu_kernel_implIZZZNS0_49_GLOBAL__N__b919a28f_16_Normalization_cu_5c38458737batch_norm_elementwise_backward_trainERKNS_6TensorES6_S6_S6_S6_S6_S6_ENKUlvE0_clEvENKUlvE_clEvEUldddddddE_EEvRNS_18TensorIteratorBaseERKT_EUliE_EEviT1_ --------------------------
	.section	.nv.info._ZN2at6native18elementwise_kernelILi128ELi4EZNS0_15gpu_kernel_implIZZZNS0_49_GLOBAL__N__b919a28f_16_Normalization_cu_5c38458737batch_norm_elementwise_backward_trainERKNS_6TensorES6_S6_S6_S6_S6_S6_ENKUlvE0_clEvENKUlvE_clEvEUldddddddE_EEvRNS_18TensorIteratorBaseERKT_EUliE_EEviT1_,"",@"SHT_CUDA_INFO"
	.sectionflags	@""
	.align	4


	//----- nvinfo : EIATTR_CUDA_API_VERSION
	.align		4
        /*0000*/ 	.byte	0x04, 0x37
        /*0002*/ 	.short	(.L_5895 - .L_5894)
.L_5894:
        /*0004*/ 	.word	0x00000082


	//----- nvinfo : EIATTR_KPARAM_INFO
	.align		4
.L_5895:
        /*0008*/ 	.byte	0x04, 0x17
        /*000a*/ 	.short	(.L_5897 - .L_5896)
.L_5896:
        /*000c*/ 	.word	0x00000000
        /*0010*/ 	.short	0x0001
        /*0012*/ 	.short	0x0008
        /*0014*/ 	.byte	0x00, 0xf0, 0xc1, 0x12


	//----- nvinfo : EIATTR_KPARAM_INFO
	.align		4
.L_5897:
        /*0018*/ 	.byte	0x04, 0x17
        /*001a*/ 	.short	(.L_5899 - .L_5898)
.L_5898:
        /*001c*/ 	.word	0x00000000
        /*0020*/ 	.short	0x0000
        /*0022*/ 	.short	0x0000
        /*0024*/ 	.byte	0x00, 0xf0, 0x11, 0x00


	//----- nvinfo : EIATTR_SPARSE_MMA_MASK
	.align		4
.L_5899:
        /*0028*/ 	.byte	0x03, 0x50
        /*002a*/ 	.short	0x0000


	//----- nvinfo : EIATTR_MAXREG_COUNT
	.align		4
        /*002c*/ 	.byte	0x03, 0x1b
        /*002e*/ 	.short	0x0080


	//----- nvinfo : EIATTR_EXTERNS
	.align		4
        /*0030*/ 	.byte	0x04, 0x0f
        /*0032*/ 	.short	(.L_5901 - .L_5900)


	//   ....[0]....
	.align		4
.L_5900:
        /*0034*/ 	.word	index@(__assertfail)


	//----- nvinfo : EIATTR_MERCURY_ISA_VERSION
	.align		4
.L_5901:
        /*0038*/ 	.byte	0x03, 0x5f
        /*003a*/ 	.short	0x0101


	//----- nvinfo : EIATTR_SYSCALL_OFFSETS
	.align		4
        /*003c*/ 	.byte	0x04, 0x46
        /*003e*/ 	.short	(.L_5903 - .L_5902)


	//   ....[0]....
.L_5902:
        /*0040*/ 	.word	0x000030b0


	//   ....[1]....
        /*0044*/ 	.word	0x00003fc0


	//   ....[2]....
        /*0048*/ 	.word	0x00004ed0


	//   ....[3]....
        /*004c*/ 	.word	0x00005de0


	//   ....[4]....
        /*0050*/ 	.word	0x00006cf0


	//   ....[5]....
        /*0054*/ 	.word	0x00007c00


	//   ....[6]....
        /*0058*/ 	.word	0x00008b10


	//   ....[7]....
        /*005c*/ 	.word	0x00009cc0


	//   ....[8]....
        /*0060*/ 	.word	0x0000cda0


	//   ....[9]....
        /*0064*/ 	.word	0x0000dcb0


	//   ....[10]....
        /*0068*/ 	.word	0x0000ebc0


	//   ....[11]....
        /*006c*/ 	.word	0x0000fad0


	//   ....[12]....
        /*0070*/ 	.word	0x000109e0


	//   ....[13]....
        /*0074*/ 	.word	0x000118f0


	//   ....[14]....
        /*0078*/ 	.word	0x00012800


	//   ....[15]....
        /*007c*/ 	.word	0x000139b0


	//   ....[16]....
        /*0080*/ 	.word	0x00016a80


	//   ....[17]....
        /*0084*/ 	.word	0x00017990


	//   ....[18]....
        /*0088*/ 	.word	0x000188a0


	//   ....[19]....
        /*008c*/ 	.word	0x000197b0


	//   ....[20]....
        /*0090*/ 	.word	0x0001a6c0


	//   ....[21]....
        /*0094*/ 	.word	0x0001b5d0


	//   ....[22]....
        /*0098*/ 	.word	0x0001c4e0


	//   ....[23]....
        /*009c*/ 	.word	0x0001d690


	//   ....[24]....
        /*00a0*/ 	.word	0x00020750


	//   ....[25]....
        /*00a4*/ 	.word	0x00021660


	//   ....[26]....
        /*00a8*/ 	.word	0x00022570


	//   ....[27]....
        /*00ac*/ 	.word	0x00023480


	//   ....[28]....
        /*00b0*/ 	.word	0x00024390


	//   ....[29]....
        /*00b4*/ 	.word	0x000252a0


	//   ....[30]....
        /*00b8*/ 	.word	0x000261b0


	//   ....[31]....
        /*00bc*/ 	.word	0x00027360


	//----- nvinfo : EIATTR_EXIT_INSTR_OFFSETS
	.align		4
.L_5903:
        /*00c0*/ 	.byte	0x04, 0x1c
        /*00c2*/ 	.short	(.L_5905 - .L_5904)


	//   ....[0]....
.L_5904:
        /*00c4*/ 	.word	0x0001d740


	//   ....[1]....
        /*00c8*/ 	.word	0x000263a0


	//   ....[2]....
        /*00cc*/ 	.word	0x000263e0


	//   ....[3]....
        /*00d0*/ 	.word	0x00026470


	//   ....[4]....
        /*00d4*/ 	.word	0x000264a0


	//   ....[5]....
        /*00d8*/ 	.word	0x000264d0


	//   ....[6]....
        /*00dc*/ 	.word	0x000265a0


	//   ....[7]....
        /*00e0*/ 	.word	0x00026620


	//   ....[8]....
        /*00e4*/ 	.word	0x00026700


	//   ....[9]....
        /*00e8*/ 	.word	0x00026790


	//   ....[10]....
        /*00ec*/ 	.word	0x000267b0


	//   ....[11]....
        /*00f0*/ 	.word	0x00026870


	//   ....[12]....
        /*00f4*/ 	.word	0x000268a0


	//   ....[13]....
        /*00f8*/ 	.word	0x00026a70


	//   ....[14]....
        /*00fc*/ 	.word	0x00026c10


	//   ....[15]....
        /*0100*/ 	.word	0x00026c90


	//   ....[16]....
        /*0104*/ 	.word	0x00026d40


	//   ....[17]....
        /*0108*/ 	.word	0x00026f00


	//   ....[18]....
        /*010c*/ 	.word	0x000270c0


	//   ....[19]....
        /*0110*/ 	.word	0x00027260


	//   ....[20]....
        /*0114*/ 	.word	0x00027370


	//   ....[21]....
        /*0118*/ 	.word	0x000273a0


	//   ....[22]....
        /*011c*/ 	.word	0x000273d0


	//----- nvinfo : EIATTR_MAX_THREADS
	.align		4
.L_5905:
        /*0120*/ 	.byte	0x04, 0x05
        /*0122*/ 	.short	(.L_5907 - .L_5906)
.L_5906:
        /*0124*/ 	.word	0x00000080
        /*0128*/ 	.word	0x00000001
        /*012c*/ 	.word	0x00000001


	//----- nvinfo : EIATTR_CRS_STACK_SIZE
	.align		4
.L_5907:
        /*0130*/ 	.byte	0x04, 0x1e
        /*0132*/ 	.short	(.L_5909 - .L_5908)
.L_5908:
        /*0134*/ 	.word	0x00000000


	//----- nvinfo : EIATTR_CBANK_PARAM_SIZE
	.align		4
.L_5909:
        /*0138*/ 	.byte	0x03, 0x19
        /*013a*/ 	.short	0x04b8


	//----- nvinfo : EIATTR_PARAM_CBANK
	.align		4
        /*013c*/ 	.byte	0x04, 0x0a
        /*013e*/ 	.short	(.L_5911 - .L_5910)
	.align		4
.L_5910:
        /*0140*/ 	.word	index@(.nv.constant0._ZN2at6native18elementwise_kernelILi128ELi4EZNS0_15gpu_kernel_implIZZZNS0_49_GLOBAL__N__b919a28f_16_Normalization_cu_5c38458737batch_norm_elementwise_backward_trainERKNS_6TensorES6_S6_S6_S6_S6_S6_ENKUlvE0_clEvENKUlvE_clEvEUldddddddE_EEvRNS_18TensorIteratorBaseERKT_EUliE_EEviT1_)
        /*0144*/ 	.short	0x0210
        /*0146*/ 	.short	0x04b8


	//----- nvinfo : EIATTR_SW_WAR
	.align		4
.L_5911:
        /*0148*/ 	.byte	0x04, 0x36
        /*014a*/ 	.short	(.L_5913 - .L_5912)
.L_5912:
        /*014c*/ 	.word	0x00000008
.L_5913:


//--------------------- .nv.info._ZN2at6native27unrolled_elementwise_kernelIZZZNS0_49_GLOBAL__N__b919a28f_16_Normalization_cu_5c38458737batch_norm_elementwise_backward_trainERKNS_6TensorES5_S5_S5_S5_S5_S5_ENKUlvE0_clEvENKUlvE_clEvEUldddddddE_St5arrayIPcLm8EELi4E23TrivialOffsetCalculatorILi7EjESC_ILi1EjENS0_6memory12LoadWithCastILi7EEENSF_13StoreWithCastILi1EEEEEviT_T0_T2_T3_T4_T5_ --------------------------
	.section	.nv.info._ZN2at6native27unrolled_elementwise_kernelIZZZNS0_49_GLOBAL__N__b919a28f_16_Normalization_cu_5c38458737batch_norm_elementwise_backward_trainERKNS_6TensorES5_S5_S5_S5_S5_S5_ENKUlvE0_clEvENKUlvE_clEvEUldddddddE_St5arrayIPcLm8EELi4E23TrivialOffsetCalculatorILi7EjESC_ILi1EjENS0_6memory12LoadWithCastILi7EEENSF_13StoreWithCastILi1EEEEEviT_T0_T2_T3_T4_T5_,"",@"SHT_CUDA_INFO"
	.sectionflags	@""
	.align	4


	//----- nvinfo : EIATTR_CUDA_API_VERSION
	.align		4
        /*0000*/ 	.byte	0x04, 0x37
        /*0002*/ 	.short	(.L_5915 - .L_5914)
.L_5914:
        /*0004*/ 	.word	0x00000082


	//----- nvinfo : EIATTR_KPARAM_INFO
	.align		4
.L_5915:
        /*0008*/ 	.byte	0x04, 0x17
        /*000a*/ 	.short	(.L_5917 - .L_5916)
.L_5916:
        /*000c*/ 	.word	0x00000000
        /*0010*/ 	.short	0x0006
        /*0012*/ 	.short	0x0080
        /*0014*/ 	.byte	0x00, 0xf0, 0x21, 0x00


	//----- nvinfo : EIATTR_KPARAM_INFO
	.align		4
.L_5917:
        /*0018*/ 	.byte	0x04, 0x17
        /*001a*/ 	.short	(.L_5919 - .L_5918)
.L_5918:
        /*001c*/ 	.word	0x00000000
        /*0020*/ 	.short	0x0005
        /*0022*/ 	.short	0x005c
        /*0024*/ 	.byte	0x00, 0xf0, 0x91, 0x00


	//----- nvinfo : EIATTR_KPARAM_INFO
	.align		4
.L_5919:
        /*0028*/ 	.byte	0x04, 0x17
        /*002a*/ 	.short	(.L_5921 - .L_5920)
.L_5920:
        /*002c*/ 	.word	0x00000000
        /*0030*/ 	.short	0x0004
        /*0032*/ 	.short	0x0059
        /*0034*/ 	.byte	0x00, 0xf0, 0x05, 0x00


	//----- nvinfo : EIATTR_KPARAM_INFO
	.align		4
.L_5921:
        /*0038*/ 	.byte	0x04, 0x17
        /*003a*/ 	.short	(.L_5923 - .L_5922)
.L_5922:
        /*003c*/ 	.word	0x00000000
        /*0040*/ 	.short	0x0003
        /*0042*/ 	.short	0x0058
        /*0044*/ 	.byte	0x00, 0xf0, 0x05, 0x00


	//----- nvinfo : EIATTR_KPARAM_INFO
	.align		4
.L_5923:
        /*0048*/ 	.byte	0x04, 0x17
        /*004a*/ 	.short	(.L_5925 - .L_5924)
.L_5924:
        /*004c*/ 	.word	0x00000000
        /*0050*/ 	.short	0x0002
        /*0052*/ 	.short	0x0018
        /*0054*/ 	.byte	0x00, 0xf0, 0x01, 0x01


	//----- nvinfo : EIATTR_KPARAM_INFO
	.align		4
.L_5925:
        /*0058*/ 	.byte	0x04, 0x17
        /*005a*/ 	.short	(.L_5927 - .L_5926)
.L_5926:
        /*005c*/ 	.word	0x00000000
        /*0060*/ 	.short	0x0001
        /*0062*/ 	.short	0x0008
        /*0064*/ 	.byte	0x00, 0xf0, 0x41, 0x00


	//----- nvinfo : EIATTR_KPARAM_INFO
	.align		4
.L_5927:
        /*0068*/ 	.byte	0x04, 0x17
        /*006a*/ 	.short	(.L_5929 - .L_5928)
.L_5928:
        /*006c*/ 	.word	0x00000000
        /*0070*/ 	.short	0x0000
        /*0072*/ 	.short	0x0000
        /*0074*/ 	.byte	0x00, 0xf0, 0x11, 0x00


	//----- nvinfo : EIATTR_SPARSE_MMA_MASK
	.align		4
.L_5929:
        /*0078*/ 	.byte	0x03, 0x50
        /*007a*/ 	.short	0x0000


	//----- nvinfo : EIATTR_MAXREG_COUNT
	.align		4
        /*007c*/ 	.byte	0x03, 0x1b
        /*007e*/ 	.short	0x00ff


	//----- nvinfo : EIATTR_EXTERNS
	.align		4
        /*0080*/ 	.byte	0x04, 0x0f
        /*0082*/ 	.short	(.L_5931 - .L_5930)


	//   ....[0]....
	.align		4
.L_5930:
        /*0084*/ 	.word	index@(__assertfail)


	//----- nvinfo : EIATTR_MERCURY_ISA_VERSION
	.align		4
.L_5931:
        /*0088*/ 	.byte	0x03, 0x5f
        /*008a*/ 	.short	0x0101


	//----- nvinfo : EIATTR_SYSCALL_OFFSETS
	.align		4
        /*008c*/ 	.byte	0x04, 0x46
        /*008e*/ 	.short	(.L_5933 - .L_5932)


	//   ....[0]....
.L_5932:
        /*0090*/ 	.word	0x00001030


	//   ....[1]....
        /*0094*/ 	.word	0x00001f50


	//   ....[2]....
        /*0098*/ 	.word	0x00002e70


	//   ....[3]....
        /*009c*/ 	.word	0x00003d90


	//   ....[4]....
        /*00a0*/ 	.word	0x00004cb0


	//   ....[5]....
        /*00a4*/ 	.word	0x00005bd0


	//   ....[6]....
        /*00a8*/ 	.word	0x00006af0


	//   ....[7]....
        /*00ac*/ 	.word	0x00007ae0


	//   ....[8]....
        /*00b0*/ 	.word	0x00008a00


	//   ....[9]....
        /*00b4*/ 	.word	0x00009920


	//   ....[10]....
        /*00b8*/ 	.word	0x0000a840


	//   ....[11]....
        /*00bc*/ 	.word	0x0000b760


	//   ....[12]....
        /*00c0*/ 	.word	0x0000c680


	//   ....[13]....
        /*00c4*/ 	.word	0x0000d5a0


	//   ....[14]....
        /*00c8*/ 	.word	0x0000e590


	//   ....[15]....
        /*00cc*/ 	.word	0x0000f4b0


	//   ....[16]....
        /*00d0*/ 	.word	0x000103d0


	//   ....[17]....
        /*00d4*/ 	.word	0x000112f0


	//   ....[18]....
        /*00d8*/ 	.word	0x00012210


	//   ....[19]....
        /*00dc*/ 	.word	0x00013160


	//   ....[20]....
        /*00e0*/ 	.word	0x000140b0


	//   ....[21]....
        /*00e4*/ 	.word	0x000150c0


	//   ....[22]....
        /*00e8*/ 	.word	0x00015fe0


	//   ....[23]....
        /*00ec*/ 	.word	0x00016f00


	//   ....[24]....
        /*00f0*/ 	.word	0x00017e20


	//   ....[25]....
        /*00f4*/ 	.word	0x00018d50


	//   ....[26]....
        /*00f8*/ 	.word	0x00019c80


	//   ....[27]....
        /*00fc*/ 	.word	0x0001abc0


	//   ....[28]....
        /*0100*/ 	.word	0x0001c230


	//   ....[29]....
        /*0104*/ 	.word	0x0001d420


	//   ....[30]....
        /*0108*/ 	.word	0x0001e5d0


	//   ....[31]....
        /*010c*/ 	.word	0x0001f780


	//----- nvinfo : EIATTR_EXIT_INSTR_OFFSETS
	.align		4
.L_5933:
        /*0110*/ 	.byte	0x04, 0x1c
        /*0112*/ 	.short	(.L_5935 - .L_5934)


	//   ....[0]....
.L_5934:
        /*0114*/ 	.word	0x0001e670


	//   ....[1]....
        /*0118*/ 	.word	0x0001e7c0


	//   ....[2]....
        /*011c*/ 	.word	0x0001e800


	//   ....[3]....
        /*0120*/ 	.word	0x0001e890


	//   ....[4]....
        /*0124*/ 	.word	0x0001e8c0


	//   ....[5]....
        /*0128*/ 	.word	0x0001e8f0


	//   ....[6]....
        /*012c*/ 	.word	0x0001e9c0


	//   ....[7]....
        /*0130*/ 	.word	0x0001ea40


	//   ....[8]....
        /*0134*/ 	.word	0x0001eb20


	//   ....[9]....
        /*0138*/ 	.word	0x0001ebb0


	//   ....[10]....
        /*013c*/ 	.word	0x0001ebd0


	//   ....[11]....
        /*0140*/ 	.word	0x0001ec90


	//   ....[12]....
        /*0144*/ 	.word	0x0001ecc0


	//   ....[13]....
        /*0148*/ 	.word	0x0001ee90


	//   ....[14]....
        /*014c*/ 	.word	0x0001f030


	//   ....[15]....
        /*0150*/ 	.word	0x0001f0b0


	//   ....[16]....
        /*0154*/ 	.word	0x0001f160


	//   ....[17]....
        /*0158*/ 	.word	0x0001f320


	//   ....[18]....
        /*015c*/ 	.word	0x0001f4e0


	//   ....[19]....
        /*0160*/ 	.word	0x0001f680


	//   ....[20]....
        /*0164*/ 	.word	0x0001f790


	//   ....[21]....
        /*0168*/ 	.word	0x0001f7c0


	//   ....[22]....
        /*016c*/ 	.word	0x0001f7f0


	//----- nvinfo : EIATTR_MAX_THREADS
	.align		4
.L_5935:
        /*0170*/ 	.byte	0x04, 0x05
        /*0172*/ 	.short	(.L_5937 - .L_5936)
.L_5936:
        /*0174*/ 	.word	0x00000080
        /*0178*/ 	.word	0x00000001
        /*017c*/ 	.word	0x00000001


	//----- nvinfo : EIATTR_CRS_STACK_SIZE
	.align		4
.L_5937:
        /*0180*/ 	.byte	0x04, 0x1e
        /*0182*/ 	.short	(.L_5939 - .L_5938)
.L_5938:
        /*0184*/ 	.word	0x00000000


	//----- nvinfo : EIATTR_CBANK_PARAM_SIZE
	.align		4
.L_5939:
        /*0188*/ 	.byte	0x03, 0x19
        /*018a*/ 	.short	0x0088


	//----- nvinfo : EIATTR_PARAM_CBANK
	.align		4
        /*018c*/ 	.byte	0x04, 0x0a
        /*018e*/ 	.short	(.L_5941 - .L_5940)
	.align		4
.L_5940:
        /*0190*/ 	.word	index@(.nv.constant0._ZN2at6native27unrolled_elementwise_kernelIZZZNS0_49_GLOBAL__N__b919a28f_16_Normalization_cu_5c38458737batch_norm_elementwise_backward_trainERKNS_6TensorES5_S5_S5_S5_S5_S5_ENKUlvE0_clEvENKUlvE_clEvEUldddddddE_St5arrayIPcLm8EELi4E23TrivialOffsetCalculatorILi7EjESC_ILi1EjENS0_6memory12LoadWithCastILi7EEENSF_13StoreWithCastILi1EEEEEviT_T0_T2_T3_T4_T5_)
        /*0194*/ 	.short	0x0210
        /*0196*/ 	.short	0x0088


	//----- nvinfo : EIATTR_SW_WAR
	.align		4
.L_5941:
        /*0198*/ 	.byte	0x04, 0x36
        /*019a*/ 	.short	(.L_5943 - .L_5942)
.L_5942:
        /*019c*/ 	.word	0x00000008
.L_5943:


//--------------------- .nv.info._ZN2at6native18elementwise_kernelILi128ELi2EZNS0_22gpu_kernel_impl_nocastIZZZNS0_49_GLOBAL__N__b919a28f_16_Normalization_cu_5c38458737batch_norm_elementwise_backward_trainERKNS_6TensorES6_S6_S6_S6_S6_S6_ENKUlvE0_clEvENKUlvE_clEvEUldddddddE_EEvRNS_18TensorIteratorBaseERKT_EUliE_EEviT1_ --------------------------
	.section	.nv.info._ZN2at6native18elementwise_kernelILi128ELi2EZNS0_22gpu_kernel_impl_nocastIZZZNS0_49_GLOBAL__N__b919a28f_16_Normalization_cu_5c38458737batch_norm_elementwise_backward_trainERKNS_6TensorES6_S6_S6_S6_S6_S6_ENKUlvE0_clEvENKUlvE_clEvEUldddddddE_EEvRNS_18TensorIteratorBaseERKT_EUliE_EEviT1_,"",@"SHT_CUDA_INFO"
	.sectionflags	@""
	.align	4


	//----- nvinfo : EIATTR_CUDA_API_VERSION
	.align		4
        /*0000*/ 	.byte	0x04, 0x37
        /*0002*/ 	.short	(.L_5945 - .L_5944)
.L_5944:
        /*0004*/ 	.word	0x00000082


	//----- nvinfo : EIATTR_KPARAM_INFO
	.align		4
.L_5945:
        /*0008*/ 	.byte	0x04, 0x17
        /*000a*/ 	.short	(.L_5947 - .L_5946)
.L_5946:
        /*000c*/ 	.word	0x00000000
        /*0010*/ 	.short	0x0001
        /*0012*/ 	.short	0x0008
        /*0014*/ 	.byte	0x00, 0xf0, 0xa1, 0x12


	//----- nvinfo : EIATTR_KPARAM_INFO
	.align		4
.L_5947:
        /*0018*/ 	.byte	0x04, 0x17
        /*001a*/ 	.short	(.L_5949 - .L_5948)
.L_5948:
        /*001c*/ 	.word	0x00000000
        /*0020*/ 	.short	0x0000
        /*0022*/ 	.short	0x0000
        /*0024*/ 	.byte	0x00, 0xf0, 0x11, 0x00


	//----- nvinfo : EIATTR_SPARSE_MMA_MASK
	.align		4
.L_5949:
        /*0028*/ 	.byte	0x03, 0x50
        /*002a*/ 	.short	0x0000


	//----- nvinfo : EIATTR_MAXREG_COUNT
	.align		4
        /*002c*/ 	.byte	0x03, 0x1b
        /*002e*/ 	.short	0x0080


	//----- nvinfo : EIATTR_MERCURY_ISA_VERSION
	.align		4
        /*0030*/ 	.byte	0x03, 0x5f
        /*0032*/ 	.short	0x0101


	//----- nvinfo : EIATTR_EXIT_INSTR_OFFSETS
	.align		4
        /*0034*/ 	.byte	0x04, 0x1c
        /*0036*/ 	.short	(.L_5951 - .L_5950)


	//   ....[0]....
.L_5950:
        /*0038*/ 	.word	0x000024b0


	//   ....[1]....
        /*003c*/ 	.word	0x00004890


	//----- nvinfo : EIATTR_MAX_THREADS
	.align		4
.L_5951:
        /*0040*/ 	.byte	0x04, 0x05
        /*0042*/ 	.short	(.L_5953 - .L_5952)
.L_5952:
        /*0044*/ 	.word	0x00000080
        /*0048*/ 	.word	0x00000001
        /*004c*/ 	.word	0x00000001


	//----- nvinfo : EIATTR_CRS_STACK_SIZE
	.align		4
.L_5953:
        /*0050*/ 	.byte	0x04, 0x1e
        /*0052*/ 	.short	(.L_5955 - .L_5954)
.L_5954:
        /*0054*/ 	.word	0x00000000


	//----- nvinfo : EIATTR_CBANK_PARAM_SIZE
	.align		4
.L_5955:
        /*0058*/ 	.byte	0x03, 0x19
        /*005a*/ 	.short	0x04b0


	//----- nvinfo : EIATTR_PARAM_CBANK
	.align		4
        /*005c*/ 	.byte	0x04, 0x0a
        /*005e*/ 	.short	(.L_5957 - .L_5956)
	.align		4
.L_5956:
        /*0060*/ 	.word	index@(.nv.constant0._ZN2at6native18elementwise_kernelILi128ELi2EZNS0_22gpu_kernel_impl_nocastIZZZNS0_49_GLOBAL__N__b919a28f_16_Normalization_cu_5c38458737batch_norm_elementwise_backward_trainERKNS_6TensorES6_S6_S6_S6_S6_S6_ENKUlvE0_clEvENKUlvE_clEvEUldddddddE_EEvRNS_18TensorIteratorBaseERKT_EUliE_EEviT1_)
        /*0064*/ 	.short	0x0210
        /*0066*/ 	.short	0x04b0


	//----- nvinfo : EIATTR_SW_WAR
	.align		4
.L_5957:
        /*0068*/ 	.byte	0x04, 0x36
        /*006a*/ 	.short	(.L_5959 - .L_5958)
.L_5958:
        /*006c*/ 	.word	0x00000008
.L_5959:


//--------------------- .nv.info._ZN2at6native27unrolled_elementwise_kernelIZZZNS0_49_GLOBAL__N__b919a28f_16_Normalization_cu_5c38458737batch_norm_elementwise_backward_trainERKNS_6TensorES5_S5_S5_S5_S5_S5_ENKUlvE0_clEvENKUlvE_clEvEUldddddddE_St5arrayIPcLm8EELi4E23TrivialOffsetCalculatorILi7EjESC_ILi1EjENS0_6memory15LoadWithoutCastENSF_16StoreWithoutCastEEEviT_T0_T2_T3_T4_T5_ --------------------------
	.section	.nv.info._ZN2at6native27unrolled_elementwise_kernelIZZZNS0_49_GLOBAL__N__b919a28f_16_Normalization_cu_5c38458737batch_norm_elementwise_backward_trainERKNS_6TensorES5_S5_S5_S5_S5_S5_ENKUlvE0_clEvENKUlvE_clEvEUldddddddE_St5arrayIPcLm8EELi4E23TrivialOffsetCalculatorILi7EjESC_ILi1EjENS0_6memory15LoadWithoutCastENSF_16StoreWithoutCastEEEviT_T0_T2_T3_T4_T5_,"",@"SHT_CUDA_INFO"
	.sectionflags	@""
	.align	4


	//----- nvinfo : EIATTR_CUDA_API_VERSION
	.align		4
        /*0000*/ 	.byte	0x04, 0x37
        /*0002*/ 	.short	(.L_5961 - .L_5960)
.L_5960:
        /*0004*/ 	.word	0x00000082


	//----- nvinfo : EIATTR_KPARAM_INFO
	.align		4
.L_5961:
        /*0008*/ 	.byte	0x04, 0x17
        /*000a*/ 	.short	(.L_5963 - .L_5962)
.L_5962:
        /*000c*/ 	.word	0x00000000
        /*0010*/ 	.short	0x0006
        /*0012*/ 	.short	0x005b
        /*0014*/ 	.byte	0x00, 0xf0, 0x05, 0x00


	//----- nvinfo : EIATTR_KPARAM_INFO
	.align		4
.L_5963:
        /*0018*/ 	.byte	0x04, 0x17
        /*001a*/ 	.short	(.L_5965 - .L_5964)
.L_5964:
        /*001c*/ 	.word	0x00000000
        /*0020*/ 	.short	0x0005
        /*0022*/ 	.short	0x005a
        /*0024*/ 	.byte	0x00, 0xf0, 0x05, 0x00


	//----- nvinfo : EIATTR_KPARAM_INFO
	.align		4
.L_5965:
        /*0028*/ 	.byte	0x04, 0x17
        /*002a*/ 	.short	(.L_5967 - .L_5966)
.L_5966:
        /*002c*/ 	.word	0x00000000
        /*0030*/ 	.short	0x0004
        /*0032*/ 	.short	0x0059
        /*0034*/ 	.byte	0x00, 0xf0, 0x05, 0x00


	//----- nvinfo : EIATTR_KPARAM_INFO
	.align		4
.L_5967:
        /*0038*/ 	.byte	0x04, 0x17
        /*003a*/ 	.short	(.L_5969 - .L_5968)
.L_5968:
        /*003c*/ 	.word	0x00000000
        /*0040*/ 	.short	0x0003
        /*0042*/ 	.short	0x0058
        /*0044*/ 	.byte	0x00, 0xf0, 0x05, 0x00


	//----- nvinfo : EIATTR_KPARAM_INFO
	.align		4
.L_5969:
        /*0048*/ 	.byte	0x04, 0x17
        /*004a*/ 	.short	(.L_5971 - .L_5970)
.L_5970:
        /*004c*/ 	.word	0x00000000
        /*0050*/ 	.short	0x0002
        /*0052*/ 	.short	0x0018
        /*0054*/ 	.byte	0x00, 0xf0, 0x01, 0x01


	//----- nvinfo : EIATTR_KPARAM_INFO
	.align		4
.L_5971:
        /*0058*/ 	.byte	0x04, 0x17
        /*005a*/ 	.short	(.L_5973 - .L_5972)
.L_5972:
        /*005c*/ 	.word	0x00000000
        /*0060*/ 	.short	0x0001
        /*0062*/ 	.short	0x0008
        /*0064*/ 	.byte	0x00, 0xf0, 0x41, 0x00


	//----- nvinfo : EIATTR_KPARAM_INFO
	.align		4
.L_5973:
        /*0068*/ 	.byte	0x04, 0x17
        /*006a*/ 	.short	(.L_5975 - .L_5974)
.L_5974:
        /*006c*/ 	.word	0x00000000
        /*0070*/ 	.short	0x0000
        /*0072*/ 	.short	0x0000
        /*0074*/ 	.byte	0x00, 0xf0, 0x11, 0x00


	//----- nvinfo : EIATTR_SPARSE_MMA_MASK
	.align		4
.L_5975:
        /*0078*/ 	.byte	0x03, 0x50
        /*007a*/ 	.short	0x0000


	//----- nvinfo : EIATTR_MAXREG_COUNT
	.align		4
        /*007c*/ 	.byte	0x03, 0x1b
        /*007e*/ 	.short	0x00ff


	//----- nvinfo : EIATTR_MERCURY_ISA_VERSION
	.align		4
        /*0080*/ 	.byte	0x03, 0x5f
        /*0082*/ 	.short	0x0101


	//----- nvinfo : EIATTR_EXIT_INSTR_OFFSETS
	.align		4
        /*0084*/ 	.byte	0x04, 0x1c
        /*0086*/ 	.short	(.L_5977 - .L_5976)


	//   ....[0]....
.L_5976:
        /*0088*/ 	.word	0x00000d90


	//   ....[1]....
        /*008c*/ 	.word	0x00000de0


	//----- nvinfo : EIATTR_MAX_THREADS
	.align		4
.L_5977:
        /*0090*/ 	.byte	0x04, 0x05
        /*0092*/ 	.short	(.L_5979 - .L_5978)
.L_5978:
        /*0094*/ 	.word	0x00000080
        /*0098*/ 	.word	0x00000001
        /*009c*/ 	.word	0x00000001


	//----- nvinfo : EIATTR_CRS_STACK_SIZE
	.align		4
.L_5979:
        /*00a0*/ 	.byte	0x04, 0x1e
        /*00a2*/ 	.short	(.L_5981 - .L_5980)
.L_5980:
        /*00a4*/ 	.word	0x00000000


	//----- nvinfo : EIATTR_CBANK_PARAM_SIZE
	.align		4
.L_5981:
        /*00a8*/ 	.byte	0x03, 0x19
        /*00aa*/ 	.short	0x005c


	//----- nvinfo : EIATTR_PARAM_CBANK
	.align		4
        /*00ac*/ 	.byte	0x04, 0x0a
        /*00ae*/ 	.short	(.L_5983 - .L_5982)
	.align		4
.L_5982:
        /*00b0*/ 	.word	index@(.nv.constant0._ZN2at6native27unrolled_elementwise_kernelIZZZNS0_49_GLOBAL__N__b919a28f_16_Normalization_cu_5c38458737batch_norm_elementwise_backward_trainERKNS_6TensorES5_S5_S5_S5_S5_S5_ENKUlvE0_clEvENKUlvE_clEvEUldddddddE_St5arrayIPcLm8EELi4E23TrivialOffsetCalculatorILi7EjESC_ILi1EjENS0_6memory15LoadWithoutCastENSF_16StoreWithoutCastEEEviT_T0_T2_T3_T4_T5_)
        /*00b4*/ 	.short	0x0210
        /*00b6*/ 	.short	0x005c


	//----- nvinfo : EIATTR_SW_WAR
	.align		4
.L_5983:
        /*00b8*/ 	.byte	0x04, 0x36
        /*00ba*/ 	.short	(.L_5985 - .L_5984)
.L_5984:
        /*00bc*/ 	.word	0x00000008
.L_5985:


//--------------------- .nv.info._ZN2at6native29vectorized_elementwise_kernelILi2EZZZNS0_49_GLOBAL__N__b919a28f_16_Normalization_cu_5c38458737batch_norm_elementwise_backward_trainERKNS_6TensorES5_S5_S5_S5_S5_S5_ENKUlvE0_clEvENKUlvE_clEvEUldddddddE_St5arrayIPcLm8EEEEviT0_T1_ --------------------------
	.section	.nv.info._ZN2at6native29vectorized_elementwise_kernelILi2EZZZNS0_49_GLOBAL__N__b919a28f_16_Normalization_cu_5c38458737batch_norm_elementwise_backward_trainERKNS_6TensorES5_S5_S5_S5_S5_S5_ENKUlvE0_clEvENKUlvE_clEvEUldddddddE_St5arrayIPcLm8EEEEviT0_T1_,"",@"SHT_CUDA_INFO"
	.sectionflags	@""
	.align	4


	//----- nvinfo : EIATTR_CUDA_API_VERSION
	.align		4
        /*0000*/ 	.byte	0x04, 0x37
        /*0002*/ 	.short	(.L_5987 - .L_5986)
.L_5986:
        /*0004*/ 	.word	0x00000082


	//----- nvinfo : EIATTR_KPARAM_INFO
	.align		4
.L_5987:
        /*0008*/ 	.byte	0x04, 0x17
        /*000a*/ 	.short	(.L_5989 - .L_5988)
.L_5988:
        /*000c*/ 	.word	0x00000000
        /*0010*/ 	.short	0x0002
        /*0012*/ 	.short	0x0018
        /*0014*/ 	.byte	0x00, 0xf0, 0x01, 0x01


	//----- nvinfo : EIATTR_KPARAM_INFO
	.align		4
.L_5989:
        /*0018*/ 	.byte	0x04, 0x17
        /*001a*/ 	.short	(.L_5991 - .L_5990)
.L_5990:
        /*001c*/ 	.word	0x00000000
        /*0020*/ 	.short	0x0001
        /*0022*/ 	.short	0x0008
        /*0024*/ 	.byte	0x00, 0xf0, 0x41, 0x00


	//----- nvinfo : EIATTR_KPARAM_INFO
	.align		4
.L_5991:
        /*0028*/ 	.byte	0x04, 0x17
        /*002a*/ 	.short	(.L_5993 - .L_5992)
.L_5992:
        /*002c*/ 	.word	0x00000000
        /*0030*/ 	.short	0x0000
        /*0032*/ 	.short	0x0000
        /*0034*/ 	.byte	0x00, 0xf0, 0x11, 0x00


	//----- nvinfo : EIATTR_SPARSE_MMA_MASK
	.align		4
.L_5993:
        /*0038*/ 	.byte	0x03, 0x50
        /*003a*/ 	.short	0x0000


	//----- nvinfo : EIATTR_MAXREG_COUNT
	.align		4
        /*003c*/ 	.byte	0x03, 0x1b
        /*003e*/ 	.short	0x00ff


	//----- nvinfo : EIATTR_MERCURY_ISA_VERSION
	.align		4
        /*0040*/ 	.byte	0x03, 0x5f
        /*0042*/ 	.short	0x0101


	//----- nvinfo : EIATTR_EXIT_INSTR_OFFSETS
	.align		4
        /*0044*/ 	.byte	0x04, 0x1c
        /*0046*/ 	.short	(.L_5995 - .L_5994)


	//   ....[0]....
.L_5994:
        /*0048*/ 	.word	0x00000820


	//   ....[1]....
        /*004c*/ 	.word	0x00002370


	//   ....[2]....
        /*0050*/ 	.word	0x000023c0


	//----- nvinfo : EIATTR_MAX_THREADS
	.align		4
.L_5995:
        /*0054*/ 	.byte	0x04, 0x05
        /*0056*/ 	.short	(.L_5997 - .L_5996)
.L_5996:
        /*0058*/ 	.word	0x00000080
        /*005c*/ 	.word	0x00000001
        /*0060*/ 	.word	0x00000001


	//----- nvinfo : EIATTR_CRS_STACK_SIZE
	.align		4
.L_5997:
        /*0064*/ 	.byte	0x04, 0x1e
        /*0066*/ 	.short	(.L_5999 - .L_5998)
.L_5998:
        /*0068*/ 	.word	0x00000000


	//----- nvinfo : EIATTR_CBANK_PARAM_SIZE
	.align		4
.L_5999:
        /*006c*/ 	.byte	0x03, 0x19
        /*006e*/ 	.short	0x0058


	//----- nvinfo : EIATTR_PARAM_CBANK
	.align		4
        /*0070*/ 	.byte	0x04, 0x0a
        /*0072*/ 	.short	(.L_6001 - .L_6000)
	.align		4
.L_6000:
        /*0074*/ 	.word	index@(.nv.constant0._ZN2at6native29vectorized_elementwise_kernelILi2EZZZNS0_49_GLOBAL__N__b919a28f_16_Normalization_cu_5c38458737batch_norm_elementwise_backward_trainERKNS_6TensorES5_S5_S5_S5_S5_S5_ENKUlvE0_clEvENKUlvE_clEvEUldddddddE_St5arrayIPcLm8EEEEviT0_T1_)
        /*0078*/ 	.short	0x0210
        /*007a*/ 	.short	0x0058


	//----- nvinfo : EIATTR_SW_WAR
	.align		4
.L_6001:
        /*007c*/ 	.byte	0x04, 0x36
        /*007e*/ 	.short	(.L_6003 - .L_6002)
.L_6002:
        /*0080*/ 	.word	0x00000008
.L_6003:


//--------------------- .nv.info._ZN2at6native29vectorized_elementwise_kernelILi4EZZZNS0_49_GLOBAL__N__b919a28f_16_Normalization_cu_5c38458737batch_norm_elementwise_backward_trainERKNS_6TensorES5_S5_S5_S5_S5_S5_ENKUlvE0_clEvENKUlvE_clEvEUldddddddE_St5arrayIPcLm8EEEEviT0_T1_ --------------------------
	.section	.nv.info._ZN2at6native29vectorized_elementwise_kernelILi4EZZZNS0_49_GLOBAL__N__b919a28f_16_Normalization_cu_5c38458737batch_norm_elementwise_backward_trainERKNS_6TensorES5_S5_S5_S5_S5_S5_ENKUlvE0_clEvENKUlvE_clEvEUldddddddE_St5arrayIPcLm8EEEEviT0_T1_,"",@"SHT_CUDA_INFO"
	.sectionflags	@""
	.align	4


	//----- nvinfo : EIATTR_CUDA_API_VERSION
	.align		4
        /*0000*/ 	.byte	0x04, 0x37
        /*0002*/ 	.short	(.L_6005 - .L_6004)
.L_6004:
        /*0004*/ 	.word	0x00000082


	//----- nvinfo : EIATTR_KPARAM_INFO
	.align		4
.L_6005:
        /*0008*/ 	.byte	0x04, 0x17
        /*000a*/ 	.short	(.L_6007 - .L_6006)
.L_6006:
        /*000c*/ 	.word	0x00000000
        /*0010*/ 	.short	0x0002
        /*0012*/ 	.short	0x0018
        /*0014*/ 	.byte	0x00, 0xf0, 0x01, 0x01


	//----- nvinfo : EIATTR_KPARAM_INFO
	.align		4
.L_6007:
        /*0018*/ 	.byte	0x04, 0x17
        /*001a*/ 	.short	(.L_6009 - .L_6008)
.L_6008:
        /*001c*/ 	.word	0x00000000
        /*0020*/ 	.short	0x0001
        /*0022*/ 	.short	0x0008
        /*0024*/ 	.byte	0x00, 0xf0, 0x41, 0x00


	//----- nvinfo : EIATTR_KPARAM_INFO
	.align		4
.L_6009:
        /*0028*/ 	.byte	0x04, 0x17
        /*002a*/ 	.short	(.L_6011 - .L_6010)
.L_6010:
        /*002c*/ 	.word	0x00000000
        /*0030*/ 	.short	0x0000
        /*0032*/ 	.short	0x0000
        /*0034*/ 	.byte	0x00, 0xf0, 0x11, 0x00


	//----- nvinfo : EIATTR_SPARSE_MMA_MASK
	.align		4
.L_6011:
        /*0038*/ 	.byte	0x03, 0x50
        /*003a*/ 	.short	0x0000


	//----- nvinfo : EIATTR_MAXREG_COUNT
	.align		4
        /*003c*/ 	.byte	0x03, 0x1b
        /*003e*/ 	.short	0x00ff


	//----- nvinfo : EIATTR_MERCURY_ISA_VERSION
	.align		4
        /*0040*/ 	.byte	0x03, 0x5f
        /*0042*/ 	.short	0x0101


	//----- nvinfo : EIATTR_EXIT_INSTR_OFFSETS
	.align		4
        /*0044*/ 	.byte	0x04, 0x1c
        /*0046*/ 	.short	(.L_6013 - .L_6012)


	//   ....[0]....
.L_6012:
        /*0048*/ 	.word	0x00000820


	//   ....[1]....
        /*004c*/ 	.word	0x00002370


	//   ....[2]....
        /*0050*/ 	.word	0x000023c0


	//----- nvinfo : EIATTR_MAX_THREADS
	.align		4
.L_6013:
        /*0054*/ 	.byte	0x04, 0x05
        /*0056*/ 	.short	(.L_6015 - .L_6014)
.L_6014:
        /*0058*/ 	.word	0x00000080
        /*005c*/ 	.word	0x00000001
        /*0060*/ 	.word	0x00000001


	//----- nvinfo : EIATTR_CRS_STACK_SIZE
	.align		4
.L_6015:
        /*0064*/ 	.byte	0x04, 0x1e
        /*0066*/ 	.short	(.L_6017 - .L_6016)
.L_6016:
        /*0068*/ 	.word	0x00000000


	//----- nvinfo : EIATTR_CBANK_PARAM_SIZE
	.align		4
.L_6017:
        /*006c*/ 	.byte	0x03, 0x19
        /*006e*/ 	.short	0x0058


	//----- nvinfo : EIATTR_PARAM_CBANK
	.align		4
        /*0070*/ 	.byte	0x04, 0x0a
        /*0072*/ 	.short	(.L_6019 - .L_6018)
	.align		4
.L_6018:
        /*0074*/ 	.word	index@(.nv.constant0._ZN2at6native29vectorized_elementwise_kernelILi4EZZZNS0_49_GLOBAL__N__b919a28f_16_Normalization_cu_5c38458737batch_norm_elementwise_backward_trainERKNS_6TensorES5_S5_S5_S5_S5_S5_ENKUlvE0_clEvENKUlvE_clEvEUldddddddE_St5arrayIPcLm8EEEEviT0_T1_)
        /*0078*/ 	.short	0x0210
        /*007a*/ 	.short	0x0058


	//----- nvinfo : EIATTR_SW_WAR
	.align		4
.L_6019:
        /*007c*/ 	.byte	0x04, 0x36
        /*007e*/ 	.short	(.L_6021 - .L_6020)
.L_6020:
        /*0080*/ 	.word	0x00000008
.L_6021:


//--------------------- .nv.info._ZN2at6native29vectorized_elementwise_kernelILi8EZZZNS0_49_GLOBAL__N__b919a28f_16_Normalization_cu_5c38458737batch_norm_elementwise_backward_trainERKNS_6TensorES5_S5_S5_S5_S5_S5_ENKUlvE0_clEvENKUlvE_clEvEUldddddddE_St5arrayIPcLm8EEEEviT0_T1_ --------------------------
	.section	.nv.info._ZN2at6native29vectorized_elementwise_kernelILi8EZZZNS0_49_GLOBAL__N__b919a28f_16_Normalization_cu_5c38458737batch_norm_elementwise_backward_trainERKNS_6TensorES5_S5_S5_S5_S5_S5_ENKUlvE0_clEvENKUlvE_clEvEUldddddddE_St5arrayIPcLm8EEEEviT0_T1_,"",@"SHT_CUDA_INFO"
	.sectionflags	@""
	.align	4


	//----- nvinfo : EIATTR_CUDA_API_VERSION
	.align		4
        /*0000*/ 	.byte	0x04, 0x37
        /*0002*/ 	.short	(.L_6023 - .L_6022)
.L_6022:
        /*0004*/ 	.word	0x00000082


	//----- nvinfo : EIATTR_KPARAM_INFO
	.align		4
.L_6023:
        /*0008*/ 	.byte	0x04, 0x17
        /*000a*/ 	.short	(.L_6025 - .L_6024)
.L_6024:
        /*000c*/ 	.word	0x00000000
        /*0010*/ 	.short	0x0002
        /*0012*/ 	.short	0x0018
        /*0014*/ 	.byte	0x00, 0xf0, 0x01, 0x01


	//----- nvinfo : EIATTR_KPARAM_INFO
	.align		4
.L_6025:
        /*0018*/ 	.byte	0x04, 0x17
        /*001a*/ 	.short	(.L_6027 - .L_6026)
.L_6026:
        /*001c*/ 	.word	0x00000000
        /*0020*/ 	.short	0x0001
        /*0022*/ 	.short	0x0008
        /*0024*/ 	.byte	0x00, 0xf0, 0x41, 0x00


	//----- nvinfo : EIATTR_KPARAM_INFO
	.align		4
.L_6027:
        /*0028*/ 	.byte	0x04, 0x17
        /*002a*/ 	.short	(.L_6029 - .L_6028)
.L_6028:
        /*002c*/ 	.word	0x00000000
        /*0030*/ 	.short	0x0000
        /*0032*/ 	.short	0x0000
        /*0034*/ 	.byte	0x00, 0xf0, 0x11, 0x00


	//----- nvinfo : EIATTR_SPARSE_MMA_MASK
	.align		4
.L_6029:
        /*0038*/ 	.byte	0x03, 0x50
        /*003a*/ 	.short	0x0000


	//----- nvinfo : EIATTR_MAXREG_COUNT
	.align		4
        /*003c*/ 	.byte	0x03, 0x1b
        /*003e*/ 	.short	0x00ff


	//----- nvinfo : EIATTR_MERCURY_ISA_VERSION
	.align		4
        /*0040*/ 	.byte	0x03, 0x5f
        /*0042*/ 	.short	0x0101


	//----- nvinfo : EIATTR_EXIT_INSTR_OFFSETS
	.align		4
        /*0044*/ 	.byte	0x04, 0x1c
        /*0046*/ 	.short	(.L_6031 - .L_6030)


	//   ....[0]....
.L_6030:
        /*0048*/ 	.word	0x00000820


	//   ....[1]....
        /*004c*/ 	.word	0x00002370


	//   ....[2]....
        /*0050*/ 	.word	0x000023c0


	//----- nvinfo : EIATTR_MAX_THREADS
	.align		4
.L_6031:
        /*0054*/ 	.byte	0x04, 0x05
        /*0056*/ 	.short	(.L_6033 - .L_6032)
.L_6032:
        /*0058*/ 	.word	0x00000080
        /*005c*/ 	.word	0x00000001
        /*0060*/ 	.word	0x00000001


	//----- nvinfo : EIATTR_CRS_STACK_SIZE
	.align		4
.L_6033:
        /*0064*/ 	.byte	0x04, 0x1e
        /*0066*/ 	.short	(.L_6035 - .L_6034)
.L_6034:
        /*0068*/ 	.word	0x00000000


	//----- nvinfo : EIATTR_CBANK_PARAM_SIZE
	.align		4
.L_6035:
        /*006c*/ 	.byte	0x03, 0x19
        /*006e*/ 	.short	0x0058


	//----- nvinfo : EIATTR_PARAM_CBANK
	.align		4
        /*0070*/ 	.byte	0x04, 0x0a
        /*0072*/ 	.short	(.L_6037 - .L_6036)
	.align		4
.L_6036:
        /*0074*/ 	.word	index@(.nv.constant0._ZN2at6native29vectorized_elementwise_kernelILi8EZZZNS0_49_GLOBAL__N__b919a28f_16_Normalization_cu_5c38458737batch_norm_elementwise_backward_trainERKNS_6TensorES5_S5_S5_S5_S5_S5_ENKUlvE0_clEvENKUlvE_clEvEUldddddddE_St5arrayIPcLm8EEEEviT0_T1_)
        /*0078*/ 	.short	0x0210
        /*007a*/ 	.short	0x0058


	//----- nvinfo : EIATTR_SW_WAR
	.align		4
.L_6037:
        /*007c*/ 	.byte	0x04, 0x36
        /*007e*/ 	.short	(.L_6039 - .L_6038)
.L_6038:
        /*0080*/ 	.word	0x00000008
.L_6039:


//--------------------- .nv.info._ZN2at6native32batch_norm_backward_elemt_kernelIN3c108BFloat16ES3_fiEEvNS_27GenericPackedTensorAccessorIT_Lm3ENS_16DefaultPtrTraitsET2_EES8_NS4_IT1_Lm1ES6_S7_EESA_NS4_IT0_Lm1ES6_S7_EESA_SA_S8_S9_ --------------------------
	.section	.nv.info._ZN2at6native32batch_norm_backward_elemt_kernelIN3c108BFloat16ES3_fiEEvNS_27GenericPackedTensorAccessorIT_Lm3ENS_16DefaultPtrTraitsET2_EES8_NS4_IT1_Lm1ES6_S7_EESA_NS4_IT0_Lm1ES6_S7_EESA_SA_S8_S9_,"",@"SHT_CUDA_INFO"
	.sectionflags	@""
	.align	4


	//----- nvinfo : EIATTR_CUDA_API_VERSION
	.align		4
        /*0000*/ 	.byte	0x04, 0x37
        /*0002*/ 	.short	(.L_6041 - .L_6040)
.L_6040:
        /*0004*/ 	.word	0x00000082


	//----- nvinfo : EIATTR_KPARAM_INFO
	.align		4
.L_6041:
        /*0008*/ 	.byte	0x04, 0x17
        /*000a*/ 	.short	(.L_6043 - .L_6042)
.L_6042:
        /*000c*/ 	.word	0x00000000
        /*0010*/ 	.short	0x0008
        /*0012*/ 	.short	0x00b0
        /*0014*/ 	.byte	0x00, 0xf0, 0x11, 0x00


	//----- nvinfo : EIATTR_KPARAM_INFO
	.align		4
.L_6043:
        /*0018*/ 	.byte	0x04, 0x17
        /*001a*/ 	.short	(.L_6045 - .L_6044)
.L_6044:
        /*001c*/ 	.word	0x00000000
        /*0020*/ 	.short	0x0007
        /*0022*/ 	.short	0x0090
        /*0024*/ 	.byte	0x00, 0xf0, 0x81, 0x00


	//----- nvinfo : EIATTR_KPARAM_INFO
	.align		4
.L_6045:
        /*0028*/ 	.byte	0x04, 0x17
        /*002a*/ 	.short	(.L_6047 - .L_6046)
.L_6046:
        /*002c*/ 	.word	0x00000000
        /*0030*/ 	.short	0x0006
        /*0032*/ 	.short	0x0080
        /*0034*/ 	.byte	0x00, 0xf0, 0x41, 0x00


	//----- nvinfo : EIATTR_KPARAM_INFO
	.align		4
.L_6047:
        /*0038*/ 	.byte	0x04, 0x17
        /*003a*/ 	.short	(.L_6049 - .L_6048)
.L_6048:
        /*003c*/ 	.word	0x00000000
        /*0040*/ 	.short	0x0005
        /*0042*/ 	.short	0x0070
        /*0044*/ 	.byte	0x00, 0xf0, 0x41, 0x00


	//----- nvinfo : EIATTR_KPARAM_INFO
	.align		4
.L_6049:
        /*0048*/ 	.byte	0x04, 0x17
        /*004a*/ 	.short	(.L_6051 - .L_6050)
.L_6050:
        /*004c*/ 	.word	0x00000000
        /*0050*/ 	.short	0x0004
        /*0052*/ 	.short	0x0060
        /*0054*/ 	.byte	0x00, 0xf0, 0x41, 0x00


	//----- nvinfo : EIATTR_KPARAM_INFO
	.align		4
.L_6051:
        /*0058*/ 	.byte	0x04, 0x17
        /*005a*/ 	.short	(.L_6053 - .L_6052)
.L_6052:
        /*005c*/ 	.word	0x00000000
        /*0060*/ 	.short	0x0003
        /*0062*/ 	.short	0x0050
        /*0064*/ 	.byte	0x00, 0xf0, 0x41, 0x00


	//----- nvinfo : EIATTR_KPARAM_INFO
	.align		4
.L_6053:
        /*0068*/ 	.byte	0x04, 0x17
        /*006a*/ 	.short	(.L_6055 - .L_6054)
.L_6054:
        /*006c*/ 	.word	0x00000000
        /*0070*/ 	.short	0x0002
        /*0072*/ 	.short	0x0040
        /*0074*/ 	.byte	0x00, 0xf0, 0x41, 0x00


	//----- nvinfo : EIATTR_KPARAM_INFO
	.align		4
.L_6055:
        /*0078*/ 	.byte	0x04, 0x17
        /*007a*/ 	.short	(.L_6057 - .L_6056)
.L_6056:
        /*007c*/ 	.word	0x00000000
        /*0080*/ 	.short	0x0001
        /*0082*/ 	.short	0x0020
        /*0084*/ 	.byte	0x00, 0xf0, 0x81, 0x00


	//----- nvinfo : EIATTR_KPARAM_INFO
	.align		4
.L_6057:
        /*0088*/ 	.byte	0x04, 0x17
        /*008a*/ 	.short	(.L_6059 - .L_6058)
.L_6058:
        /*008c*/ 	.word	0x00000000
        /*0090*/ 	.short	0x0000
        /*0092*/ 	.short	0x0000
        /*0094*/ 	.byte	0x00, 0xf0, 0x81, 0x00


	//----- nvinfo : EIATTR_SPARSE_MMA_MASK
	.align		4
.L_6059:
        /*0098*/ 	.byte	0x03, 0x50
        /*009a*/ 	.short	0x0000


	//----- nvinfo : EIATTR_MAXREG_COUNT
	.align		4
        /*009c*/ 	.byte	0x03, 0x1b
        /*009e*/ 	.short	0x00ff


	//----- nvinfo : EIATTR_MERCURY_ISA_VERSION
	.align		4
        /*00a0*/ 	.byte	0x03, 0x5f
        /*00a2*/ 	.short	0x0101


	//----- nvinfo : EIATTR_EXIT_INSTR_OFFSETS
	.align		4
        /*00a4*/ 	.byte	0x04, 0x1c
        /*00a6*/ 	.short	(.L_6061 - .L_6060)


	//   ....[0]....
.L_6060:
        /*00a8*/ 	.word	0x00000040


	//   ....[1]....
        /*00ac*/ 	.word	0x000001a0


	//   ....[2]....
        /*00b0*/ 	.word	0x00000770


	//----- nvinfo : EIATTR_CRS_STACK_SIZE
	.align		4
.L_6061:
        /*00b4*/ 	.byte	0x04, 0x1e
        /*00b6*/ 	.short	(.L_6063 - .L_6062)
.L_6062:
        /*00b8*/ 	.word	0x00000000


	//----- nvinfo : EIATTR_CBANK_PARAM_SIZE
	.align		4
.L_6063:
        /*00bc*/ 	.byte	0x03, 0x19
        /*00be*/ 	.short	0x00b4


	//----- nvinfo : EIATTR_PARAM_CBANK
	.align		4
        /*00c0*/ 	.byte	0x04, 0x0a
        /*00c2*/ 	.short	(.L_6065 - .L_6064)
	.align		4
.L_6064:
        /*00c4*/ 	.word	index@(.nv.constant0._ZN2at6native32batch_norm_backward_elemt_kernelIN3c108BFloat16ES3_fiEEvNS_27GenericPackedTensorAccessorIT_Lm3ENS_16DefaultPtrTraitsET2_EES8_NS4_IT1_Lm1ES6_S7_EESA_NS4_IT0_Lm1ES6_S7_EESA_SA_S8_S9_)
        /*00c8*/ 	.short	0x0210
        /*00ca*/ 	.short	0x00b4


	//----- nvinfo : EIATTR_SW_WAR
	.align		4
.L_6065:
        /*00cc*/ 	.byte	0x04, 0x36
        /*00ce*/ 	.short	(.L_6067 - .L_6066)
.L_6066:
        /*00d0*/ 	.word	0x00000008
.L_6067:


//--------------------- .nv.info._ZN2at6native32batch_norm_backward_elemt_kernelIN3c108BFloat16EffiEEvNS_27GenericPackedTensorAccessorIT_Lm3ENS_16DefaultPtrTraitsET2_EES8_NS4_IT1_Lm1ES6_S7_EESA_NS4_IT0_Lm1ES6_S7_EESA_SA_S8_S9_ --------------------------
	.section	.nv.info._ZN2at6native32batch_norm_backward_elemt_kernelIN3c108BFloat16EffiEEvNS_27GenericPackedTensorAccessorIT_Lm3ENS_16DefaultPtrTraitsET2_EES8_NS4_IT1_Lm1ES6_S7_EESA_NS4_IT0_Lm1ES6_S7_EESA_SA_S8_S9_,"",@"SHT_CUDA_INFO"
	.sectionflags	@""
	.align	4


	//----- nvinfo : EIATTR_CUDA_API_VERSION
	.align		4
        /*0000*/ 	.byte	0x04, 0x37
        /*0002*/ 	.short	(.L_6069 - .L_6068)
.L_6068:
        /*0004*/ 	.word	0x00000082


	//----- nvinfo : EIATTR_KPARAM_INFO
	.align		4
.L_6069:
        /*0008*/ 	.byte	0x04, 0x17
        /*000a*/ 	.short	(.L_6071 - .L_6070)
.L_6070:
        /*000c*/ 	.word	0x00000000
        /*0010*/ 	.short	0x0008
        /*0012*/ 	.short	0x00b0
        /*0014*/ 	.byte	0x00, 0xf0, 0x11, 0x00


	//----- nvinfo : EIATTR_KPARAM_INFO
	.align		4
.L_6071:
        /*0018*/ 	.byte	0x04, 0x17
        /*001a*/ 	.short	(.L_6073 - .L_6072)
.L_6072:
        /*001c*/ 	.word	0x00000000
        /*0020*/ 	.short	0x0007
        /*0022*/ 	.short	0x0090
        /*0024*/ 	.byte	0x00, 0xf0, 0x81, 0x00


	//----- nvinfo : EIATTR_KPARAM_INFO
	.align		4
.L_6073:
        /*0028*/ 	.byte	0x04, 0x17
        /*002a*/ 	.short	(.L_6075 - .L_6074)
.L_6074:
        /*002c*/ 	.word	0x00000000
        /*0030*/ 	.short	0x0006
        /*0032*/ 	.short	0x0080
        /*0034*/ 	.byte	0x00, 0xf0, 0x41, 0x00


	//----- nvinfo : EIATTR_KPARAM_INFO
	.align		4
.L_6075:
        /*0038*/ 	.byte	0x04, 0x17
        /*003a*/ 	.short	(.L_6077 - .L_6076)
.L_6076:
        /*003c*/ 	.word	0x00000000
        /*0040*/ 	.short	0x0005
        /*0042*/ 	.short	0x0070
        /*0044*/ 	.byte	0x00, 0xf0, 0x41, 0x00


	//----- nvinfo : EIATTR_KPARAM_INFO
	.align		4
.L_6077:
        /*0048*/ 	.byte	0x04, 0x17
        /*004a*/ 	.short	(.L_6079 - .L_6078)
.L_6078:
        /*004c*/ 	.word	0x00000000
        /*0050*/ 	.short	0x0004
        /*0052*/ 	.short	0x0060
        /*0054*/ 	.byte	0x00, 0xf0, 0x41, 0x00


	//----- nvinfo : EIATTR_KPARAM_INFO
	.align		4
.L_6079:
        /*0058*/ 	.byte	0x04, 0x17
        /*005a*/ 	.short	(.L_6081 - .L_6080)
.L_6080:
        /*005c*/ 	.word	0x00000000
        /*0060*/ 	.short	0x0003
        /*0062*/ 	.short	0x0050
        /*0064*/ 	.byte	0x00, 0xf0, 0x41, 0x00


	//----- nvinfo : EIATTR_KPARAM_INFO
	.align		4
.L_6081:
        /*0068*/ 	.byte	0x04, 0x17
        /*006a*/ 	.short	(.L_6083 - .L_6082)
.L_6082:
        /*006c*/ 	.word	0x00000000
        /*0070*/ 	.short	0x0002
        /*0072*/ 	.short	0x0040
        /*0074*/ 	.byte	0x00, 0xf0, 0x41, 0x00


	//----- nvinfo : EIATTR_KPARAM_INFO
	.align		4
.L_6083:
        /*0078*/ 	.byte	0x04, 0x17
        /*007a*/ 	.short	(.L_6085 - .L_6084)
.L_6084:
        /*007c*/ 	.word	0x00000000
        /*0080*/ 	.short	0x0001
        /*0082*/ 	.short	0x0020
        /*0084*/ 	.byte	0x00, 0xf0, 0x81, 0x00


	//----- nvinfo : EIATTR_KPARAM_INFO
	.align		4
.L_6085:
        /*0088*/ 	.byte	0x04, 0x17
        /*008a*/ 	.short	(.L_6087 - .L_6086)
.L_6086:
        /*008c*/ 	.word	0x00000000
        /*0090*/ 	.short	0x0000
        /*0092*/ 	.short	0x0000
        /*0094*/ 	.byte	0x00, 0xf0, 0x81, 0x00


	//----- nvinfo : EIATTR_SPARSE_MMA_MASK
	.align		4
.L_6087:
        /*0098*/ 	.byte	0x03, 0x50
        /*009a*/ 	.short	0x0000


	//----- nvinfo : EIATTR_MAXREG_COUNT
	.align		4
        /*009c*/ 	.byte	0x03, 0x1b
        /*009e*/ 	.short	0x00ff


	//----- nvinfo : EIATTR_MERCURY_ISA_VERSION
	.align		4
        /*00a0*/ 	.byte	0x03, 0x5f
        /*00a2*/ 	.short	0x0101


	//----- nvinfo : EIATTR_EXIT_INSTR_OFFSETS
	.align		4
        /*00a4*/ 	.byte	0x04, 0x1c
        /*00a6*/ 	.short	(.L_6089 - .L_6088)


	//   ....[0]....
.L_6088:
        /*00a8*/ 	.word	0x00000040


	//   ....[1]....
        /*00ac*/ 	.word	0x000001b0


	//   ....[2]....
        /*00b0*/ 	.word	0x00000760


	//----- nvinfo : EIATTR_CRS_STACK_SIZE
	.align		4
.L_6089:
        /*00b4*/ 	.byte	0x04, 0x1e
        /*00b6*/ 	.short	(.L_6091 - .L_6090)
.L_6090:
        /*00b8*/ 	.word	0x00000000


	//----- nvinfo : EIATTR_CBANK_PARAM_SIZE
	.align		4
.L_6091:
        /*00bc*/ 	.byte	0x03, 0x19
        /*00be*/ 	.short	0x00b4


	//----- nvinfo : EIATTR_PARAM_CBANK
	.align		4
        /*00c0*/ 	.byte	0x04, 0x0a
        /*00c2*/ 	.short	(.L_6093 - .L_6092)
	.align		4
.L_6092:
        /*00c4*/ 	.word	index@(.nv.constant0._ZN2at6native32batch_norm_backward_elemt_kernelIN3c108BFloat16EffiEEvNS_27GenericPackedTensorAccessorIT_Lm3ENS_16DefaultPtrTraitsET2_EES8_NS4_IT1_Lm1ES6_S7_EESA_NS4_IT0_Lm1ES6_S7_EESA_SA_S8_S9_)
        /*00c8*/ 	.short	0x0210
        /*00ca*/ 	.short	0x00b4


	//----- nvinfo : EIATTR_SW_WAR
	.align		4
.L_6093:
        /*00cc*/ 	.byte	0x04, 0x36
        /*00ce*/ 	.short	(.L_6095 - .L_6094)
.L_6094:
        /*00d0*/ 	.word	0x00000008
.L_6095:


//--------------------- .nv.info._ZN2at6native32batch_norm_backward_elemt_kernelIN3c104HalfES3_fiEEvNS_27GenericPackedTensorAccessorIT_Lm3ENS_16DefaultPtrTraitsET2_EES8_NS4_IT1_Lm1ES6_S7_EESA_NS4_IT0_Lm1ES6_S7_EESA_SA_S8_S9_ --------------------------
	.section	.nv.info._ZN2at6native32batch_norm_backward_elemt_kernelIN3c104HalfES3_fiEEvNS_27GenericPackedTensorAccessorIT_Lm3ENS_16DefaultPtrTraitsET2_EES8_NS4_IT1_Lm1ES6_S7_EESA_NS4_IT0_Lm1ES6_S7_EESA_SA_S8_S9_,"",@"SHT_CUDA_INFO"
	.sectionflags	@""
	.align	4


	//----- nvinfo : EIATTR_CUDA_API_VERSION
	.align		4
        /*0000*/ 	.byte	0x04, 0x37
        /*0002*/ 	.short	(.L_6097 - .L_6096)
.L_6096:
        /*0004*/ 	.word	0x00000082


	//----- nvinfo : EIATTR_KPARAM_INFO
	.align		4
.L_6097:
        /*0008*/ 	.byte	0x04, 0x17
        /*000a*/ 	.short	(.L_6099 - .L_6098)
.L_6098:
        /*000c*/ 	.word	0x00000000
        /*0010*/ 	.short	0x0008
        /*0012*/ 	.short	0x00b0
        /*0014*/ 	.byte	0x00, 0xf0, 0x11, 0x00


	//----- nvinfo : EIATTR_KPARAM_INFO
	.align		4
.L_6099:
        /*0018*/ 	.byte	0x04, 0x17
        /*001a*/ 	.short	(.L_6101 - .L_6100)
.L_6100:
        /*001c*/ 	.word	0x00000000
        /*0020*/ 	.short	0x0007
        /*0022*/ 	.short	0x0090
        /*0024*/ 	.byte	0x00, 0xf0, 0x81, 0x00


	//----- nvinfo : EIATTR_KPARAM_INFO
	.align		4
.L_6101:
        /*0028*/ 	.byte	0x04, 0x17
        /*002a*/ 	.short	(.L_6103 - .L_6102)
.L_6102:
        /*002c*/ 	.word	0x00000000
        /*0030*/ 	.short	0x0006
        /*0032*/ 	.short	0x0080
        /*0034*/ 	.byte	0x00, 0xf0, 0x41, 0x00


	//----- nvinfo : EIATTR_KPARAM_INFO
	.align		4
.L_6103:
        /*0038*/ 	.byte	0x04, 0x17
        /*003a*/ 	.short	(.L_6105 - .L_6104)
.L_6104:
        /*003c*/ 	.word	0x00000000
        /*0040*/ 	.short	0x0005
        /*0042*/ 	.short	0x0070
        /*0044*/ 	.byte	0x00, 0xf0, 0x41, 0x00


	//----- nvinfo : EIATTR_KPARAM_INFO
	.align		4
.L_6105:
        /*0048*/ 	.byte	0x04, 0x17
        /*004a*/ 	.short	(.L_6107 - .L_6106)
.L_6106:
        /*004c*/ 	.word	0x00000000
        /*0050*/ 	.short	0x0004
        /*0052*/ 	.short	0x0060
        /*0054*/ 	.byte	0x00, 0xf0, 0x41, 0x00


	//----- nvinfo : EIATTR_KPARAM_INFO
	.align		4
.L_6107:
        /*0058*/ 	.byte	0x04, 0x17
        /*005a*/ 	.short	(.L_6109 - .L_6108)
.L_6108:
        /*005c*/ 	.word	0x00000000
        /*0060*/ 	.short	0x0003
        /*0062*/ 	.short	0x0050
        /*0064*/ 	.byte	0x00, 0xf0, 0x41, 0x00


	//----- nvinfo : EIATTR_KPARAM_INFO
	.align		4
.L_6109:
        /*0068*/ 	.byte	0x04, 0x17
        /*006a*/ 	.short	(.L_6111 - .L_6110)
.L_6110:
        /*006c*/ 	.word	0x00000000
        /*0070*/ 	.short	0x0002
        /*0072*/ 	.short	0x0040
        /*0074*/ 	.byte	0x00, 0xf0, 0x41, 0x00


	//----- nvinfo : EIATTR_KPARAM_INFO
	.align		4
.L_6111:
        /*0078*/ 	.byte	0x04, 0x17
        /*007a*/ 	.short	(.L_6113 - .L_6112)
.L_6112:
        /*007c*/ 	.word	0x00000000
        /*0080*/ 	.short	0x0001
        /*0082*/ 	.short	0x0020
        /*0084*/ 	.byte	0x00, 0xf0, 0x81, 0x00


	//----- nvinfo : EIATTR_KPARAM_INFO
	.align		4
.L_6113:
        /*0088*/ 	.byte	0x04, 0x17
        /*008a*/ 	.short	(.L_6115 - .L_6114)
.L_6114:
        /*008c*/ 	.word	0x00000000
        /*0090*/ 	.short	0x0000
        /*0092*/ 	.short	0x0000
        /*0094*/ 	.byte	0x00, 0xf0, 0x81, 0x00


	//----- nvinfo : EIATTR_SPARSE_MMA_MASK
	.align		4
.L_6115:
        /*0098*/ 	.byte	0x03, 0x50
        /*009a*/ 	.short	0x0000


	//----- nvinfo : EIATTR_MAXREG_COUNT
	.align		4
        /*009c*/ 	.byte	0x03, 0x1b
        /*009e*/ 	.short	0x00ff


	//----- nvinfo : EIATTR_MERCURY_ISA_VERSION
	.align		4
        /*00a0*/ 	.byte	0x03, 0x5f
        /*00a2*/ 	.short	0x0101


	//----- nvinfo : EIATTR_EXIT_INSTR_OFFSETS
	.align		4
        /*00a4*/ 	.byte	0x04, 0x1c
        /*00a6*/ 	.short	(.L_6117 - .L_6116)


	//   ....[0]....
.L_6116:
        /*00a8*/ 	.word	0x00000040


	//   ....[1]....
        /*00ac*/ 	.word	0x000001a0


	//   ....[2]....
        /*00b0*/ 	.word	0x00000770


	//----- nvinfo : EIATTR_CRS_STACK_SIZE
	.align		4
.L_6117:
        /*00b4*/ 	.byte	0x04, 0x1e
        /*00b6*/ 	.short	(.L_6119 - .L_6118)
.L_6118:
        /*00b8*/ 	.word	0x00000000


	//----- nvinfo : EIATTR_CBANK_PARAM_SIZE
	.align		4
.L_6119:
        /*00bc*/ 	.byte	0x03, 0x19
        /*00be*/ 	.short	0x00b4


	//----- nvinfo : EIATTR_PARAM_CBANK
	.align		4
        /*00c0*/ 	.byte	0x04, 0x0a
        /*00c2*/ 	.short	(.L_6121 - .L_6120)
	.align		4
.L_6120:
        /*00c4*/ 	.word	index@(.nv.constant0._ZN2at6native32batch_norm_backward_elemt_kernelIN3c104HalfES3_fiEEvNS_27GenericPackedTensorAccessorIT_Lm3ENS_16DefaultPtrTraitsET2_EES8_NS4_IT1_Lm1ES6_S7_EESA_NS4_IT0_Lm1ES6_S7_EESA_SA_S8_S9_)
        /*00c8*/ 	.short	0x0210
        /*00ca*/ 	.short	0x00b4


	//----- nvinfo : EIATTR_SW_WAR
	.align		4
.L_6121:
        /*00cc*/ 	.byte	0x04, 0x36
        /*00ce*/ 	.short	(.L_6123 - .L_6122)
.L_6122:
        /*00d0*/ 	.word	0x00000008
.L_6123:


//--------------------- .nv.info._ZN2at6native32batch_norm_backward_elemt_kernelIN3c104HalfEffiEEvNS_27GenericPackedTensorAccessorIT_Lm3ENS_16DefaultPtrTraitsET2_EES8_NS4_IT1_Lm1ES6_S7_EESA_NS4_IT0_Lm1ES6_S7_EESA_SA_S8_S9_ --------------------------
	.section	.nv.info._ZN2at6native32batch_norm_backward_elemt_kernelIN3c104HalfEffiEEvNS_27GenericPackedTensorAccessorIT_Lm3ENS_16DefaultPtrTraitsET2_EES8_NS4_IT1_Lm1ES6_S7_EESA_NS4_IT0_Lm1ES6_S7_EESA_SA_S8_S9_,"",@"SHT_CUDA_INFO"
	.sectionflags	@""
	.align	4


	//----- nvinfo : EIATTR_CUDA_API_VERSION
	.align		4
        /*0000*/ 	.byte	0x04, 0x37
        /*0002*/ 	.short	(.L_6125 - .L_6124)
.L_6124:
        /*0004*/ 	.word	0x00000082


	//----- nvinfo : EIATTR_KPARAM_INFO
	.align		4
.L_6125:
        /*0008*/ 	.byte	0x04, 0x17
        /*000a*/ 	.short	(.L_6127 - .L_6126)
.L_6126:
        /*000c*/ 	.word	0x00000000
        /*0010*/ 	.short	0x0008
        /*0012*/ 	.short	0x00b0
        /*0014*/ 	.byte	0x00, 0xf0, 0x11, 0x00


	//----- nvinfo : EIATTR_KPARAM_INFO
	.align		4
.L_6127:
        /*0018*/ 	.byte	0x04, 0x17
        /*001a*/ 	.short	(.L_6129 - .L_6128)
.L_6128:
        /*001c*/ 	.word	0x00000000
        /*0020*/ 	.short	0x0007
        /*0022*/ 	.short	0x0090
        /*0024*/ 	.byte	0x00, 0xf0, 0x81, 0x00


	//----- nvinfo : EIATTR_KPARAM_INFO
	.align		4
.L_6129:
        /*0028*/ 	.byte	0x04, 0x17
        /*002a*/ 	.short	(.L_6131 - .L_6130)
.L_6130:
        /*002c*/ 	.word	0x00000000
        /*0030*/ 	.short	0x0006
        /*0032*/ 	.short	0x0080
        /*0034*/ 	.byte	0x00, 0xf0, 0x41, 0x00


	//----- nvinfo : EIATTR_KPARAM_INFO
	.align		4
.L_6131:
        /*0038*/ 	.byte	0x04, 0x17
        /*003a*/ 	.short	(.L_6133 - .L_6132)
.L_6132:
        /*003c*/ 	.word	0x00000000
        /*0040*/ 	.short	0x0005
        /*0042*/ 	.short	0x0070
        /*0044*/ 	.byte	0x00, 0xf0, 0x41, 0x00


	//----- nvinfo : EIATTR_KPARAM_INFO
	.align		4
.L_6133:
        /*0048*/ 	.byte	0x04, 0x17
        /*004a*/ 	.short	(.L_6135 - .L_6134)
.L_6134:
        /*004c*/ 	.word	0x00000000
        /*0050*/ 	.short	0x0004
        /*0052*/ 	.short	0x0060
        /*0054*/ 	.byte	0x00, 0xf0, 0x41, 0x00


	//----- nvinfo : EIATTR_KPARAM_INFO
	.align		4
.L_6135:
        /*0058*/ 	.byte	0x04, 0x17
        /*005a*/ 	.short	(.L_6137 - .L_6136)
.L_6136:
        /*005c*/ 	.word	0x00000000
        /*0060*/ 	.short	0x0003
        /*0062*/ 	.short	0x0050
        /*0064*/ 	.byte	0x00, 0xf0, 0x41, 0x00


	//----- nvinfo : EIATTR_KPARAM_INFO
	.align		4
.L_6137:
        /*0068*/ 	.byte	0x04, 0x17
        /*006a*/ 	.short	(.L_6139 - .L_6138)
.L_6138:
        /*006c*/ 	.word	0x00000000
        /*0070*/ 	.short	0x0002
        /*0072*/ 	.short	0x0040
        /*0074*/ 	.byte	0x00, 0xf0, 0x41, 0x00


	//----- nvinfo : EIATTR_KPARAM_INFO
	.align		4
.L_6139:
        /*0078*/ 	.byte	0x04, 0x17
        /*007a*/ 	.short	(.L_6141 - .L_6140)
.L_6140:
        /*007c*/ 	.word	0x00000000
        /*0080*/ 	.short	0x0001
        /*0082*/ 	.short	0x0020
        /*0084*/ 	.byte	0x00, 0xf0, 0x81, 0x00


	//----- nvinfo : EIATTR_KPARAM_INFO
	.align		4
.L_6141:
        /*0088*/ 	.byte	0x04, 0x17
        /*008a*/ 	.short	(.L_6143 - .L_6142)
.L_6142:
        /*008c*/ 	.word	0x00000000
        /*0090*/ 	.short	0x0000
        /*0092*/ 	.short	0x0000
        /*0094*/ 	.byte	0x00, 0xf0, 0x81, 0x00


	//----- nvinfo : EIATTR_SPARSE_MMA_MASK
	.align		4
.L_6143:
        /*0098*/ 	.byte	0x03, 0x50
        /*009a*/ 	.short	0x0000


	//----- nvinfo : EIATTR_MAXREG_COUNT
	.align		4
        /*009c*/ 	.byte	0x03, 0x1b
        /*009e*/ 	.short	0x00ff


	//----- nvinfo : EIATTR_MERCURY_ISA_VERSION
	.align		4
        /*00a0*/ 	.byte	0x03, 0x5f
        /*00a2*/ 	.short	0x0101


	//----- nvinfo : EIATTR_EXIT_INSTR_OFFSETS
	.align		4
        /*00a4*/ 	.byte	0x04, 0x1c
        /*00a6*/ 	.short	(.L_6145 - .L_6144)


	//   ....[0]....
.L_6144:
        /*00a8*/ 	.word	0x00000040


	//   ....[1]....
        /*00ac*/ 	.word	0x000001b0


	//   ....[2]....
        /*00b0*/ 	.word	0x00000760


	//----- nvinfo : EIATTR_CRS_STACK_SIZE
	.align		4
.L_6145:
        /*00b4*/ 	.byte	0x04, 0x1e
        /*00b6*/ 	.short	(.L_6147 - .L_6146)
.L_6146:
        /*00b8*/ 	.word	0x00000000


	//----- nvinfo : EIATTR_CBANK_PARAM_SIZE
	.align		4
.L_6147:
        /*00bc*/ 	.byte	0x03, 0x19
        /*00be*/ 	.short	0x00b4


	//----- nvinfo : EIATTR_PARAM_CBANK
	.align		4
        /*00c0*/ 	.byte	0x04, 0x0a
        /*00c2*/ 	.short	(.L_6149 - .L_6148)
	.align		4
.L_6148:
        /*00c4*/ 	.word	index@(.nv.constant0._ZN2at6native32batch_norm_backward_elemt_kernelIN3c104HalfEffiEEvNS_27GenericPackedTensorAccessorIT_Lm3ENS_16DefaultPtrTraitsET2_EES8_NS4_IT1_Lm1ES6_S7_EESA_NS4_IT0_Lm1ES6_S7_EESA_SA_S8_S9_)
        /*00c8*/ 	.short	0x0210
        /*00ca*/ 	.short	0x00b4


	//----- nvinfo : EIATTR_SW_WAR
	.align		4
.L_6149:
        /*00cc*/ 	.byte	0x04, 0x36
        /*00ce*/ 	.short	(.L_6151 - .L_6150)
.L_6150:
        /*00d0*/ 	.word	0x00000008
.L_6151:


//--------------------- .nv.info._ZN2at6native32batch_norm_backward_elemt_kernelIfffiEEvNS_27GenericPackedTensorAccessorIT_Lm3ENS_16DefaultPtrTraitsET2_EES6_NS2_IT1_Lm1ES4_S5_EES8_NS2_IT0_Lm1ES4_S5_EES8_S8_S6_S7_ --------------------------
	.section	.nv.info._ZN2at6native32batch_norm_backward_elemt_kernelIfffiEEvNS_27GenericPackedTensorAccessorIT_Lm3ENS_16DefaultPtrTraitsET2_EES6_NS2_IT1_Lm1ES4_S5_EES8_NS2_IT0_Lm1ES4_S5_EES8_S8_S6_S7_,"",@"SHT_CUDA_INFO"
	.sectionflags	@""
	.align	4


	//----- nvinfo : EIATTR_CUDA_API_VERSION
	.align		4
        /*0000*/ 	.byte	0x04, 0x37
        /*0002*/ 	.short	(.L_6153 - .L_6152)
.L_6152:
        /*0004*/ 	.word	0x00000082


	//----- nvinfo : EIATTR_KPARAM_INFO
	.align		4
.L_6153:
        /*0008*/ 	.byte	0x04, 0x17
        /*000a*/ 	.short	(.L_6155 - .L_6154)
.L_6154:
        /*000c*/ 	.word	0x00000000
        /*0010*/ 	.short	0x0008
        /*0012*/ 	.short	0x00b0
        /*0014*/ 	.byte	0x00, 0xf0, 0x11, 0x00


	//----- nvinfo : EIATTR_KPARAM_INFO
	.align		4
.L_6155:
        /*0018*/ 	.byte	0x04, 0x17
        /*001a*/ 	.short	(.L_6157 - .L_6156)
.L_6156:
        /*001c*/ 	.word	0x00000000
        /*0020*/ 	.short	0x0007
        /*0022*/ 	.short	0x0090
        /*0024*/ 	.byte	0x00, 0xf0, 0x81, 0x00


	//----- nvinfo : EIATTR_KPARAM_INFO
	.align		4
.L_6157:
        /*0028*/ 	.byte	0x04, 0x17
        /*002a*/ 	.short	(.L_6159 - .L_6158)
.L_6158:
        /*002c*/ 	.word	0x00000000
        /*0030*/ 	.short	0x0006
        /*0032*/ 	.short	0x0080
        /*0034*/ 	.byte	0x00, 0xf0, 0x41, 0x00


	//----- nvinfo : EIATTR_KPARAM_INFO
	.align		4
.L_6159:
        /*0038*/ 	.byte	0x04, 0x17
        /*003a*/ 	.short	(.L_6161 - .L_6160)
.L_6160:
        /*003c*/ 	.word	0x00000000
        /*0040*/ 	.short	0x0005
        /*0042*/ 	.short	0x0070
        /*0044*/ 	.byte	0x00, 0xf0, 0x41, 0x00


	//----- nvinfo : EIATTR_KPARAM_INFO
	.align		4
.L_6161:
        /*0048*/ 	.byte	0x04, 0x17
        /*004a*/ 	.short	(.L_6163 - .L_6162)
.L_6162:
        /*004c*/ 	.word	0x00000000
        /*0050*/ 	.short	0x0004
        /*0052*/ 	.short	0x0060
        /*0054*/ 	.byte	0x00, 0xf0, 0x41, 0x00


	//----- nvinfo : EIATTR_KPARAM_INFO
	.align		4
.L_6163:
        /*0058*/ 	.byte	0x04, 0x17
        /*005a*/ 	.short	(.L_6165 - .L_6164)
.L_6164:
        /*005c*/ 	.word	0x00000000
        /*0060*/ 	.short	0x0003
        /*0062*/ 	.short	0x0050
        /*0064*/ 	.byte	0x00, 0xf0, 0x41, 0x00


	//----- nvinfo : EIATTR_KPARAM_INFO
	.align		4
.L_6165:
        /*0068*/ 	.byte	0x04, 0x17
        /*006a*/ 	.short	(.L_6167 - .L_6166)
.L_6166:
        /*006c*/ 	.word	0x00000000
        /*0070*/ 	.short	0x0002
        /*0072*/ 	.short	0x0040
        /*0074*/ 	.byte	0x00, 0xf0, 0x41, 0x00


	//----- nvinfo : EIATTR_KPARAM_INFO
	.align		4
.L_6167:
        /*0078*/ 	.byte	0x04, 0x17
        /*007a*/ 	.short	(.L_6169 - .L_6168)
.L_6168:
        /*007c*/ 	.word	0x00000000
        /*0080*/ 	.short	0x0001
        /*0082*/ 	.short	0x0020
        /*0084*/ 	.byte	0x00, 0xf0, 0x81, 0x00


	//----- nvinfo : EIATTR_KPARAM_INFO
	.align		4
.L_6169:
        /*0088*/ 	.byte	0x04, 0x17
        /*008a*/ 	.short	(.L_6171 - .L_6170)
.L_6170:
        /*008c*/ 	.word	0x00000000
        /*0090*/ 	.short	0x0000
        /*0092*/ 	.short	0x0000
        /*0094*/ 	.byte	0x00, 0xf0, 0x81, 0x00


	//----- nvinfo : EIATTR_SPARSE_MMA_MASK
	.align		4
.L_6171:
        /*0098*/ 	.byte	0x03, 0x50
        /*009a*/ 	.short	0x0000


	//----- nvinfo : EIATTR_MAXREG_COUNT
	.align		4
        /*009c*/ 	.byte	0x03, 0x1b
        /*009e*/ 	.short	0x00ff


	//----- nvinfo : EIATTR_MERCURY_ISA_VERSION
	.align		4
        /*00a0*/ 	.byte	0x03, 0x5f
        /*00a2*/ 	.short	0x0101


	//----- nvinfo : EIATTR_EXIT_INSTR_OFFSETS
	.align		4
        /*00a4*/ 	.byte	0x04, 0x1c
        /*00a6*/ 	.short	(.L_6173 - .L_6172)


	//   ....[0]....
.L_6172:
        /*00a8*/ 	.word	0x00000040


	//   ....[1]....
        /*00ac*/ 	.word	0x000001b0


	//   ....[2]....
        /*00b0*/ 	.word	0x00000730


	//----- nvinfo : EIATTR_CRS_STACK_SIZE
	.align		4
.L_6173:
        /*00b4*/ 	.byte	0x04, 0x1e
        /*00b6*/ 	.short	(.L_6175 - .L_6174)
.L_6174:
        /*00b8*/ 	.word	0x00000000


	//----- nvinfo : EIATTR_CBANK_PARAM_SIZE
	.align		4
.L_6175:
        /*00bc*/ 	.byte	0x03, 0x19
        /*00be*/ 	.short	0x00b4


	//----- nvinfo : EIATTR_PARAM_CBANK
	.align		4
        /*00c0*/ 	.byte	0x04, 0x0a
        /*00c2*/ 	.short	(.L_6177 - .L_6176)
	.align		4
.L_6176:
        /*00c4*/ 	.word	index@(.nv.constant0._ZN2at6native32batch_norm_backward_elemt_kernelIfffiEEvNS_27GenericPackedTensorAccessorIT_Lm3ENS_16DefaultPtrTraitsET2_EES6_NS2_IT1_Lm1ES4_S5_EES8_NS2_IT0_Lm1ES4_S5_EES8_S8_S6_S7_)
        /*00c8*/ 	.short	0x0210
        /*00ca*/ 	.short	0x00b4


	//----- nvinfo : EIATTR_SW_WAR
	.align		4
.L_6177:
        /*00cc*/ 	.byte	0x04, 0x36
        /*00ce*/ 	.short	(.L_6179 - .L_6178)
.L_6178:
        /*00d0*/ 	.word	0x00000008
.L_6179:


//--------------------- .nv.info._ZN2at6native32batch_norm_backward_elemt_kernelIdddiEEvNS_27GenericPackedTensorAccessorIT_Lm3ENS_16DefaultPtrTraitsET2_EES6_NS2_IT1_Lm1ES4_S5_EES8_NS2_IT0_Lm1ES4_S5_EES8_S8_S6_S7_ --------------------------
	.section	.nv.info._ZN2at6native32batch_norm_backward_elemt_kernelIdddiEEvNS_27GenericPackedTensorAccessorIT_Lm3ENS_16DefaultPtrTraitsET2_EES6_NS2_IT1_Lm1ES4_S5_EES8_NS2_IT0_Lm1ES4_S5_EES8_S8_S6_S7_,"",@"SHT_CUDA_INFO"
	.sectionflags	@""
	.align	4


	//----- nvinfo : EIATTR_CUDA_API_VERSION
	.align		4
        /*0000*/ 	.byte	0x04, 0x37
        /*0002*/ 	.short	(.L_6181 - .L_6180)
.L_6180:
        /*0004*/ 	.word	0x00000082


	//----- nvinfo : EIATTR_KPARAM_INFO
	.align		4
.L_6181:
        /*0008*/ 	.byte	0x04, 0x17
        /*000a*/ 	.short	(.L_6183 - .L_6182)
.L_6182:
        /*000c*/ 	.word	0x00000000
        /*0010*/ 	.short	0x0008
        /*0012*/ 	.short	0x00b0
        /*0014*/ 	.byte	0x00, 0xf0, 0x21, 0x00


	//----- nvinfo : EIATTR_KPARAM_INFO
	.align		4
.L_6183:
        /*0018*/ 	.byte	0x04, 0x17
        /*001a*/ 	.short	(.L_6185 - .L_6184)
.L_6184:
        /*001c*/ 	.word	0x00000000
        /*0020*/ 	.short	0x0007
        /*0022*/ 	.short	0x0090
        /*0024*/ 	.byte	0x00, 0xf0, 0x81, 0x00


	//----- nvinfo : EIATTR_KPARAM_INFO
	.align		4
.L_6185:
        /*0028*/ 	.byte	0x04, 0x17
        /*002a*/ 	.short	(.L_6187 - .L_6186)
.L_6186:
        /*002c*/ 	.word	0x00000000
        /*0030*/ 	.short	0x0006
        /*0032*/ 	.short	0x0080
        /*0034*/ 	.byte	0x00, 0xf0, 0x41, 0x00


	//----- nvinfo : EIATTR_KPARAM_INFO
	.align		4
.L_6187:
        /*0038*/ 	.byte	0x04, 0x17
        /*003a*/ 	.short	(.L_6189 - .L_6188)
.L_6188:
        /*003c*/ 	.word	0x00000000
        /*0040*/ 	.short	0x0005
        /*0042*/ 	.short	0x0070
        /*0044*/ 	.byte	0x00, 0xf0, 0x41, 0x00


	//----- nvinfo : EIATTR_KPARAM_INFO
	.align		4
.L_6189:
        /*0048*/ 	.byte	0x04, 0x17
        /*004a*/ 	.short	(.L_6191 - .L_6190)
.L_6190:
        /*004c*/ 	.word	0x00000000
        /*0050*/ 	.short	0x0004
        /*0052*/ 	.short	0x0060
        /*0054*/ 	.byte	0x00, 0xf0, 0x41, 0x00


	//----- nvinfo : EIATTR_KPARAM_INFO
	.align		4
.L_6191:
        /*0058*/ 	.byte	0x04, 0x17
        /*005a*/ 	.short	(.L_6193 - .L_6192)
.L_6192:
        /*005c*/ 	.word	0x00000000
        /*0060*/ 	.short	0x0003
        /*0062*/ 	.short	0x0050
        /*0064*/ 	.byte	0x00, 0xf0, 0x41, 0x00


	//----- nvinfo : EIATTR_KPARAM_INFO
	.align		4
.L_6193:
        /*0068*/ 	.byte	0x04, 0x17
        /*006a*/ 	.short	(.L_6195 - .L_6194)
.L_6194:
        /*006c*/ 	.word	0x00000000
        /*0070*/ 	.short	0x0002
        /*0072*/ 	.short	0x0040
        /*0074*/ 	.byte	0x00, 0xf0, 0x41, 0x00


	//----- nvinfo : EIATTR_KPARAM_INFO
	.align		4
.L_6195:
        /*0078*/ 	.byte	0x04, 0x17
        /*007a*/ 	.short	(.L_6197 - .L_6196)
.L_6196:
        /*007c*/ 	.word	0x00000000
        /*0080*/ 	.short	0x0001
        /*0082*/ 	.short	0x0020
        /*0084*/ 	.byte	0x00, 0xf0, 0x81, 0x00


	//----- nvinfo : EIATTR_KPARAM_INFO
	.align		4
.L_6197:
        /*0088*/ 	.byte	0x04, 0x17
        /*008a*/ 	.short	(.L_6199 - .L_6198)
.L_6198:
        /*008c*/ 	.word	0x00000000
        /*0090*/ 	.short	0x0000
        /*0092*/ 	.short	0x0000
        /*0094*/ 	.byte	0x00, 0xf0, 0x81, 0x00


	//----- nvinfo : EIATTR_SPARSE_MMA_MASK
	.align		4
.L_6199:
        /*0098*/ 	.byte	0x03, 0x50
        /*009a*/ 	.short	0x0000


	//----- nvinfo : EIATTR_MAXREG_COUNT
	.align		4
        /*009c*/ 	.byte	0x03, 0x1b
        /*009e*/ 	.short	0x00ff


	//----- nvinfo : EIATTR_MERCURY_ISA_VERSION
	.align		4
        /*00a0*/ 	.byte	0x03, 0x5f
        /*00a2*/ 	.short	0x0101


	//----- nvinfo : EIATTR_EXIT_INSTR_OFFSETS
	.align		4
        /*00a4*/ 	.byte	0x04, 0x1c
        /*00a6*/ 	.short	(.L_6201 - .L_6200)


	//   ....[0]....
.L_6200:
        /*00a8*/ 	.word	0x00000040


	//   ....[1]....
        /*00ac*/ 	.word	0x000001c0


	//   ....[2]....
        /*00b0*/ 	.word	0x00000740


	//----- nvinfo : EIATTR_CRS_STACK_SIZE
	.align		4
.L_6201:
        /*00b4*/ 	.byte	0x04, 0x1e
        /*00b6*/ 	.short	(.L_6203 - .L_6202)
.L_6202:
        /*00b8*/ 	.word	0x00000000


	//----- nvinfo : EIATTR_CBANK_PARAM_SIZE
	.align		4
.L_6203:
        /*00bc*/ 	.byte	0x03, 0x19
        /*00be*/ 	.short	0x00b8


	//----- nvinfo : EIATTR_PARAM_CBANK
	.align		4
        /*00c0*/ 	.byte	0x04, 0x0a
        /*00c2*/ 	.short	(.L_6205 - .L_6204)
	.align		4
.L_6204:
        /*00c4*/ 	.word	index@(.nv.constant0._ZN2at6native32batch_norm_backward_elemt_kernelIdddiEEvNS_27GenericPackedTensorAccessorIT_Lm3ENS_16DefaultPtrTraitsET2_EES6_NS2_IT1_Lm1ES4_S5_EES8_NS2_IT0_Lm1ES4_S5_EES8_S8_S6_S7_)
        /*00c8*/ 	.short	0x0210
        /*00ca*/ 	.short	0x00b8


	//----- nvinfo : EIATTR_SW_WAR
	.align		4
.L_6205:
        /*00cc*/ 	.byte	0x04, 0x36
        /*00ce*/ 	.short	(.L_6207 - .L_6206)
.L_6206:
        /*00d0*/ 	.word	0x00000008
.L_6207:


//--------------------- .nv.info._ZN2at6native18elementwise_kernelILi128ELi4EZNS0_15gpu_kernel_implIZZZNS0_49_GLOBAL__N__b919a28f_16_Normalization_cu_5c38458722batch_norm_elementwiseERKNS_6TensorES6_RKSt8optionalIS4_ESA_S6_S6_ENKUlvE0_clEvENKUlvE2_clEvEUlN3c104HalfEffffE_EEvRNS_18TensorIteratorBaseERKT_EUliE_EEviT1_ --------------------------
	.section	.nv.info._ZN2at6native18elementwise_kernelILi128ELi4EZNS0_15gpu_kernel_implIZZZNS0_49_GLOBAL__N__b919a28f_16_Normalization_cu_5c38458722batch_norm_elementwiseERKNS_6TensorES6_RKSt8optionalIS4_ESA_S6_S6_ENKUlvE0_clEvENKUlvE2_clEvEUlN3c104HalfEffffE_EEvRNS_18TensorIteratorBaseERKT_EUliE_EEviT1_,"",@"SHT_CUDA_INFO"
	.sectionflags	@""
	.align	4


	//----- nvinfo : EIATTR_CUDA_API_VERSION
	.align		4
        /*0000*/ 	.byte	0x04, 0x37
        /*0002*/ 	.short	(.L_6209 - .L_6208)
.L_6208:
        /*0004*/ 	.word	0x00000082


	//----- nvinfo : EIATTR_KPARAM_INFO
	.align		4
.L_6209:
        /*0008*/ 	.byte	0x04, 0x17
        /*000a*/ 	.short	(.L_6211 - .L_6210)
.L_6210:
        /*000c*/ 	.word	0x00000000
        /*0010*/ 	.short	0x0001
        /*0012*/ 	.short	0x0008
        /*0014*/ 	.byte	0x00, 0xf0, 0x21, 0x0f


	//----- nvinfo : EIATTR_KPARAM_INFO
	.align		4
.L_6211:
        /*0018*/ 	.byte	0x04, 0x17
        /*001a*/ 	.short	(.L_6213 - .L_6212)
.L_6212:
        /*001c*/ 	.word	0x00000000
        /*0020*/ 	.short	0x0000
        /*0022*/ 	.short	0x0000
        /*0024*/ 	.byte	0x00, 0xf0, 0x11, 0x00


	//----- nvinfo : EIATTR_SPARSE_MMA_MASK
	.align		4
.L_6213:
        /*0028*/ 	.byte	0x03, 0x50
        /*002a*/ 	.short	0x0000


	//----- nvinfo : EIATTR_MAXREG_COUNT
	.align		4
        /*002c*/ 	.byte	0x03, 0x1b
        /*002e*/ 	.short	0x0080


	//----- nvinfo : EIATTR_EXTERNS
	.align		4
        /*0030*/ 	.byte	0x04, 0x0f
        /*0032*/ 	.short	(.L_6215 - .L_6214)


	//   ....[0]....
	.align		4
.L_6214:
        /*0034*/ 	.word	index@(__assertfail)


	//----- nvinfo : EIATTR_MERCURY_ISA_VERSION
	.align		4
.L_6215:
        /*0038*/ 	.byte	0x03, 0x5f
        /*003a*/ 	.short	0x0101


	//----- nvinfo : EIATTR_SYSCALL_OFFSETS
	.align		4
        /*003c*/ 	.byte	0x04, 0x46
        /*003e*/ 	.short	(.L_6217 - .L_6216)


	//   ....[0]....
.L_6216:
        /*0040*/ 	.word	0x00002d10


	//   ....[1]....
        /*0044*/ 	.word	0x00003b60


	//   ....[2]....
        /*0048*/ 	.word	0x00004980


	//   ....[3]....
        /*004c*/ 	.word	0x000057a0


	//   ....[4]....
        /*0050*/ 	.word	0x000065c0


	//   ....[5]....
        /*0054*/ 	.word	0x00007560


	//   ....[6]....
        /*0058*/ 	.word	0x0000a2d0


	//   ....[7]....
        /*005c*/ 	.word	0x0000b120


	//   ....[8]....
        /*0060*/ 	.word	0x0000bf40


	//   ....[9]....
        /*0064*/ 	.word	0x0000cd60


	//   ....[10]....
        /*0068*/ 	.word	0x0000db80


	//   ....[11]....
        /*006c*/ 	.word	0x0000eb20


	//   ....[12]....
        /*0070*/ 	.word	0x00011880


	//   ....[13]....
        /*0074*/ 	.word	0x000126d0


	//   ....[14]....
        /*0078*/ 	.word	0x000134f0


	//   ....[15]....
        /*007c*/ 	.word	0x00014310


	//   ....[16]....
        /*0080*/ 	.word	0x00015130


	//   ....[17]....
        /*0084*/ 	.word	0x000160d0


	//   ....[18]....
        /*0088*/ 	.word	0x00018e20


	//   ....[19]....
        /*008c*/ 	.word	0x00019c70


	//   ....[20]....
        /*0090*/ 	.word	0x0001aa90


	//   ....[21]....
        /*0094*/ 	.word	0x0001b8b0


	//   ....[22]....
        /*0098*/ 	.word	0x0001c6d0


	//   ....[23]....
        /*009c*/ 	.word	0x0001d670


	//----- nvinfo : EIATTR_EXIT_INSTR_OFFSETS
	.align		4
.L_6217:
        /*00a0*/ 	.byte	0x04, 0x1c
        /*00a2*/ 	.short	(.L_6219 - .L_6218)


	//   ....[0]....
.L_6218:
        /*00a4*/ 	.word	0x000161a0


	//   ....[1]....
        /*00a8*/ 	.word	0x0001c8a0


	//   ....[2]....
        /*00ac*/ 	.word	0x0001c8e0


	//   ....[3]....
        /*00b0*/ 	.word	0x0001c980


	//   ....[4]....
        /*00b4*/ 	.word	0x0001c9c0


	//   ....[5]....
        /*00b8*/ 	.word	0x0001ca00


	//   ....[6]....
        /*00bc*/ 	.word	0x0001ca90


	//   ....[7]....
        /*00c0*/ 	.word	0x0001cab0


	//   ....[8]....
        /*00c4*/ 	.word	0x0001cb50


	//   ....[9]....
        /*00c8*/ 	.word	0x0001cba0


	//   ....[10]....
        /*00cc*/ 	.word	0x0001cbf0


	//   ....[11]....
        /*00d0*/ 	.word	0x0001ccc0


	//   ....[12]....
        /*00d4*/ 	.word	0x0001cd20


	//   ....[13]....
        /*00d8*/ 	.word	0x0001ceb0


	//   ....[14]....
        /*00dc*/ 	.word	0x0001d010


	//   ....[15]....
        /*00e0*/ 	.word	0x0001d050


	//   ....[16]....
        /*00e4*/ 	.word	0x0001d110


	//   ....[17]....
        /*00e8*/ 	.word	0x0001d290


	//   ....[18]....
        /*00ec*/ 	.word	0x0001d410


	//   ....[19]....
        /*00f0*/ 	.word	0x0001d570


	//   ....[20]....
        /*00f4*/ 	.word	0x0001d680


	//   ....[21]....
        /*00f8*/ 	.word	0x0001d6c0


	//   ....[22]....
        /*00fc*/ 	.word	0x0001d700


	//----- nvinfo : EIATTR_MAX_THREADS
	.align		4
.L_6219:
        /*0100*/ 	.byte	0x04, 0x05
        /*0102*/ 	.short	(.L_6221 - .L_6220)
.L_6220:
        /*0104*/ 	.word	0x00000080
        /*0108*/ 	.word	0x00000001
        /*010c*/ 	.word	0x00000001


	//----- nvinfo : EIATTR_CRS_STACK_SIZE
	.align		4
.L_6221:
        /*0110*/ 	.byte	0x04, 0x1e
        /*0112*/ 	.short	(.L_6223 - .L_6222)
.L_6222:
        /*0114*/ 	.word	0x00000000


	//----- nvinfo : EIATTR_CBANK_PARAM_SIZE
	.align		4
.L_6223:
        /*0118*/ 	.byte	0x03, 0x19
        /*011a*/ 	.short	0x03d0


	//----- nvinfo : EIATTR_PARAM_CBANK
	.align		4
        /*011c*/ 	.byte	0x04, 0x0a
        /*011e*/ 	.short	(.L_6225 - .L_6224)
	.align		4
.L_6224:
        /*0120*/ 	.word	index@(.nv.constant0._ZN2at6native18elementwise_kernelILi128ELi4EZNS0_15gpu_kernel_implIZZZNS0_49_GLOBAL__N__b919a28f_16_Normalization_cu_5c38458722batch_norm_elementwiseERKNS_6TensorES6_RKSt8optionalIS4_ESA_S6_S6_ENKUlvE0_clEvENKUlvE2_clEvEUlN3c104HalfEffffE_EEvRNS_18TensorIteratorBaseERKT_EUliE_EEviT1_)
        /*0124*/ 	.short	0x0210
        /*0126*/ 	.short	0x03d0


	//----- nvinfo : EIATTR_SW_WAR
	.align		4
.L_6225:
        /*0128*/ 	.byte	0x04, 0x36
        /*012a*/ 	.short	(.L_6227 - .L_6226)
.L_6226:
        /*012c*/ 	.word	0x00000008
.L_6227:


//--------------------- .nv.info._ZN2at6native27unrolled_elementwise_kernelIZZZNS0_49_GLOBAL__N__b919a28f_16_Normalization_cu_5c38458722batch_norm_elementwiseERKNS_6TensorES5_RKSt8optionalIS3_ES9_S5_S5_ENKUlvE0_clEvENKUlvE2_clEvEUlN3c104HalfEffffE_St5arrayIPcLm6EELi4E23TrivialOffsetCalculatorILi5EjESI_ILi1EjENS0_6memory12LoadWithCastILi5EEENSL_13StoreWithCastILi1EEEEEviT_T0_T2_T3_T4_T5_ --------------------------
	.section	.nv.info._ZN2at6native27unrolled_elementwise_kernelIZZZNS0_49_GLOBAL__N__b919a28f_16_Normalization_cu_5c38458722batch_norm_elementwiseERKNS_6TensorES5_RKSt8optionalIS3_ES9_S5_S5_ENKUlvE0_clEvENKUlvE2_clEvEUlN3c104HalfEffffE_St5arrayIPcLm6EELi4E23TrivialOffsetCalculatorILi5EjESI_ILi1EjENS0_6memory12LoadWithCastILi5EEENSL_13StoreWithCastILi1EEEEEviT_T0_T2_T3_T4_T5_,"",@"SHT_CUDA_INFO"
	.sectionflags	@""
	.align	4


	//----- nvinfo : EIATTR_CUDA_API_VERSION
	.align		4
        /*0000*/ 	.byte	0x04, 0x37
        /*0002*/ 	.short	(.L_6229 - .L_6228)
.L_6228:
        /*0004*/ 	.word	0x00000082


	//----- nvinfo : EIATTR_KPARAM_INFO
	.align		4
.L_6229:
        /*0008*/ 	.byte	0x04, 0x17
        /*000a*/ 	.short	(.L_6231 - .L_6230)
.L_6230:
        /*000c*/ 	.word	0x00000000
        /*0010*/ 	.short	0x0006
        /*0012*/ 	.short	0x0058
        /*0014*/ 	.byte	0x00, 0xf0, 0x21, 0x00


	//----- nvinfo : EIATTR_KPARAM_INFO
	.align		4
.L_6231:
        /*0018*/ 	.byte	0x04, 0x17
        /*001a*/ 	.short	(.L_6233 - .L_6232)
.L_6232:
        /*001c*/ 	.word	0x00000000
        /*0020*/ 	.short	0x0005
        /*0022*/ 	.short	0x003c
        /*0024*/ 	.byte	0x00, 0xf0, 0x71, 0x00


	//----- nvinfo : EIATTR_KPARAM_INFO
	.align		4
.L_6233:
        /*0028*/ 	.byte	0x04, 0x17
        /*002a*/ 	.short	(.L_6235 - .L_6234)
.L_6234:
        /*002c*/ 	.word	0x00000000
        /*0030*/ 	.short	0x0004
        /*0032*/ 	.short	0x0039
        /*0034*/ 	.byte	0x00, 0xf0, 0x05, 0x00


	//----- nvinfo : EIATTR_KPARAM_INFO
	.align		4
.L_6235:
        /*0038*/ 	.byte	0x04, 0x17
        /*003a*/ 	.short	(.L_6237 - .L_6236)
.L_6236:
        /*003c*/ 	.word	0x00000000
        /*0040*/ 	.short	0x0003
        /*0042*/ 	.short	0x0038
        /*0044*/ 	.byte	0x00, 0xf0, 0x05, 0x00


	//----- nvinfo : EIATTR_KPARAM_INFO
	.align		4
.L_6237:
        /*0048*/ 	.byte	0x04, 0x17
        /*004a*/ 	.short	(.L_6239 - .L_6238)
.L_6238:
        /*004c*/ 	.word	0x00000000
        /*0050*/ 	.short	0x0002
        /*0052*/ 	.short	0x0008
        /*0054*/ 	.byte	0x00, 0xf0, 0xc1, 0x00


	//----- nvinfo : EIATTR_KPARAM_INFO
	.align		4
.L_6239:
        /*0058*/ 	.byte	0x04, 0x17
        /*005a*/ 	.short	(.L_6241 - .L_6240)
.L_6240:
        /*005c*/ 	.word	0x00000000
        /*0060*/ 	.short	0x0001
        /*0062*/ 	.short	0x0004
        /*0064*/ 	.byte	0x00, 0xf0, 0x05, 0x00


	//----- nvinfo : EIATTR_KPARAM_INFO
	.align		4
.L_6241:
        /*0068*/ 	.byte	0x04, 0x17
        /*006a*/ 	.short	(.L_6243 - .L_6242)
.L_6242:
        /*006c*/ 	.word	0x00000000
        /*0070*/ 	.short	0x0000
        /*0072*/ 	.short	0x0000
        /*0074*/ 	.byte	0x00, 0xf0, 0x11, 0x00


	//----- nvinfo : EIATTR_SPARSE_MMA_MASK
	.align		4
.L_6243:
        /*0078*/ 	.byte	0x03, 0x50
        /*007a*/ 	.short	0x0000


	//----- nvinfo : EIATTR_MAXREG_COUNT
	.align		4
        /*007c*/ 	.byte	0x03, 0x1b
        /*007e*/ 	.short	0x00ff


	//----- nvinfo : EIATTR_EXTERNS
	.align		4
        /*0080*/ 	.byte	0x04, 0x0f
        /*0082*/ 	.short	(.L_6245 - .L_6244)


	//   ....[0]....
	.align		4
.L_6244:
        /*0084*/ 	.word	index@(__assertfail)


	//----- nvinfo : EIATTR_MERCURY_ISA_VERSION
	.align		4
.L_6245:
        /*0088*/ 	.byte	0x03, 0x5f
        /*008a*/ 	.short	0x0101


	//----- nvinfo : EIATTR_SYSCALL_OFFSETS
	.align		4
        /*008c*/ 	.byte	0x04, 0x46
        /*008e*/ 	.short	(.L_6247 - .L_6246)


	//   ....[0]....
.L_6246:
        /*0090*/ 	.word	0x00001110


	//   ....[1]....
        /*0094*/ 	.word	0x00001f70


	//   ....[2]....
        /*0098*/ 	.word	0x00002da0


	//   ....[3]....
        /*009c*/ 	.word	0x00003bd0


	//   ....[4]....
        /*00a0*/ 	.word	0x00004a00


	//   ....[5]....
        /*00a4*/ 	.word	0x00005ae0


	//   ....[6]....
        /*00a8*/ 	.word	0x00006940


	//   ....[7]....
        /*00ac*/ 	.word	0x00007770


	//   ....[8]....
        /*00b0*/ 	.word	0x000085a0


	//   ....[9]....
        /*00b4*/ 	.word	0x000093d0


	//   ....[10]....
        /*00b8*/ 	.word	0x0000a4f0


	//   ....[11]....
        /*00bc*/ 	.word	0x0000b350


	//   ....[12]....
        /*00c0*/ 	.word	0x0000c180


	//   ....[13]....
        /*00c4*/ 	.word	0x0000cfb0


	//   ....[14]....
        /*00c8*/ 	.word	0x0000dde0


	//   ....[15]....
        /*00cc*/ 	.word	0x0000eed0


	//   ....[16]....
        /*00d0*/ 	.word	0x0000fd40


	//   ....[17]....
        /*00d4*/ 	.word	0x00010b80


	//   ....[18]....
        /*00d8*/ 	.word	0x000119c0


	//   ....[19]....
        /*00dc*/ 	.word	0x000127d0


	//   ....[20]....
        /*00e0*/ 	.word	0x00013aa0


	//   ....[21]....
        /*00e4*/ 	.word	0x00014aa0


	//   ....[22]....
        /*00e8*/ 	.word	0x00015a60


	//   ....[23]....
        /*00ec*/ 	.word	0x00016a40


	//----- nvinfo : EIATTR_EXIT_INSTR_OFFSETS
	.align		4
.L_6247:
        /*00f0*/ 	.byte	0x04, 0x1c
        /*00f2*/ 	.short	(.L_6249 - .L_6248)


	//   ....[0]....
.L_6248:
        /*00f4*/ 	.word	0x00015b20


	//   ....[1]....
        /*00f8*/ 	.word	0x00015c70


	//   ....[2]....
        /*00fc*/ 	.word	0x00015cb0


	//   ....[3]....
        /*0100*/ 	.word	0x00015d50


	//   ....[4]....
        /*0104*/ 	.word	0x00015d90


	//   ....[5]....
        /*0108*/ 	.word	0x00015dd0


	//   ....[6]....
        /*010c*/ 	.word	0x00015e60


	//   ....[7]....
        /*0110*/ 	.word	0x00015e80


	//   ....[8]....
        /*0114*/ 	.word	0x00015f20


	//   ....[9]....
        /*0118*/ 	.word	0x00015f70


	//   ....[10]....
        /*011c*/ 	.word	0x00015fc0


	//   ....[11]....
        /*0120*/ 	.word	0x00016090


	//   ....[12]....
        /*0124*/ 	.word	0x000160f0


	//   ....[13]....
        /*0128*/ 	.word	0x00016280


	//   ....[14]....
        /*012c*/ 	.word	0x000163e0


	//   ....[15]....
        /*0130*/ 	.word	0x00016420


	//   ....[16]....
        /*0134*/ 	.word	0x000164e0


	//   ....[17]....
        /*0138*/ 	.word	0x00016660


	//   ....[18]....
        /*013c*/ 	.word	0x000167e0


	//   ....[19]....
        /*0140*/ 	.word	0x00016940


	//   ....[20]....
        /*0144*/ 	.word	0x00016a50


	//   ....[21]....
        /*0148*/ 	.word	0x00016a90


	//   ....[22]....
        /*014c*/ 	.word	0x00016ad0


	//----- nvinfo : EIATTR_MAX_THREADS
	.align		4
.L_6249:
        /*0150*/ 	.byte	0x04, 0x05
        /*0152*/ 	.short	(.L_6251 - .L_6250)
.L_6250:
        /*0154*/ 	.word	0x00000080
        /*0158*/ 	.word	0x00000001
        /*015c*/ 	.word	0x00000001


	//----- nvinfo : EIATTR_CRS_STACK_SIZE
	.align		4
.L_6251:
        /*0160*/ 	.byte	0x04, 0x1e
        /*0162*/ 	.short	(.L_6253 - .L_6252)
.L_6252:
        /*0164*/ 	.word	0x00000000


	//----- nvinfo : EIATTR_CBANK_PARAM_SIZE
	.align		4
.L_6253:
        /*0168*/ 	.byte	0x03, 0x19
        /*016a*/ 	.short	0x0060


	//----- nvinfo : EIATTR_PARAM_CBANK
	.align		4
        /*016c*/ 	.byte	0x04, 0x0a
        /*016e*/ 	.short	(.L_6255 - .L_6254)
	.align		4
.L_6254:
        /*0170*/ 	.word	index@(.nv.constant0._ZN2at6native27unrolled_elementwise_kernelIZZZNS0_49_GLOBAL__N__b919a28f_16_Normalization_cu_5c38458722batch_norm_elementwiseERKNS_6TensorES5_RKSt8optionalIS3_ES9_S5_S5_ENKUlvE0_clEvENKUlvE2_clEvEUlN3c104HalfEffffE_St5arrayIPcLm6EELi4E23TrivialOffsetCalculatorILi5EjESI_ILi1EjENS0_6memory12LoadWithCastILi5EEENSL_13StoreWithCastILi1EEEEEviT_T0_T2_T3_T4_T5_)
        /*0174*/ 	.short	0x0210
        /*0176*/ 	.short	0x0060


	//----- nvinfo : EIATTR_SW_WAR
	.align		4
.L_6255:
        /*0178*/ 	.byte	0x04, 0x36
        /*017a*/ 	.short	(.L_6257 - .L_6256)
.L_6256:
        /*017c*/ 	.word	0x00000008
.L_6257:


//--------------------- .nv.info._ZN2at6native18elementwise_kernelILi128ELi4EZNS0_22gpu_kernel_impl_nocastIZZZNS0_49_GLOBAL__N__b919a28f_16_Normalization_cu_5c38458722batch_norm_elementwiseERKNS_6TensorES6_RKSt8optionalIS4_ESA_S6_S6_ENKUlvE0_clEvENKUlvE2_clEvEUlN3c104HalfEffffE_EEvRNS_18TensorIteratorBaseERKT_EUliE_EEviT1_ --------------------------
	.section	.nv.info._ZN2at6native18elementwise_kernelILi128ELi4EZNS0_22gpu_kernel_impl_nocastIZZZNS0_49_GLOBAL__N__b919a28f_16_Normalization_cu_5c38458722batch_norm_elementwiseERKNS_6TensorES6_RKSt8optionalIS4_ESA_S6_S6_ENKUlvE0_clEvENKUlvE2_clEvEUlN3c104HalfEffffE_EEvRNS_18TensorIteratorBaseERKT_EUliE_EEviT1_,"",@"SHT_CUDA_INFO"
	.sectionflags	@""
	.align	4


	//----- nvinfo : EIATTR_CUDA_API_VERSION
	.align		4
        /*0000*/ 	.byte	0x04, 0x37
        /*0002*/ 	.short	(.L_6259 - .L_6258)
.L_6258:
        /*0004*/ 	.word	0x00000082


	//----- nvinfo : EIATTR_KPARAM_INFO
	.align		4
.L_6259:
        /*0008*/ 	.byte	0x04, 0x17
        /*000a*/ 	.short	(.L_6261 - .L_6260)
.L_6260:
        /*000c*/ 	.word	0x00000000
        /*0010*/ 	.short	0x0001
        /*0012*/ 	.short	0x0008
        /*0014*/ 	.byte	0x00, 0xf0, 0x21, 0x0f


	//----- nvinfo : EIATTR_KPARAM_INFO
	.align		4
.L_6261:
        /*0018*/ 	.byte	0x04, 0x17
        /*001a*/ 	.short	(.L_6263 - .L_6262)
.L_6262:
        /*001c*/ 	.word	0x00000000
        /*0020*/ 	.short	0x0000
        /*0022*/ 	.short	0x0000
        /*0024*/ 	.byte	0x00, 0xf0, 0x11, 0x00


	//----- nvinfo : EIATTR_SPARSE_MMA_MASK
	.align		4
.L_6263:
        /*0028*/ 	.byte	0x03, 0x50
        /*002a*/ 	.short	0x0000


	//----- nvinfo : EIATTR_MAXREG_COUNT
	.align		4
        /*002c*/ 	.byte	0x03, 0x1b
        /*002e*/ 	.short	0x0080


	//----- nvinfo : EIATTR_MERCURY_ISA_VERSION
	.align		4
        /*0030*/ 	.byte	0x03, 0x5f
        /*0032*/ 	.short	0x0101


	//----- nvinfo : EIATTR_EXIT_INSTR_OFFSETS
	.align		4
        /*0034*/ 	.byte	0x04, 0x1c
        /*0036*/ 	.short	(.L_6265 - .L_6264)


	//   ....[0]....
.L_6264:
        /*0038*/ 	.word	0x00005c10


	//   ....[1]....
        /*003c*/ 	.word	0x00007a60


	//----- nvinfo : EIATTR_MAX_THREADS
	.align		4
.L_6265:
        /*0040*/ 	.byte	0x04, 0x05
        /*0042*/ 	.short	(.L_6267 - .L_6266)
.L_6266:
        /*0044*/ 	.word	0x00000080
        /*0048*/ 	.word	0x00000001
        /*004c*/ 	.word	0x00000001


	//----- nvinfo : EIATTR_CRS_STACK_SIZE
	.align		4
.L_6267:
        /*0050*/ 	.byte	0x04, 0x1e
        /*0052*/ 	.short	(.L_6269 - .L_6268)
.L_6268:
        /*0054*/ 	.word	0x00000000


	//----- nvinfo : EIATTR_CBANK_PARAM_SIZE
	.align		4
.L_6269:
        /*0058*/ 	.byte	0x03, 0x19
        /*005a*/ 	.short	0x03d0


	//----- nvinfo : EIATTR_PARAM_CBANK
	.align		4
        /*005c*/ 	.byte	0x04, 0x0a
        /*005e*/ 	.short	(.L_6271 - .L_6270)
	.align		4
.L_6270:
        /*0060*/ 	.word	index@(.nv.constant0._ZN2at6native18elementwise_kernelILi128ELi4EZNS0_22gpu_kernel_impl_nocastIZZZNS0_49_GLOBAL__N__b919a28f_16_Normalization_cu_5c38458722batch_norm_elementwiseERKNS_6TensorES6_RKSt8optionalIS4_ESA_S6_S6_ENKUlvE0_clEvENKUlvE2_clEvEUlN3c104HalfEffffE_EEvRNS_18TensorIteratorBaseERKT_EUliE_EEviT1_)
        /*0064*/ 	.short	0x0210
        /*0066*/ 	.short	0x03d0


	//----- nvinfo : EIATTR_SW_WAR
	.align		4
.L_6271:
        /*0068*/ 	.byte	0x04, 0x36
        /*006a*/ 	.short	(.L_6273 - .L_6272)
.L_6272:
        /*006c*/ 	.word	0x00000008
.L_6273:


//--------------------- .nv.info._ZN2at6native27unrolled_elementwise_kernelIZZZNS0_49_GLOBAL__N__b919a28f_16_Normalization_cu_5c38458722batch_norm_elementwiseERKNS_6TensorES5_RKSt8optionalIS3_ES9_S5_S5_ENKUlvE0_clEvENKUlvE2_clEvEUlN3c104HalfEffffE_St5arrayIPcLm6EELi4E23TrivialOffsetCalculatorILi5EjESI_ILi1EjENS0_6memory15LoadWithoutCastENSL_16StoreWithoutCastEEEviT_T0_T2_T3_T4_T5_ --------------------------
	.section	.nv.info._ZN2at6native27unrolled_elementwise_kernelIZZZNS0_49_GLOBAL__N__b919a28f_16_Normalization_cu_5c38458722batch_norm_elementwiseERKNS_6TensorES5_RKSt8optionalIS3_ES9_S5_S5_ENKUlvE0_clEvENKUlvE2_clEvEUlN3c104HalfEffffE_St5arrayIPcLm6EELi4E23TrivialOffsetCalculatorILi5EjESI_ILi1EjENS0_6memory15LoadWithoutCastENSL_16StoreWithoutCastEEEviT_T0_T2_T3_T4_T5_,"",@"SHT_CUDA_INFO"
	.sectionflags	@""
	.align	4


	//----- nvinfo : EIATTR_CUDA_API_VERSION
	.align		4
        /*0000*/ 	.byte	0x04, 0x37
        /*0002*/ 	.short	(.L_6275 - .L_6274)
.L_6274:
        /*0004*/ 	.word	0x00000082


	//----- nvinfo : EIATTR_KPARAM_INFO
	.align		4
.L_6275:
        /*0008*/ 	.byte	0x04, 0x17
        /*000a*/ 	.short	(.L_6277 - .L_6276)
.L_6276:
        /*000c*/ 	.word	0x00000000
        /*0010*/ 	.short	0x0006
        /*0012*/ 	.short	0x003b
        /*0014*/ 	.byte	0x00, 0xf0, 0x05, 0x00


	//----- nvinfo : EIATTR_KPARAM_INFO
	.align		4
.L_6277:
        /*0018*/ 	.byte	0x04, 0x17
        /*001a*/ 	.short	(.L_6279 - .L_6278)
.L_6278:
        /*001c*/ 	.word	0x00000000
        /*0020*/ 	.short	0x0005
        /*0022*/ 	.short	0x003a
        /*0024*/ 	.byte	0x00, 0xf0, 0x05, 0x00


	//----- nvinfo : EIATTR_KPARAM_INFO
	.align		4
.L_6279:
        /*0028*/ 	.byte	0x04, 0x17
        /*002a*/ 	.short	(.L_6281 - .L_6280)
.L_6280:
        /*002c*/ 	.word	0x00000000
        /*0030*/ 	.short	0x0004
        /*0032*/ 	.short	0x0039
        /*0034*/ 	.byte	0x00, 0xf0, 0x05, 0x00


	//----- nvinfo : EIATTR_KPARAM_INFO
	.align		4
.L_6281:
        /*0038*/ 	.byte	0x04, 0x17
        /*003a*/ 	.short	(.L_6283 - .L_6282)
.L_6282:
        /*003c*/ 	.word	0x00000000
        /*0040*/ 	.short	0x0003
        /*0042*/ 	.short	0x0038
        /*0044*/ 	.byte	0x00, 0xf0, 0x05, 0x00


	//----- nvinfo : EIATTR_KPARAM_INFO
	.align		4
.L_6283:
        /*0048*/ 	.byte	0x04, 0x17
        /*004a*/ 	.short	(.L_6285 - .L_6284)
.L_6284:
        /*004c*/ 	.word	0x00000000
        /*0050*/ 	.short	0x0002
        /*0052*/ 	.short	0x0008
        /*0054*/ 	.byte	0x00, 0xf0, 0xc1, 0x00


	//----- nvinfo : EIATTR_KPARAM_INFO
	.align		4
.L_6285:
        /*0058*/ 	.byte	0x04, 0x17
        /*005a*/ 	.short	(.L_6287 - .L_6286)
.L_6286:
        /*005c*/ 	.word	0x00000000
        /*0060*/ 	.short	0x0001
        /*0062*/ 	.short	0x0004
        /*0064*/ 	.byte	0x00, 0xf0, 0x05, 0x00


	//----- nvinfo : EIATTR_KPARAM_INFO
	.align		4
.L_6287:
        /*0068*/ 	.byte	0x04, 0x17
        /*006a*/ 	.short	(.L_6289 - .L_6288)
.L_6288:
        /*006c*/ 	.word	0x00000000
        /*0070*/ 	.short	0x0000
        /*0072*/ 	.short	0x0000
        /*0074*/ 	.byte	0x00, 0xf0, 0x11, 0x00


	//----- nvinfo : EIATTR_SPARSE_MMA_MASK
	.align		4
.L_6289:
        /*0078*/ 	.byte	0x03, 0x50
        /*007a*/ 	.short	0x0000


	//----- nvinfo : EIATTR_MAXREG_COUNT
	.align		4
        /*007c*/ 	.byte	0x03, 0x1b
        /*007e*/ 	.short	0x00ff


	//----- nvinfo : EIATTR_MERCURY_ISA_VERSION
	.align		4
        /*0080*/ 	.byte	0x03, 0x5f
        /*0082*/ 	.short	0x0101


	//----- nvinfo : EIATTR_EXIT_INSTR_OFFSETS
	.align		4
        /*0084*/ 	.byte	0x04, 0x1c
        /*0086*/ 	.short	(.L_6291 - .L_6290)


	//   ....[0]....
.L_6290:
        /*0088*/ 	.word	0x00000870


	//   ....[1]....
        /*008c*/ 	.word	0x00000900


	//----- nvinfo : EIATTR_MAX_THREADS
	.align		4
.L_6291:
        /*0090*/ 	.byte	0x04, 0x05
        /*0092*/ 	.short	(.L_6293 - .L_6292)
.L_6292:
        /*0094*/ 	.word	0x00000080
        /*0098*/ 	.word	0x00000001
        /*009c*/ 	.word	0x00000001


	//----- nvinfo : EIATTR_CRS_STACK_SIZE
	.align		4
.L_6293:
        /*00a0*/ 	.byte	0x04, 0x1e
        /*00a2*/ 	.short	(.L_6295 - .L_6294)
.L_6294:
        /*00a4*/ 	.word	0x00000000


	//----- nvinfo : EIATTR_CBANK_PARAM_SIZE
	.align		4
.L_6295:
        /*00a8*/ 	.byte	0x03, 0x19
        /*00aa*/ 	.short	0x003c


	//----- nvinfo : EIATTR_PARAM_CBANK
	.align		4
        /*00ac*/ 	.byte	0x04, 0x0a
        /*00ae*/ 	.short	(.L_6297 - .L_6296)
	.align		4
.L_6296:
        /*00b0*/ 	.word	index@(.nv.constant0._ZN2at6native27unrolled_elementwise_kernelIZZZNS0_49_GLOBAL__N__b919a28f_16_Normalization_cu_5c38458722batch_norm_elementwiseERKNS_6TensorES5_RKSt8optionalIS3_ES9_S5_S5_ENKUlvE0_clEvENKUlvE2_clEvEUlN3c104HalfEffffE_St5arrayIPcLm6EELi4E23TrivialOffsetCalculatorILi5EjESI_ILi1EjENS0_6memory15LoadWithoutCastENSL_16StoreWithoutCastEEEviT_T0_T2_T3_T4_T5_)
        /*00b4*/ 	.short	0x0210
        /*00b6*/ 	.short	0x003c


	//----- nvinfo : EIATTR_SW_WAR
	.align		4
.L_6297:
        /*00b8*/ 	.byte	0x04, 0x36
        /*00ba*/ 	.short	(.L_6299 - .L_6298)
.L_6298:
        /*00bc*/ 	.word	0x00000008
.L_6299:


//--------------------- .nv.info._ZN2at6native29vectorized_elementwise_kernelILi2EZZZNS0_49_GLOBAL__N__b919a28f_16_Normalization_cu_5c38458722batch_norm_elementwiseERKNS_6TensorES5_RKSt8optionalIS3_ES9_S5_S5_ENKUlvE0_clEvENKUlvE2_clEvEUlN3c104HalfEffffE_St5arrayIPcLm6EEEEviT0_T1_ --------------------------
	.section	.nv.info._ZN2at6native29vectorized_elementwise_kernelILi2EZZZNS0_49_GLOBAL__N__b919a28f_16_Normalization_cu_5c38458722batch_norm_elementwiseERKNS_6TensorES5_RKSt8optionalIS3_ES9_S5_S5_ENKUlvE0_clEvENKUlvE2_clEvEUlN3c104HalfEffffE_St5arrayIPcLm6EEEEviT0_T1_,"",@"SHT_CUDA_INFO"
	.sectionflags	@""
	.align	4


	//----- nvinfo : EIATTR_CUDA_API_VERSION
	.align		4
        /*0000*/ 	.byte	0x04, 0x37
        /*0002*/ 	.short	(.L_6301 - .L_6300)
.L_6300:
        /*0004*/ 	.word	0x00000082


	//----- nvinfo : EIATTR_KPARAM_INFO
	.align		4
.L_6301:
        /*0008*/ 	.byte	0x04, 0x17
        /*000a*/ 	.short	(.L_6303 - .L_6302)
.L_6302:
        /*000c*/ 	.word	0x00000000
        /*0010*/ 	.short	0x0002
        /*0012*/ 	.short	0x0008
        /*0014*/ 	.byte	0x00, 0xf0, 0xc1, 0x00


	//----- nvinfo : EIATTR_KPARAM_INFO
	.align		4
.L_6303:
        /*0018*/ 	.byte	0x04, 0x17
        /*001a*/ 	.short	(.L_6305 - .L_6304)
.L_6304:
        /*001c*/ 	.word	0x00000000
        /*0020*/ 	.short	0x0001
        /*0022*/ 	.short	0x0004
        /*0024*/ 	.byte	0x00, 0xf0, 0x05, 0x00


	//----- nvinfo : EIATTR_KPARAM_INFO
	.align		4
.L_6305:
        /*0028*/ 	.byte	0x04, 0x17
        /*002a*/ 	.short	(.L_6307 - .L_6306)
.L_6306:
        /*002c*/ 	.word	0x00000000
        /*0030*/ 	.short	0x0000
        /*0032*/ 	.short	0x0000
        /*0034*/ 	.byte	0x00, 0xf0, 0x11, 0x00


	//----- nvinfo : EIATTR_SPARSE_MMA_MASK
	.align		4
.L_6307:
        /*0038*/ 	.byte	0x03, 0x50
        /*003a*/ 	.short	0x0000


	//----- nvinfo : EIATTR_MAXREG_COUNT
	.align		4
        /*003c*/ 	.byte	0x03, 0x1b
        /*003e*/ 	.short	0x00ff


	//----- nvinfo : EIATTR_MERCURY_ISA_VERSION
	.align		4
        /*0040*/ 	.byte	0x03, 0x5f
        /*0042*/ 	.short	0x0101


	//----- nvinfo : EIATTR_EXIT_INSTR_OFFSETS
	.align		4
        /*0044*/ 	.byte	0x04, 0x1c
        /*0046*/ 	.short	(.L_6309 - .L_6308)


	//   ....[0]....
.L_6308:
        /*0048*/ 	.word	0x00000570


	//   ....[1]....
        /*004c*/ 	.word	0x000017a0


	//   ....[2]....
        /*0050*/ 	.word	0x000017f0


	//----- nvinfo : EIATTR_MAX_THREADS
	.align		4
.L_6309:
        /*0054*/ 	.byte	0x04, 0x05
        /*0056*/ 	.short	(.L_6311 - .L_6310)
.L_6310:
        /*0058*/ 	.word	0x00000080
        /*005c*/ 	.word	0x00000001
        /*0060*/ 	.word	0x00000001


	//----- nvinfo : EIATTR_CRS_STACK_SIZE
	.align		4
.L_6311:
        /*0064*/ 	.byte	0x04, 0x1e
        /*0066*/ 	.short	(.L_6313 - .L_6312)
.L_6312:
        /*0068*/ 	.word	0x00000000


	//----- nvinfo : EIATTR_CBANK_PARAM_SIZE
	.align		4
.L_6313:
        /*006c*/ 	.byte	0x03, 0x19
        /*006e*/ 	.short	0x0038


	//----- nvinfo : EIATTR_PARAM_CBANK
	.align		4
        /*0070*/ 	.byte	0x04, 0x0a
        /*0072*/ 	.short	(.L_6315 - .L_6314)
	.align		4
.L_6314:
        /*0074*/ 	.word	index@(.nv.constant0._ZN2at6native29vectorized_elementwise_kernelILi2EZZZNS0_49_GLOBAL__N__b919a28f_16_Normalization_cu_5c38458722batch_norm_elementwiseERKNS_6TensorES5_RKSt8optionalIS3_ES9_S5_S5_ENKUlvE0_clEvENKUlvE2_clEvEUlN3c104HalfEffffE_St5arrayIPcLm6EEEEviT0_T1_)
        /*0078*/ 	.short	0x0210
        /*007a*/ 	.short	0x0038


	//----- nvinfo : EIATTR_SW_WAR
	.align		4
.L_6315:
        /*007c*/ 	.byte	0x04, 0x36
        /*007e*/ 	.short	(.L_6317 - .L_6316)
.L_6316:
        /*0080*/ 	.word	0x00000008
.L_6317:


//--------------------- .nv.info._ZN2at6native29vectorized_elementwise_kernelILi4EZZZNS0_49_GLOBAL__N__b919a28f_16_Normalization_cu_5c38458722batch_norm_elementwiseERKNS_6TensorES5_RKSt8optionalIS3_ES9_S5_S5_ENKUlvE0_clEvENKUlvE2_clEvEUlN3c104HalfEffffE_St5arrayIPcLm6EEEEviT0_T1_ --------------------------
	.section	.nv.info._ZN2at6native29vectorized_elementwise_kernelILi4EZZZNS0_49_GLOBAL__N__b919a28f_16_Normalization_cu_5c38458722batch_norm_elementwiseERKNS_6TensorES5_RKSt8optionalIS3_ES9_S5_S5_ENKUlvE0_clEvENKUlvE2_clEvEUlN3c104HalfEffffE_St5arrayIPcLm6EEEEviT0_T1_,"",@"SHT_CUDA_INFO"
	.sectionflags	@""
	.align	4


	//----- nvinfo : EIATTR_CUDA_API_VERSION
	.align		4
        /*0000*/ 	.byte	0x04, 0x37
        /*0002*/ 	.short	(.L_6319 - .L_6318)
.L_6318:
        /*0004*/ 	.word	0x00000082


	//----- nvinfo : EIATTR_KPARAM_INFO
	.align		4
.L_6319:
        /*0008*/ 	.byte	0x04, 0x17
        /*000a*/ 	.short	(.L_6321 - .L_6320)
.L_6320:
        /*000c*/ 	.word	0x00000000
        /*0010*/ 	.short	0x0002
        /*0012*/ 	.short	0x0008
        /*0014*/ 	.byte	0x00, 0xf0, 0xc1, 0x00


	//----- nvinfo : EIATTR_KPARAM_INFO
	.align		4
.L_6321:
        /*0018*/ 	.byte	0x04, 0x17
        /*001a*/ 	.short	(.L_6323 - .L_6322)
.L_6322:
        /*001c*/ 	.word	0x00000000
        /*0020*/ 	.short	0x0001
        /*0022*/ 	.short	0x0004
        /*0024*/ 	.byte	0x00, 0xf0, 0x05, 0x00


	//----- nvinfo : EIATTR_KPARAM_INFO
	.align		4
.L_6323:
        /*0028*/ 	.byte	0x04, 0x17
        /*002a*/ 	.short	(.L_6325 - .L_6324)
.L_6324:
        /*002c*/ 	.word	0x00000000
        /*0030*/ 	.short	0x0000
        /*0032*/ 	.short	0x0000
        /*0034*/ 	.byte	0x00, 0xf0, 0x11, 0x00


	//----- nvinfo : EIATTR_SPARSE_MMA_MASK
	.align		4
.L_6325:
        /*0038*/ 	.byte	0x03, 0x50
        /*003a*/ 	.short	0x0000


	//----- nvinfo : EIATTR_MAXREG_COUNT
	.align		4
        /*003c*/ 	.byte	0x03, 0x1b
        /*003e*/ 	.short	0x00ff


	//----- nvinfo : EIATTR_MERCURY_ISA_VERSION
	.align		4
        /*0040*/ 	.byte	0x03, 0x5f
        /*0042*/ 	.short	0x0101


	//----- nvinfo : EIATTR_EXIT_INSTR_OFFSETS
	.align		4
        /*0044*/ 	.byte	0x04, 0x1c
        /*0046*/ 	.short	(.L_6327 - .L_6326)


	//   ....[0]....
.L_6326:
        /*0048*/ 	.word	0x000004b0


	//   ....[1]....
        /*004c*/ 	.word	0x000016c0


	//   ....[2]....
        /*0050*/ 	.word	0x00001710


	//----- nvinfo : EIATTR_MAX_THREADS
	.align		4
.L_6327:
        /*0054*/ 	.byte	0x04, 0x05
        /*0056*/ 	.short	(.L_6329 - .L_6328)
.L_6328:
        /*0058*/ 	.word	0x00000080
        /*005c*/ 	.word	0x00000001
        /*0060*/ 	.word	0x00000001


	//----- nvinfo : EIATTR_CRS_STACK_SIZE
	.align		4
.L_6329:
        /*0064*/ 	.byte	0x04, 0x1e
        /*0066*/ 	.short	(.L_6331 - .L_6330)
.L_6330:
        /*0068*/ 	.word	0x00000000


	//----- nvinfo : EIATTR_CBANK_PARAM_SIZE
	.align		4
.L_6331:
        /*006c*/ 	.byte	0x03, 0x19
        /*006e*/ 	.short	0x0038


	//----- nvinfo : EIATTR_PARAM_CBANK
	.align		4
        /*0070*/ 	.byte	0x04, 0x0a
        /*0072*/ 	.short	(.L_6333 - .L_6332)
	.align		4
.L_6332:
        /*0074*/ 	.word	index@(.nv.constant0._ZN2at6native29vectorized_elementwise_kernelILi4EZZZNS0_49_GLOBAL__N__b919a28f_16_Normalization_cu_5c38458722batch_norm_elementwiseERKNS_6TensorES5_RKSt8optionalIS3_ES9_S5_S5_ENKUlvE0_clEvENKUlvE2_clEvEUlN3c104HalfEffffE_St5arrayIPcLm6EEEEviT0_T1_)
        /*0078*/ 	.short	0x0210
        /*007a*/ 	.short	0x0038


	//----- nvinfo : EIATTR_SW_WAR
	.align		4
.L_6333:
        /*007c*/ 	.byte	0x04, 0x36
        /*007e*/ 	.short	(.L_6335 - .L_6334)
.L_6334:
        /*0080*/ 	.word	0x00000008
.L_6335:


//--------------------- .nv.info._ZN2at6native29vectorized_elementwise_kernelILi8EZZZNS0_49_GLOBAL__N__b919a28f_16_Normalization_cu_5c38458722batch_norm_elementwiseERKNS_6TensorES5_RKSt8optionalIS3_ES9_S5_S5_ENKUlvE0_clEvENKUlvE2_clEvEUlN3c104HalfEffffE_St5arrayIPcLm6EEEEviT0_T1_ --------------------------
	.section	.nv.info._ZN2at6native29vectorized_elementwise_kernelILi8EZZZNS0_49_GLOBAL__N__b919a28f_16_Normalization_cu_5c38458722batch_norm_elementwiseERKNS_6TensorES5_RKSt8optionalIS3_ES9_S5_S5_ENKUlvE0_clEvENKUlvE2_clEvEUlN3c104HalfEffffE_St5arrayIPcLm6EEEEviT0_T1_,"",@"SHT_CUDA_INFO"
	.sectionflags	@""
	.align	4


	//----- nvinfo : EIATTR_CUDA_API_VERSION
	.align		4
        /*0000*/ 	.byte	0x04, 0x37
        /*0002*/ 	.short	(.L_6337 - .L_6336)
.L_6336:
        /*0004*/ 	.word	0x00000082


	//----- nvinfo : EIATTR_KPARAM_INFO
	.align		4
.L_6337:
        /*0008*/ 	.byte	0x04, 0x17
        /*000a*/ 	.short	(.L_6339 - .L_6338)
.L_6338:
        /*000c*/ 	.word	0x00000000
        /*0010*/ 	.short	0x0002
        /*0012*/ 	.short	0x0008
        /*0014*/ 	.byte	0x00, 0xf0, 0xc1, 0x00


	//----- nvinfo : EIATTR_KPARAM_INFO
	.align		4
.L_6339:
        /*0018*/ 	.byte	0x04, 0x17
        /*001a*/ 	.short	(.L_6341 - .L_6340)
.L_6340:
        /*001c*/ 	.word	0x00000000
        /*0020*/ 	.short	0x0001
        /*0022*/ 	.short	0x0004
        /*0024*/ 	.byte	0x00, 0xf0, 0x05, 0x00


	//----- nvinfo : EIATTR_KPARAM_INFO
	.align		4
.L_6341:
        /*0028*/ 	.byte	0x04, 0x17
        /*002a*/ 	.short	(.L_6343 - .L_6342)
.L_6342:
        /*002c*/ 	.word	0x00000000
        /*0030*/ 	.short	0x0000
        /*0032*/ 	.short	0x0000
        /*0034*/ 	.byte	0x00, 0xf0, 0x11, 0x00


	//----- nvinfo : EIATTR_SPARSE_MMA_MASK
	.align		4
.L_6343:
        /*0038*/ 	.byte	0x03, 0x50
        /*003a*/ 	.short	0x0000


	//----- nvinfo : EIATTR_MAXREG_COUNT
	.align		4
        /*003c*/ 	.byte	0x03, 0x1b
        /*003e*/ 	.short	0x00ff


	//----- nvinfo : EIATTR_MERCURY_ISA_VERSION
	.align		4
        /*0040*/ 	.byte	0x03, 0x5f
        /*0042*/ 	.short	0x0101


	//----- nvinfo : EIATTR_EXIT_INSTR_OFFSETS
	.align		4
        /*0044*/ 	.byte	0x04, 0x1c
        /*0046*/ 	.short	(.L_6345 - .L_6344)


	//   ....[0]....
.L_6344:
        /*0048*/ 	.word	0x00000490


	//   ....[1]....
        /*004c*/ 	.word	0x000016c0


	//   ....[2]....
        /*0050*/ 	.word	0x00001710


	//----- nvinfo : EIATTR_MAX_THREADS
	.align		4
.L_6345:
        /*0054*/ 	.byte	0x04, 0x05
        /*0056*/ 	.short	(.L_6347 - .L_6346)
.L_6346:
        /*0058*/ 	.word	0x00000080
        /*005c*/ 	.word	0x00000001
        /*0060*/ 	.word	0x00000001


	//----- nvinfo : EIATTR_CRS_STACK_SIZE
	.align		4
.L_6347:
        /*0064*/ 	.byte	0x04, 0x1e
        /*0066*/ 	.short	(.L_6349 - .L_6348)
.L_6348:
        /*0068*/ 	.word	0x00000000


	//----- nvinfo : EIATTR_CBANK_PARAM_SIZE
	.align		4
.L_6349:
        /*006c*/ 	.byte	0x03, 0x19
        /*006e*/ 	.short	0x0038


	//----- nvinfo : EIATTR_PARAM_CBANK
	.align		4
        /*0070*/ 	.byte	0x04, 0x0a
        /*0072*/ 	.short	(.L_6351 - .L_6350)
	.align		4
.L_6350:
        /*0074*/ 	.word	index@(.nv.constant0._ZN2at6native29vectorized_elementwise_kernelILi8EZZZNS0_49_GLOBAL__N__b919a28f_16_Normalization_cu_5c38458722batch_norm_elementwiseERKNS_6TensorES5_RKSt8optionalIS3_ES9_S5_S5_ENKUlvE0_clEvENKUlvE2_clEvEUlN3c104HalfEffffE_St5arrayIPcLm6EEEEviT0_T1_)
        /*0078*/ 	.short	0x0210
        /*007a*/ 	.short	0x0038


	//----- nvinfo : EIATTR_SW_WAR
	.align		4
.L_6351:
        /*007c*/ 	.byte	0x04, 0x36
        /*007e*/ 	.short	(.L_6353 - .L_6352)
.L_6352:
        /*0080*/ 	.word	0x00000008
.L_6353:


//--------------------- .nv.info._ZN2at6native18elementwise_kernelILi128ELi4EZNS0_15gpu_kernel_implIZZZNS0_49_GLOBAL__N__b919a28f_16_Normalization_cu_5c38458722batch_norm_elementwiseERKNS_6TensorES6_RKSt8optionalIS4_ESA_S6_S6_ENKUlvE0_clEvENKUlvE1_clEvEUlN3c108BFloat16EffffE_EEvRNS_18TensorIteratorBaseERKT_EUliE_EEviT1_ --------------------------
	.section	.nv.info._ZN2at6native18elementwise_kernelILi128ELi4EZNS0_15gpu_kernel_implIZZZNS0_49_GLOBAL__N__b919a28f_16_Normalization_cu_5c38458722batch_norm_elementwiseERKNS_6TensorES6_RKSt8optionalIS4_ESA_S6_S6_ENKUlvE0_clEvENKUlvE1_clEvEUlN3c108BFloat16EffffE_EEvRNS_18TensorIteratorBaseERKT_EUliE_EEviT1_,"",@"SHT_CUDA_INFO"
	.sectionflags	@""
	.align	4


	//----- nvinfo : EIATTR_CUDA_API_VERSION
	.align		4
        /*0000*/ 	.byte	0x04, 0x37
        /*0002*/ 	.short	(.L_6355 - .L_6354)
.L_6354:
        /*0004*/ 	.word	0x00000082


	//----- nvinfo : EIATTR_KPARAM_INFO
	.align		4
.L_6355:
        /*0008*/ 	.byte	0x04, 0x17
        /*000a*/ 	.short	(.L_6357 - .L_6356)
.L_6356:
        /*000c*/ 	.word	0x00000000
        /*0010*/ 	.short	0x0001
        /*0012*/ 	.short	0x0008
        /*0014*/ 	.byte	0x00, 0xf0, 0x21, 0x0f


	//----- nvinfo : EIATTR_KPARAM_INFO
	.align		4
.L_6357:
        /*0018*/ 	.byte	0x04, 0x17
        /*001a*/ 	.short	(.L_6359 - .L_6358)
.L_6358:
        /*001c*/ 	.word	0x00000000
        /*0020*/ 	.short	0x0000
        /*0022*/ 	.short	0x0000
        /*0024*/ 	.byte	0x00, 0xf0, 0x11, 0x00


	//----- nvinfo : EIATTR_SPARSE_MMA_MASK
	.align		4
.L_6359:
        /*0028*/ 	.byte	0x03, 0x50
        /*002a*/ 	.short	0x0000


	//----- nvinfo : EIATTR_MAXREG_COUNT
	.align		4
        /*002c*/ 	.byte	0x03, 0x1b
        /*002e*/ 	.short	0x0080


	//----- nvinfo : EIATTR_EXTERNS
	.align		4
        /*0030*/ 	.byte	0x04, 0x0f
        /*0032*/ 	.short	(.L_6361 - .L_6360)


	//   ....[0]....
	.align		4
.L_6360:
        /*0034*/ 	.word	index@(__assertfail)


	//----- nvinfo : EIATTR_MERCURY_ISA_VERSION
	.align		4
.L_6361:
        /*0038*/ 	.byte	0x03, 0x5f
        /*003a*/ 	.short	0x0101


	//----- nvinfo : EIATTR_SYSCALL_OFFSETS
	.align		4
        /*003c*/ 	.byte	0x04, 0x46
        /*003e*/ 	.short	(.L_6363 - .L_6362)


	//   ....[0]....
.L_6362:
        /*0040*/ 	.word	0x00002d40


	//   ....[1]....
        /*0044*/ 	.word	0x00003b90


	//   ....[2]....
        /*0048*/ 	.word	0x000049b0


	//   ....[3]....
        /*004c*/ 	.word	0x000057d0


	//   ....[4]....
        /*0050*/ 	.word	0x000065f0


	//   ....[5]....
        /*0054*/ 	.word	0x00007590


	//   ....[6]....
        /*0058*/ 	.word	0x0000a330


	//   ....[7]....
        /*005c*/ 	.word	0x0000b180


	//   ....[8]....
        /*0060*/ 	.word	0x0000bfa0


	//   ....[9]....
        /*0064*/ 	.word	0x0000cdc0


	//   ....[10]....
        /*0068*/ 	.word	0x0000dbe0


	//   ....[11]....
        /*006c*/ 	.word	0x0000eb90


	//   ....[12]....
        /*0070*/ 	.word	0x00011920


	//   ....[13]....
        /*0074*/ 	.word	0x00012770


	//   ....[14]....
        /*0078*/ 	.word	0x00013590


	//   ....[15]....
        /*007c*/ 	.word	0x000143b0


	//   ....[16]....
        /*0080*/ 	.word	0x000151d0


	//   ....[17]....
        /*0084*/ 	.word	0x00016180


	//   ....[18]....
        /*0088*/ 	.word	0x00018f00


	//   ....[19]....
        /*008c*/ 	.word	0x00019d50


	//   ....[20]....
        /*0090*/ 	.word	0x0001ab70


	//   ....[21]....
        /*0094*/ 	.word	0x0001b990


	//   ....[22]....
        /*0098*/ 	.word	0x0001c7b0


	//   ....[23]....
        /*009c*/ 	.word	0x0001d760


	//----- nvinfo : EIATTR_EXIT_INSTR_OFFSETS
	.align		4
.L_6363:
        /*00a0*/ 	.byte	0x04, 0x1c
        /*00a2*/ 	.short	(.L_6365 - .L_6364)


	//   ....[0]....
.L_6364:
        /*00a4*/ 	.word	0x00016250


	//   ....[1]....
        /*00a8*/ 	.word	0x0001c990


	//   ....[2]....
        /*00ac*/ 	.word	0x0001c9d0


	//   ....[3]....
        /*00b0*/ 	.word	0x0001ca70


	//   ....[4]....
        /*00b4*/ 	.word	0x0001cab0


	//   ....[5]....
        /*00b8*/ 	.word	0x0001caf0


	//   ....[6]....
        /*00bc*/ 	.word	0x0001cb80


	//   ....[7]....
        /*00c0*/ 	.word	0x0001cbc0


	//   ....[8]....
        /*00c4*/ 	.word	0x0001cc60


	//   ....[9]....
        /*00c8*/ 	.word	0x0001ccb0


	//   ....[10]....
        /*00cc*/ 	.word	0x0001cd00


	//   ....[11]....
        /*00d0*/ 	.word	0x0001cdd0


	//   ....[12]....
        /*00d4*/ 	.word	0x0001ce30


	//   ....[13]....
        /*00d8*/ 	.word	0x0001cfc0


	//   ....[14]....
        /*00dc*/ 	.word	0x0001d120


	//   ....[15]....
        /*00e0*/ 	.word	0x0001d140


	//   ....[16]....
        /*00e4*/ 	.word	0x0001d200


	//   ....[17]....
        /*00e8*/ 	.word	0x0001d380


	//   ....[18]....
        /*00ec*/ 	.word	0x0001d500


	//   ....[19]....
        /*00f0*/ 	.word	0x0001d660


	//   ....[20]....
        /*00f4*/ 	.word	0x0001d770


	//   ....[21]....
        /*00f8*/ 	.word	0x0001d7b0


	//   ....[22]....
        /*00fc*/ 	.word	0x0001d7f0


	//----- nvinfo : EIATTR_MAX_THREADS
	.align		4
.L_6365:
        /*0100*/ 	.byte	0x04, 0x05
        /*0102*/ 	.short	(.L_6367 - .L_6366)
.L_6366:
        /*0104*/ 	.word	0x00000080
        /*0108*/ 	.word	0x00000001
        /*010c*/ 	.word	0x00000001


	//----- nvinfo : EIATTR_CRS_STACK_SIZE
	.align		4
.L_6367:
        /*0110*/ 	.byte	0x04, 0x1e
        /*0112*/ 	.short	(.L_6369 - .L_6368)
.L_6368:
        /*0114*/ 	.word	0x00000000


	//----- nvinfo : EIATTR_CBANK_PARAM_SIZE
	.align		4
.L_6369:
        /*0118*/ 	.byte	0x03, 0x19
        /*011a*/ 	.short	0x03d0


	//----- nvinfo : EIATTR_PARAM_CBANK
	.align		4
        /*011c*/ 	.byte	0x04, 0x0a
        /*011e*/ 	.short	(.L_6371 - .L_6370)
	.align		4
.L_6370:
        /*0120*/ 	.word	index@(.nv.constant0._ZN2at6native18elementwise_kernelILi128ELi4EZNS0_15gpu_kernel_implIZZZNS0_49_GLOBAL__N__b919a28f_16_Normalization_cu_5c38458722batch_norm_elementwiseERKNS_6TensorES6_RKSt8optionalIS4_ESA_S6_S6_ENKUlvE0_clEvENKUlvE1_clEvEUlN3c108BFloat16EffffE_EEvRNS_18TensorIteratorBaseERKT_EUliE_EEviT1_)
        /*0124*/ 	.short	0x0210
        /*0126*/ 	.short	0x03d0


	//----- nvinfo : EIATTR_SW_WAR
	.align		4
.L_6371:
        /*0128*/ 	.byte	0x04, 0x36
        /*012a*/ 	.short	(.L_6373 - .L_6372)
.L_6372:
        /*012c*/ 	.word	0x00000008
.L_6373:


//--------------------- .nv.info._ZN2at6native27unrolled_elementwise_kernelIZZZNS0_49_GLOBAL__N__b919a28f_16_Normalization_cu_5c38458722batch_norm_elementwiseERKNS_6TensorES5_RKSt8optionalIS3_ES9_S5_S5_ENKUlvE0_clEvENKUlvE1_clEvEUlN3c108BFloat16EffffE_St5arrayIPcLm6EELi4E23TrivialOffsetCalculatorILi5EjESI_ILi1EjENS0_6memory12LoadWithCastILi5EEENSL_13StoreWithCastILi1EEEEEviT_T0_T2_T3_T4_T5_ --------------------------
	.section	.nv.info._ZN2at6native27unrolled_elementwise_kernelIZZZNS0_49_GLOBAL__N__b919a28f_16_Normalization_cu_5c38458722batch_norm_elementwiseERKNS_6TensorES5_RKSt8optionalIS3_ES9_S5_S5_ENKUlvE0_clEvENKUlvE1_clEvEUlN3c108BFloat16EffffE_St5arrayIPcLm6EELi4E23TrivialOffsetCalculatorILi5EjESI_ILi1EjENS0_6memory12LoadWithCastILi5EEENSL_13StoreWithCastILi1EEEEEviT_T0_T2_T3_T4_T5_,"",@"SHT_CUDA_INFO"
	.sectionflags	@""
	.align	4


	//----- nvinfo : EIATTR_CUDA_API_VERSION
	.align		4
        /*0000*/ 	.byte	0x04, 0x37
        /*0002*/ 	.short	(.L_6375 - .L_6374)
.L_6374:
        /*0004*/ 	.word	0x00000082


	//----- nvinfo : EIATTR_KPARAM_INFO
	.align		4
.L_6375:
        /*0008*/ 	.byte	0x04, 0x17
        /*000a*/ 	.short	(.L_6377 - .L_6376)
.L_6376:
        /*000c*/ 	.word	0x00000000
        /*0010*/ 	.short	0x0006
        /*0012*/ 	.short	0x0058
        /*0014*/ 	.byte	0x00, 0xf0, 0x21, 0x00


	//----- nvinfo : EIATTR_KPARAM_INFO
	.align		4
.L_6377:
        /*0018*/ 	.byte	0x04, 0x17
        /*001a*/ 	.short	(.L_6379 - .L_6378)
.L_6378:
        /*001c*/ 	.word	0x00000000
        /*0020*/ 	.short	0x0005
        /*0022*/ 	.short	0x003c
        /*0024*/ 	.byte	0x00, 0xf0, 0x71, 0x00


	//----- nvinfo : EIATTR_KPARAM_INFO
	.align		4
.L_6379:
        /*0028*/ 	.byte	0x04, 0x17
        /*002a*/ 	.short	(.L_6381 - .L_6380)
.L_6380:
        /*002c*/ 	.word	0x00000000
        /*0030*/ 	.short	0x0004
        /*0032*/ 	.short	0x0039
        /*0034*/ 	.byte	0x00, 0xf0, 0x05, 0x00


	//----- nvinfo : EIATTR_KPARAM_INFO
	.align		4
.L_6381:
        /*0038*/ 	.byte	0x04, 0x17
        /*003a*/ 	.short	(.L_6383 - .L_6382)
.L_6382:
        /*003c*/ 	.word	0x00000000
        /*0040*/ 	.short	0x0003
        /*0042*/ 	.short	0x0038
        /*0044*/ 	.byte	0x00, 0xf0, 0x05, 0x00


	//----- nvinfo : EIATTR_KPARAM_INFO
	.align		4
.L_6383:
        /*0048*/ 	.byte	0x04, 0x17
        /*004a*/ 	.short	(.L_6385 - .L_6384)
.L_6384:
        /*004c*/ 	.word	0x00000000
        /*0050*/ 	.short	0x0002
        /*0052*/ 	.short	0x0008
        /*0054*/ 	.byte	0x00, 0xf0, 0xc1, 0x00


	//----- nvinfo : EIATTR_KPARAM_INFO
	.align		4
.L_6385:
        /*0058*/ 	.byte	0x04, 0x17
        /*005a*/ 	.short	(.L_6387 - .L_6386)
.L_6386:
        /*005c*/ 	.word	0x00000000
        /*0060*/ 	.short	0x0001
        /*0062*/ 	.short	0x0004
        /*0064*/ 	.byte	0x00, 0xf0, 0x05, 0x00


	//----- nvinfo : EIATTR_KPARAM_INFO
	.align		4
.L_6387:
        /*0068*/ 	.byte	0x04, 0x17
        /*006a*/ 	.short	(.L_6389 - .L_6388)
.L_6388:
        /*006c*/ 	.word	0x00000000
        /*0070*/ 	.short	0x0000
        /*0072*/ 	.short	0x0000
        /*0074*/ 	.byte	0x00, 0xf0, 0x11, 0x00


	//----- nvinfo : EIATTR_SPARSE_MMA_MASK
	.align		4
.L_6389:
        /*0078*/ 	.byte	0x03, 0x50
        /*007a*/ 	.short	0x0000


	//----- nvinfo : EIATTR_MAXREG_COUNT
	.align		4
        /*007c*/ 	.byte	0x03, 0x1b
        /*007e*/ 	.short	0x00ff


	//----- nvinfo : EIATTR_EXTERNS
	.align		4
        /*0080*/ 	.byte	0x04, 0x0f
        /*0082*/ 	.short	(.L_6391 - .L_6390)


	//   ....[0]....
	.align		4
.L_6390:
        /*0084*/ 	.word	index@(__assertfail)


	//----- nvinfo : EIATTR_MERCURY_ISA_VERSION
	.align		4
.L_6391:
        /*0088*/ 	.byte	0x03, 0x5f
        /*008a*/ 	.short	0x0101


	//----- nvinfo : EIATTR_SYSCALL_OFFSETS
	.align		4
        /*008c*/ 	.byte	0x04, 0x46
        /*008e*/ 	.short	(.L_6393 - .L_6392)


	//   ....[0]....
.L_6392:
        /*0090*/ 	.word	0x00001140


	//   ....[1]....
        /*0094*/ 	.word	0x00001fa0


	//   ....[2]....
        /*0098*/ 	.word	0x00002dd0


	//   ....[3]....
        /*009c*/ 	.word	0x00003c00


	//   ....[4]....
        /*00a0*/ 	.word	0x00004a30


	//   ....[5]....
        /*00a4*/ 	.word	0x00005b40


	//   ....[6]....
        /*00a8*/ 	.word	0x000069a0


	//   ....[7]....
        /*00ac*/ 	.word	0x000077d0


	//   ....[8]....
        /*00b0*/ 	.word	0x00008600


	//   ....[9]....
        /*00b4*/ 	.word	0x00009430


	//   ....[10]....
        /*00b8*/ 	.word	0x0000a580


	//   ....[11]....
        /*00bc*/ 	.word	0x0000b3e0


	//   ....[12]....
        /*00c0*/ 	.word	0x0000c210


	//   ....[13]....
        /*00c4*/ 	.word	0x0000d040


	//   ....[14]....
        /*00c8*/ 	.word	0x0000de70


	//   ....[15]....
        /*00cc*/ 	.word	0x0000ef90


	//   ....[16]....
        /*00d0*/ 	.word	0x0000fe00


	//   ....[17]....
        /*00d4*/ 	.word	0x00010c40


	//   ....[18]....
        /*00d8*/ 	.word	0x00011a80


	//   ....[19]....
        /*00dc*/ 	.word	0x00012890


	//   ....[20]....
        /*00e0*/ 	.word	0x00013b60


	//   ....[21]....
        /*00e4*/ 	.word	0x00014b60


	//   ....[22]....
        /*00e8*/ 	.word	0x00015b20


	//   ....[23]....
        /*00ec*/ 	.word	0x00016b00


	//----- nvinfo : EIATTR_EXIT_INSTR_OFFSETS
	.align		4
.L_6393:
        /*00f0*/ 	.byte	0x04, 0x1c
        /*00f2*/ 	.short	(.L_6395 - .L_6394)


	//   ....[0]....
.L_6394:
        /*00f4*/ 	.word	0x00015be0


	//   ....[1]....
        /*00f8*/ 	.word	0x00015d30


	//   ....[2]....
        /*00fc*/ 	.word	0x00015d70


	//   ....[3]....
        /*0100*/ 	.word	0x00015e10


	//   ....[4]....
        /*0104*/ 	.word	0x00015e50


	//   ....[5]....
        /*0108*/ 	.word	0x00015e90


	//   ....[6]....
        /*010c*/ 	.word	0x00015f20


	//   ....[7]....
        /*0110*/ 	.word	0x00015f60


	//   ....[8]....
        /*0114*/ 	.word	0x00016000


	//   ....[9]....
        /*0118*/ 	.word	0x00016050


	//   ....[10]....
        /*011c*/ 	.word	0x000160a0


	//   ....[11]....
        /*0120*/ 	.word	0x00016170


	//   ....[12]....
        /*0124*/ 	.word	0x000161d0


	//   ....[13]....
        /*0128*/ 	.word	0x00016360


	//   ....[14]....
        /*012c*/ 	.word	0x000164c0


	//   ....[15]....
        /*0130*/ 	.word	0x000164e0


	//   ....[16]....
        /*0134*/ 	.word	0x000165a0


	//   ....[17]....
        /*0138*/ 	.word	0x00016720


	//   ....[18]....
        /*013c*/ 	.word	0x000168a0


	//   ....[19]....
        /*0140*/ 	.word	0x00016a00


	//   ....[20]....
        /*0144*/ 	.word	0x00016b10


	//   ....[21]....
        /*0148*/ 	.word	0x00016b50


	//   ....[22]....
        /*014c*/ 	.word	0x00016b90


	//----- nvinfo : EIATTR_MAX_THREADS
	.align		4
.L_6395:
        /*0150*/ 	.byte	0x04, 0x05
        /*0152*/ 	.short	(.L_6397 - .L_6396)
.L_6396:
        /*0154*/ 	.word	0x00000080
        /*0158*/ 	.word	0x00000001
        /*015c*/ 	.word	0x00000001


	//----- nvinfo : EIATTR_CRS_STACK_SIZE
	.align		4
.L_6397:
        /*0160*/ 	.byte	0x04, 0x1e
        /*0162*/ 	.short	(.L_6399 - .L_6398)
.L_6398:
        /*0164*/ 	.word	0x00000000


	//----- nvinfo : EIATTR_CBANK_PARAM_SIZE
	.align		4
.L_6399:
        /*0168*/ 	.byte	0x03, 0x19
        /*016a*/ 	.short	0x0060


	//----- nvinfo : EIATTR_PARAM_CBANK
	.align		4
        /*016c*/ 	.byte	0x04, 0x0a
        /*016e*/ 	.short	(.L_6401 - .L_6400)
	.align		4
.L_6400:
        /*0170*/ 	.word	index@(.nv.constant0._ZN2at6native27unrolled_elementwise_kernelIZZZNS0_49_GLOBAL__N__b919a28f_16_Normalization_cu_5c38458722batch_norm_elementwiseERKNS_6TensorES5_RKSt8optionalIS3_ES9_S5_S5_ENKUlvE0_clEvENKUlvE1_clEvEUlN3c108BFloat16EffffE_St5arrayIPcLm6EELi4E23TrivialOffsetCalculatorILi5EjESI_ILi1EjENS0_6memory12LoadWithCastILi5EEENSL_13StoreWithCastILi1EEEEEviT_T0_T2_T3_T4_T5_)
        /*0174*/ 	.short	0x0210
        /*0176*/ 	.short	0x0060


	//----- nvinfo : EIATTR_SW_WAR
	.align		4
.L_6401:
        /*0178*/ 	.byte	0x04, 0x36
        /*017a*/ 	.short	(.L_6403 - .L_6402)
.L_6402:
        /*017c*/ 	.word	0x00000008
.L_6403:


//--------------------- .nv.info._ZN2at6native18elementwise_kernelILi128ELi4EZNS0_22gpu_kernel_impl_nocastIZZZNS0_49_GLOBAL__N__b919a28f_16_Normalization_cu_5c38458722batch_norm_elementwiseERKNS_6TensorES6_RKSt8optionalIS4_ESA_S6_S6_ENKUlvE0_clEvENKUlvE1_clEvEUlN3c108BFloat16EffffE_EEvRNS_18TensorIteratorBaseERKT_EUliE_EEviT1_ --------------------------
	.section	.nv.info._ZN2at6native18elementwise_kernelILi128ELi4EZNS0_22gpu_kernel_impl_nocastIZZZNS0_49_GLOBAL__N__b919a28f_16_Normalization_cu_5c38458722batch_norm_elementwiseERKNS_6TensorES6_RKSt8optionalIS4_ESA_S6_S6_ENKUlvE0_clEvENKUlvE1_clEvEUlN3c108BFloat16EffffE_EEvRNS_18TensorIteratorBaseERKT_EUliE_EEviT1_,"",@"SHT_CUDA_INFO"
	.sectionflags	@""
	.align	4


	//----- nvinfo : EIATTR_CUDA_API_VERSION
	.align		4
        /*0000*/ 	.byte	0x04, 0x37
        /*0002*/ 	.short	(.L_6405 - .L_6404)
.L_6404:
        /*0004*/ 	.word	0x00000082


	//----- nvinfo : EIATTR_KPARAM_INFO
	.align		4
.L_6405:
        /*0008*/ 	.byte	0x04, 0x17
        /*000a*/ 	.short	(.L_6407 - .L_6406)
.L_6406:
        /*000c*/ 	.word	0x00000000
        /*0010*/ 	.short	0x0001
        /*0012*/ 	.short	0x0008
        /*0014*/ 	.byte	0x00, 0xf0, 0x21, 0x0f


	//----- nvinfo : EIATTR_KPARAM_INFO
	.align		4
.L_6407:
        /*0018*/ 	.byte	0x04, 0x17
        /*001a*/ 	.short	(.L_6409 - .L_6408)
.L_6408:
        /*001c*/ 	.word	0x00000000
        /*0020*/ 	.short	0x0000
        /*0022*/ 	.short	0x0000
        /*0024*/ 	.byte	0x00, 0xf0, 0x11, 0x00


	//----- nvinfo : EIATTR_SPARSE_MMA_MASK
	.align		4
.L_6409:
        /*0028*/ 	.byte	0x03, 0x50
        /*002a*/ 	.short	0x0000


	//----- nvinfo : EIATTR_MAXREG_COUNT
	.align		4
        /*002c*/ 	.byte	0x03, 0x1b
        /*002e*/ 	.short	0x0080


	//----- nvinfo : EIATTR_MERCURY_ISA_VERSION
	.align		4
        /*0030*/ 	.byte	0x03, 0x5f
        /*0032*/ 	.short	0x0101


	//----- nvinfo : EIATTR_EXIT_INSTR_OFFSETS
	.align		4
        /*0034*/ 	.byte	0x04, 0x1c
        /*0036*/ 	.short	(.L_6411 - .L_6410)


	//   ....[0]....
.L_6410:
        /*0038*/ 	.word	0x00005c10


	//   ....[1]....
        /*003c*/ 	.word	0x00007a60


	//----- nvinfo : EIATTR_MAX_THREADS
	.align		4
.L_6411:
        /*0040*/ 	.byte	0x04, 0x05
        /*0042*/ 	.short	(.L_6413 - .L_6412)
.L_6412:
        /*0044*/ 	.word	0x00000080
        /*0048*/ 	.word	0x00000001
        /*004c*/ 	.word	0x00000001


	//----- nvinfo : EIATTR_CRS_STACK_SIZE
	.align		4
.L_6413:
        /*0050*/ 	.byte	0x04, 0x1e
        /*0052*/ 	.short	(.L_6415 - .L_6414)
.L_6414:
        /*0054*/ 	.word	0x00000000


	//----- nvinfo : EIATTR_CBANK_PARAM_SIZE
	.align		4
.L_6415:
        /*0058*/ 	.byte	0x03, 0x19
        /*005a*/ 	.short	0x03d0


	//----- nvinfo : EIATTR_PARAM_CBANK
	.align		4
        /*005c*/ 	.byte	0x04, 0x0a
        /*005e*/ 	.short	(.L_6417 - .L_6416)
	.align		4
.L_6416:
        /*0060*/ 	.word	index@(.nv.constant0._ZN2at6native18elementwise_kernelILi128ELi4EZNS0_22gpu_kernel_impl_nocastIZZZNS0_49_GLOBAL__N__b919a28f_16_Normalization_cu_5c38458722batch_norm_elementwiseERKNS_6TensorES6_RKSt8optionalIS4_ESA_S6_S6_ENKUlvE0_clEvENKUlvE1_clEvEUlN3c108BFloat16EffffE_EEvRNS_18TensorIteratorBaseERKT_EUliE_EEviT1_)
        /*0064*/ 	.short	0x0210
        /*0066*/ 	.short	0x03d0


	//----- nvinfo : EIATTR_SW_WAR
	.align		4
.L_6417:
        /*0068*/ 	.byte	0x04, 0x36
        /*006a*/ 	.short	(.L_6419 - .L_6418)
.L_6418:
        /*006c*/ 	.word	0x00000008
.L_6419:


//--------------------- .nv.info._ZN2at6native27unrolled_elementwise_kernelIZZZNS0_49_GLOBAL__N__b919a28f_16_Normalization_cu_5c38458722batch_norm_elementwiseERKNS_6TensorES5_RKSt8optionalIS3_ES9_S5_S5_ENKUlvE0_clEvENKUlvE1_clEvEUlN3c108BFloat16EffffE_St5arrayIPcLm6EELi4E23TrivialOffsetCalculatorILi5EjESI_ILi1EjENS0_6memory15LoadWithoutCastENSL_16StoreWithoutCastEEEviT_T0_T2_T3_T4_T5_ --------------------------
	.section	.nv.info._ZN2at6native27unrolled_elementwise_kernelIZZZNS0_49_GLOBAL__N__b919a28f_16_Normalization_cu_5c38458722batch_norm_elementwiseERKNS_6TensorES5_RKSt8optionalIS3_ES9_S5_S5_ENKUlvE0_clEvENKUlvE1_clEvEUlN3c108BFloat16EffffE_St5arrayIPcLm6EELi4E23TrivialOffsetCalculatorILi5EjESI_ILi1EjENS0_6memory15LoadWithoutCastENSL_16StoreWithoutCastEEEviT_T0_T2_T3_T4_T5_,"",@"SHT_CUDA_INFO"
	.sectionflags	@""
	.align	4


	//----- nvinfo : EIATTR_CUDA_API_VERSION
	.align		4
        /*0000*/ 	.byte	0x04, 0x37
        /*0002*/ 	.short	(.L_6421 - .L_6420)
.L_6420:
        /*0004*/ 	.word	0x00000082


	//----- nvinfo : EIATTR_KPARAM_INFO
	.align		4
.L_6421:
        /*0008*/ 	.byte	0x04, 0x17
        /*000a*/ 	.short	(.L_6423 - .L_6422)
.L_6422:
        /*000c*/ 	.word	0x00000000
        /*0010*/ 	.short	0x0006
        /*0012*/ 	.short	0x003b
        /*0014*/ 	.byte	0x00, 0xf0, 0x05, 0x00


	//----- nvinfo : EIATTR_KPARAM_INFO
	.align		4
.L_6423:
        /*0018*/ 	.byte	0x04, 0x17
        /*001a*/ 	.short	(.L_6425 - .L_6424)
.L_6424:
        /*001c*/ 	.word	0x00000000
        /*0020*/ 	.short	0x0005
        /*0022*/ 	.short	0x003a
        /*0024*/ 	.byte	0x00, 0xf0, 0x05, 0x00


	//----- nvinfo : EIATTR_KPARAM_INFO
	.align		4
.L_6425:
        /*0028*/ 	.byte	0x04, 0x17
        /*002a*/ 	.short	(.L_6427 - .L_6426)
.L_6426:
        /*002c*/ 	.word	0x00000000
        /*0030*/ 	.short	0x0004
        /*0032*/ 	.short	0x0039
        /*0034*/ 	.byte	0x00, 0xf0, 0x05, 0x00


	//----- nvinfo : EIATTR_KPARAM_INFO
	.align		4
.L_6427:
        /*0038*/ 	.byte	0x04, 0x17
        /*003a*/ 	.short	(.L_6429 - .L_6428)
.L_6428:
        /*003c*/ 	.word	0x00000000
        /*0040*/ 	.short	0x0003
        /*0042*/ 	.short	0x0038
        /*0044*/ 	.byte	0x00, 0xf0, 0x05, 0x00


	//----- nvinfo : EIATTR_KPARAM_INFO
	.align		4
.L_6429:
        /*0048*/ 	.byte	0x04, 0x17
        /*004a*/ 	.short	(.L_6431 - .L_6430)
.L_6430:
        /*004c*/ 	.word	0x00000000
        /*0050*/ 	.short	0x0002
        /*0052*/ 	.short	0x0008
        /*0054*/ 	.byte	0x00, 0xf0, 0xc1, 0x00


	//----- nvinfo : EIATTR_KPARAM_INFO
	.align		4
.L_6431:
        /*0058*/ 	.byte	0x04, 0x17
        /*005a*/ 	.short	(.L_6433 - .L_6432)
.L_6432:
        /*005c*/ 	.word	0x00000000
        /*0060*/ 	.short	0x0001
        /*0062*/ 	.short	0x0004
        /*0064*/ 	.byte	0x00, 0xf0, 0x05, 0x00


	//----- nvinfo : EIATTR_KPARAM_INFO
	.align		4
.L_6433:
        /*0068*/ 	.byte	0x04, 0x17
        /*006a*/ 	.short	(.L_6435 - .L_6434)
.L_6434:
        /*006c*/ 	.word	0x00000000
        /*0070*/ 	.short	0x0000
        /*0072*/ 	.short	0x0000
        /*0074*/ 	.byte	0x00, 0xf0, 0x11, 0x00


	//----- nvinfo : EIATTR_SPARSE_MMA_MASK
	.align		4
.L_6435:
        /*0078*/ 	.byte	0x03, 0x50
        /*007a*/ 	.short	0x0000


	//----- nvinfo : EIATTR_MAXREG_COUNT
	.align		4
        /*007c*/ 	.byte	0x03, 0x1b
        /*007e*/ 	.short	0x00ff


	//----- nvinfo : EIATTR_MERCURY_ISA_VERSION
	.align		4
        /*0080*/ 	.byte	0x03, 0x5f
        /*0082*/ 	.short	0x0101


	//----- nvinfo : EIATTR_EXIT_INSTR_OFFSETS
	.align		4
        /*0084*/ 	.byte	0x04, 0x1c
        /*0086*/ 	.short	(.L_6437 - .L_6436)


	//   ....[0]....
.L_6436:
        /*0088*/ 	.word	0x00000870


	//   ....[1]....
        /*008c*/ 	.word	0x00000900


	//----- nvinfo : EIATTR_MAX_THREADS
	.align		4
.L_6437:
        /*0090*/ 	.byte	0x04, 0x05
        /*0092*/ 	.short	(.L_6439 - .L_6438)
.L_6438:
        /*0094*/ 	.word	0x00000080
        /*0098*/ 	.word	0x00000001
        /*009c*/ 	.word	0x00000001


	//----- nvinfo : EIATTR_CRS_STACK_SIZE
	.align		4
.L_6439:
        /*00a0*/ 	.byte	0x04, 0x1e
        /*00a2*/ 	.short	(.L_6441 - .L_6440)
.L_6440:
        /*00a4*/ 	.word	0x00000000


	//----- nvinfo : EIATTR_CBANK_PARAM_SIZE
	.align		4
.L_6441:
        /*00a8*/ 	.byte	0x03, 0x19
        /*00aa*/ 	.short	0x003c


	//----- nvinfo : EIATTR_PARAM_CBANK
	.align		4
        /*00ac*/ 	.byte	0x04, 0x0a
        /*00ae*/ 	.short	(.L_6443 - .L_6442)
	.align		4
.L_6442:
        /*00b0*/ 	.word	index@(.nv.constant0._ZN2at6native27unrolled_elementwise_kernelIZZZNS0_49_GLOBAL__N__b919a28f_16_Normalization_cu_5c38458722batch_norm_elementwiseERKNS_6TensorES5_RKSt8optionalIS3_ES9_S5_S5_ENKUlvE0_clEvENKUlvE1_clEvEUlN3c108BFloat16EffffE_St5arrayIPcLm6EELi4E23TrivialOffsetCalculatorILi5EjESI_ILi1EjENS0_6memory15LoadWithoutCastENSL_16StoreWithoutCastEEEviT_T0_T2_T3_T4_T5_)
        /*00b4*/ 	.short	0x0210
        /*00b6*/ 	.short	0x003c


	//----- nvinfo : EIATTR_SW_WAR
	.align		4
.L_6443:
        /*00b8*/ 	.byte	0x04, 0x36
        /*00ba*/ 	.short	(.L_6445 - .L_6444)
.L_6444:
        /*00bc*/ 	.word	0x00000008
.L_6445:


//--------------------- .nv.info._ZN2at6native29vectorized_elementwise_kernelILi2EZZZNS0_49_GLOBAL__N__b919a28f_16_Normalization_cu_5c38458722batch_norm_elementwiseERKNS_6TensorES5_RKSt8optionalIS3_ES9_S5_S5_ENKUlvE0_clEvENKUlvE1_clEvEUlN3c108BFloat16EffffE_St5arrayIPcLm6EEEEviT0_T1_ --------------------------
	.section	.nv.info._ZN2at6native29vectorized_elementwise_kernelILi2EZZZNS0_49_GLOBAL__N__b919a28f_16_Normalization_cu_5c38458722batch_norm_elementwiseERKNS_6TensorES5_RKSt8optionalIS3_ES9_S5_S5_ENKUlvE0_clEvENKUlvE1_clEvEUlN3c108BFloat16EffffE_St5arrayIPcLm6EEEEviT0_T1_,"",@"SHT_CUDA_INFO"
	.sectionflags	@""
	.align	4


	//----- nvinfo : EIATTR_CUDA_API_VERSION
	.align		4
        /*0000*/ 	.byte	0x04, 0x37
        /*0002*/ 	.short	(.L_6447 - .L_6446)
.L_6446:
        /*0004*/ 	.word	0x00000082


	//----- nvinfo : EIATTR_KPARAM_INFO
	.align		4
.L_6447:
        /*0008*/ 	.byte	0x04, 0x17
        /*000a*/ 	.short	(.L_6449 - .L_6448)
.L_6448:
        /*000c*/ 	.word	0x00000000
        /*0010*/ 	.short	0x0002
        /*0012*/ 	.short	0x0008
        /*0014*/ 	.byte	0x00, 0xf0, 0xc1, 0x00


	//----- nvinfo : EIATTR_KPARAM_INFO
	.align		4
.L_6449:
        /*0018*/ 	.byte	0x04, 0x17
        /*001a*/ 	.short	(.L_6451 - .L_6450)
.L_6450:
        /*001c*/ 	.word	0x00000000
        /*0020*/ 	.short	0x0001
        /*0022*/ 	.short	0x0004
        /*0024*/ 	.byte	0x00, 0xf0, 0x05, 0x00


	//----- nvinfo : EIATTR_KPARAM_INFO
	.align		4
.L_6451:
        /*0028*/ 	.byte	0x04, 0x17
        /*002a*/ 	.short	(.L_6453 - .L_6452)
.L_6452:
        /*002c*/ 	.word	0x00000000
        /*0030*/ 	.short	0x0000
        /*0032*/ 	.short	0x0000
        /*0034*/ 	.byte	0x00, 0xf0, 0x11, 0x00


	//----- nvinfo : EIATTR_SPARSE_MMA_MASK
	.align		4
.L_6453:
        /*0038*/ 	.byte	0x03, 0x50
        /*003a*/ 	.short	0x0000


	//----- nvinfo : EIATTR_MAXREG_COUNT
	.align		4
        /*003c*/ 	.byte	0x03, 0x1b
        /*003e*/ 	.short	0x00ff


	//----- nvinfo : EIATTR_MERCURY_ISA_VERSION
	.align		4
        /*0040*/ 	.byte	0x03, 0x5f
        /*0042*/ 	.short	0x0101


	//----- nvinfo : EIATTR_EXIT_INSTR_OFFSETS
	.align		4
        /*0044*/ 	.byte	0x04, 0x1c
        /*0046*/ 	.short	(.L_6455 - .L_6454)


	//   ....[0]....
.L_6454:
        /*0048*/ 	.word	0x000005b0


	//   ....[1]....
        /*004c*/ 	.word	0x000017e0


	//   ....[2]....
        /*0050*/ 	.word	0x00001830


	//----- nvinfo : EIATTR_MAX_THREADS
	.align		4
.L_6455:
        /*0054*/ 	.byte	0x04, 0x05
        /*0056*/ 	.short	(.L_6457 - .L_6456)
.L_6456:
        /*0058*/ 	.word	0x00000080
        /*005c*/ 	.word	0x00000001
        /*0060*/ 	.word	0x00000001


	//----- nvinfo : EIATTR_CRS_STACK_SIZE
	.align		4
.L_6457:
        /*0064*/ 	.byte	0x04, 0x1e
        /*0066*/ 	.short	(.L_6459 - .L_6458)
.L_6458:
        /*0068*/ 	.word	0x00000000


	//----- nvinfo : EIATTR_CBANK_PARAM_SIZE
	.align		4
.L_6459:
        /*006c*/ 	.byte	0x03, 0x19
        /*006e*/ 	.short	0x0038


	//----- nvinfo : EIATTR_PARAM_CBANK
	.align		4
        /*0070*/ 	.byte	0x04, 0x0a
        /*0072*/ 	.short	(.L_6461 - .L_6460)
	.align		4
.L_6460:
        /*0074*/ 	.word	index@(.nv.constant0._ZN2at6native29vectorized_elementwise_kernelILi2EZZZNS0_49_GLOBAL__N__b919a28f_16_Normalization_cu_5c38458722batch_norm_elementwiseERKNS_6TensorES5_RKSt8optionalIS3_ES9_S5_S5_ENKUlvE0_clEvENKUlvE1_clEvEUlN3c108BFloat16EffffE_St5arrayIPcLm6EEEEviT0_T1_)
        /*0078*/ 	.short	0x0210
        /*007a*/ 	.short	0x0038


	//----- nvinfo : EIATTR_SW_WAR
	.align		4
.L_6461:
        /*007c*/ 	.byte	0x04, 0x36
        /*007e*/ 	.short	(.L_6463 - .L_6462)
.L_6462:
        /*0080*/ 	.word	0x00000008
.L_6463:


//--------------------- .nv.info._ZN2at6native29vectorized_elementwise_kernelILi4EZZZNS0_49_GLOBAL__N__b919a28f_16_Normalization_cu_5c38458722batch_norm_elementwiseERKNS_6TensorES5_RKSt8optionalIS3_ES9_S5_S5_ENKUlvE0_clEvENKUlvE1_clEvEUlN3c108BFloat16EffffE_St5arrayIPcLm6EEEEviT0_T1_ --------------------------
	.section	.nv.info._ZN2at6native29vectorized_elementwise_kernelILi4EZZZNS0_49_GLOBAL__N__b919a28f_16_Normalization_cu_5c38458722batch_norm_elementwiseERKNS_6TensorES5_RKSt8optionalIS3_ES9_S5_S5_ENKUlvE0_clEvENKUlvE1_clEvEUlN3c108BFloat16EffffE_St5arrayIPcLm6EEEEviT0_T1_,"",@"SHT_CUDA_INFO"
	.sectionflags	@""
	.align	4


	//----- nvinfo : EIATTR_CUDA_API_VERSION
	.align		4
        /*0000*/ 	.byte	0x04, 0x37
        /*0002*/ 	.short	(.L_6465 - .L_6464)
.L_6464:
        /*0004*/ 	.word	0x00000082


	//----- nvinfo : EIATTR_KPARAM_INFO
	.align		4
.L_6465:
        /*0008*/ 	.byte	0x04, 0x17
        /*000a*/ 	.short	(.L_6467 - .L_6466)
.L_6466:
        /*000c*/ 	.word	0x00000000
        /*0010*/ 	.short	0x0002
        /*0012*/ 	.short	0x0008
        /*0014*/ 	.byte	0x00, 0xf0, 0xc1, 0x00


	//----- nvinfo : EIATTR_KPARAM_INFO
	.align		4
.L_6467:
        /*0018*/ 	.byte	0x04, 0x17
        /*001a*/ 	.short	(.L_6469 - .L_6468)
.L_6468:
        /*001c*/ 	.word	0x00000000
        /*0020*/ 	.short	0x0001
        /*0022*/ 	.short	0x0004
        /*0024*/ 	.byte	0x00, 0xf0, 0x05, 0x00


	//----- nvinfo : EIATTR_KPARAM_INFO
	.align		4
.L_6469:
        /*0028*/ 	.byte	0x04, 0x17
        /*002a*/ 	.short	(.L_6471 - .L_6470)
.L_6470:
        /*002c*/ 	.word	0x00000000
        /*0030*/ 	.short	0x0000
        /*0032*/ 	.short	0x0000
        /*0034*/ 	.byte	0x00, 0xf0, 0x11, 0x00


	//----- nvinfo : EIATTR_SPARSE_MMA_MASK
	.align		4
.L_6471:
        /*0038*/ 	.byte	0x03, 0x50
        /*003a*/ 	.short	0x0000


	//----- nvinfo : EIATTR_MAXREG_COUNT
	.align		4
        /*003c*/ 	.byte	0x03, 0x1b
        /*003e*/ 	.short	0x00ff


	//----- nvinfo : EIATTR_MERCURY_ISA_VERSION
	.align		4
        /*0040*/ 	.byte	0x03, 0x5f
        /*0042*/ 	.short	0x0101


	//----- nvinfo : EIATTR_EXIT_INSTR_OFFSETS
	.align		4
        /*0044*/ 	.byte	0x04, 0x1c
        /*0046*/ 	.short	(.L_6473 - .L_6472)


	//   ....[0]....
.L_6472:
        /*0048*/ 	.word	0x000004f0


	//   ....[1]....
        /*004c*/ 	.word	0x00001700


	//   ....[2]....
        /*0050*/ 	.word	0x00001750


	//----- nvinfo : EIATTR_MAX_THREADS
	.align		4
.L_6473:
        /*0054*/ 	.byte	0x04, 0x05
        /*0056*/ 	.short	(.L_6475 - .L_6474)
.L_6474:
        /*0058*/ 	.word	0x00000080
        /*005c*/ 	.word	0x00000001
        /*0060*/ 	.word	0x00000001


	//----- nvinfo : EIATTR_CRS_STACK_SIZE
	.align		4
.L_6475:
        /*0064*/ 	.byte	0x04, 0x1e
        /*0066*/ 	.short	(.L_6477 - .L_6476)
.L_6476:
        /*0068*/ 	.word	0x00000000


	//----- nvinfo : EIATTR_CBANK_PARAM_SIZE
	.align		4
.L_6477:
        /*006c*/ 	.byte	0x03, 0x19
        /*006e*/ 	.short	0x0038


	//----- nvinfo : EIATTR_PARAM_CBANK
	.align		4
        /*0070*/ 	.byte	0x04, 0x0a
        /*0072*/ 	.short	(.L_6479 - .L_6478)
	.align		4
.L_6478:
        /*0074*/ 	.word	index@(.nv.constant0._ZN2at6native29vectorized_elementwise_kernelILi4EZZZNS0_49_GLOBAL__N__b919a28f_16_Normalization_cu_5c38458722batch_norm_elementwiseERKNS_6TensorES5_RKSt8optionalIS3_ES9_S5_S5_ENKUlvE0_clEvENKUlvE1_clEvEUlN3c108BFloat16EffffE_St5arrayIPcLm6EEEEviT0_T1_)
        /*0078*/ 	.short	0x0210
        /*007a*/ 	.short	0x0038


	//----- nvinfo : EIATTR_SW_WAR
	.align		4
.L_6479:
        /*007c*/ 	.byte	0x04, 0x36
        /*007e*/ 	.short	(.L_6481 - .L_6480)
.L_6480:
        /*0080*/ 	.word	0x00000008
.L_6481:


//--------------------- .nv.info._ZN2at6native29vectorized_elementwise_kernelILi8EZZZNS0_49_GLOBAL__N__b919a28f_16_Normalization_cu_5c38458722batch_norm_elementwiseERKNS_6TensorES5_RKSt8optionalIS3_ES9_S5_S5_ENKUlvE0_clEvENKUlvE1_clEvEUlN3c108BFloat16EffffE_St5arrayIPcLm6EEEEviT0_T1_ --------------------------
	.section	.nv.info._ZN2at6native29vectorized_elementwise_kernelILi8EZZZNS0_49_GLOBAL__N__b919a28f_16_Normalization_cu_5c38458722batch_norm_elementwiseERKNS_6TensorES5_RKSt8optionalIS3_ES9_S5_S5_ENKUlvE0_clEvENKUlvE1_clEvEUlN3c108BFloat16EffffE_St5arrayIPcLm6EEEEviT0_T1_,"",@"SHT_CUDA_INFO"
	.sectionflags	@""
	.align	4


	//----- nvinfo : EIATTR_CUDA_API_VERSION
	.align		4
        /*0000*/ 	.byte	0x04, 0x37
        /*0002*/ 	.short	(.L_6483 - .L_6482)
.L_6482:
        /*0004*/ 	.word	0x00000082


	//----- nvinfo : EIATTR_KPARAM_INFO
	.align		4
.L_6483:
        /*0008*/ 	.byte	0x04, 0x17
        /*000a*/ 	.short	(.L_6485 - .L_6484)
.L_6484:
        /*000c*/ 	.word	0x00000000
        /*0010*/ 	.short	0x0002
        /*0012*/ 	.short	0x0008
        /*0014*/ 	.byte	0x00, 0xf0, 0xc1, 0x00


	//----- nvinfo : EIATTR_KPARAM_INFO
	.align		4
.L_6485:
        /*0018*/ 	.byte	0x04, 0x17
        /*001a*/ 	.short	(.L_6487 - .L_6486)
.L_6486:
        /*001c*/ 	.word	0x00000000
        /*0020*/ 	.short	0x0001
        /*0022*/ 	.short	0x0004
        /*0024*/ 	.byte	0x00, 0xf0, 0x05, 0x00


	//----- nvinfo : EIATTR_KPARAM_INFO
	.align		4
.L_6487:
        /*0028*/ 	.byte	0x04, 0x17
        /*002a*/ 	.short	(.L_6489 - .L_6488)
.L_6488:
        /*002c*/ 	.word	0x00000000
        /*0030*/ 	.short	0x0000
        /*0032*/ 	.short	0x0000
        /*0034*/ 	.byte	0x00, 0xf0, 0x11, 0x00


	//----- nvinfo : EIATTR_SPARSE_MMA_MASK
	.align		4
.L_6489:
        /*0038*/ 	.byte	0x03, 0x50
        /*003a*/ 	.short	0x0000


	//----- nvinfo : EIATTR_MAXREG_COUNT
	.align		4
        /*003c*/ 	.byte	0x03, 0x1b
        /*003e*/ 	.short	0x00ff


	//----- nvinfo : EIATTR_MERCURY_ISA_VERSION
	.align		4
        /*0040*/ 	.byte	0x03, 0x5f
        /*0042*/ 	.short	0x0101


	//----- nvinfo : EIATTR_EXIT_INSTR_OFFSETS
	.align		4
        /*0044*/ 	.byte	0x04, 0x1c
        /*0046*/ 	.short	(.L_6491 - .L_6490)


	//   ....[0]....
.L_6490:
        /*0048*/ 	.word	0x000004d0


	//   ....[1]....
        /*004c*/ 	.word	0x00001700


	//   ....[2]....
        /*0050*/ 	.word	0x00001750


	//----- nvinfo : EIATTR_MAX_THREADS
	.align		4
.L_6491:
        /*0054*/ 	.byte	0x04, 0x05
        /*0056*/ 	.short	(.L_6493 - .L_6492)
.L_6492:
        /*0058*/ 	.word	0x00000080
        /*005c*/ 	.word	0x00000001
        /*0060*/ 	.word	0x00000001


	//----- nvinfo : EIATTR_CRS_STACK_SIZE
	.align		4
.L_6493:
        /*0064*/ 	.byte	0x04, 0x1e
        /*0066*/ 	.short	(.L_6495 - .L_6494)
.L_6494:
        /*0068*/ 	.word	0x00000000


	//----- nvinfo : EIATTR_CBANK_PARAM_SIZE
	.align		4
.L_6495:
        /*006c*/ 	.byte	0x03, 0x19
        /*006e*/ 	.short	0x0038


	//----- nvinfo : EIATTR_PARAM_CBANK
	.align		4
        /*0070*/ 	.byte	0x04, 0x0a
        /*0072*/ 	.short	(.L_6497 - .L_6496)
	.align		4
.L_6496:
        /*0074*/ 	.word	index@(.nv.constant0._ZN2at6native29vectorized_elementwise_kernelILi8EZZZNS0_49_GLOBAL__N__b919a28f_16_Normalization_cu_5c38458722batch_norm_elementwiseERKNS_6TensorES5_RKSt8optionalIS3_ES9_S5_S5_ENKUlvE0_clEvENKUlvE1_clEvEUlN3c108BFloat16EffffE_St5arrayIPcLm6EEEEviT0_T1_)
        /*0078*/ 	.short	0x0210
        /*007a*/ 	.short	0x0038


	//----- nvinfo : EIATTR_SW_WAR
	.align		4
.L_6497:
        /*007c*/ 	.byte	0x04, 0x36
        /*007e*/ 	.short	(.L_6499 - .L_6498)
.L_6498:
        /*0080*/ 	.word	0x00000008
.L_6499:


//--------------------- .nv.info._ZN2at6native18elementwise_kernelILi128ELi4EZNS0_15gpu_kernel_implIZZZNS0_49_GLOBAL__N__b919a28f_16_Normalization_cu_5c38458722batch_norm_elementwiseERKNS_6TensorES6_RKSt8optionalIS4_ESA_S6_S6_ENKUlvE0_clEvENKUlvE0_clEvEUlfffffE_EEvRNS_18TensorIteratorBaseERKT_EUliE_EEviT1_ --------------------------
	.section	.nv.info._ZN2at6native18elementwise_kernelILi128ELi4EZNS0_15gpu_kernel_implIZZZNS0_49_GLOBAL__N__b919a28f_16_Normalization_cu_5c38458722batch_norm_elementwiseERKNS_6TensorES6_RKSt8optionalIS4_ESA_S6_S6_ENKUlvE0_clEvENKUlvE0_clEvEUlfffffE_EEvRNS_18TensorIteratorBaseERKT_EUliE_EEviT1_,"",@"SHT_CUDA_INFO"
	.sectionflags	@""
	.align	4


	//----- nvinfo : EIATTR_CUDA_API_VERSION
	.align		4
        /*0000*/ 	.byte	0x04, 0x37
        /*0002*/ 	.short	(.L_6501 - .L_6500)
.L_6500:
        /*0004*/ 	.word	0x00000082


	//----- nvinfo : EIATTR_KPARAM_INFO
	.align		4
.L_6501:
        /*0008*/ 	.byte	0x04, 0x17
        /*000a*/ 	.short	(.L_6503 - .L_6502)
.L_6502:
        /*000c*/ 	.word	0x00000000
        /*0010*/ 	.short	0x0001
        /*0012*/ 	.short	0x0008
        /*0014*/ 	.byte	0x00, 0xf0, 0x21, 0x0f


	//----- nvinfo : EIATTR_KPARAM_INFO
	.align		4
.L_6503:
        /*0018*/ 	.byte	0x04, 0x17
        /*001a*/ 	.short	(.L_6505 - .L_6504)
.L_6504:
        /*001c*/ 	.word	0x00000000
        /*0020*/ 	.short	0x0000
        /*0022*/ 	.short	0x0000
        /*0024*/ 	.byte	0x00, 0xf0, 0x11, 0x00


	//----- nvinfo : EIATTR_SPARSE_MMA_MASK
	.align		4
.L_6505:
        /*0028*/ 	.byte	0x03, 0x50
        /*002a*/ 	.short	0x0000


	//----- nvinfo : EIATTR_MAXREG_COUNT
	.align		4
        /*002c*/ 	.byte	0x03, 0x1b
        /*002e*/ 	.short	0x0080


	//----- nvinfo : EIATTR_EXTERNS
	.align		4
        /*0030*/ 	.byte	0x04, 0x0f
        /*0032*/ 	.short	(.L_6507 - .L_6506)


	//   ....[0]....
	.align		4
.L_6506:
        /*0034*/ 	.word	index@(__assertfail)


	//----- nvinfo : EIATTR_MERCURY_ISA_VERSION
	.align		4
.L_6507:
        /*0038*/ 	.byte	0x03, 0x5f
        /*003a*/ 	.short	0x0101


	//----- nvinfo : EIATTR_SYSCALL_OFFSETS
	.align		4
        /*003c*/ 	.byte	0x04, 0x46
        /*003e*/ 	.short	(.L_6509 - .L_6508)


	//   ....[0]....
.L_6508:
        /*0040*/ 	.word	0x00002ae0


	//   ....[1]....
        /*0044*/ 	.word	0x00003900


	//   ....[2]....
        /*0048*/ 	.word	0x00004720


	//   ....[3]....
        /*004c*/ 	.word	0x00005540


	//   ....[4]....
        /*0050*/ 	.word	0x00006360


	//   ....[5]....
        /*0054*/ 	.word	0x000071e0


	//   ....[6]....
        /*0058*/ 	.word	0x00009d00


	//   ....[7]....
        /*005c*/ 	.word	0x0000ab20


	//   ....[8]....
        /*0060*/ 	.word	0x0000b940


	//   ....[9]....
        /*0064*/ 	.word	0x0000c760


	//   ....[10]....
        /*0068*/ 	.word	0x0000d580


	//   ....[11]....
        /*006c*/ 	.word	0x0000e400


	//   ....[12]....
        /*0070*/ 	.word	0x00010f10


	//   ....[13]....
        /*0074*/ 	.word	0x00011d30


	//   ....[14]....
        /*0078*/ 	.word	0x00012b50


	//   ....[15]....
        /*007c*/ 	.word	0x00013970


	//   ....[16]....
        /*0080*/ 	.word	0x00014790


	//   ....[17]....
        /*0084*/ 	.word	0x00015610


	//   ....[18]....
        /*0088*/ 	.word	0x00018110


	//   ....[19]....
        /*008c*/ 	.word	0x00018f30


	//   ....[20]....
        /*0090*/ 	.word	0x00019d50


	//   ....[21]....
        /*0094*/ 	.word	0x0001ab70


	//   ....[22]....
        /*0098*/ 	.word	0x0001b990


	//   ....[23]....
        /*009c*/ 	.word	0x0001c810


	//----- nvinfo : EIATTR_EXIT_INSTR_OFFSETS
	.align		4
.L_6509:
        /*00a0*/ 	.byte	0x04, 0x1c
        /*00a2*/ 	.short	(.L_6511 - .L_6510)


	//   ....[0]....
.L_6510:
        /*00a4*/ 	.word	0x000156c0


	//   ....[1]....
        /*00a8*/ 	.word	0x0001bb30


	//   ....[2]....
        /*00ac*/ 	.word	0x0001bb70


	//   ....[3]....
        /*00b0*/ 	.word	0x0001bc00


	//   ....[4]....
        /*00b4*/ 	.word	0x0001bc30


	//   ....[5]....
        /*00b8*/ 	.word	0x0001bc60


	//   ....[6]....
        /*00bc*/ 	.word	0x0001bce0


	//   ....[7]....
        /*00c0*/ 	.word	0x0001bd10


	//   ....[8]....
        /*00c4*/ 	.word	0x0001bda0


	//   ....[9]....
        /*00c8*/ 	.word	0x0001bde0


	//   ....[10]....
        /*00cc*/ 	.word	0x0001be20


	//   ....[11]....
        /*00d0*/ 	.word	0x0001bee0


	//   ....[12]....
        /*00d4*/ 	.word	0x0001bf30


	//   ....[13]....
        /*00d8*/ 	.word	0x0001c0b0


	//   ....[14]....
        /*00dc*/ 	.word	0x0001c200


	//   ....[15]....
        /*00e0*/ 	.word	0x0001c230


	//   ....[16]....
        /*00e4*/ 	.word	0x0001c2e0


	//   ....[17]....
        /*00e8*/ 	.word	0x0001c450


	//   ....[18]....
        /*00ec*/ 	.word	0x0001c5c0


	//   ....[19]....
        /*00f0*/ 	.word	0x0001c710


	//   ....[20]....
        /*00f4*/ 	.word	0x0001c820


	//   ....[21]....
        /*00f8*/ 	.word	0x0001c850


	//   ....[22]....
        /*00fc*/ 	.word	0x0001c880


	//----- nvinfo : EIATTR_MAX_THREADS
	.align		4
.L_6511:
        /*0100*/ 	.byte	0x04, 0x05
        /*0102*/ 	.short	(.L_6513 - .L_6512)
.L_6512:
        /*0104*/ 	.word	0x00000080
        /*0108*/ 	.word	0x00000001
        /*010c*/ 	.word	0x00000001


	//----- nvinfo : EIATTR_CRS_STACK_SIZE
	.align		4
.L_6513:
        /*0110*/ 	.byte	0x04, 0x1e
        /*0112*/ 	.short	(.L_6515 - .L_6514)
.L_6514:
        /*0114*/ 	.word	0x00000000


	//----- nvinfo : EIATTR_CBANK_PARAM_SIZE
	.align		4
.L_6515:
        /*0118*/ 	.byte	0x03, 0x19
        /*011a*/ 	.short	0x03d0


	//----- nvinfo : EIATTR_PARAM_CBANK
	.align		4
        /*011c*/ 	.byte	0x04, 0x0a
        /*011e*/ 	.short	(.L_6517 - .L_6516)
	.align		4
.L_6516:
        /*0120*/ 	.word	index@(.nv.constant0._ZN2at6native18elementwise_kernelILi128ELi4EZNS0_15gpu_kernel_implIZZZNS0_49_GLOBAL__N__b919a28f_16_Normalization_cu_5c38458722batch_norm_elementwiseERKNS_6TensorES6_RKSt8optionalIS4_ESA_S6_S6_ENKUlvE0_clEvENKUlvE0_clEvEUlfffffE_EEvRNS_18TensorIteratorBaseERKT_EUliE_EEviT1_)
        /*0124*/ 	.short	0x0210
        /*0126*/ 	.short	0x03d0


	//----- nvinfo : EIATTR_SW_WAR
	.align		4
.L_6517:
        /*0128*/ 	.byte	0x04, 0x36
        /*012a*/ 	.short	(.L_6519 - .L_6518)
.L_6518:
        /*012c*/ 	.word	0x00000008
.L_6519:


//--------------------- .nv.info._ZN2at6native27unrolled_elementwise_kernelIZZZNS0_49_GLOBAL__N__b919a28f_16_Normalization_cu_5c38458722batch_norm_elementwiseERKNS_6TensorES5_RKSt8optionalIS3_ES9_S5_S5_ENKUlvE0_clEvENKUlvE0_clEvEUlfffffE_St5arrayIPcLm6EELi4E23TrivialOffsetCalculatorILi5EjESG_ILi1EjENS0_6memory12LoadWithCastILi5EEENSJ_13StoreWithCastILi1EEEEEviT_T0_T2_T3_T4_T5_ --------------------------
	.section	.nv.info._ZN2at6native27unrolled_elementwise_kernelIZZZNS0_49_GLOBAL__N__b919a28f_16_Normalization_cu_5c38458722batch_norm_elementwiseERKNS_6TensorES5_RKSt8optionalIS3_ES9_S5_S5_ENKUlvE0_clEvENKUlvE0_clEvEUlfffffE_St5arrayIPcLm6EELi4E23TrivialOffsetCalculatorILi5EjESG_ILi1EjENS0_6memory12LoadWithCastILi5EEENSJ_13StoreWithCastILi1EEEEEviT_T0_T2_T3_T4_T5_,"",@"SHT_CUDA_INFO"
	.sectionflags	@""
	.align	4


	//----- nvinfo : EIATTR_CUDA_API_VERSION
	.align		4
        /*0000*/ 	.byte	0x04, 0x37
        /*0002*/ 	.short	(.L_6521 - .L_6520)
.L_6520:
        /*0004*/ 	.word	0x00000082


	//----- nvinfo : EIATTR_KPARAM_INFO
	.align		4
.L_6521:
        /*0008*/ 	.byte	0x04, 0x17
        /*000a*/ 	.short	(.L_6523 - .L_6522)
.L_6522:
        /*000c*/ 	.word	0x00000000
        /*0010*/ 	.short	0x0006
        /*0012*/ 	.short	0x0058
        /*0014*/ 	.byte	0x00, 0xf0, 0x21, 0x00


	//----- nvinfo : EIATTR_KPARAM_INFO
	.align		4
.L_6523:
        /*0018*/ 	.byte	0x04, 0x17
        /*001a*/ 	.short	(.L_6525 - .L_6524)
.L_6524:
        /*001c*/ 	.word	0x00000000
        /*0020*/ 	.short	0x0005
        /*0022*/ 	.short	0x003c
        /*0024*/ 	.byte	0x00, 0xf0, 0x71, 0x00


	//----- nvinfo : EIATTR_KPARAM_INFO
	.align		4
.L_6525:
        /*0028*/ 	.byte	0x04, 0x17
        /*002a*/ 	.short	(.L_6527 - .L_6526)
.L_6526:
        /*002c*/ 	.word	0x00000000
        /*0030*/ 	.short	0x0004
        /*0032*/ 	.short	0x0039
        /*0034*/ 	.byte	0x00, 0xf0, 0x05, 0x00


	//----- nvinfo : EIATTR_KPARAM_INFO
	.align		4
.L_6527:
        /*0038*/ 	.byte	0x04, 0x17
        /*003a*/ 	.short	(.L_6529 - .L_6528)
.L_6528:
        /*003c*/ 	.word	0x00000000
        /*0040*/ 	.short	0x0003
        /*0042*/ 	.short	0x0038
        /*0044*/ 	.byte	0x00, 0xf0, 0x05, 0x00


	//----- nvinfo : EIATTR_KPARAM_INFO
	.align		4
.L_6529:
        /*0048*/ 	.byte	0x04, 0x17
        /*004a*/ 	.short	(.L_6531 - .L_6530)
.L_6530:
        /*004c*/ 	.word	0x00000000
        /*0050*/ 	.short	0x0002
        /*0052*/ 	.short	0x0008
        /*0054*/ 	.byte	0x00, 0xf0, 0xc1, 0x00


	//----- nvinfo : EIATTR_KPARAM_INFO
	.align		4
.L_6531:
        /*0058*/ 	.byte	0x04, 0x17
        /*005a*/ 	.short	(.L_6533 - .L_6532)
.L_6532:
        /*005c*/ 	.word	0x00000000
        /*0060*/ 	.short	0x0001
        /*0062*/ 	.short	0x0004
        /*0064*/ 	.byte	0x00, 0xf0, 0x05, 0x00


	//----- nvinfo : EIATTR_KPARAM_INFO
	.align		4
.L_6533:
        /*0068*/ 	.byte	0x04, 0x17
        /*006a*/ 	.short	(.L_6535 - .L_6534)
.L_6534:
        /*006c*/ 	.word	0x00000000
        /*0070*/ 	.short	0x0000
        /*0072*/ 	.short	0x0000
        /*0074*/ 	.byte	0x00, 0xf0, 0x11, 0x00


	//----- nvinfo : EIATTR_SPARSE_MMA_MASK
	.align		4
.L_6535:
        /*0078*/ 	.byte	0x03, 0x50
        /*007a*/ 	.short	0x0000


	//----- nvinfo : EIATTR_MAXREG_COUNT
	.align		4
        /*007c*/ 	.byte	0x03, 0x1b
        /*007e*/ 	.short	0x00ff


	//----- nvinfo : EIATTR_EXTERNS
	.align		4
        /*0080*/ 	.byte	0x04, 0x0f
        /*0082*/ 	.short	(.L_6537 - .L_6536)


	//   ....[0]....
	.align		4
.L_6536:
        /*0084*/ 	.word	index@(__assertfail)


	//----- nvinfo : EIATTR_MERCURY_ISA_VERSION
	.align		4
.L_6537:
        /*0088*/ 	.byte	0x03, 0x5f
        /*008a*/ 	.short	0x0101


	//----- nvinfo : EIATTR_SYSCALL_OFFSETS
	.align		4
        /*008c*/ 	.byte	0x04, 0x46
        /*008e*/ 	.short	(.L_6539 - .L_6538)


	//   ....[0]....
.L_6538:
        /*0090*/ 	.word	0x00000ef0


	//   ....[1]....
        /*0094*/ 	.word	0x00001d20


	//   ....[2]....
        /*0098*/ 	.word	0x00002b50


	//   ....[3]....
        /*009c*/ 	.word	0x00003980


	//   ....[4]....
        /*00a0*/ 	.word	0x000047b0


	//   ....[5]....
        /*00a4*/ 	.word	0x00005670


	//   ....[6]....
        /*00a8*/ 	.word	0x000064a0


	//   ....[7]....
        /*00ac*/ 	.word	0x000072d0


	//   ....[8]....
        /*00b0*/ 	.word	0x00008100


	//   ....[9]....
        /*00b4*/ 	.word	0x00008f30


	//   ....[10]....
        /*00b8*/ 	.word	0x00009e20


	//   ....[11]....
        /*00bc*/ 	.word	0x0000ac50


	//   ....[12]....
        /*00c0*/ 	.word	0x0000ba80


	//   ....[13]....
        /*00c4*/ 	.word	0x0000c8b0


	//   ....[14]....
        /*00c8*/ 	.word	0x0000d6f0


	//   ....[15]....
        /*00cc*/ 	.word	0x0000e5e0


	//   ....[16]....
        /*00d0*/ 	.word	0x0000f420


	//   ....[17]....
        /*00d4*/ 	.word	0x00010260


	//   ....[18]....
        /*00d8*/ 	.word	0x000110a0


	//   ....[19]....
        /*00dc*/ 	.word	0x00011eb0


	//   ....[20]....
        /*00e0*/ 	.word	0x00012ea0


	//   ....[21]....
        /*00e4*/ 	.word	0x00013d80


	//   ....[22]....
        /*00e8*/ 	.word	0x00014c40


	//   ....[23]....
        /*00ec*/ 	.word	0x00015b10


	//----- nvinfo : EIATTR_EXIT_INSTR_OFFSETS
	.align		4
.L_6539:
        /*00f0*/ 	.byte	0x04, 0x1c
        /*00f2*/ 	.short	(.L_6541 - .L_6540)


	//   ....[0]....
.L_6540:
        /*00f4*/ 	.word	0x00014ce0


	//   ....[1]....
        /*00f8*/ 	.word	0x00014e30


	//   ....[2]....
        /*00fc*/ 	.word	0x00014e70


	//   ....[3]....
        /*0100*/ 	.word	0x00014f00


	//   ....[4]....
        /*0104*/ 	.word	0x00014f30


	//   ....[5]....
        /*0108*/ 	.word	0x00014f60


	//   ....[6]....
        /*010c*/ 	.word	0x00014fe0


	//   ....[7]....
        /*0110*/ 	.word	0x00015010


	//   ....[8]....
        /*0114*/ 	.word	0x000150a0


	//   ....[9]....
        /*0118*/ 	.word	0x000150e0


	//   ....[10]....
        /*011c*/ 	.word	0x00015120


	//   ....[11]....
        /*0120*/ 	.word	0x000151e0


	//   ....[12]....
        /*0124*/ 	.word	0x00015230


	//   ....[13]....
        /*0128*/ 	.word	0x000153b0


	//   ....[14]....
        /*012c*/ 	.word	0x00015500


	//   ....[15]....
        /*0130*/ 	.word	0x00015530


	//   ....[16]....
        /*0134*/ 	.word	0x000155e0


	//   ....[17]....
        /*0138*/ 	.word	0x00015750


	//   ....[18]....
        /*013c*/ 	.word	0x000158c0


	//   ....[19]....
        /*0140*/ 	.word	0x00015a10


	//   ....[20]....
        /*0144*/ 	.word	0x00015b20


	//   ....[21]....
        /*0148*/ 	.word	0x00015b50


	//   ....[22]....
        /*014c*/ 	.word	0x00015b80


	//----- nvinfo : EIATTR_MAX_THREADS
	.align		4
.L_6541:
        /*0150*/ 	.byte	0x04, 0x05
        /*0152*/ 	.short	(.L_6543 - .L_6542)
.L_6542:
        /*0154*/ 	.word	0x00000080
        /*0158*/ 	.word	0x00000001
        /*015c*/ 	.word	0x00000001


	//----- nvinfo : EIATTR_CRS_STACK_SIZE
	.align		4
.L_6543:
        /*0160*/ 	.byte	0x04, 0x1e
        /*0162*/ 	.short	(.L_6545 - .L_6544)
.L_6544:
        /*0164*/ 	.word	0x00000000


	//----- nvinfo : EIATTR_CBANK_PARAM_SIZE
	.align		4
.L_6545:
        /*0168*/ 	.byte	0x03, 0x19
        /*016a*/ 	.short	0x0060


	//----- nvinfo : EIATTR_PARAM_CBANK
	.align		4
        /*016c*/ 	.byte	0x04, 0x0a
        /*016e*/ 	.short	(.L_6547 - .L_6546)
	.align		4
.L_6546:
        /*0170*/ 	.word	index@(.nv.constant0._ZN2at6native27unrolled_elementwise_kernelIZZZNS0_49_GLOBAL__N__b919a28f_16_Normalization_cu_5c38458722batch_norm_elementwiseERKNS_6TensorES5_RKSt8optionalIS3_ES9_S5_S5_ENKUlvE0_clEvENKUlvE0_clEvEUlfffffE_St5arrayIPcLm6EELi4E23TrivialOffsetCalculatorILi5EjESG_ILi1EjENS0_6memory12LoadWithCastILi5EEENSJ_13StoreWithCastILi1EEEEEviT_T0_T2_T3_T4_T5_)
        /*0174*/ 	.short	0x0210
        /*0176*/ 	.short	0x0060


	//----- nvinfo : EIATTR_SW_WAR
	.align		4
.L_6547:
        /*0178*/ 	.byte	0x04, 0x36
        /*017a*/ 	.short	(.L_6549 - .L_6548)
.L_6548:
        /*017c*/ 	.word	0x00000008
.L_6549:


//--------------------- .nv.info._ZN2at6native18elementwise_kernelILi128ELi2EZNS0_22gpu_kernel_impl_nocastIZZZNS0_49_GLOBAL__N__b919a28f_16_Normalization_cu_5c38458722batch_norm_elementwiseERKNS_6TensorES6_RKSt8optionalIS4_ESA_S6_S6_ENKUlvE0_clEvENKUlvE0_clEvEUlfffffE_EEvRNS_18TensorIteratorBaseERKT_EUliE_EEviT1_ --------------------------
	.section	.nv.info._ZN2at6native18elementwise_kernelILi128ELi2EZNS0_22gpu_kernel_impl_nocastIZZZNS0_49_GLOBAL__N__b919a28f_16_Normalization_cu_5c38458722batch_norm_elementwiseERKNS_6TensorES6_RKSt8optionalIS4_ESA_S6_S6_ENKUlvE0_clEvENKUlvE0_clEvEUlfffffE_EEvRNS_18TensorIteratorBaseERKT_EUliE_EEviT1_,"",@"SHT_CUDA_INFO"
	.sectionflags	@""
	.align	4


	//----- nvinfo : EIATTR_CUDA_API_VERSION
	.align		4
        /*0000*/ 	.byte	0x04, 0x37
        /*0002*/ 	.short	(.L_6551 - .L_6550)
.L_6550:
        /*0004*/ 	.word	0x00000082


	//----- nvinfo : EIATTR_KPARAM_INFO
	.align		4
.L_6551:
        /*0008*/ 	.byte	0x04, 0x17
        /*000a*/ 	.short	(.L_6553 - .L_6552)
.L_6552:
        /*000c*/ 	.word	0x00000000
        /*0010*/ 	.short	0x0001
        /*0012*/ 	.short	0x0008
        /*0014*/ 	.byte	0x00, 0xf0, 0x21, 0x0f


	//----- nvinfo : EIATTR_KPARAM_INFO
	.align		4
.L_6553:
        /*0018*/ 	.byte	0x04, 0x17
        /*001a*/ 	.short	(.L_6555 - .L_6554)
.L_6554:
        /*001c*/ 	.word	0x00000000
        /*0020*/ 	.short	0x0000
        /*0022*/ 	.short	0x0000
        /*0024*/ 	.byte	0x00, 0xf0, 0x11, 0x00


	//----- nvinfo : EIATTR_SPARSE_MMA_MASK
	.align		4
.L_6555:
        /*0028*/ 	.byte	0x03, 0x50
        /*002a*/ 	.short	0x0000


	//----- nvinfo : EIATTR_MAXREG_COUNT
	.align		4
        /*002c*/ 	.byte	0x03, 0x1b
        /*002e*/ 	.short	0x0080


	//----- nvinfo : EIATTR_MERCURY_ISA_VERSION
	.align		4
        /*0030*/ 	.byte	0x03, 0x5f
        /*0032*/ 	.short	0x0101


	//----- nvinfo : EIATTR_EXIT_INSTR_OFFSETS
	.align		4
        /*0034*/ 	.byte	0x04, 0x1c
        /*0036*/ 	.short	(.L_6557 - .L_6556)


	//   ....[0]....
.L_6556:
        /*0038*/ 	.word	0x00001f00


	//   ....[1]....
        /*003c*/ 	.word	0x00003d40


	//----- nvinfo : EIATTR_MAX_THREADS
	.align		4
.L_6557:
        /*0040*/ 	.byte	0x04, 0x05
        /*0042*/ 	.short	(.L_6559 - .L_6558)
.L_6558:
        /*0044*/ 	.word	0x00000080
        /*0048*/ 	.word	0x00000001
        /*004c*/ 	.word	0x00000001


	//----- nvinfo : EIATTR_CRS_STACK_SIZE
	.align		4
.L_6559:
        /*0050*/ 	.byte	0x04, 0x1e
        /*0052*/ 	.short	(.L_6561 - .L_6560)
.L_6560:
        /*0054*/ 	.word	0x00000000


	//----- nvinfo : EIATTR_CBANK_PARAM_SIZE
	.align		4
.L_6561:
        /*0058*/ 	.byte	0x03, 0x19
        /*005a*/ 	.short	0x03d0


	//----- nvinfo : EIATTR_PARAM_CBANK
	.align		4
        /*005c*/ 	.byte	0x04, 0x0a
        /*005e*/ 	.short	(.L_6563 - .L_6562)
	.align		4
.L_6562:
        /*0060*/ 	.word	index@(.nv.constant0._ZN2at6native18elementwise_kernelILi128ELi2EZNS0_22gpu_kernel_impl_nocastIZZZNS0_49_GLOBAL__N__b919a28f_16_Normalization_cu_5c38458722batch_norm_elementwiseERKNS_6TensorES6_RKSt8optionalIS4_ESA_S6_S6_ENKUlvE0_clEvENKUlvE0_clEvEUlfffffE_EEvRNS_18TensorIteratorBaseERKT_EUliE_EEviT1_)
        /*0064*/ 	.short	0x0210
        /*0066*/ 	.short	0x03d0


	//----- nvinfo : EIATTR_SW_WAR
	.align		4
.L_6563:
        /*0068*/ 	.byte	0x04, 0x36
        /*006a*/ 	.short	(.L_6565 - .L_6564)
.L_6564:
        /*006c*/ 	.word	0x00000008
.L_6565:


//--------------------- .nv.info._ZN2at6native27unrolled_elementwise_kernelIZZZNS0_49_GLOBAL__N__b919a28f_16_Normalization_cu_5c38458722batch_norm_elementwiseERKNS_6TensorES5_RKSt8optionalIS3_ES9_S5_S5_ENKUlvE0_clEvENKUlvE0_clEvEUlfffffE_St5arrayIPcLm6EELi4E23TrivialOffsetCalculatorILi5EjESG_ILi1EjENS0_6memory15LoadWithoutCastENSJ_16StoreWithoutCastEEEviT_T0_T2_T3_T4_T5_ --------------------------
	.section	.nv.info._ZN2at6native27unrolled_elementwise_kernelIZZZNS0_49_GLOBAL__N__b919a28f_16_Normalization_cu_5c38458722batch_norm_elementwiseERKNS_6TensorES5_RKSt8optionalIS3_ES9_S5_S5_ENKUlvE0_clEvENKUlvE0_clEvEUlfffffE_St5arrayIPcLm6EELi4E23TrivialOffsetCalculatorILi5EjESG_ILi1EjENS0_6memory15LoadWithoutCastENSJ_16StoreWithoutCastEEEviT_T0_T2_T3_T4_T5_,"",@"SHT_CUDA_INFO"
	.sectionflags	@""
	.align	4


	//----- nvinfo : EIATTR_CUDA_API_VERSION
	.align		4
        /*0000*/ 	.byte	0x04, 0x37
        /*0002*/ 	.short	(.L_6567 - .L_6566)
.L_6566:
        /*0004*/ 	.word	0x00000082


	//----- nvinfo : EIATTR_KPARAM_INFO
	.align		4
.L_6567:
        /*0008*/ 	.byte	0x04, 0x17
        /*000a*/ 	.short	(.L_6569 - .L_6568)
.L_6568:
        /*000c*/ 	.word	0x00000000
        /*0010*/ 	.short	0x0006
        /*0012*/ 	.short	0x003b
        /*0014*/ 	.byte	0x00, 0xf0, 0x05, 0x00


	//----- nvinfo : EIATTR_KPARAM_INFO
	.align		4
.L_6569:
        /*0018*/ 	.byte	0x04, 0x17
        /*001a*/ 	.short	(.L_6571 - .L_6570)
.L_6570:
        /*001c*/ 	.word	0x00000000
        /*0020*/ 	.short	0x0005
        /*0022*/ 	.short	0x003a
        /*0024*/ 	.byte	0x00, 0xf0, 0x05, 0x00


	//----- nvinfo : EIATTR_KPARAM_INFO
	.align		4
.L_6571:
        /*0028*/ 	.byte	0x04, 0x17
        /*002a*/ 	.short	(.L_6573 - .L_6572)
.L_6572:
        /*002c*/ 	.word	0x00000000
        /*0030*/ 	.short	0x0004
        /*0032*/ 	.short	0x0039
        /*0034*/ 	.byte	0x00, 0xf0, 0x05, 0x00


	//----- nvinfo : EIATTR_KPARAM_INFO
	.align		4
.L_6573:
        /*0038*/ 	.byte	0x04, 0x17
        /*003a*/ 	.short	(.L_6575 - .L_6574)
.L_6574:
        /*003c*/ 	.word	0x00000000
        /*0040*/ 	.short	0x0003
        /*0042*/ 	.short	0x0038
        /*0044*/ 	.byte	0x00, 0xf0, 0x05, 0x00


	//----- nvinfo : EIATTR_KPARAM_INFO
	.align		4
.L_6575:
        /*0048*/ 	.byte	0x04, 0x17
        /*004a*/ 	.short	(.L_6577 - .L_6576)
.L_6576:
        /*004c*/ 	.word	0x00000000
        /*0050*/ 	.short	0x0002
        /*0052*/ 	.short	0x0008
        /*0054*/ 	.byte	0x00, 0xf0, 0xc1, 0x00


	//----- nvinfo : EIATTR_KPARAM_INFO
	.align		4
.L_6577:
        /*0058*/ 	.byte	0x04, 0x17
        /*005a*/ 	.short	(.L_6579 - .L_6578)
.L_6578:
        /*005c*/ 	.word	0x00000000
        /*0060*/ 	.short	0x0001
        /*0062*/ 	.short	0x0004
        /*0064*/ 	.byte	0x00, 0xf0, 0x05, 0x00


	//----- nvinfo : EIATTR_KPARAM_INFO
	.align		4
.L_6579:
        /*0068*/ 	.byte	0x04, 0x17
        /*006a*/ 	.short	(.L_6581 - .L_6580)
.L_6580:
        /*006c*/ 	.word	0x00000000
        /*0070*/ 	.short	0x0000
        /*0072*/ 	.short	0x0000
        /*0074*/ 	.byte	0x00, 0xf0, 0x11, 0x00


	//----- nvinfo : EIATTR_SPARSE_MMA_MASK
	.align		4
.L_6581:
        /*0078*/ 	.byte	0x03, 0x50
        /*007a*/ 	.short	0x0000


	//----- nvinfo : EIATTR_MAXREG_COUNT
	.align		4
        /*007c*/ 	.byte	0x03, 0x1b
        /*007e*/ 	.short	0x00ff


	//----- nvinfo : EIATTR_MERCURY_ISA_VERSION
	.align		4
        /*0080*/ 	.byte	0x03, 0x5f
        /*0082*/ 	.short	0x0101


	//----- nvinfo : EIATTR_EXIT_INSTR_OFFSETS
	.align		4
        /*0084*/ 	.byte	0x04, 0x1c
        /*0086*/ 	.short	(.L_6583 - .L_6582)


	//   ....[0]....
.L_6582:
        /*0088*/ 	.word	0x00000790


	//   ....[1]....
        /*008c*/ 	.word	0x00000810


	//----- nvinfo : EIATTR_MAX_THREADS
	.align		4
.L_6583:
        /*0090*/ 	.byte	0x04, 0x05
        /*0092*/ 	.short	(.L_6585 - .L_6584)
.L_6584:
        /*0094*/ 	.word	0x00000080
        /*0098*/ 	.word	0x00000001
        /*009c*/ 	.word	0x00000001


	//----- nvinfo : EIATTR_CRS_STACK_SIZE
	.align		4
.L_6585:
        /*00a0*/ 	.byte	0x04, 0x1e
        /*00a2*/ 	.short	(.L_6587 - .L_6586)
.L_6586:
        /*00a4*/ 	.word	0x00000000


	//----- nvinfo : EIATTR_CBANK_PARAM_SIZE
	.align		4
.L_6587:
        /*00a8*/ 	.byte	0x03, 0x19
        /*00aa*/ 	.short	0x003c


	//----- nvinfo : EIATTR_PARAM_CBANK
	.align		4
        /*00ac*/ 	.byte	0x04, 0x0a
        /*00ae*/ 	.short	(.L_6589 - .L_6588)
	.align		4
.L_6588:
        /*00b0*/ 	.word	index@(.nv.constant0._ZN2at6native27unrolled_elementwise_kernelIZZZNS0_49_GLOBAL__N__b919a28f_16_Normalization_cu_5c38458722batch_norm_elementwiseERKNS_6TensorES5_RKSt8optionalIS3_ES9_S5_S5_ENKUlvE0_clEvENKUlvE0_clEvEUlfffffE_St5arrayIPcLm6EELi4E23TrivialOffsetCalculatorILi5EjESG_ILi1EjENS0_6memory15LoadWithoutCastENSJ_16StoreWithoutCastEEEviT_T0_T2_T3_T4_T5_)
        /*00b4*/ 	.short	0x0210
        /*00b6*/ 	.short	0x003c


	//----- nvinfo : EIATTR_SW_WAR
	.align		4
.L_6589:
        /*00b8*/ 	.byte	0x04, 0x36
        /*00ba*/ 	.short	(.L_6591 - .L_6590)
.L_6590:
        /*00bc*/ 	.word	0x00000008
.L_6591:


//--------------------- .nv.info._ZN2at6native29vectorized_elementwise_kernelILi2EZZZNS0_49_GLOBAL__N__b919a28f_16_Normalization_cu_5c38458722batch_norm_elementwiseERKNS_6TensorES5_RKSt8optionalIS3_ES9_S5_S5_ENKUlvE0_clEvENKUlvE0_clEvEUlfffffE_St5arrayIPcLm6EEEEviT0_T1_ --------------------------
	.section	.nv.info._ZN2at6native29vectorized_elementwise_kernelILi2EZZZNS0_49_GLOBAL__N__b919a28f_16_Normalization_cu_5c38458722batch_norm_elementwiseERKNS_6TensorES5_RKSt8optionalIS3_ES9_S5_S5_ENKUlvE0_clEvENKUlvE0_clEvEUlfffffE_St5arrayIPcLm6EEEEviT0_T1_,"",@"SHT_CUDA_INFO"
	.sectionflags	@""
	.align	4


	//----- nvinfo : EIATTR_CUDA_API_VERSION
	.align		4
        /*0000*/ 	.byte	0x04, 0x37
        /*0002*/ 	.short	(.L_6593 - .L_6592)
.L_6592:
        /*0004*/ 	.word	0x00000082


	//----- nvinfo : EIATTR_KPARAM_INFO
	.align		4
.L_6593:
        /*0008*/ 	.byte	0x04, 0x17
        /*000a*/ 	.short	(.L_6595 - .L_6594)
.L_6594:
        /*000c*/ 	.word	0x00000000
        /*0010*/ 	.short	0x0002
        /*0012*/ 	.short	0x0008
        /*0014*/ 	.byte	0x00, 0xf0, 0xc1, 0x00


	//----- nvinfo : EIATTR_KPARAM_INFO
	.align		4
.L_6595:
        /*0018*/ 	.byte	0x04, 0x17
        /*001a*/ 	.short	(.L_6597 - .L_6596)
.L_6596:
        /*001c*/ 	.word	0x00000000
        /*0020*/ 	.short	0x0001
        /*0022*/ 	.short	0x0004
        /*0024*/ 	.byte	0x00, 0xf0, 0x05, 0x00


	//----- nvinfo : EIATTR_KPARAM_INFO
	.align		4
.L_6597:
        /*0028*/ 	.byte	0x04, 0x17
        /*002a*/ 	.short	(.L_6599 - .L_6598)
.L_6598:
        /*002c*/ 	.word	0x00000000
        /*0030*/ 	.short	0x0000
        /*0032*/ 	.short	0x0000
        /*0034*/ 	.byte	0x00, 0xf0, 0x11, 0x00


	//----- nvinfo : EIATTR_SPARSE_MMA_MASK
	.align		4
.L_6599:
        /*0038*/ 	.byte	0x03, 0x50
        /*003a*/ 	.short	0x0000


	//----- nvinfo : EIATTR_MAXREG_COUNT
	.align		4
        /*003c*/ 	.byte	0x03, 0x1b
        /*003e*/ 	.short	0x00ff


	//----- nvinfo : EIATTR_MERCURY_ISA_VERSION
	.align		4
        /*0040*/ 	.byte	0x03, 0x5f
        /*0042*/ 	.short	0x0101


	//----- nvinfo : EIATTR_EXIT_INSTR_OFFSETS
	.align		4
        /*0044*/ 	.byte	0x04, 0x1c
        /*0046*/ 	.short	(.L_6601 - .L_6600)


	//   ....[0]....
.L_6600:
        /*0048*/ 	.word	0x000004b0


	//   ....[1]....
        /*004c*/ 	.word	0x00001420


	//   ....[2]....
        /*0050*/ 	.word	0x00001470


	//----- nvinfo : EIATTR_MAX_THREADS
	.align		4
.L_6601:
        /*0054*/ 	.byte	0x04, 0x05
        /*0056*/ 	.short	(.L_6603 - .L_6602)
.L_6602:
        /*0058*/ 	.word	0x00000080
        /*005c*/ 	.word	0x00000001
        /*0060*/ 	.word	0x00000001


	//----- nvinfo : EIATTR_CRS_STACK_SIZE
	.align		4
.L_6603:
        /*0064*/ 	.byte	0x04, 0x1e
        /*0066*/ 	.short	(.L_6605 - .L_6604)
.L_6604:
        /*0068*/ 	.word	0x00000000


	//----- nvinfo : EIATTR_CBANK_PARAM_SIZE
	.align		4
.L_6605:
        /*006c*/ 	.byte	0x03, 0x19
        /*006e*/ 	.short	0x0038


	//----- nvinfo : EIATTR_PARAM_CBANK
	.align		4
        /*0070*/ 	.byte	0x04, 0x0a
        /*0072*/ 	.short	(.L_6607 - .L_6606)
	.align		4
.L_6606:
        /*0074*/ 	.word	index@(.nv.constant0._ZN2at6native29vectorized_elementwise_kernelILi2EZZZNS0_49_GLOBAL__N__b919a28f_16_Normalization_cu_5c38458722batch_norm_elementwiseERKNS_6TensorES5_RKSt8optionalIS3_ES9_S5_S5_ENKUlvE0_clEvENKUlvE0_clEvEUlfffffE_St5arrayIPcLm6EEEEviT0_T1_)
        /*0078*/ 	.short	0x0210
        /*007a*/ 	.short	0x0038


	//----- nvinfo : EIATTR_SW_WAR
	.align		4
.L_6607:
        /*007c*/ 	.byte	0x04, 0x36
        /*007e*/ 	.short	(.L_6609 - .L_6608)
.L_6608:
        /*0080*/ 	.word	0x00000008
.L_6609:


//--------------------- .nv.info._ZN2at6native29vectorized_elementwise_kernelILi4EZZZNS0_49_GLOBAL__N__b919a28f_16_Normalization_cu_5c38458722batch_norm_elementwiseERKNS_6TensorES5_RKSt8optionalIS3_ES9_S5_S5_ENKUlvE0_clEvENKUlvE0_clEvEUlfffffE_St5arrayIPcLm6EEEEviT0_T1_ --------------------------
	.section	.nv.info._ZN2at6native29vectorized_elementwise_kernelILi4EZZZNS0_49_GLOBAL__N__b919a28f_16_Normalization_cu_5c38458722batch_norm_elementwiseERKNS_6TensorES5_RKSt8optionalIS3_ES9_S5_S5_ENKUlvE0_clEvENKUlvE0_clEvEUlfffffE_St5arrayIPcLm6EEEEviT0_T1_,"",@"SHT_CUDA_INFO"
	.sectionflags	@""
	.align	4


	//----- nvinfo : EIATTR_CUDA_API_VERSION
	.align		4
        /*0000*/ 	.byte	0x04, 0x37
        /*0002*/ 	.short	(.L_6611 - .L_6610)
.L_6610:
        /*0004*/ 	.word	0x00000082


	//----- nvinfo : EIATTR_KPARAM_INFO
	.align		4
.L_6611:
        /*0008*/ 	.byte	0x04, 0x17
        /*000a*/ 	.short	(.L_6613 - .L_6612)
.L_6612:
        /*000c*/ 	.word	0x00000000
        /*0010*/ 	.short	0x0002
        /*0012*/ 	.short	0x0008
        /*0014*/ 	.byte	0x00, 0xf0, 0xc1, 0x00


	//----- nvinfo : EIATTR_KPARAM_INFO
	.align		4
.L_6613:
        /*0018*/ 	.byte	0x04, 0x17
        /*001a*/ 	.short	(.L_6615 - .L_6614)
.L_6614:
        /*001c*/ 	.word	0x00000000
        /*0020*/ 	.short	0x0001
        /*0022*/ 	.short	0x0004
        /*0024*/ 	.byte	0x00, 0xf0, 0x05, 0x00


	//----- nvinfo : EIATTR_KPARAM_INFO
	.align		4
.L_6615:
        /*0028*/ 	.byte	0x04, 0x17
        /*002a*/ 	.short	(.L_6617 - .L_6616)
.L_6616:
        /*002c*/ 	.word	0x00000000
        /*0030*/ 	.short	0x0000
        /*0032*/ 	.short	0x0000
        /*0034*/ 	.byte	0x00, 0xf0, 0x11, 0x00


	//----- nvinfo : EIATTR_SPARSE_MMA_MASK
	.align		4
.L_6617:
        /*0038*/ 	.byte	0x03, 0x50
        /*003a*/ 	.short	0x0000


	//----- nvinfo : EIATTR_MAXREG_COUNT
	.align		4
        /*003c*/ 	.byte	0x03, 0x1b
        /*003e*/ 	.short	0x00ff


	//----- nvinfo : EIATTR_MERCURY_ISA_VERSION
	.align		4
        /*0040*/ 	.byte	0x03, 0x5f
        /*0042*/ 	.short	0x0101


	//----- nvinfo : EIATTR_EXIT_INSTR_OFFSETS
	.align		4
        /*0044*/ 	.byte	0x04, 0x1c
        /*0046*/ 	.short	(.L_6619 - .L_6618)


	//   ....[0]....
.L_6618:
        /*0048*/ 	.word	0x000003f0


	//   ....[1]....
        /*004c*/ 	.word	0x00001380


	//   ....[2]....
        /*0050*/ 	.word	0x000013d0


	//----- nvinfo : EIATTR_MAX_THREADS
	.align		4
.L_6619:
        /*0054*/ 	.byte	0x04, 0x05
        /*0056*/ 	.short	(.L_6621 - .L_6620)
.L_6620:
        /*0058*/ 	.word	0x00000080
        /*005c*/ 	.word	0x00000001
        /*0060*/ 	.word	0x00000001


	//----- nvinfo : EIATTR_CRS_STACK_SIZE
	.align		4
.L_6621:
        /*0064*/ 	.byte	0x04, 0x1e
        /*0066*/ 	.short	(.L_6623 - .L_6622)
.L_6622:
        /*0068*/ 	.word	0x00000000


	//----- nvinfo : EIATTR_CBANK_PARAM_SIZE
	.align		4
.L_6623:
        /*006c*/ 	.byte	0x03, 0x19
        /*006e*/ 	.short	0x0038


	//----- nvinfo : EIATTR_PARAM_CBANK
	.align		4
        /*0070*/ 	.byte	0x04, 0x0a
        /*0072*/ 	.short	(.L_6625 - .L_6624)
	.align		4
.L_6624:
        /*0074*/ 	.word	index@(.nv.constant0._ZN2at6native29vectorized_elementwise_kernelILi4EZZZNS0_49_GLOBAL__N__b919a28f_16_Normalization_cu_5c38458722batch_norm_elementwiseERKNS_6TensorES5_RKSt8optionalIS3_ES9_S5_S5_ENKUlvE0_clEvENKUlvE0_clEvEUlfffffE_St5arrayIPcLm6EEEEviT0_T1_)
        /*0078*/ 	.short	0x0210
        /*007a*/ 	.short	0x0038


	//----- nvinfo : EIATTR_SW_WAR
	.align		4
.L_6625:
        /*007c*/ 	.byte	0x04, 0x36
        /*007e*/ 	.short	(.L_6627 - .L_6626)
.L_6626:
        /*0080*/ 	.word	0x00000008
.L_6627:


//--------------------- .nv.info._ZN2at6native29vectorized_elementwise_kernelILi8EZZZNS0_49_GLOBAL__N__b919a28f_16_Normalization_cu_5c38458722batch_norm_elementwiseERKNS_6TensorES5_RKSt8optionalIS3_ES9_S5_S5_ENKUlvE0_clEvENKUlvE0_clEvEUlfffffE_St5arrayIPcLm6EEEEviT0_T1_ --------------------------
	.section	.nv.info._ZN2at6native29vectorized_elementwise_kernelILi8EZZZNS0_49_GLOBAL__N__b919a28f_16_Normalization_cu_5c38458722batch_norm_elementwiseERKNS_6TensorES5_RKSt8optionalIS3_ES9_S5_S5_ENKUlvE0_clEvENKUlvE0_clEvEUlfffffE_St5arrayIPcLm6EEEEviT0_T1_,"",@"SHT_CUDA_INFO"
	.sectionflags	@""
	.align	4


	//----- nvinfo : EIATTR_CUDA_API_VERSION
	.align		4
        /*0000*/ 	.byte	0x04, 0x37
        /*0002*/ 	.short	(.L_6629 - .L_6628)
.L_6628:
        /*0004*/ 	.word	0x00000082


	//----- nvinfo : EIATTR_KPARAM_INFO
	.align		4
.L_6629:
        /*0008*/ 	.byte	0x04, 0x17
        /*000a*/ 	.short	(.L_6631 - .L_6630)
.L_6630:
        /*000c*/ 	.word	0x00000000
        /*0010*/ 	.short	0x0002
        /*0012*/ 	.short	0x0008
        /*0014*/ 	.byte	0x00, 0xf0, 0xc1, 0x00


	//----- nvinfo : EIATTR_KPARAM_INFO
	.align		4
.L_6631:
        /*0018*/ 	.byte	0x04, 0x17
        /*001a*/ 	.short	(.L_6633 - .L_6632)
.L_6632:
        /*001c*/ 	.word	0x00000000
        /*0020*/ 	.short	0x0001
        /*0022*/ 	.short	0x0004
        /*0024*/ 	.byte	0x00, 0xf0, 0x05, 0x00


	//----- nvinfo : EIATTR_KPARAM_INFO
	.align		4
.L_6633:
        /*0028*/ 	.byte	0x04, 0x17
        /*002a*/ 	.short	(.L_6635 - .L_6634)
.L_6634:
        /*002c*/ 	.word	0x00000000
        /*0030*/ 	.short	0x0000
        /*0032*/ 	.short	0x0000
        /*0034*/ 	.byte	0x00, 0xf0, 0x11, 0x00


	//----- nvinfo : EIATTR_SPARSE_MMA_MASK
	.align		4
.L_6635:
        /*0038*/ 	.byte	0x03, 0x50
        /*003a*/ 	.short	0x0000


	//----- nvinfo : EIATTR_MAXREG_COUNT
	.align		4
        /*003c*/ 	.byte	0x03, 0x1b
        /*003e*/ 	.short	0x00ff


	//----- nvinfo : EIATTR_MERCURY_ISA_VERSION
	.align		4
        /*0040*/ 	.byte	0x03, 0x5f
        /*0042*/ 	.short	0x0101


	//----- nvinfo : EIATTR_EXIT_INSTR_OFFSETS
	.align		4
        /*0044*/ 	.byte	0x04, 0x1c
        /*0046*/ 	.short	(.L_6637 - .L_6636)


	//   ....[0]....
.L_6636:
        /*0048*/ 	.word	0x000003f0


	//   ....[1]....
        /*004c*/ 	.word	0x00001380


	//   ....[2]....
        /*0050*/ 	.word	0x000013d0


	//----- nvinfo : EIATTR_MAX_THREADS
	.align		4
.L_6637:
        /*0054*/ 	.byte	0x04, 0x05
        /*0056*/ 	.short	(.L_6639 - .L_6638)
.L_6638:
        /*0058*/ 	.word	0x00000080
        /*005c*/ 	.word	0x00000001
        /*0060*/ 	.word	0x00000001


	//----- nvinfo : EIATTR_CRS_STACK_SIZE
	.align		4
.L_6639:
        /*0064*/ 	.byte	0x04, 0x1e
        /*0066*/ 	.short	(.L_6641 - .L_6640)
.L_6640:
        /*0068*/ 	.word	0x00000000


	//----- nvinfo : EIATTR_CBANK_PARAM_SIZE
	.align		4
.L_6641:
        /*006c*/ 	.byte	0x03, 0x19
        /*006e*/ 	.short	0x0038


	//----- nvinfo : EIATTR_PARAM_CBANK
	.align		4
        /*0070*/ 	.byte	0x04, 0x0a
        /*0072*/ 	.short	(.L_6643 - .L_6642)
	.align		4
.L_6642:
        /*0074*/ 	.word	index@(.nv.constant0._ZN2at6native29vectorized_elementwise_kernelILi8EZZZNS0_49_GLOBAL__N__b919a28f_16_Normalization_cu_5c38458722batch_norm_elementwiseERKNS_6TensorES5_RKSt8optionalIS3_ES9_S5_S5_ENKUlvE0_clEvENKUlvE0_clEvEUlfffffE_St5arrayIPcLm6EEEEviT0_T1_)
        /*0078*/ 	.short	0x0210
        /*007a*/ 	.short	0x0038


	//----- nvinfo : EIATTR_SW_WAR
	.align		4
.L_6643:
        /*007c*/ 	.byte	0x04, 0x36
        /*007e*/ 	.short	(.L_6645 - .L_6644)
.L_6644:
        /*0080*/ 	.word	0x00000008
.L_6645:


//--------------------- .nv.info._ZN2at6native18elementwise_kernelILi128ELi4EZNS0_15gpu_kernel_implIZZZNS0_49_GLOBAL__N__b919a28f_16_Normalization_cu_5c38458722batch_norm_elementwiseERKNS_6TensorES6_RKSt8optionalIS4_ESA_S6_S6_ENKUlvE0_clEvENKUlvE_clEvEUldddddE_EEvRNS_18TensorIteratorBaseERKT_EUliE_EEviT1_ --------------------------
	.section	.nv.info._ZN2at6native18elementwise_kernelILi128ELi4EZNS0_15gpu_kernel_implIZZZNS0_49_GLOBAL__N__b919a28f_16_Normalization_cu_5c38458722batch_norm_elementwiseERKNS_6TensorES6_RKSt8optionalIS4_ESA_S6_S6_ENKUlvE0_clEvENKUlvE_clEvEUldddddE_EEvRNS_18TensorIteratorBaseERKT_EUliE_EEviT1_,"",@"SHT_CUDA_INFO"
	.sectionflags	@""
	.align	4


	//----- nvinfo : EIATTR_CUDA_API_VERSION
	.align		4
        /*0000*/ 	.byte	0x04, 0x37
        /*0002*/ 	.short	(.L_6647 - .L_6646)
.L_6646:
        /*0004*/ 	.word	0x00000082


	//----- nvinfo : EIATTR_KPARAM_INFO
	.align		4
.L_6647:
        /*0008*/ 	.byte	0x04, 0x17
        /*000a*/ 	.short	(.L_6649 - .L_6648)
.L_6648:
        /*000c*/ 	.word	0x00000000
        /*0010*/ 	.short	0x0001
        /*0012*/ 	.short	0x0008
        /*0014*/ 	.byte	0x00, 0xf0, 0x21, 0x0f


	//----- nvinfo : EIATTR_KPARAM_INFO
	.align		4
.L_6649:
        /*0018*/ 	.byte	0x04, 0x17
        /*001a*/ 	.short	(.L_6651 - .L_6650)
.L_6650:
        /*001c*/ 	.word	0x00000000
        /*0020*/ 	.short	0x0000
        /*0022*/ 	.short	0x0000
        /*0024*/ 	.byte	0x00, 0xf0, 0x11, 0x00


	//----- nvinfo : EIATTR_SPARSE_MMA_MASK
	.align		4
.L_6651:
        /*0028*/ 	.byte	0x03, 0x50
        /*002a*/ 	.short	0x0000


	//----- nvinfo : EIATTR_MAXREG_COUNT
	.align		4
        /*002c*/ 	.byte	0x03, 0x1b
        /*002e*/ 	.short	0x0080


	//----- nvinfo : EIATTR_EXTERNS
	.align		4
        /*0030*/ 	.byte	0x04, 0x0f
        /*0032*/ 	.short	(.L_6653 - .L_6652)


	//   ....[0]....
	.align		4
.L_6652:
        /*0034*/ 	.word	index@(__assertfail)


	//----- nvinfo : EIATTR_MERCURY_ISA_VERSION
	.align		4
.L_6653:
        /*0038*/ 	.byte	0x03, 0x5f
        /*003a*/ 	.short	0x0101


	//----- nvinfo : EIATTR_SYSCALL_OFFSETS
	.align		4
        /*003c*/ 	.byte	0x04, 0x46
        /*003e*/ 	.short	(.L_6655 - .L_6654)


	//   ....[0]....
.L_6654:
        /*0040*/ 	.word	0x00002be0


	//   ....[1]....
        /*0044*/ 	.word	0x00003af0


	//   ....[2]....
        /*0048*/ 	.word	0x00004a00


	//   ....[3]....
        /*004c*/ 	.word	0x00005910


	//   ....[4]....
        /*0050*/ 	.word	0x00006820


	//   ....[5]....
        /*0054*/ 	.word	0x00007970


	//   ....[6]....
        /*0058*/ 	.word	0x0000a590


	//   ....[7]....
        /*005c*/ 	.word	0x0000b4a0


	//   ....[8]....
        /*0060*/ 	.word	0x0000c3b0


	//   ....[9]....
        /*0064*/ 	.word	0x0000d2c0


	//   ....[10]....
        /*0068*/ 	.word	0x0000e1d0


	//   ....[11]....
        /*006c*/ 	.word	0x0000f320


	//   ....[12]....
        /*0070*/ 	.word	0x00011f30


	//   ....[13]....
        /*0074*/ 	.word	0x00012e40


	//   ....[14]....
        /*0078*/ 	.word	0x00013d50


	//   ....[15]....
        /*007c*/ 	.word	0x00014c60


	//   ....[16]....
        /*0080*/ 	.word	0x00015b70


	//   ....[17]....
        /*0084*/ 	.word	0x00016cc0


	//   ....[18]....
        /*0088*/ 	.word	0x000198c0


	//   ....[19]....
        /*008c*/ 	.word	0x0001a7d0


	//   ....[20]....
        /*0090*/ 	.word	0x0001b6e0


	//   ....[21]....
        /*0094*/ 	.word	0x0001c5f0


	//   ....[22]....
        /*0098*/ 	.word	0x0001d500


	//   ....[23]....
        /*009c*/ 	.word	0x0001e650


	//----- nvinfo : EIATTR_EXIT_INSTR_OFFSETS
	.align		4
.L_6655:
        /*00a0*/ 	.byte	0x04, 0x1c
        /*00a2*/ 	.short	(.L_6657 - .L_6656)


	//   ....[0]....
.L_6656:
        /*00a4*/ 	.word	0x00016d70


	//   ....[1]....
        /*00a8*/ 	.word	0x0001d690


	//   ....[2]....
        /*00ac*/ 	.word	0x0001d6d0


	//   ....[3]....
        /*00b0*/ 	.word	0x0001d760


	//   ....[4]....
        /*00b4*/ 	.word	0x0001d790


	//   ....[5]....
        /*00b8*/ 	.word	0x0001d7c0


	//   ....[6]....
        /*00bc*/ 	.word	0x0001d890


	//   ....[7]....
        /*00c0*/ 	.word	0x0001d910


	//   ....[8]....
        /*00c4*/ 	.word	0x0001d9f0


	//   ....[9]....
        /*00c8*/ 	.word	0x0001da80


	//   ....[10]....
        /*00cc*/ 	.word	0x0001daa0


	//   ....[11]....
        /*00d0*/ 	.word	0x0001db60


	//   ....[12]....
        /*00d4*/ 	.word	0x0001db90


	//   ....[13]....
        /*00d8*/ 	.word	0x0001dd60


	//   ....[14]....
        /*00dc*/ 	.word	0x0001df00


	//   ....[15]....
        /*00e0*/ 	.word	0x0001df80


	//   ....[16]....
        /*00e4*/ 	.word	0x0001e030


	//   ....[17]....
        /*00e8*/ 	.word	0x0001e1f0


	//   ....[18]....
        /*00ec*/ 	.word	0x0001e3b0


	//   ....[19]....
        /*00f0*/ 	.word	0x0001e550


	//   ....[20]....
        /*00f4*/ 	.word	0x0001e660


	//   ....[21]....
        /*00f8*/ 	.word	0x0001e690


	//   ....[22]....
        /*00fc*/ 	.word	0x0001e6c0


	//----- nvinfo : EIATTR_MAX_THREADS
	.align		4
.L_6657:
        /*0100*/ 	.byte	0x04, 0x05
        /*0102*/ 	.short	(.L_6659 - .L_6658)
.L_6658:
        /*0104*/ 	.word	0x00000080
        /*0108*/ 	.word	0x00000001
        /*010c*/ 	.word	0x00000001


	//----- nvinfo : EIATTR_CRS_STACK_SIZE
	.align		4
.L_6659:
        /*0110*/ 	.byte	0x04, 0x1e
        /*0112*/ 	.short	(.L_6661 - .L_6660)
.L_6660:
        /*0114*/ 	.word	0x00000000


	//----- nvinfo : EIATTR_CBANK_PARAM_SIZE
	.align		4
.L_6661:
        /*0118*/ 	.byte	0x03, 0x19
        /*011a*/ 	.short	0x03d0


	//----- nvinfo : EIATTR_PARAM_CBANK
	.align		4
        /*011c*/ 	.byte	0x04, 0x0a
        /*011e*/ 	.short	(.L_6663 - .L_6662)
	.align		4
.L_6662:
        /*0120*/ 	.word	index@(.nv.constant0._ZN2at6native18elementwise_kernelILi128ELi4EZNS0_15gpu_kernel_implIZZZNS0_49_GLOBAL__N__b919a28f_16_Normalization_cu_5c38458722batch_norm_elementwiseERKNS_6TensorES6_RKSt8optionalIS4_ESA_S6_S6_ENKUlvE0_clEvENKUlvE_clEvEUldddddE_EEvRNS_18TensorIteratorBaseERKT_EUliE_EEviT1_)
        /*0124*/ 	.short	0x0210
        /*0126*/ 	.short	0x03d0


	//----- nvinfo : EIATTR_SW_WAR
	.align		4
.L_6663:
        /*0128*/ 	.byte	0x04, 0x36
        /*012a*/ 	.short	(.L_6665 - .L_6664)
.L_6664:
        /*012c*/ 	.word	0x00000008
.L_6665:


//--------------------- .nv.info._ZN2at6native27unrolled_elementwise_kernelIZZZNS0_49_GLOBAL__N__b919a28f_16_Normalization_cu_5c38458722batch_norm_elementwiseERKNS_6TensorES5_RKSt8optionalIS3_ES9_S5_S5_ENKUlvE0_clEvENKUlvE_clEvEUldddddE_St5arrayIPcLm6EELi4E23TrivialOffsetCalculatorILi5EjESG_ILi1EjENS0_6memory12LoadWithCastILi5EEENSJ_13StoreWithCastILi1EEEEEviT_T0_T2_T3_T4_T5_ --------------------------
	.section	.nv.info._ZN2at6native27unrolled_elementwise_kernelIZZZNS0_49_GLOBAL__N__b919a28f_16_Normalization_cu_5c38458722batch_norm_elementwiseERKNS_6TensorES5_RKSt8optionalIS3_ES9_S5_S5_ENKUlvE0_clEvENKUlvE_clEvEUldddddE_St5arrayIPcLm6EELi4E23TrivialOffsetCalculatorILi5EjESG_ILi1EjENS0_6memory12LoadWithCastILi5EEENSJ_13StoreWithCastILi1EEEEEviT_T0_T2_T3_T4_T5_,"",@"SHT_CUDA_INFO"
	.sectionflags	@""
	.align	4


	//----- nvinfo : EIATTR_CUDA_API_VERSION
	.align		4
        /*0000*/ 	.byte	0x04, 0x37
        /*0002*/ 	.short	(.L_6667 - .L_6666)
.L_6666:
        /*0004*/ 	.word	0x00000082


	//----- nvinfo : EIATTR_KPARAM_INFO
	.align		4
.L_6667:
        /*0008*/ 	.byte	0x04, 0x17
        /*000a*/ 	.short	(.L_6669 - .L_6668)
.L_6668:
        /*000c*/ 	.word	0x00000000
        /*0010*/ 	.short	0x0006
        /*0012*/ 	.short	0x0058
        /*0014*/ 	.byte	0x00, 0xf0, 0x21, 0x00


	//----- nvinfo : EIATTR_KPARAM_INFO
	.align		4
.L_6669:
        /*0018*/ 	.byte	0x04, 0x17
        /*001a*/ 	.short	(.L_6671 - .L_6670)
.L_6670:
        /*001c*/ 	.word	0x00000000
        /*0020*/ 	.short	0x0005
        /*0022*/ 	.short	0x003c
        /*0024*/ 	.byte	0x00, 0xf0, 0x71, 0x00


	//----- nvinfo : EIATTR_KPARAM_INFO
	.align		4
.L_6671:
        /*0028*/ 	.byte	0x04, 0x17
        /*002a*/ 	.short	(.L_6673 - .L_6672)
.L_6672:
        /*002c*/ 	.word	0x00000000
        /*0030*/ 	.short	0x0004
        /*0032*/ 	.short	0x0039
        /*0034*/ 	.byte	0x00, 0xf0, 0x05, 0x00


	//----- nvinfo : EIATTR_KPARAM_INFO
	.align		4
.L_6673:
        /*0038*/ 	.byte	0x04, 0x17
        /*003a*/ 	.short	(.L_6675 - .L_6674)
.L_6674:
        /*003c*/ 	.word	0x00000000
        /*0040*/ 	.short	0x0003
        /*0042*/ 	.short	0x0038
        /*0044*/ 	.byte	0x00, 0xf0, 0x05, 0x00


	//----- nvinfo : EIATTR_KPARAM_INFO
	.align		4
.L_6675:
        /*0048*/ 	.byte	0x04, 0x17
        /*004a*/ 	.short	(.L_6677 - .L_6676)
.L_6676:
        /*004c*/ 	.word	0x00000000
        /*0050*/ 	.short	0x0002
        /*0052*/ 	.short	0x0008
        /*0054*/ 	.byte	0x00, 0xf0, 0xc1, 0x00


	//----- nvinfo : EIATTR_KPARAM_INFO
	.align		4
.L_6677:
        /*0058*/ 	.byte	0x04, 0x17
        /*005a*/ 	.short	(.L_6679 - .L_6678)
.L_6678:
        /*005c*/ 	.word	0x00000000
        /*0060*/ 	.short	0x0001
        /*0062*/ 	.short	0x0004
        /*0064*/ 	.byte	0x00, 0xf0, 0x05, 0x00


	//----- nvinfo : EIATTR_KPARAM_INFO
	.align		4
.L_6679:
        /*0068*/ 	.byte	0x04, 0x17
        /*006a*/ 	.short	(.L_6681 - .L_6680)
.L_6680:
        /*006c*/ 	.word	0x00000000
        /*0070*/ 	.short	0x0000
        /*0072*/ 	.short	0x0000
        /*0074*/ 	.byte	0x00, 0xf0, 0x11, 0x00


	//----- nvinfo : EIATTR_SPARSE_MMA_MASK
	.align		4
.L_6681:
        /*0078*/ 	.byte	0x03, 0x50
        /*007a*/ 	.short	0x0000


	//----- nvinfo : EIATTR_MAXREG_COUNT
	.align		4
        /*007c*/ 	.byte	0x03, 0x1b
        /*007e*/ 	.short	0x00ff


	//----- nvinfo : EIATTR_EXTERNS
	.align		4
        /*0080*/ 	.byte	0x04, 0x0f
        /*0082*/ 	.short	(.L_6683 - .L_6682)


	//   ....[0]....
	.align		4
.L_6682:
        /*0084*/ 	.word	index@(__assertfail)


	//----- nvinfo : EIATTR_MERCURY_ISA_VERSION
	.align		4
.L_6683:
        /*0088*/ 	.byte	0x03, 0x5f
        /*008a*/ 	.short	0x0101


	//----- nvinfo : EIATTR_SYSCALL_OFFSETS
	.align		4
        /*008c*/ 	.byte	0x04, 0x46
        /*008e*/ 	.short	(.L_6685 - .L_6684)


	//   ....[0]....
.L_6684:
        /*0090*/ 	.word	0x00000ff0


	//   ....[1]....
        /*0094*/ 	.word	0x00001f10


	//   ....[2]....
        /*0098*/ 	.word	0x00002e30


	//   ....[3]....
        /*009c*/ 	.word	0x00003d50


	//   ....[4]....
        /*00a0*/ 	.word	0x00004c70


	//   ....[5]....
        /*00a4*/ 	.word	0x00005c30


	//   ....[6]....
        /*00a8*/ 	.word	0x00006b50


	//   ....[7]....
        /*00ac*/ 	.word	0x00007a70


	//   ....[8]....
        /*00b0*/ 	.word	0x00008990


	//   ....[9]....
        /*00b4*/ 	.word	0x000098b0


	//   ....[10]....
        /*00b8*/ 	.word	0x0000a890


	//   ....[11]....
        /*00bc*/ 	.word	0x0000b7b0


	//   ....[12]....
        /*00c0*/ 	.word	0x0000c6d0


	//   ....[13]....
        /*00c4*/ 	.word	0x0000d5f0


	//   ....[14]....
        /*00c8*/ 	.word	0x0000e510


	//   ....[15]....
        /*00cc*/ 	.word	0x0000f4d0


	//   ....[16]....
        /*00d0*/ 	.word	0x00010400


	//   ....[17]....
        /*00d4*/ 	.word	0x00011330


	//   ....[18]....
        /*00d8*/ 	.word	0x00012260


	//   ....[19]....
        /*00dc*/ 	.word	0x00013190


	//   ....[20]....
        /*00e0*/ 	.word	0x00014560


	//   ....[21]....
        /*00e4*/ 	.word	0x00015720


	//   ....[22]....
        /*00e8*/ 	.word	0x000168a0


	//   ....[23]....
        /*00ec*/ 	.word	0x00017a40


	//----- nvinfo : EIATTR_EXIT_INSTR_OFFSETS
	.align		4
.L_6685:
        /*00f0*/ 	.byte	0x04, 0x1c
        /*00f2*/ 	.short	(.L_6687 - .L_6686)


	//   ....[0]....
.L_6686:
        /*00f4*/ 	.word	0x00016940


	//   ....[1]....
        /*00f8*/ 	.word	0x00016a80


	//   ....[2]....
        /*00fc*/ 	.word	0x00016ac0


	//   ....[3]....
        /*0100*/ 	.word	0x00016b50


	//   ....[4]....
        /*0104*/ 	.word	0x00016b80


	//   ....[5]....
        /*0108*/ 	.word	0x00016bb0


	//   ....[6]....
        /*010c*/ 	.word	0x00016c80


	//   ....[7]....
        /*0110*/ 	.word	0x00016d00


	//   ....[8]....
        /*0114*/ 	.word	0x00016de0


	//   ....[9]....
        /*0118*/ 	.word	0x00016e70


	//   ....[10]....
        /*011c*/ 	.word	0x00016e90


	//   ....[11]....
        /*0120*/ 	.word	0x00016f50


	//   ....[12]....
        /*0124*/ 	.word	0x00016f80


	//   ....[13]....
        /*0128*/ 	.word	0x00017150


	//   ....[14]....
        /*012c*/ 	.word	0x000172f0


	//   ....[15]....
        /*0130*/ 	.word	0x00017370


	//   ....[16]....
        /*0134*/ 	.word	0x00017420


	//   ....[17]....
        /*0138*/ 	.word	0x000175e0


	//   ....[18]....
        /*013c*/ 	.word	0x000177a0


	//   ....[19]....
        /*0140*/ 	.word	0x00017940


	//   ....[20]....
        /*0144*/ 	.word	0x00017a50


	//   ....[21]....
        /*0148*/ 	.word	0x00017a80


	//   ....[22]....
        /*014c*/ 	.word	0x00017ab0


	//----- nvinfo : EIATTR_MAX_THREADS
	.align		4
.L_6687:
        /*0150*/ 	.byte	0x04, 0x05
        /*0152*/ 	.short	(.L_6689 - .L_6688)
.L_6688:
        /*0154*/ 	.word	0x00000080
        /*0158*/ 	.word	0x00000001
        /*015c*/ 	.word	0x00000001


	//----- nvinfo : EIATTR_CRS_STACK_SIZE
	.align		4
.L_6689:
        /*0160*/ 	.byte	0x04, 0x1e
        /*0162*/ 	.short	(.L_6691 - .L_6690)
.L_6690:
        /*0164*/ 	.word	0x00000000


	//----- nvinfo : EIATTR_CBANK_PARAM_SIZE
	.align		4
.L_6691:
        /*0168*/ 	.byte	0x03, 0x19
        /*016a*/ 	.short	0x0060


	//----- nvinfo : EIATTR_PARAM_CBANK
	.align		4
        /*016c*/ 	.byte	0x04, 0x0a
        /*016e*/ 	.short	(.L_6693 - .L_6692)
	.align		4
.L_6692:
        /*0170*/ 	.word	index@(.nv.constant0._ZN2at6native27unrolled_elementwise_kernelIZZZNS0_49_GLOBAL__N__b919a28f_16_Normalization_cu_5c38458722batch_norm_elementwiseERKNS_6TensorES5_RKSt8optionalIS3_ES9_S5_S5_ENKUlvE0_clEvENKUlvE_clEvEUldddddE_St5arrayIPcLm6EELi4E23TrivialOffsetCalculatorILi5EjESG_ILi1EjENS0_6memory12LoadWithCastILi5EEENSJ_13StoreWithCastILi1EEEEEviT_T0_T2_T3_T4_T5_)
        /*0174*/ 	.short	0x0210
        /*0176*/ 	.short	0x0060


	//----- nvinfo : EIATTR_SW_WAR
	.align		4
.L_6693:
        /*0178*/ 	.byte	0x04, 0x36
        /*017a*/ 	.short	(.L_6695 - .L_6694)
.L_6694:
        /*017c*/ 	.word	0x00000008
.L_6695:


//--------------------- .nv.info._ZN2at6native18elementwise_kernelILi128ELi2EZNS0_22gpu_kernel_impl_nocastIZZZNS0_49_GLOBAL__N__b919a28f_16_Normalization_cu_5c38458722batch_norm_elementwiseERKNS_6TensorES6_RKSt8optionalIS4_ESA_S6_S6_ENKUlvE0_clEvENKUlvE_clEvEUldddddE_EEvRNS_18TensorIteratorBaseERKT_EUliE_EEviT1_ --------------------------
	.section	.nv.info._ZN2at6native18elementwise_kernelILi128ELi2EZNS0_22gpu_kernel_impl_nocastIZZZNS0_49_GLOBAL__N__b919a28f_16_Normalization_cu_5c38458722batch_norm_elementwiseERKNS_6TensorES6_RKSt8optionalIS4_ESA_S6_S6_ENKUlvE0_clEvENKUlvE_clEvEUldddddE_EEvRNS_18TensorIteratorBaseERKT_EUliE_EEviT1_,"",@"SHT_CUDA_INFO"
	.sectionflags	@""
	.align	4


	//----- nvinfo : EIATTR_CUDA_API_VERSION
	.align		4
        /*0000*/ 	.byte	0x04, 0x37
        /*0002*/ 	.short	(.L_6697 - .L_6696)
.L_6696:
        /*0004*/ 	.word	0x00000082


	//----- nvinfo : EIATTR_KPARAM_INFO
	.align		4
.L_6697:
        /*0008*/ 	.byte	0x04, 0x17
        /*000a*/ 	.short	(.L_6699 - .L_6698)
.L_6698:
        /*000c*/ 	.word	0x00000000
        /*0010*/ 	.short	0x0001
        /*0012*/ 	.short	0x0008
        /*0014*/ 	.byte	0x00, 0xf0, 0x21, 0x0f


	//----- nvinfo : EIATTR_KPARAM_INFO
	.align		4
.L_6699:
        /*0018*/ 	.byte	0x04, 0x17
        /*001a*/ 	.short	(.L_6701 - .L_6700)
.L_6700:
        /*001c*/ 	.word	0x00000000
        /*0020*/ 	.short	0x0000
        /*0022*/ 	.short	0x0000
        /*0024*/ 	.byte	0x00, 0xf0, 0x11, 0x00


	//----- nvinfo : EIATTR_SPARSE_MMA_MASK
	.align		4
.L_6701:
        /*0028*/ 	.byte	0x03, 0x50
        /*002a*/ 	.short	0x0000


	//----- nvinfo : EIATTR_MAXREG_COUNT
	.align		4
        /*002c*/ 	.byte	0x03, 0x1b
        /*002e*/ 	.short	0x0080


	//----- nvinfo : EIATTR_MERCURY_ISA_VERSION
	.align		4
        /*0030*/ 	.byte	0x03, 0x5f
        /*0032*/ 	.short	0x0101


	//----- nvinfo : EIATTR_EXIT_INSTR_OFFSETS
	.align		4
        /*0034*/ 	.byte	0x04, 0x1c
        /*0036*/ 	.short	(.L_6703 - .L_6702)


	//   ....[0]....
.L_6702:
        /*0038*/ 	.word	0x00001f00


	//   ....[1]....
        /*003c*/ 	.word	0x00003d40


	//----- nvinfo : EIATTR_MAX_THREADS
	.align		4
.L_6703:
        /*0040*/ 	.byte	0x04, 0x05
        /*0042*/ 	.short	(.L_6705 - .L_6704)
.L_6704:
        /*0044*/ 	.word	0x00000080
        /*0048*/ 	.word	0x00000001
        /*004c*/ 	.word	0x00000001


	//----- nvinfo : EIATTR_CRS_STACK_SIZE
	.align		4
.L_6705:
        /*0050*/ 	.byte	0x04, 0x1e
        /*0052*/ 	.short	(.L_6707 - .L_6706)
.L_6706:
        /*0054*/ 	.word	0x00000000


	//----- nvinfo : EIATTR_CBANK_PARAM_SIZE
	.align		4
.L_6707:
        /*0058*/ 	.byte	0x03, 0x19
        /*005a*/ 	.short	0x03d0


	//----- nvinfo : EIATTR_PARAM_CBANK
	.align		4
        /*005c*/ 	.byte	0x04, 0x0a
        /*005e*/ 	.short	(.L_6709 - .L_6708)
	.align		4
.L_6708:
        /*0060*/ 	.word	index@(.nv.constant0._ZN2at6native18elementwise_kernelILi128ELi2EZNS0_22gpu_kernel_impl_nocastIZZZNS0_49_GLOBAL__N__b919a28f_16_Normalization_cu_5c38458722batch_norm_elementwiseERKNS_6TensorES6_RKSt8optionalIS4_ESA_S6_S6_ENKUlvE0_clEvENKUlvE_clEvEUldddddE_EEvRNS_18TensorIteratorBaseERKT_EUliE_EEviT1_)
        /*0064*/ 	.short	0x0210
        /*0066*/ 	.short	0x03d0


	//----- nvinfo : EIATTR_SW_WAR
	.align		4
.L_6709:
        /*0068*/ 	.byte	0x04, 0x36
        /*006a*/ 	.short	(.L_6711 - .L_6710)
.L_6710:
        /*006c*/ 	.word	0x00000008
.L_6711:


//--------------------- .nv.info._ZN2at6native27unrolled_elementwise_kernelIZZZNS0_49_GLOBAL__N__b919a28f_16_Normalization_cu_5c38458722batch_norm_elementwiseERKNS_6TensorES5_RKSt8optionalIS3_ES9_S5_S5_ENKUlvE0_clEvENKUlvE_clEvEUldddddE_St5arrayIPcLm6EELi4E23TrivialOffsetCalculatorILi5EjESG_ILi1EjENS0_6memory15LoadWithoutCastENSJ_16StoreWithoutCastEEEviT_T0_T2_T3_T4_T5_ --------------------------
	.section	.nv.info._ZN2at6native27unrolled_elementwise_kernelIZZZNS0_49_GLOBAL__N__b919a28f_16_Normalization_cu_5c38458722batch_norm_elementwiseERKNS_6TensorES5_RKSt8optionalIS3_ES9_S5_S5_ENKUlvE0_clEvENKUlvE_clEvEUldddddE_St5arrayIPcLm6EELi4E23TrivialOffsetCalculatorILi5EjESG_ILi1EjENS0_6memory15LoadWithoutCastENSJ_16StoreWithoutCastEEEviT_T0_T2_T3_T4_T5_,"",@"SHT_CUDA_INFO"
	.sectionflags	@""
	.align	4


	//----- nvinfo : EIATTR_CUDA_API_VERSION
	.align		4
        /*0000*/ 	.byte	0x04, 0x37
        /*0002*/ 	.short	(.L_6713 - .L_6712)
.L_6712:
        /*0004*/ 	.word	0x00000082


	//----- nvinfo : EIATTR_KPARAM_INFO
	.align		4
.L_6713:
        /*0008*/ 	.byte	0x04, 0x17
        /*000a*/ 	.short	(.L_6715 - .L_6714)
.L_6714:
        /*000c*/ 	.word	0x00000000
        /*0010*/ 	.short	0x0006
        /*0012*/ 	.short	0x003b
        /*0014*/ 	.byte	0x00, 0xf0, 0x05, 0x00


	//----- nvinfo : EIATTR_KPARAM_INFO
	.align		4
.L_6715:
        /*0018*/ 	.byte	0x04, 0x17
        /*001a*/ 	.short	(.L_6717 - .L_6716)
.L_6716:
        /*001c*/ 	.word	0x00000000
        /*0020*/ 	.short	0x0005
        /*0022*/ 	.short	0x003a
        /*0024*/ 	.byte	0x00, 0xf0, 0x05, 0x00


	//----- nvinfo : EIATTR_KPARAM_INFO
	.align		4
.L_6717:
        /*0028*/ 	.byte	0x04, 0x17
        /*002a*/ 	.short	(.L_6719 - .L_6718)
.L_6718:
        /*002c*/ 	.word	0x00000000
        /*0030*/ 	.short	0x0004
        /*0032*/ 	.short	0x0039
        /*0034*/ 	.byte	0x00, 0xf0, 0x05, 0x00


	//----- nvinfo : EIATTR_KPARAM_INFO
	.align		4
.L_6719:
        /*0038*/ 	.byte	0x04, 0x17
        /*003a*/ 	.short	(.L_6721 - .L_6720)
.L_6720:
        /*003c*/ 	.word	0x00000000
        /*0040*/ 	.short	0x0003
        /*0042*/ 	.short	0x0038
        /*0044*/ 	.byte	0x00, 0xf0, 0x05, 0x00


	//----- nvinfo : EIATTR_KPARAM_INFO
	.align		4
.L_6721:
        /*0048*/ 	.byte	0x04, 0x17
        /*004a*/ 	.short	(.L_6723 - .L_6722)
.L_6722:
        /*004c*/ 	.word	0x00000000
        /*0050*/ 	.short	0x0002
        /*0052*/ 	.short	0x0008
        /*0054*/ 	.byte	0x00, 0xf0, 0xc1, 0x00


	//----- nvinfo : EIATTR_KPARAM_INFO
	.align		4
.L_6723:
        /*0058*/ 	.byte	0x04, 0x17
        /*005a*/ 	.short	(.L_6725 - .L_6724)
.L_6724:
        /*005c*/ 	.word	0x00000000
        /*0060*/ 	.short	0x0001
        /*0062*/ 	.short	0x0004
        /*0064*/ 	.byte	0x00, 0xf0, 0x05, 0x00


	//----- nvinfo : EIATTR_KPARAM_INFO
	.align		4
.L_6725:
        /*0068*/ 	.byte	0x04, 0x17
        /*006a*/ 	.short	(.L_6727 - .L_6726)
.L_6726:
        /*006c*/ 	.word	0x00000000
        /*0070*/ 	.short	0x0000
        /*0072*/ 	.short	0x0000
        /*0074*/ 	.byte	0x00, 0xf0, 0x11, 0x00


	//----- nvinfo : EIATTR_SPARSE_MMA_MASK
	.align		4
.L_6727:
        /*0078*/ 	.byte	0x03, 0x50
        /*007a*/ 	.short	0x0000


	//----- nvinfo : EIATTR_MAXREG_COUNT
	.align		4
        /*007c*/ 	.byte	0x03, 0x1b
        /*007e*/ 	.short	0x00ff


	//----- nvinfo : EIATTR_MERCURY_ISA_VERSION
	.align		4
        /*0080*/ 	.byte	0x03, 0x5f
        /*0082*/ 	.short	0x0101


	//----- nvinfo : EIATTR_EXIT_INSTR_OFFSETS
	.align		4
        /*0084*/ 	.byte	0x04, 0x1c
        /*0086*/ 	.short	(.L_6729 - .L_6728)


	//   ....[0]....
.L_6728:
        /*0088*/ 	.word	0x000007f0


	//   ....[1]....
        /*008c*/ 	.word	0x00000870


	//----- nvinfo : EIATTR_MAX_THREADS
	.align		4
.L_6729:
        /*0090*/ 	.byte	0x04, 0x05
        /*0092*/ 	.short	(.L_6731 - .L_6730)
.L_6730:
        /*0094*/ 	.word	0x00000080
        /*0098*/ 	.word	0x00000001
        /*009c*/ 	.word	0x00000001


	//----- nvinfo : EIATTR_CRS_STACK_SIZE
	.align		4
.L_6731:
        /*00a0*/ 	.byte	0x04, 0x1e
        /*00a2*/ 	.short	(.L_6733 - .L_6732)
.L_6732:
        /*00a4*/ 	.word	0x00000000


	//----- nvinfo : EIATTR_CBANK_PARAM_SIZE
	.align		4
.L_6733:
        /*00a8*/ 	.byte	0x03, 0x19
        /*00aa*/ 	.short	0x003c


	//----- nvinfo : EIATTR_PARAM_CBANK
	.align		4
        /*00ac*/ 	.byte	0x04, 0x0a
        /*00ae*/ 	.short	(.L_6735 - .L_6734)
	.align		4
.L_6734:
        /*00b0*/ 	.word	index@(.nv.constant0._ZN2at6native27unrolled_elementwise_kernelIZZZNS0_49_GLOBAL__N__b919a28f_16_Normalization_cu_5c38458722batch_norm_elementwiseERKNS_6TensorES5_RKSt8optionalIS3_ES9_S5_S5_ENKUlvE0_clEvENKUlvE_clEvEUldddddE_St5arrayIPcLm6EELi4E23TrivialOffsetCalculatorILi5EjESG_ILi1EjENS0_6memory15LoadWithoutCastENSJ_16StoreWithoutCastEEEviT_T0_T2_T3_T4_T5_)
        /*00b4*/ 	.short	0x0210
        /*00b6*/ 	.short	0x003c


	//----- nvinfo : EIATTR_SW_WAR
	.align		4
.L_6735:
        /*00b8*/ 	.byte	0x04, 0x36
        /*00ba*/ 	.short	(.L_6737 - .L_6736)
.L_6736:
        /*00bc*/ 	.word	0x00000008
.L_6737:


//--------------------- .nv.info._ZN2at6native29vectorized_elementwise_kernelILi2EZZZNS0_49_GLOBAL__N__b919a28f_16_Normalization_cu_5c38458722batch_norm_elementwiseERKNS_6TensorES5_RKSt8optionalIS3_ES9_S5_S5_ENKUlvE0_clEvENKUlvE_clEvEUldddddE_St5arrayIPcLm6EEEEviT0_T1_ --------------------------
	.section	.nv.info._ZN2at6native29vectorized_elementwise_kernelILi2EZZZNS0_49_GLOBAL__N__b919a28f_16_Normalization_cu_5c38458722batch_norm_elementwiseERKNS_6TensorES5_RKSt8optionalIS3_ES9_S5_S5_ENKUlvE0_clEvENKUlvE_clEvEUldddddE_St5arrayIPcLm6EEEEviT0_T1_,"",@"SHT_CUDA_INFO"
	.sectionflags	@""
	.align	4


	//----- nvinfo : EIATTR_CUDA_API_VERSION
	.align		4
        /*0000*/ 	.byte	0x04, 0x37
        /*0002*/ 	.short	(.L_6739 - .L_6738)
.L_6738:
        /*0004*/ 	.word	0x00000082


	//----- nvinfo : EIATTR_KPARAM_INFO
	.align		4
.L_6739:
        /*0008*/ 	.byte	0x04, 0x17
        /*000a*/ 	.short	(.L_6741 - .L_6740)
.L_6740:
        /*000c*/ 	.word	0x00000000
        /*0010*/ 	.short	0x0002
        /*0012*/ 	.short	0x0008
        /*0014*/ 	.byte	0x00, 0xf0, 0xc1, 0x00


	//----- nvinfo : EIATTR_KPARAM_INFO
	.align		4
.L_6741:
        /*0018*/ 	.byte	0x04, 0x17
        /*001a*/ 	.short	(.L_6743 - .L_6742)
.L_6742:
        /*001c*/ 	.word	0x00000000
        /*0020*/ 	.short	0x0001
        /*0022*/ 	.short	0x0004
        /*0024*/ 	.byte	0x00, 0xf0, 0x05, 0x00


	//----- nvinfo : EIATTR_KPARAM_INFO
	.align		4
.L_6743:
        /*0028*/ 	.byte	0x04, 0x17
        /*002a*/ 	.short	(.L_6745 - .L_6744)
.L_6744:
        /*002c*/ 	.word	0x00000000
        /*0030*/ 	.short	0x0000
        /*0032*/ 	.short	0x0000
        /*0034*/ 	.byte	0x00, 0xf0, 0x11, 0x00


	//----- nvinfo : EIATTR_SPARSE_MMA_MASK
	.align		4
.L_6745:
        /*0038*/ 	.byte	0x03, 0x50
        /*003a*/ 	.short	0x0000


	//----- nvinfo : EIATTR_MAXREG_COUNT
	.align		4
        /*003c*/ 	.byte	0x03, 0x1b
        /*003e*/ 	.short	0x00ff


	//----- nvinfo : EIATTR_MERCURY_ISA_VERSION
	.align		4
        /*0040*/ 	.byte	0x03, 0x5f
        /*0042*/ 	.short	0x0101


	//----- nvinfo : EIATTR_EXIT_INSTR_OFFSETS
	.align		4
        /*0044*/ 	.byte	0x04, 0x1c
        /*0046*/ 	.short	(.L_6747 - .L_6746)


	//   ....[0]....
.L_6746:
        /*0048*/ 	.word	0x000004c0


	//   ....[1]....
        /*004c*/ 	.word	0x00001530


	//   ....[2]....
        /*0050*/ 	.word	0x00001580


	//----- nvinfo : EIATTR_MAX_THREADS
	.align		4
.L_6747:
        /*0054*/ 	.byte	0x04, 0x05
        /*0056*/ 	.short	(.L_6749 - .L_6748)
.L_6748:
        /*0058*/ 	.word	0x00000080
        /*005c*/ 	.word	0x00000001
        /*0060*/ 	.word	0x00000001


	//----- nvinfo : EIATTR_CRS_STACK_SIZE
	.align		4
.L_6749:
        /*0064*/ 	.byte	0x04, 0x1e
        /*0066*/ 	.short	(.L_6751 - .L_6750)
.L_6750:
        /*0068*/ 	.word	0x00000000


	//----- nvinfo : EIATTR_CBANK_PARAM_SIZE
	.align		4
.L_6751:
        /*006c*/ 	.byte	0x03, 0x19
        /*006e*/ 	.short	0x0038


	//----- nvinfo : EIATTR_PARAM_CBANK
	.align		4
        /*0070*/ 	.byte	0x04, 0x0a
        /*0072*/ 	.short	(.L_6753 - .L_6752)
	.align		4
.L_6752:
        /*0074*/ 	.word	index@(.nv.constant0._ZN2at6native29vectorized_elementwise_kernelILi2EZZZNS0_49_GLOBAL__N__b919a28f_16_Normalization_cu_5c38458722batch_norm_elementwiseERKNS_6TensorES5_RKSt8optionalIS3_ES9_S5_S5_ENKUlvE0_clEvENKUlvE_clEvEUldddddE_St5arrayIPcLm6EEEEviT0_T1_)
        /*0078*/ 	.short	0x0210
        /*007a*/ 	.short	0x0038


	//----- nvinfo : EIATTR_SW_WAR
	.align		4
.L_6753:
        /*007c*/ 	.byte	0x04, 0x36
        /*007e*/ 	.short	(.L_6755 - .L_6754)
.L_6754:
        /*0080*/ 	.word	0x00000008
.L_6755:


//--------------------- .nv.info._ZN2at6native29vectorized_elementwise_kernelILi4EZZZNS0_49_GLOBAL__N__b919a28f_16_Normalization_cu_5c38458722batch_norm_elementwiseERKNS_6TensorES5_RKSt8optionalIS3_ES9_S5_S5_ENKUlvE0_clEvENKUlvE_clEvEUldddddE_St5arrayIPcLm6EEEEviT0_T1_ --------------------------
	.section	.nv.info._ZN2at6native29vectorized_elementwise_kernelILi4EZZZNS0_49_GLOBAL__N__b919a28f_16_Normalization_cu_5c38458722batch_norm_elementwiseERKNS_6TensorES5_RKSt8optionalIS3_ES9_S5_S5_ENKUlvE0_clEvENKUlvE_clEvEUldddddE_St5arrayIPcLm6EEEEviT0_T1_,"",@"SHT_CUDA_INFO"
	.sectionflags	@""
	.align	4


	//----- nvinfo : EIATTR_CUDA_API_VERSION
	.align		4
        /*0000*/ 	.byte	0x04, 0x37
        /*0002*/ 	.short	(.L_6757 - .L_6756)
.L_6756:
        /*0004*/ 	.word	0x00000082


	//----- nvinfo : EIATTR_KPARAM_INFO
	.align		4
.L_6757:
        /*0008*/ 	.byte	0x04, 0x17
        /*000a*/ 	.short	(.L_6759 - .L_6758)
.L_6758:
        /*000c*/ 	.word	0x00000000
        /*0010*/ 	.short	0x0002
        /*0012*/ 	.short	0x0008
        /*0014*/ 	.byte	0x00, 0xf0, 0xc1, 0x00


	//----- nvinfo : EIATTR_KPARAM_INFO
	.align		4
.L_6759:
        /*0018*/ 	.byte	0x04, 0x17
        /*001a*/ 	.short	(.L_6761 - .L_6760)
.L_6760:
        /*001c*/ 	.word	0x00000000
        /*0020*/ 	.short	0x0001
        /*0022*/ 	.short	0x0004
        /*0024*/ 	.byte	0x00, 0xf0, 0x05, 0x00


	//----- nvinfo : EIATTR_KPARAM_INFO
	.align		4
.L_6761:
        /*0028*/ 	.byte	0x04, 0x17
        /*002a*/ 	.short	(.L_6763 - .L_6762)
.L_6762:
        /*002c*/ 	.word	0x00000000
        /*0030*/ 	.short	0x0000
        /*0032*/ 	.short	0x0000
        /*0034*/ 	.byte	0x00, 0xf0, 0x11, 0x00


	//----- nvinfo : EIATTR_SPARSE_MMA_MASK
	.align		4
.L_6763:
        /*0038*/ 	.byte	0x03, 0x50
        /*003a*/ 	.short	0x0000


	//----- nvinfo : EIATTR_MAXREG_COUNT
	.align		4
        /*003c*/ 	.byte	0x03, 0x1b
        /*003e*/ 	.short	0x00ff


	//----- nvinfo : EIATTR_MERCURY_ISA_VERSION
	.align		4
        /*0040*/ 	.byte	0x03, 0x5f
        /*0042*/ 	.short	0x0101


	//----- nvinfo : EIATTR_EXIT_INSTR_OFFSETS
	.align		4
        /*0044*/ 	.byte	0x04, 0x1c
        /*0046*/ 	.short	(.L_6765 - .L_6764)


	//   ....[0]....
.L_6764:
        /*0048*/ 	.word	0x000004c0


	//   ....[1]....
        /*004c*/ 	.word	0x00001530


	//   ....[2]....
        /*0050*/ 	.word	0x00001580


	//----- nvinfo : EIATTR_MAX_THREADS
	.align		4
.L_6765:
        /*0054*/ 	.byte	0x04, 0x05
        /*0056*/ 	.short	(.L_6767 - .L_6766)
.L_6766:
        /*0058*/ 	.word	0x00000080
        /*005c*/ 	.word	0x00000001
        /*0060*/ 	.word	0x00000001


	//----- nvinfo : EIATTR_CRS_STACK_SIZE
	.align		4
.L_6767:
        /*0064*/ 	.byte	0x04, 0x1e
        /*0066*/ 	.short	(.L_6769 - .L_6768)
.L_6768:
        /*0068*/ 	.word	0x00000000


	//----- nvinfo : EIATTR_CBANK_PARAM_SIZE
	.align		4
.L_6769:
        /*006c*/ 	.byte	0x03, 0x19
        /*006e*/ 	.short	0x0038


	//----- nvinfo : EIATTR_PARAM_CBANK
	.align		4
        /*0070*/ 	.byte	0x04, 0x0a
        /*0072*/ 	.short	(.L_6771 - .L_6770)
	.align		4
.L_6770:
        /*0074*/ 	.word	index@(.nv.constant0._ZN2at6native29vectorized_elementwise_kernelILi4EZZZNS0_49_GLOBAL__N__b919a28f_16_Normalization_cu_5c38458722batch_norm_elementwiseERKNS_6TensorES5_RKSt8optionalIS3_ES9_S5_S5_ENKUlvE0_clEvENKUlvE_clEvEUldddddE_St5arrayIPcLm6EEEEviT0_T1_)
        /*0078*/ 	.short	0x0210
        /*007a*/ 	.short	0x0038


	//----- nvinfo : EIATTR_SW_WAR
	.align		4
.L_6771:
        /*007c*/ 	.byte	0x04, 0x36
        /*007e*/ 	.short	(.L_6773 - .L_6772)
.L_6772:
        /*0080*/ 	.word	0x00000008
.L_6773:


//--------------------- .nv.info._ZN2at6native29vectorized_elementwise_kernelILi8EZZZNS0_49_GLOBAL__N__b919a28f_16_Normalization_cu_5c38458722batch_norm_elementwiseERKNS_6TensorES5_RKSt8optionalIS3_ES9_S5_S5_ENKUlvE0_clEvENKUlvE_clEvEUldddddE_St5arrayIPcLm6EEEEviT0_T1_ --------------------------
	.section	.nv.info._ZN2at6native29vectorized_elementwise_kernelILi8EZZZNS0_49_GLOBAL__N__b919a28f_16_Normalization_cu_5c38458722batch_norm_elementwiseERKNS_6TensorES5_RKSt8optionalIS3_ES9_S5_S5_ENKUlvE0_clEvENKUlvE_clEvEUldddddE_St5arrayIPcLm6EEEEviT0_T1_,"",@"SHT_CUDA_INFO"
	.sectionflags	@""
	.align	4


	//----- nvinfo : EIATTR_CUDA_API_VERSION
	.align		4
        /*0000*/ 	.byte	0x04, 0x37
        /*0002*/ 	.short	(.L_6775 - .L_6774)
.L_6774:
        /*0004*/ 	.word	0x00000082


	//----- nvinfo : EIATTR_KPARAM_INFO
	.align		4
.L_6775:
        /*0008*/ 	.byte	0x04, 0x17
        /*000a*/ 	.short	(.L_6777 - .L_6776)
.L_6776:
        /*000c*/ 	.word	0x00000000
        /*0010*/ 	.short	0x0002
        /*0012*/ 	.short	0x0008
        /*0014*/ 	.byte	0x00, 0xf0, 0xc1, 0x00


	//----- nvinfo : EIATTR_KPARAM_INFO
	.align		4
.L_6777:
        /*0018*/ 	.byte	0x04, 0x17
        /*001a*/ 	.short	(.L_6779 - .L_6778)
.L_6778:
        /*001c*/ 	.word	0x00000000
        /*0020*/ 	.short	0x0001
        /*0022*/ 	.short	0x0004
        /*0024*/ 	.byte	0x00, 0xf0, 0x05, 0x00


	//----- nvinfo : EIATTR_KPARAM_INFO
	.align		4
.L_6779:
        /*0028*/ 	.byte	0x04, 0x17
        /*002a*/ 	.short	(.L_6781 - .L_6780)
.L_6780:
        /*002c*/ 	.word	0x00000000
        /*0030*/ 	.short	0x0000
        /*0032*/ 	.short	0x0000
        /*0034*/ 	.byte	0x00, 0xf0, 0x11, 0x00


	//----- nvinfo : EIATTR_SPARSE_MMA_MASK
	.align		4
.L_6781:
        /*0038*/ 	.byte	0x03, 0x50
        /*003a*/ 	.short	0x0000


	//----- nvinfo : EIATTR_MAXREG_COUNT
	.align		4
        /*003c*/ 	.byte	0x03, 0x1b
        /*003e*/ 	.short	0x00ff


	//----- nvinfo : EIATTR_MERCURY_ISA_VERSION
	.align		4
        /*0040*/ 	.byte	0x03, 0x5f
        /*0042*/ 	.short	0x0101


	//----- nvinfo : EIATTR_EXIT_INSTR_OFFSETS
	.align		4
        /*0044*/ 	.byte	0x04, 0x1c
        /*0046*/ 	.short	(.L_6783 - .L_6782)


	//   ....[0]....
.L_6782:
        /*0048*/ 	.word	0x000004c0


	//   ....[1]....
        /*004c*/ 	.word	0x00001530


	//   ....[2]....
        /*0050*/ 	.word	0x00001580


	//----- nvinfo : EIATTR_MAX_THREADS
	.align		4
.L_6783:
        /*0054*/ 	.byte	0x04, 0x05
        /*0056*/ 	.short	(.L_6785 - .L_6784)
.L_6784:
        /*0058*/ 	.word	0x00000080
        /*005c*/ 	.word	0x00000001
        /*0060*/ 	.word	0x00000001


	//----- nvinfo : EIATTR_CRS_STACK_SIZE
	.align		4
.L_6785:
        /*0064*/ 	.byte	0x04, 0x1e
        /*0066*/ 	.short	(.L_6787 - .L_6786)
.L_6786:
        /*0068*/ 	.word	0x00000000


	//----- nvinfo : EIATTR_CBANK_PARAM_SIZE
	.align		4
.L_6787:
        /*006c*/ 	.byte	0x03, 0x19
        /*006e*/ 	.short	0x0038


	//----- nvinfo : EIATTR_PARAM_CBANK
	.align		4
        /*0070*/ 	.byte	0x04, 0x0a
        /*0072*/ 	.short	(.L_6789 - .L_6788)
	.align		4
.L_6788:
        /*0074*/ 	.word	index@(.nv.constant0._ZN2at6native29vectorized_elementwise_kernelILi8EZZZNS0_49_GLOBAL__N__b919a28f_16_Normalization_cu_5c38458722batch_norm_elementwiseERKNS_6TensorES5_RKSt8optionalIS3_ES9_S5_S5_ENKUlvE0_clEvENKUlvE_clEvEUldddddE_St5arrayIPcLm6EEEEviT0_T1_)
        /*0078*/ 	.short	0x0210
        /*007a*/ 	.short	0x0038


	//----- nvinfo : EIATTR_SW_WAR
	.align		4
.L_6789:
        /*007c*/ 	.byte	0x04, 0x36
        /*007e*/ 	.short	(.L_6791 - .L_6790)
.L_6790:
        /*0080*/ 	.word	0x00000008
.L_6791:


//--------------------- .nv.info._ZN2at6native33batch_norm_transform_input_kernelIN3c104HalfES3_fLb1EiEEvNS_27GenericPackedTensorAccessorIKT_Lm3ENS_17RestrictPtrTraitsET3_EENS4_IS5_Lm3ES7_S8_EENS4_INSt11conditionalIXT2_ET1_T0_E4typeELm1ES7_S8_EESG_NS4_IKSD_Lm1ES7_S8_EESI_SC_ --------------------------
	.section	.nv.info._ZN2at6native33batch_norm_transform_input_kernelIN3c104HalfES3_fLb1EiEEvNS_27GenericPackedTensorAccessorIKT_Lm3ENS_17RestrictPtrTraitsET3_EENS4_IS5_Lm3ES7_S8_EENS4_INSt11conditionalIXT2_ET1_T0_E4typeELm1ES7_S8_EESG_NS4_IKSD_Lm1ES7_S8_EESI_SC_,"",@"SHT_CUDA_INFO"
	.sectionflags	@""
	.align	4


	//----- nvinfo : EIATTR_CUDA_API_VERSION
	.align		4
        /*0000*/ 	.byte	0x04, 0x37
        /*0002*/ 	.short	(.L_6793 - .L_6792)
.L_6792:
        /*0004*/ 	.word	0x00000082


	//----- nvinfo : EIATTR_KPARAM_INFO
	.align		4
.L_6793:
        /*0008*/ 	.byte	0x04, 0x17
        /*000a*/ 	.short	(.L_6795 - .L_6794)
.L_6794:
        /*000c*/ 	.word	0x00000000
        /*0010*/ 	.short	0x0006
        /*0012*/ 	.short	0x0080
        /*0014*/ 	.byte	0x00, 0xf0, 0x11, 0x00


	//----- nvinfo : EIATTR_KPARAM_INFO
	.align		4
.L_6795:
        /*0018*/ 	.byte	0x04, 0x17
        /*001a*/ 	.short	(.L_6797 - .L_6796)
.L_6796:
        /*001c*/ 	.word	0x00000000
        /*0020*/ 	.short	0x0005
        /*0022*/ 	.short	0x0070
        /*0024*/ 	.byte	0x00, 0xf0, 0x41, 0x00


	//----- nvinfo : EIATTR_KPARAM_INFO
	.align		4
.L_6797:
        /*0028*/ 	.byte	0x04, 0x17
        /*002a*/ 	.short	(.L_6799 - .L_6798)
.L_6798:
        /*002c*/ 	.word	0x00000000
        /*0030*/ 	.short	0x0004
        /*0032*/ 	.short	0x0060
        /*0034*/ 	.byte	0x00, 0xf0, 0x41, 0x00


	//----- nvinfo : EIATTR_KPARAM_INFO
	.align		4
.L_6799:
        /*0038*/ 	.byte	0x04, 0x17
        /*003a*/ 	.short	(.L_6801 - .L_6800)
.L_6800:
        /*003c*/ 	.word	0x00000000
        /*0040*/ 	.short	0x0003
        /*0042*/ 	.short	0x0050
        /*0044*/ 	.byte	0x00, 0xf0, 0x41, 0x00


	//----- nvinfo : EIATTR_KPARAM_INFO
	.align		4
.L_6801:
        /*0048*/ 	.byte	0x04, 0x17
        /*004a*/ 	.short	(.L_6803 - .L_6802)
.L_6802:
        /*004c*/ 	.word	0x00000000
        /*0050*/ 	.short	0x0002
        /*0052*/ 	.short	0x0040
        /*0054*/ 	.byte	0x00, 0xf0, 0x41, 0x00


	//----- nvinfo : EIATTR_KPARAM_INFO
	.align		4
.L_6803:
        /*0058*/ 	.byte	0x04, 0x17
        /*005a*/ 	.short	(.L_6805 - .L_6804)
.L_6804:
        /*005c*/ 	.word	0x00000000
        /*0060*/ 	.short	0x0001
        /*0062*/ 	.short	0x0020
        /*0064*/ 	.byte	0x00, 0xf0, 0x81, 0x00


	//----- nvinfo : EIATTR_KPARAM_INFO
	.align		4
.L_6805:
        /*0068*/ 	.byte	0x04, 0x17
        /*006a*/ 	.short	(.L_6807 - .L_6806)
.L_6806:
        /*006c*/ 	.word	0x00000000
        /*0070*/ 	.short	0x0000
        /*0072*/ 	.short	0x0000
        /*0074*/ 	.byte	0x00, 0xf0, 0x81, 0x00


	//----- nvinfo : EIATTR_SPARSE_MMA_MASK
	.align		4
.L_6807:
        /*0078*/ 	.byte	0x03, 0x50
        /*007a*/ 	.short	0x0000


	//----- nvinfo : EIATTR_MAXREG_COUNT
	.align		4
        /*007c*/ 	.byte	0x03, 0x1b
        /*007e*/ 	.short	0x00ff


	//----- nvinfo : EIATTR_MERCURY_ISA_VERSION
	.align		4
        /*0080*/ 	.byte	0x03, 0x5f
        /*0082*/ 	.short	0x0101


	//----- nvinfo : EIATTR_EXIT_INSTR_OFFSETS
	.align		4
        /*0084*/ 	.byte	0x04, 0x1c
        /*0086*/ 	.short	(.L_6809 - .L_6808)


	//   ....[0]....
.L_6808:
        /*0088*/ 	.word	0x00000040


	//   ....[1]....
        /*008c*/ 	.word	0x000001a0


	//   ....[2]....
        /*0090*/ 	.word	0x000005d0


	//----- nvinfo : EIATTR_CRS_STACK_SIZE
	.align		4
.L_6809:
        /*0094*/ 	.byte	0x04, 0x1e
        /*0096*/ 	.short	(.L_6811 - .L_6810)
.L_6810:
        /*0098*/ 	.word	0x00000000


	//----- nvinfo : EIATTR_CBANK_PARAM_SIZE
	.align		4
.L_6811:
        /*009c*/ 	.byte	0x03, 0x19
        /*009e*/ 	.short	0x0084


	//----- nvinfo : EIATTR_PARAM_CBANK
	.align		4
        /*00a0*/ 	.byte	0x04, 0x0a
        /*00a2*/ 	.short	(.L_6813 - .L_6812)
	.align		4
.L_6812:
        /*00a4*/ 	.word	index@(.nv.constant0._ZN2at6native33batch_norm_transform_input_kernelIN3c104HalfES3_fLb1EiEEvNS_27GenericPackedTensorAccessorIKT_Lm3ENS_17RestrictPtrTraitsET3_EENS4_IS5_Lm3ES7_S8_EENS4_INSt11conditionalIXT2_ET1_T0_E4typeELm1ES7_S8_EESG_NS4_IKSD_Lm1ES7_S8_EESI_SC_)
        /*00a8*/ 	.short	0x0210
        /*00aa*/ 	.short	0x0084


	//----- nvinfo : EIATTR_SW_WAR
	.align		4
.L_6813:
        /*00ac*/ 	.byte	0x04, 0x36
        /*00ae*/ 	.short	(.L_6815 - .L_6814)
.L_6814:
        /*00b0*/ 	.word	0x00000008
.L_6815:


//--------------------- .nv.info._ZN2at6native33batch_norm_transform_input_kernelIN3c104HalfEffLb1EiEEvNS_27GenericPackedTensorAccessorIKT_Lm3ENS_17RestrictPtrTraitsET3_EENS4_IS5_Lm3ES7_S8_EENS4_INSt11conditionalIXT2_ET1_T0_E4typeELm1ES7_S8_EESG_NS4_IKSD_Lm1ES7_S8_EESI_SC_ --------------------------
	.section	.nv.info._ZN2at6native33batch_norm_transform_input_kernelIN3c104HalfEffLb1EiEEvNS_27GenericPackedTensorAccessorIKT_Lm3ENS_17RestrictPtrTraitsET3_EENS4_IS5_Lm3ES7_S8_EENS4_INSt11conditionalIXT2_ET1_T0_E4typeELm1ES7_S8_EESG_NS4_IKSD_Lm1ES7_S8_EESI_SC_,"",@"SHT_CUDA_INFO"
	.sectionflags	@""
	.align	4


	//----- nvinfo : EIATTR_CUDA_API_VERSION
	.align		4
        /*0000*/ 	.byte	0x04, 0x37
        /*0002*/ 	.short	(.L_6817 - .L_6816)
.L_6816:
        /*0004*/ 	.word	0x00000082


	//----- nvinfo : EIATTR_KPARAM_INFO
	.align		4
.L_6817:
        /*0008*/ 	.byte	0x04, 0x17
        /*000a*/ 	.short	(.L_6819 - .L_6818)
.L_6818:
        /*000c*/ 	.word	0x00000000
        /*0010*/ 	.short	0x0006
        /*0012*/ 	.short	0x0080
        /*0014*/ 	.byte	0x00, 0xf0, 0x11, 0x00


	//----- nvinfo : EIATTR_KPARAM_INFO
	.align		4
.L_6819:
        /*0018*/ 	.byte	0x04, 0x17
        /*001a*/ 	.short	(.L_6821 - .L_6820)
.L_6820:
        /*001c*/ 	.word	0x00000000
        /*0020*/ 	.short	0x0005
        /*0022*/ 	.short	0x0070
        /*0024*/ 	.byte	0x00, 0xf0, 0x41, 0x00


	//----- nvinfo : EIATTR_KPARAM_INFO
	.align		4
.L_6821:
        /*0028*/ 	.byte	0x04, 0x17
        /*002a*/ 	.short	(.L_6823 - .L_6822)
.L_6822:
        /*002c*/ 	.word	0x00000000
        /*0030*/ 	.short	0x0004
        /*0032*/ 	.short	0x0060
        /*0034*/ 	.byte	0x00, 0xf0, 0x41, 0x00


	//----- nvinfo : EIATTR_KPARAM_INFO
	.align		4
.L_6823:
        /*0038*/ 	.byte	0x04, 0x17
        /*003a*/ 	.short	(.L_6825 - .L_6824)
.L_6824:
        /*003c*/ 	.word	0x00000000
        /*0040*/ 	.short	0x0003
        /*0042*/ 	.short	0x0050
        /*0044*/ 	.byte	0x00, 0xf0, 0x41, 0x00


	//----- nvinfo : EIATTR_KPARAM_INFO
	.align		4
.L_6825:
        /*0048*/ 	.byte	0x04, 0x17
        /*004a*/ 	.short	(.L_6827 - .L_6826)
.L_6826:
        /*004c*/ 	.word	0x00000000
        /*0050*/ 	.short	0x0002
        /*0052*/ 	.short	0x0040
        /*0054*/ 	.byte	0x00, 0xf0, 0x41, 0x00


	//----- nvinfo : EIATTR_KPARAM_INFO
	.align		4
.L_6827:
        /*0058*/ 	.byte	0x04, 0x17
        /*005a*/ 	.short	(.L_6829 - .L_6828)
.L_6828:
        /*005c*/ 	.word	0x00000000
        /*0060*/ 	.short	0x0001
        /*0062*/ 	.short	0x0020
        /*0064*/ 	.byte	0x00, 0xf0, 0x81, 0x00


	//----- nvinfo : EIATTR_KPARAM_INFO
	.align		4
.L_6829:
        /*0068*/ 	.byte	0x04, 0x17
        /*006a*/ 	.short	(.L_6831 - .L_6830)
.L_6830:
        /*006c*/ 	.word	0x00000000
        /*0070*/ 	.short	0x0000
        /*0072*/ 	.short	0x0000
        /*0074*/ 	.byte	0x00, 0xf0, 0x81, 0x00


	//----- nvinfo : EIATTR_SPARSE_MMA_MASK
	.align		4
.L_6831:
        /*0078*/ 	.byte	0x03, 0x50
        /*007a*/ 	.short	0x0000


	//----- nvinfo : EIATTR_MAXREG_COUNT
	.align		4
        /*007c*/ 	.byte	0x03, 0x1b
        /*007e*/ 	.short	0x00ff


	//----- nvinfo : EIATTR_MERCURY_ISA_VERSION
	.align		4
        /*0080*/ 	.byte	0x03, 0x5f
        /*0082*/ 	.short	0x0101


	//----- nvinfo : EIATTR_EXIT_INSTR_OFFSETS
	.align		4
        /*0084*/ 	.byte	0x04, 0x1c
        /*0086*/ 	.short	(.L_6833 - .L_6832)


	//   ....[0]....
.L_6832:
        /*0088*/ 	.word	0x00000040


	//   ....[1]....
        /*008c*/ 	.word	0x000001c0


	//   ....[2]....
        /*0090*/ 	.word	0x000005b0


	//----- nvinfo : EIATTR_CRS_STACK_SIZE
	.align		4
.L_6833:
        /*0094*/ 	.byte	0x04, 0x1e
        /*0096*/ 	.short	(.L_6835 - .L_6834)
.L_6834:
        /*0098*/ 	.word	0x00000000


	//----- nvinfo : EIATTR_CBANK_PARAM_SIZE
	.align		4
.L_6835:
        /*009c*/ 	.byte	0x03, 0x19
        /*009e*/ 	.short	0x0084


	//----- nvinfo : EIATTR_PARAM_CBANK
	.align		4
        /*00a0*/ 	.byte	0x04, 0x0a
        /*00a2*/ 	.short	(.L_6837 - .L_6836)
	.align		4
.L_6836:
        /*00a4*/ 	.word	index@(.nv.constant0._ZN2at6native33batch_norm_transform_input_kernelIN3c104HalfEffLb1EiEEvNS_27GenericPackedTensorAccessorIKT_Lm3ENS_17RestrictPtrTraitsET3_EENS4_IS5_Lm3ES7_S8_EENS4_INSt11conditionalIXT2_ET1_T0_E4typeELm1ES7_S8_EESG_NS4_IKSD_Lm1ES7_S8_EESI_SC_)
        /*00a8*/ 	.short	0x0210
        /*00aa*/ 	.short	0x0084


	//----- nvinfo : EIATTR_SW_WAR
	.align		4
.L_6837:
        /*00ac*/ 	.byte	0x04, 0x36
        /*00ae*/ 	.short	(.L_6839 - .L_6838)
.L_6838:
        /*00b0*/ 	.word	0x00000008
.L_6839:


//--------------------- .nv.info._ZN2at6native33batch_norm_transform_input_kernelIN3c108BFloat16ES3_fLb1EiEEvNS_27GenericPackedTensorAccessorIKT_Lm3ENS_17RestrictPtrTraitsET3_EENS4_IS5_Lm3ES7_S8_EENS4_INSt11conditionalIXT2_ET1_T0_E4typeELm1ES7_S8_EESG_NS4_IKSD_Lm1ES7_S8_EESI_SC_ --------------------------
	.section	.nv.info._ZN2at6native33batch_norm_transform_input_kernelIN3c108BFloat16ES3_fLb1EiEEvNS_27GenericPackedTensorAccessorIKT_Lm3ENS_17RestrictPtrTraitsET3_EENS4_IS5_Lm3ES7_S8_EENS4_INSt11conditionalIXT2_ET1_T0_E4typeELm1ES7_S8_EESG_NS4_IKSD_Lm1ES7_S8_EESI_SC_,"",@"SHT_CUDA_INFO"
	.sectionflags	@""
	.align	4


	//----- nvinfo : EIATTR_CUDA_API_VERSION
	.align		4
        /*0000*/ 	.byte	0x04, 0x37
        /*0002*/ 	.short	(.L_6841 - .L_6840)
.L_6840:
        /*0004*/ 	.word	0x00000082


	//----- nvinfo : EIATTR_KPARAM_INFO
	.align		4
.L_6841:
        /*0008*/ 	.byte	0x04, 0x17
        /*000a*/ 	.short	(.L_6843 - .L_6842)
.L_6842:
        /*000c*/ 	.word	0x00000000
        /*0010*/ 	.short	0x0006
        /*0012*/ 	.short	0x0080
        /*0014*/ 	.byte	0x00, 0xf0, 0x11, 0x00


	//----- nvinfo : EIATTR_KPARAM_INFO
	.align		4
.L_6843:
        /*0018*/ 	.byte	0x04, 0x17
        /*001a*/ 	.short	(.L_6845 - .L_6844)
.L_6844:
        /*001c*/ 	.word	0x00000000
        /*0020*/ 	.short	0x0005
        /*0022*/ 	.short	0x0070
        /*0024*/ 	.byte	0x00, 0xf0, 0x41, 0x00


	//----- nvinfo : EIATTR_KPARAM_INFO
	.align		4
.L_6845:
        /*0028*/ 	.byte	0x04, 0x17
        /*002a*/ 	.short	(.L_6847 - .L_6846)
.L_6846:
        /*002c*/ 	.word	0x00000000
        /*0030*/ 	.short	0x0004
        /*0032*/ 	.short	0x0060
        /*0034*/ 	.byte	0x00, 0xf0, 0x41, 0x00


	//----- nvinfo : EIATTR_KPARAM_INFO
	.align		4
.L_6847:
        /*0038*/ 	.byte	0x04, 0x17
        /*003a*/ 	.short	(.L_6849 - .L_6848)
.L_6848:
        /*003c*/ 	.word	0x00000000
        /*0040*/ 	.short	0x0003
        /*0042*/ 	.short	0x0050
        /*0044*/ 	.byte	0x00, 0xf0, 0x41, 0x00


	//----- nvinfo : EIATTR_KPARAM_INFO
	.align		4
.L_6849:
        /*0048*/ 	.byte	0x04, 0x17
        /*004a*/ 	.short	(.L_6851 - .L_6850)
.L_6850:
        /*004c*/ 	.word	0x00000000
        /*0050*/ 	.short	0x0002
        /*0052*/ 	.short	0x0040
        /*0054*/ 	.byte	0x00, 0xf0, 0x41, 0x00


	//----- nvinfo : EIATTR_KPARAM_INFO
	.align		4
.L_6851:
        /*0058*/ 	.byte	0x04, 0x17
        /*005a*/ 	.short	(.L_6853 - .L_6852)
.L_6852:
        /*005c*/ 	.word	0x00000000
        /*0060*/ 	.short	0x0001
        /*0062*/ 	.short	0x0020
        /*0064*/ 	.byte	0x00, 0xf0, 0x81, 0x00


	//----- nvinfo : EIATTR_KPARAM_INFO
	.align		4
.L_6853:
        /*0068*/ 	.byte	0x04, 0x17
        /*006a*/ 	.short	(.L_6855 - .L_6854)
.L_6854:
        /*006c*/ 	.word	0x00000000
        /*0070*/ 	.short	0x0000
        /*0072*/ 	.short	0x0000
        /*0074*/ 	.byte	0x00, 0xf0, 0x81, 0x00


	//----- nvinfo : EIATTR_SPARSE_MMA_MASK
	.align		4
.L_6855:
        /*0078*/ 	.byte	0x03, 0x50
        /*007a*/ 	.short	0x0000


	//----- nvinfo : EIATTR_MAXREG_COUNT
	.align		4
        /*007c*/ 	.byte	0x03, 0x1b
        /*007e*/ 	.short	0x00ff


	//----- nvinfo : EIATTR_MERCURY_ISA_VERSION
	.align		4
        /*0080*/ 	.byte	0x03, 0x5f
        /*0082*/ 	.short	0x0101


	//----- nvinfo : EIATTR_EXIT_INSTR_OFFSETS
	.align		4
        /*0084*/ 	.byte	0x04, 0x1c
        /*0086*/ 	.short	(.L_6857 - .L_6856)


	//   ....[0]....
.L_6856:
        /*0088*/ 	.word	0x00000040


	//   ....[1]....
        /*008c*/ 	.word	0x000001a0


	//   ....[2]....
        /*0090*/ 	.word	0x000005d0


	//----- nvinfo : EIATTR_CRS_STACK_SIZE
	.align		4
.L_6857:
        /*0094*/ 	.byte	0x04, 0x1e
        /*0096*/ 	.short	(.L_6859 - .L_6858)
.L_6858:
        /*0098*/ 	.word	0x00000000


	//----- nvinfo : EIATTR_CBANK_PARAM_SIZE
	.align		4
.L_6859:
        /*009c*/ 	.byte	0x03, 0x19
        /*009e*/ 	.short	0x0084


	//----- nvinfo : EIATTR_PARAM_CBANK
	.align		4
        /*00a0*/ 	.byte	0x04, 0x0a
        /*00a2*/ 	.short	(.L_6861 - .L_6860)
	.align		4
.L_6860:
        /*00a4*/ 	.word	index@(.nv.constant0._ZN2at6native33batch_norm_transform_input_kernelIN3c108BFloat16ES3_fLb1EiEEvNS_27GenericPackedTensorAccessorIKT_Lm3ENS_17RestrictPtrTraitsET3_EENS4_IS5_Lm3ES7_S8_EENS4_INSt11conditionalIXT2_ET1_T0_E4typeELm1ES7_S8_EESG_NS4_IKSD_Lm1ES7_S8_EESI_SC_)
        /*00a8*/ 	.short	0x0210
        /*00aa*/ 	.short	0x0084


	//----- nvinfo : EIATTR_SW_WAR
	.align		4
.L_6861:
        /*00ac*/ 	.byte	0x04, 0x36
        /*00ae*/ 	.short	(.L_6863 - .L_6862)
.L_6862:
        /*00b0*/ 	.word	0x00000008
.L_6863:


//--------------------- .nv.info._ZN2at6native33batch_norm_transform_input_kernelIN3c108BFloat16EffLb1EiEEvNS_27GenericPackedTensorAccessorIKT_Lm3ENS_17RestrictPtrTraitsET3_EENS4_IS5_Lm3ES7_S8_EENS4_INSt11conditionalIXT2_ET1_T0_E4typeELm1ES7_S8_EESG_NS4_IKSD_Lm1ES7_S8_EESI_SC_ --------------------------
	.section	.nv.info._ZN2at6native33batch_norm_transform_input_kernelIN3c108BFloat16EffLb1EiEEvNS_27GenericPackedTensorAccessorIKT_Lm3ENS_17RestrictPtrTraitsET3_EENS4_IS5_Lm3ES7_S8_EENS4_INSt11conditionalIXT2_ET1_T0_E4typeELm1ES7_S8_EESG_NS4_IKSD_Lm1ES7_S8_EESI_SC_,"",@"SHT_CUDA_INFO"
	.sectionflags	@""
	.align	4


	//----- nvinfo : EIATTR_CUDA_API_VERSION
	.align		4
        /*0000*/ 	.byte	0x04, 0x37
        /*0002*/ 	.short	(.L_6865 - .L_6864)
.L_6864:
        /*0004*/ 	.word	0x00000082


	//----- nvinfo : EIATTR_KPARAM_INFO
	.align		4
.L_6865:
        /*0008*/ 	.byte	0x04, 0x17
        /*000a*/ 	.short	(.L_6867 - .L_6866)
.L_6866:
        /*000c*/ 	.word	0x00000000
        /*0010*/ 	.short	0x0006
        /*0012*/ 	.short	0x0080
        /*0014*/ 	.byte	0x00, 0xf0, 0x11, 0x00


	//----- nvinfo : EIATTR_KPARAM_INFO
	.align		4
.L_6867:
        /*0018*/ 	.byte	0x04, 0x17
        /*001a*/ 	.short	(.L_6869 - .L_6868)
.L_6868:
        /*001c*/ 	.word	0x00000000
        /*0020*/ 	.short	0x0005
        /*0022*/ 	.short	0x0070
        /*0024*/ 	.byte	0x00, 0xf0, 0x41, 0x00


	//----- nvinfo : EIATTR_KPARAM_INFO
	.align		4
.L_6869:
        /*0028*/ 	.byte	0x04, 0x17
        /*002a*/ 	.short	(.L_6871 - .L_6870)
.L_6870:
        /*002c*/ 	.word	0x00000000
        /*0030*/ 	.short	0x0004
        /*0032*/ 	.short	0x0060
        /*0034*/ 	.byte	0x00, 0xf0, 0x41, 0x00


	//----- nvinfo : EIATTR_KPARAM_INFO
	.align		4
.L_6871:
        /*0038*/ 	.byte	0x04, 0x17
        /*003a*/ 	.short	(.L_6873 - .L_6872)
.L_6872:
        /*003c*/ 	.word	0x00000000
        /*0040*/ 	.short	0x0003
        /*0042*/ 	.short	0x0050
        /*0044*/ 	.byte	0x00, 0xf0, 0x41, 0x00


	//----- nvinfo : EIATTR_KPARAM_INFO
	.align		4
.L_6873:
        /*0048*/ 	.byte	0x04, 0x17
        /*004a*/ 	.short	(.L_6875 - .L_6874)
.L_6874:
        /*004c*/ 	.word	0x00000000
        /*0050*/ 	.short	0x0002
        /*0052*/ 	.short	0x0040
        /*0054*/ 	.byte	0x00, 0xf0, 0x41, 0x00


	//----- nvinfo : EIATTR_KPARAM_INFO
	.align		4
.L_6875:
        /*0058*/ 	.byte	0x04, 0x17
        /*005a*/ 	.short	(.L_6877 - .L_6876)
.L_6876:
        /*005c*/ 	.word	0x00000000
        /*0060*/ 	.short	0x0001
        /*0062*/ 	.short	0x0020
        /*0064*/ 	.byte	0x00, 0xf0, 0x81, 0x00


	//----- nvinfo : EIATTR_KPARAM_INFO
	.align		4
.L_6877:
        /*0068*/ 	.byte	0x04, 0x17
        /*006a*/ 	.short	(.L_6879 - .L_6878)
.L_6878:
        /*006c*/ 	.word	0x00000000
        /*0070*/ 	.short	0x0000
        /*0072*/ 	.short	0x0000
        /*0074*/ 	.byte	0x00, 0xf0, 0x81, 0x00


	//----- nvinfo : EIATTR_SPARSE_MMA_MASK
	.align		4
.L_6879:
        /*0078*/ 	.byte	0x03, 0x50
        /*007a*/ 	.short	0x0000


	//----- nvinfo : EIATTR_MAXREG_COUNT
	.align		4
        /*007c*/ 	.byte	0x03, 0x1b
        /*007e*/ 	.short	0x00ff


	//----- nvinfo : EIATTR_MERCURY_ISA_VERSION
	.align		4
        /*0080*/ 	.byte	0x03, 0x5f
        /*0082*/ 	.short	0x0101


	//----- nvinfo : EIATTR_EXIT_INSTR_OFFSETS
	.align		4
        /*0084*/ 	.byte	0x04, 0x1c
        /*0086*/ 	.short	(.L_6881 - .L_6880)


	//   ....[0]....
.L_6880:
        /*0088*/ 	.word	0x00000040


	//   ....[1]....
        /*008c*/ 	.word	0x000001c0


	//   ....[2]....
        /*0090*/ 	.word	0x000005b0


	//----- nvinfo : EIATTR_CRS_STACK_SIZE
	.align		4
.L_6881:
        /*0094*/ 	.byte	0x04, 0x1e
        /*0096*/ 	.short	(.L_6883 - .L_6882)
.L_6882:
        /*0098*/ 	.word	0x00000000


	//----- nvinfo : EIATTR_CBANK_PARAM_SIZE
	.align		4
.L_6883:
        /*009c*/ 	.byte	0x03, 0x19
        /*009e*/ 	.short	0x0084


	//----- nvinfo : EIATTR_PARAM_CBANK
	.align		4
        /*00a0*/ 	.byte	0x04, 0x0a
        /*00a2*/ 	.short	(.L_6885 - .L_6884)
	.align		4
.L_6884:
        /*00a4*/ 	.word	index@(.nv.constant0._ZN2at6native33batch_norm_transform_input_kernelIN3c108BFloat16EffLb1EiEEvNS_27GenericPackedTensorAccessorIKT_Lm3ENS_17RestrictPtrTraitsET3_EENS4_IS5_Lm3ES7_S8_EENS4_INSt11conditionalIXT2_ET1_T0_E4typeELm1ES7_S8_EESG_NS4_IKSD_Lm1ES7_S8_EESI_SC_)
        /*00a8*/ 	.short	0x0210
        /*00aa*/ 	.short	0x0084


	//----- nvinfo : EIATTR_SW_WAR
	.align		4
.L_6885:
        /*00ac*/ 	.byte	0x04, 0x36
        /*00ae*/ 	.short	(.L_6887 - .L_6886)
.L_6886:
        /*00b0*/ 	.word	0x00000008
.L_6887:


//--------------------- .nv.info._ZN2at6native33batch_norm_transform_input_kernelIfffLb1EiEEvNS_27GenericPackedTensorAccessorIKT_Lm3ENS_17RestrictPtrTraitsET3_EENS2_IS3_Lm3ES5_S6_EENS2_INSt11conditionalIXT2_ET1_T0_E4typeELm1ES5_S6_EESE_NS2_IKSB_Lm1ES5_S6_EESG_SA_ --------------------------
	.section	.nv.info._ZN2at6native33batch_norm_transform_input_kernelIfffLb1EiEEvNS_27GenericPackedTensorAccessorIKT_Lm3ENS_17RestrictPtrTraitsET3_EENS2_IS3_Lm3ES5_S6_EENS2_INSt11conditionalIXT2_ET1_T0_E4typeELm1ES5_S6_EESE_NS2_IKSB_Lm1ES5_S6_EESG_SA_,"",@"SHT_CUDA_INFO"
	.sectionflags	@""
	.align	4


	//----- nvinfo : EIATTR_CUDA_API_VERSION
	.align		4
        /*0000*/ 	.byte	0x04, 0x37
        /*0002*/ 	.short	(.L_6889 - .L_6888)
.L_6888:
        /*0004*/ 	.word	0x00000082


	//----- nvinfo : EIATTR_KPARAM_INFO
	.align		4
.L_6889:
        /*0008*/ 	.byte	0x04, 0x17
        /*000a*/ 	.short	(.L_6891 - .L_6890)
.L_6890:
        /*000c*/ 	.word	0x00000000
        /*0010*/ 	.short	0x0006
        /*0012*/ 	.short	0x0080
        /*0014*/ 	.byte	0x00, 0xf0, 0x11, 0x00


	//----- nvinfo : EIATTR_KPARAM_INFO
	.align		4
.L_6891:
        /*0018*/ 	.byte	0x04, 0x17
        /*001a*/ 	.short	(.L_6893 - .L_6892)
.L_6892:
        /*001c*/ 	.word	0x00000000
        /*0020*/ 	.short	0x0005
        /*0022*/ 	.short	0x0070
        /*0024*/ 	.byte	0x00, 0xf0, 0x41, 0x00


	//----- nvinfo : EIATTR_KPARAM_INFO
	.align		4
.L_6893:
        /*0028*/ 	.byte	0x04, 0x17
        /*002a*/ 	.short	(.L_6895 - .L_6894)
.L_6894:
        /*002c*/ 	.word	0x00000000
        /*0030*/ 	.short	0x0004
        /*0032*/ 	.short	0x0060
        /*0034*/ 	.byte	0x00, 0xf0, 0x41, 0x00


	//----- nvinfo : EIATTR_KPARAM_INFO
	.align		4
.L_6895:
        /*0038*/ 	.byte	0x04, 0x17
        /*003a*/ 	.short	(.L_6897 - .L_6896)
.L_6896:
        /*003c*/ 	.word	0x00000000
        /*0040*/ 	.short	0x0003
        /*0042*/ 	.short	0x0050
        /*0044*/ 	.byte	0x00, 0xf0, 0x41, 0x00


	//----- nvinfo : EIATTR_KPARAM_INFO
	.align		4
.L_6897:
        /*0048*/ 	.byte	0x04, 0x17
        /*004a*/ 	.short	(.L_6899 - .L_6898)
.L_6898:
        /*004c*/ 	.word	0x00000000
        /*0050*/ 	.short	0x0002
        /*0052*/ 	.short	0x0040
        /*0054*/ 	.byte	0x00, 0xf0, 0x41, 0x00


	//----- nvinfo : EIATTR_KPARAM_INFO
	.align		4
.L_6899:
        /*0058*/ 	.byte	0x04, 0x17
        /*005a*/ 	.short	(.L_6901 - .L_6900)
.L_6900:
        /*005c*/ 	.word	0x00000000
        /*0060*/ 	.short	0x0001
        /*0062*/ 	.short	0x0020
        /*0064*/ 	.byte	0x00, 0xf0, 0x81, 0x00


	//----- nvinfo : EIATTR_KPARAM_INFO
	.align		4
.L_6901:
        /*0068*/ 	.byte	0x04, 0x17
        /*006a*/ 	.short	(.L_6903 - .L_6902)
.L_6902:
        /*006c*/ 	.word	0x00000000
        /*0070*/ 	.short	0x0000
        /*0072*/ 	.short	0x0000
        /*0074*/ 	.byte	0x00, 0xf0, 0x81, 0x00


	//----- nvinfo : EIATTR_SPARSE_MMA_MASK
	.align		4
.L_6903:
        /*0078*/ 	.byte	0x03, 0x50
        /*007a*/ 	.short	0x0000


	//----- nvinfo : EIATTR_MAXREG_COUNT
	.align		4
        /*007c*/ 	.byte	0x03, 0x1b
        /*007e*/ 	.short	0x00ff


	//----- nvinfo : EIATTR_MERCURY_ISA_VERSION
	.align		4
        /*0080*/ 	.byte	0x03, 0x5f
        /*0082*/ 	.short	0x0101


	//----- nvinfo : EIATTR_EXIT_INSTR_OFFSETS
	.align		4
        /*0084*/ 	.byte	0x04, 0x1c
        /*0086*/ 	.short	(.L_6905 - .L_6904)


	//   ....[0]....
.L_6904:
        /*0088*/ 	.word	0x00000040


	//   ....[1]....
        /*008c*/ 	.word	0x000001c0


	//   ....[2]....
        /*0090*/ 	.word	0x00000590


	//----- nvinfo : EIATTR_CRS_STACK_SIZE
	.align		4
.L_6905:
        /*0094*/ 	.byte	0x04, 0x1e
        /*0096*/ 	.short	(.L_6907 - .L_6906)
.L_6906:
        /*0098*/ 	.word	0x00000000


	//----- nvinfo : EIATTR_CBANK_PARAM_SIZE
	.align		4
.L_6907:
        /*009c*/ 	.byte	0x03, 0x19
        /*009e*/ 	.short	0x0084


	//----- nvinfo : EIATTR_PARAM_CBANK
	.align		4
        /*00a0*/ 	.byte	0x04, 0x0a
        /*00a2*/ 	.short	(.L_6909 - .L_6908)
	.align		4
.L_6908:
        /*00a4*/ 	.word	index@(.nv.constant0._ZN2at6native33batch_norm_transform_input_kernelIfffLb1EiEEvNS_27GenericPackedTensorAccessorIKT_Lm3ENS_17RestrictPtrTraitsET3_EENS2_IS3_Lm3ES5_S6_EENS2_INSt11conditionalIXT2_ET1_T0_E4typeELm1ES5_S6_EESE_NS2_IKSB_Lm1ES5_S6_EESG_SA_)
        /*00a8*/ 	.short	0x0210
        /*00aa*/ 	.short	0x0084


	//----- nvinfo : EIATTR_SW_WAR
	.align		4
.L_6909:
        /*00ac*/ 	.byte	0x04, 0x36
        /*00ae*/ 	.short	(.L_6911 - .L_6910)
.L_6910:
        /*00b0*/ 	.word	0x00000008
.L_6911:


//--------------------- .nv.info._ZN2at6native33batch_norm_transform_input_kernelIdddLb1EiEEvNS_27GenericPackedTensorAccessorIKT_Lm3ENS_17RestrictPtrTraitsET3_EENS2_IS3_Lm3ES5_S6_EENS2_INSt11conditionalIXT2_ET1_T0_E4typeELm1ES5_S6_EESE_NS2_IKSB_Lm1ES5_S6_EESG_SA_ --------------------------
	.section	.nv.info._ZN2at6native33batch_norm_transform_input_kernelIdddLb1EiEEvNS_27GenericPackedTensorAccessorIKT_Lm3ENS_17RestrictPtrTraitsET3_EENS2_IS3_Lm3ES5_S6_EENS2_INSt11conditionalIXT2_ET1_T0_E4typeELm1ES5_S6_EESE_NS2_IKSB_Lm1ES5_S6_EESG_SA_,"",@"SHT_CUDA_INFO"
	.sectionflags	@""
	.align	4


	//----- nvinfo : EIATTR_CUDA_API_VERSION
	.align		4
        /*0000*/ 	.byte	0x04, 0x37
        /*0002*/ 	.short	(.L_6913 - .L_6912)
.L_6912:
        /*0004*/ 	.word	0x00000082


	//----- nvinfo : EIATTR_KPARAM_INFO
	.align		4
.L_6913:
        /*0008*/ 	.byte	0x04, 0x17
        /*000a*/ 	.short	(.L_6915 - .L_6914)
.L_6914:
        /*000c*/ 	.word	0x00000000
        /*0010*/ 	.short	0x0006
        /*0012*/ 	.short	0x0080
        /*0014*/ 	.byte	0x00, 0xf0, 0x21, 0x00


	//----- nvinfo : EIATTR_KPARAM_INFO
	.align		4
.L_6915:
        /*0018*/ 	.byte	0x04, 0x17
        /*001a*/ 	.short	(.L_6917 - .L_6916)
.L_6916:
        /*001c*/ 	.word	0x00000000
        /*0020*/ 	.short	0x0005
        /*0022*/ 	.short	0x0070
        /*0024*/ 	.byte	0x00, 0xf0, 0x41, 0x00


	//----- nvinfo : EIATTR_KPARAM_INFO
	.align		4
.L_6917:
        /*0028*/ 	.byte	0x04, 0x17
        /*002a*/ 	.short	(.L_6919 - .L_6918)
.L_6918:
        /*002c*/ 	.word	0x00000000
        /*0030*/ 	.short	0x0004
        /*0032*/ 	.short	0x0060
        /*0034*/ 	.byte	0x00, 0xf0, 0x41, 0x00


	//----- nvinfo : EIATTR_KPARAM_INFO
	.align		4
.L_6919:
        /*0038*/ 	.byte	0x04, 0x17
        /*003a*/ 	.short	(.L_6921 - .L_6920)
.L_6920:
        /*003c*/ 	.word	0x00000000
        /*0040*/ 	.short	0x0003
        /*0042*/ 	.short	0x0050
        /*0044*/ 	.byte	0x00, 0xf0, 0x41, 0x00


	//----- nvinfo : EIATTR_KPARAM_INFO
	.align		4
.L_6921:
        /*0048*/ 	.byte	0x04, 0x17
        /*004a*/ 	.short	(.L_6923 - .L_6922)
.L_6922:
        /*004c*/ 	.word	0x00000000
        /*0050*/ 	.short	0x0002
        /*0052*/ 	.short	0x0040
        /*0054*/ 	.byte	0x00, 0xf0, 0x41, 0x00


	//----- nvinfo : EIATTR_KPARAM_INFO
	.align		4
.L_6923:
        /*0058*/ 	.byte	0x04, 0x17
        /*005a*/ 	.short	(.L_6925 - .L_6924)
.L_6924:
        /*005c*/ 	.word	0x00000000
        /*0060*/ 	.short	0x0001
        /*0062*/ 	.short	0x0020
        /*0064*/ 	.byte	0x00, 0xf0, 0x81, 0x00


	//----- nvinfo : EIATTR_KPARAM_INFO
	.align		4
.L_6925:
        /*0068*/ 	.byte	0x04, 0x17
        /*006a*/ 	.short	(.L_6927 - .L_6926)
.L_6926:
        /*006c*/ 	.word	0x00000000
        /*0070*/ 	.short	0x0000
        /*0072*/ 	.short	0x0000
        /*0074*/ 	.byte	0x00, 0xf0, 0x81, 0x00


	//----- nvinfo : EIATTR_SPARSE_MMA_MASK
	.align		4
.L_6927:
        /*0078*/ 	.byte	0x03, 0x50
        /*007a*/ 	.short	0x0000


	//----- nvinfo : EIATTR_MAXREG_COUNT
	.align		4
        /*007c*/ 	.byte	0x03, 0x1b
        /*007e*/ 	.short	0x00ff


	//----- nvinfo : EIATTR_MERCURY_ISA_VERSION
	.align		4
        /*0080*/ 	.byte	0x03, 0x5f
        /*0082*/ 	.short	0x0101


	//----- nvinfo : EIATTR_EXIT_INSTR_OFFSETS
	.align		4
        /*0084*/ 	.byte	0x04, 0x1c
        /*0086*/ 	.short	(.L_6929 - .L_6928)


	//   ....[0]....
.L_6928:
        /*0088*/ 	.word	0x00000040


	//   ....[1]....
        /*008c*/ 	.word	0x000001d0


	//   ....[2]....
        /*0090*/ 	.word	0x000005a0


	//----- nvinfo : EIATTR_CRS_STACK_SIZE
	.align		4
.L_6929:
        /*0094*/ 	.byte	0x04, 0x1e
        /*0096*/ 	.short	(.L_6931 - .L_6930)
.L_6930:
        /*0098*/ 	.word	0x00000000


	//----- nvinfo : EIATTR_CBANK_PARAM_SIZE
	.align		4
.L_6931:
        /*009c*/ 	.byte	0x03, 0x19
        /*009e*/ 	.short	0x0088


	//----- nvinfo : EIATTR_PARAM_CBANK
	.align		4
        /*00a0*/ 	.byte	0x04, 0x0a
        /*00a2*/ 	.short	(.L_6933 - .L_6932)
	.align		4
.L_6932:
        /*00a4*/ 	.word	index@(.nv.constant0._ZN2at6native33batch_norm_transform_input_kernelIdddLb1EiEEvNS_27GenericPackedTensorAccessorIKT_Lm3ENS_17RestrictPtrTraitsET3_EENS2_IS3_Lm3ES5_S6_EENS2_INSt11conditionalIXT2_ET1_T0_E4typeELm1ES5_S6_EESE_NS2_IKSB_Lm1ES5_S6_EESG_SA_)
        /*00a8*/ 	.short	0x0210
        /*00aa*/ 	.short	0x0088


	//----- nvinfo : EIATTR_SW_WAR
	.align		4
.L_6933:
        /*00ac*/ 	.byte	0x04, 0x36
        /*00ae*/ 	.short	(.L_6935 - .L_6934)
.L_6934:
        /*00b0*/ 	.word	0x00000008
.L_6935:


//--------------------- .nv.info._ZN2at6native46batch_norm_backward_elemt_channels_last_kernelILi4EN3c108BFloat16EfS3_EEvPKT0_S6_PKT1_S9_PKT2_S9_S9_PS4_S7_ii --------------------------
	.section	.nv.info._ZN2at6native46batch_norm_backward_elemt_channels_last_kernelILi4EN3c108BFloat16EfS3_EEvPKT0_S6_PKT1_S9_PKT2_S9_S9_PS4_S7_ii,"",@"SHT_CUDA_INFO"
	.sectionflags	@""
	.align	4


	//----- nvinfo : EIATTR_CUDA_API_VERSION
	.align		4
        /*0000*/ 	.byte	0x04, 0x37
        /*0002*/ 	.short	(.L_6937 - .L_6936)
.L_6936:
        /*0004*/ 	.word	0x00000082


	//----- nvinfo : EIATTR_KPARAM_INFO
	.align		4
.L_6937:
        /*0008*/ 	.byte	0x04, 0x17
        /*000a*/ 	.short	(.L_6939 - .L_6938)
.L_6938:
        /*000c*/ 	.word	0x00000000
        /*0010*/ 	.short	0x000a
        /*0012*/ 	.short	0x0048
        /*0014*/ 	.byte	0x00, 0xf0, 0x11, 0x00


	//----- nvinfo : EIATTR_KPARAM_INFO
	.align		4
.L_6939:
        /*0018*/ 	.byte	0x04, 0x17
        /*001a*/ 	.short	(.L_6941 - .L_6940)
.L_6940:
        /*001c*/ 	.word	0x00000000
        /*0020*/ 	.short	0x0009
        /*0022*/ 	.short	0x0044
        /*0024*/ 	.byte	0x00, 0xf0, 0x11, 0x00


	//----- nvinfo : EIATTR_KPARAM_INFO
	.align		4
.L_6941:
        /*0028*/ 	.byte	0x04, 0x17
        /*002a*/ 	.short	(.L_6943 - .L_6942)
.L_6942:
        /*002c*/ 	.word	0x00000000
        /*0030*/ 	.short	0x0008
        /*0032*/ 	.short	0x0040
        /*0034*/ 	.byte	0x00, 0xf0, 0x11, 0x00


	//----- nvinfo : EIATTR_KPARAM_INFO
	.align		4
.L_6943:
        /*0038*/ 	.byte	0x04, 0x17
        /*003a*/ 	.short	(.L_6945 - .L_6944)
.L_6944:
        /*003c*/ 	.word	0x00000000
        /*0040*/ 	.short	0x0007
        /*0042*/ 	.short	0x0038
        /*0044*/ 	.byte	0x00, 0xf0, 0x21, 0x00


	//----- nvinfo : EIATTR_KPARAM_INFO
	.align		4
.L_6945:
        /*0048*/ 	.byte	0x04, 0x17
        /*004a*/ 	.short	(.L_6947 - .L_6946)
.L_6946:
        /*004c*/ 	.word	0x00000000
        /*0050*/ 	.short	0x0006
        /*0052*/ 	.short	0x0030
        /*0054*/ 	.byte	0x00, 0xf0, 0x21, 0x00


	//----- nvinfo : EIATTR_KPARAM_INFO
	.align		4
.L_6947:
        /*0058*/ 	.byte	0x04, 0x17
        /*005a*/ 	.short	(.L_6949 - .L_6948)
.L_6948:
        /*005c*/ 	.word	0x00000000
        /*0060*/ 	.short	0x0005
        /*0062*/ 	.short	0x0028
        /*0064*/ 	.byte	0x00, 0xf0, 0x21, 0x00


	//----- nvinfo : EIATTR_KPARAM_INFO
	.align		4
.L_6949:
        /*0068*/ 	.byte	0x04, 0x17
        /*006a*/ 	.short	(.L_6951 - .L_6950)
.L_6950:
        /*006c*/ 	.word	0x00000000
        /*0070*/ 	.short	0x0004
        /*0072*/ 	.short	0x0020
        /*0074*/ 	.byte	0x00, 0xf0, 0x21, 0x00


	//----- nvinfo : EIATTR_KPARAM_INFO
	.align		4
.L_6951:
        /*0078*/ 	.byte	0x04, 0x17
        /*007a*/ 	.short	(.L_6953 - .L_6952)
.L_6952:
        /*007c*/ 	.word	0x00000000
        /*0080*/ 	.short	0x0003
        /*0082*/ 	.short	0x0018
        /*0084*/ 	.byte	0x00, 0xf0, 0x21, 0x00


	//----- nvinfo : EIATTR_KPARAM_INFO
	.align		4
.L_6953:
        /*0088*/ 	.byte	0x04, 0x17
        /*008a*/ 	.short	(.L_6955 - .L_6954)
.L_6954:
        /*008c*/ 	.word	0x00000000
        /*0090*/ 	.short	0x0002
        /*0092*/ 	.short	0x0010
        /*0094*/ 	.byte	0x00, 0xf0, 0x21, 0x00


	//----- nvinfo : EIATTR_KPARAM_INFO
	.align		4
.L_6955:
        /*0098*/ 	.byte	0x04, 0x17
        /*009a*/ 	.short	(.L_6957 - .L_6956)
.L_6956:
        /*009c*/ 	.word	0x00000000
        /*00a0*/ 	.short	0x0001
        /*00a2*/ 	.short	0x0008
        /*00a4*/ 	.byte	0x00, 0xf0, 0x21, 0x00


	//----- nvinfo : EIATTR_KPARAM_INFO
	.align		4
.L_6957:
        /*00a8*/ 	.byte	0x04, 0x17
        /*00aa*/ 	.short	(.L_6959 - .L_6958)
.L_6958:
        /*00ac*/ 	.word	0x00000000
        /*00b0*/ 	.short	0x0000
        /*00b2*/ 	.short	0x0000
        /*00b4*/ 	.byte	0x00, 0xf0, 0x21, 0x00


	//----- nvinfo : EIATTR_SPARSE_MMA_MASK
	.align		4
.L_6959:
        /*00b8*/ 	.byte	0x03, 0x50
        /*00ba*/ 	.short	0x0000


	//----- nvinfo : EIATTR_MAXREG_COUNT
	.align		4
        /*00bc*/ 	.byte	0x03, 0x1b
        /*00be*/ 	.short	0x00ff


	//----- nvinfo : EIATTR_MERCURY_ISA_VERSION
	.align		4
        /*00c0*/ 	.byte	0x03, 0x5f
        /*00c2*/ 	.short	0x0101


	//----- nvinfo : EIATTR_EXIT_INSTR_OFFSETS
	.align		4
        /*00c4*/ 	.byte	0x04, 0x1c
        /*00c6*/ 	.short	(.L_6961 - .L_6960)


	//   ....[0]....
.L_6960:
        /*00c8*/ 	.word	0x000000f0


	//   ....[1]....
        /*00cc*/ 	.word	0x000003f0


	//   ....[2]....
        /*00d0*/ 	.word	0x00001150


	//   ....[3]....
        /*00d4*/ 	.word	0x00001520


	//   ....[4]....
        /*00d8*/ 	.word	0x00001650


	//----- nvinfo : EIATTR_CBANK_PARAM_SIZE
	.align		4
.L_6961:
        /*00dc*/ 	.byte	0x03, 0x19
        /*00de*/ 	.short	0x004c


	//----- nvinfo : EIATTR_PARAM_CBANK
	.align		4
        /*00e0*/ 	.byte	0x04, 0x0a
        /*00e2*/ 	.short	(.L_6963 - .L_6962)
	.align		4
.L_6962:
        /*00e4*/ 	.word	index@(.nv.constant0._ZN2at6native46batch_norm_backward_elemt_channels_last_kernelILi4EN3c108BFloat16EfS3_EEvPKT0_S6_PKT1_S9_PKT2_S9_S9_PS4_S7_ii)
        /*00e8*/ 	.short	0x0210
        /*00ea*/ 	.short	0x004c


	//----- nvinfo : EIATTR_SW_WAR
	.align		4
.L_6963:
        /*00ec*/ 	.byte	0x04, 0x36
        /*00ee*/ 	.short	(.L_6965 - .L_6964)
.L_6964:
        /*00f0*/ 	.word	0x00000008
.L_6965:


//--------------------- .nv.info._ZN2at6native46batch_norm_backward_elemt_channels_last_kernelILi4EN3c108BFloat16EffEEvPKT0_S6_PKT1_S9_PKT2_S9_S9_PS4_S7_ii --------------------------
	.section	.nv.info._ZN2at6native46batch_norm_backward_elemt_channels_last_kernelILi4EN3c108BFloat16EffEEvPKT0_S6_PKT1_S9_PKT2_S9_S9_PS4_S7_ii,"",@"SHT_CUDA_INFO"
	.sectionflags	@""
	.align	4


	//----- nvinfo : EIATTR_CUDA_API_VERSION
	.align		4
        /*0000*/ 	.byte	0x04, 0x37
        /*0002*/ 	.short	(.L_6967 - .L_6966)
.L_6966:
        /*0004*/ 	.word	0x00000082


	//----- nvinfo : EIATTR_KPARAM_INFO
	.align		4
.L_6967:
        /*0008*/ 	.byte	0x04, 0x17
        /*000a*/ 	.short	(.L_6969 - .L_6968)
.L_6968:
        /*000c*/ 	.word	0x00000000
        /*0010*/ 	.short	0x000a
        /*0012*/ 	.short	0x0048
        /*0014*/ 	.byte	0x00, 0xf0, 0x11, 0x00


	//----- nvinfo : EIATTR_KPARAM_INFO
	.align		4
.L_6969:
        /*0018*/ 	.byte	0x04, 0x17
        /*001a*/ 	.short	(.L_6971 - .L_6970)
.L_6970:
        /*001c*/ 	.word	0x00000000
        /*0020*/ 	.short	0x0009
        /*0022*/ 	.short	0x0044
        /*0024*/ 	.byte	0x00, 0xf0, 0x11, 0x00


	//----- nvinfo : EIATTR_KPARAM_INFO
	.align		4
.L_6971:
        /*0028*/ 	.byte	0x04, 0x17
        /*002a*/ 	.short	(.L_6973 - .L_6972)
.L_6972:
        /*002c*/ 	.word	0x00000000
        /*0030*/ 	.short	0x0008
        /*0032*/ 	.short	0x0040
        /*0034*/ 	.byte	0x00, 0xf0, 0x11, 0x00


	//----- nvinfo : EIATTR_KPARAM_INFO
	.align		4
.L_6973:
        /*0038*/ 	.byte	0x04, 0x17
        /*003a*/ 	.short	(.L_6975 - .L_6974)
.L_6974:
        /*003c*/ 	.word	0x00000000
        /*0040*/ 	.short	0x0007
        /*0042*/ 	.short	0x0038
        /*0044*/ 	.byte	0x00, 0xf0, 0x21, 0x00


	//----- nvinfo : EIATTR_KPARAM_INFO
	.align		4
.L_6975:
        /*0048*/ 	.byte	0x04, 0x17
        /*004a*/ 	.short	(.L_6977 - .L_6976)
.L_6976:
        /*004c*/ 	.word	0x00000000
        /*0050*/ 	.short	0x0006
        /*0052*/ 	.short	0x0030
        /*0054*/ 	.byte	0x00, 0xf0, 0x21, 0x00


	//----- nvinfo : EIATTR_KPARAM_INFO
	.align		4
.L_6977:
        /*0058*/ 	.byte	0x04, 0x17
        /*005a*/ 	.short	(.L_6979 - .L_6978)
.L_6978:
        /*005c*/ 	.word	0x00000000
        /*0060*/ 	.short	0x0005
        /*0062*/ 	.short	0x0028
        /*0064*/ 	.byte	0x00, 0xf0, 0x21, 0x00


	//----- nvinfo : EIATTR_KPARAM_INFO
	.align		4
.L_6979:
        /*0068*/ 	.byte	0x04, 0x17
        /*006a*/ 	.short	(.L_6981 - .L_6980)
.L_6980:
        /*006c*/ 	.word	0x00000000
        /*0070*/ 	.short	0x0004
        /*0072*/ 	.short	0x0020
        /*0074*/ 	.byte	0x00, 0xf0, 0x21, 0x00


	//----- nvinfo : EIATTR_KPARAM_INFO
	.align		4
.L_6981:
        /*0078*/ 	.byte	0x04, 0x17
        /*007a*/ 	.short	(.L_6983 - .L_6982)
.L_6982:
        /*007c*/ 	.word	0x00000000
        /*0080*/ 	.short	0x0003
        /*0082*/ 	.short	0x0018
        /*0084*/ 	.byte	0x00, 0xf0, 0x21, 0x00


	//----- nvinfo : EIATTR_KPARAM_INFO
	.align		4
.L_6983:
        /*0088*/ 	.byte	0x04, 0x17
        /*008a*/ 	.short	(.L_6985 - .L_6984)
.L_6984:
        /*008c*/ 	.word	0x00000000
        /*0090*/ 	.short	0x0002
        /*0092*/ 	.short	0x0010
        /*0094*/ 	.byte	0x00, 0xf0, 0x21, 0x00


	//----- nvinfo : EIATTR_KPARAM_INFO
	.align		4
.L_6985:
        /*0098*/ 	.byte	0x04, 0x17
        /*009a*/ 	.short	(.L_6987 - .L_6986)
.L_6986:
        /*009c*/ 	.word	0x00000000
        /*00a0*/ 	.short	0x0001
        /*00a2*/ 	.short	0x0008
        /*00a4*/ 	.byte	0x00, 0xf0, 0x21, 0x00


	//----- nvinfo : EIATTR_KPARAM_INFO
	.align		4
.L_6987:
        /*00a8*/ 	.byte	0x04, 0x17
        /*00aa*/ 	.short	(.L_6989 - .L_6988)
.L_6988:
        /*00ac*/ 	.word	0x00000000
        /*00b0*/ 	.short	0x0000
        /*00b2*/ 	.short	0x0000
        /*00b4*/ 	.byte	0x00, 0xf0, 0x21, 0x00


	//----- nvinfo : EIATTR_SPARSE_MMA_MASK
	.align		4
.L_6989:
        /*00b8*/ 	.byte	0x03, 0x50
        /*00ba*/ 	.short	0x0000


	//----- nvinfo : EIATTR_MAXREG_COUNT
	.align		4
        /*00bc*/ 	.byte	0x03, 0x1b
        /*00be*/ 	.short	0x00ff


	//----- nvinfo : EIATTR_MERCURY_ISA_VERSION
	.align		4
        /*00c0*/ 	.byte	0x03, 0x5f
        /*00c2*/ 	.short	0x0101


	//----- nvinfo : EIATTR_EXIT_INSTR_OFFSETS
	.align		4
        /*00c4*/ 	.byte	0x04, 0x1c
        /*00c6*/ 	.short	(.L_6991 - .L_6990)


	//   ....[0]....
.L_6990:
        /*00c8*/ 	.word	0x000000f0


	//   ....[1]....
        /*00cc*/ 	.word	0x000003f0


	//   ....[2]....
        /*00d0*/ 	.word	0x00001140


	//   ....[3]....
        /*00d4*/ 	.word	0x00001510


	//   ....[4]....
        /*00d8*/ 	.word	0x00001640


	//----- nvinfo : EIATTR_CBANK_PARAM_SIZE
	.align		4
.L_6991:
        /*00dc*/ 	.byte	0x03, 0x19
        /*00de*/ 	.short	0x004c


	//----- nvinfo : EIATTR_PARAM_CBANK
	.align		4
        /*00e0*/ 	.byte	0x04, 0x0a
        /*00e2*/ 	.short	(.L_6993 - .L_6992)
	.align		4
.L_6992:
        /*00e4*/ 	.word	index@(.nv.constant0._ZN2at6native46batch_norm_backward_elemt_channels_last_kernelILi4EN3c108BFloat16EffEEvPKT0_S6_PKT1_S9_PKT2_S9_S9_PS4_S7_ii)
        /*00e8*/ 	.short	0x0210
        /*00ea*/ 	.short	0x004c


	//----- nvinfo : EIATTR_SW_WAR
	.align		4
.L_6993:
        /*00ec*/ 	.byte	0x04, 0x36
        /*00ee*/ 	.short	(.L_6995 - .L_6994)
.L_6994:
        /*00f0*/ 	.word	0x00000008
.L_6995:


//--------------------- .nv.info._ZN2at6native46batch_norm_backward_elemt_channels_last_kernelILi4EN3c104HalfEfS3_EEvPKT0_S6_PKT1_S9_PKT2_S9_S9_PS4_S7_ii --------------------------
	.section	.nv.info._ZN2at6native46batch_norm_backward_elemt_channels_last_kernelILi4EN3c104HalfEfS3_EEvPKT0_S6_PKT1_S9_PKT2_S9_S9_PS4_S7_ii,"",@"SHT_CUDA_INFO"
	.sectionflags	@""
	.align	4


	//----- nvinfo : EIATTR_CUDA_API_VERSION
	.align		4
        /*0000*/ 	.byte	0x04, 0x37
        /*0002*/ 	.short	(.L_6997 - .L_6996)
.L_6996:
        /*0004*/ 	.word	0x00000082


	//----- nvinfo : EIATTR_KPARAM_INFO
	.align		4
.L_6997:
        /*0008*/ 	.byte	0x04, 0x17
        /*000a*/ 	.short	(.L_6999 - .L_6998)
.L_6998:
        /*000c*/ 	.word	0x00000000
        /*0010*/ 	.short	0x000a
        /*0012*/ 	.short	0x0048
        /*0014*/ 	.byte	0x00, 0xf0, 0x11, 0x00


	//----- nvinfo : EIATTR_KPARAM_INFO
	.align		4
.L_6999:
        /*0018*/ 	.byte	0x04, 0x17
        /*001a*/ 	.short	(.L_7001 - .L_7000)
.L_7000:
        /*001c*/ 	.word	0x00000000
        /*0020*/ 	.short	0x0009
        /*0022*/ 	.short	0x0044
        /*0024*/ 	.byte	0x00, 0xf0, 0x11, 0x00


	//----- nvinfo : EIATTR_KPARAM_INFO
	.align		4
.L_7001:
        /*0028*/ 	.byte	0x04, 0x17
        /*002a*/ 	.short	(.L_7003 - .L_7002)
.L_7002:
        /*002c*/ 	.word	0x00000000
        /*0030*/ 	.short	0x0008
        /*0032*/ 	.short	0x0040
        /*0034*/ 	.byte	0x00, 0xf0, 0x11, 0x00


	//----- nvinfo : EIATTR_KPARAM_INFO
	.align		4
.L_7003:
        /*0038*/ 	.byte	0x04, 0x17
        /*003a*/ 	.short	(.L_7005 - .L_7004)
.L_7004:
        /*003c*/ 	.word	0x00000000
        /*0040*/ 	.short	0x0007
        /*0042*/ 	.short	0x0038
        /*0044*/ 	.byte	0x00, 0xf0, 0x21, 0x00


	//----- nvinfo : EIATTR_KPARAM_INFO
	.align		4
.L_7005:
        /*0048*/ 	.byte	0x04, 0x17
        /*004a*/ 	.short	(.L_7007 - .L_7006)
.L_7006:
        /*004c*/ 	.word	0x00000000
        /*0050*/ 	.short	0x0006
        /*0052*/ 	.short	0x0030
        /*0054*/ 	.byte	0x00, 0xf0, 0x21, 0x00


	//----- nvinfo : EIATTR_KPARAM_INFO
	.align		4
.L_7007:
        /*0058*/ 	.byte	0x04, 0x17
        /*005a*/ 	.short	(.L_7009 - .L_7008)
.L_7008:
        /*005c*/ 	.word	0x00000000
        /*0060*/ 	.short	0x0005
        /*0062*/ 	.short	0x0028
        /*0064*/ 	.byte	0x00, 0xf0, 0x21, 0x00


	//----- nvinfo : EIATTR_KPARAM_INFO
	.align		4
.L_7009:
        /*0068*/ 	.byte	0x04, 0x17
        /*006a*/ 	.short	(.L_7011 - .L_7010)
.L_7010:
        /*006c*/ 	.word	0x00000000
        /*0070*/ 	.short	0x0004
        /*0072*/ 	.short	0x0020
        /*0074*/ 	.byte	0x00, 0xf0, 0x21, 0x00


	//----- nvinfo : EIATTR_KPARAM_INFO
	.align		4
.L_7011:
        /*0078*/ 	.byte	0x04, 0x17
        /*007a*/ 	.short	(.L_7013 - .L_7012)
.L_7012:
        /*007c*/ 	.word	0x00000000
        /*0080*/ 	.short	0x0003
        /*0082*/ 	.short	0x0018
        /*0084*/ 	.byte	0x00, 0xf0, 0x21, 0x00


	//----- nvinfo : EIATTR_KPARAM_INFO
	.align		4
.L_7013:
        /*0088*/ 	.byte	0x04, 0x17
        /*008a*/ 	.short	(.L_7015 - .L_7014)
.L_7014:
        /*008c*/ 	.word	0x00000000
        /*0090*/ 	.short	0x0002
        /*0092*/ 	.short	0x0010
        /*0094*/ 	.byte	0x00, 0xf0, 0x21, 0x00


	//----- nvinfo : EIATTR_KPARAM_INFO
	.align		4
.L_7015:
        /*0098*/ 	.byte	0x04, 0x17
        /*009a*/ 	.short	(.L_7017 - .L_7016)
.L_7016:
        /*009c*/ 	.word	0x00000000
        /*00a0*/ 	.short	0x0001
        /*00a2*/ 	.short	0x0008
        /*00a4*/ 	.byte	0x00, 0xf0, 0x21, 0x00


	//----- nvinfo : EIATTR_KPARAM_INFO
	.align		4
.L_7017:
        /*00a8*/ 	.byte	0x04, 0x17
        /*00aa*/ 	.short	(.L_7019 - .L_7018)
.L_7018:
        /*00ac*/ 	.word	0x00000000
        /*00b0*/ 	.short	0x0000
        /*00b2*/ 	.short	0x0000
        /*00b4*/ 	.byte	0x00, 0xf0, 0x21, 0x00


	//----- nvinfo : EIATTR_SPARSE_MMA_MASK
	.align		4
.L_7019:
        /*00b8*/ 	.byte	0x03, 0x50
        /*00ba*/ 	.short	0x0000


	//----- nvinfo : EIATTR_MAXREG_COUNT
	.align		4
        /*00bc*/ 	.byte	0x03, 0x1b
        /*00be*/ 	.short	0x00ff


	//----- nvinfo : EIATTR_MERCURY_ISA_VERSION
	.align		4
        /*00c0*/ 	.byte	0x03, 0x5f
        /*00c2*/ 	.short	0x0101


	//----- nvinfo : EIATTR_EXIT_INSTR_OFFSETS
	.align		4
        /*00c4*/ 	.byte	0x04, 0x1c
        /*00c6*/ 	.short	(.L_7021 - .L_7020)


	//   ....[0]....
.L_7020:
        /*00c8*/ 	.word	0x000000f0


	//   ....[1]....
        /*00cc*/ 	.word	0x000003f0


	//   ....[2]....
        /*00d0*/ 	.word	0x00001150


	//   ....[3]....
        /*00d4*/ 	.word	0x00001520


	//   ....[4]....
        /*00d8*/ 	.word	0x00001650


	//----- nvinfo : EIATTR_CBANK_PARAM_SIZE
	.align		4
.L_7021:
        /*00dc*/ 	.byte	0x03, 0x19
        /*00de*/ 	.short	0x004c


	//----- nvinfo : EIATTR_PARAM_CBANK
	.align		4
        /*00e0*/ 	.byte	0x04, 0x0a
        /*00e2*/ 	.short	(.L_7023 - .L_7022)
	.align		4
.L_7022:
        /*00e4*/ 	.word	index@(.nv.constant0._ZN2at6native46batch_norm_backward_elemt_channels_last_kernelILi4EN3c104HalfEfS3_EEvPKT0_S6_PKT1_S9_PKT2_S9_S9_PS4_S7_ii)
        /*00e8*/ 	.short	0x0210
        /*00ea*/ 	.short	0x004c


	//----- nvinfo : EIATTR_SW_WAR
	.align		4
.L_7023:
        /*00ec*/ 	.byte	0x04, 0x36
        /*00ee*/ 	.short	(.L_7025 - .L_7024)
.L_7024:
        /*00f0*/ 	.word	0x00000008
.L_7025:


//--------------------- .nv.info._ZN2at6native46batch_norm_backward_elemt_channels_last_kernelILi4EN3c104HalfEffEEvPKT0_S6_PKT1_S9_PKT2_S9_S9_PS4_S7_ii --------------------------
	.section	.nv.info._ZN2at6native46batch_norm_backward_elemt_channels_last_kernelILi4EN3c104HalfEffEEvPKT0_S6_PKT1_S9_PKT2_S9_S9_PS4_S7_ii,"",@"SHT_CUDA_INFO"
	.sectionflags	@""
	.align	4


	//----- nvinfo : EIATTR_CUDA_API_VERSION
	.align		4
        /*0000*/ 	.byte	0x04, 0x37
        /*0002*/ 	.short	(.L_7027 - .L_7026)
.L_7026:
        /*0004*/ 	.word	0x00000082


	//----- nvinfo : EIATTR_KPARAM_INFO
	.align		4
.L_7027:
        /*0008*/ 	.byte	0x04, 0x17
        /*000a*/ 	.short	(.L_7029 - .L_7028)
.L_7028:
        /*000c*/ 	.word	0x00000000
        /*0010*/ 	.short	0x000a
        /*0012*/ 	.short	0x0048
        /*0014*/ 	.byte	0x00, 0xf0, 0x11, 0x00


	//----- nvinfo : EIATTR_KPARAM_INFO
	.align		4
.L_7029:
        /*0018*/ 	.byte	0x04, 0x17
        /*001a*/ 	.short	(.L_7031 - .L_7030)
.L_7030:
        /*001c*/ 	.word	0x00000000
        /*0020*/ 	.short	0x0009
        /*0022*/ 	.short	0x0044
        /*0024*/ 	.byte	0x00, 0xf0, 0x11, 0x00


	//----- nvinfo : EIATTR_KPARAM_INFO
	.align		4
.L_7031:
        /*0028*/ 	.byte	0x04, 0x17
        /*002a*/ 	.short	(.L_7033 - .L_7032)
.L_7032:
        /*002c*/ 	.word	0x00000000
        /*0030*/ 	.short	0x0008
        /*0032*/ 	.short	0x0040
        /*0034*/ 	.byte	0x00, 0xf0, 0x11, 0x00


	//----- nvinfo : EIATTR_KPARAM_INFO
	.align		4
.L_7033:
        /*0038*/ 	.byte	0x04, 0x17
        /*003a*/ 	.short	(.L_7035 - .L_7034)
.L_7034:
        /*003c*/ 	.word	0x00000000
        /*0040*/ 	.short	0x0007
        /*0042*/ 	.short	0x0038
        /*0044*/ 	.byte	0x00, 0xf0, 0x21, 0x00


	//----- nvinfo : EIATTR_KPARAM_INFO
	.align		4
.L_7035:
        /*0048*/ 	.byte	0x04, 0x17
        /*004a*/ 	.short	(.L_7037 - .L_7036)
.L_7036:
        /*004c*/ 	.word	0x00000000
        /*0050*/ 	.short	0x0006
        /*0052*/ 	.short	0x0030
        /*0054*/ 	.byte	0x00, 0xf0, 0x21, 0x00


	//----- nvinfo : EIATTR_KPARAM_INFO
	.align		4
.L_7037:
        /*0058*/ 	.byte	0x04, 0x17
        /*005a*/ 	.short	(.L_7039 - .L_7038)
.L_7038:
        /*005c*/ 	.word	0x00000000
        /*0060*/ 	.short	0x0005
        /*0062*/ 	.short	0x0028
        /*0064*/ 	.byte	0x00, 0xf0, 0x21, 0x00


	//----- nvinfo : EIATTR_KPARAM_INFO
	.align		4
.L_7039:
        /*0068*/ 	.byte	0x04, 0x17
        /*006a*/ 	.short	(.L_7041 - .L_7040)
.L_7040:
        /*006c*/ 	.word	0x00000000
        /*0070*/ 	.short	0x0004
        /*0072*/ 	.short	0x0020
        /*0074*/ 	.byte	0x00, 0xf0, 0x21, 0x00


	//----- nvinfo : EIATTR_KPARAM_INFO
	.align		4
.L_7041:
        /*0078*/ 	.byte	0x04, 0x17
        /*007a*/ 	.short	(.L_7043 - .L_7042)
.L_7042:
        /*007c*/ 	.word	0x00000000
        /*0080*/ 	.short	0x0003
        /*0082*/ 	.short	0x0018
        /*0084*/ 	.byte	0x00, 0xf0, 0x21, 0x00


	//----- nvinfo : EIATTR_KPARAM_INFO
	.align		4
.L_7043:
        /*0088*/ 	.byte	0x04, 0x17
        /*008a*/ 	.short	(.L_7045 - .L_7044)
.L_7044:
        /*008c*/ 	.word	0x00000000
        /*0090*/ 	.short	0x0002
        /*0092*/ 	.short	0x0010
        /*0094*/ 	.byte	0x00, 0xf0, 0x21, 0x00


	//----- nvinfo : EIATTR_KPARAM_INFO
	.align		4
.L_7045:
        /*0098*/ 	.byte	0x04, 0x17
        /*009a*/ 	.short	(.L_7047 - .L_7046)
.L_7046:
        /*009c*/ 	.word	0x00000000
        /*00a0*/ 	.short	0x0001
        /*00a2*/ 	.short	0x0008
        /*00a4*/ 	.byte	0x00, 0xf0, 0x21, 0x00


	//----- nvinfo : EIATTR_KPARAM_INFO
	.align		4
.L_7047:
        /*00a8*/ 	.byte	0x04, 0x17
        /*00aa*/ 	.short	(.L_7049 - .L_7048)
.L_7048:
        /*00ac*/ 	.word	0x00000000
        /*00b0*/ 	.short	0x0000
        /*00b2*/ 	.short	0x0000
        /*00b4*/ 	.byte	0x00, 0xf0, 0x21, 0x00


	//----- nvinfo : EIATTR_SPARSE_MMA_MASK
	.align		4
.L_7049:
        /*00b8*/ 	.byte	0x03, 0x50
        /*00ba*/ 	.short	0x0000


	//----- nvinfo : EIATTR_MAXREG_COUNT
	.align		4
        /*00bc*/ 	.byte	0x03, 0x1b
        /*00be*/ 	.short	0x00ff


	//----- nvinfo : EIATTR_MERCURY_ISA_VERSION
	.align		4
        /*00c0*/ 	.byte	0x03, 0x5f
        /*00c2*/ 	.short	0x0101


	//----- nvinfo : EIATTR_EXIT_INSTR_OFFSETS
	.align		4
        /*00c4*/ 	.byte	0x04, 0x1c
        /*00c6*/ 	.short	(.L_7051 - .L_7050)


	//   ....[0]....
.L_7050:
        /*00c8*/ 	.word	0x000000f0


	//   ....[1]....
        /*00cc*/ 	.word	0x000003f0


	//   ....[2]....
        /*00d0*/ 	.word	0x00001140


	//   ....[3]....
        /*00d4*/ 	.word	0x00001510


	//   ....[4]....
        /*00d8*/ 	.word	0x00001640


	//----- nvinfo : EIATTR_CBANK_PARAM_SIZE
	.align		4
.L_7051:
        /*00dc*/ 	.byte	0x03, 0x19
        /*00de*/ 	.short	0x004c


	//----- nvinfo : EIATTR_PARAM_CBANK
	.align		4
        /*00e0*/ 	.byte	0x04, 0x0a
        /*00e2*/ 	.short	(.L_7053 - .L_7052)
	.align		4
.L_7052:
        /*00e4*/ 	.word	index@(.nv.constant0._ZN2at6native46batch_norm_backward_elemt_channels_last_kernelILi4EN3c104HalfEffEEvPKT0_S6_PKT1_S9_PKT2_S9_S9_PS4_S7_ii)
        /*00e8*/ 	.short	0x0210
        /*00ea*/ 	.short	0x004c


	//----- nvinfo : EIATTR_SW_WAR
	.align		4
.L_7053:
        /*00ec*/ 	.byte	0x04, 0x36
        /*00ee*/ 	.short	(.L_7055 - .L_7054)
.L_7054:
        /*00f0*/ 	.word	0x00000008
.L_7055:


//--------------------- .nv.info._ZN2at6native46batch_norm_backward_elemt_channels_last_kernelILi4EfffEEvPKT0_S4_PKT1_S7_PKT2_S7_S7_PS2_S5_ii --------------------------
	.section	.nv.info._ZN2at6native46batch_norm_backward_elemt_channels_last_kernelILi4EfffEEvPKT0_S4_PKT1_S7_PKT2_S7_S7_PS2_S5_ii,"",@"SHT_CUDA_INFO"
	.sectionflags	@""
	.align	4


	//----- nvinfo : EIATTR_CUDA_API_VERSION
	.align		4
        /*0000*/ 	.byte	0x04, 0x37
        /*0002*/ 	.short	(.L_7057 - .L_7056)
.L_7056:
        /*0004*/ 	.word	0x00000082


	//----- nvinfo : EIATTR_KPARAM_INFO
	.align		4
.L_7057:
        /*0008*/ 	.byte	0x04, 0x17
        /*000a*/ 	.short	(.L_7059 - .L_7058)
.L_7058:
        /*000c*/ 	.word	0x00000000
        /*0010*/ 	.short	0x000a
        /*0012*/ 	.short	0x0048
        /*0014*/ 	.byte	0x00, 0xf0, 0x11, 0x00


	//----- nvinfo : EIATTR_KPARAM_INFO
	.align		4
.L_7059:
        /*0018*/ 	.byte	0x04, 0x17
        /*001a*/ 	.short	(.L_7061 - .L_7060)
.L_7060:
        /*001c*/ 	.word	0x00000000
        /*0020*/ 	.short	0x0009
        /*0022*/ 	.short	0x0044
        /*0024*/ 	.byte	0x00, 0xf0, 0x11, 0x00


	//----- nvinfo : EIATTR_KPARAM_INFO
	.align		4
.L_7061:
        /*0028*/ 	.byte	0x04, 0x17
        /*002a*/ 	.short	(.L_7063 - .L_7062)
.L_7062:
        /*002c*/ 	.word	0x00000000
        /*0030*/ 	.short	0x0008
        /*0032*/ 	.short	0x0040
        /*0034*/ 	.byte	0x00, 0xf0, 0x11, 0x00


	//----- nvinfo : EIATTR_KPARAM_INFO
	.align		4
.L_7063:
        /*0038*/ 	.byte	0x04, 0x17
        /*003a*/ 	.short	(.L_7065 - .L_7064)
.L_7064:
        /*003c*/ 	.word	0x00000000
        /*0040*/ 	.short	0x0007
        /*0042*/ 	.short	0x0038
        /*0044*/ 	.byte	0x00, 0xf0, 0x21, 0x00


	//----- nvinfo : EIATTR_KPARAM_INFO
	.align		4
.L_7065:
        /*0048*/ 	.byte	0x04, 0x17
        /*004a*/ 	.short	(.L_7067 - .L_7066)
.L_7066:
        /*004c*/ 	.word	0x00000000
        /*0050*/ 	.short	0x0006
        /*0052*/ 	.short	0x0030
        /*0054*/ 	.byte	0x00, 0xf0, 0x21, 0x00


	//----- nvinfo : EIATTR_KPARAM_INFO
	.align		4
.L_7067:
        /*0058*/ 	.byte	0x04, 0x17
        /*005a*/ 	.short	(.L_7069 - .L_7068)
.L_7068:
        /*005c*/ 	.word	0x00000000
        /*0060*/ 	.short	0x0005
        /*0062*/ 	.short	0x0028
        /*0064*/ 	.byte	0x00, 0xf0, 0x21, 0x00


	//----- nvinfo : EIATTR_KPARAM_INFO
	.align		4
.L_7069:
        /*0068*/ 	.byte	0x04, 0x17
        /*006a*/ 	.short	(.L_7071 - .L_7070)
.L_7070:
        /*006c*/ 	.word	0x00000000
        /*0070*/ 	.short	0x0004
        /*0072*/ 	.short	0x0020
        /*0074*/ 	.byte	0x00, 0xf0, 0x21, 0x00


	//----- nvinfo : EIATTR_KPARAM_INFO
	.align		4
.L_7071:
        /*0078*/ 	.byte	0x04, 0x17
        /*007a*/ 	.short	(.L_7073 - .L_7072)
.L_7072:
        /*007c*/ 	.word	0x00000000
        /*0080*/ 	.short	0x0003
        /*0082*/ 	.short	0x0018
        /*0084*/ 	.byte	0x00, 0xf0, 0x21, 0x00


	//----- nvinfo : EIATTR_KPARAM_INFO
	.align		4
.L_7073:
        /*0088*/ 	.byte	0x04, 0x17
        /*008a*/ 	.short	(.L_7075 - .L_7074)
.L_7074:
        /*008c*/ 	.word	0x00000000
        /*0090*/ 	.short	0x0002
        /*0092*/ 	.short	0x0010
        /*0094*/ 	.byte	0x00, 0xf0, 0x21, 0x00


	//----- nvinfo : EIATTR_KPARAM_INFO
	.align		4
.L_7075:
        /*0098*/ 	.byte	0x04, 0x17
        /*009a*/ 	.short	(.L_7077 - .L_7076)
.L_7076:
        /*009c*/ 	.word	0x00000000
        /*00a0*/ 	.short	0x0001
        /*00a2*/ 	.short	0x0008
        /*00a4*/ 	.byte	0x00, 0xf0, 0x21, 0x00


	//----- nvinfo : EIATTR_KPARAM_INFO
	.align		4
.L_7077:
        /*00a8*/ 	.byte	0x04, 0x17
        /*00aa*/ 	.short	(.L_7079 - .L_7078)
.L_7078:
        /*00ac*/ 	.word	0x00000000
        /*00b0*/ 	.short	0x0000
        /*00b2*/ 	.short	0x0000
        /*00b4*/ 	.byte	0x00, 0xf0, 0x21, 0x00


	//----- nvinfo : EIATTR_SPARSE_MMA_MASK
	.align		4
.L_7079:
        /*00b8*/ 	.byte	0x03, 0x50
        /*00ba*/ 	.short	0x0000


	//----- nvinfo : EIATTR_MAXREG_COUNT
	.align		4
        /*00bc*/ 	.byte	0x03, 0x1b
        /*00be*/ 	.short	0x00ff


	//----- nvinfo : EIATTR_MERCURY_ISA_VERSION
	.align		4
        /*00c0*/ 	.byte	0x03, 0x5f
        /*00c2*/ 	.short	0x0101


	//----- nvinfo : EIATTR_EXIT_INSTR_OFFSETS
	.align		4
        /*00c4*/ 	.byte	0x04, 0x1c
        /*00c6*/ 	.short	(.L_7081 - .L_7080)


	//   ....[0]....
.L_7080:
        /*00c8*/ 	.word	0x000000f0


	//   ....[1]....
        /*00cc*/ 	.word	0x000003f0


	//   ....[2]....
        /*00d0*/ 	.word	0x00000f60


	//   ....[3]....
        /*00d4*/ 	.word	0x000012a0


	//   ....[4]....
        /*00d8*/ 	.word	0x000013a0


	//----- nvinfo : EIATTR_CBANK_PARAM_SIZE
	.align		4
.L_7081:
        /*00dc*/ 	.byte	0x03, 0x19
        /*00de*/ 	.short	0x004c


	//----- nvinfo : EIATTR_PARAM_CBANK
	.align		4
        /*00e0*/ 	.byte	0x04, 0x0a
        /*00e2*/ 	.short	(.L_7083 - .L_7082)
	.align		4
.L_7082:
        /*00e4*/ 	.word	index@(.nv.constant0._ZN2at6native46batch_norm_backward_elemt_channels_last_kernelILi4EfffEEvPKT0_S4_PKT1_S7_PKT2_S7_S7_PS2_S5_ii)
        /*00e8*/ 	.short	0x0210
        /*00ea*/ 	.short	0x004c


	//----- nvinfo : EIATTR_SW_WAR
	.align		4
.L_7083:
        /*00ec*/ 	.byte	0x04, 0x36
        /*00ee*/ 	.short	(.L_7085 - .L_7084)
.L_7084:
        /*00f0*/ 	.word	0x00000008
.L_7085:


//--------------------- .nv.info._ZN2at6native46batch_norm_backward_elemt_channels_last_kernelILi4EdddEEvPKT0_S4_PKT1_S7_PKT2_S7_S7_PS2_S5_ii --------------------------
	.section	.nv.info._ZN2at6native46batch_norm_backward_elemt_channels_last_kernelILi4EdddEEvPKT0_S4_PKT1_S7_PKT2_S7_S7_PS2_S5_ii,"",@"SHT_CUDA_INFO"
	.sectionflags	@""
	.align	4


	//----- nvinfo : EIATTR_CUDA_API_VERSION
	.align		4
        /*0000*/ 	.byte	0x04, 0x37
        /*0002*/ 	.short	(.L_7087 - .L_7086)
.L_7086:
        /*0004*/ 	.word	0x00000082


	//----- nvinfo : EIATTR_KPARAM_INFO
	.align		4
.L_7087:
        /*0008*/ 	.byte	0x04, 0x17
        /*000a*/ 	.short	(.L_7089 - .L_7088)
.L_7088:
        /*000c*/ 	.word	0x00000000
        /*0010*/ 	.short	0x000a
        /*0012*/ 	.short	0x004c
        /*0014*/ 	.byte	0x00, 0xf0, 0x11, 0x00


	//----- nvinfo : EIATTR_KPARAM_INFO
	.align		4
.L_7089:
        /*0018*/ 	.byte	0x04, 0x17
        /*001a*/ 	.short	(.L_7091 - .L_7090)
.L_7090:
        /*001c*/ 	.word	0x00000000
        /*0020*/ 	.short	0x0009
        /*0022*/ 	.short	0x0048
        /*0024*/ 	.byte	0x00, 0xf0, 0x11, 0x00


	//----- nvinfo : EIATTR_KPARAM_INFO
	.align		4
.L_7091:
        /*0028*/ 	.byte	0x04, 0x17
        /*002a*/ 	.short	(.L_7093 - .L_7092)
.L_7092:
        /*002c*/ 	.word	0x00000000
        /*0030*/ 	.short	0x0008
        /*0032*/ 	.short	0x0040
        /*0034*/ 	.byte	0x00, 0xf0, 0x21, 0x00


	//----- nvinfo : EIATTR_KPARAM_INFO
	.align		4
.L_7093:
        /*0038*/ 	.byte	0x04, 0x17
        /*003a*/ 	.short	(.L_7095 - .L_7094)
.L_7094:
        /*003c*/ 	.word	0x00000000
        /*0040*/ 	.short	0x0007
        /*0042*/ 	.short	0x0038
        /*0044*/ 	.byte	0x00, 0xf0, 0x21, 0x00


	//----- nvinfo : EIATTR_KPARAM_INFO
	.align		4
.L_7095:
        /*0048*/ 	.byte	0x04, 0x17
        /*004a*/ 	.short	(.L_7097 - .L_7096)
.L_7096:
        /*004c*/ 	.word	0x00000000
        /*0050*/ 	.short	0x0006
        /*0052*/ 	.short	0x0030
        /*0054*/ 	.byte	0x00, 0xf0, 0x21, 0x00


	//----- nvinfo : EIATTR_KPARAM_INFO
	.align		4
.L_7097:
        /*0058*/ 	.byte	0x04, 0x17
        /*005a*/ 	.short	(.L_7099 - .L_7098)
.L_7098:
        /*005c*/ 	.word	0x00000000
        /*0060*/ 	.short	0x0005
        /*0062*/ 	.short	0x0028
        /*0064*/ 	.byte	0x00, 0xf0, 0x21, 0x00


	//----- nvinfo : EIATTR_KPARAM_INFO
	.align		4
.L_7099:
        /*0068*/ 	.byte	0x04, 0x17
        /*006a*/ 	.short	(.L_7101 - .L_7100)
.L_7100:
        /*006c*/ 	.word	0x00000000
        /*0070*/ 	.short	0x0004
        /*0072*/ 	.short	0x0020
        /*0074*/ 	.byte	0x00, 0xf0, 0x21, 0x00


	//----- nvinfo : EIATTR_KPARAM_INFO
	.align		4
.L_7101:
        /*0078*/ 	.byte	0x04, 0x17
        /*007a*/ 	.short	(.L_7103 - .L_7102)
.L_7102:
        /*007c*/ 	.word	0x00000000
        /*0080*/ 	.short	0x0003
        /*0082*/ 	.short	0x0018
        /*0084*/ 	.byte	0x00, 0xf0, 0x21, 0x00


	//----- nvinfo : EIATTR_KPARAM_INFO
	.align		4
.L_7103:
        /*0088*/ 	.byte	0x04, 0x17
        /*008a*/ 	.short	(.L_7105 - .L_7104)
.L_7104:
        /*008c*/ 	.word	0x00000000
        /*0090*/ 	.short	0x0002
        /*0092*/ 	.short	0x0010
        /*0094*/ 	.byte	0x00, 0xf0, 0x21, 0x00


	//----- nvinfo : EIATTR_KPARAM_INFO
	.align		4
.L_7105:
        /*0098*/ 	.byte	0x04, 0x17
        /*009a*/ 	.short	(.L_7107 - .L_7106)
.L_7106:
        /*009c*/ 	.word	0x00000000
        /*00a0*/ 	.short	0x0001
        /*00a2*/ 	.short	0x0008
        /*00a4*/ 	.byte	0x00, 0xf0, 0x21, 0x00


	//----- nvinfo : EIATTR_KPARAM_INFO
	.align		4
.L_7107:
        /*00a8*/ 	.byte	0x04, 0x17
        /*00aa*/ 	.short	(.L_7109 - .L_7108)
.L_7108:
        /*00ac*/ 	.word	0x00000000
        /*00b0*/ 	.short	0x0000
        /*00b2*/ 	.short	0x0000
        /*00b4*/ 	.byte	0x00, 0xf0, 0x21, 0x00


	//----- nvinfo : EIATTR_SPARSE_MMA_MASK
	.align		4
.L_7109:
        /*00b8*/ 	.byte	0x03, 0x50
        /*00ba*/ 	.short	0x0000


	//----- nvinfo : EIATTR_MAXREG_COUNT
	.align		4
        /*00bc*/ 	.byte	0x03, 0x1b
        /*00be*/ 	.short	0x00ff


	//----- nvinfo : EIATTR_MERCURY_ISA_VERSION
	.align		4
        /*00c0*/ 	.byte	0x03, 0x5f
        /*00c2*/ 	.short	0x0101


	//----- nvinfo : EIATTR_EXIT_INSTR_OFFSETS
	.align		4
        /*00c4*/ 	.byte	0x04, 0x1c
        /*00c6*/ 	.short	(.L_7111 - .L_7110)


	//   ....[0]....
.L_7110:
        /*00c8*/ 	.word	0x000000d0


	//   ....[1]....
        /*00cc*/ 	.word	0x000003d0


	//   ....[2]....
        /*00d0*/ 	.word	0x00000f40


	//   ....[3]....
        /*00d4*/ 	.word	0x00001280


	//   ....[4]....
        /*00d8*/ 	.word	0x00001380


	//----- nvinfo : EIATTR_CBANK_PARAM_SIZE
	.align		4
.L_7111:
        /*00dc*/ 	.byte	0x03, 0x19
        /*00de*/ 	.short	0x0050


	//----- nvinfo : EIATTR_PARAM_CBANK
	.align		4
        /*00e0*/ 	.byte	0x04, 0x0a
        /*00e2*/ 	.short	(.L_7113 - .L_7112)
	.align		4
.L_7112:
        /*00e4*/ 	.word	index@(.nv.constant0._ZN2at6native46batch_norm_backward_elemt_channels_last_kernelILi4EdddEEvPKT0_S4_PKT1_S7_PKT2_S7_S7_PS2_S5_ii)
        /*00e8*/ 	.short	0x0210
        /*00ea*/ 	.short	0x0050


	//----- nvinfo : EIATTR_SW_WAR
	.align		4
.L_7113:
        /*00ec*/ 	.byte	0x04, 0x36
        /*00ee*/ 	.short	(.L_7115 - .L_7114)
.L_7114:
        /*00f0*/ 	.word	0x00000008
.L_7115:


//--------------------- .nv.info._ZN2at6native46batch_norm_backward_elemt_channels_last_kernelILi4EN3c108BFloat16EfS3_EEvPKT0_S6_PKT1_S9_PKT2_S9_S9_PKiPS4_lii --------------------------
	.section	.nv.info._ZN2at6native46batch_norm_backward_elemt_channels_last_kernelILi4EN3c108BFloat16EfS3_EEvPKT0_S6_PKT1_S9_PKT2_S9_S9_PKiPS4_lii,"",@"SHT_CUDA_INFO"
	.sectionflags	@""
	.align	4


	//----- nvinfo : EIATTR_CUDA_API_VERSION
	.align		4
        /*0000*/ 	.byte	0x04, 0x37
        /*0002*/ 	.short	(.L_7117 - .L_7116)
.L_7116:
        /*0004*/ 	.word	0x00000082


	//----- nvinfo : EIATTR_KPARAM_INFO
	.align		4
.L_7117:
        /*0008*/ 	.byte	0x04, 0x17
        /*000a*/ 	.short	(.L_7119 - .L_7118)
.L_7118:
        /*000c*/ 	.word	0x00000000
        /*0010*/ 	.short	0x000b
        /*0012*/ 	.short	0x0054
        /*0014*/ 	.byte	0x00, 0xf0, 0x11, 0x00


	//----- nvinfo : EIATTR_KPARAM_INFO
	.align		4
.L_7119:
        /*0018*/ 	.byte	0x04, 0x17
        /*001a*/ 	.short	(.L_7121 - .L_7120)
.L_7120:
        /*001c*/ 	.word	0x00000000
        /*0020*/ 	.short	0x000a
        /*0022*/ 	.short	0x0050
        /*0024*/ 	.byte	0x00, 0xf0, 0x11, 0x00


	//----- nvinfo : EIATTR_KPARAM_INFO
	.align		4
.L_7121:
        /*0028*/ 	.byte	0x04, 0x17
        /*002a*/ 	.short	(.L_7123 - .L_7122)
.L_7122:
        /*002c*/ 	.word	0x00000000
        /*0030*/ 	.short	0x0009
        /*0032*/ 	.short	0x0048
        /*0034*/ 	.byte	0x00, 0xf0, 0x21, 0x00


	//----- nvinfo : EIATTR_KPARAM_INFO
	.align		4
.L_7123:
        /*0038*/ 	.byte	0x04, 0x17
        /*003a*/ 	.short	(.L_7125 - .L_7124)
.L_7124:
        /*003c*/ 	.word	0x00000000
        /*0040*/ 	.short	0x0008
        /*0042*/ 	.short	0x0040
        /*0044*/ 	.byte	0x00, 0xf0, 0x21, 0x00


	//----- nvinfo : EIATTR_KPARAM_INFO
	.align		4
.L_7125:
        /*0048*/ 	.byte	0x04, 0x17
        /*004a*/ 	.short	(.L_7127 - .L_7126)
.L_7126:
        /*004c*/ 	.word	0x00000000
        /*0050*/ 	.short	0x0007
        /*0052*/ 	.short	0x0038
        /*0054*/ 	.byte	0x00, 0xf0, 0x21, 0x00


	//----- nvinfo : EIATTR_KPARAM_INFO
	.align		4
.L_7127:
        /*0058*/ 	.byte	0x04, 0x17
        /*005a*/ 	.short	(.L_7129 - .L_7128)
.L_7128:
        /*005c*/ 	.word	0x00000000
        /*0060*/ 	.short	0x0006
        /*0062*/ 	.short	0x0030
        /*0064*/ 	.byte	0x00, 0xf0, 0x21, 0x00


	//----- nvinfo : EIATTR_KPARAM_INFO
	.align		4
.L_7129:
        /*0068*/ 	.byte	0x04, 0x17
        /*006a*/ 	.short	(.L_7131 - .L_7130)
.L_7130:
        /*006c*/ 	.word	0x00000000
        /*0070*/ 	.short	0x0005
        /*0072*/ 	.short	0x0028
        /*0074*/ 	.byte	0x00, 0xf0, 0x21, 0x00


	//----- nvinfo : EIATTR_KPARAM_INFO
	.align		4
.L_7131:
        /*0078*/ 	.byte	0x04, 0x17
        /*007a*/ 	.short	(.L_7133 - .L_7132)
.L_7132:
        /*007c*/ 	.word	0x00000000
        /*0080*/ 	.short	0x0004
        /*0082*/ 	.short	0x0020
        /*0084*/ 	.byte	0x00, 0xf0, 0x21, 0x00


	//----- nvinfo : EIATTR_KPARAM_INFO
	.align		4
.L_7133:
        /*0088*/ 	.byte	0x04, 0x17
        /*008a*/ 	.short	(.L_7135 - .L_7134)
.L_7134:
        /*008c*/ 	.word	0x00000000
        /*0090*/ 	.short	0x0003
        /*0092*/ 	.short	0x0018
        /*0094*/ 	.byte	0x00, 0xf0, 0x21, 0x00


	//----- nvinfo : EIATTR_KPARAM_INFO
	.align		4
.L_7135:
        /*0098*/ 	.byte	0x04, 0x17
        /*009a*/ 	.short	(.L_7137 - .L_7136)
.L_7136:
        /*009c*/ 	.word	0x00000000
        /*00a0*/ 	.short	0x0002
        /*00a2*/ 	.short	0x0010
        /*00a4*/ 	.byte	0x00, 0xf0, 0x21, 0x00


	//----- nvinfo : EIATTR_KPARAM_INFO
	.align		4
.L_7137:
        /*00a8*/ 	.byte	0x04, 0x17
        /*00aa*/ 	.short	(.L_7139 - .L_7138)
.L_7138:
        /*00ac*/ 	.word	0x00000000
        /*00b0*/ 	.short	0x0001
        /*00b2*/ 	.short	0x0008
        /*00b4*/ 	.byte	0x00, 0xf0, 0x21, 0x00


	//----- nvinfo : EIATTR_KPARAM_INFO
	.align		4
.L_7139:
        /*00b8*/ 	.byte	0x04, 0x17
        /*00ba*/ 	.short	(.L_7141 - .L_7140)
.L_7140:
        /*00bc*/ 	.word	0x00000000
        /*00c0*/ 	.short	0x0000
        /*00c2*/ 	.short	0x0000
        /*00c4*/ 	.byte	0x00, 0xf0, 0x21, 0x00


	//----- nvinfo : EIATTR_SPARSE_MMA_MASK
	.align		4
.L_7141:
        /*00c8*/ 	.byte	0x03, 0x50
        /*00ca*/ 	.short	0x0000


	//----- nvinfo : EIATTR_MAXREG_COUNT
	.align		4
        /*00cc*/ 	.byte	0x03, 0x1b
        /*00ce*/ 	.short	0x00ff


	//----- nvinfo : EIATTR_MERCURY_ISA_VERSION
	.align		4
        /*00d0*/ 	.byte	0x03, 0x5f
        /*00d2*/ 	.short	0x0101


	//----- nvinfo : EIATTR_EXIT_INSTR_OFFSETS
	.align		4
        /*00d4*/ 	.byte	0x04, 0x1c
        /*00d6*/ 	.short	(.L_7143 - .L_7142)


	//   ....[0]....
.L_7142:
        /*00d8*/ 	.word	0x00000b50


	//   ....[1]....
        /*00dc*/ 	.word	0x00000df0


	//   ....[2]....
        /*00e0*/ 	.word	0x00001b40


	//   ....[3]....
        /*00e4*/ 	.word	0x00001ee0


	//   ....[4]....
        /*00e8*/ 	.word	0x00002000


	//----- nvinfo : EIATTR_CBANK_PARAM_SIZE
	.align		4
.L_7143:
        /*00ec*/ 	.byte	0x03, 0x19
        /*00ee*/ 	.short	0x0058


	//----- nvinfo : EIATTR_PARAM_CBANK
	.align		4
        /*00f0*/ 	.byte	0x04, 0x0a
        /*00f2*/ 	.short	(.L_7145 - .L_7144)
	.align		4
.L_7144:
        /*00f4*/ 	.word	index@(.nv.constant0._ZN2at6native46batch_norm_backward_elemt_channels_last_kernelILi4EN3c108BFloat16EfS3_EEvPKT0_S6_PKT1_S9_PKT2_S9_S9_PKiPS4_lii)
        /*00f8*/ 	.short	0x0210
        /*00fa*/ 	.short	0x0058


	//----- nvinfo : EIATTR_SW_WAR
	.align		4
.L_7145:
        /*00fc*/ 	.byte	0x04, 0x36
        /*00fe*/ 	.short	(.L_7147 - .L_7146)
.L_7146:
        /*0100*/ 	.word	0x00000008
.L_7147:


//--------------------- .nv.info._ZN2at6native46batch_norm_backward_elemt_channels_last_kernelILi4EN3c104HalfEfS3_EEvPKT0_S6_PKT1_S9_PKT2_S9_S9_PKiPS4_lii --------------------------
	.section	.nv.info._ZN2at6native46batch_norm_backward_elemt_channels_last_kernelILi4EN3c104HalfEfS3_EEvPKT0_S6_PKT1_S9_PKT2_S9_S9_PKiPS4_lii,"",@"SHT_CUDA_INFO"
	.sectionflags	@""
	.align	4


	//----- nvinfo : EIATTR_CUDA_API_VERSION
	.align		4
        /*0000*/ 	.byte	0x04, 0x37
        /*0002*/ 	.short	(.L_7149 - .L_7148)
.L_7148:
        /*0004*/ 	.word	0x00000082


	//----- nvinfo : EIATTR_KPARAM_INFO
	.align		4
.L_7149:
        /*0008*/ 	.byte	0x04, 0x17
        /*000a*/ 	.short	(.L_7151 - .L_7150)
.L_7150:
        /*000c*/ 	.word	0x00000000
        /*0010*/ 	.short	0x000b
        /*0012*/ 	.short	0x0054
        /*0014*/ 	.byte	0x00, 0xf0, 0x11, 0x00


	//----- nvinfo : EIATTR_KPARAM_INFO
	.align		4
.L_7151:
        /*0018*/ 	.byte	0x04, 0x17
        /*001a*/ 	.short	(.L_7153 - .L_7152)
.L_7152:
        /*001c*/ 	.word	0x00000000
        /*0020*/ 	.short	0x000a
        /*0022*/ 	.short	0x0050
        /*0024*/ 	.byte	0x00, 0xf0, 0x11, 0x00


	//----- nvinfo : EIATTR_KPARAM_INFO
	.align		4
.L_7153:
        /*0028*/ 	.byte	0x04, 0x17
        /*002a*/ 	.short	(.L_7155 - .L_7154)
.L_7154:
        /*002c*/ 	.word	0x00000000
        /*0030*/ 	.short	0x0009
        /*0032*/ 	.short	0x0048
        /*0034*/ 	.byte	0x00, 0xf0, 0x21, 0x00


	//----- nvinfo : EIATTR_KPARAM_INFO
	.align		4
.L_7155:
        /*0038*/ 	.byte	0x04, 0x17
        /*003a*/ 	.short	(.L_7157 - .L_7156)
.L_7156:
        /*003c*/ 	.word	0x00000000
        /*0040*/ 	.short	0x0008
        /*0042*/ 	.short	0x0040
        /*0044*/ 	.byte	0x00, 0xf0, 0x21, 0x00


	//----- nvinfo : EIATTR_KPARAM_INFO
	.align		4
.L_7157:
        /*0048*/ 	.byte	0x04, 0x17
        /*004a*/ 	.short	(.L_7159 - .L_7158)
.L_7158:
        /*004c*/ 	.word	0x00000000
        /*0050*/ 	.short	0x0007
        /*0052*/ 	.short	0x0038
        /*0054*/ 	.byte	0x00, 0xf0, 0x21, 0x00


	//----- nvinfo : EIATTR_KPARAM_INFO
	.align		4
.L_7159:
        /*0058*/ 	.byte	0x04, 0x17
        /*005a*/ 	.short	(.L_7161 - .L_7160)
.L_7160:
        /*005c*/ 	.word	0x00000000
        /*0060*/ 	.short	0x0006
        /*0062*/ 	.short	0x0030
        /*0064*/ 	.byte	0x00, 0xf0, 0x21, 0x00


	//----- nvinfo : EIATTR_KPARAM_INFO
	.align		4
.L_7161:
        /*0068*/ 	.byte	0x04, 0x17
        /*006a*/ 	.short	(.L_7163 - .L_7162)
.L_7162:
        /*006c*/ 	.word	0x00000000
        /*0070*/ 	.short	0x0005
        /*0072*/ 	.short	0x0028
        /*0074*/ 	.byte	0x00, 0xf0, 0x21, 0x00


	//----- nvinfo : EIATTR_KPARAM_INFO
	.align		4
.L_7163:
        /*0078*/ 	.byte	0x04, 0x17
        /*007a*/ 	.short	(.L_7165 - .L_7164)
.L_7164:
        /*007c*/ 	.word	0x00000000
        /*0080*/ 	.short	0x0004
        /*0082*/ 	.short	0x0020
        /*0084*/ 	.byte	0x00, 0xf0, 0x21, 0x00


	//----- nvinfo : EIATTR_KPARAM_INFO
	.align		4
.L_7165:
        /*0088*/ 	.byte	0x04, 0x17
        /*008a*/ 	.short	(.L_7167 - .L_7166)
.L_7166:
        /*008c*/ 	.word	0x00000000
        /*0090*/ 	.short	0x0003
        /*0092*/ 	.short	0x0018
        /*0094*/ 	.byte	0x00, 0xf0, 0x21, 0x00


	//----- nvinfo : EIATTR_KPARAM_INFO
	.align		4
.L_7167:
        /*0098*/ 	.byte	0x04, 0x17
        /*009a*/ 	.short	(.L_7169 - .L_7168)
.L_7168:
        /*009c*/ 	.word	0x00000000
        /*00a0*/ 	.short	0x0002
        /*00a2*/ 	.short	0x0010
        /*00a4*/ 	.byte	0x00, 0xf0, 0x21, 0x00


	//----- nvinfo : EIATTR_KPARAM_INFO
	.align		4
.L_7169:
        /*00a8*/ 	.byte	0x04, 0x17
        /*00aa*/ 	.short	(.L_7171 - .L_7170)
.L_7170:
        /*00ac*/ 	.word	0x00000000
        /*00b0*/ 	.short	0x0001
        /*00b2*/ 	.short	0x0008
        /*00b4*/ 	.byte	0x00, 0xf0, 0x21, 0x00


	//----- nvinfo : EIATTR_KPARAM_INFO
	.align		4
.L_7171:
        /*00b8*/ 	.byte	0x04, 0x17
        /*00ba*/ 	.short	(.L_7173 - .L_7172)
.L_7172:
        /*00bc*/ 	.word	0x00000000
        /*00c0*/ 	.short	0x0000
        /*00c2*/ 	.short	0x0000
        /*00c4*/ 	.byte	0x00, 0xf0, 0x21, 0x00


	//----- nvinfo : EIATTR_SPARSE_MMA_MASK
	.align		4
.L_7173:
        /*00c8*/ 	.byte	0x03, 0x50
        /*00ca*/ 	.short	0x0000


	//----- nvinfo : EIATTR_MAXREG_COUNT
	.align		4
        /*00cc*/ 	.byte	0x03, 0x1b
        /*00ce*/ 	.short	0x00ff


	//----- nvinfo : EIATTR_MERCURY_ISA_VERSION
	.align		4
        /*00d0*/ 	.byte	0x03, 0x5f
        /*00d2*/ 	.short	0x0101


	//----- nvinfo : EIATTR_EXIT_INSTR_OFFSETS
	.align		4
        /*00d4*/ 	.byte	0x04, 0x1c
        /*00d6*/ 	.short	(.L_7175 - .L_7174)


	//   ....[0]....
.L_7174:
        /*00d8*/ 	.word	0x00000b50


	//   ....[1]....
        /*00dc*/ 	.word	0x00000df0


	//   ....[2]....
        /*00e0*/ 	.word	0x00001b40


	//   ....[3]....
        /*00e4*/ 	.word	0x00001ee0


	//   ....[4]....
        /*00e8*/ 	.word	0x00002000


	//----- nvinfo : EIATTR_CBANK_PARAM_SIZE
	.align		4
.L_7175:
        /*00ec*/ 	.byte	0x03, 0x19
        /*00ee*/ 	.short	0x0058


	//----- nvinfo : EIATTR_PARAM_CBANK
	.align		4
        /*00f0*/ 	.byte	0x04, 0x0a
        /*00f2*/ 	.short	(.L_7177 - .L_7176)
	.align		4
.L_7176:
        /*00f4*/ 	.word	index@(.nv.constant0._ZN2at6native46batch_norm_backward_elemt_channels_last_kernelILi4EN3c104HalfEfS3_EEvPKT0_S6_PKT1_S9_PKT2_S9_S9_PKiPS4_lii)
        /*00f8*/ 	.short	0x0210
        /*00fa*/ 	.short	0x0058


	//----- nvinfo : EIATTR_SW_WAR
	.align		4
.L_7177:
        /*00fc*/ 	.byte	0x04, 0x36
        /*00fe*/ 	.short	(.L_7179 - .L_7178)
.L_7178:
        /*0100*/ 	.word	0x00000008
.L_7179:


//--------------------- .nv.info._ZN2at6native46batch_norm_backward_elemt_channels_last_kernelILi4EN3c108BFloat16EffEEvPKT0_S6_PKT1_S9_PKT2_S9_S9_PKiPS4_lii --------------------------
	.section	.nv.info._ZN2at6native46batch_norm_backward_elemt_channels_last_kernelILi4EN3c108BFloat16EffEEvPKT0_S6_PKT1_S9_PKT2_S9_S9_PKiPS4_lii,"",@"SHT_CUDA_INFO"
	.sectionflags	@""
	.align	4


	//----- nvinfo : EIATTR_CUDA_API_VERSION
	.align		4
        /*0000*/ 	.byte	0x04, 0x37
        /*0002*/ 	.short	(.L_7181 - .L_7180)
.L_7180:
        /*0004*/ 	.word	0x00000082


	//----- nvinfo : EIATTR_KPARAM_INFO
	.align		4
.L_7181:
        /*0008*/ 	.byte	0x04, 0x17
        /*000a*/ 	.short	(.L_7183 - .L_7182)
.L_7182:
        /*000c*/ 	.word	0x00000000
        /*0010*/ 	.short	0x000b
        /*0012*/ 	.short	0x0054
        /*0014*/ 	.byte	0x00, 0xf0, 0x11, 0x00


	//----- nvinfo : EIATTR_KPARAM_INFO
	.align		4
.L_7183:
        /*0018*/ 	.byte	0x04, 0x17
        /*001a*/ 	.short	(.L_7185 - .L_7184)
.L_7184:
        /*001c*/ 	.word	0x00000000
        /*0020*/ 	.short	0x000a
        /*0022*/ 	.short	0x0050
        /*0024*/ 	.byte	0x00, 0xf0, 0x11, 0x00


	//----- nvinfo : EIATTR_KPARAM_INFO
	.align		4
.L_7185:
        /*0028*/ 	.byte	0x04, 0x17
        /*002a*/ 	.short	(.L_7187 - .L_7186)
.L_7186:
        /*002c*/ 	.word	0x00000000
        /*0030*/ 	.short	0x0009
        /*0032*/ 	.short	0x0048
        /*0034*/ 	.byte	0x00, 0xf0, 0x21, 0x00


	//----- nvinfo : EIATTR_KPARAM_INFO
	.align		4
.L_7187:
        /*0038*/ 	.byte	0x04, 0x17
        /*003a*/ 	.short	(.L_7189 - .L_7188)
.L_7188:
        /*003c*/ 	.word	0x00000000
        /*0040*/ 	.short	0x0008
        /*0042*/ 	.short	0x0040
        /*0044*/ 	.byte	0x00, 0xf0, 0x21, 0x00


	//----- nvinfo : EIATTR_KPARAM_INFO
	.align		4
.L_7189:
        /*0048*/ 	.byte	0x04, 0x17
        /*004a*/ 	.short	(.L_7191 - .L_7190)
.L_7190:
        /*004c*/ 	.word	0x00000000
        /*0050*/ 	.short	0x0007
        /*0052*/ 	.short	0x0038
        /*0054*/ 	.byte	0x00, 0xf0, 0x21, 0x00


	//----- nvinfo : EIATTR_KPARAM_INFO
	.align		4
.L_7191:
        /*0058*/ 	.byte	0x04, 0x17
        /*005a*/ 	.short	(.L_7193 - .L_7192)
.L_7192:
        /*005c*/ 	.word	0x00000000
        /*0060*/ 	.short	0x0006
        /*0062*/ 	.short	0x0030
        /*0064*/ 	.byte	0x00, 0xf0, 0x21, 0x00


	//----- nvinfo : EIATTR_KPARAM_INFO
	.align		4
.L_7193:
        /*0068*/ 	.byte	0x04, 0x17
        /*006a*/ 	.short	(.L_7195 - .L_7194)
.L_7194:
        /*006c*/ 	.word	0x00000000
        /*0070*/ 	.short	0x0005
        /*0072*/ 	.short	0x0028
        /*0074*/ 	.byte	0x00, 0xf0, 0x21, 0x00


	//----- nvinfo : EIATTR_KPARAM_INFO
	.align		4
.L_7195:
        /*0078*/ 	.byte	0x04, 0x17
        /*007a*/ 	.short	(.L_7197 - .L_7196)
.L_7196:
        /*007c*/ 	.word	0x00000000
        /*0080*/ 	.short	0x0004
        /*0082*/ 	.short	0x0020
        /*0084*/ 	.byte	0x00, 0xf0, 0x21, 0x00


	//----- nvinfo : EIATTR_KPARAM_INFO
	.align		4
.L_7197:
        /*0088*/ 	.byte	0x04, 0x17
        /*008a*/ 	.short	(.L_7199 - .L_7198)
.L_7198:
        /*008c*/ 	.word	0x00000000
        /*0090*/ 	.short	0x0003
        /*0092*/ 	.short	0x0018
        /*0094*/ 	.byte	0x00, 0xf0, 0x21, 0x00


	//----- nvinfo : EIATTR_KPARAM_INFO
	.align		4
.L_7199:
        /*0098*/ 	.byte	0x04, 0x17
        /*009a*/ 	.short	(.L_7201 - .L_7200)
.L_7200:
        /*009c*/ 	.word	0x00000000
        /*00a0*/ 	.short	0x0002
        /*00a2*/ 	.short	0x0010
        /*00a4*/ 	.byte	0x00, 0xf0, 0x21, 0x00


	//----- nvinfo : EIATTR_KPARAM_INFO
	.align		4
.L_7201:
        /*00a8*/ 	.byte	0x04, 0x17
        /*00aa*/ 	.short	(.L_7203 - .L_7202)
.L_7202:
        /*00ac*/ 	.word	0x00000000
        /*00b0*/ 	.short	0x0001
        /*00b2*/ 	.short	0x0008
        /*00b4*/ 	.byte	0x00, 0xf0, 0x21, 0x00


	//----- nvinfo : EIATTR_KPARAM_INFO
	.align		4
.L_7203:
        /*00b8*/ 	.byte	0x04, 0x17
        /*00ba*/ 	.short	(.L_7205 - .L_7204)
.L_7204:
        /*00bc*/ 	.word	0x00000000
        /*00c0*/ 	.short	0x0000
        /*00c2*/ 	.short	0x0000
        /*00c4*/ 	.byte	0x00, 0xf0, 0x21, 0x00


	//----- nvinfo : EIATTR_SPARSE_MMA_MASK
	.align		4
.L_7205:
        /*00c8*/ 	.byte	0x03, 0x50
        /*00ca*/ 	.short	0x0000


	//----- nvinfo : EIATTR_MAXREG_COUNT
	.align		4
        /*00cc*/ 	.byte	0x03, 0x1b
        /*00ce*/ 	.short	0x00ff


	//----- nvinfo : EIATTR_MERCURY_ISA_VERSION
	.align		4
        /*00d0*/ 	.byte	0x03, 0x5f
        /*00d2*/ 	.short	0x0101


	//----- nvinfo : EIATTR_EXIT_INSTR_OFFSETS
	.align		4
        /*00d4*/ 	.byte	0x04, 0x1c
        /*00d6*/ 	.short	(.L_7207 - .L_7206)


	//   ....[0]....
.L_7206:
        /*00d8*/ 	.word	0x00000b50


	//   ....[1]....
        /*00dc*/ 	.word	0x00000df0


	//   ....[2]....
        /*00e0*/ 	.word	0x00001b20


	//   ....[3]....
        /*00e4*/ 	.word	0x00001ec0


	//   ....[4]....
        /*00e8*/ 	.word	0x00001fe0


	//----- nvinfo : EIATTR_CBANK_PARAM_SIZE
	.align		4
.L_7207:
        /*00ec*/ 	.byte	0x03, 0x19
        /*00ee*/ 	.short	0x0058


	//----- nvinfo : EIATTR_PARAM_CBANK
	.align		4
        /*00f0*/ 	.byte	0x04, 0x0a
        /*00f2*/ 	.short	(.L_7209 - .L_7208)
	.align		4
.L_7208:
        /*00f4*/ 	.word	index@(.nv.constant0._ZN2at6native46batch_norm_backward_elemt_channels_last_kernelILi4EN3c108BFloat16EffEEvPKT0_S6_PKT1_S9_PKT2_S9_S9_PKiPS4_lii)
        /*00f8*/ 	.short	0x0210
        /*00fa*/ 	.short	0x0058


	//----- nvinfo : EIATTR_SW_WAR
	.align		4
.L_7209:
        /*00fc*/ 	.byte	0x04, 0x36
        /*00fe*/ 	.short	(.L_7211 - .L_7210)
.L_7210:
        /*0100*/ 	.word	0x00000008
.L_7211:


//--------------------- .nv.info._ZN2at6native46batch_norm_backward_elemt_channels_last_kernelILi4EN3c104HalfEffEEvPKT0_S6_PKT1_S9_PKT2_S9_S9_PKiPS4_lii --------------------------
	.section	.nv.info._ZN2at6native46batch_norm_backward_elemt_channels_last_kernelILi4EN3c104HalfEffEEvPKT0_S6_PKT1_S9_PKT2_S9_S9_PKiPS4_lii,"",@"SHT_CUDA_INFO"
	.sectionflags	@""
	.align	4


	//----- nvinfo : EIATTR_CUDA_API_VERSION
	.align		4
        /*0000*/ 	.byte	0x04, 0x37
        /*0002*/ 	.short	(.L_7213 - .L_7212)
.L_7212:
        /*0004*/ 	.word	0x00000082


	//----- nvinfo : EIATTR_KPARAM_INFO
	.align		4
.L_7213:
        /*0008*/ 	.byte	0x04, 0x17
        /*000a*/ 	.short	(.L_7215 - .L_7214)
.L_7214:
        /*000c*/ 	.word	0x00000000
        /*0010*/ 	.short	0x000b
        /*0012*/ 	.short	0x0054
        /*0014*/ 	.byte	0x00, 0xf0, 0x11, 0x00


	//----- nvinfo : EIATTR_KPARAM_INFO
	.align		4
.L_7215:
        /*0018*/ 	.byte	0x04, 0x17
        /*001a*/ 	.short	(.L_7217 - .L_7216)
.L_7216:
        /*001c*/ 	.word	0x00000000
        /*0020*/ 	.short	0x000a
        /*0022*/ 	.short	0x0050
        /*0024*/ 	.byte	0x00, 0xf0, 0x11, 0x00


	//----- nvinfo : EIATTR_KPARAM_INFO
	.align		4
.L_7217:
        /*0028*/ 	.byte	0x04, 0x17
        /*002a*/ 	.short	(.L_7219 - .L_7218)
.L_7218:
        /*002c*/ 	.word	0x00000000
        /*0030*/ 	.short	0x0009
        /*0032*/ 	.short	0x0048
        /*0034*/ 	.byte	0x00, 0xf0, 0x21, 0x00


	//----- nvinfo : EIATTR_KPARAM_INFO
	.align		4
.L_7219:
        /*0038*/ 	.byte	0x04, 0x17
        /*003a*/ 	.short	(.L_7221 - .L_7220)
.L_7220:
        /*003c*/ 	.word	0x00000000
        /*0040*/ 	.short	0x0008
        /*0042*/ 	.short	0x0040
        /*0044*/ 	.byte	0x00, 0xf0, 0x21, 0x00


	//----- nvinfo : EIATTR_KPARAM_INFO
	.align		4
.L_7221:
        /*0048*/ 	.byte	0x04, 0x17
        /*004a*/ 	.short	(.L_7223 - .L_7222)
.L_7222:
        /*004c*/ 	.word	0x00000000
        /*0050*/ 	.short	0x0007
        /*0052*/ 	.short	0x0038
        /*0054*/ 	.byte	0x00, 0xf0, 0x21, 0x00


	//----- nvinfo : EIATTR_KPARAM_INFO
	.align		4
.L_7223:
        /*0058*/ 	.byte	0x04, 0x17
        /*005a*/ 	.short	(.L_7225 - .L_7224)
.L_7224:
        /*005c*/ 	.word	0x00000000
        /*0060*/ 	.short	0x0006
        /*0062*/ 	.short	0x0030
        /*0064*/ 	.byte	0x00, 0xf0, 0x21, 0x00


	//----- nvinfo : EIATTR_KPARAM_INFO
	.align		4
.L_7225:
        /*0068*/ 	.byte	0x04, 0x17
        /*006a*/ 	.short	(.L_7227 - .L_7226)
.L_7226:
        /*006c*/ 	.word	0x00000000
        /*0070*/ 	.short	0x0005
        /*0072*/ 	.short	0x0028
        /*0074*/ 	.byte	0x00, 0xf0, 0x21, 0x00


	//----- nvinfo : EIATTR_KPARAM_INFO
	.align		4
.L_7227:
        /*0078*/ 	.byte	0x04, 0x17
        /*007a*/ 	.short	(.L_7229 - .L_7228)
.L_7228:
        /*007c*/ 	.word	0x00000000
        /*0080*/ 	.short	0x0004
        /*0082*/ 	.short	0x0020
        /*0084*/ 	.byte	0x00, 0xf0, 0x21, 0x00


	//----- nvinfo : EIATTR_KPARAM_INFO
	.align		4
.L_7229:
        /*0088*/ 	.byte	0x04, 0x17
        /*008a*/ 	.short	(.L_7231 - .L_7230)
.L_7230:
        /*008c*/ 	.word	0x00000000
        /*0090*/ 	.short	0x0003
        /*0092*/ 	.short	0x0018
        /*0094*/ 	.byte	0x00, 0xf0, 0x21, 0x00


	//----- nvinfo : EIATTR_KPARAM_INFO
	.align		4
.L_7231:
        /*0098*/ 	.byte	0x04, 0x17
        /*009a*/ 	.short	(.L_7233 - .L_7232)
.L_7232:
        /*009c*/ 	.word	0x00000000
        /*00a0*/ 	.short	0x0002
        /*00a2*/ 	.short	0x0010
        /*00a4*/ 	.byte	0x00, 0xf0, 0x21, 0x00


	//----- nvinfo : EIATTR_KPARAM_INFO
	.align		4
.L_7233:
        /*00a8*/ 	.byte	0x04, 0x17
        /*00aa*/ 	.short	(.L_7235 - .L_7234)
.L_7234:
        /*00ac*/ 	.word	0x00000000
        /*00b0*/ 	.short	0x0001
        /*00b2*/ 	.short	0x0008
        /*00b4*/ 	.byte	0x00, 0xf0, 0x21, 0x00


	//----- nvinfo : EIATTR_KPARAM_INFO
	.align		4
.L_7235:
        /*00b8*/ 	.byte	0x04, 0x17
        /*00ba*/ 	.short	(.L_7237 - .L_7236)
.L_7236:
        /*00bc*/ 	.word	0x00000000
        /*00c0*/ 	.short	0x0000
        /*00c2*/ 	.short	0x0000
        /*00c4*/ 	.byte	0x00, 0xf0, 0x21, 0x00


	//----- nvinfo : EIATTR_SPARSE_MMA_MASK
	.align		4
.L_7237:
        /*00c8*/ 	.byte	0x03, 0x50
        /*00ca*/ 	.short	0x0000


	//----- nvinfo : EIATTR_MAXREG_COUNT
	.align		4
        /*00cc*/ 	.byte	0x03, 0x1b
        /*00ce*/ 	.short	0x00ff


	//----- nvinfo : EIATTR_MERCURY_ISA_VERSION
	.align		4
        /*00d0*/ 	.byte	0x03, 0x5f
        /*00d2*/ 	.short	0x0101


	//----- nvinfo : EIATTR_EXIT_INSTR_OFFSETS
	.align		4
        /*00d4*/ 	.byte	0x04, 0x1c
        /*00d6*/ 	.short	(.L_7239 - .L_7238)


	//   ....[0]....
.L_7238:
        /*00d8*/ 	.word	0x00000b50


	//   ....[1]....
        /*00dc*/ 	.word	0x00000df0


	//   ....[2]....
        /*00e0*/ 	.word	0x00001b20


	//   ....[3]....
        /*00e4*/ 	.word	0x00001ec0


	//   ....[4]....
        /*00e8*/ 	.word	0x00001fe0


	//----- nvinfo : EIATTR_CBANK_PARAM_SIZE
	.align		4
.L_7239:
        /*00ec*/ 	.byte	0x03, 0x19
        /*00ee*/ 	.short	0x0058


	//----- nvinfo : EIATTR_PARAM_CBANK
	.align		4
        /*00f0*/ 	.byte	0x04, 0x0a
        /*00f2*/ 	.short	(.L_7241 - .L_7240)
	.align		4
.L_7240:
        /*00f4*/ 	.word	index@(.nv.constant0._ZN2at6native46batch_norm_backward_elemt_channels_last_kernelILi4EN3c104HalfEffEEvPKT0_S6_PKT1_S9_PKT2_S9_S9_PKiPS4_lii)
        /*00f8*/ 	.short	0x0210
        /*00fa*/ 	.short	0x0058


	//----- nvinfo : EIATTR_SW_WAR
	.align		4
.L_7241:
        /*00fc*/ 	.byte	0x04, 0x36
        /*00fe*/ 	.short	(.L_7243 - .L_7242)
.L_7242:
        /*0100*/ 	.word	0x00000008
.L_7243:


//--------------------- .nv.info._ZN2at6native46batch_norm_backward_elemt_channels_last_kernelILi4EfffEEvPKT0_S4_PKT1_S7_PKT2_S7_S7_PKiPS2_lii --------------------------
	.section	.nv.info._ZN2at6native46batch_norm_backward_elemt_channels_last_kernelILi4EfffEEvPKT0_S4_PKT1_S7_PKT2_S7_S7_PKiPS2_lii,"",@"SHT_CUDA_INFO"
	.sectionflags	@""
	.align	4


	//----- nvinfo : EIATTR_CUDA_API_VERSION
	.align		4
        /*0000*/ 	.byte	0x04, 0x37
        /*0002*/ 	.short	(.L_7245 - .L_7244)
.L_7244:
        /*0004*/ 	.word	0x00000082


	//----- nvinfo : EIATTR_KPARAM_INFO
	.align		4
.L_7245:
        /*0008*/ 	.byte	0x04, 0x17
        /*000a*/ 	.short	(.L_7247 - .L_7246)
.L_7246:
        /*000c*/ 	.word	0x00000000
        /*0010*/ 	.short	0x000b
        /*0012*/ 	.short	0x0054
        /*0014*/ 	.byte	0x00, 0xf0, 0x11, 0x00


	//----- nvinfo : EIATTR_KPARAM_INFO
	.align		4
.L_7247:
        /*0018*/ 	.byte	0x04, 0x17
        /*001a*/ 	.short	(.L_7249 - .L_7248)
.L_7248:
        /*001c*/ 	.word	0x00000000
        /*0020*/ 	.short	0x000a
        /*0022*/ 	.short	0x0050
        /*0024*/ 	.byte	0x00, 0xf0, 0x11, 0x00


	//----- nvinfo : EIATTR_KPARAM_INFO
	.align		4
.L_7249:
        /*0028*/ 	.byte	0x04, 0x17
        /*002a*/ 	.short	(.L_7251 - .L_7250)
.L_7250:
        /*002c*/ 	.word	0x00000000
        /*0030*/ 	.short	0x0009
        /*0032*/ 	.short	0x0048
        /*0034*/ 	.byte	0x00, 0xf0, 0x21, 0x00


	//----- nvinfo : EIATTR_KPARAM_INFO
	.align		4
.L_7251:
        /*0038*/ 	.byte	0x04, 0x17
        /*003a*/ 	.short	(.L_7253 - .L_7252)
.L_7252:
        /*003c*/ 	.word	0x00000000
        /*0040*/ 	.short	0x0008
        /*0042*/ 	.short	0x0040
        /*0044*/ 	.byte	0x00, 0xf0, 0x21, 0x00


	//----- nvinfo : EIATTR_KPARAM_INFO
	.align		4
.L_7253:
        /*0048*/ 	.byte	0x04, 0x17
        /*004a*/ 	.short	(.L_7255 - .L_7254)
.L_7254:
        /*004c*/ 	.word	0x00000000
        /*0050*/ 	.short	0x0007
        /*0052*/ 	.short	0x0038
        /*0054*/ 	.byte	0x00, 0xf0, 0x21, 0x00


	//----- nvinfo : EIATTR_KPARAM_INFO
	.align		4
.L_7255:
        /*0058*/ 	.byte	0x04, 0x17
        /*005a*/ 	.short	(.L_7257 - .L_7256)
.L_7256:
        /*005c*/ 	.word	0x00000000
        /*0060*/ 	.short	0x0006
        /*0062*/ 	.short	0x0030
        /*0064*/ 	.byte	0x00, 0xf0, 0x21, 0x00


	//----- nvinfo : EIATTR_KPARAM_INFO
	.align		4
.L_7257:
        /*0068*/ 	.byte	0x04, 0x17
        /*006a*/ 	.short	(.L_7259 - .L_7258)
.L_7258:
        /*006c*/ 	.word	0x00000000
        /*0070*/ 	.short	0x0005
        /*0072*/ 	.short	0x0028
        /*0074*/ 	.byte	0x00, 0xf0, 0x21, 0x00


	//----- nvinfo : EIATTR_KPARAM_INFO
	.align		4
.L_7259:
        /*0078*/ 	.byte	0x04, 0x17
        /*007a*/ 	.short	(.L_7261 - .L_7260)
.L_7260:
        /*007c*/ 	.word	0x00000000
        /*0080*/ 	.short	0x0004
        /*0082*/ 	.short	0x0020
        /*0084*/ 	.byte	0x00, 0xf0, 0x21, 0x00


	//----- nvinfo : EIATTR_KPARAM_INFO
	.align		4
.L_7261:
        /*0088*/ 	.byte	0x04, 0x17
        /*008a*/ 	.short	(.L_7263 - .L_7262)
.L_7262:
        /*008c*/ 	.word	0x00000000
        /*0090*/ 	.short	0x0003
        /*0092*/ 	.short	0x0018
        /*0094*/ 	.byte	0x00, 0xf0, 0x21, 0x00


	//----- nvinfo : EIATTR_KPARAM_INFO
	.align		4
.L_7263:
        /*0098*/ 	.byte	0x04, 0x17
        /*009a*/ 	.short	(.L_7265 - .L_7264)
.L_7264:
        /*009c*/ 	.word	0x00000000
        /*00a0*/ 	.short	0x0002
        /*00a2*/ 	.short	0x0010
        /*00a4*/ 	.byte	0x00, 0xf0, 0x21, 0x00


	//----- nvinfo : EIATTR_KPARAM_INFO
	.align		4
.L_7265:
        /*00a8*/ 	.byte	0x04, 0x17
        /*00aa*/ 	.short	(.L_7267 - .L_7266)
.L_7266:
        /*00ac*/ 	.word	0x00000000
        /*00b0*/ 	.short	0x0001
        /*00b2*/ 	.short	0x0008
        /*00b4*/ 	.byte	0x00, 0xf0, 0x21, 0x00


	//----- nvinfo : EIATTR_KPARAM_INFO
	.align		4
.L_7267:
        /*00b8*/ 	.byte	0x04, 0x17
        /*00ba*/ 	.short	(.L_7269 - .L_7268)
.L_7268:
        /*00bc*/ 	.word	0x00000000
        /*00c0*/ 	.short	0x0000
        /*00c2*/ 	.short	0x0000
        /*00c4*/ 	.byte	0x00, 0xf0, 0x21, 0x00


	//----- nvinfo : EIATTR_SPARSE_MMA_MASK
	.align		4
.L_7269:
        /*00c8*/ 	.byte	0x03, 0x50
        /*00ca*/ 	.short	0x0000


	//----- nvinfo : EIATTR_MAXREG_COUNT
	.align		4
        /*00cc*/ 	.byte	0x03, 0x1b
        /*00ce*/ 	.short	0x00ff


	//----- nvinfo : EIATTR_MERCURY_ISA_VERSION
	.align		4
        /*00d0*/ 	.byte	0x03, 0x5f
        /*00d2*/ 	.short	0x0101


	//----- nvinfo : EIATTR_EXIT_INSTR_OFFSETS
	.align		4
        /*00d4*/ 	.byte	0x04, 0x1c
        /*00d6*/ 	.short	(.L_7271 - .L_7270)


	//   ....[0]....
.L_7270:
        /*00d8*/ 	.word	0x00000b50


	//   ....[1]....
        /*00dc*/ 	.word	0x00000df0


	//   ....[2]....
        /*00e0*/ 	.word	0x00001930


	//   ....[3]....
        /*00e4*/ 	.word	0x00001c40


	//   ....[4]....
        /*00e8*/ 	.word	0x00001d30


	//----- nvinfo : EIATTR_CBANK_PARAM_SIZE
	.align		4
.L_7271:
        /*00ec*/ 	.byte	0x03, 0x19
        /*00ee*/ 	.short	0x0058


	//----- nvinfo : EIATTR_PARAM_CBANK
	.align		4
        /*00f0*/ 	.byte	0x04, 0x0a
        /*00f2*/ 	.short	(.L_7273 - .L_7272)
	.align		4
.L_7272:
        /*00f4*/ 	.word	index@(.nv.constant0._ZN2at6native46batch_norm_backward_elemt_channels_last_kernelILi4EfffEEvPKT0_S4_PKT1_S7_PKT2_S7_S7_PKiPS2_lii)
        /*00f8*/ 	.short	0x0210
        /*00fa*/ 	.short	0x0058


	//----- nvinfo : EIATTR_SW_WAR
	.align		4
.L_7273:
        /*00fc*/ 	.byte	0x04, 0x36
        /*00fe*/ 	.short	(.L_7275 - .L_7274)
.L_7274:
        /*0100*/ 	.word	0x00000008
.L_7275:


//--------------------- .nv.info._ZN2at6native46batch_norm_backward_elemt_channels_last_kernelILi4EdddEEvPKT0_S4_PKT1_S7_PKT2_S7_S7_PKiPS2_lii --------------------------
	.section	.nv.info._ZN2at6native46batch_norm_backward_elemt_channels_last_kernelILi4EdddEEvPKT0_S4_PKT1_S7_PKT2_S7_S7_PKiPS2_lii,"",@"SHT_CUDA_INFO"
	.sectionflags	@""
	.align	4


	//----- nvinfo : EIATTR_CUDA_API_VERSION
	.align		4
        /*0000*/ 	.byte	0x04, 0x37
        /*0002*/ 	.short	(.L_7277 - .L_7276)
.L_7276:
        /*0004*/ 	.word	0x00000082


	//----- nvinfo : EIATTR_KPARAM_INFO
	.align		4
.L_7277:
        /*0008*/ 	.byte	0x04, 0x17
        /*000a*/ 	.short	(.L_7279 - .L_7278)
.L_7278:
        /*000c*/ 	.word	0x00000000
        /*0010*/ 	.short	0x000b
        /*0012*/ 	.short	0x0054
        /*0014*/ 	.byte	0x00, 0xf0, 0x11, 0x00


	//----- nvinfo : EIATTR_KPARAM_INFO
	.align		4
.L_7279:
        /*0018*/ 	.byte	0x04, 0x17
        /*001a*/ 	.short	(.L_7281 - .L_7280)
.L_7280:
        /*001c*/ 	.word	0x00000000
        /*0020*/ 	.short	0x000a
        /*0022*/ 	.short	0x0050
        /*0024*/ 	.byte	0x00, 0xf0, 0x11, 0x00


	//----- nvinfo : EIATTR_KPARAM_INFO
	.align		4
.L_7281:
        /*0028*/ 	.byte	0x04, 0x17
        /*002a*/ 	.short	(.L_7283 - .L_7282)
.L_7282:
        /*002c*/ 	.word	0x00000000
        /*0030*/ 	.short	0x0009
        /*0032*/ 	.short	0x0048
        /*0034*/ 	.byte	0x00, 0xf0, 0x21, 0x00


	//----- nvinfo : EIATTR_KPARAM_INFO
	.align		4
.L_7283:
        /*0038*/ 	.byte	0x04, 0x17
        /*003a*/ 	.short	(.L_7285 - .L_7284)
.L_7284:
        /*003c*/ 	.word	0x00000000
        /*0040*/ 	.short	0x0008
        /*0042*/ 	.short	0x0040
        /*0044*/ 	.byte	0x00, 0xf0, 0x21, 0x00


	//----- nvinfo : EIATTR_KPARAM_INFO
	.align		4
.L_7285:
        /*0048*/ 	.byte	0x04, 0x17
        /*004a*/ 	.short	(.L_7287 - .L_7286)
.L_7286:
        /*004c*/ 	.word	0x00000000
        /*0050*/ 	.short	0x0007
        /*0052*/ 	.short	0x0038
        /*0054*/ 	.byte	0x00, 0xf0, 0x21, 0x00


	//----- nvinfo : EIATTR_KPARAM_INFO
	.align		4
.L_7287:
        /*0058*/ 	.byte	0x04, 0x17
        /*005a*/ 	.short	(.L_7289 - .L_7288)
.L_7288:
        /*005c*/ 	.word	0x00000000
        /*0060*/ 	.short	0x0006
        /*0062*/ 	.short	0x0030
        /*0064*/ 	.byte	0x00, 0xf0, 0x21, 0x00


	//----- nvinfo : EIATTR_KPARAM_INFO
	.align		4
.L_7289:
        /*0068*/ 	.byte	0x04, 0x17
        /*006a*/ 	.short	(.L_7291 - .L_7290)
.L_7290:
        /*006c*/ 	.word	0x00000000
        /*0070*/ 	.short	0x0005
        /*0072*/ 	.short	0x0028
        /*0074*/ 	.byte	0x00, 0xf0, 0x21, 0x00


	//----- nvinfo : EIATTR_KPARAM_INFO
	.align		4
.L_7291:
        /*0078*/ 	.byte	0x04, 0x17
        /*007a*/ 	.short	(.L_7293 - .L_7292)
.L_7292:
        /*007c*/ 	.word	0x00000000
        /*0080*/ 	.short	0x0004
        /*0082*/ 	.short	0x0020
        /*0084*/ 	.byte	0x00, 0xf0, 0x21, 0x00


	//----- nvinfo : EIATTR_KPARAM_INFO
	.align		4
.L_7293:
        /*0088*/ 	.byte	0x04, 0x17
        /*008a*/ 	.short	(.L_7295 - .L_7294)
.L_7294:
        /*008c*/ 	.word	0x00000000
        /*0090*/ 	.short	0x0003
        /*0092*/ 	.short	0x0018
        /*0094*/ 	.byte	0x00, 0xf0, 0x21, 0x00


	//----- nvinfo : EIATTR_KPARAM_INFO
	.align		4
.L_7295:
        /*0098*/ 	.byte	0x04, 0x17
        /*009a*/ 	.short	(.L_7297 - .L_7296)
.L_7296:
        /*009c*/ 	.word	0x00000000
        /*00a0*/ 	.short	0x0002
        /*00a2*/ 	.short	0x0010
        /*00a4*/ 	.byte	0x00, 0xf0, 0x21, 0x00


	//----- nvinfo : EIATTR_KPARAM_INFO
	.align		4
.L_7297:
        /*00a8*/ 	.byte	0x04, 0x17
        /*00aa*/ 	.short	(.L_7299 - .L_7298)
.L_7298:
        /*00ac*/ 	.word	0x00000000
        /*00b0*/ 	.short	0x0001
        /*00b2*/ 	.short	0x0008
        /*00b4*/ 	.byte	0x00, 0xf0, 0x21, 0x00


	//----- nvinfo : EIATTR_KPARAM_INFO
	.align		4
.L_7299:
        /*00b8*/ 	.byte	0x04, 0x17
        /*00ba*/ 	.short	(.L_7301 - .L_7300)
.L_7300:
        /*00bc*/ 	.word	0x00000000
        /*00c0*/ 	.short	0x0000
        /*00c2*/ 	.short	0x0000
        /*00c4*/ 	.byte	0x00, 0xf0, 0x21, 0x00


	//----- nvinfo : EIATTR_SPARSE_MMA_MASK
	.align		4
.L_7301:
        /*00c8*/ 	.byte	0x03, 0x50
        /*00ca*/ 	.short	0x0000


	//----- nvinfo : EIATTR_MAXREG_COUNT
	.align		4
        /*00cc*/ 	.byte	0x03, 0x1b
        /*00ce*/ 	.short	0x00ff


	//----- nvinfo : EIATTR_MERCURY_ISA_VERSION
	.align		4
        /*00d0*/ 	.byte	0x03, 0x5f
        /*00d2*/ 	.short	0x0101


	//----- nvinfo : EIATTR_EXIT_INSTR_OFFSETS
	.align		4
        /*00d4*/ 	.byte	0x04, 0x1c
        /*00d6*/ 	.short	(.L_7303 - .L_7302)


	//   ....[0]....
.L_7302:
        /*00d8*/ 	.word	0x00000c60


	//   ....[1]....
        /*00dc*/ 	.word	0x00000f20


	//   ....[2]....
        /*00e0*/ 	.word	0x00001a50


	//   ....[3]....
        /*00e4*/ 	.word	0x00001d60


	//   ....[4]....
        /*00e8*/ 	.word	0x00001e50


	//----- nvinfo : EIATTR_CRS_STACK_SIZE
	.align		4
.L_7303:
        /*00ec*/ 	.byte	0x04, 0x1e
        /*00ee*/ 	.short	(.L_7305 - .L_7304)
.L_7304:
        /*00f0*/ 	.word	0x00000000


	//----- nvinfo : EIATTR_CBANK_PARAM_SIZE
	.align		4
.L_7305:
        /*00f4*/ 	.byte	0x03, 0x19
        /*00f6*/ 	.short	0x0058


	//----- nvinfo : EIATTR_PARAM_CBANK
	.align		4
        /*00f8*/ 	.byte	0x04, 0x0a
        /*00fa*/ 	.short	(.L_7307 - .L_7306)
	.align		4
.L_7306:
        /*00fc*/ 	.word	index@(.nv.constant0._ZN2at6native46batch_norm_backward_elemt_channels_last_kernelILi4EdddEEvPKT0_S4_PKT1_S7_PKT2_S7_S7_PKiPS2_lii)
        /*0100*/ 	.short	0x0210
        /*0102*/ 	.short	0x0058


	//----- nvinfo : EIATTR_SW_WAR
	.align		4
.L_7307:
        /*0104*/ 	.byte	0x04, 0x36
        /*0106*/ 	.short	(.L_7309 - .L_7308)
.L_7308:
        /*0108*/ 	.word	0x00000008
.L_7309:


//--------------------- .nv.info._ZN2at6native47batch_norm_backward_reduce_channels_last_kernelILi4EN3c108BFloat16EfS3_EEvPKT0_S6_PKT1_S9_PS7_SA_PT2_SC_PVS7_Piii --------------------------
	.section	.nv.info._ZN2at6native47batch_norm_backward_reduce_channels_last_kernelILi4EN3c108BFloat16EfS3_EEvPKT0_S6_PKT1_S9_PS7_SA_PT2_SC_PVS7_Piii,"",@"SHT_CUDA_INFO"
	.sectionflags	@""
	.align	4


	//----- nvinfo : EIATTR_CUDA_API_VERSION
	.align		4
        /*0000*/ 	.byte	0x04, 0x37
        /*0002*/ 	.short	(.L_7311 - .L_7310)
.L_7310:
        /*0004*/ 	.word	0x00000082


	//----- nvinfo : EIATTR_KPARAM_INFO
	.align		4
.L_7311:
        /*0008*/ 	.byte	0x04, 0x17
        /*000a*/ 	.short	(.L_7313 - .L_7312)
.L_7312:
        /*000c*/ 	.word	0x00000000
        /*0010*/ 	.short	0x000b
        /*0012*/ 	.short	0x0054
        /*0014*/ 	.byte	0x00, 0xf0, 0x11, 0x00


	//----- nvinfo : EIATTR_KPARAM_INFO
	.align		4
.L_7313:
        /*0018*/ 	.byte	0x04, 0x17
        /*001a*/ 	.short	(.L_7315 - .L_7314)
.L_7314:
        /*001c*/ 	.word	0x00000000
        /*0020*/ 	.short	0x000a
        /*0022*/ 	.short	0x0050
        /*0024*/ 	.byte	0x00, 0xf0, 0x11, 0x00


	//----- nvinfo : EIATTR_KPARAM_INFO
	.align		4
.L_7315:
        /*0028*/ 	.byte	0x04, 0x17
        /*002a*/ 	.short	(.L_7317 - .L_7316)
.L_7316:
        /*002c*/ 	.word	0x00000000
        /*0030*/ 	.short	0x0009
        /*0032*/ 	.short	0x0048
        /*0034*/ 	.byte	0x00, 0xf0, 0x21, 0x00


	//----- nvinfo : EIATTR_KPARAM_INFO
	.align		4
.L_7317:
        /*0038*/ 	.byte	0x04, 0x17
        /*003a*/ 	.short	(.L_7319 - .L_7318)
.L_7318:
        /*003c*/ 	.word	0x00000000
        /*0040*/ 	.short	0x0008
        /*0042*/ 	.short	0x0040
        /*0044*/ 	.byte	0x00, 0xf0, 0x21, 0x00


	//----- nvinfo : EIATTR_KPARAM_INFO
	.align		4
.L_7319:
        /*0048*/ 	.byte	0x04, 0x17
        /*004a*/ 	.short	(.L_7321 - .L_7320)
.L_7320:
        /*004c*/ 	.word	0x00000000
        /*0050*/ 	.short	0x0007
        /*0052*/ 	.short	0x0038
        /*0054*/ 	.byte	0x00, 0xf0, 0x21, 0x00


	//----- nvinfo : EIATTR_KPARAM_INFO
	.align		4
.L_7321:
        /*0058*/ 	.byte	0x04, 0x17
        /*005a*/ 	.short	(.L_7323 - .L_7322)
.L_7322:
        /*005c*/ 	.word	0x00000000
        /*0060*/ 	.short	0x0006
        /*0062*/ 	.short	0x0030
        /*0064*/ 	.byte	0x00, 0xf0, 0x21, 0x00


	//----- nvinfo : EIATTR_KPARAM_INFO
	.align		4
.L_7323:
        /*0068*/ 	.byte	0x04, 0x17
        /*006a*/ 	.short	(.L_7325 - .L_7324)
.L_7324:
        /*006c*/ 	.word	0x00000000
        /*0070*/ 	.short	0x0005
        /*0072*/ 	.short	0x0028
        /*0074*/ 	.byte	0x00, 0xf0, 0x21, 0x00


	//----- nvinfo : EIATTR_KPARAM_INFO
	.align		4
.L_7325:
        /*0078*/ 	.byte	0x04, 0x17
        /*007a*/ 	.short	(.L_7327 - .L_7326)
.L_7326:
        /*007c*/ 	.word	0x00000000
        /*0080*/ 	.short	0x0004
        /*0082*/ 	.short	0x0020
        /*0084*/ 	.byte	0x00, 0xf0, 0x21, 0x00


	//----- nvinfo : EIATTR_KPARAM_INFO
	.align		4
.L_7327:
        /*0088*/ 	.byte	0x04, 0x17
        /*008a*/ 	.short	(.L_7329 - .L_7328)
.L_7328:
        /*008c*/ 	.word	0x00000000
        /*0090*/ 	.short	0x0003
        /*0092*/ 	.short	0x0018
        /*0094*/ 	.byte	0x00, 0xf0, 0x21, 0x00


	//----- nvinfo : EIATTR_KPARAM_INFO
	.align		4
.L_7329:
        /*0098*/ 	.byte	0x04, 0x17
        /*009a*/ 	.short	(.L_7331 - .L_7330)
.L_7330:
        /*009c*/ 	.word	0x00000000
        /*00a0*/ 	.short	0x0002
        /*00a2*/ 	.short	0x0010
        /*00a4*/ 	.byte	0x00, 0xf0, 0x21, 0x00


	//----- nvinfo : EIATTR_KPARAM_INFO
	.align		4
.L_7331:
        /*00a8*/ 	.byte	0x04, 0x17
        /*00aa*/ 	.short	(.L_7333 - .L_7332)
.L_7332:
        /*00ac*/ 	.word	0x00000000
        /*00b0*/ 	.short	0x0001
        /*00b2*/ 	.short	0x0008
        /*00b4*/ 	.byte	0x00, 0xf0, 0x21, 0x00


	//----- nvinfo : EIATTR_KPARAM_INFO
	.align		4
.L_7333:
        /*00b8*/ 	.byte	0x04, 0x17
        /*00ba*/ 	.short	(.L_7335 - .L_7334)
.L_7334:
        /*00bc*/ 	.word	0x00000000
        /*00c0*/ 	.short	0x0000
        /*00c2*/ 	.short	0x0000
        /*00c4*/ 	.byte	0x00, 0xf0, 0x21, 0x00


	//----- nvinfo : EIATTR_SPARSE_MMA_MASK
	.align		4
.L_7335:
        /*00c8*/ 	.byte	0x03, 0x50
        /*00ca*/ 	.short	0x0000


	//----- nvinfo : EIATTR_MAXREG_COUNT
	.align		4
        /*00cc*/ 	.byte	0x03, 0x1b
        /*00ce*/ 	.short	0x00ff


	//----- nvinfo : EIATTR_NUM_BARRIERS
	.align		4
        /*00d0*/ 	.byte	0x02, 0x4c
        /*00d2*/ 	.byte	0x01
	.zero		1


	//----- nvinfo : EIATTR_MERCURY_ISA_VERSION
	.align		4
        /*00d4*/ 	.byte	0x03, 0x5f
        /*00d6*/ 	.short	0x0101


	//----- nvinfo : EIATTR_INT_WARP_WIDE_INSTR_OFFSETS
	.align		4
        /*00d8*/ 	.byte	0x04, 0x31
        /*00da*/ 	.short	(.L_7337 - .L_7336)


	//   ....[0]....
.L_7336:
        /*00dc*/ 	.word	0x00003870


	//   ....[1]....
        /*00e0*/ 	.word	0x00003960


	//----- nvinfo : EIATTR_EXIT_INSTR_OFFSETS
	.align		4
.L_7337:
        /*00e4*/ 	.byte	0x04, 0x1c
        /*00e6*/ 	.short	(.L_7339 - .L_7338)


	//   ....[0]....
.L_7338:
        /*00e8*/ 	.word	0x000000e0


	//   ....[1]....
        /*00ec*/ 	.word	0x00003600


	//   ....[2]....
        /*00f0*/ 	.word	0x000036c0


	//   ....[3]....
        /*00f4*/ 	.word	0x000039f0


	//   ....[4]....
        /*00f8*/ 	.word	0x00005e60


	//   ....[5]....
        /*00fc*/ 	.word	0x00005f20


	//----- nvinfo : EIATTR_CRS_STACK_SIZE
	.align		4
.L_7339:
        /*0100*/ 	.byte	0x04, 0x1e
        /*0102*/ 	.short	(.L_7341 - .L_7340)
.L_7340:
        /*0104*/ 	.word	0x00000000


	//----- nvinfo : EIATTR_CBANK_PARAM_SIZE
	.align		4
.L_7341:
        /*0108*/ 	.byte	0x03, 0x19
        /*010a*/ 	.short	0x0058


	//----- nvinfo : EIATTR_PARAM_CBANK
	.align		4
        /*010c*/ 	.byte	0x04, 0x0a
        /*010e*/ 	.short	(.L_7343 - .L_7342)
	.align		4
.L_7342:
        /*0110*/ 	.word	index@(.nv.constant0._ZN2at6native47batch_norm_backward_reduce_channels_last_kernelILi4EN3c108BFloat16EfS3_EEvPKT0_S6_PKT1_S9_PS7_SA_PT2_SC_PVS7_Piii)
        /*0114*/ 	.short	0x0210
        /*0116*/ 	.short	0x0058


	//----- nvinfo : EIATTR_SW_WAR
	.align		4
.L_7343:
        /*0118*/ 	.byte	0x04, 0x36
        /*011a*/ 	.short	(.L_7345 - .L_7344)
.L_7344:
        /*011c*/ 	.word	0x00000008
.L_7345:


//--------------------- .nv.info._ZN2at6native47batch_norm_backward_reduce_channels_last_kernelILi4EN3c104HalfEfS3_EEvPKT0_S6_PKT1_S9_PS7_SA_PT2_SC_PVS7_Piii --------------------------
	.section	.nv.info._ZN2at6native47batch_norm_backward_reduce_channels_last_kernelILi4EN3c104HalfEfS3_EEvPKT0_S6_PKT1_S9_PS7_SA_PT2_SC_PVS7_Piii,"",@"SHT_CUDA_INFO"
	.sectionflags	@""
	.align	4


	//----- nvinfo : EIATTR_CUDA_API_VERSION
	.align		4
        /*0000*/ 	.byte	0x04, 0x37
        /*0002*/ 	.short	(.L_7347 - .L_7346)
.L_7346:
        /*0004*/ 	.word	0x00000082


	//----- nvinfo : EIATTR_KPARAM_INFO
	.align		4
.L_7347:
        /*0008*/ 	.byte	0x04, 0x17
        /*000a*/ 	.short	(.L_7349 - .L_7348)
.L_7348:
        /*000c*/ 	.word	0x00000000
        /*0010*/ 	.short	0x000b
        /*0012*/ 	.short	0x0054
        /*0014*/ 	.byte	0x00, 0xf0, 0x11, 0x00


	//----- nvinfo : EIATTR_KPARAM_INFO
	.align		4
.L_7349:
        /*0018*/ 	.byte	0x04, 0x17
        /*001a*/ 	.short	(.L_7351 - .L_7350)
.L_7350:
        /*001c*/ 	.word	0x00000000
        /*0020*/ 	.short	0x000a
        /*0022*/ 	.short	0x0050
        /*0024*/ 	.byte	0x00, 0xf0, 0x11, 0x00


	//----- nvinfo : EIATTR_KPARAM_INFO
	.align		4
.L_7351:
        /*0028*/ 	.byte	0x04, 0x17
        /*002a*/ 	.short	(.L_7353 - .L_7352)
.L_7352:
        /*002c*/ 	.word	0x00000000
        /*0030*/ 	.short	0x0009
        /*0032*/ 	.short	0x0048
        /*0034*/ 	.byte	0x00, 0xf0, 0x21, 0x00


	//----- nvinfo : EIATTR_KPARAM_INFO
	.align		4
.L_7353:
        /*0038*/ 	.byte	0x04, 0x17
        /*003a*/ 	.short	(.L_7355 - .L_7354)
.L_7354:
        /*003c*/ 	.word	0x00000000
        /*0040*/ 	.short	0x0008
        /*0042*/ 	.short	0x0040
        /*0044*/ 	.byte	0x00, 0xf0, 0x21, 0x00


	//----- nvinfo : EIATTR_KPARAM_INFO
	.align		4
.L_7355:
        /*0048*/ 	.byte	0x04, 0x17
        /*004a*/ 	.short	(.L_7357 - .L_7356)
.L_7356:
        /*004c*/ 	.word	0x00000000
        /*0050*/ 	.short	0x0007
        /*0052*/ 	.short	0x0038
        /*0054*/ 	.byte	0x00, 0xf0, 0x21, 0x00


	//----- nvinfo : EIATTR_KPARAM_INFO
	.align		4
.L_7357:
        /*0058*/ 	.byte	0x04, 0x17
        /*005a*/ 	.short	(.L_7359 - .L_7358)
.L_7358:
        /*005c*/ 	.word	0x00000000
        /*0060*/ 	.short	0x0006
        /*0062*/ 	.short	0x0030
        /*0064*/ 	.byte	0x00, 0xf0, 0x21, 0x00


	//----- nvinfo : EIATTR_KPARAM_INFO
	.align		4
.L_7359:
        /*0068*/ 	.byte	0x04, 0x17
        /*006a*/ 	.short	(.L_7361 - .L_7360)
.L_7360:
        /*006c*/ 	.word	0x00000000
        /*0070*/ 	.short	0x0005
        /*0072*/ 	.short	0x0028
        /*0074*/ 	.byte	0x00, 0xf0, 0x21, 0x00


	//----- nvinfo : EIATTR_KPARAM_INFO
	.align		4
.L_7361:
        /*0078*/ 	.byte	0x04, 0x17
        /*007a*/ 	.short	(.L_7363 - .L_7362)
.L_7362:
        /*007c*/ 	.word	0x00000000
        /*0080*/ 	.short	0x0004
        /*0082*/ 	.short	0x0020
        /*0084*/ 	.byte	0x00, 0xf0, 0x21, 0x00


	//----- nvinfo : EIATTR_KPARAM_INFO
	.align		4
.L_7363:
        /*0088*/ 	.byte	0x04, 0x17
        /*008a*/ 	.short	(.L_7365 - .L_7364)
.L_7364:
        /*008c*/ 	.word	0x00000000
        /*0090*/ 	.short	0x0003
        /*0092*/ 	.short	0x0018
        /*0094*/ 	.byte	0x00, 0xf0, 0x21, 0x00


	//----- nvinfo : EIATTR_KPARAM_INFO
	.align		4
.L_7365:
        /*0098*/ 	.byte	0x04, 0x17
        /*009a*/ 	.short	(.L_7367 - .L_7366)
.L_7366:
        /*009c*/ 	.word	0x00000000
        /*00a0*/ 	.short	0x0002
        /*00a2*/ 	.short	0x0010
        /*00a4*/ 	.byte	0x00, 0xf0, 0x21, 0x00


	//----- nvinfo : EIATTR_KPARAM_INFO
	.align		4
.L_7367:
        /*00a8*/ 	.byte	0x04, 0x17
        /*00aa*/ 	.short	(.L_7369 - .L_7368)
.L_7368:
        /*00ac*/ 	.word	0x00000000
        /*00b0*/ 	.short	0x0001
        /*00b2*/ 	.short	0x0008
        /*00b4*/ 	.byte	0x00, 0xf0, 0x21, 0x00


	//----- nvinfo : EIATTR_KPARAM_INFO
	.align		4
.L_7369:
        /*00b8*/ 	.byte	0x04, 0x17
        /*00ba*/ 	.short	(.L_7371 - .L_7370)
.L_7370:
        /*00bc*/ 	.word	0x00000000
        /*00c0*/ 	.short	0x0000
        /*00c2*/ 	.short	0x0000
        /*00c4*/ 	.byte	0x00, 0xf0, 0x21, 0x00


	//----- nvinfo : EIATTR_SPARSE_MMA_MASK
	.align		4
.L_7371:
        /*00c8*/ 	.byte	0x03, 0x50
        /*00ca*/ 	.short	0x0000


	//----- nvinfo : EIATTR_MAXREG_COUNT
	.align		4
        /*00cc*/ 	.byte	0x03, 0x1b
        /*00ce*/ 	.short	0x00ff


	//----- nvinfo : EIATTR_NUM_BARRIERS
	.align		4
        /*00d0*/ 	.byte	0x02, 0x4c
        /*00d2*/ 	.byte	0x01
	.zero		1


	//----- nvinfo : EIATTR_MERCURY_ISA_VERSION
	.align		4
        /*00d4*/ 	.byte	0x03, 0x5f
        /*00d6*/ 	.short	0x0101


	//----- nvinfo : EIATTR_INT_WARP_WIDE_INSTR_OFFSETS
	.align		4
        /*00d8*/ 	.byte	0x04, 0x31
        /*00da*/ 	.short	(.L_7373 - .L_7372)


	//   ....[0]....
.L_7372:
        /*00dc*/ 	.word	0x00003870


	//   ....[1]....
        /*00e0*/ 	.word	0x00003960


	//----- nvinfo : EIATTR_EXIT_INSTR_OFFSETS
	.align		4
.L_7373:
        /*00e4*/ 	.byte	0x04, 0x1c
        /*00e6*/ 	.short	(.L_7375 - .L_7374)


	//   ....[0]....
.L_7374:
        /*00e8*/ 	.word	0x000000e0


	//   ....[1]....
        /*00ec*/ 	.word	0x00003600


	//   ....[2]....
        /*00f0*/ 	.word	0x000036c0


	//   ....[3]....
        /*00f4*/ 	.word	0x000039f0


	//   ....[4]....
        /*00f8*/ 	.word	0x00005e60


	//   ....[5]....
        /*00fc*/ 	.word	0x00005f20


	//----- nvinfo : EIATTR_CRS_STACK_SIZE
	.align		4
.L_7375:
        /*0100*/ 	.byte	0x04, 0x1e
        /*0102*/ 	.short	(.L_7377 - .L_7376)
.L_7376:
        /*0104*/ 	.word	0x00000000


	//----- nvinfo : EIATTR_CBANK_PARAM_SIZE
	.align		4
.L_7377:
        /*0108*/ 	.byte	0x03, 0x19
        /*010a*/ 	.short	0x0058


	//----- nvinfo : EIATTR_PARAM_CBANK
	.align		4
        /*010c*/ 	.byte	0x04, 0x0a
        /*010e*/ 	.short	(.L_7379 - .L_7378)
	.align		4
.L_7378:
        /*0110*/ 	.word	index@(.nv.constant0._ZN2at6native47batch_norm_backward_reduce_channels_last_kernelILi4EN3c104HalfEfS3_EEvPKT0_S6_PKT1_S9_PS7_SA_PT2_SC_PVS7_Piii)
        /*0114*/ 	.short	0x0210
        /*0116*/ 	.short	0x0058


	//----- nvinfo : EIATTR_SW_WAR
	.align		4
.L_7379:
        /*0118*/ 	.byte	0x04, 0x36
        /*011a*/ 	.short	(.L_7381 - .L_7380)
.L_7380:
        /*011c*/ 	.word	0x00000008
.L_7381:


//--------------------- .nv.info._ZN2at6native47batch_norm_backward_reduce_channels_last_kernelILi4EN3c108BFloat16EffEEvPKT0_S6_PKT1_S9_PS7_SA_PT2_SC_PVS7_Piii --------------------------
	.section	.nv.info._ZN2at6native47batch_norm_backward_reduce_channels_last_kernelILi4EN3c108BFloat16EffEEvPKT0_S6_PKT1_S9_PS7_SA_PT2_SC_PVS7_Piii,"",@"SHT_CUDA_INFO"
	.sectionflags	@""
	.align	4


	//----- nvinfo : EIATTR_CUDA_API_VERSION
	.align		4
        /*0000*/ 	.byte	0x04, 0x37
        /*0002*/ 	.short	(.L_7383 - .L_7382)
.L_7382:
        /*0004*/ 	.word	0x00000082


	//----- nvinfo : EIATTR_KPARAM_INFO
	.align		4
.L_7383:
        /*0008*/ 	.byte	0x04, 0x17
        /*000a*/ 	.short	(.L_7385 - .L_7384)
.L_7384:
        /*000c*/ 	.word	0x00000000
        /*0010*/ 	.short	0x000b
        /*0012*/ 	.short	0x0054
        /*0014*/ 	.byte	0x00, 0xf0, 0x11, 0x00


	//----- nvinfo : EIATTR_KPARAM_INFO
	.align		4
.L_7385:
        /*0018*/ 	.byte	0x04, 0x17
        /*001a*/ 	.short	(.L_7387 - .L_7386)
.L_7386:
        /*001c*/ 	.word	0x00000000
        /*0020*/ 	.short	0x000a
        /*0022*/ 	.short	0x0050
        /*0024*/ 	.byte	0x00, 0xf0, 0x11, 0x00


	//----- nvinfo : EIATTR_KPARAM_INFO
	.align		4
.L_7387:
        /*0028*/ 	.byte	0x04, 0x17
        /*002a*/ 	.short	(.L_7389 - .L_7388)
.L_7388:
        /*002c*/ 	.word	0x00000000
        /*0030*/ 	.short	0x0009
        /*0032*/ 	.short	0x0048
        /*0034*/ 	.byte	0x00, 0xf0, 0x21, 0x00


	//----- nvinfo : EIATTR_KPARAM_INFO
	.align		4
.L_7389:
        /*0038*/ 	.byte	0x04, 0x17
        /*003a*/ 	.short	(.L_7391 - .L_7390)
.L_7390:
        /*003c*/ 	.word	0x00000000
        /*0040*/ 	.short	0x0008
        /*0042*/ 	.short	0x0040
        /*0044*/ 	.byte	0x00, 0xf0, 0x21, 0x00


	//----- nvinfo : EIATTR_KPARAM_INFO
	.align		4
.L_7391:
        /*0048*/ 	.byte	0x04, 0x17
        /*004a*/ 	.short	(.L_7393 - .L_7392)
.L_7392:
        /*004c*/ 	.word	0x00000000
        /*0050*/ 	.short	0x0007
        /*0052*/ 	.short	0x0038
        /*0054*/ 	.byte	0x00, 0xf0, 0x21, 0x00


	//----- nvinfo : EIATTR_KPARAM_INFO
	.align		4
.L_7393:
        /*0058*/ 	.byte	0x04, 0x17
        /*005a*/ 	.short	(.L_7395 - .L_7394)
.L_7394:
        /*005c*/ 	.word	0x00000000
        /*0060*/ 	.short	0x0006
        /*0062*/ 	.short	0x0030
        /*0064*/ 	.byte	0x00, 0xf0, 0x21, 0x00


	//----- nvinfo : EIATTR_KPARAM_INFO
	.align		4
.L_7395:
        /*0068*/ 	.byte	0x04, 0x17
        /*006a*/ 	.short	(.L_7397 - .L_7396)
.L_7396:
        /*006c*/ 	.word	0x00000000
        /*0070*/ 	.short	0x0005
        /*0072*/ 	.short	0x0028
        /*0074*/ 	.byte	0x00, 0xf0, 0x21, 0x00


	//----- nvinfo : EIATTR_KPARAM_INFO
	.align		4
.L_7397:
        /*0078*/ 	.byte	0x04, 0x17
        /*007a*/ 	.short	(.L_7399 - .L_7398)
.L_7398:
        /*007c*/ 	.word	0x00000000
        /*0080*/ 	.short	0x0004
        /*0082*/ 	.short	0x0020
        /*0084*/ 	.byte	0x00, 0xf0, 0x21, 0x00


	//----- nvinfo : EIATTR_KPARAM_INFO
	.align		4
.L_7399:
        /*0088*/ 	.byte	0x04, 0x17
        /*008a*/ 	.short	(.L_7401 - .L_7400)
.L_7400:
        /*008c*/ 	.word	0x00000000
        /*0090*/ 	.short	0x0003
        /*0092*/ 	.short	0x0018
        /*0094*/ 	.byte	0x00, 0xf0, 0x21, 0x00


	//----- nvinfo : EIATTR_KPARAM_INFO
	.align		4
.L_7401:
        /*0098*/ 	.byte	0x04, 0x17
        /*009a*/ 	.short	(.L_7403 - .L_7402)
.L_7402:
        /*009c*/ 	.word	0x00000000
        /*00a0*/ 	.short	0x0002
        /*00a2*/ 	.short	0x0010
        /*00a4*/ 	.byte	0x00, 0xf0, 0x21, 0x00


	//----- nvinfo : EIATTR_KPARAM_INFO
	.align		4
.L_7403:
        /*00a8*/ 	.byte	0x04, 0x17
        /*00aa*/ 	.short	(.L_7405 - .L_7404)
.L_7404:
        /*00ac*/ 	.word	0x00000000
        /*00b0*/ 	.short	0x0001
        /*00b2*/ 	.short	0x0008
        /*00b4*/ 	.byte	0x00, 0xf0, 0x21, 0x00


	//----- nvinfo : EIATTR_KPARAM_INFO
	.align		4
.L_7405:
        /*00b8*/ 	.byte	0x04, 0x17
        /*00ba*/ 	.short	(.L_7407 - .L_7406)
.L_7406:
        /*00bc*/ 	.word	0x00000000
        /*00c0*/ 	.short	0x0000
        /*00c2*/ 	.short	0x0000
        /*00c4*/ 	.byte	0x00, 0xf0, 0x21, 0x00


	//----- nvinfo : EIATTR_SPARSE_MMA_MASK
	.align		4
.L_7407:
        /*00c8*/ 	.byte	0x03, 0x50
        /*00ca*/ 	.short	0x0000


	//----- nvinfo : EIATTR_MAXREG_COUNT
	.align		4
        /*00cc*/ 	.byte	0x03, 0x1b
        /*00ce*/ 	.short	0x00ff


	//----- nvinfo : EIATTR_NUM_BARRIERS
	.align		4
        /*00d0*/ 	.byte	0x02, 0x4c
        /*00d2*/ 	.byte	0x01
	.zero		1


	//----- nvinfo : EIATTR_MERCURY_ISA_VERSION
	.align		4
        /*00d4*/ 	.byte	0x03, 0x5f
        /*00d6*/ 	.short	0x0101


	//----- nvinfo : EIATTR_INT_WARP_WIDE_INSTR_OFFSETS
	.align		4
        /*00d8*/ 	.byte	0x04, 0x31
        /*00da*/ 	.short	(.L_7409 - .L_7408)


	//   ....[0]....
.L_7408:
        /*00dc*/ 	.word	0x00003830


	//   ....[1]....
        /*00e0*/ 	.word	0x00003920


	//----- nvinfo : EIATTR_EXIT_INSTR_OFFSETS
	.align		4
.L_7409:
        /*00e4*/ 	.byte	0x04, 0x1c
        /*00e6*/ 	.short	(.L_7411 - .L_7410)


	//   ....[0]....
.L_7410:
        /*00e8*/ 	.word	0x000000e0


	//   ....[1]....
        /*00ec*/ 	.word	0x000035e0


	//   ....[2]....
        /*00f0*/ 	.word	0x00003680


	//   ....[3]....
        /*00f4*/ 	.word	0x000039b0


	//   ....[4]....
        /*00f8*/ 	.word	0x00005e20


	//   ....[5]....
        /*00fc*/ 	.word	0x00005ec0


	//----- nvinfo : EIATTR_CRS_STACK_SIZE
	.align		4
.L_7411:
        /*0100*/ 	.byte	0x04, 0x1e
        /*0102*/ 	.short	(.L_7413 - .L_7412)
.L_7412:
        /*0104*/ 	.word	0x00000000


	//----- nvinfo : EIATTR_CBANK_PARAM_SIZE
	.align		4
.L_7413:
        /*0108*/ 	.byte	0x03, 0x19
        /*010a*/ 	.short	0x0058


	//----- nvinfo : EIATTR_PARAM_CBANK
	.align		4
        /*010c*/ 	.byte	0x04, 0x0a
        /*010e*/ 	.short	(.L_7415 - .L_7414)
	.align		4
.L_7414:
        /*0110*/ 	.word	index@(.nv.constant0._ZN2at6native47batch_norm_backward_reduce_channels_last_kernelILi4EN3c108BFloat16EffEEvPKT0_S6_PKT1_S9_PS7_SA_PT2_SC_PVS7_Piii)
        /*0114*/ 	.short	0x0210
        /*0116*/ 	.short	0x0058


	//----- nvinfo : EIATTR_SW_WAR
	.align		4
.L_7415:
        /*0118*/ 	.byte	0x04, 0x36
        /*011a*/ 	.short	(.L_7417 - .L_7416)
.L_7416:
        /*011c*/ 	.word	0x00000008
.L_7417:


//--------------------- .nv.info._ZN2at6native47batch_norm_backward_reduce_channels_last_kernelILi4EN3c104HalfEffEEvPKT0_S6_PKT1_S9_PS7_SA_PT2_SC_PVS7_Piii --------------------------
	.section	.nv.info._ZN2at6native47batch_norm_backward_reduce_channels_last_kernelILi4EN3c104HalfEffEEvPKT0_S6_PKT1_S9_PS7_SA_PT2_SC_PVS7_Piii,"",@"SHT_CUDA_INFO"
	.sectionflags	@""
	.align	4


	//----- nvinfo : EIATTR_CUDA_API_VERSION
	.align		4
        /*0000*/ 	.byte	0x04, 0x37
        /*0002*/ 	.short	(.L_7419 - .L_7418)
.L_7418:
        /*0004*/ 	.word	0x00000082


	//----- nvinfo : EIATTR_KPARAM_INFO
	.align		4
.L_7419:
        /*0008*/ 	.byte	0x04, 0x17
        /*000a*/ 	.short	(.L_7421 - .L_7420)
.L_7420:
        /*000c*/ 	.word	0x00000000
        /*0010*/ 	.short	0x000b
        /*0012*/ 	.short	0x0054
        /*0014*/ 	.byte	0x00, 0xf0, 0x11, 0x00


	//----- nvinfo : EIATTR_KPARAM_INFO
	.align		4
.L_7421:
        /*0018*/ 	.byte	0x04, 0x17
        /*001a*/ 	.short	(.L_7423 - .L_7422)
.L_7422:
        /*001c*/ 	.word	0x00000000
        /*0020*/ 	.short	0x000a
        /*0022*/ 	.short	0x0050
        /*0024*/ 	.byte	0x00, 0xf0, 0x11, 0x00


	//----- nvinfo : EIATTR_KPARAM_INFO
	.align		4
.L_7423:
        /*0028*/ 	.byte	0x04, 0x17
        /*002a*/ 	.short	(.L_7425 - .L_7424)
.L_7424:
        /*002c*/ 	.word	0x00000000
        /*0030*/ 	.short	0x0009
        /*0032*/ 	.short	0x0048
        /*0034*/ 	.byte	0x00, 0xf0, 0x21, 0x00


	//----- nvinfo : EIATTR_KPARAM_INFO
	.align		4
.L_7425:
        /*0038*/ 	.byte	0x04, 0x17
        /*003a*/ 	.short	(.L_7427 - .L_7426)
.L_7426:
        /*003c*/ 	.word	0x00000000
        /*0040*/ 	.short	0x0008
        /*0042*/ 	.short	0x0040
        /*0044*/ 	.byte	0x00, 0xf0, 0x21, 0x00


	//----- nvinfo : EIATTR_KPARAM_INFO
	.align		4
.L_7427:
        /*0048*/ 	.byte	0x04, 0x17
        /*004a*/ 	.short	(.L_7429 - .L_7428)
.L_7428:
        /*004c*/ 	.word	0x00000000
        /*0050*/ 	.short	0x0007
        /*0052*/ 	.short	0x0038
        /*0054*/ 	.byte	0x00, 0xf0, 0x21, 0x00


	//----- nvinfo : EIATTR_KPARAM_INFO
	.align		4
.L_7429:
        /*0058*/ 	.byte	0x04, 0x17
        /*005a*/ 	.short	(.L_7431 - .L_7430)
.L_7430:
        /*005c*/ 	.word	0x00000000
        /*0060*/ 	.short	0x0006
        /*0062*/ 	.short	0x0030
        /*0064*/ 	.byte	0x00, 0xf0, 0x21, 0x00


	//----- nvinfo : EIATTR_KPARAM_INFO
	.align		4
.L_7431:
        /*0068*/ 	.byte	0x04, 0x17
        /*006a*/ 	.short	(.L_7433 - .L_7432)
.L_7432:
        /*006c*/ 	.word	0x00000000
        /*0070*/ 	.short	0x0005
        /*0072*/ 	.short	0x0028
        /*0074*/ 	.byte	0x00, 0xf0, 0x21, 0x00


	//----- nvinfo : EIATTR_KPARAM_INFO
	.align		4
.L_7433:
        /*0078*/ 	.byte	0x04, 0x17
        /*007a*/ 	.short	(.L_7435 - .L_7434)
.L_7434:
        /*007c*/ 	.word	0x00000000
        /*0080*/ 	.short	0x0004
        /*0082*/ 	.short	0x0020
        /*0084*/ 	.byte	0x00, 0xf0, 0x21, 0x00


	//----- nvinfo : EIATTR_KPARAM_INFO
	.align		4
.L_7435:
        /*0088*/ 	.byte	0x04, 0x17
        /*008a*/ 	.short	(.L_7437 - .L_7436)
.L_7436:
        /*008c*/ 	.word	0x00000000
        /*0090*/ 	.short	0x0003
        /*0092*/ 	.short	0x0018
        /*0094*/ 	.byte	0x00, 0xf0, 0x21, 0x00


	//----- nvinfo : EIATTR_KPARAM_INFO
	.align		4
.L_7437:
        /*0098*/ 	.byte	0x04, 0x17
        /*009a*/ 	.short	(.L_7439 - .L_7438)
.L_7438:
        /*009c*/ 	.word	0x00000000
        /*00a0*/ 	.short	0x0002
        /*00a2*/ 	.short	0x0010
        /*00a4*/ 	.byte	0x00, 0xf0, 0x21, 0x00


	//----- nvinfo : EIATTR_KPARAM_INFO
	.align		4
.L_7439:
        /*00a8*/ 	.byte	0x04, 0x17
        /*00aa*/ 	.short	(.L_7441 - .L_7440)
.L_7440:
        /*00ac*/ 	.word	0x00000000
        /*00b0*/ 	.short	0x0001
        /*00b2*/ 	.short	0x0008
        /*00b4*/ 	.byte	0x00, 0xf0, 0x21, 0x00


	//----- nvinfo : EIATTR_KPARAM_INFO
	.align		4
.L_7441:
        /*00b8*/ 	.byte	0x04, 0x17
        /*00ba*/ 	.short	(.L_7443 - .L_7442)
.L_7442:
        /*00bc*/ 	.word	0x00000000
        /*00c0*/ 	.short	0x0000
        /*00c2*/ 	.short	0x0000
        /*00c4*/ 	.byte	0x00, 0xf0, 0x21, 0x00


	//----- nvinfo : EIATTR_SPARSE_MMA_MASK
	.align		4
.L_7443:
        /*00c8*/ 	.byte	0x03, 0x50
        /*00ca*/ 	.short	0x0000


	//----- nvinfo : EIATTR_MAXREG_COUNT
	.align		4
        /*00cc*/ 	.byte	0x03, 0x1b
        /*00ce*/ 	.short	0x00ff


	//----- nvinfo : EIATTR_NUM_BARRIERS
	.align		4
        /*00d0*/ 	.byte	0x02, 0x4c
        /*00d2*/ 	.byte	0x01
	.zero		1


	//----- nvinfo : EIATTR_MERCURY_ISA_VERSION
	.align		4
        /*00d4*/ 	.byte	0x03, 0x5f
        /*00d6*/ 	.short	0x0101


	//----- nvinfo : EIATTR_INT_WARP_WIDE_INSTR_OFFSETS
	.align		4
        /*00d8*/ 	.byte	0x04, 0x31
        /*00da*/ 	.short	(.L_7445 - .L_7444)


	//   ....[0]....
.L_7444:
        /*00dc*/ 	.word	0x00003830


	//   ....[1]....
        /*00e0*/ 	.word	0x00003920


	//----- nvinfo : EIATTR_EXIT_INSTR_OFFSETS
	.align		4
.L_7445:
        /*00e4*/ 	.byte	0x04, 0x1c
        /*00e6*/ 	.short	(.L_7447 - .L_7446)


	//   ....[0]....
.L_7446:
        /*00e8*/ 	.word	0x000000e0


	//   ....[1]....
        /*00ec*/ 	.word	0x000035e0


	//   ....[2]....
        /*00f0*/ 	.word	0x00003680


	//   ....[3]....
        /*00f4*/ 	.word	0x000039b0


	//   ....[4]....
        /*00f8*/ 	.word	0x00005e20


	//   ....[5]....
        /*00fc*/ 	.word	0x00005ec0


	//----- nvinfo : EIATTR_CRS_STACK_SIZE
	.align		4
.L_7447:
        /*0100*/ 	.byte	0x04, 0x1e
        /*0102*/ 	.short	(.L_7449 - .L_7448)
.L_7448:
        /*0104*/ 	.word	0x00000000


	//----- nvinfo : EIATTR_CBANK_PARAM_SIZE
	.align		4
.L_7449:
        /*0108*/ 	.byte	0x03, 0x19
        /*010a*/ 	.short	0x0058


	//----- nvinfo : EIATTR_PARAM_CBANK
	.align		4
        /*010c*/ 	.byte	0x04, 0x0a
        /*010e*/ 	.short	(.L_7451 - .L_7450)
	.align		4
.L_7450:
        /*0110*/ 	.word	index@(.nv.constant0._ZN2at6native47batch_norm_backward_reduce_channels_last_kernelILi4EN3c104HalfEffEEvPKT0_S6_PKT1_S9_PS7_SA_PT2_SC_PVS7_Piii)
        /*0114*/ 	.short	0x0210
        /*0116*/ 	.short	0x0058


	//----- nvinfo : EIATTR_SW_WAR
	.align		4
.L_7451:
        /*0118*/ 	.byte	0x04, 0x36
        /*011a*/ 	.short	(.L_7453 - .L_7452)
.L_7452:
        /*011c*/ 	.word	0x00000008
.L_7453:


//--------------------- .nv.info._ZN2at6native47batch_norm_backward_reduce_channels_last_kernelILi4EfffEEvPKT0_S4_PKT1_S7_PS5_S8_PT2_SA_PVS5_Piii --------------------------
	.section	.nv.info._ZN2at6native47batch_norm_backward_reduce_channels_last_kernelILi4EfffEEvPKT0_S4_PKT1_S7_PS5_S8_PT2_SA_PVS5_Piii,"",@"SHT_CUDA_INFO"
	.sectionflags	@""
	.align	4


	//----- nvinfo : EIATTR_CUDA_API_VERSION
	.align		4
        /*0000*/ 	.byte	0x04, 0x37
        /*0002*/ 	.short	(.L_7455 - .L_7454)
.L_7454:
        /*0004*/ 	.word	0x00000082


	//----- nvinfo : EIATTR_KPARAM_INFO
	.align		4
.L_7455:
        /*0008*/ 	.byte	0x04, 0x17
        /*000a*/ 	.short	(.L_7457 - .L_7456)
.L_7456:
        /*000c*/ 	.word	0x00000000
        /*0010*/ 	.short	0x000b
        /*0012*/ 	.short	0x0054
        /*0014*/ 	.byte	0x00, 0xf0, 0x11, 0x00


	//----- nvinfo : EIATTR_KPARAM_INFO
	.align		4
.L_7457:
        /*0018*/ 	.byte	0x04, 0x17
        /*001a*/ 	.short	(.L_7459 - .L_7458)
.L_7458:
        /*001c*/ 	.word	0x00000000
        /*0020*/ 	.short	0x000a
        /*0022*/ 	.short	0x0050
        /*0024*/ 	.byte	0x00, 0xf0, 0x11, 0x00


	//----- nvinfo : EIATTR_KPARAM_INFO
	.align		4
.L_7459:
        /*0028*/ 	.byte	0x04, 0x17
        /*002a*/ 	.short	(.L_7461 - .L_7460)
.L_7460:
        /*002c*/ 	.word	0x00000000
        /*0030*/ 	.short	0x0009
        /*0032*/ 	.short	0x0048
        /*0034*/ 	.byte	0x00, 0xf0, 0x21, 0x00


	//----- nvinfo : EIATTR_KPARAM_INFO
	.align		4
.L_7461:
        /*0038*/ 	.byte	0x04, 0x17
        /*003a*/ 	.short	(.L_7463 - .L_7462)
.L_7462:
        /*003c*/ 	.word	0x00000000
        /*0040*/ 	.short	0x0008
        /*0042*/ 	.short	0x0040
        /*0044*/ 	.byte	0x00, 0xf0, 0x21, 0x00


	//----- nvinfo : EIATTR_KPARAM_INFO
	.align		4
.L_7463:
        /*0048*/ 	.byte	0x04, 0x17
        /*004a*/ 	.short	(.L_7465 - .L_7464)
.L_7464:
        /*004c*/ 	.word	0x00000000
        /*0050*/ 	.short	0x0007
        /*0052*/ 	.short	0x0038
        /*0054*/ 	.byte	0x00, 0xf0, 0x21, 0x00


	//----- nvinfo : EIATTR_KPARAM_INFO
	.align		4
.L_7465:
        /*0058*/ 	.byte	0x04, 0x17
        /*005a*/ 	.short	(.L_7467 - .L_7466)
.L_7466:
        /*005c*/ 	.word	0x00000000
        /*0060*/ 	.short	0x0006
        /*0062*/ 	.short	0x0030
        /*0064*/ 	.byte	0x00, 0xf0, 0x21, 0x00


	//----- nvinfo : EIATTR_KPARAM_INFO
	.align		4
.L_7467:
        /*0068*/ 	.byte	0x04, 0x17
        /*006a*/ 	.short	(.L_7469 - .L_7468)
.L_7468:
        /*006c*/ 	.word	0x00000000
        /*0070*/ 	.short	0x0005
        /*0072*/ 	.short	0x0028
        /*0074*/ 	.byte	0x00, 0xf0, 0x21, 0x00


	//----- nvinfo : EIATTR_KPARAM_INFO
	.align		4
.L_7469:
        /*0078*/ 	.byte	0x04, 0x17
        /*007a*/ 	.short	(.L_7471 - .L_7470)
.L_7470:
        /*007c*/ 	.word	0x00000000
        /*0080*/ 	.short	0x0004
        /*0082*/ 	.short	0x0020
        /*0084*/ 	.byte	0x00, 0xf0, 0x21, 0x00


	//----- nvinfo : EIATTR_KPARAM_INFO
	.align		4
.L_7471:
        /*0088*/ 	.byte	0x04, 0x17
        /*008a*/ 	.short	(.L_7473 - .L_7472)
.L_7472:
        /*008c*/ 	.word	0x00000000
        /*0090*/ 	.short	0x0003
        /*0092*/ 	.short	0x0018
        /*0094*/ 	.byte	0x00, 0xf0, 0x21, 0x00


	//----- nvinfo : EIATTR_KPARAM_INFO
	.align		4
.L_7473:
        /*0098*/ 	.byte	0x04, 0x17
        /*009a*/ 	.short	(.L_7475 - .L_7474)
.L_7474:
        /*009c*/ 	.word	0x00000000
        /*00a0*/ 	.short	0x0002
        /*00a2*/ 	.short	0x0010
        /*00a4*/ 	.byte	0x00, 0xf0, 0x21, 0x00


	//----- nvinfo : EIATTR_KPARAM_INFO
	.align		4
.L_7475:
        /*00a8*/ 	.byte	0x04, 0x17
        /*00aa*/ 	.short	(.L_7477 - .L_7476)
.L_7476:
        /*00ac*/ 	.word	0x00000000
        /*00b0*/ 	.short	0x0001
        /*00b2*/ 	.short	0x0008
        /*00b4*/ 	.byte	0x00, 0xf0, 0x21, 0x00


	//----- nvinfo : EIATTR_KPARAM_INFO
	.align		4
.L_7477:
        /*00b8*/ 	.byte	0x04, 0x17
        /*00ba*/ 	.short	(.L_7479 - .L_7478)
.L_7478:
        /*00bc*/ 	.word	0x00000000
        /*00c0*/ 	.short	0x0000
        /*00c2*/ 	.short	0x0000
        /*00c4*/ 	.byte	0x00, 0xf0, 0x21, 0x00


	//----- nvinfo : EIATTR_SPARSE_MMA_MASK
	.align		4
.L_7479:
        /*00c8*/ 	.byte	0x03, 0x50
        /*00ca*/ 	.short	0x0000


	//----- nvinfo : EIATTR_MAXREG_COUNT
	.align		4
        /*00cc*/ 	.byte	0x03, 0x1b
        /*00ce*/ 	.short	0x00ff


	//----- nvinfo : EIATTR_NUM_BARRIERS
	.align		4
        /*00d0*/ 	.byte	0x02, 0x4c
        /*00d2*/ 	.byte	0x01
	.zero		1


	//----- nvinfo : EIATTR_MERCURY_ISA_VERSION
	.align		4
        /*00d4*/ 	.byte	0x03, 0x5f
        /*00d6*/ 	.short	0x0101


	//----- nvinfo : EIATTR_INT_WARP_WIDE_INSTR_OFFSETS
	.align		4
        /*00d8*/ 	.byte	0x04, 0x31
        /*00da*/ 	.short	(.L_7481 - .L_7480)


	//   ....[0]....
.L_7480:
        /*00dc*/ 	.word	0x000036e0


	//   ....[1]....
        /*00e0*/ 	.word	0x000037d0


	//----- nvinfo : EIATTR_EXIT_INSTR_OFFSETS
	.align		4
.L_7481:
        /*00e4*/ 	.byte	0x04, 0x1c
        /*00e6*/ 	.short	(.L_7483 - .L_7482)


	//   ....[0]....
.L_7482:
        /*00e8*/ 	.word	0x000000e0


	//   ....[1]....
        /*00ec*/ 	.word	0x00003490


	//   ....[2]....
        /*00f0*/ 	.word	0x00003530


	//   ....[3]....
        /*00f4*/ 	.word	0x00003860


	//   ....[4]....
        /*00f8*/ 	.word	0x00005cd0


	//   ....[5]....
        /*00fc*/ 	.word	0x00005d70


	//----- nvinfo : EIATTR_CRS_STACK_SIZE
	.align		4
.L_7483:
        /*0100*/ 	.byte	0x04, 0x1e
        /*0102*/ 	.short	(.L_7485 - .L_7484)
.L_7484:
        /*0104*/ 	.word	0x00000000


	//----- nvinfo : EIATTR_CBANK_PARAM_SIZE
	.align		4
.L_7485:
        /*0108*/ 	.byte	0x03, 0x19
        /*010a*/ 	.short	0x0058


	//----- nvinfo : EIATTR_PARAM_CBANK
	.align		4
        /*010c*/ 	.byte	0x04, 0x0a
        /*010e*/ 	.short	(.L_7487 - .L_7486)
	.align		4
.L_7486:
        /*0110*/ 	.word	index@(.nv.constant0._ZN2at6native47batch_norm_backward_reduce_channels_last_kernelILi4EfffEEvPKT0_S4_PKT1_S7_PS5_S8_PT2_SA_PVS5_Piii)
        /*0114*/ 	.short	0x0210
        /*0116*/ 	.short	0x0058


	//----- nvinfo : EIATTR_SW_WAR
	.align		4
.L_7487:
        /*0118*/ 	.byte	0x04, 0x36
        /*011a*/ 	.short	(.L_7489 - .L_7488)
.L_7488:
        /*011c*/ 	.word	0x00000008
.L_7489:


//--------------------- .nv.info._ZN2at6native47batch_norm_backward_reduce_channels_last_kernelILi4EdddEEvPKT0_S4_PKT1_S7_PS5_S8_PT2_SA_PVS5_Piii --------------------------
	.section	.nv.info._ZN2at6native47batch_norm_backward_reduce_channels_last_kernelILi4EdddEEvPKT0_S4_PKT1_S7_PS5_S8_PT2_SA_PVS5_Piii,"",@"SHT_CUDA_INFO"
	.sectionflags	@""
	.align	4


	//----- nvinfo : EIATTR_CUDA_API_VERSION
	.align		4
        /*0000*/ 	.byte	0x04, 0x37
        /*0002*/ 	.short	(.L_7491 - .L_7490)
.L_7490:
        /*0004*/ 	.word	0x00000082


	//----- nvinfo : EIATTR_KPARAM_INFO
	.align		4
.L_7491:
        /*0008*/ 	.byte	0x04, 0x17
        /*000a*/ 	.short	(.L_7493 - .L_7492)
.L_7492:
        /*000c*/ 	.word	0x00000000
        /*0010*/ 	.short	0x000b
        /*0012*/ 	.short	0x0054
        /*0014*/ 	.byte	0x00, 0xf0, 0x11, 0x00


	//----- nvinfo : EIATTR_KPARAM_INFO
	.align		4
.L_7493:
        /*0018*/ 	.byte	0x04, 0x17
        /*001a*/ 	.short	(.L_7495 - .L_7494)
.L_7494:
        /*001c*/ 	.word	0x00000000
        /*0020*/ 	.short	0x000a
        /*0022*/ 	.short	0x0050
        /*0024*/ 	.byte	0x00, 0xf0, 0x11, 0x00


	//----- nvinfo : EIATTR_KPARAM_INFO
	.align		4
.L_7495:
        /*0028*/ 	.byte	0x04, 0x17
        /*002a*/ 	.short	(.L_7497 - .L_7496)
.L_7496:
        /*002c*/ 	.word	0x00000000
        /*0030*/ 	.short	0x0009
        /*0032*/ 	.short	0x0048
        /*0034*/ 	.byte	0x00, 0xf0, 0x21, 0x00


	//----- nvinfo : EIATTR_KPARAM_INFO
	.align		4
.L_7497:
        /*0038*/ 	.byte	0x04, 0x17
        /*003a*/ 	.short	(.L_7499 - .L_7498)
.L_7498:
        /*003c*/ 	.word	0x00000000
        /*0040*/ 	.short	0x0008
        /*0042*/ 	.short	0x0040
        /*0044*/ 	.byte	0x00, 0xf0, 0x21, 0x00


	//----- nvinfo : EIATTR_KPARAM_INFO
	.align		4
.L_7499:
        /*0048*/ 	.byte	0x04, 0x17
        /*004a*/ 	.short	(.L_7501 - .L_7500)
.L_7500:
        /*004c*/ 	.word	0x00000000
        /*0050*/ 	.short	0x0007
        /*0052*/ 	.short	0x0038
        /*0054*/ 	.byte	0x00, 0xf0, 0x21, 0x00


	//----- nvinfo : EIATTR_KPARAM_INFO
	.align		4
.L_7501:
        /*0058*/ 	.byte	0x04, 0x17
        /*005a*/ 	.short	(.L_7503 - .L_7502)
.L_7502:
        /*005c*/ 	.word	0x00000000
        /*0060*/ 	.short	0x0006
        /*0062*/ 	.short	0x0030
        /*0064*/ 	.byte	0x00, 0xf0, 0x21, 0x00


	//----- nvinfo : EIATTR_KPARAM_INFO
	.align		4
.L_7503:
        /*0068*/ 	.byte	0x04, 0x17
        /*006a*/ 	.short	(.L_7505 - .L_7504)
.L_7504:
        /*006c*/ 	.word	0x00000000
        /*0070*/ 	.short	0x0005
        /*0072*/ 	.short	0x0028
        /*0074*/ 	.byte	0x00, 0xf0, 0x21, 0x00


	//----- nvinfo : EIATTR_KPARAM_INFO
	.align		4
.L_7505:
        /*0078*/ 	.byte	0x04, 0x17
        /*007a*/ 	.short	(.L_7507 - .L_7506)
.L_7506:
        /*007c*/ 	.word	0x00000000
        /*0080*/ 	.short	0x0004
        /*0082*/ 	.short	0x0020
        /*0084*/ 	.byte	0x00, 0xf0, 0x21, 0x00


	//----- nvinfo : EIATTR_KPARAM_INFO
	.align		4
.L_7507:
        /*0088*/ 	.byte	0x04, 0x17
        /*008a*/ 	.short	(.L_7509 - .L_7508)
.L_7508:
        /*008c*/ 	.word	0x00000000
        /*0090*/ 	.short	0x0003
        /*0092*/ 	.short	0x0018
        /*0094*/ 	.byte	0x00, 0xf0, 0x21, 0x00


	//----- nvinfo : EIATTR_KPARAM_INFO
	.align		4
.L_7509:
        /*0098*/ 	.byte	0x04, 0x17
        /*009a*/ 	.short	(.L_7511 - .L_7510)
.L_7510:
        /*009c*/ 	.word	0x00000000
        /*00a0*/ 	.short	0x0002
        /*00a2*/ 	.short	0x0010
        /*00a4*/ 	.byte	0x00, 0xf0, 0x21, 0x00


	//----- nvinfo : EIATTR_KPARAM_INFO
	.align		4
.L_7511:
        /*00a8*/ 	.byte	0x04, 0x17
        /*00aa*/ 	.short	(.L_7513 - .L_7512)
.L_7512:
        /*00ac*/ 	.word	0x00000000
        /*00b0*/ 	.short	0x0001
        /*00b2*/ 	.short	0x0008
        /*00b4*/ 	.byte	0x00, 0xf0, 0x21, 0x00


	//----- nvinfo : EIATTR_KPARAM_INFO
	.align		4
.L_7513:
        /*00b8*/ 	.byte	0x04, 0x17
        /*00ba*/ 	.short	(.L_7515 - .L_7514)
.L_7514:
        /*00bc*/ 	.word	0x00000000
        /*00c0*/ 	.short	0x0000
        /*00c2*/ 	.short	0x0000
        /*00c4*/ 	.byte	0x00, 0xf0, 0x21, 0x00


	//----- nvinfo : EIATTR_SPARSE_MMA_MASK
	.align		4
.L_7515:
        /*00c8*/ 	.byte	0x03, 0x50
        /*00ca*/ 	.short	0x0000


	//----- nvinfo : EIATTR_MAXREG_COUNT
	.align		4
        /*00cc*/ 	.byte	0x03, 0x1b
        /*00ce*/ 	.short	0x00ff


	//----- nvinfo : EIATTR_NUM_BARRIERS
	.align		4
        /*00d0*/ 	.byte	0x02, 0x4c
        /*00d2*/ 	.byte	0x01
	.zero		1


	//----- nvinfo : EIATTR_MERCURY_ISA_VERSION
	.align		4
        /*00d4*/ 	.byte	0x03, 0x5f
        /*00d6*/ 	.short	0x0101


	//----- nvinfo : EIATTR_INT_WARP_WIDE_INSTR_OFFSETS
	.align		4
        /*00d8*/ 	.byte	0x04, 0x31
        /*00da*/ 	.short	(.L_7517 - .L_7516)


	//   ....[0]....
.L_7516:
        /*00dc*/ 	.word	0x00003720


	//   ....[1]....
        /*00e0*/ 	.word	0x00003810


	//----- nvinfo : EIATTR_EXIT_INSTR_OFFSETS
	.align		4
.L_7517:
        /*00e4*/ 	.byte	0x04, 0x1c
        /*00e6*/ 	.short	(.L_7519 - .L_7518)


	//   ....[0]....
.L_7518:
        /*00e8*/ 	.word	0x000000e0


	//   ....[1]....
        /*00ec*/ 	.word	0x000034d0


	//   ....[2]....
        /*00f0*/ 	.word	0x00003570


	//   ....[3]....
        /*00f4*/ 	.word	0x000038a0


	//   ....[4]....
        /*00f8*/ 	.word	0x00005d10


	//   ....[5]....
        /*00fc*/ 	.word	0x00005db0


	//----- nvinfo : EIATTR_CRS_STACK_SIZE
	.align		4
.L_7519:
        /*0100*/ 	.byte	0x04, 0x1e
        /*0102*/ 	.short	(.L_7521 - .L_7520)
.L_7520:
        /*0104*/ 	.word	0x00000000


	//----- nvinfo : EIATTR_CBANK_PARAM_SIZE
	.align		4
.L_7521:
        /*0108*/ 	.byte	0x03, 0x19
        /*010a*/ 	.short	0x0058


	//----- nvinfo : EIATTR_PARAM_CBANK
	.align		4
        /*010c*/ 	.byte	0x04, 0x0a
        /*010e*/ 	.short	(.L_7523 - .L_7522)
	.align		4
.L_7522:
        /*0110*/ 	.word	index@(.nv.constant0._ZN2at6native47batch_norm_backward_reduce_channels_last_kernelILi4EdddEEvPKT0_S4_PKT1_S7_PS5_S8_PT2_SA_PVS5_Piii)
        /*0114*/ 	.short	0x0210
        /*0116*/ 	.short	0x0058


	//----- nvinfo : EIATTR_SW_WAR
	.align		4
.L_7523:
        /*0118*/ 	.byte	0x04, 0x36
        /*011a*/ 	.short	(.L_7525 - .L_7524)
.L_7524:
        /*011c*/ 	.word	0x00000008
.L_7525:


//--------------------- .nv.info._ZN2at6native47batch_norm_transform_input_channels_last_kernelIN3c108BFloat16EfS3_Li4EEEvPKT_S6_PKT0_S9_PKT1_SC_PS4_iib --------------------------
	.section	.nv.info._ZN2at6native47batch_norm_transform_input_channels_last_kernelIN3c108BFloat16EfS3_Li4EEEvPKT_S6_PKT0_S9_PKT1_SC_PS4_iib,"",@"SHT_CUDA_INFO"
	.sectionflags	@""
	.align	4


	//----- nvinfo : EIATTR_CUDA_API_VERSION
	.align		4
        /*0000*/ 	.byte	0x04, 0x37
        /*0002*/ 	.short	(.L_7527 - .L_7526)
.L_7526:
        /*0004*/ 	.word	0x00000082


	//----- nvinfo : EIATTR_KPARAM_INFO
	.align		4
.L_7527:
        /*0008*/ 	.byte	0x04, 0x17
        /*000a*/ 	.short	(.L_7529 - .L_7528)
.L_7528:
        /*000c*/ 	.word	0x00000000
        /*0010*/ 	.short	0x0009
        /*0012*/ 	.short	0x0040
        /*0014*/ 	.byte	0x00, 0xf0, 0x05, 0x00


	//----- nvinfo : EIATTR_KPARAM_INFO
	.align		4
.L_7529:
        /*0018*/ 	.byte	0x04, 0x17
        /*001a*/ 	.short	(.L_7531 - .L_7530)
.L_7530:
        /*001c*/ 	.word	0x00000000
        /*0020*/ 	.short	0x0008
        /*0022*/ 	.short	0x003c
        /*0024*/ 	.byte	0x00, 0xf0, 0x11, 0x00


	//----- nvinfo : EIATTR_KPARAM_INFO
	.align		4
.L_7531:
        /*0028*/ 	.byte	0x04, 0x17
        /*002a*/ 	.short	(.L_7533 - .L_7532)
.L_7532:
        /*002c*/ 	.word	0x00000000
        /*0030*/ 	.short	0x0007
        /*0032*/ 	.short	0x0038
        /*0034*/ 	.byte	0x00, 0xf0, 0x11, 0x00


	//----- nvinfo : EIATTR_KPARAM_INFO
	.align		4
.L_7533:
        /*0038*/ 	.byte	0x04, 0x17
        /*003a*/ 	.short	(.L_7535 - .L_7534)
.L_7534:
        /*003c*/ 	.word	0x00000000
        /*0040*/ 	.short	0x0006
        /*0042*/ 	.short	0x0030
        /*0044*/ 	.byte	0x00, 0xf0, 0x21, 0x00


	//----- nvinfo : EIATTR_KPARAM_INFO
	.align		4
.L_7535:
        /*0048*/ 	.byte	0x04, 0x17
        /*004a*/ 	.short	(.L_7537 - .L_7536)
.L_7536:
        /*004c*/ 	.word	0x00000000
        /*0050*/ 	.short	0x0005
        /*0052*/ 	.short	0x0028
        /*0054*/ 	.byte	0x00, 0xf0, 0x21, 0x00


	//----- nvinfo : EIATTR_KPARAM_INFO
	.align		4
.L_7537:
        /*0058*/ 	.byte	0x04, 0x17
        /*005a*/ 	.short	(.L_7539 - .L_7538)
.L_7538:
        /*005c*/ 	.word	0x00000000
        /*0060*/ 	.short	0x0004
        /*0062*/ 	.short	0x0020
        /*0064*/ 	.byte	0x00, 0xf0, 0x21, 0x00


	//----- nvinfo : EIATTR_KPARAM_INFO
	.align		4
.L_7539:
        /*0068*/ 	.byte	0x04, 0x17
        /*006a*/ 	.short	(.L_7541 - .L_7540)
.L_7540:
        /*006c*/ 	.word	0x00000000
        /*0070*/ 	.short	0x0003
        /*0072*/ 	.short	0x0018
        /*0074*/ 	.byte	0x00, 0xf0, 0x21, 0x00


	//----- nvinfo : EIATTR_KPARAM_INFO
	.align		4
.L_7541:
        /*0078*/ 	.byte	0x04, 0x17
        /*007a*/ 	.short	(.L_7543 - .L_7542)
.L_7542:
        /*007c*/ 	.word	0x00000000
        /*0080*/ 	.short	0x0002
        /*0082*/ 	.short	0x0010
        /*0084*/ 	.byte	0x00, 0xf0, 0x21, 0x00


	//----- nvinfo : EIATTR_KPARAM_INFO
	.align		4
.L_7543:
        /*0088*/ 	.byte	0x04, 0x17
        /*008a*/ 	.short	(.L_7545 - .L_7544)
.L_7544:
        /*008c*/ 	.word	0x00000000
        /*0090*/ 	.short	0x0001
        /*0092*/ 	.short	0x0008
        /*0094*/ 	.byte	0x00, 0xf0, 0x21, 0x00


	//----- nvinfo : EIATTR_KPARAM_INFO
	.align		4
.L_7545:
        /*0098*/ 	.byte	0x04, 0x17
        /*009a*/ 	.short	(.L_7547 - .L_7546)
.L_7546:
        /*009c*/ 	.word	0x00000000
        /*00a0*/ 	.short	0x0000
        /*00a2*/ 	.short	0x0000
        /*00a4*/ 	.byte	0x00, 0xf0, 0x21, 0x00


	//----- nvinfo : EIATTR_SPARSE_MMA_MASK
	.align		4
.L_7547:
        /*00a8*/ 	.byte	0x03, 0x50
        /*00aa*/ 	.short	0x0000


	//----- nvinfo : EIATTR_MAXREG_COUNT
	.align		4
        /*00ac*/ 	.byte	0x03, 0x1b
        /*00ae*/ 	.short	0x00ff


	//----- nvinfo : EIATTR_MERCURY_ISA_VERSION
	.align		4
        /*00b0*/ 	.byte	0x03, 0x5f
        /*00b2*/ 	.short	0x0101


	//----- nvinfo : EIATTR_EXIT_INSTR_OFFSETS
	.align		4
        /*00b4*/ 	.byte	0x04, 0x1c
        /*00b6*/ 	.short	(.L_7549 - .L_7548)


	//   ....[0]....
.L_7548:
        /*00b8*/ 	.word	0x000000d0


	//   ....[1]....
        /*00bc*/ 	.word	0x00000360


	//   ....[2]....
        /*00c0*/ 	.word	0x00000c00


	//   ....[3]....
        /*00c4*/ 	.word	0x00001550


	//----- nvinfo : EIATTR_CRS_STACK_SIZE
	.align		4
.L_7549:
        /*00c8*/ 	.byte	0x04, 0x1e
        /*00ca*/ 	.short	(.L_7551 - .L_7550)
.L_7550:
        /*00cc*/ 	.word	0x00000000


	//----- nvinfo : EIATTR_CBANK_PARAM_SIZE
	.align		4
.L_7551:
        /*00d0*/ 	.byte	0x03, 0x19
        /*00d2*/ 	.short	0x0041


	//----- nvinfo : EIATTR_PARAM_CBANK
	.align		4
        /*00d4*/ 	.byte	0x04, 0x0a
        /*00d6*/ 	.short	(.L_7553 - .L_7552)
	.align		4
.L_7552:
        /*00d8*/ 	.word	index@(.nv.constant0._ZN2at6native47batch_norm_transform_input_channels_last_kernelIN3c108BFloat16EfS3_Li4EEEvPKT_S6_PKT0_S9_PKT1_SC_PS4_iib)
        /*00dc*/ 	.short	0x0210
        /*00de*/ 	.short	0x0041


	//----- nvinfo : EIATTR_SW_WAR
	.align		4
.L_7553:
        /*00e0*/ 	.byte	0x04, 0x36
        /*00e2*/ 	.short	(.L_7555 - .L_7554)
.L_7554:
        /*00e4*/ 	.word	0x00000008
.L_7555:


//--------------------- .nv.info._ZN2at6native47batch_norm_transform_input_channels_last_kernelIN3c104HalfEfS3_Li4EEEvPKT_S6_PKT0_S9_PKT1_SC_PS4_iib --------------------------
	.section	.nv.info._ZN2at6native47batch_norm_transform_input_channels_last_kernelIN3c104HalfEfS3_Li4EEEvPKT_S6_PKT0_S9_PKT1_SC_PS4_iib,"",@"SHT_CUDA_INFO"
	.sectionflags	@""
	.align	4


	//----- nvinfo : EIATTR_CUDA_API_VERSION
	.align		4
        /*0000*/ 	.byte	0x04, 0x37
        /*0002*/ 	.short	(.L_7557 - .L_7556)
.L_7556:
        /*0004*/ 	.word	0x00000082


	//----- nvinfo : EIATTR_KPARAM_INFO
	.align		4
.L_7557:
        /*0008*/ 	.byte	0x04, 0x17
        /*000a*/ 	.short	(.L_7559 - .L_7558)
.L_7558:
        /*000c*/ 	.word	0x00000000
        /*0010*/ 	.short	0x0009
        /*0012*/ 	.short	0x0040
        /*0014*/ 	.byte	0x00, 0xf0, 0x05, 0x00


	//----- nvinfo : EIATTR_KPARAM_INFO
	.align		4
.L_7559:
        /*0018*/ 	.byte	0x04, 0x17
        /*001a*/ 	.short	(.L_7561 - .L_7560)
.L_7560:
        /*001c*/ 	.word	0x00000000
        /*0020*/ 	.short	0x0008
        /*0022*/ 	.short	0x003c
        /*0024*/ 	.byte	0x00, 0xf0, 0x11, 0x00


	//----- nvinfo : EIATTR_KPARAM_INFO
	.align		4
.L_7561:
        /*0028*/ 	.byte	0x04, 0x17
        /*002a*/ 	.short	(.L_7563 - .L_7562)
.L_7562:
        /*002c*/ 	.word	0x00000000
        /*0030*/ 	.short	0x0007
        /*0032*/ 	.short	0x0038
        /*0034*/ 	.byte	0x00, 0xf0, 0x11, 0x00


	//----- nvinfo : EIATTR_KPARAM_INFO
	.align		4
.L_7563:
        /*0038*/ 	.byte	0x04, 0x17
        /*003a*/ 	.short	(.L_7565 - .L_7564)
.L_7564:
        /*003c*/ 	.word	0x00000000
        /*0040*/ 	.short	0x0006
        /*0042*/ 	.short	0x0030
        /*0044*/ 	.byte	0x00, 0xf0, 0x21, 0x00


	//----- nvinfo : EIATTR_KPARAM_INFO
	.align		4
.L_7565:
        /*0048*/ 	.byte	0x04, 0x17
        /*004a*/ 	.short	(.L_7567 - .L_7566)
.L_7566:
        /*004c*/ 	.word	0x00000000
        /*0050*/ 	.short	0x0005
        /*0052*/ 	.short	0x0028
        /*0054*/ 	.byte	0x00, 0xf0, 0x21, 0x00


	//----- nvinfo : EIATTR_KPARAM_INFO
	.align		4
.L_7567:
        /*0058*/ 	.byte	0x04, 0x17
        /*005a*/ 	.short	(.L_7569 - .L_7568)
.L_7568:
        /*005c*/ 	.word	0x00000000
        /*0060*/ 	.short	0x0004
        /*0062*/ 	.short	0x0020
        /*0064*/ 	.byte	0x00, 0xf0, 0x21, 0x00


	//----- nvinfo : EIATTR_KPARAM_INFO
	.align		4
.L_7569:
        /*0068*/ 	.byte	0x04, 0x17
        /*006a*/ 	.short	(.L_7571 - .L_7570)
.L_7570:
        /*006c*/ 	.word	0x00000000
        /*0070*/ 	.short	0x0003
        /*0072*/ 	.short	0x0018
        /*0074*/ 	.byte	0x00, 0xf0, 0x21, 0x00


	//----- nvinfo : EIATTR_KPARAM_INFO
	.align		4
.L_7571:
        /*0078*/ 	.byte	0x04, 0x17
        /*007a*/ 	.short	(.L_7573 - .L_7572)
.L_7572:
        /*007c*/ 	.word	0x00000000
        /*0080*/ 	.short	0x0002
        /*0082*/ 	.short	0x0010
        /*0084*/ 	.byte	0x00, 0xf0, 0x21, 0x00


	//----- nvinfo : EIATTR_KPARAM_INFO
	.align		4
.L_7573:
        /*0088*/ 	.byte	0x04, 0x17
        /*008a*/ 	.short	(.L_7575 - .L_7574)
.L_7574:
        /*008c*/ 	.word	0x00000000
        /*0090*/ 	.short	0x0001
        /*0092*/ 	.short	0x0008
        /*0094*/ 	.byte	0x00, 0xf0, 0x21, 0x00


	//----- nvinfo : EIATTR_KPARAM_INFO
	.align		4
.L_7575:
        /*0098*/ 	.byte	0x04, 0x17
        /*009a*/ 	.short	(.L_7577 - .L_7576)
.L_7576:
        /*009c*/ 	.word	0x00000000
        /*00a0*/ 	.short	0x0000
        /*00a2*/ 	.short	0x0000
        /*00a4*/ 	.byte	0x00, 0xf0, 0x21, 0x00


	//----- nvinfo : EIATTR_SPARSE_MMA_MASK
	.align		4
.L_7577:
        /*00a8*/ 	.byte	0x03, 0x50
        /*00aa*/ 	.short	0x0000


	//----- nvinfo : EIATTR_MAXREG_COUNT
	.align		4
        /*00ac*/ 	.byte	0x03, 0x1b
        /*00ae*/ 	.short	0x00ff


	//----- nvinfo : EIATTR_MERCURY_ISA_VERSION
	.align		4
        /*00b0*/ 	.byte	0x03, 0x5f
        /*00b2*/ 	.short	0x0101


	//----- nvinfo : EIATTR_EXIT_INSTR_OFFSETS
	.align		4
        /*00b4*/ 	.byte	0x04, 0x1c
        /*00b6*/ 	.short	(.L_7579 - .L_7578)


	//   ....[0]....
.L_7578:
        /*00b8*/ 	.word	0x000000d0


	//   ....[1]....
        /*00bc*/ 	.word	0x00000360


	//   ....[2]....
        /*00c0*/ 	.word	0x00000c00


	//   ....[3]....
        /*00c4*/ 	.word	0x00001550


	//----- nvinfo : EIATTR_CRS_STACK_SIZE
	.align		4
.L_7579:
        /*00c8*/ 	.byte	0x04, 0x1e
        /*00ca*/ 	.short	(.L_7581 - .L_7580)
.L_7580:
        /*00cc*/ 	.word	0x00000000


	//----- nvinfo : EIATTR_CBANK_PARAM_SIZE
	.align		4
.L_7581:
        /*00d0*/ 	.byte	0x03, 0x19
        /*00d2*/ 	.short	0x0041


	//----- nvinfo : EIATTR_PARAM_CBANK
	.align		4
        /*00d4*/ 	.byte	0x04, 0x0a
        /*00d6*/ 	.short	(.L_7583 - .L_7582)
	.align		4
.L_7582:
        /*00d8*/ 	.word	index@(.nv.constant0._ZN2at6native47batch_norm_transform_input_channels_last_kernelIN3c104HalfEfS3_Li4EEEvPKT_S6_PKT0_S9_PKT1_SC_PS4_iib)
        /*00dc*/ 	.short	0x0210
        /*00de*/ 	.short	0x0041


	//----- nvinfo : EIATTR_SW_WAR
	.align		4
.L_7583:
        /*00e0*/ 	.byte	0x04, 0x36
        /*00e2*/ 	.short	(.L_7585 - .L_7584)
.L_7584:
        /*00e4*/ 	.word	0x00000008
.L_7585:


//--------------------- .nv.info._ZN2at6native47batch_norm_transform_input_channels_last_kernelIN3c108BFloat16EffLi4EEEvPKT_S6_PKT0_S9_PKT1_SC_PS4_iib --------------------------
	.section	.nv.info._ZN2at6native47batch_norm_transform_input_channels_last_kernelIN3c108BFloat16EffLi4EEEvPKT_S6_PKT0_S9_PKT1_SC_PS4_iib,"",@"SHT_CUDA_INFO"
	.sectionflags	@""
	.align	4


	//----- nvinfo : EIATTR_CUDA_API_VERSION
	.align		4
        /*0000*/ 	.byte	0x04, 0x37
        /*0002*/ 	.short	(.L_7587 - .L_7586)
.L_7586:
        /*0004*/ 	.word	0x00000082


	//----- nvinfo : EIATTR_KPARAM_INFO
	.align		4
.L_7587:
        /*0008*/ 	.byte	0x04, 0x17
        /*000a*/ 	.short	(.L_7589 - .L_7588)
.L_7588:
        /*000c*/ 	.word	0x00000000
        /*0010*/ 	.short	0x0009
        /*0012*/ 	.short	0x0040
        /*0014*/ 	.byte	0x00, 0xf0, 0x05, 0x00


	//----- nvinfo : EIATTR_KPARAM_INFO
	.align		4
.L_7589:
        /*0018*/ 	.byte	0x04, 0x17
        /*001a*/ 	.short	(.L_7591 - .L_7590)
.L_7590:
        /*001c*/ 	.word	0x00000000
        /*0020*/ 	.short	0x0008
        /*0022*/ 	.short	0x003c
        /*0024*/ 	.byte	0x00, 0xf0, 0x11, 0x00


	//----- nvinfo : EIATTR_KPARAM_INFO
	.align		4
.L_7591:
        /*0028*/ 	.byte	0x04, 0x17
        /*002a*/ 	.short	(.L_7593 - .L_7592)
.L_7592:
        /*002c*/ 	.word	0x00000000
        /*0030*/ 	.short	0x0007
        /*0032*/ 	.short	0x0038
        /*0034*/ 	.byte	0x00, 0xf0, 0x11, 0x00


	//----- nvinfo : EIATTR_KPARAM_INFO
	.align		4
.L_7593:
        /*0038*/ 	.byte	0x04, 0x17
        /*003a*/ 	.short	(.L_7595 - .L_7594)
.L_7594:
        /*003c*/ 	.word	0x00000000
        /*0040*/ 	.short	0x0006
        /*0042*/ 	.short	0x0030
        /*0044*/ 	.byte	0x00, 0xf0, 0x21, 0x00


	//----- nvinfo : EIATTR_KPARAM_INFO
	.align		4
.L_7595:
        /*0048*/ 	.byte	0x04, 0x17
        /*004a*/ 	.short	(.L_7597 - .L_7596)
.L_7596:
        /*004c*/ 	.word	0x00000000
        /*0050*/ 	.short	0x0005
        /*0052*/ 	.short	0x0028
        /*0054*/ 	.byte	0x00, 0xf0, 0x21, 0x00


	//----- nvinfo : EIATTR_KPARAM_INFO
	.align		4
.L_7597:
        /*0058*/ 	.byte	0x04, 0x17
        /*005a*/ 	.short	(.L_7599 - .L_7598)
.L_7598:
        /*005c*/ 	.word	0x00000000
        /*0060*/ 	.short	0x0004
        /*0062*/ 	.short	0x0020
        /*0064*/ 	.byte	0x00, 0xf0, 0x21, 0x00


	//----- nvinfo : EIATTR_KPARAM_INFO
	.align		4
.L_7599:
        /*0068*/ 	.byte	0x04, 0x17
        /*006a*/ 	.short	(.L_7601 - .L_7600)
.L_7600:
        /*006c*/ 	.word	0x00000000
        /*0070*/ 	.short	0x0003
        /*0072*/ 	.short	0x0018
        /*0074*/ 	.byte	0x00, 0xf0, 0x21, 0x00


	//----- nvinfo : EIATTR_KPARAM_INFO
	.align		4
.L_7601:
        /*0078*/ 	.byte	0x04, 0x17
        /*007a*/ 	.short	(.L_7603 - .L_7602)
.L_7602:
        /*007c*/ 	.word	0x00000000
        /*0080*/ 	.short	0x0002
        /*0082*/ 	.short	0x0010
        /*0084*/ 	.byte	0x00, 0xf0, 0x21, 0x00


	//----- nvinfo : EIATTR_KPARAM_INFO
	.align		4
.L_7603:
        /*0088*/ 	.byte	0x04, 0x17
        /*008a*/ 	.short	(.L_7605 - .L_7604)
.L_7604:
        /*008c*/ 	.word	0x00000000
        /*0090*/ 	.short	0x0001
        /*0092*/ 	.short	0x0008
        /*0094*/ 	.byte	0x00, 0xf0, 0x21, 0x00


	//----- nvinfo : EIATTR_KPARAM_INFO
	.align		4
.L_7605:
        /*0098*/ 	.byte	0x04, 0x17
        /*009a*/ 	.short	(.L_7607 - .L_7606)
.L_7606:
        /*009c*/ 	.word	0x00000000
        /*00a0*/ 	.short	0x0000
        /*00a2*/ 	.short	0x0000
        /*00a4*/ 	.byte	0x00, 0xf0, 0x21, 0x00


	//----- nvinfo : EIATTR_SPARSE_MMA_MASK
	.align		4
.L_7607:
        /*00a8*/ 	.byte	0x03, 0x50
        /*00aa*/ 	.short	0x0000


	//----- nvinfo : EIATTR_MAXREG_COUNT
	.align		4
        /*00ac*/ 	.byte	0x03, 0x1b
        /*00ae*/ 	.short	0x00ff


	//----- nvinfo : EIATTR_MERCURY_ISA_VERSION
	.align		4
        /*00b0*/ 	.byte	0x03, 0x5f
        /*00b2*/ 	.short	0x0101


	//----- nvinfo : EIATTR_EXIT_INSTR_OFFSETS
	.align		4
        /*00b4*/ 	.byte	0x04, 0x1c
        /*00b6*/ 	.short	(.L_7609 - .L_7608)


	//   ....[0]....
.L_7608:
        /*00b8*/ 	.word	0x000000d0


	//   ....[1]....
        /*00bc*/ 	.word	0x00000360


	//   ....[2]....
        /*00c0*/ 	.word	0x00000be0


	//   ....[3]....
        /*00c4*/ 	.word	0x00001530


	//----- nvinfo : EIATTR_CRS_STACK_SIZE
	.align		4
.L_7609:
        /*00c8*/ 	.byte	0x04, 0x1e
        /*00ca*/ 	.short	(.L_7611 - .L_7610)
.L_7610:
        /*00cc*/ 	.word	0x00000000


	//----- nvinfo : EIATTR_CBANK_PARAM_SIZE
	.align		4
.L_7611:
        /*00d0*/ 	.byte	0x03, 0x19
        /*00d2*/ 	.short	0x0041


	//----- nvinfo : EIATTR_PARAM_CBANK
	.align		4
        /*00d4*/ 	.byte	0x04, 0x0a
        /*00d6*/ 	.short	(.L_7613 - .L_7612)
	.align		4
.L_7612:
        /*00d8*/ 	.word	index@(.nv.constant0._ZN2at6native47batch_norm_transform_input_channels_last_kernelIN3c108BFloat16EffLi4EEEvPKT_S6_PKT0_S9_PKT1_SC_PS4_iib)
        /*00dc*/ 	.short	0x0210
        /*00de*/ 	.short	0x0041


	//----- nvinfo : EIATTR_SW_WAR
	.align		4
.L_7613:
        /*00e0*/ 	.byte	0x04, 0x36
        /*00e2*/ 	.short	(.L_7615 - .L_7614)
.L_7614:
        /*00e4*/ 	.word	0x00000008
.L_7615:


//--------------------- .nv.info._ZN2at6native47batch_norm_transform_input_channels_last_kernelIN3c104HalfEffLi4EEEvPKT_S6_PKT0_S9_PKT1_SC_PS4_iib --------------------------
	.section	.nv.info._ZN2at6native47batch_norm_transform_input_channels_last_kernelIN3c104HalfEffLi4EEEvPKT_S6_PKT0_S9_PKT1_SC_PS4_iib,"",@"SHT_CUDA_INFO"
	.sectionflags	@""
	.align	4


	//----- nvinfo : EIATTR_CUDA_API_VERSION
	.align		4
        /*0000*/ 	.byte	0x04, 0x37
        /*0002*/ 	.short	(.L_7617 - .L_7616)
.L_7616:
        /*0004*/ 	.word	0x00000082


	//----- nvinfo : EIATTR_KPARAM_INFO
	.align		4
.L_7617:
        /*0008*/ 	.byte	0x04, 0x17
        /*000a*/ 	.short	(.L_7619 - .L_7618)
.L_7618:
        /*000c*/ 	.word	0x00000000
        /*0010*/ 	.short	0x0009
        /*0012*/ 	.short	0x0040
        /*0014*/ 	.byte	0x00, 0xf0, 0x05, 0x00


	//----- nvinfo : EIATTR_KPARAM_INFO
	.align		4
.L_7619:
        /*0018*/ 	.byte	0x04, 0x17
        /*001a*/ 	.short	(.L_7621 - .L_7620)
.L_7620:
        /*001c*/ 	.word	0x00000000
        /*0020*/ 	.short	0x0008
        /*0022*/ 	.short	0x003c
        /*0024*/ 	.byte	0x00, 0xf0, 0x11, 0x00


	//----- nvinfo : EIATTR_KPARAM_INFO
	.align		4
.L_7621:
        /*0028*/ 	.byte	0x04, 0x17
        /*002a*/ 	.short	(.L_7623 - .L_7622)
.L_7622:
        /*002c*/ 	.word	0x00000000
        /*0030*/ 	.short	0x0007
        /*0032*/ 	.short	0x0038
        /*0034*/ 	.byte	0x00, 0xf0, 0x11, 0x00


	//----- nvinfo : EIATTR_KPARAM_INFO
	.align		4
.L_7623:
        /*0038*/ 	.byte	0x04, 0x17
        /*003a*/ 	.short	(.L_7625 - .L_7624)
.L_7624:
        /*003c*/ 	.word	0x00000000
        /*0040*/ 	.short	0x0006
        /*0042*/ 	.short	0x0030
        /*0044*/ 	.byte	0x00, 0xf0, 0x21, 0x00


	//----- nvinfo : EIATTR_KPARAM_INFO
	.align		4
.L_7625:
        /*0048*/ 	.byte	0x04, 0x17
        /*004a*/ 	.short	(.L_7627 - .L_7626)
.L_7626:
        /*004c*/ 	.word	0x00000000
        /*0050*/ 	.short	0x0005
        /*0052*/ 	.short	0x0028
        /*0054*/ 	.byte	0x00, 0xf0, 0x21, 0x00


	//----- nvinfo : EIATTR_KPARAM_INFO
	.align		4
.L_7627:
        /*0058*/ 	.byte	0x04, 0x17
        /*005a*/ 	.short	(.L_7629 - .L_7628)
.L_7628:
        /*005c*/ 	.word	0x00000000
        /*0060*/ 	.short	0x0004
        /*0062*/ 	.short	0x0020
        /*0064*/ 	.byte	0x00, 0xf0, 0x21, 0x00


	//----- nvinfo : EIATTR_KPARAM_INFO
	.align		4
.L_7629:
        /*0068*/ 	.byte	0x04, 0x17
        /*006a*/ 	.short	(.L_7631 - .L_7630)
.L_7630:
        /*006c*/ 	.word	0x00000000
        /*0070*/ 	.short	0x0003
        /*0072*/ 	.short	0x0018
        /*0074*/ 	.byte	0x00, 0xf0, 0x21, 0x00


	//----- nvinfo : EIATTR_KPARAM_INFO
	.align		4
.L_7631:
        /*0078*/ 	.byte	0x04, 0x17
        /*007a*/ 	.short	(.L_7633 - .L_7632)
.L_7632:
        /*007c*/ 	.word	0x00000000
        /*0080*/ 	.short	0x0002
        /*0082*/ 	.short	0x0010
        /*0084*/ 	.byte	0x00, 0xf0, 0x21, 0x00


	//----- nvinfo : EIATTR_KPARAM_INFO
	.align		4
.L_7633:
        /*0088*/ 	.byte	0x04, 0x17
        /*008a*/ 	.short	(.L_7635 - .L_7634)
.L_7634:
        /*008c*/ 	.word	0x00000000
        /*0090*/ 	.short	0x0001
        /*0092*/ 	.short	0x0008
        /*0094*/ 	.byte	0x00, 0xf0, 0x21, 0x00


	//----- nvinfo : EIATTR_KPARAM_INFO
	.align		4
.L_7635:
        /*0098*/ 	.byte	0x04, 0x17
        /*009a*/ 	.short	(.L_7637 - .L_7636)
.L_7636:
        /*009c*/ 	.word	0x00000000
        /*00a0*/ 	.short	0x0000
        /*00a2*/ 	.short	0x0000
        /*00a4*/ 	.byte	0x00, 0xf0, 0x21, 0x00


	//----- nvinfo : EIATTR_SPARSE_MMA_MASK
	.align		4
.L_7637:
        /*00a8*/ 	.byte	0x03, 0x50
        /*00aa*/ 	.short	0x0000


	//----- nvinfo : EIATTR_MAXREG_COUNT
	.align		4
        /*00ac*/ 	.byte	0x03, 0x1b
        /*00ae*/ 	.short	0x00ff


	//----- nvinfo : EIATTR_MERCURY_ISA_VERSION
	.align		4
        /*00b0*/ 	.byte	0x03, 0x5f
        /*00b2*/ 	.short	0x0101


	//----- nvinfo : EIATTR_EXIT_INSTR_OFFSETS
	.align		4
        /*00b4*/ 	.byte	0x04, 0x1c
        /*00b6*/ 	.short	(.L_7639 - .L_7638)


	//   ....[0]....
.L_7638:
        /*00b8*/ 	.word	0x000000d0


	//   ....[1]....
        /*00bc*/ 	.word	0x00000360


	//   ....[2]....
        /*00c0*/ 	.word	0x00000be0


	//   ....[3]....
        /*00c4*/ 	.word	0x00001530


	//----- nvinfo : EIATTR_CRS_STACK_SIZE
	.align		4
.L_7639:
        /*00c8*/ 	.byte	0x04, 0x1e
        /*00ca*/ 	.short	(.L_7641 - .L_7640)
.L_7640:
        /*00cc*/ 	.word	0x00000000


	//----- nvinfo : EIATTR_CBANK_PARAM_SIZE
	.align		4
.L_7641:
        /*00d0*/ 	.byte	0x03, 0x19
        /*00d2*/ 	.short	0x0041


	//----- nvinfo : EIATTR_PARAM_CBANK
	.align		4
        /*00d4*/ 	.byte	0x04, 0x0a
        /*00d6*/ 	.short	(.L_7643 - .L_7642)
	.align		4
.L_7642:
        /*00d8*/ 	.word	index@(.nv.constant0._ZN2at6native47batch_norm_transform_input_channels_last_kernelIN3c104HalfEffLi4EEEvPKT_S6_PKT0_S9_PKT1_SC_PS4_iib)
        /*00dc*/ 	.short	0x0210
        /*00de*/ 	.short	0x0041


	//----- nvinfo : EIATTR_SW_WAR
	.align		4
.L_7643:
        /*00e0*/ 	.byte	0x04, 0x36
        /*00e2*/ 	.short	(.L_7645 - .L_7644)
.L_7644:
        /*00e4*/ 	.word	0x00000008
.L_7645:


//--------------------- .nv.info._ZN2at6native47batch_norm_transform_input_channels_last_kernelIfffLi4EEEvPKT_S4_PKT0_S7_PKT1_SA_PS2_iib --------------------------
	.section	.nv.info._ZN2at6native47batch_norm_transform_input_channels_last_kernelIfffLi4EEEvPKT_S4_PKT0_S7_PKT1_SA_PS2_iib,"",@"SHT_CUDA_INFO"
	.sectionflags	@""
	.align	4


	//----- nvinfo : EIATTR_CUDA_API_VERSION
	.align		4
        /*0000*/ 	.byte	0x04, 0x37
        /*0002*/ 	.short	(.L_7647 - .L_7646)
.L_7646:
        /*0004*/ 	.word	0x00000082


	//----- nvinfo : EIATTR_KPARAM_INFO
	.align		4
.L_7647:
        /*0008*/ 	.byte	0x04, 0x17
        /*000a*/ 	.short	(.L_7649 - .L_7648)
.L_7648:
        /*000c*/ 	.word	0x00000000
        /*0010*/ 	.short	0x0009
        /*0012*/ 	.short	0x0040
        /*0014*/ 	.byte	0x00, 0xf0, 0x05, 0x00


	//----- nvinfo : EIATTR_KPARAM_INFO
	.align		4
.L_7649:
        /*0018*/ 	.byte	0x04, 0x17
        /*001a*/ 	.short	(.L_7651 - .L_7650)
.L_7650:
        /*001c*/ 	.word	0x00000000
        /*0020*/ 	.short	0x0008
        /*0022*/ 	.short	0x003c
        /*0024*/ 	.byte	0x00, 0xf0, 0x11, 0x00


	//----- nvinfo : EIATTR_KPARAM_INFO
	.align		4
.L_7651:
        /*0028*/ 	.byte	0x04, 0x17
        /*002a*/ 	.short	(.L_7653 - .L_7652)
.L_7652:
        /*002c*/ 	.word	0x00000000
        /*0030*/ 	.short	0x0007
        /*0032*/ 	.short	0x0038
        /*0034*/ 	.byte	0x00, 0xf0, 0x11, 0x00


	//----- nvinfo : EIATTR_KPARAM_INFO
	.align		4
.L_7653:
        /*0038*/ 	.byte	0x04, 0x17
        /*003a*/ 	.short	(.L_7655 - .L_7654)
.L_7654:
        /*003c*/ 	.word	0x00000000
        /*0040*/ 	.short	0x0006
        /*0042*/ 	.short	0x0030
        /*0044*/ 	.byte	0x00, 0xf0, 0x21, 0x00


	//----- nvinfo : EIATTR_KPARAM_INFO
	.align		4
.L_7655:
        /*0048*/ 	.byte	0x04, 0x17
        /*004a*/ 	.short	(.L_7657 - .L_7656)
.L_7656:
        /*004c*/ 	.word	0x00000000
        /*0050*/ 	.short	0x0005
        /*0052*/ 	.short	0x0028
        /*0054*/ 	.byte	0x00, 0xf0, 0x21, 0x00


	//----- nvinfo : EIATTR_KPARAM_INFO
	.align		4
.L_7657:
        /*0058*/ 	.byte	0x04, 0x17
        /*005a*/ 	.short	(.L_7659 - .L_7658)
.L_7658:
        /*005c*/ 	.word	0x00000000
        /*0060*/ 	.short	0x0004
        /*0062*/ 	.short	0x0020
        /*0064*/ 	.byte	0x00, 0xf0, 0x21, 0x00


	//----- nvinfo : EIATTR_KPARAM_INFO
	.align		4
.L_7659:
        /*0068*/ 	.byte	0x04, 0x17
        /*006a*/ 	.short	(.L_7661 - .L_7660)
.L_7660:
        /*006c*/ 	.word	0x00000000
        /*0070*/ 	.short	0x0003
        /*0072*/ 	.short	0x0018
        /*0074*/ 	.byte	0x00, 0xf0, 0x21, 0x00


	//----- nvinfo : EIATTR_KPARAM_INFO
	.align		4
.L_7661:
        /*0078*/ 	.byte	0x04, 0x17
        /*007a*/ 	.short	(.L_7663 - .L_7662)
.L_7662:
        /*007c*/ 	.word	0x00000000
        /*0080*/ 	.short	0x0002
        /*0082*/ 	.short	0x0010
        /*0084*/ 	.byte	0x00, 0xf0, 0x21, 0x00


	//----- nvinfo : EIATTR_KPARAM_INFO
	.align		4
.L_7663:
        /*0088*/ 	.byte	0x04, 0x17
        /*008a*/ 	.short	(.L_7665 - .L_7664)
.L_7664:
        /*008c*/ 	.word	0x00000000
        /*0090*/ 	.short	0x0001
        /*0092*/ 	.short	0x0008
        /*0094*/ 	.byte	0x00, 0xf0, 0x21, 0x00


	//----- nvinfo : EIATTR_KPARAM_INFO
	.align		4
.L_7665:
        /*0098*/ 	.byte	0x04, 0x17
        /*009a*/ 	.short	(.L_7667 - .L_7666)
.L_7666:
        /*009c*/ 	.word	0x00000000
        /*00a0*/ 	.short	0x0000
        /*00a2*/ 	.short	0x0000
        /*00a4*/ 	.byte	0x00, 0xf0, 0x21, 0x00


	//----- nvinfo : EIATTR_SPARSE_MMA_MASK
	.align		4
.L_7667:
        /*00a8*/ 	.byte	0x03, 0x50
        /*00aa*/ 	.short	0x0000


	//----- nvinfo : EIATTR_MAXREG_COUNT
	.align		4
        /*00ac*/ 	.byte	0x03, 0x1b
        /*00ae*/ 	.short	0x00ff


	//----- nvinfo : EIATTR_MERCURY_ISA_VERSION
	.align		4
        /*00b0*/ 	.byte	0x03, 0x5f
        /*00b2*/ 	.short	0x0101


	//----- nvinfo : EIATTR_EXIT_INSTR_OFFSETS
	.align		4
        /*00b4*/ 	.byte	0x04, 0x1c
        /*00b6*/ 	.short	(.L_7669 - .L_7668)


	//   ....[0]....
.L_7668:
        /*00b8*/ 	.word	0x000000d0


	//   ....[1]....
        /*00bc*/ 	.word	0x00000350


	//   ....[2]....
        /*00c0*/ 	.word	0x00000a90


	//   ....[3]....
        /*00c4*/ 	.word	0x000011e0


	//----- nvinfo : EIATTR_CRS_STACK_SIZE
	.align		4
.L_7669:
        /*00c8*/ 	.byte	0x04, 0x1e
        /*00ca*/ 	.short	(.L_7671 - .L_7670)
.L_7670:
        /*00cc*/ 	.word	0x00000000


	//----- nvinfo : EIATTR_CBANK_PARAM_SIZE
	.align		4
.L_7671:
        /*00d0*/ 	.byte	0x03, 0x19
        /*00d2*/ 	.short	0x0041


	//----- nvinfo : EIATTR_PARAM_CBANK
	.align		4
        /*00d4*/ 	.byte	0x04, 0x0a
        /*00d6*/ 	.short	(.L_7673 - .L_7672)
	.align		4
.L_7672:
        /*00d8*/ 	.word	index@(.nv.constant0._ZN2at6native47batch_norm_transform_input_channels_last_kernelIfffLi4EEEvPKT_S4_PKT0_S7_PKT1_SA_PS2_iib)
        /*00dc*/ 	.short	0x0210
        /*00de*/ 	.short	0x0041


	//----- nvinfo : EIATTR_SW_WAR
	.align		4
.L_7673:
        /*00e0*/ 	.byte	0x04, 0x36
        /*00e2*/ 	.short	(.L_7675 - .L_7674)
.L_7674:
        /*00e4*/ 	.word	0x00000008
.L_7675:


//--------------------- .nv.info._ZN2at6native47batch_norm_transform_input_channels_last_kernelIdddLi4EEEvPKT_S4_PKT0_S7_PKT1_SA_PS2_iib --------------------------
	.section	.nv.info._ZN2at6native47batch_norm_transform_input_channels_last_kernelIdddLi4EEEvPKT_S4_PKT0_S7_PKT1_SA_PS2_iib,"",@"SHT_CUDA_INFO"
	.sectionflags	@""
	.align	4


	//----- nvinfo : EIATTR_CUDA_API_VERSION
	.align		4
        /*0000*/ 	.byte	0x04, 0x37
        /*0002*/ 	.short	(.L_7677 - .L_7676)
.L_7676:
        /*0004*/ 	.word	0x00000082


	//----- nvinfo : EIATTR_KPARAM_INFO
	.align		4
.L_7677:
        /*0008*/ 	.byte	0x04, 0x17
        /*000a*/ 	.short	(.L_7679 - .L_7678)
.L_7678:
        /*000c*/ 	.word	0x00000000
        /*0010*/ 	.short	0x0009
        /*0012*/ 	.short	0x0040
        /*0014*/ 	.byte	0x00, 0xf0, 0x05, 0x00


	//----- nvinfo : EIATTR_KPARAM_INFO
	.align		4
.L_7679:
        /*0018*/ 	.byte	0x04, 0x17
        /*001a*/ 	.short	(.L_7681 - .L_7680)
.L_7680:
        /*001c*/ 	.word	0x00000000
        /*0020*/ 	.short	0x0008
        /*0022*/ 	.short	0x003c
        /*0024*/ 	.byte	0x00, 0xf0, 0x11, 0x00


	//----- nvinfo : EIATTR_KPARAM_INFO
	.align		4
.L_7681:
        /*0028*/ 	.byte	0x04, 0x17
        /*002a*/ 	.short	(.L_7683 - .L_7682)
.L_7682:
        /*002c*/ 	.word	0x00000000
        /*0030*/ 	.short	0x0007
        /*0032*/ 	.short	0x0038
        /*0034*/ 	.byte	0x00, 0xf0, 0x11, 0x00


	//----- nvinfo : EIATTR_KPARAM_INFO
	.align		4
.L_7683:
        /*0038*/ 	.byte	0x04, 0x17
        /*003a*/ 	.short	(.L_7685 - .L_7684)
.L_7684:
        /*003c*/ 	.word	0x00000000
        /*0040*/ 	.short	0x0006
        /*0042*/ 	.short	0x0030
        /*0044*/ 	.byte	0x00, 0xf0, 0x21, 0x00


	//----- nvinfo : EIATTR_KPARAM_INFO
	.align		4
.L_7685:
        /*0048*/ 	.byte	0x04, 0x17
        /*004a*/ 	.short	(.L_7687 - .L_7686)
.L_7686:
        /*004c*/ 	.word	0x00000000
        /*0050*/ 	.short	0x0005
        /*0052*/ 	.short	0x0028
        /*0054*/ 	.byte	0x00, 0xf0, 0x21, 0x00


	//----- nvinfo : EIATTR_KPARAM_INFO
	.align		4
.L_7687:
        /*0058*/ 	.byte	0x04, 0x17
        /*005a*/ 	.short	(.L_7689 - .L_7688)
.L_7688:
        /*005c*/ 	.word	0x00000000
        /*0060*/ 	.short	0x0004
        /*0062*/ 	.short	0x0020
        /*0064*/ 	.byte	0x00, 0xf0, 0x21, 0x00


	//----- nvinfo : EIATTR_KPARAM_INFO
	.align		4
.L_7689:
        /*0068*/ 	.byte	0x04, 0x17
        /*006a*/ 	.short	(.L_7691 - .L_7690)
.L_7690:
        /*006c*/ 	.word	0x00000000
        /*0070*/ 	.short	0x0003
        /*0072*/ 	.short	0x0018
        /*0074*/ 	.byte	0x00, 0xf0, 0x21, 0x00


	//----- nvinfo : EIATTR_KPARAM_INFO
	.align		4
.L_7691:
        /*0078*/ 	.byte	0x04, 0x17
        /*007a*/ 	.short	(.L_7693 - .L_7692)
.L_7692:
        /*007c*/ 	.word	0x00000000
        /*0080*/ 	.short	0x0002
        /*0082*/ 	.short	0x0010
        /*0084*/ 	.byte	0x00, 0xf0, 0x21, 0x00


	//----- nvinfo : EIATTR_KPARAM_INFO
	.align		4
.L_7693:
        /*0088*/ 	.byte	0x04, 0x17
        /*008a*/ 	.short	(.L_7695 - .L_7694)
.L_7694:
        /*008c*/ 	.word	0x00000000
        /*0090*/ 	.short	0x0001
        /*0092*/ 	.short	0x0008
        /*0094*/ 	.byte	0x00, 0xf0, 0x21, 0x00


	//----- nvinfo : EIATTR_KPARAM_INFO
	.align		4
.L_7695:
        /*0098*/ 	.byte	0x04, 0x17
        /*009a*/ 	.short	(.L_7697 - .L_7696)
.L_7696:
        /*009c*/ 	.word	0x00000000
        /*00a0*/ 	.short	0x0000
        /*00a2*/ 	.short	0x0000
        /*00a4*/ 	.byte	0x00, 0xf0, 0x21, 0x00


	//----- nvinfo : EIATTR_SPARSE_MMA_MASK
	.align		4
.L_7697:
        /*00a8*/ 	.byte	0x03, 0x50
        /*00aa*/ 	.short	0x0000


	//----- nvinfo : EIATTR_MAXREG_COUNT
	.align		4
        /*00ac*/ 	.byte	0x03, 0x1b
        /*00ae*/ 	.short	0x00ff


	//----- nvinfo : EIATTR_MERCURY_ISA_VERSION
	.align		4
        /*00b0*/ 	.byte	0x03, 0x5f
        /*00b2*/ 	.short	0x0101


	//----- nvinfo : EIATTR_EXIT_INSTR_OFFSETS
	.align		4
        /*00b4*/ 	.byte	0x04, 0x1c
        /*00b6*/ 	.short	(.L_7699 - .L_7698)


	//   ....[0]....
.L_7698:
        /*00b8*/ 	.word	0x000000d0


	//   ....[1]....
        /*00bc*/ 	.word	0x00000360


	//   ....[2]....
        /*00c0*/ 	.word	0x00000af0


	//   ....[3]....
        /*00c4*/ 	.word	0x000012c0


	//----- nvinfo : EIATTR_CRS_STACK_SIZE
	.align		4
.L_7699:
        /*00c8*/ 	.byte	0x04, 0x1e
        /*00ca*/ 	.short	(.L_7701 - .L_7700)
.L_7700:
        /*00cc*/ 	.word	0x00000000


	//----- nvinfo : EIATTR_CBANK_PARAM_SIZE
	.align		4
.L_7701:
        /*00d0*/ 	.byte	0x03, 0x19
        /*00d2*/ 	.short	0x0041


	//----- nvinfo : EIATTR_PARAM_CBANK
	.align		4
        /*00d4*/ 	.byte	0x04, 0x0a
        /*00d6*/ 	.short	(.L_7703 - .L_7702)
	.align		4
.L_7702:
        /*00d8*/ 	.word	index@(.nv.constant0._ZN2at6native47batch_norm_transform_input_channels_last_kernelIdddLi4EEEvPKT_S4_PKT0_S7_PKT1_SA_PS2_iib)
        /*00dc*/ 	.short	0x0210
        /*00de*/ 	.short	0x0041


	//----- nvinfo : EIATTR_SW_WAR
	.align		4
.L_7703:
        /*00e0*/ 	.byte	0x04, 0x36
        /*00e2*/ 	.short	(.L_7705 - .L_7704)
.L_7704:
        /*00e4*/ 	.word	0x00000008
.L_7705:


//--------------------- .nv.callgraph             --------------------------
	.section	.nv.callgraph,"",@"SHT_CUDA_CALLGRAPH"
	.align	4
	.sectionentsize	8
	.align		4
        /*0000*/ 	.word	0x00000000
	.align		4
        /*0004*/ 	.word	0xffffffff
	.align		4
        /*0008*/ 	.word	index@(_ZN2at6native18elementwise_kernelILi128ELi4EZNS0_15gpu_kernel_implIZZZNS0_49_GLOBAL__N__b919a28f_16_Normalization_cu_5c38458722batch_norm_calc_invstdERKNS_6TensorES6_dENKUlvE_clEvENKUlvE2_clEvEUlN3c108BFloat16EE_EEvRNS_18TensorIteratorBaseERKT_EUliE_EEviT1_)
	.align		4
        /*000c*/ 	.word	index@(__assertfail)
	.align		4
        /*0010*/ 	.word	index@(_ZN2at6native27unrolled_elementwise_kernelIZZZNS0_49_GLOBAL__N__b919a28f_16_Normalization_cu_5c38458722batch_norm_calc_invstdERKNS_6TensorES5_dENKUlvE_clEvENKUlvE2_clEvEUlN3c108BFloat16EE_St5arrayIPcLm2EELi4E23TrivialOffsetCalculatorILi1EjESF_NS0_6memory12LoadWithCastILi1EEENSG_13StoreWithCastILi1EEEEEviT_T0_T2_T3_T4_T5_)
	.align		4
        /*0014*/ 	.word	index@(__assertfail)
	.align		4
        /*0018*/ 	.word	index@(_ZN2at6native18elementwise_kernelILi128ELi4EZNS0_15gpu_kernel_implIZZZNS0_49_GLOBAL__N__b919a28f_16_Normalization_cu_5c38458722batch_norm_calc_invstdERKNS_6TensorES6_dENKUlvE_clEvENKUlvE1_clEvEUlN3c104HalfEE_EEvRNS_18TensorIteratorBaseERKT_EUliE_EEviT1_)
	.align		4
        /*001c*/ 	.word	index@(__assertfail)
	.align		4
        /*0020*/ 	.word	index@(_ZN2at6native27unrolled_elementwise_kernelIZZZNS0_49_GLOBAL__N__b919a28f_16_Normalization_cu_5c38458722batch_norm_calc_invstdERKNS_6TensorES5_dENKUlvE_clEvENKUlvE1_clEvEUlN3c104HalfEE_St5arrayIPcLm2EELi4E23TrivialOffsetCalculatorILi1EjESF_NS0_6memory12LoadWithCastILi1EEENSG_13StoreWithCastILi1EEEEEviT_T0_T2_T3_T4_T5_)
	.align		4
        /*0024*/ 	.word	index@(__assertfail)
	.align		4
        /*0028*/ 	.word	index@(_ZN2at6native18elementwise_kernelILi128ELi4EZNS0_15gpu_kernel_implIZZZNS0_49_GLOBAL__N__b919a28f_16_Normalization_cu_5c38458722batch_norm_calc_invstdERKNS_6TensorES6_dENKUlvE_clEvENKUlvE0_clEvEUlfE_EEvRNS_18TensorIteratorBaseERKT_EUliE_EEviT1_)
	.align		4
        /*002c*/ 	.word	index@(__assertfail)
	.align		4
        /*0030*/ 	.word	index@(_ZN2at6native27unrolled_elementwise_kernelIZZZNS0_49_GLOBAL__N__b919a28f_16_Normalization_cu_5c38458722batch_norm_calc_invstdERKNS_6TensorES5_dENKUlvE_clEvENKUlvE0_clEvEUlfE_St5arrayIPcLm2EELi4E23TrivialOffsetCalculatorILi1EjESD_NS0_6memory12LoadWithCastILi1EEENSE_13StoreWithCastILi1EEEEEviT_T0_T2_T3_T4_T5_)
	.align		4
        /*0034*/ 	.word	index@(__assertfail)
	.align		4
        /*0038*/ 	.word	index@(_ZN2at6native18elementwise_kernelILi128ELi4EZNS0_15gpu_kernel_implIZZZNS0_49_GLOBAL__N__b919a28f_16_Normalization_cu_5c38458722batch_norm_calc_invstdERKNS_6TensorES6_dENKUlvE_clEvENKUlvE_clEvEUldE_EEvRNS_18TensorIteratorBaseERKT_EUliE_EEviT1_)
	.align		4
        /*003c*/ 	.word	index@(__assertfail)
	.align		4
        /*0040*/ 	.word	index@(_ZN2at6native27unrolled_elementwise_kernelIZZZNS0_49_GLOBAL__N__b919a28f_16_Normalization_cu_5c38458722batch_norm_calc_invstdERKNS_6TensorES5_dENKUlvE_clEvENKUlvE_clEvEUldE_St5arrayIPcLm2EELi4E23TrivialOffsetCalculatorILi1EjESD_NS0_6memory12LoadWithCastILi1EEENSE_13StoreWithCastILi1EEEEEviT_T0_T2_T3_T4_T5_)
	.align		4
        /*0044*/ 	.word	index@(__assertfail)
	.align		4
        /*0048*/ 	.word	index@(_ZN2at6native18elementwise_kernelILi128ELi4EZNS0_15gpu_kernel_implIZZZNS0_49_GLOBAL__N__b919a28f_16_Normalization_cu_5c38458736batch_norm_elementwise_backward_evalERKNS_6TensorES6_S6_S6_ENKUlvE0_clEvENKUlvE2_clEvEUlN3c108BFloat16EfE_EEvRNS_18TensorIteratorBaseERKT_EUliE_EEviT1_)
	.align		4
        /*004c*/ 	.word	index@(__assertfail)
	.align		4
        /*0050*/ 	.word	index@(_ZN2at6native27unrolled_elementwise_kernelIZZZNS0_49_GLOBAL__N__b919a28f_16_Normalization_cu_5c38458736batch_norm_elementwise_backward_evalERKNS_6TensorES5_S5_S5_ENKUlvE0_clEvENKUlvE2_clEvEUlN3c108BFloat16EfE_St5arrayIPcLm3EELi4E23TrivialOffsetCalculatorILi2EjESE_ILi1EjENS0_6memory12LoadWithCastILi2EEENSH_13StoreWithCastILi1EEEEEviT_T0_T2_T3_T4_T5_)
	.align		4
        /*0054*/ 	.word	index@(__assertfail)
	.align		4
        /*0058*/ 	.word	index@(_ZN2at6native18elementwise_kernelILi128ELi4EZNS0_15gpu_kernel_implIZZZNS0_49_GLOBAL__N__b919a28f_16_Normalization_cu_5c38458736batch_norm_elementwise_backward_evalERKNS_6TensorES6_S6_S6_ENKUlvE0_clEvENKUlvE1_clEvEUlN3c104HalfEfE_EEvRNS_18TensorIteratorBaseERKT_EUliE_EEviT1_)
	.align		4
        /*005c*/ 	.word	index@(__assertfail)
	.align		4
        /*0060*/ 	.word	index@(_ZN2at6native27unrolled_elementwise_kernelIZZZNS0_49_GLOBAL__N__b919a28f_16_Normalization_cu_5c38458736batch_norm_elementwise_backward_evalERKNS_6TensorES5_S5_S5_ENKUlvE0_clEvENKUlvE1_clEvEUlN3c104HalfEfE_St5arrayIPcLm3EELi4E23TrivialOffsetCalculatorILi2EjESE_ILi1EjENS0_6memory12LoadWithCastILi2EEENSH_13StoreWithCastILi1EEEEEviT_T0_T2_T3_T4_T5_)
	.align		4
        /*0064*/ 	.word	index@(__assertfail)
	.align		4
        /*0068*/ 	.word	index@(_ZN2at6native18elementwise_kernelILi128ELi4EZNS0_15gpu_kernel_implIZZZNS0_49_GLOBAL__N__b919a28f_16_Normalization_cu_5c38458736batch_norm_elementwise_backward_evalERKNS_6TensorES6_S6_S6_ENKUlvE0_clEvENKUlvE0_clEvEUlffE_EEvRNS_18TensorIteratorBaseERKT_EUliE_EEviT1_)
	.align		4
        /*006c*/ 	.word	index@(__assertfail)
	.align		4
        /*0070*/ 	.word	index@(_ZN2at6native27unrolled_elementwise_kernelIZZZNS0_49_GLOBAL__N__b919a28f_16_Normalization_cu_5c38458736batch_norm_elementwise_backward_evalERKNS_6TensorES5_S5_S5_ENKUlvE0_clEvENKUlvE0_clEvEUlffE_St5arrayIPcLm3EELi4E23TrivialOffsetCalculatorILi2EjESC_ILi1EjENS0_6memory12LoadWithCastILi2EEENSF_13StoreWithCastILi1EEEEEviT_T0_T2_T3_T4_T5_)
	.align		4
        /*0074*/ 	.word	index@(__assertfail)
	.align		4
        /*0078*/ 	.word	index@(_ZN2at6native18elementwise_kernelILi128ELi4EZNS0_15gpu_kernel_implIZZZNS0_49_GLOBAL__N__b919a28f_16_Normalization_cu_5c38458736batch_norm_elementwise_backward_evalERKNS_6TensorES6_S6_S6_ENKUlvE0_clEvENKUlvE_clEvEUlddE_EEvRNS_18TensorIteratorBaseERKT_EUliE_EEviT1_)
	.align		4
        /*007c*/ 	.word	index@(__assertfail)
	.align		4
        /*0080*/ 	.word	index@(_ZN2at6native27unrolled_elementwise_kernelIZZZNS0_49_GLOBAL__N__b919a28f_16_Normalization_cu_5c38458736batch_norm_elementwise_backward_evalERKNS_6TensorES5_S5_S5_ENKUlvE0_clEvENKUlvE_clEvEUlddE_St5arrayIPcLm3EELi4E23TrivialOffsetCalculatorILi2EjESC_ILi1EjENS0_6memory12LoadWithCastILi2EEENSF_13StoreWithCastILi1EEEEEviT_T0_T2_T3_T4_T5_)
	.align		4
        /*0084*/ 	.word	index@(__assertfail)
	.align		4
        /*0088*/ 	.word	index@(_ZN2at6native18elementwise_kernelILi128ELi4EZNS0_15gpu_kernel_implIZZZNS0_49_GLOBAL__N__b919a28f_16_Normalization_cu_5c38458736batch_norm_elementwise_backward_evalERKNS_6TensorES6_S6_S6_ENKUlvE_clEvENKUlvE2_clEvEUlN3c108BFloat16EffE_EEvRNS_18TensorIteratorBaseERKT_EUliE_EEviT1_)
	.align		4
        /*008c*/ 	.word	index@(__assertfail)
	.align		4
        /*0090*/ 	.word	index@(_ZN2at6native27unrolled_elementwise_kernelIZZZNS0_49_GLOBAL__N__b919a28f_16_Normalization_cu_5c38458736batch_norm_elementwise_backward_evalERKNS_6TensorES5_S5_S5_ENKUlvE_clEvENKUlvE2_clEvEUlN3c108BFloat16EffE_St5arrayIPcLm4EELi4E23TrivialOffsetCalculatorILi3EjESE_ILi1EjENS0_6memory12LoadWithCastILi3EEENSH_13StoreWithCastILi1EEEEEviT_T0_T2_T3_T4_T5_)
	.align		4
        /*0094*/ 	.word	index@(__assertfail)
	.align		4
        /*0098*/ 	.word	index@(_ZN2at6native18elementwise_kernelILi128ELi4EZNS0_15gpu_kernel_implIZZZNS0_49_GLOBAL__N__b919a28f_16_Normalization_cu_5c38458736batch_norm_elementwise_backward_evalERKNS_6TensorES6_S6_S6_ENKUlvE_clEvENKUlvE1_clEvEUlN3c104HalfEffE_EEvRNS_18TensorIteratorBaseERKT_EUliE_EEviT1_)
	.align		4
        /*009c*/ 	.word	index@(__assertfail)
	.align		4
        /*00a0*/ 	.word	index@(_ZN2at6native27unrolled_elementwise_kernelIZZZNS0_49_GLOBAL__N__b919a28f_16_Normalization_cu_5c38458736batch_norm_elementwise_backward_evalERKNS_6TensorES5_S5_S5_ENKUlvE_clEvENKUlvE1_clEvEUlN3c104HalfEffE_St5arrayIPcLm4EELi4E23TrivialOffsetCalculatorILi3EjESE_ILi1EjENS0_6memory12LoadWithCastILi3EEENSH_13StoreWithCastILi1EEEEEviT_T0_T2_T3_T4_T5_)
	.align		4
        /*00a4*/ 	.word	index@(__assertfail)
	.align		4
        /*00a8*/ 	.word	index@(_ZN2at6native18elementwise_kernelILi128ELi4EZNS0_15gpu_kernel_implIZZZNS0_49_GLOBAL__N__b919a28f_16_Normalization_cu_5c38458736batch_norm_elementwise_backward_evalERKNS_6TensorES6_S6_S6_ENKUlvE_clEvENKUlvE0_clEvEUlfffE_EEvRNS_18TensorIteratorBaseERKT_EUliE_EEviT1_)
	.align		4
        /*00ac*/ 	.word	index@(__assertfail)
	.align		4
        /*00b0*/ 	.word	index@(_ZN2at6native27unrolled_elementwise_kernelIZZZNS0_49_GLOBAL__N__b919a28f_16_Normalization_cu_5c38458736batch_norm_elementwise_backward_evalERKNS_6TensorES5_S5_S5_ENKUlvE_clEvENKUlvE0_clEvEUlfffE_St5arrayIPcLm4EELi4E23TrivialOffsetCalculatorILi3EjESC_ILi1EjENS0_6memory12LoadWithCastILi3EEENSF_13StoreWithCastILi1EEEEEviT_T0_T2_T3_T4_T5_)
	.align		4
        /*00b4*/ 	.word	index@(__assertfail)
	.align		4
        /*00b8*/ 	.word	index@(_ZN2at6native18elementwise_kernelILi128ELi4EZNS0_15gpu_kernel_implIZZZNS0_49_GLOBAL__N__b919a28f_16_Normalization_cu_5c38458736batch_norm_elementwise_backward_evalERKNS_6TensorES6_S6_S6_ENKUlvE_clEvENKUlvE_clEvEUldddE_EEvRNS_18TensorIteratorBaseERKT_EUliE_EEviT1_)
	.align		4
        /*00bc*/ 	.word	index@(__assertfail)
	.align		4
        /*00c0*/ 	.word	index@(_ZN2at6native27unrolled_elementwise_kernelIZZZNS0_49_GLOBAL__N__b919a28f_16_Normalization_cu_5c38458736batch_norm_elementwise_backward_evalERKNS_6TensorES5_S5_S5_ENKUlvE_clEvENKUlvE_clEvEUldddE_St5arrayIPcLm4EELi4E23TrivialOffsetCalculatorILi3EjESC_ILi1EjENS0_6memory12LoadWithCastILi3EEENSF_13StoreWithCastILi1EEEEEviT_T0_T2_T3_T4_T5_)
	.align		4
        /*00c4*/ 	.word	index@(__assertfail)
	.align		4
        /*00c8*/ 	.word	index@(_ZN2at6native18elementwise_kernelILi128ELi4EZNS0_15gpu_kernel_implIZZZNS0_49_GLOBAL__N__b919a28f_16_Normalization_cu_5c38458737batch_norm_elementwise_backward_trainERKNS_6TensorES6_S6_S6_S6_S6_S6_ENKUlvE0_clEvENKUlvE2_clEvEUlN3c108BFloat16ESA_fffffE_EEvRNS_18TensorIteratorBaseERKT_EUliE_EEviT1_)
	.align		4
        /*00cc*/ 	.word	index@(__assertfail)
	.align		4
        /*00d0*/ 	.word	index@(_ZN2at6native27unrolled_elementwise_kernelIZZZNS0_49_GLOBAL__N__b919a28f_16_Normalization_cu_5c38458737batch_norm_elementwise_backward_trainERKNS_6TensorES5_S5_S5_S5_S5_S5_ENKUlvE0_clEvENKUlvE2_clEvEUlN3c108BFloat16ES9_fffffE_St5arrayIPcLm8EELi4E23TrivialOffsetCalculatorILi7EjESE_ILi1EjENS0_6memory12LoadWithCastILi7EEENSH_13StoreWithCastILi1EEEEEviT_T0_T2_T3_T4_T5_)
	.align		4
        /*00d4*/ 	.word	index@(__assertfail)
	.align		4
        /*00d8*/ 	.word	index@(_ZN2at6native18elementwise_kernelILi128ELi4EZNS0_15gpu_kernel_implIZZZNS0_49_GLOBAL__N__b919a28f_16_Normalization_cu_5c38458737batch_norm_elementwise_backward_trainERKNS_6TensorES6_S6_S6_S6_S6_S6_ENKUlvE0_clEvENKUlvE1_clEvEUlN3c104HalfESA_fffffE_EEvRNS_18TensorIteratorBaseERKT_EUliE_EEviT1_)
	.align		4
        /*00dc*/ 	.word	index@(__assertfail)
	.align		4
        /*00e0*/ 	.word	index@(_ZN2at6native27unrolled_elementwise_kernelIZZZNS0_49_GLOBAL__N__b919a28f_16_Normalization_cu_5c38458737batch_norm_elementwise_backward_trainERKNS_6TensorES5_S5_S5_S5_S5_S5_ENKUlvE0_clEvENKUlvE1_clEvEUlN3c104HalfES9_fffffE_St5arrayIPcLm8EELi4E23TrivialOffsetCalculatorILi7EjESE_ILi1EjENS0_6memory12LoadWithCastILi7EEENSH_13StoreWithCastILi1EEEEEviT_T0_T2_T3_T4_T5_)
	.align		4
        /*00e4*/ 	.word	index@(__assertfail)
	.align		4
        /*00e8*/ 	.word	index@(_ZN2at6native18elementwise_kernelILi128ELi4EZNS0_15gpu_kernel_implIZZZNS0_49_GLOBAL__N__b919a28f_16_Normalization_cu_5c38458737batch_norm_elementwise_backward_trainERKNS_6TensorES6_S6_S6_S6_S6_S6_ENKUlvE0_clEvENKUlvE0_clEvEUlfffffffE_EEvRNS_18TensorIteratorBaseERKT_EUliE_EEviT1_)
	.align		4
        /*00ec*/ 	.word	index@(__assertfail)
	.align		4
        /*00f0*/ 	.word	index@(_ZN2at6native27unrolled_elementwise_kernelIZZZNS0_49_GLOBAL__N__b919a28f_16_Normalization_cu_5c38458737batch_norm_elementwise_backward_trainERKNS_6TensorES5_S5_S5_S5_S5_S5_ENKUlvE0_clEvENKUlvE0_clEvEUlfffffffE_St5arrayIPcLm8EELi4E23TrivialOffsetCalculatorILi7EjESC_ILi1EjENS0_6memory12LoadWithCastILi7EEENSF_13StoreWithCastILi1EEEEEviT_T0_T2_T3_T4_T5_)
	.align		4
        /*00f4*/ 	.word	index@(__assertfail)
	.align		4
        /*00f8*/ 	.word	index@(_ZN2at6native18elementwise_kernelILi128ELi4EZNS0_15gpu_kernel_implIZZZNS0_49_GLOBAL__N__b919a28f_16_Normalization_cu_5c38458737batch_norm_elementwise_backward_trainERKNS_6TensorES6_S6_S6_S6_S6_S6_ENKUlvE0_clEvENKUlvE_clEvEUldddddddE_EEvRNS_18TensorIteratorBaseERKT_EUliE_EEviT1_)
	.align		4
        /*00fc*/ 	.word	index@(__assertfail)
	.align		4
        /*0100*/ 	.word	index@(_ZN2at6native27unrolled_elementwise_kernelIZZZNS0_49_GLOBAL__N__b919a28f_16_Normalization_cu_5c38458737batch_norm_elementwise_backward_trainERKNS_6TensorES5_S5_S5_S5_S5_S5_ENKUlvE0_clEvENKUlvE_clEvEUldddddddE_St5arrayIPcLm8EELi4E23TrivialOffsetCalculatorILi7EjESC_ILi1EjENS0_6memory12LoadWithCastILi7EEENSF_13StoreWithCastILi1EEEEEviT_T0_T2_T3_T4_T5_)
	.align		4
        /*0104*/ 	.word	index@(__assertfail)
	.align		4
        /*0108*/ 	.word	index@(_ZN2at6native18elementwise_kernelILi128ELi4EZNS0_15gpu_kernel_implIZZZNS0_49_GLOBAL__N__b919a28f_16_Normalization_cu_5c38458722batch_norm_elementwiseERKNS_6TensorES6_RKSt8optionalIS4_ESA_S6_S6_ENKUlvE0_clEvENKUlvE2_clEvEUlN3c104HalfEffffE_EEvRNS_18TensorIteratorBaseERKT_EUliE_EEviT1_)
	.align		4
        /*010c*/ 	.word	index@(__assertfail)
	.align		4
        /*0110*/ 	.word	index@(_ZN2at6native27unrolled_elementwise_kernelIZZZNS0_49_GLOBAL__N__b919a28f_16_Normalization_cu_5c38458722batch_norm_elementwiseERKNS_6TensorES5_RKSt8optionalIS3_ES9_S5_S5_ENKUlvE0_clEvENKUlvE2_clEvEUlN3c104HalfEffffE_St5arrayIPcLm6EELi4E23TrivialOffsetCalculatorILi5EjESI_ILi1EjENS0_6memory12LoadWithCastILi5EEENSL_13StoreWithCastILi1EEEEEviT_T0_T2_T3_T4_T5_)
	.align		4
        /*0114*/ 	.word	index@(__assertfail)
	.align		4
        /*0118*/ 	.word	index@(_ZN2at6native18elementwise_kernelILi128ELi4EZNS0_15gpu_kernel_implIZZZNS0_49_GLOBAL__N__b919a28f_16_Normalization_cu_5c38458722batch_norm_elementwiseERKNS_6TensorES6_RKSt8optionalIS4_ESA_S6_S6_ENKUlvE0_clEvENKUlvE1_clEvEUlN3c108BFloat16EffffE_EEvRNS_18TensorIteratorBaseERKT_EUliE_EEviT1_)
	.align		4
        /*011c*/ 	.word	index@(__assertfail)
	.align		4
        /*0120*/ 	.word	index@(_ZN2at6native27unrolled_elementwise_kernelIZZZNS0_49_GLOBAL__N__b919a28f_16_Normalization_cu_5c38458722batch_norm_elementwiseERKNS_6TensorES5_RKSt8optionalIS3_ES9_S5_S5_ENKUlvE0_clEvENKUlvE1_clEvEUlN3c108BFloat16EffffE_St5arrayIPcLm6EELi4E23TrivialOffsetCalculatorILi5EjESI_ILi1EjENS0_6memory12LoadWithCastILi5EEENSL_13StoreWithCastILi1EEEEEviT_T0_T2_T3_T4_T5_)
	.align		4
        /*0124*/ 	.word	index@(__assertfail)
	.align		4
        /*0128*/ 	.word	index@(_ZN2at6native18elementwise_kernelILi128ELi4EZNS0_15gpu_kernel_implIZZZNS0_49_GLOBAL__N__b919a28f_16_Normalization_cu_5c38458722batch_norm_elementwiseERKNS_6TensorES6_RKSt8optionalIS4_ESA_S6_S6_ENKUlvE0_clEvENKUlvE0_clEvEUlfffffE_EEvRNS_18TensorIteratorBaseERKT_EUliE_EEviT1_)
	.align		4
        /*012c*/ 	.word	index@(__assertfail)
	.align		4
        /*0130*/ 	.word	index@(_ZN2at6native27unrolled_elementwise_kernelIZZZNS0_49_GLOBAL__N__b919a28f_16_Normalization_cu_5c38458722batch_norm_elementwiseERKNS_6TensorES5_RKSt8optionalIS3_ES9_S5_S5_ENKUlvE0_clEvENKUlvE0_clEvEUlfffffE_St5arrayIPcLm6EELi4E23TrivialOffsetCalculatorILi5EjESG_ILi1EjENS0_6memory12LoadWithCastILi5EEENSJ_13StoreWithCastILi1EEEEEviT_T0_T2_T3_T4_T5_)
	.align		4
        /*0134*/ 	.word	index@(__assertfail)
	.align		4
        /*0138*/ 	.word	index@(_ZN2at6native18elementwise_kernelILi128ELi4EZNS0_15gpu_kernel_implIZZZNS0_49_GLOBAL__N__b919a28f_16_Normalization_cu_5c38458722batch_norm_elementwiseERKNS_6TensorES6_RKSt8optionalIS4_ESA_S6_S6_ENKUlvE0_clEvENKUlvE_clEvEUldddddE_EEvRNS_18TensorIteratorBaseERKT_EUliE_EEviT1_)
	.align		4
        /*013c*/ 	.word	index@(__assertfail)
	.align		4
        /*0140*/ 	.word	index@(_ZN2at6native27unrolled_elementwise_kernelIZZZNS0_49_GLOBAL__N__b919a28f_16_Normalization_cu_5c38458722batch_norm_elementwiseERKNS_6TensorES5_RKSt8optionalIS3_ES9_S5_S5_ENKUlvE0_clEvENKUlvE_clEvEUldddddE_St5arrayIPcLm6EELi4E23TrivialOffsetCalculatorILi5EjESG_ILi1EjENS0_6memory12LoadWithCastILi5EEENSJ_13StoreWithCastILi1EEEEEviT_T0_T2_T3_T4_T5_)
	.align		4
        /*0144*/ 	.word	index@(__assertfail)
	.align		4
        /*0148*/ 	.word	0x00000000
	.align		4
        /*014c*/ 	.word	0xfffffffe
	.align		4
        /*0150*/ 	.word	0x00000000
	.align		4
        /*0154*/ 	.word	0xfffffffd
	.align		4
        /*0158*/ 	.word	0x00000000
	.align		4
        /*015c*/ 	.word	0xfffffffc


//--------------------- .nv.constant4             --------------------------
	.section	.nv.constant4,"a",@progbits
	.align	8
	.align		8
.nv.constant4:
        /*0000*/ 	.dword	__unnamed_1
	.align		8
        /*0008*/ 	.dword	__unnamed_2
	.align		8
        /*0010*/ 	.dword	__unnamed_3
	.align		8
        /*0018*/ 	.dword	__unnamed_4
	.align		8
        /*0020*/ 	.dword	__unnamed_5
	.align		8
        /*0028*/ 	.dword	__unnamed_6
	.align		8
        /*0030*/ 	.dword	__unnamed_7
	.align		8
        /*0038*/ 	.dword	__unnamed_8
	.align		8
        /*0040*/ 	.dword	_ZN47_INTERNAL_b919a28f_16_Normalization_cu_5c3845874cuda3std3__45__cpo5beginE
	.align		8
        /*0048*/ 	.dword	_ZN47_INTERNAL_b919a28f_16_Normalization_cu_5c3845874cuda3std3__45__cpo3endE
	.align		8
        /*0050*/ 	.dword	_ZN47_INTERNAL_b919a28f_16_Normalization_cu_5c3845874cuda3std3__45__cpo6cbeginE
	.align		8
        /*0058*/ 	.dword	_ZN47_INTERNAL_b919a28f_16_Normalization_cu_5c3845874cuda3std3__45__cpo4cendE
	.align		8
        /*0060*/ 	.dword	_ZN47_INTERNAL_b919a28f_16_Normalization_cu_5c3845874cuda3std3__45__cpo6rbeginE
	.align		8
        /*0068*/ 	.dword	_ZN47_INTERNAL_b919a28f_16_Normalization_cu_5c3845874cuda3std3__45__cpo4rendE
	.align		8
        /*0070*/ 	.dword	_ZN47_INTERNAL_b919a28f_16_Normalization_cu_5c3845874cuda3std3__45__cpo7crbeginE
	.align		8
        /*0078*/ 	.dword	_ZN47_INTERNAL_b919a28f_16_Normalization_cu_5c3845874cuda3std3__45__cpo5crendE
	.align		8
        /*0080*/ 	.dword	_ZN47_INTERNAL_b919a28f_16_Normalization_cu_5c3845874cuda3std3__449_GLOBAL__N__b919a28f_16_Normalization_cu_5c3845876ignoreE
	.align		8
        /*0088*/ 	.dword	_ZN47_INTERNAL_b919a28f_16_Normalization_cu_5c3845874cuda3std3__419piecewise_constructE
	.align		8
        /*0090*/ 	.dword	_ZN47_INTERNAL_b919a28f_16_Normalization_cu_5c3845874cuda3std3__48in_placeE
	.align		8
        /*0098*/ 	.dword	_ZN47_INTERNAL_b919a28f_16_Normalization_cu_5c3845874cuda3std3__420unreachable_sentinelE
	.align		8
        /*00a0*/ 	.dword	_ZN47_INTERNAL_b919a28f_16_Normalization_cu_5c3845874cuda3std6ranges3__45__cpo4swapE
	.align		8
        /*00a8*/ 	.dword	_ZN47_INTERNAL_b919a28f_16_Normalization_cu_5c3845874cuda3std6ranges3__45__cpo9iter_moveE
	.align		8
        /*00b0*/ 	.dword	_ZN47_INTERNAL_b919a28f_16_Normalization_cu_5c3845874cuda3std6ranges3__45__cpo5beginE
	.align		8
        /*00b8*/ 	.dword	_ZN47_INTERNAL_b919a28f_16_Normalization_cu_5c3845874cuda3std6ranges3__45__cpo3endE
	.align		8
        /*00c0*/ 	.dword	_ZN47_INTERNAL_b919a28f_16_Normalization_cu_5c3845874cuda3std6ranges3__45__cpo6cbeginE
	.align		8
        /*00c8*/ 	.dword	_ZN47_INTERNAL_b919a28f_16_Normalization_cu_5c3845874cuda3std6ranges3__45__cpo4cendE
	.align		8
        /*00d0*/ 	.dword	_ZN47_INTERNAL_b919a28f_16_Normalization_cu_5c3845874cuda3std6ranges3__45__cpo7advanceE
	.align		8
        /*00d8*/ 	.dword	_ZN47_INTERNAL_b919a28f_16_Normalization_cu_5c3845874cuda3std6ranges3__45__cpo9iter_swapE
	.align		8
        /*00e0*/ 	.dword	_ZN47_INTERNAL_b919a28f_16_Normalization_cu_5c3845874cuda3std6ranges3__45__cpo4nextE
	.align		8
        /*00e8*/ 	.dword	_ZN47_INTERNAL_b919a28f_16_Normalization_cu_5c3845874cuda3std6ranges3__45__cpo4prevE
	.align		8
        /*00f0*/ 	.dword	_ZN47_INTERNAL_b919a28f_16_Normalization_cu_5c3845874cuda3std6ranges3__45__cpo4dataE
	.align		8
        /*00f8*/ 	.dword	_ZN47_INTERNAL_b919a28f_16_Normalization_cu_5c3845874cuda3std6ranges3__45__cpo5cdataE
	.align		8
        /*0100*/ 	.dword	_ZN47_INTERNAL_b919a28f_16_Normalization_cu_5c3845874cuda3std6ranges3__45__cpo4sizeE
	.align		8
        /*0108*/ 	.dword	_ZN47_INTERNAL_b919a28f_16_Normalization_cu_5c3845874cuda3std6ranges3__45__cpo5ssizeE
	.align		8
        /*0110*/ 	.dword	_ZN47_INTERNAL_b919a28f_16_Normalization_cu_5c3845874cuda3std6ranges3__45__cpo8distanceE
	.align		8
        /*0118*/ 	.dword	_ZN47_INTERNAL_b919a28f_16_Normalization_cu_5c3845876thrust23THRUST_300001_SM_900_NS6system6detail10sequential3seqE
	.align		8
        /*0120*/ 	.dword	$str$13
	.align		8
        /*0128*/ 	.dword	$str$14
	.align		8
        /*0130*/ 	.dword	__assertfail


//--------------------- .text._ZN2at6native49_GLOBAL__N__b919a28f_16_Normalization_cu_5c38458745unrolled_elementwise_kernel_for_multi_outputsILi3EZZZNS1_34batch_norm_update_stats_and_invertERKNS_6TensorES5_S5_S5_ddlENKUlvE_clEvENKUlvE2_clEvEUlffN3c108BFloat16ES9_E_St5arrayIPcLm7EE16OffsetCalculatorILi4EjLb0EESE_ILi3EjLb0EEEEviT0_T1_T2_T3_ --------------------------
	.section	.text._ZN2at6native49_GLOBAL__N__b919a28f_16_Normalization_cu_5c38458745unrolled_elementwise_kernel_for_multi_outputsILi3EZZZNS1_34batch_norm_update_stats_and_invertERKNS_6TensorES5_S5_S5_ddlENKUlvE_clEvENKUlvE2_clEvEUlffN3c108BFloat16ES9_E_St5arrayIPcLm7EE16OffsetCalculatorILi4EjLb0EESE_ILi3EjLb0EEEEviT0_T1_T2_T3_,"ax",@progbits
	.align	128
.text._ZN2at6native49_GLOBAL__N__b919a28f_16_Normalization_cu_5c38458745unrolled_elementwise_kernel_for_multi_outputsILi3EZZZNS1_34batch_norm_update_stats_and_invertERKNS_6TensorES5_S5_S5_ddlENKUlvE_clEvENKUlvE2_clEvEUlffN3c108BFloat16ES9_E_St5arrayIPcLm7EE16OffsetCalculatorILi4EjLb0EESE_ILi3EjLb0EEEEviT0_T1_T2_T3_:
        .type           _ZN2at6native49_GLOBAL__N__b919a28f_16_Normalization_cu_5c38458745unrolled_elementwise_kernel_for_multi_outputsILi3EZZZNS1_34batch_norm_update_stats_and_invertERKNS_6TensorES5_S5_S5_ddlENKUlvE_clEvENKUlvE2_clEvEUlffN3c108BFloat16ES9_E_St5arrayIPcLm7EE16OffsetCalculatorILi4EjLb0EESE_ILi3EjLb0EEEEviT0_T1_T2_T3_,@function
        .size           _ZN2at6native49_GLOBAL__N__b919a28f_16_Normalization_cu_5c38458745unrolled_elementwise_kernel_for_multi_outputsILi3EZZZNS1_34batch_norm_update_stats_and_invertERKNS_6TensorES5_S5_S5_ddlENKUlvE_clEvENKUlvE2_clEvEUlffN3c108BFloat16ES9_E_St5arrayIPcLm7EE16OffsetCalculatorILi4EjLb0EESE_ILi3EjLb0EEEEviT0_T1_T2_T3_,(.L_x_28195 - _ZN2at6native49_GLOBAL__N__b919a28f_16_Normalization_cu_5c38458745unrolled_elementwise_kernel_for_multi_outputsILi3EZZZNS1_34batch_norm_update_stats_and_invertERKNS_6TensorES5_S5_S5_ddlENKUlvE_clEvENKUlvE2_clEvEUlffN3c108BFloat16ES9_E_St5arrayIPcLm7EE16OffsetCalculatorILi4EjLb0EESE_ILi3EjLb0EEEEviT0_T1_T2_T3_)
        .other          _ZN2at6native49_GLOBAL__N__b919a28f_16_Normalization_cu_5c38458745unrolled_elementwise_kernel_for_multi_outputsILi3EZZZNS1_34batch_norm_update_stats_and_invertERKNS_6TensorES5_S5_S5_ddlENKUlvE_clEvENKUlvE2_clEvEUlffN3c108BFloat16ES9_E_St5arrayIPcLm7EE16OffsetCalculatorILi4EjLb0EESE_ILi3EjLb0EEEEviT0_T1_T2_T3_,@"STO_CUDA_ENTRY STV_DEFAULT"
_ZN2at6native49_GLOBAL__N__b919a28f_16_Normalization_cu_5c38458745unrolled_elementwise_kernel_for_multi_outputsILi3EZZZNS1_34batch_norm_update_stats_and_invertERKNS_6TensorES5_S5_S5_ddlENKUlvE_clEvENKUlvE2_clEvEUlffN3c108BFloat16ES9_E_St5arrayIPcLm7EE16OffsetCalculatorILi4EjLb0EESE_ILi3EjLb0EEEEviT0_T1_T2_T3_:
[----:B------:R-:W-:Y:S01]  /*0000*/  LDC R1, c[0x0][0x28] ;  /* 0x00000a00ff017b82 */ /* 0x000fe20000000800 */
[----:B------:R-:W0:Y:S07]  /*0010*/  S2R R0, SR_CTAID.X ;  /* 0x0000000000007919 */ /* 0x000e2e0000002500 */
[----:B------:R-:W0:Y:S01]  /*0020*/  LDC R5, c[0x0][0x210] ;  /* 0x00008400ff057b82 */ /* 0x000e220000000800 */
[----:B------:R-:W-:Y:S01]  /*0030*/  ULDC.64 UR4, c[0x0][0x208] ;  /* 0x0000820000047ab9 */ /* 0x000fe20000000a00 */
[----:B------:R-:W-:Y:S01]  /*0040*/  BSSY B0, `(.L_x_0) ;  /* 0x0000c46000007945 */ /* 0x000fe20003800000 */
[----:B------:R-:W1:Y:S01]  /*0050*/  S2R R3, SR_TID.X ;  /* 0x0000000000037919 */ /* 0x000e620000002100 */
[----:B------:R-:W-:Y:S01]  /*0060*/  HFMA2.MMA R40, -RZ, RZ, 0, 0 ;  /* 0x00000000ff287435 */ /* 0x000fe200000001ff */
[----:B------:R-:W-:Y:S01]  /*0070*/  PRMT R39, RZ, 0x7610, R39 ;  /* 0x00007610ff277816 */ /* 0x000fe20000000027 */
[----:B------:R-:W-:Y:S01]  /*0080*/  HFMA2.MMA R36, -RZ, RZ, 0, 0 ;  /* 0x00000000ff247435 */ /* 0x000fe200000001ff */
[----:B------:R-:W-:Y:S01]  /*0090*/  PRMT R29, RZ, 0x7610, R29 ;  /* 0x00007610ff1d7816 */ /* 0x000fe2000000001d */
[----:B------:R-:W-:Y:S01]  /*00a0*/  HFMA2.MMA R16, -RZ, RZ, 0, 0 ;  /* 0x00000000ff107435 */ /* 0x000fe200000001ff */
[----:B------:R-:W-:Y:S01]  /*00b0*/  MOV R28, RZ ;  /* 0x000000ff001c7202 */ /* 0x000fe20000000f00 */
[----:B------:R-:W-:Y:S01]  /*00c0*/  HFMA2.MMA R20, -RZ, RZ, 0, 0 ;  /* 0x00000000ff147435 */ /* 0x000fe200000001ff */
[----:B------:R-:W-:Y:S01]  /*00d0*/  PRMT R38, RZ, 0x7610, R38 ;  /* 0x00007610ff267816 */ /* 0x000fe20000000026 */
[----:B------:R-:W-:Y:S01]  /*00e0*/  HFMA2.MMA R30, -RZ, RZ, 0, 0 ;  /* 0x00000000ff1e7435 */ /* 0x000fe200000001ff */
[----:B------:R-:W-:-:S02]  /*00f0*/  PRMT R37, RZ, 0x7610, R37 ;  /* 0x00007610ff257816 */ /* 0x000fc40000000025 */
[----:B------:R-:W-:Y:S02]  /*0100*/  CS2R R34, SRZ ;  /* 0x0000000000227805 */ /* 0x000fe4000001ff00 */
[----:B------:R-:W-:Y:S02]  /*0110*/  PRMT R13, RZ, 0x7610, R13 ;  /* 0x00007610ff0d7816 */ /* 0x000fe4000000000d */
[----:B------:R-:W-:Y:S02]  /*0120*/  CS2R R6, SRZ ;  /* 0x0000000000067805 */ /* 0x000fe4000001ff00 */
[----:B------:R-:W-:Y:S02]  /*0130*/  PRMT R14, RZ, 0x7610, R14 ;  /* 0x00007610ff0e7816 */ /* 0x000fe4000000000e */
[----:B------:R-:W-:Y:S02]  /*0140*/  CS2R R10, SRZ ;  /* 0x00000000000a7805 */ /* 0x000fe4000001ff00 */
[----:B------:R-:W-:-:S02]  /*0150*/  MOV R15, RZ ;  /* 0x000000ff000f7202 */ /* 0x000fc40000000f00 */
[----:B------:R-:W-:Y:S02]  /*0160*/  PRMT R17, RZ, 0x7610, R17 ;  /* 0x00007610ff117816 */ /* 0x000fe40000000011 */
[----:B------:R-:W-:Y:S02]  /*0170*/  PRMT R18, RZ, 0x7610, R18 ;  /* 0x00007610ff127816 */ /* 0x000fe40000000012 */
[----:B------:R-:W-:Y:S02]  /*0180*/  MOV R19, RZ ;  /* 0x000000ff00137202 */ /* 0x000fe40000000f00 */
[----:B------:R-:W-:Y:S02]  /*0190*/  PRMT R21, RZ, 0x7610, R21 ;  /* 0x00007610ff157816 */ /* 0x000fe40000000015 */
[----:B------:R-:W-:Y:S01]  /*01a0*/  PRMT R22, RZ, 0x7610, R22 ;  /* 0x00007610ff167816 */ /* 0x000fe20000000016 */
[----:B0-----:R-:W-:Y:S01]  /*01b0*/  IMAD R2, R0, -0x400, R5 ;  /* 0xfffffc0000027824 */ /* 0x001fe200078e0205 */
[----:B------:R-:W-:-:S02]  /*01c0*/  MOV R23, RZ ;  /* 0x000000ff00177202 */ /* 0x000fc40000000f00 */
[----:B------:R-:W-:Y:S02]  /*01d0*/  PRMT R31, RZ, 0x7610, R31 ;  /* 0x00007610ff1f7816 */ /* 0x000fe4000000001f */
[----:B-1----:R-:W-:Y:S02]  /*01e0*/  ISETP.GE.AND P0, PT, R3, R2, PT ;  /* 0x000000020300720c */ /* 0x002fe40003f06270 */
[----:B------:R-:W-:Y:S02]  /*01f0*/  PRMT R32, RZ, 0x7610, R32 ;  /* 0x00007610ff207816 */ /* 0x000fe40000000020 */
[----:B------:R-:W-:Y:S02]  /*0200*/  MOV R33, RZ ;  /* 0x000000ff00217202 */ /* 0x000fe40000000f00 */
[----:B------:R-:W-:Y:S02]  /*0210*/  PRMT R4, RZ, 0x7610, R4 ;  /* 0x00007610ff047816 */ /* 0x000fe40000000004 */
[----:B------:R-:W-:-:S02]  /*0220*/  PRMT R5, RZ, 0x7610, R5 ;  /* 0x00007610ff057816 */ /* 0x000fc40000000005 */
[----:B------:R-:W-:Y:S02]  /*0230*/  PRMT R8, RZ, 0x7610, R8 ;  /* 0x00007610ff087816 */ /* 0x000fe40000000008 */
[----:B------:R-:W-:Y:S01]  /*0240*/  PRMT R9, RZ, 0x7610, R9 ;  /* 0x00007610ff097816 */ /* 0x000fe20000000009 */
[----:B------:R-:W-:Y:S06]  /*0250*/  @P0 BRA `(.L_x_1) ;  /* 0x000000c000900947 */ /* 0x000fec0003800000 */
[----:B------:R-:W0:Y:S01]  /*0260*/  LDC R12, c[0x0][0x268] ;  /* 0x00009a00ff0c7b82 */ /* 0x000e220000000800 */
[----:B------:R-:W-:Y:S02]  /*0270*/  MOV R53, RZ ;  /* 0x000000ff00357202 */ /* 0x000fe40000000f00 */
[----:B------:R-:W-:Y:S02]  /*0280*/  CS2R R50, SRZ ;  /* 0x0000000000327805 */ /* 0x000fe4000001ff00 */
[----:B------:R-:W-:Y:S02]  /*0290*/  MOV R39, RZ ;  /* 0x000000ff00277202 */ /* 0x000fe40000000f00 */
[----:B0-----:R-:W-:-:S13]  /*02a0*/  ISETP.NE.AND P1, PT, R12, RZ, PT ;  /* 0x000000ff0c00720c */ /* 0x001fda0003f25270 */
[----:B------:R-:W-:Y:S05]  /*02b0*/  @!P1 BRA `(.L_x_2) ;  /* 0x0000001400d49947 */ /* 0x000fea0003800000 */
[----:B------:R-:W-:Y:S01]  /*02c0*/  HFMA2.MMA R24, -RZ, RZ, 0, 0 ;  /* 0x00000000ff187435 */ /* 0x000fe200000001ff */
[----:B------:R-:W-:Y:S01]  /*02d0*/  LEA R25, R0, R3, 0xa ;  /* 0x0000000300197211 */ /* 0x000fe200078e50ff */
[----:B------:R-:W-:Y:S01]  /*02e0*/  ULDC.64 UR6, c[0x0][0x270] ;  /* 0x00009c0000067ab9 */ /* 0x000fe20000000a00 */
[----:B------:R-:W-:Y:S01]  /*02f0*/  ISETP.NE.AND P2, PT, R12, 0x1, PT ;  /* 0x000000010c00780c */ /* 0x000fe20003f45270 */
[----:B------:R-:W-:-:S06]  /*0300*/  ULDC.64 UR8, c[0x0][0x3a0] ;  /* 0x0000e80000087ab9 */ /* 0x000fcc0000000a00 */
[----:B------:R-:W-:Y:S01]  /*0310*/  IMAD.HI.U32 R26, R25, UR6, R24 ;  /* 0x00000006191a7c27 */ /* 0x000fe2000f8e0018 */
[----:B------:R-:W-:-:S04]  /*0320*/  ULDC UR6, c[0x0][0x26c] ;  /* 0x00009b0000067ab9 */ /* 0x000fc80000000800 */
[----:B------:R-:W-:-:S04]  /*0330*/  SHF.R.U32.HI R27, RZ, UR7, R26 ;  /* 0x00000007ff1b7c19 */ /* 0x000fc8000801161a */
[----:B------:R-:W-:-:S05]  /*0340*/  IADD3 R24, -R27, RZ, RZ ;  /* 0x000000ff1b187210 */ /* 0x000fca0007ffe1ff */
[----:B------:R-:W-:Y:S01]  /*0350*/  IMAD R24, R24, UR6, R25 ;  /* 0x0000000618187c24 */ /* 0x000fe2000f8e0219 */
[----:B------:R-:W-:-:S03]  /*0360*/  ULDC.64 UR6, c[0x0][0x398] ;  /* 0x0000e60000067ab9 */ /* 0x000fc60000000a00 */
[C---:B------:R-:W-:Y:S02]  /*0370*/  IMAD R53, R24.reuse, UR6, RZ ;  /* 0x0000000618357c24 */ /* 0x040fe4000f8e02ff */
[C---:B------:R-:W-:Y:S02]  /*0380*/  IMAD R50, R24.reuse, UR7, RZ ;  /* 0x0000000718327c24 */ /* 0x040fe4000f8e02ff */
[C---:B------:R-:W-:Y:S02]  /*0390*/  IMAD R51, R24.reuse, UR8, RZ ;  /* 0x0000000818337c24 */ /* 0x040fe4000f8e02ff */
[----:B------:R-:W-:Y:S01]  /*03a0*/  IMAD R39, R24, UR9, RZ ;  /* 0x0000000918277c24 */ /* 0x000fe2000f8e02ff */
[----:B------:R-:W-:Y:S06]  /*03b0*/  @!P2 BRA `(.L_x_2) ;  /* 0x000000140094a947 */ /* 0x000fec0003800000 */
[----:B------:R-:W-:Y:S01]  /*03c0*/  MOV R26, RZ ;  /* 0x000000ff001a7202 */ /* 0x000fe20000000f00 */
[----:B------:R-:W-:Y:S01]  /*03d0*/  ULDC.64 UR8, c[0x0][0x278] ;  /* 0x00009e0000087ab9 */ /* 0x000fe20000000a00 */
[----:B------:R-:W-:Y:S01]  /*03e0*/  ULDC UR6, c[0x0][0x280] ;  /* 0x0000a00000067ab9 */ /* 0x000fe20000000800 */
[----:B------:R-:W-:Y:S02]  /*03f0*/  ISETP.NE.AND P2, PT, R12, 0x2, PT ;  /* 0x000000020c00780c */ /* 0x000fe40003f45270 */
[----:B------:R-:W-:-:S05]  /*0400*/  IMAD.HI.U32 R24, R27, UR9, R26 ;  /* 0x000000091b187c27 */ /* 0x000fca000f8e001a */
[----:B------:R-:W-:Y:S01]  /*0410*/  SHF.R.U32.HI R25, RZ, UR6, R24 ;  /* 0x00000006ff197c19 */ /* 0x000fe20008011618 */
[----:B------:R-:W-:-:S03]  /*0420*/  ULDC.64 UR6, c[0x0][0x3a8] ;  /* 0x0000ea0000067ab9 */ /* 0x000fc60000000a00 */
[----:B------:R-:W-:-:S05]  /*0430*/  IADD3 R26, -R25, RZ, RZ ;  /* 0x000000ff191a7210 */ /* 0x000fca0007ffe1ff */
[----:B------:R-:W-:Y:S01]  /*0440*/  IMAD R26, R26, UR8, R27 ;  /* 0x000000081a1a7c24 */ /* 0x000fe2000f8e021b */
[----:B------:R-:W-:-:S03]  /*0450*/  ULDC.64 UR8, c[0x0][0x3b0] ;  /* 0x0000ec0000087ab9 */ /* 0x000fc60000000a00 */
[C---:B------:R-:W-:Y:S02]  /*0460*/  IMAD R53, R26.reuse, UR6, R53 ;  /* 0x000000061a357c24 */ /* 0x040fe4000f8e0235 */
[C---:B------:R-:W-:Y:S02]  /*0470*/  IMAD R50, R26.reuse, UR7, R50 ;  /* 0x000000071a327c24 */ /* 0x040fe4000f8e0232 */
[C---:B------:R-:W-:Y:S02]  /*0480*/  IMAD R51, R26.reuse, UR8, R51 ;  /* 0x000000081a337c24 */ /* 0x040fe4000f8e0233 */
[----:B------:R-:W-:Y:S01]  /*0490*/  IMAD R39, R26, UR9, R39 ;  /* 0x000000091a277c24 */ /* 0x000fe2000f8e0227 */
[----:B------:R-:W-:Y:S06]  /*04a0*/  @!P2 BRA `(.L_x_2) ;  /* 0x000000140058a947 */ /* 0x000fec0003800000 */
[----:B------:R-:W-:Y:S01]  /*04b0*/  MOV R24, RZ ;  /* 0x000000ff00187202 */ /* 0x000fe20000000f00 */
[----:B------:R-:W-:Y:S01]  /*04c0*/  ULDC.64 UR6, c[0x0][0x288] ;  /* 0x0000a20000067ab9 */ /* 0x000fe20000000a00 */
[----:B------:R-:W-:Y:S01]  /*04d0*/  ISETP.NE.AND P2, PT, R12, 0x3, PT ;  /* 0x000000030c00780c */ /* 0x000fe20003f45270 */
[----:B------:R-:W-:Y:S02]  /*04e0*/  ULDC.64 UR8, c[0x0][0x3c0] ;  /* 0x0000f00000087ab9 */ /* 0x000fe40000000a00 */
[----:B------:R-:W-:Y:S01]  /*04f0*/  IMAD.HI.U32 R26, R25, UR6, R24 ;  /* 0x00000006191a7c27 */ /* 0x000fe2000f8e0018 */
[----:B------:R-:W-:-:S04]  /*0500*/  ULDC UR6, c[0x0][0x284] ;  /* 0x0000a10000067ab9 */ /* 0x000fc80000000800 */
[----:B------:R-:W-:-:S04]  /*0510*/  SHF.R.U32.HI R27, RZ, UR7, R26 ;  /* 0x00000007ff1b7c19 */ /* 0x000fc8000801161a */
        /* <DEDUP_REMOVED lines=8> */
[----:B------:R-:W-:Y:S01]  /*05a0*/  HFMA2.MMA R26, -RZ, RZ, 0, 0 ;  /* 0x00000000ff1a7435 */ /* 0x000fe200000001ff */
[----:B------:R-:W-:Y:S01]  /*05b0*/  ULDC.64 UR8, c[0x0][0x290] ;  /* 0x0000a40000087ab9 */ /* 0x000fe20000000a00 */
[----:B------:R-:W-:Y:S01]  /*05c0*/  ULDC UR6, c[0x0][0x298] ;  /* 0x0000a60000067ab9 */ /* 0x000fe20000000800 */
[----:B------:R-:W-:-:S07]  /*05d0*/  ISETP.NE.AND P2, PT, R12, 0x4, PT ;  /* 0x000000040c00780c */ /* 0x000fce0003f45270 */
        /* <DEDUP_REMOVED lines=43> */
[----:B------:R-:W-:Y:S01]  /*0890*/  ISETP.NE.AND P2, PT, R12, 0x7, PT ;  /* 0x000000070c00780c */ /* 0x000fe20003f45270 */
[----:B------:R-:W-:-:S07]  /*08a0*/  ULDC.64 UR8, c[0x0][0x400] ;  /* 0x0001000000087ab9 */ /* 0x000fce0000000a00 */
        /* <DEDUP_REMOVED lines=251> */
[----:B------:R-:W-:Y:S01]  /*1860*/  ISETP.NE.AND P2, PT, R12, 0x18, PT ;  /* 0x000000180c00780c */ /* 0x000fe20003f45270 */
[----:B------:R-:W-:Y:S01]  /*1870*/  ULDC.64 UR8, c[0x0][0x380] ;  /* 0x0000e00000087ab9 */ /* 0x000fe20000000a00 */
[----:B------:R-:W-:Y:S01]  /*1880*/  MOV R42, RZ ;  /* 0x000000ff002a7202 */ /* 0x000fe20000000f00 */
[----:B------:R-:W-:-:S04]  /*1890*/  ULDC UR6, c[0x0][0x388] ;  /* 0x0000e20000067ab9 */ /* 0x000fc80000000800 */
[----:B------:R-:W-:-:S05]  /*18a0*/  IMAD.HI.U32 R40, R43, UR9, R42 ;  /* 0x000000092b287c27 */ /* 0x000fca000f8e002a */
[----:B------:R-:W-:Y:S01]  /*18b0*/  SHF.R.U32.HI R41, RZ, UR6, R40 ;  /* 0x00000006ff297c19 */ /* 0x000fe20008011628 */
[----:B------:R-:W0:Y:S01]  /*18c0*/  @P2 LDC.64 R24, c[0x0][0x390] ;  /* 0x0000e400ff182b82 */ /* 0x000e220000000a00 */
[----:B------:R-:W-:Y:S01]  /*18d0*/  @P2 MOV R40, RZ ;  /* 0x000000ff00282202 */ /* 0x000fe20000000f00 */
[----:B------:R-:W-:Y:S01]  /*18e0*/  ULDC.64 UR6, c[0x0][0x508] ;  /* 0x0001420000067ab9 */ /* 0x000fe20000000a00 */
[----:B------:R-:W-:-:S05]  /*18f0*/  IADD3 R42, -R41, RZ, RZ ;  /* 0x000000ff292a7210 */ /* 0x000fca0007ffe1ff */
[----:B------:R-:W1:Y:S01]  /*1900*/  @P2 LDC R45, c[0x0][0x38c] ;  /* 0x0000e300ff2d2b82 */ /* 0x000e620000000800 */
[----:B------:R-:W-:Y:S01]  /*1910*/  IMAD R42, R42, UR8, R43 ;  /* 0x000000082a2a7c24 */ /* 0x000fe2000f8e022b */
[----:B------:R-:W-:-:S03]  /*1920*/  ULDC.64 UR8, c[0x0][0x510] ;  /* 0x0001440000087ab9 */ /* 0x000fc60000000a00 */
[C---:B------:R-:W-:Y:S02]  /*1930*/  IMAD R53, R42.reuse, UR6, R53 ;  /* 0x000000062a357c24 */ /* 0x040fe4000f8e0235 */
[C---:B------:R-:W-:Y:S01]  /*1940*/  IMAD R50, R42.reuse, UR7, R50 ;  /* 0x000000072a327c24 */ /* 0x040fe2000f8e0232 */
[----:B------:R-:W2:Y:S01]  /*1950*/  @P2 LDC.64 R26, c[0x0][0x518] ;  /* 0x00014600ff1a2b82 */ /* 0x000ea20000000a00 */
[C---:B------:R-:W-:Y:S02]  /*1960*/  IMAD R51, R42.reuse, UR8, R51 ;  /* 0x000000082a337c24 */ /* 0x040fe4000f8e0233 */
[----:B------:R-:W-:-:S05]  /*1970*/  IMAD R39, R42, UR9, R39 ;  /* 0x000000092a277c24 */ /* 0x000fca000f8e0227 */
[----:B------:R-:W3:Y:S01]  /*1980*/  @P2 LDC.64 R28, c[0x0][0x520] ;  /* 0x00014800ff1c2b82 */ /* 0x000ee20000000a00 */
[----:B0-----:R-:W-:-:S05]  /*1990*/  @P2 IMAD.HI.U32 R24, R41, R24, R40 ;  /* 0x0000001829182227 */ /* 0x001fca00078e0028 */
[----:B------:R-:W-:-:S04]  /*19a0*/  @P2 SHF.R.U32.HI R24, RZ, R25, R24 ;  /* 0x00000019ff182219 */ /* 0x000fc80000011618 */
[----:B------:R-:W-:-:S05]  /*19b0*/  @P2 IADD3 R40, -R24, RZ, RZ ;  /* 0x000000ff18282210 */ /* 0x000fca0007ffe1ff */
[----:B-1----:R-:W-:-:S04]  /*19c0*/  @P2 IMAD R40, R40, R45, R41 ;  /* 0x0000002d28282224 */ /* 0x002fc800078e0229 */
[C---:B--2---:R-:W-:Y:S02]  /*19d0*/  @P2 IMAD R53, R40.reuse, R26, R53 ;  /* 0x0000001a28352224 */ /* 0x044fe400078e0235 */
[C---:B------:R-:W-:Y:S02]  /*19e0*/  @P2 IMAD R50, R40.reuse, R27, R50 ;  /* 0x0000001b28322224 */ /* 0x040fe400078e0232 */
[C---:B---3--:R-:W-:Y:S02]  /*19f0*/  @P2 IMAD R51, R40.reuse, R28, R51 ;  /* 0x0000001c28332224 */ /* 0x048fe400078e0233 */
[----:B------:R-:W-:-:S07]  /*1a00*/  @P2 IMAD R39, R40, R29, R39 ;  /* 0x0000001d28272224 */ /* 0x000fce00078e0227 */
.L_x_2:
[----:B------:R-:W0:Y:S08]  /*1a10*/  LDC.64 R46, c[0x0][0x250] ;  /* 0x00009400ff2e7b82 */ /* 0x000e300000000a00 */
[----:B------:R-:W1:Y:S08]  /*1a20*/  LDC.64 R48, c[0x0][0x248] ;  /* 0x00009200ff307b82 */ /* 0x000e700000000a00 */
[----:B------:R-:W2:Y:S08]  /*1a30*/  LDC.64 R44, c[0x0][0x258] ;  /* 0x00009600ff2c7b82 */ /* 0x000eb00000000a00 */
[----:B------:R-:W3:Y:S01]  /*1a40*/  LDC.64 R42, c[0x0][0x260] ;  /* 0x00009800ff2a7b82 */ /* 0x000ee20000000a00 */
[----:B0-----:R-:W-:-:S06]  /*1a50*/  IMAD.WIDE.U32 R40, R50, 0x4, R46 ;  /* 0x0000000432287825 */ /* 0x001fcc00078e002e */
[----:B------:R0:W5:Y:S01]  /*1a60*/  LDG.E R40, desc[UR4][R40.64] ;  /* 0x0000000428287981 */ /* 0x000162000c1e1900 */
[----:B-1----:R-:W-:-:S05]  /*1a70*/  IMAD.WIDE.U32 R52, R53, 0x4, R48 ;  /* 0x0000000435347825 */ /* 0x002fca00078e0030 */
[----:B------:R0:W5:Y:S01]  /*1a80*/  LDG.E R28, desc[UR4][R52.64] ;  /* 0x00000004341c7981 */ /* 0x000162000c1e1900 */
[----:B--2---:R-:W-:-:S05]  /*1a90*/  IMAD.WIDE.U32 R26, R51, 0x2, R44 ;  /* 0x00000002331a7825 */ /* 0x004fca00078e002c */
[----:B------:R0:W5:Y:S01]  /*1aa0*/  LDG.E.U16 R29, desc[UR4][R26.64] ;  /* 0x000000041a1d7981 */ /* 0x000162000c1e1500 */
[----:B---3--:R-:W-:-:S05]  /*1ab0*/  IMAD.WIDE.U32 R24, R39, 0x2, R42 ;  /* 0x0000000227187825 */ /* 0x008fca00078e002a */
[----:B------:R0:W5:Y:S01]  /*1ac0*/  LDG.E.U16 R39, desc[UR4][R24.64] ;  /* 0x0000000418277981 */ /* 0x000162000c1e1500 */
[----:B------:R-:W-:-:S04]  /*1ad0*/  IADD3 R51, R3, 0x80, RZ ;  /* 0x0000008003337810 */ /* 0x000fc80007ffe0ff */
[----:B------:R-:W-:-:S13]  /*1ae0*/  ISETP.GE.AND P2, PT, R51, R2, PT ;  /* 0x000000023300720c */ /* 0x000fda0003f46270 */
[----:B0-----:R-:W-:Y:S05]  /*1af0*/  @P2 BRA `(.L_x_1) ;  /* 0x000000a800682947 */ /* 0x001fea0003800000 */
[----:B------:R-:W-:Y:S01]  /*1b00*/  HFMA2.MMA R41, -RZ, RZ, 0, 0 ;  /* 0x00000000ff297435 */ /* 0x000fe200000001ff */
[----:B------:R-:W-:Y:S02]  /*1b10*/  MOV R35, RZ ;  /* 0x000000ff00237202 */ /* 0x000fe40000000f00 */
[----:B------:R-:W-:Y:S01]  /*1b20*/  CS2R R36, SRZ ;  /* 0x0000000000247805 */ /* 0x000fe2000001ff00 */
[----:B------:R-:W-:Y:S07]  /*1b30*/  @!P1 BRA `(.L_x_3) ;  /* 0x0000001400d49947 */ /* 0x000fee0003800000 */
[----:B------:R-:W-:Y:S01]  /*1b40*/  LEA R25, R0, R51, 0xa ;  /* 0x0000003300197211 */ /* 0x000fe200078e50ff */
[----:B------:R-:W-:Y:S01]  /*1b50*/  ULDC.64 UR6, c[0x0][0x270] ;  /* 0x00009c0000067ab9 */ /* 0x000fe20000000a00 */
[----:B------:R-:W-:Y:S01]  /*1b60*/  MOV R24, RZ ;  /* 0x000000ff00187202 */ /* 0x000fe20000000f00 */
[----:B------:R-:W-:Y:S01]  /*1b70*/  ULDC.64 UR8, c[0x0][0x3a0] ;  /* 0x0000e80000087ab9 */ /* 0x000fe20000000a00 */
[----:B------:R-:W-:-:S03]  /*1b80*/  ISETP.NE.AND P2, PT, R12, 0x1, PT ;  /* 0x000000010c00780c */ /* 0x000fc60003f45270 */
        /* <DEDUP_REMOVED lines=351> */
[----:B------:R-:W-:Y:S01]  /*3180*/  IMAD R50, R50, UR8, R51 ;  /* 0x0000000832327c24 */ /* 0x000fe2000f8e0233 */
[----:B------:R-:W-:-:S03]  /*3190*/  ULDC.64 UR8, c[0x0][0x510] ;  /* 0x0001440000087ab9 */ /* 0x000fc60000000a00 */
[C---:B------:R-:W-:Y:S02]  /*31a0*/  IMAD R41, R50.reuse, UR6, R41 ;  /* 0x0000000632297c24 */ /* 0x040fe4000f8e0229 */
[C---:B------:R-:W-:Y:S02]  /*31b0*/  IMAD R35, R50.reuse, UR7, R35 ;  /* 0x0000000732237c24 */ /* 0x040fe4000f8e0223 */
[C---:B------:R-:W-:Y:S02]  /*31c0*/  IMAD R37, R50.reuse, UR8, R37 ;  /* 0x0000000832257c24 */ /* 0x040fe4000f8e0225 */
[----:B------:R-:W-:Y:S02]  /*31d0*/  IMAD R36, R50, UR9, R36 ;  /* 0x0000000932247c24 */ /* 0x000fe4000f8e0224 */
[----:B0-----:R-:W-:Y:S02]  /*31e0*/  @P2 IMAD.HI.U32 R24, R27, R24, R26 ;  /* 0x000000181b182227 */ /* 0x001fe400078e001a */
[----:B------:R-:W0:Y:S03]  /*31f0*/  @P2 LDC R26, c[0x0][0x38c] ;  /* 0x0000e300ff1a2b82 */ /* 0x000e260000000800 */
[----:B------:R-:W-:-:S04]  /*3200*/  @P2 SHF.R.U32.HI R24, RZ, R25, R24 ;  /* 0x00000019ff182219 */ /* 0x000fc80000011618 */
[----:B------:R-:W-:-:S05]  /*3210*/  @P2 IADD3 R25, -R24, RZ, RZ ;  /* 0x000000ff18192210 */ /* 0x000fca0007ffe1ff */
[----:B0-----:R-:W-:Y:S02]  /*3220*/  @P2 IMAD R38, R26, R25, R27 ;  /* 0x000000191a262224 */ /* 0x001fe400078e021b */
[----:B------:R-:W0:Y:S08]  /*3230*/  @P2 LDC.64 R24, c[0x0][0x518] ;  /* 0x00014600ff182b82 */ /* 0x000e300000000a00 */
[----:B------:R-:W1:Y:S01]  /*3240*/  @P2 LDC.64 R26, c[0x0][0x520] ;  /* 0x00014800ff1a2b82 */ /* 0x000e620000000a00 */
[----:B0-----:R-:W-:-:S02]  /*3250*/  @P2 IMAD R41, R38, R24, R41 ;  /* 0x0000001826292224 */ /* 0x001fc400078e0229 */
[C---:B------:R-:W-:Y:S02]  /*3260*/  @P2 IMAD R35, R38.reuse, R25, R35 ;  /* 0x0000001926232224 */ /* 0x040fe400078e0223 */
[C---:B-1----:R-:W-:Y:S02]  /*3270*/  @P2 IMAD R37, R38.reuse, R26, R37 ;  /* 0x0000001a26252224 */ /* 0x042fe400078e0225 */
[----:B------:R-:W-:-:S07]  /*3280*/  @P2 IMAD R36, R38, R27, R36 ;  /* 0x0000001b26242224 */ /* 0x000fce00078e0224 */
.L_x_3:
[----:B------:R-:W-:-:S04]  /*3290*/  IMAD.WIDE.U32 R52, R41, 0x4, R48 ;  /* 0x0000000429347825 */ /* 0x000fc800078e0030 */
[----:B------:R-:W-:Y:S02]  /*32a0*/  IMAD.WIDE.U32 R50, R35, 0x4, R46 ;  /* 0x0000000423327825 */ /* 0x000fe400078e002e */
[----:B------:R-:W5:Y:S02]  /*32b0*/  LDG.E R35, desc[UR4][R52.64] ;  /* 0x0000000434237981 */ /* 0x000f64000c1e1900 */
[----:B------:R-:W-:-:S04]  /*32c0*/  IMAD.WIDE.U32 R26, R37, 0x2, R44 ;  /* 0x00000002251a7825 */ /* 0x000fc800078e002c */
[----:B------:R-:W-:Y:S01]  /*32d0*/  IMAD.WIDE.U32 R24, R36, 0x2, R42 ;  /* 0x0000000224187825 */ /* 0x000fe200078e002a */
[----:B------:R-:W5:Y:S04]  /*32e0*/  LDG.E.U16 R37, desc[UR4][R26.64] ;  /* 0x000000041a257981 */ /* 0x000f68000c1e1500 */
[----:B------:R-:W5:Y:S04]  /*32f0*/  LDG.E R36, desc[UR4][R50.64] ;  /* 0x0000000432247981 */ /* 0x000f68000c1e1900 */
[----:B------:R0:W5:Y:S02]  /*3300*/  LDG.E.U16 R38, desc[UR4][R24.64] ;  /* 0x0000000418267981 */ /* 0x000164000c1e1500 */
[----:B0-----:R-:W-:-:S04]  /*3310*/  IADD3 R25, R3, 0x100, RZ ;  /* 0x0000010003197810 */ /* 0x001fc80007ffe0ff */
[----:B------:R-:W-:-:S13]  /*3320*/  ISETP.GE.AND P2, PT, R25, R2, PT ;  /* 0x000000021900720c */ /* 0x000fda0003f46270 */
[----:B------:R-:W-:Y:S05]  /*3330*/  @P2 BRA `(.L_x_1) ;  /* 0x0000009000582947 */ /* 0x000fea0003800000 */
[----:B------:R-:W-:Y:S01]  /*3340*/  HFMA2.MMA R16, -RZ, RZ, 0, 0 ;  /* 0x00000000ff107435 */ /* 0x000fe200000001ff */
[----:B------:R-:W-:Y:S01]  /*3350*/  MOV R41, RZ ;  /* 0x000000ff00297202 */ /* 0x000fe20000000f00 */
[----:B------:R-:W-:Y:S01]  /*3360*/  HFMA2.MMA R13, -RZ, RZ, 0, 0 ;  /* 0x00000000ff0d7435 */ /* 0x000fe200000001ff */
[----:B------:R-:W-:Y:S01]  /*3370*/  MOV R27, RZ ;  /* 0x000000ff001b7202 */ /* 0x000fe20000000f00 */
[----:B------:R-:W-:Y:S09]  /*3380*/  @!P1 BRA `(.L_x_4) ;  /* 0x0000001400d49947 */ /* 0x000ff20003800000 */
        /* <DEDUP_REMOVED lines=347> */
[----:B------:R-:W-:Y:S01]  /*4940*/  HFMA2.MMA R50, -RZ, RZ, 0, 0 ;  /* 0x00000000ff327435 */ /* 0x000fe200000001ff */
[----:B------:R-:W-:Y:S01]  /*4950*/  ULDC.64 UR8, c[0x0][0x380] ;  /* 0x0000e00000087ab9 */ /* 0x000fe20000000a00 */
[----:B------:R-:W-:-:S08]  /*4960*/  ULDC UR6, c[0x0][0x388] ;  /* 0x0000e20000067ab9 */ /* 0x000fd00000000800 */
[----:B------:R-:W-:Y:S02]  /*4970*/  IMAD.HI.U32 R24, R51, UR9, R50 ;  /* 0x0000000933187c27 */ /* 0x000fe4000f8e0032 */
[----:B------:R-:W0:Y:S03]  /*4980*/  @P2 LDC.64 R14, c[0x0][0x390] ;  /* 0x0000e400ff0e2b82 */ /* 0x000e260000000a00 */
[----:B------:R-:W-:Y:S01]  /*4990*/  SHF.R.U32.HI R25, RZ, UR6, R24 ;  /* 0x00000006ff197c19 */ /* 0x000fe20008011618 */
[----:B------:R-:W-:Y:S01]  /*49a0*/  ULDC.64 UR6, c[0x0][0x508] ;  /* 0x0001420000067ab9 */ /* 0x000fe20000000a00 */
[----:B------:R-:W-:Y:S02]  /*49b0*/  @P2 MOV R24, RZ ;  /* 0x000000ff00182202 */ /* 0x000fe40000000f00 */
        /* <DEDUP_REMOVED lines=18> */
.L_x_4:
[----:B------:R-:W-:-:S04]  /*4ae0*/  IMAD.WIDE.U32 R52, R41, 0x4, R48 ;  /* 0x0000000429347825 */ /* 0x000fc800078e0030 */
[----:B------:R-:W-:Y:S02]  /*4af0*/  IMAD.WIDE.U32 R50, R16, 0x4, R46 ;  /* 0x0000000410327825 */ /* 0x000fe400078e002e */
[----:B------:R-:W5:Y:S02]  /*4b00*/  LDG.E R16, desc[UR4][R52.64] ;  /* 0x0000000434107981 */ /* 0x000f64000c1e1900 */
[----:B------:R-:W-:Y:S02]  /*4b10*/  IMAD.WIDE.U32 R26, R27, 0x2, R44 ;  /* 0x000000021b1a7825 */ /* 0x000fe400078e002c */
[----:B------:R-:W5:Y:S02]  /*4b20*/  LDG.E R15, desc[UR4][R50.64] ;  /* 0x00000004320f7981 */ /* 0x000f64000c1e1900 */
[----:B------:R-:W-:Y:S02]  /*4b30*/  IMAD.WIDE.U32 R24, R13, 0x2, R42 ;  /* 0x000000020d187825 */ /* 0x000fe400078e002a */
[----:B------:R-:W5:Y:S04]  /*4b40*/  LDG.E.U16 R14, desc[UR4][R26.64] ;  /* 0x000000041a0e7981 */ /* 0x000f68000c1e1500 */
        /* <DEDUP_REMOVED lines=382> */
.L_x_5:
        /* <DEDUP_REMOVED lines=388> */
.L_x_6:
[----:B------:R-:W-:-:S04]  /*7b70*/  IMAD.WIDE.U32 R50, R26, 0x4, R46 ;  /* 0x000000041a327825 */ /* 0x000fc800078e002e */
[----:B------:R-:W-:Y:S01]  /*7b80*/  IMAD.WIDE.U32 R52, R41, 0x4, R48 ;  /* 0x0000000429347825 */ /* 0x000fe200078e0030 */
[----:B------:R-:W5:Y:S03]  /*7b90*/  LDG.E R23, desc[UR4][R50.64] ;  /* 0x0000000432177981 */ /* 0x000f66000c1e1900 */
[----:B------:R-:W-:Y:S01]  /*7ba0*/  IMAD.WIDE.U32 R26, R27, 0x2, R44 ;  /* 0x000000021b1a7825 */ /* 0x000fe200078e002c */
[----:B------:R-:W5:Y:S03]  /*7bb0*/  LDG.E R30, desc[UR4][R52.64] ;  /* 0x00000004341e7981 */ /* 0x000f66000c1e1900 */
[----:B------:R-:W-:Y:S01]  /*7bc0*/  IMAD.WIDE.U32 R24, R21, 0x2, R42 ;  /* 0x0000000215187825 */ /* 0x000fe200078e002a */
[----:B------:R-:W5:Y:S04]  /*7bd0*/  LDG.E.U16 R22, desc[UR4][R26.64] ;  /* 0x000000041a167981 */ /* 0x000f68000c1e1500 */
[----:B------:R0:W5:Y:S02]  /*7be0*/  LDG.E.U16 R21, desc[UR4][R24.64] ;  /* 0x0000000418157981 */ /* 0x000164000c1e1500 */
[----:B0-----:R-:W-:-:S04]  /*7bf0*/  IADD3 R25, R3, 0x280, RZ ;  /* 0x0000028003197810 */ /* 0x001fc80007ffe0ff */
[----:B------:R-:W-:-:S13]  /*7c00*/  ISETP.GE.AND P2, PT, R25, R2, PT ;  /* 0x000000021900720c */ /* 0x000fda0003f46270 */
[----:B------:R-:W-:Y:S05]  /*7c10*/  @P2 BRA `(.L_x_1) ;  /* 0x0000004800202947 */ /* 0x000fea0003800000 */
[----:B------:R-:W-:Y:S01]  /*7c20*/  HFMA2.MMA R41, -RZ, RZ, 0, 0 ;  /* 0x00000000ff297435 */ /* 0x000fe200000001ff */
[----:B------:R-:W-:Y:S02]  /*7c30*/  CS2R R32, SRZ ;  /* 0x0000000000207805 */ /* 0x000fe4000001ff00 */
[----:B------:R-:W-:Y:S01]  /*7c40*/  MOV R31, RZ ;  /* 0x000000ff001f7202 */ /* 0x000fe20000000f00 */
        /* <DEDUP_REMOVED lines=374> */
.L_x_7:
[----:B------:R-:W-:-:S04]  /*93b0*/  IMAD.WIDE.U32 R52, R41, 0x4, R48 ;  /* 0x0000000429347825 */ /* 0x000fc800078e0030 */
[----:B------:R-:W-:Y:S01]  /*93c0*/  IMAD.WIDE.U32 R50, R32, 0x4, R46 ;  /* 0x0000000420327825 */ /* 0x000fe200078e002e */
[----:B------:R0:W5:Y:S03]  /*93d0*/  LDG.E R34, desc[UR4][R52.64] ;  /* 0x0000000434227981 */ /* 0x000166000c1e1900 */
[----:B------:R-:W-:Y:S02]  /*93e0*/  IMAD.WIDE.U32 R26, R33, 0x2, R44 ;  /* 0x00000002211a7825 */ /* 0x000fe400078e002c */
[----:B------:R0:W5:Y:S02]  /*93f0*/  LDG.E R33, desc[UR4][R50.64] ;  /* 0x0000000432217981 */ /* 0x000164000c1e1900 */
[----:B------:R-:W-:Y:S02]  /*9400*/  IMAD.WIDE.U32 R24, R31, 0x2, R42 ;  /* 0x000000021f187825 */ /* 0x000fe400078e002a */
[----:B------:R0:W5:Y:S04]  /*9410*/  LDG.E.U16 R32, desc[UR4][R26.64] ;  /* 0x000000041a207981 */ /* 0x000168000c1e1500 */
[----:B------:R0:W5:Y:S01]  /*9420*/  LDG.E.U16 R31, desc[UR4][R24.64] ;  /* 0x00000004181f7981 */ /* 0x000162000c1e1500 */
[----:B------:R-:W-:-:S04]  /*9430*/  IADD3 R41, R3, 0x300, RZ ;  /* 0x0000030003297810 */ /* 0x000fc80007ffe0ff */
[----:B------:R-:W-:-:S13]  /*9440*/  ISETP.GE.AND P2, PT, R41, R2, PT ;  /* 0x000000022900720c */ /* 0x000fda0003f46270 */
[----:B0-----:R-:W-:Y:S05]  /*9450*/  @P2 BRA `(.L_x_1) ;  /* 0x0000003000102947 */ /* 0x001fea0003800000 */
[----:B------:R-:W-:Y:S02]  /*9460*/  CS2R R26, SRZ ;  /* 0x00000000001a7805 */ /* 0x000fe4000001ff00 */
[----:B------:R-:W-:Y:S01]  /*9470*/  CS2R R24, SRZ ;  /* 0x0000000000187805 */ /* 0x000fe2000001ff00 */
[----:B------:R-:W-:Y:S06]  /*9480*/  @!P1 BRA `(.L_x_8) ;  /* 0x0000001400d49947 */ /* 0x000fec0003800000 */
        /* <DEDUP_REMOVED lines=365> */
[----:B------:R-:W-:Y:S02]  /*ab60*/  @P2 IADD3 R41, -R4, RZ, RZ ;  /* 0x000000ff04292210 */ /* 0x000fe40007ffe1ff */
[----:B------:R-:W1:Y:S03]  /*ab70*/  @P2 LDC.64 R4, c[0x0][0x518] ;  /* 0x00014600ff042b82 */ /* 0x000e660000000a00 */
[----:B0-----:R-:W-:-:S05]  /*ab80*/  @P2 IMAD R41, R6, R41, R7 ;  /* 0x0000002906292224 */ /* 0x001fca00078e0207 */
[----:B------:R-:W0:Y:S01]  /*ab90*/  @P2 LDC.64 R6, c[0x0][0x520] ;  /* 0x00014800ff062b82 */ /* 0x000e220000000a00 */
[C---:B-1----:R-:W-:Y:S02]  /*aba0*/  @P2 IMAD R27, R41.reuse, R4, R27 ;  /* 0x00000004291b2224 */ /* 0x042fe400078e021b */
[C---:B------:R-:W-:Y:S02]  /*abb0*/  @P2 IMAD R26, R41.reuse, R5, R26 ;  /* 0x00000005291a2224 */ /* 0x040fe400078e021a */
[C---:B0-----:R-:W-:Y:S02]  /*abc0*/  @P2 IMAD R25, R41.reuse, R6, R25 ;  /* 0x0000000629192224 */ /* 0x041fe400078e0219 */
[----:B------:R-:W-:-:S07]  /*abd0*/  @P2 IMAD R24, R41, R7, R24 ;  /* 0x0000000729182224 */ /* 0x000fce00078e0218 */
.L_x_8:
[----:B------:R-:W-:-:S04]  /*abe0*/  IMAD.WIDE.U32 R52, R27, 0x4, R48 ;  /* 0x000000041b347825 */ /* 0x000fc800078e0030 */
[----:B------:R-:W-:Y:S01]  /*abf0*/  IMAD.WIDE.U32 R50, R26, 0x4, R46 ;  /* 0x000000041a327825 */ /* 0x000fe200078e002e */
[----:B------:R0:W5:Y:S03]  /*ac00*/  LDG.E R7, desc[UR4][R52.64] ;  /* 0x0000000434077981 */ /* 0x000166000c1e1900 */
[----:B------:R-:W-:Y:S01]  /*ac10*/  IMAD.WIDE.U32 R26, R25, 0x2, R44 ;  /* 0x00000002191a7825 */ /* 0x000fe200078e002c */
[----:B------:R0:W5:Y:S03]  /*ac20*/  LDG.E R6, desc[UR4][R50.64] ;  /* 0x0000000432067981 */ /* 0x000166000c1e1900 */
[----:B------:R-:W-:Y:S01]  /*ac30*/  IMAD.WIDE.U32 R24, R24, 0x2, R42 ;  /* 0x0000000218187825 */ /* 0x000fe200078e002a */
[----:B------:R0:W5:Y:S04]  /*ac40*/  LDG.E.U16 R5, desc[UR4][R26.64] ;  /* 0x000000041a057981 */ /* 0x000168000c1e1500 */
[----:B------:R0:W5:Y:S01]  /*ac50*/  LDG.E.U16 R4, desc[UR4][R24.64] ;  /* 0x0000000418047981 */ /* 0x000162000c1e1500 */
[----:B------:R-:W-:-:S04]  /*ac60*/  IADD3 R41, R3, 0x380, RZ ;  /* 0x0000038003297810 */ /* 0x000fc80007ffe0ff */
[----:B------:R-:W-:-:S13]  /*ac70*/  ISETP.GE.AND P2, PT, R41, R2, PT ;  /* 0x000000022900720c */ /* 0x000fda0003f46270 */
[----:B0-----:R-:W-:Y:S05]  /*ac80*/  @P2 BRA `(.L_x_1) ;  /* 0x0000001800042947 */ /* 0x001fea0003800000 */
[----:B------:R-:W-:Y:S01]  /*ac90*/  LEA R9, R0, R41, 0xa ;  /* 0x0000002900097211 */ /* 0x000fe200078e50ff */
[----:B------:R-:W-:Y:S01]  /*aca0*/  HFMA2.MMA R41, -RZ, RZ, 0, 0 ;  /* 0x00000000ff297435 */ /* 0x000fe200000001ff */
[----:B------:R-:W-:Y:S02]  /*acb0*/  MOV R51, RZ ;  /* 0x000000ff00337202 */ /* 0x000fe40000000f00 */
[----:B------:R-:W-:Y:S01]  /*acc0*/  CS2R R26, SRZ ;  /* 0x00000000001a7805 */ /* 0x000fe2000001ff00 */
[----:B------:R-:W-:Y:S07]  /*acd0*/  @!P1 BRA `(.L_x_9) ;  /* 0x0000001400d09947 */ /* 0x000fee0003800000 */
        /* <DEDUP_REMOVED lines=354> */
[----:B------:R-:W-:Y:S01]  /*c300*/  IADD3 R24, -R53, RZ, RZ ;  /* 0x000000ff35187210 */ /* 0x000fe20007ffe1ff */
[----:B------:R-:W1:Y:S04]  /*c310*/  @P1 LDC R11, c[0x0][0x38c] ;  /* 0x0000e300ff0b1b82 */ /* 0x000e680000000800 */
[----:B------:R-:W-:Y:S01]  /*c320*/  IMAD R24, R24, UR8, R25 ;  /* 0x0000000818187c24 */ /* 0x000fe2000f8e0219 */
[----:B------:R-:W-:-:S03]  /*c330*/  ULDC.64 UR8, c[0x0][0x510] ;  /* 0x0001440000087ab9 */ /* 0x000fc60000000a00 */
[C---:B------:R-:W-:Y:S02]  /*c340*/  IMAD R51, R24.reuse, UR6, R51 ;  /* 0x0000000618337c24 */ /* 0x040fe4000f8e0233 */
[C---:B------:R-:W-:Y:S02]  /*c350*/  IMAD R26, R24.reuse, UR7, R26 ;  /* 0x00000007181a7c24 */ /* 0x040fe4000f8e021a */
[C---:B------:R-:W-:Y:S02]  /*c360*/  IMAD R27, R24.reuse, UR8, R27 ;  /* 0x00000008181b7c24 */ /* 0x040fe4000f8e021b */
[----:B------:R-:W-:Y:S02]  /*c370*/  IMAD R41, R24, UR9, R41 ;  /* 0x0000000918297c24 */ /* 0x000fe4000f8e0229 */
[----:B0-----:R-:W-:-:S05]  /*c380*/  @P1 IMAD.HI.U32 R8, R53, R8, R52 ;  /* 0x0000000835081227 */ /* 0x001fca00078e0034 */
[----:B------:R-:W-:-:S04]  /*c390*/  @P1 SHF.R.U32.HI R8, RZ, R9, R8 ;  /* 0x00000009ff081219 */ /* 0x000fc80000011608 */
[----:B------:R-:W-:Y:S02]  /*c3a0*/  @P1 IADD3 R52, -R8, RZ, RZ ;  /* 0x000000ff08341210 */ /* 0x000fe40007ffe1ff */
[----:B------:R-:W0:Y:S03]  /*c3b0*/  @P1 LDC.64 R8, c[0x0][0x518] ;  /* 0x00014600ff081b82 */ /* 0x000e260000000a00 */
[----:B-1----:R-:W-:-:S05]  /*c3c0*/  @P1 IMAD R12, R11, R52, R53 ;  /* 0x000000340b0c1224 */ /* 0x002fca00078e0235 */
[----:B------:R-:W1:Y:S01]  /*c3d0*/  @P1 LDC.64 R10, c[0x0][0x520] ;  /* 0x00014800ff0a1b82 */ /* 0x000e620000000a00 */
[C---:B0-----:R-:W-:Y:S02]  /*c3e0*/  @P1 IMAD R51, R12.reuse, R8, R51 ;  /* 0x000000080c331224 */ /* 0x041fe400078e0233 */
[C---:B------:R-:W-:Y:S02]  /*c3f0*/  @P1 IMAD R26, R12.reuse, R9, R26 ;  /* 0x000000090c1a1224 */ /* 0x040fe400078e021a */
[C---:B-1----:R-:W-:Y:S02]  /*c400*/  @P1 IMAD R27, R12.reuse, R10, R27 ;  /* 0x0000000a0c1b1224 */ /* 0x042fe400078e021b */
[----:B------:R-:W-:-:S07]  /*c410*/  @P1 IMAD R41, R12, R11, R41 ;  /* 0x0000000b0c291224 */ /* 0x000fce00078e0229 */
.L_x_9:
[----:B------:R-:W-:-:S04]  /*c420*/  IMAD.WIDE.U32 R48, R51, 0x4, R48 ;  /* 0x0000000433307825 */ /* 0x000fc800078e0030 */
[----:B------:R-:W-:Y:S01]  /*c430*/  IMAD.WIDE.U32 R46, R26, 0x4, R46 ;  /* 0x000000041a2e7825 */ /* 0x000fe200078e002e */
[----:B------:R0:W5:Y:S03]  /*c440*/  LDG.E R11, desc[UR4][R48.64] ;  /* 0x00000004300b7981 */ /* 0x000166000c1e1900 */
[----:B------:R-:W-:Y:S01]  /*c450*/  IMAD.WIDE.U32 R44, R27, 0x2, R44 ;  /* 0x000000021b2c7825 */ /* 0x000fe200078e002c */
[----:B------:R0:W5:Y:S03]  /*c460*/  LDG.E R10, desc[UR4][R46.64] ;  /* 0x000000042e0a7981 */ /* 0x000166000c1e1900 */
[----:B------:R-:W-:Y:S01]  /*c470*/  IMAD.WIDE.U32 R42, R41, 0x2, R42 ;  /* 0x00000002292a7825 */ /* 0x000fe200078e002a */
[----:B------:R0:W5:Y:S04]  /*c480*/  LDG.E.U16 R9, desc[UR4][R44.64] ;  /* 0x000000042c097981 */ /* 0x000168000c1e1500 */
[----:B------:R0:W5:Y:S02]  /*c490*/  LDG.E.U16 R8, desc[UR4][R42.64] ;  /* 0x000000042a087981 */ /* 0x000164000c1e1500 */
.L_x_1:
[----:B------:R-:W-:Y:S05]  /*c4a0*/  BSYNC B0 ;  /* 0x0000000000007941 */ /* 0x000fea0003800000 */
.L_x_0:
[----:B------:R-:W1:Y:S01]  /*c4b0*/  LDC R51, c[0x0][0x21c] ;  /* 0x00008700ff337b82 */ /* 0x000e620000000800 */
[C---:B0-----:R-:W-:Y:S01]  /*c4c0*/  IADD3 R49, R3.reuse, 0x80, RZ ;  /* 0x0000008003317810 */ /* 0x041fe20007ffe0ff */
[----:B------:R-:W-:Y:S01]  /*c4d0*/  BSSY B0, `(.L_x_10) ;  /* 0x000001e000007945 */ /* 0x000fe20003800000 */
[----:B------:R-:W-:Y:S01]  /*c4e0*/  IADD3 R47, R3, 0x100, RZ ;  /* 0x00000100032f7810 */ /* 0x000fe20007ffe0ff */
[----:B------:R-:W-:Y:S01]  /*c4f0*/  HFMA2.MMA R25, -RZ, RZ, 0, 0 ;  /* 0x00000000ff197435 */ /* 0x000fe200000001ff */
[-C--:B------:R-:W-:Y:S02]  /*c500*/  ISETP.GE.AND P6, PT, R49, R2.reuse, PT ;  /* 0x000000023100720c */ /* 0x080fe40003fc6270 */
[----:B------:R-:W-:Y:S02]  /*c510*/  ISETP.GE.AND P5, PT, R47, R2, PT ;  /* 0x000000022f00720c */ /* 0x000fe40003fa6270 */
[C---:B------:R-:W-:Y:S02]  /*c520*/  IADD3 R45, R3.reuse, 0x180, RZ ;  /* 0x00000180032d7810 */ /* 0x040fe40007ffe0ff */
[----:B------:R-:W-:-:S02]  /*c530*/  IADD3 R43, R3, 0x200, RZ ;  /* 0x00000200032b7810 */ /* 0x000fc40007ffe0ff */
[C---:B------:R-:W-:Y:S02]  /*c540*/  IADD3 R41, R3.reuse, 0x280, RZ ;  /* 0x0000028003297810 */ /* 0x040fe40007ffe0ff */
[----:B------:R-:W-:Y:S02]  /*c550*/  IADD3 R27, R3, 0x300, RZ ;  /* 0x00000300031b7810 */ /* 0x000fe40007ffe0ff */
[----:B------:R-:W-:Y:S02]  /*c560*/  P2R R12, PR, RZ, 0x40 ;  /* 0x00000040ff0c7803 */ /* 0x000fe40000000000 */
[----:B------:R-:W-:Y:S02]  /*c570*/  P2R R12, PR, RZ, 0x20 ;  /* 0x00000020ff0c7803 */ /* 0x000fe40000000000 */
[-C--:B------:R-:W-:Y:S02]  /*c580*/  ISETP.GE.AND P1, PT, R45, R2.reuse, PT ;  /* 0x000000022d00720c */ /* 0x080fe40003f26270 */
[-C--:B------:R-:W-:Y:S01]  /*c590*/  ISETP.GE.AND P2, PT, R43, R2.reuse, PT ;  /* 0x000000022b00720c */ /* 0x080fe20003f46270 */
[----:B-1----:R-:W-:Y:S01]  /*c5a0*/  FADD.FTZ R12, -R51, 1 ;  /* 0x3f800000330c7421 */ /* 0x002fe20000010100 */
[----:B------:R-:W-:-:S02]  /*c5b0*/  ISETP.GE.AND P3, PT, R41, R2, PT ;  /* 0x000000022900720c */ /* 0x000fc40003f66270 */
[----:B------:R-:W-:Y:S02]  /*c5c0*/  ISETP.GE.AND P4, PT, R27, R2, PT ;  /* 0x000000021b00720c */ /* 0x000fe40003f86270 */
[----:B------:R-:W-:Y:S01]  /*c5d0*/  PRMT R24, RZ, 0x5410, RZ ;  /* 0x00005410ff187816 */ /* 0x000fe200000000ff */
[----:B------:R-:W-:Y:S10]  /*c5e0*/  @P0 BRA `(.L_x_11) ;  /* 0x0000000000300947 */ /* 0x000ff40003800000 */
[----:B------:R-:W-:Y:S01]  /*c5f0*/  ULDC UR6, c[0x0][0x220] ;  /* 0x0000880000067ab9 */ /* 0x000fe20000000800 */
[----:B-----5:R-:W-:Y:S01]  /*c600*/  SHF.L.U32 R29, R29, 0x10, RZ ;  /* 0x000000101d1d7819 */ /* 0x020fe200000006ff */
[----:B------:R-:W-:Y:S01]  /*c610*/  FADD.FTZ R25, R40, UR6 ;  /* 0x0000000628197e21 */ /* 0x000fe20008010000 */
[----:B------:R-:W-:Y:S01]  /*c620*/  SHF.L.U32 R39, R39, 0x10, RZ ;  /* 0x0000001027277819 */ /* 0x000fe200000006ff */
[----:B------:R-:W-:Y:S02]  /*c630*/  ULDC UR6, c[0x0][0x218] ;  /* 0x0000860000067ab9 */ /* 0x000fe40000000800 */
[----:B------:R-:W-:Y:S01]  /*c640*/  FMUL.FTZ R29, R12, R29 ;  /* 0x0000001d0c1d7220 */ /* 0x000fe20000410000 */
[----:B------:R-:W-:Y:S01]  /*c650*/  FMUL.FTZ R40, R40, UR6 ;  /* 0x0000000628287c20 */ /* 0x000fe20008410000 */
[----:B------:R-:W0:Y:S01]  /*c660*/  MUFU.RSQ R25, R25 ;  /* 0x0000001900197308 */ /* 0x000e220000001400 */
[----:B------:R-:W-:Y:S01]  /*c670*/  FMUL.FTZ R39, R12, R39 ;  /* 0x000000270c277220 */ /* 0x000fe20000410000 */
[----:B------:R-:W-:-:S03]  /*c680*/  FFMA.FTZ R24, R28, R51, R29 ;  /* 0x000000331c187223 */ /* 0x000fc6000001001d */
[----:B------:R-:W-:-:S05]  /*c690*/  FFMA.FTZ R39, R40, R51, R39 ;  /* 0x0000003328277223 */ /* 0x000fca0000010027 */
[----:B------:R-:W-:-:S07]  /*c6a0*/  F2FP.BF16.F32.PACK_AB R24, R39, R24 ;  /* 0x000000182718723e */ /* 0x000fce00000010ff */
.L_x_11:
[----:B------:R-:W-:Y:S05]  /*c6b0*/  BSYNC B0 ;  /* 0x0000000000007941 */ /* 0x000fea0003800000 */
.L_x_10:
[----:B------:R-:W-:Y:S01]  /*c6c0*/  BSSY B0, `(.L_x_12) ;  /* 0x0000012000007945 */ /* 0x000fe20003800000 */
[----:B-----5:R-:W-:Y:S01]  /*c6d0*/  HFMA2.MMA R29, -RZ, RZ, 0, 0 ;  /* 0x00000000ff1d7435 */ /* 0x020fe200000001ff */
[----:B------:R-:W-:Y:S02]  /*c6e0*/  MOV R39, RZ ;  /* 0x000000ff00277202 */ /* 0x000fe40000000f00 */
[----:B------:R-:W-:Y:S02]  /*c6f0*/  PRMT R28, RZ, 0x7610, R28 ;  /* 0x00007610ff1c7816 */ /* 0x000fe4000000001c */
[----:B------:R-:W-:Y:S01]  /*c700*/  PRMT R26, RZ, 0x5410, RZ ;  /* 0x00005410ff1a7816 */ /* 0x000fe200000000ff */
[----:B------:R-:W-:Y:S06]  /*c710*/  @P6 BRA `(.L_x_13) ;  /* 0x0000000000306947 */ /* 0x000fec0003800000 */
[----:B------:R-:W-:Y:S01]  /*c720*/  SHF.L.U32 R37, R37, 0x10, RZ ;  /* 0x0000001025257819 */ /* 0x000fe200000006ff */
[----:B------:R-:W-:Y:S01]  /*c730*/  ULDC UR6, c[0x0][0x220] ;  /* 0x0000880000067ab9 */ /* 0x000fe20000000800 */
[----:B------:R-:W-:Y:S01]  /*c740*/  SHF.L.U32 R29, R38, 0x10, RZ ;  /* 0x00000010261d7819 */ /* 0x000fe200000006ff */
[----:B------:R-:W-:Y:S01]  /*c750*/  FADD.FTZ R38, R36, UR6 ;  /* 0x0000000624267e21 */ /* 0x000fe20008010000 */
[----:B------:R-:W-:Y:S01]  /*c760*/  ULDC UR6, c[0x0][0x218] ;  /* 0x0000860000067ab9 */ /* 0x000fe20000000800 */
[----:B------:R-:W-:Y:S01]  /*c770*/  FMUL.FTZ R26, R12, R37 ;  /* 0x000000250c1a7220 */ /* 0x000fe20000410000 */
[----:B------:R-:W-:Y:S01]  /*c780*/  FMUL.FTZ R36, R36, UR6 ;  /* 0x0000000624247c20 */ /* 0x000fe20008410000 */
[----:B------:R-:W-:Y:S02]  /*c790*/  FMUL.FTZ R37, R12, R29 ;  /* 0x0000001d0c257220 */ /* 0x000fe40000410000 */
[----:B------:R1:W2:Y:S01]  /*c7a0*/  MUFU.RSQ R29, R38 ;  /* 0x00000026001d7308 */ /* 0x0002a20000001400 */
[-C--:B------:R-:W-:Y:S01]  /*c7b0*/  FFMA.FTZ R26, R35, R51.reuse, R26 ;  /* 0x00000033231a7223 */ /* 0x080fe2000001001a */
[----:B------:R-:W-:-:S05]  /*c7c0*/  FFMA.FTZ R37, R36, R51, R37 ;  /* 0x0000003324257223 */ /* 0x000fca0000010025 */
[----:B------:R-:W-:-:S07]  /*c7d0*/  F2FP.BF16.F32.PACK_AB R26, R37, R26 ;  /* 0x0000001a251a723e */ /* 0x000fce00000010ff */
.L_x_13:
[----:B------:R-:W-:Y:S05]  /*c7e0*/  BSYNC B0 ;  /* 0x0000000000007941 */ /* 0x000fea0003800000 */
.L_x_12:
[----:B------:R-:W-:Y:S01]  /*c7f0*/  BSSY B0, `(.L_x_14) ;  /* 0x000000f000007945 */ /* 0x000fe20003800000 */
[----:B------:R-:W-:-:S03]  /*c800*/  PRMT R28, R28, 0x5410, RZ ;  /* 0x000054101c1c7816 */ /* 0x000fc600000000ff */
[----:B------:R-:W-:Y:S05]  /*c810*/  @P5 BRA `(.L_x_15) ;  /* 0x0000000000305947 */ /* 0x000fea0003800000 */
[----:B------:R-:W-:Y:S01]  /*c820*/  ULDC UR6, c[0x0][0x220] ;  /* 0x0000880000067ab9 */ /* 0x000fe20000000800 */
[----:B------:R-:W-:Y:S01]  /*c830*/  SHF.L.U32 R35, R14, 0x10, RZ ;  /* 0x000000100e237819 */ /* 0x000fe200000006ff */
[----:B------:R-:W-:Y:S01]  /*c840*/  FADD.FTZ R39, R15, UR6 ;  /* 0x000000060f277e21 */ /* 0x000fe20008010000 */
[----:B------:R-:W-:Y:S01]  /*c850*/  SHF.L.U32 R13, R13, 0x10, RZ ;  /* 0x000000100d0d7819 */ /* 0x000fe200000006ff */
[----:B------:R-:W-:Y:S02]  /*c860*/  ULDC UR6, c[0x0][0x218] ;  /* 0x0000860000067ab9 */ /* 0x000fe40000000800 */
[C---:B------:R-:W-:Y:S01]  /*c870*/  FMUL.FTZ R35, R12.reuse, R35 ;  /* 0x000000230c237220 */ /* 0x040fe20000410000 */
[----:B------:R-:W-:Y:S01]  /*c880*/  FMUL.FTZ R14, R15, UR6 ;  /* 0x000000060f0e7c20 */ /* 0x000fe20008410000 */
[----:B------:R-:W3:Y:S01]  /*c890*/  MUFU.RSQ R39, R39 ;  /* 0x0000002700277308 */ /* 0x000ee20000001400 */
[----:B------:R-:W-:Y:S01]  /*c8a0*/  FMUL.FTZ R13, R12, R13 ;  /* 0x0000000d0c0d7220 */ /* 0x000fe20000410000 */
[----:B------:R-:W-:-:S03]  /*c8b0*/  FFMA.FTZ R16, R16, R51, R35 ;  /* 0x0000003310107223 */ /* 0x000fc60000010023 */
[----:B------:R-:W-:-:S05]  /*c8c0*/  FFMA.FTZ R13, R14, R51, R13 ;  /* 0x000000330e0d7223 */ /* 0x000fca000001000d */
[----:B------:R-:W-:-:S07]  /*c8d0*/  F2FP.BF16.F32.PACK_AB R28, R13, R16 ;  /* 0x000000100d1c723e */ /* 0x000fce00000010ff */
.L_x_15:
[----:B------:R-:W-:Y:S05]  /*c8e0*/  BSYNC B0 ;  /* 0x0000000000007941 */ /* 0x000fea0003800000 */
.L_x_14:
[----:B------:R-:W-:Y:S01]  /*c8f0*/  BSSY B0, `(.L_x_16) ;  /* 0x0000012000007945 */ /* 0x000fe20003800000 */
[----:B------:R-:W-:Y:S01]  /*c900*/  HFMA2.MMA R15, -RZ, RZ, 0, 0 ;  /* 0x00000000ff0f7435 */ /* 0x000fe200000001ff */
[----:B------:R-:W-:Y:S02]  /*c910*/  MOV R16, RZ ;  /* 0x000000ff00107202 */ /* 0x000fe40000000f00 */
[----:B------:R-:W-:Y:S02]  /*c920*/  PRMT R14, RZ, 0x7610, R14 ;  /* 0x00007610ff0e7816 */ /* 0x000fe4000000000e */
[----:B------:R-:W-:Y:S01]  /*c930*/  PRMT R13, RZ, 0x5410, RZ ;  /* 0x00005410ff0d7816 */ /* 0x000fe200000000ff */
[----:B------:R-:W-:Y:S06]  /*c940*/  @P1 BRA `(.L_x_17) ;  /* 0x0000000000301947 */ /* 0x000fec0003800000 */
[----:B------:R-:W-:Y:S01]  /*c950*/  ULDC UR6, c[0x0][0x220] ;  /* 0x0000880000067ab9 */ /* 0x000fe20000000800 */
[----:B------:R-:W-:Y:S01]  /*c960*/  SHF.L.U32 R13, R18, 0x10, RZ ;  /* 0x00000010120d7819 */ /* 0x000fe200000006ff */
[----:B------:R-:W-:Y:S01]  /*c970*/  FADD.FTZ R15, R19, UR6 ;  /* 0x00000006130f7e21 */ /* 0x000fe20008010000 */
[----:B------:R-:W-:Y:S01]  /*c980*/  SHF.L.U32 R17, R17, 0x10, RZ ;  /* 0x0000001011117819 */ /* 0x000fe200000006ff */
[----:B------:R-:W-:Y:S02]  /*c990*/  ULDC UR6, c[0x0][0x218] ;  /* 0x0000860000067ab9 */ /* 0x000fe40000000800 */
[C---:B------:R-:W-:Y:S01]  /*c9a0*/  FMUL.FTZ R13, R12.reuse, R13 ;  /* 0x0000000d0c0d7220 */ /* 0x040fe20000410000 */
[----:B------:R-:W-:Y:S01]  /*c9b0*/  FMUL.FTZ R18, R19, UR6 ;  /* 0x0000000613127c20 */ /* 0x000fe20008410000 */
[----:B------:R-:W4:Y:S01]  /*c9c0*/  MUFU.RSQ R15, R15 ;  /* 0x0000000f000f7308 */ /* 0x000f220000001400 */
[----:B------:R-:W-:Y:S01]  /*c9d0*/  FMUL.FTZ R17, R12, R17 ;  /* 0x000000110c117220 */ /* 0x000fe20000410000 */
[----:B------:R-:W-:-:S03]  /*c9e0*/  FFMA.FTZ R13, R20, R51, R13 ;  /* 0x00000033140d7223 */ /* 0x000fc6000001000d */
[----:B------:R-:W-:-:S05]  /*c9f0*/  FFMA.FTZ R18, R18, R51, R17 ;  /* 0x0000003312127223 */ /* 0x000fca0000010011 */
[----:B------:R-:W-:-:S07]  /*ca00*/  F2FP.BF16.F32.PACK_AB R13, R18, R13 ;  /* 0x0000000d120d723e */ /* 0x000fce00000010ff */
.L_x_17:
[----:B------:R-:W-:Y:S05]  /*ca10*/  BSYNC B0 ;  /* 0x0000000000007941 */ /* 0x000fea0003800000 */
.L_x_16:
        /* <DEDUP_REMOVED lines=10> */
[----:B------:R-:W0:Y:S01]  /*cac0*/  MUFU.RSQ R16, R16 ;  /* 0x0000001000107308 */ /* 0x000e220000001400 */
[----:B------:R-:W-:Y:S01]  /*cad0*/  FMUL.FTZ R21, R12, R21 ;  /* 0x000000150c157220 */ /* 0x000fe20000410000 */
[----:B------:R-:W-:-:S03]  /*cae0*/  FFMA.FTZ R17, R30, R51, R17 ;  /* 0x000000331e117223 */ /* 0x000fc60000010011 */
[----:B------:R-:W-:-:S05]  /*caf0*/  FFMA.FTZ R14, R14, R51, R21 ;  /* 0x000000330e0e7223 */ /* 0x000fca0000010015 */
[----:B------:R-:W-:-:S07]  /*cb00*/  F2FP.BF16.F32.PACK_AB R14, R14, R17 ;  /* 0x000000110e0e723e */ /* 0x000fce00000010ff */
.L_x_19:
[----:B------:R-:W-:Y:S05]  /*cb10*/  BSYNC B0 ;  /* 0x0000000000007941 */ /* 0x000fea0003800000 */
.L_x_18:
[----:B------:R-:W-:Y:S01]  /*cb20*/  BSSY B0, `(.L_x_20) ;  /* 0x0000012000007945 */ /* 0x000fe20003800000 */
[----:B------:R-:W-:Y:S02]  /*cb30*/  CS2R R20, SRZ ;  /* 0x0000000000147805 */ /* 0x000fe4000001ff00 */
[----:B------:R-:W-:Y:S02]  /*cb40*/  IADD3 R19, R3, 0x380, RZ ;  /* 0x0000038003137810 */ /* 0x000fe40007ffe0ff */
        /* <DEDUP_REMOVED lines=15> */
.L_x_21:
[----:B------:R-:W-:Y:S05]  /*cc40*/  BSYNC B0 ;  /* 0x0000000000007941 */ /* 0x000fea0003800000 */
.L_x_20:
[----:B------:R-:W-:Y:S01]  /*cc50*/  BSSY B0, `(.L_x_22) ;  /* 0x0000010000007945 */ /* 0x000fe20003800000 */
[----:B------:R-:W-:Y:S02]  /*cc60*/  MOV R22, RZ ;  /* 0x000000ff00167202 */ /* 0x000fe40000000f00 */
[----:B------:R-:W-:Y:S01]  /*cc70*/  PRMT R18, R18, 0x5410, RZ ;  /* 0x0000541012127816 */ /* 0x000fe200000000ff */
        /* <DEDUP_REMOVED lines=9> */
[----:B------:R0:W0:Y:S01]  /*cd10*/  MUFU.RSQ R21, R23 ;  /* 0x0000001700157308 */ /* 0x0000220000001400 */
[-C--:B------:R-:W-:Y:S01]  /*cd20*/  FFMA.FTZ R4, R7, R51.reuse, R4 ;  /* 0x0000003307047223 */ /* 0x080fe20000010004 */
[----:B------:R-:W-:-:S05]  /*cd30*/  FFMA.FTZ R5, R6, R51, R5 ;  /* 0x0000003306057223 */ /* 0x000fca0000010005 */
[----:B------:R-:W-:-:S07]  /*cd40*/  F2FP.BF16.F32.PACK_AB R18, R5, R4 ;  /* 0x000000040512723e */ /* 0x000fce00000010ff */
.L_x_23:
[----:B------:R-:W-:Y:S05]  /*cd50*/  BSYNC B0 ;  /* 0x0000000000007941 */ /* 0x000fea0003800000 */
.L_x_22:
[----:B------:R-:W-:Y:S01]  /*cd60*/  ISETP.GE.AND P5, PT, R19, R2, PT ;  /* 0x000000021300720c */ /* 0x000fe20003fa6270 */
[----:B------:R-:W-:Y:S01]  /*cd70*/  BSSY B0, `(.L_x_24) ;  /* 0x000000f000007945 */ /* 0x000fe20003800000 */
[----:B0-----:R-:W-:-:S11]  /*cd80*/  PRMT R23, RZ, 0x5410, RZ ;  /* 0x00005410ff177816 */ /* 0x001fd600000000ff */
[----:B------:R-:W-:Y:S05]  /*cd90*/  @P5 BRA `(.L_x_25) ;  /* 0x0000000000305947 */ /* 0x000fea0003800000 */
[----:B------:R-:W-:Y:S01]  /*cda0*/  ULDC UR6, c[0x0][0x220] ;  /* 0x0000880000067ab9 */ /* 0x000fe20000000800 */
[----:B------:R-:W-:Y:S01]  /*cdb0*/  SHF.L.U32 R9, R9, 0x10, RZ ;  /* 0x0000001009097819 */ /* 0x000fe200000006ff */
        /* <DEDUP_REMOVED lines=10> */
.L_x_25:
[----:B------:R-:W-:Y:S05]  /*ce60*/  BSYNC B0 ;  /* 0x0000000000007941 */ /* 0x000fea0003800000 */
.L_x_24:
[----:B------:R-:W-:Y:S05]  /*ce70*/  @P0 EXIT ;  /* 0x000000000000094d */ /* 0x000fea0003800000 */
[----:B------:R-:W5:Y:S01]  /*ce80*/  LDC R12, c[0x0][0x528] ;  /* 0x00014a00ff0c7b82 */ /* 0x000f620000000800 */
[----:B------:R-:W-:Y:S01]  /*ce90*/  HFMA2.MMA R33, -RZ, RZ, 0, 0 ;  /* 0x00000000ff217435 */ /* 0x000fe200000001ff */
[----:B------:R-:W-:Y:S01]  /*cea0*/  MOV R31, RZ ;  /* 0x000000ff001f7202 */ /* 0x000fe20000000f00 */
[----:B------:R-:W-:Y:S01]  /*ceb0*/  HFMA2.MMA R11, -RZ, RZ, 0, 0 ;  /* 0x00000000ff0b7435 */ /* 0x000fe200000001ff */
[----:B-----5:R-:W-:-:S13]  /*cec0*/  ISETP.NE.AND P6, PT, R12, RZ, PT ;  /* 0x000000ff0c00720c */ /* 0x020fda0003fc5270 */
[----:B------:R-:W-:Y:S05]  /*ced0*/  @!P6 BRA `(.L_x_26) ;  /* 0x000000140074e947 */ /* 0x000fea0003800000 */
[----:B------:R-:W-:Y:S01]  /*cee0*/  LEA R5, R0, R3, 0xa ;  /* 0x0000000300057211 */ /* 0x000fe200078e50ff */
[----:B------:R-:W-:Y:S01]  /*cef0*/  ULDC.64 UR6, c[0x0][0x530] ;  /* 0x00014c0000067ab9 */ /* 0x000fe20000000a00 */
[----:B------:R-:W-:Y:S01]  /*cf00*/  MOV R4, RZ ;  /* 0x000000ff00047202 */ /* 0x000fe20000000f00 */
[----:B------:R-:W-:Y:S01]  /*cf10*/  ULDC UR8, c[0x0][0x660] ;  /* 0x0001980000087ab9 */ /* 0x000fe20000000800 */
        /* <DEDUP_REMOVED lines=17> */
[----:B------:R-:W-:-:S03]  /*d030*/  ULDC UR6, c[0x0][0x664] ;  /* 0x0001990000067ab9 */ /* 0x000fc60000000800 */
[----:B------:R-:W-:-:S05]  /*d040*/  IADD3 R6, -R5, RZ, RZ ;  /* 0x000000ff05067210 */ /* 0x000fca0007ffe1ff */
[----:B------:R-:W-:Y:S01]  /*d050*/  IMAD R6, R6, UR8, R7 ;  /* 0x0000000806067c24 */ /* 0x000fe2000f8e0207 */
[----:B------:R-:W-:-:S03]  /*d060*/  ULDC.64 UR8, c[0x0][0x668] ;  /* 0x00019a0000087ab9 */ /* 0x000fc60000000a00 */
[C---:B------:R-:W-:Y:S02]  /*d070*/  IMAD R33, R6.reuse, UR6, R33 ;  /* 0x0000000606217c24 */ /* 0x040fe4000f8e0221 */
[C---:B------:R-:W-:Y:S02]  /*d080*/  IMAD R31, R6.reuse, UR8, R31 ;  /* 0x00000008061f7c24 */ /* 0x040fe4000f8e021f */
[----:B------:R-:W-:Y:S01]  /*d090*/  IMAD R11, R6, UR9, R11 ;  /* 0x00000009060b7c24 */ /* 0x000fe2000f8e020b */
[----:B------:R-:W-:Y:S06]  /*d0a0*/  @!P0 BRA `(.L_x_26) ;  /* 0x0000001400008947 */ /* 0x000fec0003800000 */
[----:B------:R-:W-:Y:S01]  /*d0b0*/  HFMA2.MMA R4, -RZ, RZ, 0, 0 ;  /* 0x00000000ff047435 */ /* 0x000fe200000001ff */
[----:B------:R-:W-:Y:S01]  /*d0c0*/  ULDC.64 UR6, c[0x0][0x548] ;  /* 0x0001520000067ab9 */ /* 0x000fe20000000a00 */
[----:B------:R-:W-:Y:S01]  /*d0d0*/  ISETP.NE.AND P0, PT, R12, 0x3, PT ;  /* 0x000000030c00780c */ /* 0x000fe20003f05270 */
[----:B------:R-:W-:-:S07]  /*d0e0*/  ULDC UR8, c[0x0][0x678] ;  /* 0x00019e0000087ab9 */ /* 0x000fce0000000800 */
        /* <DEDUP_REMOVED lines=26> */
[----:B------:R-:W-:Y:S01]  /*d290*/  ISETP.NE.AND P0, PT, R12, 0x5, PT ;  /* 0x000000050c00780c */ /* 0x000fe20003f05270 */
[----:B------:R-:W-:Y:S02]  /*d2a0*/  ULDC UR8, c[0x0][0x690] ;  /* 0x0001a40000087ab9 */ /* 0x000fe40000000800 */
        /* <DEDUP_REMOVED lines=278> */
[----:B------:R-:W-:-:S03]  /*e410*/  ULDC UR8, c[0x0][0x780] ;  /* 0x0001e00000087ab9 */ /* 0x000fc60000000800 */
        /* <DEDUP_REMOVED lines=8> */
[----:B------:R-:W-:-:S07]  /*e4a0*/  IMAD R11, R4, UR8, R11 ;  /* 0x00000008040b7c24 */ /* 0x000fce000f8e020b */
.L_x_26:
[----:B------:R-:W5:Y:S01]  /*e4b0*/  LDC.64 R4, c[0x0][0x230] ;  /* 0x00008c00ff047b82 */ /* 0x000f620000000a00 */
[----:B------:R-:W-:Y:S02]  /*e4c0*/  ISETP.GE.AND P0, PT, R49, R2, PT ;  /* 0x000000023100720c */ /* 0x000fe40003f06270 */
[----:B------:R-:W-:-:S05]  /*e4d0*/  PRMT R3, R24, 0x7632, R3 ;  /* 0x0000763218037816 */ /* 0x000fca0000000003 */
[----:B------:R-:W0:Y:S08]  /*e4e0*/  LDC.64 R6, c[0x0][0x238] ;  /* 0x00008e00ff067b82 */ /* 0x000e300000000a00 */
[----:B------:R-:W1:Y:S01]  /*e4f0*/  LDC.64 R8, c[0x0][0x240] ;  /* 0x00009000ff087b82 */ /* 0x000e620000000a00 */
[----:B-----5:R-:W-:-:S05]  /*e500*/  IMAD.WIDE.U32 R32, R33, 0x2, R4 ;  /* 0x0000000221207825 */ /* 0x020fca00078e0004 */
[----:B------:R2:W-:Y:S01]  /*e510*/  STG.E.U16 desc[UR4][R32.64], R24 ;  /* 0x0000001820007986 */ /* 0x0005e2000c101504 */
[----:B0-----:R-:W-:-:S05]  /*e520*/  IMAD.WIDE.U32 R30, R31, 0x2, R6 ;  /* 0x000000021f1e7825 */ /* 0x001fca00078e0006 */
[----:B------:R0:W-:Y:S01]  /*e530*/  STG.E.U16 desc[UR4][R30.64], R3 ;  /* 0x000000031e007986 */ /* 0x0001e2000c101504 */
[----:B-1----:R-:W-:-:S05]  /*e540*/  IMAD.WIDE.U32 R10, R11, 0x4, R8 ;  /* 0x000000040b0a7825 */ /* 0x002fca00078e0008 */
[----:B------:R0:W-:Y:S01]  /*e550*/  STG.E desc[UR4][R10.64], R25 ;  /* 0x000000190a007986 */ /* 0x0001e2000c101904 */
[----:B--2---:R-:W-:Y:S05]  /*e560*/  @P0 EXIT ;  /* 0x000000000000094d */ /* 0x004fea0003800000 */
[----:B0-----:R-:W-:Y:S01]  /*e570*/  HFMA2.MMA R31, -RZ, RZ, 0, 0 ;  /* 0x00000000ff1f7435 */ /* 0x001fe200000001ff */
[----:B------:R-:W-:Y:S02]  /*e580*/  MOV R33, RZ ;  /* 0x000000ff00217202 */ /* 0x000fe40000000f00 */
[----:B------:R-:W-:Y:S01]  /*e590*/  MOV R3, RZ ;  /* 0x000000ff00037202 */ /* 0x000fe20000000f00 */
[----:B------:R-:W-:Y:S07]  /*e5a0*/  @!P6 BRA `(.L_x_27) ;  /* 0x000000140074e947 */ /* 0x000fee0003800000 */
        /* <DEDUP_REMOVED lines=349> */
.L_x_27:
[----:B------:R-:W-:Y:S01]  /*fb80*/  ISETP.GE.AND P0, PT, R47, R2, PT ;  /* 0x000000022f00720c */ /* 0x000fe20003f06270 */
[----:B------:R-:W-:Y:S01]  /*fb90*/  IMAD.WIDE.U32 R10, R33, 0x2, R4 ;  /* 0x00000002210a7825 */ /* 0x000fe200078e0004 */
[----:B------:R-:W-:-:S03]  /*fba0*/  PRMT R32, R26, 0x7632, R32 ;  /* 0x000076321a207816 */ /* 0x000fc60000000020 */
[----:B------:R-:W-:Y:S01]  /*fbb0*/  IMAD.WIDE.U32 R24, R31, 0x2, R6 ;  /* 0x000000021f187825 */ /* 0x000fe200078e0006 */
[----:B------:R0:W-:Y:S03]  /*fbc0*/  STG.E.U16 desc[UR4][R10.64], R26 ;  /* 0x0000001a0a007986 */ /* 0x0001e6000c101504 */
[----:B------:R-:W-:Y:S01]  /*fbd0*/  IMAD.WIDE.U32 R30, R3, 0x4, R8 ;  /* 0x00000004031e7825 */ /* 0x000fe200078e0008 */
[----:B------:R0:W-:Y:S04]  /*fbe0*/  STG.E.U16 desc[UR4][R24.64], R32 ;  /* 0x0000002018007986 */ /* 0x0001e8000c101504 */
[----:B------:R0:W-:Y:S01]  /*fbf0*/  STG.E desc[UR4][R30.64], R29 ;  /* 0x0000001d1e007986 */ /* 0x0001e2000c101904 */
[----:B------:R-:W-:Y:S05]  /*fc00*/  @P0 EXIT ;  /* 0x000000000000094d */ /* 0x000fea0003800000 */
[----:B0-----:R-:W-:Y:S01]  /*fc10*/  HFMA2.MMA R29, -RZ, RZ, 0, 0 ;  /* 0x00000000ff1d7435 */ /* 0x001fe200000001ff */
[----:B------:R-:W-:Y:S01]  /*fc20*/  MOV R11, RZ ;  /* 0x000000ff000b7202 */ /* 0x000fe20000000f00 */
[----:B------:R-:W-:Y:S01]  /*fc30*/  HFMA2.MMA R3, -RZ, RZ, 0, 0 ;  /* 0x00000000ff037435 */ /* 0x000fe200000001ff */
[----:B------:R-:W-:Y:S10]  /*fc40*/  @!P6 BRA `(.L_x_28) ;  /* 0x000000140074e947 */ /* 0x000ff40003800000 */
        /* <DEDUP_REMOVED lines=349> */
.L_x_28:
[----:B------:R-:W-:Y:S01]  /*11220*/  IMAD.WIDE.U32 R24, R29, 0x2, R4 ;  /* 0x000000021d187825 */ /* 0x000fe200078e0004 */
[----:B------:R-:W-:-:S03]  /*11230*/  PRMT R26, R28, 0x7632, R26 ;  /* 0x000076321c1a7816 */ /* 0x000fc6000000001a */
[----:B------:R-:W-:Y:S01]  /*11240*/  IMAD.WIDE.U32 R10, R11, 0x2, R6 ;  /* 0x000000020b0a7825 */ /* 0x000fe200078e0006 */
[----:B------:R0:W-:Y:S03]  /*11250*/  STG.E.U16 desc[UR4][R24.64], R28 ;  /* 0x0000001c18007986 */ /* 0x0001e6000c101504 */
[----:B------:R-:W-:Y:S01]  /*11260*/  IMAD.WIDE.U32 R2, R3, 0x4, R8 ;  /* 0x0000000403027825 */ /* 0x000fe200078e0008 */
[----:B------:R0:W-:Y:S04]  /*11270*/  STG.E.U16 desc[UR4][R10.64], R26 ;  /* 0x0000001a0a007986 */ /* 0x0001e8000c101504 */
[----:B---3--:R0:W-:Y:S01]  /*11280*/  STG.E desc[UR4][R2.64], R39 ;  /* 0x0000002702007986 */ /* 0x0081e2000c101904 */
[----:B------:R-:W-:Y:S05]  /*11290*/  @P1 EXIT ;  /* 0x000000000000194d */ /* 0x000fea0003800000 */
        /* <DEDUP_REMOVED lines=353> */
.L_x_29:
[----:B------:R-:W-:Y:S01]  /*128b0*/  IMAD.WIDE.U32 R24, R25, 0x2, R4 ;  /* 0x0000000219187825 */ /* 0x000fe200078e0004 */
[----:B------:R-:W-:-:S03]  /*128c0*/  PRMT R26, R13, 0x7632, R26 ;  /* 0x000076320d1a7816 */ /* 0x000fc6000000001a */
[----:B------:R-:W-:Y:S01]  /*128d0*/  IMAD.WIDE.U32 R10, R11, 0x2, R6 ;  /* 0x000000020b0a7825 */ /* 0x000fe200078e0006 */
[----:B------:R0:W-:Y:S03]  /*128e0*/  STG.E.U16 desc[UR4][R24.64], R13 ;  /* 0x0000000d18007986 */ /* 0x0001e6000c101504 */
[----:B------:R-:W-:Y:S01]  /*128f0*/  IMAD.WIDE.U32 R2, R3, 0x4, R8 ;  /* 0x0000000403027825 */ /* 0x000fe200078e0008 */
[----:B------:R0:W-:Y:S04]  /*12900*/  STG.E.U16 desc[UR4][R10.64], R26 ;  /* 0x0000001a0a007986 */ /* 0x0001e8000c101504 */
[----:B----4-:R0:W-:Y:S01]  /*12910*/  STG.E desc[UR4][R2.64], R15 ;  /* 0x0000000f02007986 */ /* 0x0101e2000c101904 */
        /* <DEDUP_REMOVED lines=354> */
.L_x_30:
[C---:B------:R-:W-:Y:S01]  /*13f40*/  PRMT R24, R14.reuse, 0x7610, R24 ;  /* 0x000076100e187816 */ /* 0x040fe20000000018 */
[----:B------:R-:W-:Y:S01]  /*13f50*/  IMAD.WIDE.U32 R10, R11, 0x2, R6 ;  /* 0x000000020b0a7825 */ /* 0x000fe200078e0006 */
[----:B------:R-:W-:-:S03]  /*13f60*/  PRMT R25, R14, 0x7632, R25 ;  /* 0x000076320e197816 */ /* 0x000fc60000000019 */
[----:B------:R-:W-:-:S04]  /*13f70*/  IMAD.WIDE.U32 R14, R13, 0x2, R4 ;  /* 0x000000020d0e7825 */ /* 0x000fc800078e0004 */
[----:B------:R-:W-:Y:S01]  /*13f80*/  IMAD.WIDE.U32 R2, R3, 0x4, R8 ;  /* 0x0000000403027825 */ /* 0x000fe200078e0008 */
[----:B------:R0:W-:Y:S04]  /*13f90*/  STG.E.U16 desc[UR4][R14.64], R24 ;  /* 0x000000180e007986 */ /* 0x0001e8000c101504 */
[----:B------:R0:W-:Y:S04]  /*13fa0*/  STG.E.U16 desc[UR4][R10.64], R25 ;  /* 0x000000190a007986 */ /* 0x0001e8000c101504 */
[----:B------:R0:W-:Y:S01]  /*13fb0*/  STG.E desc[UR4][R2.64], R16 ;  /* 0x0000001002007986 */ /* 0x0001e2000c101904 */
        /* <DEDUP_REMOVED lines=354> */
.L_x_31:
        /* <DEDUP_REMOVED lines=8> */
[----:B------:R-:W-:Y:S01]  /*15660*/  HFMA2.MMA R13, -RZ, RZ, 0, 0 ;  /* 0x00000000ff0d7435 */ /* 0x000fe200000001ff */
[----:B0-----:R-:W-:Y:S01]  /*15670*/  MOV R11, RZ ;  /* 0x000000ff000b7202 */ /* 0x001fe20000000f00 */
        /* <DEDUP_REMOVED lines=351> */
.L_x_32:
        /* <DEDUP_REMOVED lines=361> */
.L_x_33:
[----:B------:R-:W-:Y:S01]  /*18300*/  IMAD.WIDE.U32 R4, R13, 0x2, R4 ;  /* 0x000000020d047825 */ /* 0x000fe200078e0004 */
[----:B------:R-:W-:-:S03]  /*18310*/  PRMT R0, R23, 0x7632, R0 ;  /* 0x0000763217007816 */ /* 0x000fc60000000000 */
[----:B------:R-:W-:Y:S01]  /*18320*/  IMAD.WIDE.U32 R6, R11, 0x2, R6 ;  /* 0x000000020b067825 */ /* 0x000fe200078e0006 */
[----:B------:R-:W-:Y:S03]  /*18330*/  STG.E.U16 desc[UR4][R4.64], R23 ;  /* 0x0000001704007986 */ /* 0x000fe6000c101504 */
[----:B------:R-:W-:Y:S01]  /*18340*/  IMAD.WIDE.U32 R8, R3, 0x4, R8 ;  /* 0x0000000403087825 */ /* 0x000fe200078e0008 */
[----:B------:R-:W-:Y:S04]  /*18350*/  STG.E.U16 desc[UR4][R6.64], R0 ;  /* 0x0000000006007986 */ /* 0x000fe8000c101504 */
[----:B------:R-:W-:Y:S01]  /*18360*/  STG.E desc[UR4][R8.64], R22 ;  /* 0x0000001608007986 */ /* 0x000fe2000c101904 */
[----:B------:R-:W-:Y:S05]  /*18370*/  EXIT ;  /* 0x000000000000794d */ /* 0x000fea0003800000 */
.L_x_34:
[----:B------:R-:W-:-:S00]  /*18380*/  BRA `(.L_x_34) ;  /* 0xfffffffc00fc7947 */ /* 0x000fc0000383ffff */
[----:B------:R-:W-:-:S00]  /*18390*/  NOP ;  /* 0x0000000000007918 */ /* 0x000fc00000000000 */
        /* <DEDUP_REMOVED lines=14> */
.L_x_28195:


//--------------------- .text._ZN2at6native49_GLOBAL__N__b919a28f_16_Normalization_cu_5c38458745unrolled_elementwise_kernel_for_multi_outputsILi3EZZZNS1_34batch_norm_update_stats_and_invertERKNS_6TensorES5_S5_S5_ddlENKUlvE_clEvENKUlvE2_clEvEUlffN3c108BFloat16ES9_E_St5arrayIPcLm7EE23TrivialOffsetCalculatorILi4EjESE_ILi3EjEEEviT0_T1_T2_T3_ --------------------------
	.section	.text._ZN2at6native49_GLOBAL__N__b919a28f_16_Normalization_cu_5c38458745unrolled_elementwise_kernel_for_multi_outputsILi3EZZZNS1_34batch_norm_update_stats_and_invertERKNS_6TensorES5_S5_S5_ddlENKUlvE_clEvENKUlvE2_clEvEUlffN3c108BFloat16ES9_E_St5arrayIPcLm7EE23TrivialOffsetCalculatorILi4EjESE_ILi3EjEEEviT0_T1_T2_T3_,"ax",@progbits
	.align	128
.text._ZN2at6native49_GLOBAL__N__b919a28f_16_Normalization_cu_5c38458745unrolled_elementwise_kernel_for_multi_outputsILi3EZZZNS1_34batch_norm_update_stats_and_invertERKNS_6TensorES5_S5_S5_ddlENKUlvE_clEvENKUlvE2_clEvEUlffN3c108BFloat16ES9_E_St5arrayIPcLm7EE23TrivialOffsetCalculatorILi4EjESE_ILi3EjEEEviT0_T1_T2_T3_:
        .type           _ZN2at6native49_GLOBAL__N__b919a28f_16_Normalization_cu_5c38458745unrolled_elementwise_kernel_for_multi_outputsILi3EZZZNS1_34batch_norm_update_stats_and_invertERKNS_6TensorES5_S5_S5_ddlENKUlvE_clEvENKUlvE2_clEvEUlffN3c108BFloat16ES9_E_St5arrayIPcLm7EE23TrivialOffsetCalculatorILi4EjESE_ILi3EjEEEviT0_T1_T2_T3_,@function
        .size           _ZN2at6native49_GLOBAL__N__b919a28f_16_Normalization_cu_5c38458745unrolled_elementwise_kernel_for_multi_outputsILi3EZZZNS1_34batch_norm_update_stats_and_invertERKNS_6TensorES5_S5_S5_ddlENKUlvE_clEvENKUlvE2_clEvEUlffN3c108BFloat16ES9_E_St5arrayIPcLm7EE23TrivialOffsetCalculatorILi4EjESE_ILi3EjEEEviT0_T1_T2_T3_,(.L_x_28196 - _ZN2at6native49_GLOBAL__N__b919a28f_16_Normalization_cu_5c38458745unrolled_elementwise_kernel_for_multi_outputsILi3EZZZNS1_34batch_norm_update_stats_and_invertERKNS_6TensorES5_S5_S5_ddlENKUlvE_clEvENKUlvE2_clEvEUlffN3c108BFloat16ES9_E_St5arrayIPcLm7EE23TrivialOffsetCalculatorILi4EjESE_ILi3EjEEEviT0_T1_T2_T3_)
        .other          _ZN2at6native49_GLOBAL__N__b919a28f_16_Normalization_cu_5c38458745unrolled_elementwise_kernel_for_multi_outputsILi3EZZZNS1_34batch_norm_update_stats_and_invertERKNS_6TensorES5_S5_S5_ddlENKUlvE_clEvENKUlvE2_clEvEUlffN3c108BFloat16ES9_E_St5arrayIPcLm7EE23TrivialOffsetCalculatorILi4EjESE_ILi3EjEEEviT0_T1_T2_T3_,@"STO_CUDA_ENTRY STV_DEFAULT"
_ZN2at6native49_GLOBAL__N__b919a28f_16_Normalization_cu_5c38458745unrolled_elementwise_kernel_for_multi_outputsILi3EZZZNS1_34batch_norm_update_stats_and_invertERKNS_6TensorES5_S5_S5_ddlENKUlvE_clEvENKUlvE2_clEvEUlffN3c108BFloat16ES9_E_St5arrayIPcLm7EE23TrivialOffsetCalculatorILi4EjESE_ILi3EjEEEviT0_T1_T2_T3_:
[----:B------:R-:W-:Y:S01]  /*0000*/  LDC R1, c[0x0][0x28] ;  /* 0x00000a00ff017b82 */ /* 0x000fe20000000800 */
[----:B------:R-:W0:Y:S07]  /*0010*/  S2R R4, SR_CTAID.X ;  /* 0x0000000000047919 */ /* 0x000e2e0000002500 */
[----:B------:R-:W0:Y:S01]  /*0020*/  LDC R23, c[0x0][0x210] ;  /* 0x00008400ff177b82 */ /* 0x000e220000000800 */
[----:B------:R-:W-:Y:S01]  /*0030*/  ULDC.64 UR4, c[0x0][0x208] ;  /* 0x0000820000047ab9 */ /* 0x000fe20000000a00 */
[----:B------:R-:W-:Y:S01]  /*0040*/  BSSY B0, `(.L_x_35) ;  /* 0x0000080000007945 */ /* 0x000fe20003800000 */
[----:B------:R-:W1:Y:S01]  /*0050*/  S2R R5, SR_TID.X ;  /* 0x0000000000057919 */ /* 0x000e620000002100 */
[----:B------:R-:W-:Y:S01]  /*0060*/  HFMA2.MMA R18, -RZ, RZ, 0, 0 ;  /* 0x00000000ff127435 */ /* 0x000fe200000001ff */
[----:B------:R-:W-:Y:S01]  /*0070*/  CS2R R6, SRZ ;  /* 0x0000000000067805 */ /* 0x000fe2000001ff00 */
[----:B------:R-:W-:Y:S01]  /*0080*/  HFMA2.MMA R43, -RZ, RZ, 0, 0 ;  /* 0x00000000ff2b7435 */ /* 0x000fe200000001ff */
[----:B------:R-:W-:-:S02]  /*0090*/  CS2R R2, SRZ ;  /* 0x0000000000027805 */ /* 0x000fc4000001ff00 */
[----:B------:R-:W-:Y:S02]  /*00a0*/  CS2R R8, SRZ ;  /* 0x0000000000087805 */ /* 0x000fe4000001ff00 */
[----:B------:R-:W-:Y:S02]  /*00b0*/  CS2R R10, SRZ ;  /* 0x00000000000a7805 */ /* 0x000fe4000001ff00 */
[----:B------:R-:W-:Y:S02]  /*00c0*/  CS2R R12, SRZ ;  /* 0x00000000000c7805 */ /* 0x000fe4000001ff00 */
[----:B------:R-:W-:Y:S02]  /*00d0*/  CS2R R14, SRZ ;  /* 0x00000000000e7805 */ /* 0x000fe4000001ff00 */
[----:B------:R-:W-:Y:S02]  /*00e0*/  CS2R R16, SRZ ;  /* 0x0000000000107805 */ /* 0x000fe4000001ff00 */
[----:B------:R-:W-:-:S02]  /*00f0*/  PRMT R0, RZ, 0x7610, R0 ;  /* 0x00007610ff007816 */ /* 0x000fc40000000000 */
[----:B------:R-:W-:Y:S02]  /*0100*/  PRMT R19, RZ, 0x7610, R19 ;  /* 0x00007610ff137816 */ /* 0x000fe40000000013 */
[----:B------:R-:W-:Y:S02]  /*0110*/  PRMT R20, RZ, 0x7610, R20 ;  /* 0x00007610ff147816 */ /* 0x000fe40000000014 */
[----:B------:R-:W-:Y:S02]  /*0120*/  PRMT R24, RZ, 0x7610, R24 ;  /* 0x00007610ff187816 */ /* 0x000fe40000000018 */
[----:B------:R-:W-:Y:S02]  /*0130*/  PRMT R21, RZ, 0x7610, R21 ;  /* 0x00007610ff157816 */ /* 0x000fe40000000015 */
[----:B------:R-:W-:Y:S02]  /*0140*/  PRMT R32, RZ, 0x7610, R32 ;  /* 0x00007610ff207816 */ /* 0x000fe40000000020 */
[----:B------:R-:W-:-:S02]  /*0150*/  PRMT R33, RZ, 0x7610, R33 ;  /* 0x00007610ff217816 */ /* 0x000fc40000000021 */
[----:B------:R-:W-:Y:S02]  /*0160*/  PRMT R34, RZ, 0x7610, R34 ;  /* 0x00007610ff227816 */ /* 0x000fe40000000022 */
[----:B------:R-:W-:Y:S01]  /*0170*/  PRMT R35, RZ, 0x7610, R35 ;  /* 0x00007610ff237816 */ /* 0x000fe20000000023 */
[----:B0-----:R-:W-:Y:S01]  /*0180*/  IMAD R36, R4, -0x400, R23 ;  /* 0xfffffc0004247824 */ /* 0x001fe200078e0217 */
[----:B------:R-:W-:Y:S02]  /*0190*/  PRMT R37, RZ, 0x7610, R37 ;  /* 0x00007610ff257816 */ /* 0x000fe40000000025 */
[----:B------:R-:W-:Y:S02]  /*01a0*/  PRMT R38, RZ, 0x7610, R38 ;  /* 0x00007610ff267816 */ /* 0x000fe40000000026 */
[----:B-1----:R-:W-:Y:S02]  /*01b0*/  ISETP.GE.AND P0, PT, R5, R36, PT ;  /* 0x000000240500720c */ /* 0x002fe40003f06270 */
[----:B------:R-:W-:-:S02]  /*01c0*/  PRMT R39, RZ, 0x7610, R39 ;  /* 0x00007610ff277816 */ /* 0x000fc40000000027 */
[----:B------:R-:W-:Y:S02]  /*01d0*/  MOV R40, RZ ;  /* 0x000000ff00287202 */ /* 0x000fe40000000f00 */
[----:B------:R-:W-:Y:S02]  /*01e0*/  PRMT R41, RZ, 0x7610, R41 ;  /* 0x00007610ff297816 */ /* 0x000fe40000000029 */
[----:B------:R-:W-:Y:S02]  /*01f0*/  PRMT R42, RZ, 0x7610, R42 ;  /* 0x00007610ff2a7816 */ /* 0x000fe4000000002a */
[----:B------:R-:W-:Y:S02]  /*0200*/  PRMT R44, RZ, 0x7610, R44 ;  /* 0x00007610ff2c7816 */ /* 0x000fe4000000002c */
[----:B------:R-:W-:Y:S02]  /*0210*/  PRMT R45, RZ, 0x7610, R45 ;  /* 0x00007610ff2d7816 */ /* 0x000fe4000000002d */
[----:B------:R-:W-:Y:S01]  /*0220*/  PRMT R46, R46, 0x5410, RZ ;  /* 0x000054102e2e7816 */ /* 0x000fe200000000ff */
[----:B------:R-:W-:Y:S06]  /*0230*/  @P0 BRA `(.L_x_36) ;  /* 0x0000000400800947 */ /* 0x000fec0003800000 */
[----:B------:R-:W0:Y:S01]  /*0240*/  LDC.64 R22, c[0x0][0x248] ;  /* 0x00009200ff167b82 */ /* 0x000e220000000a00 */
[----:B------:R-:W-:-:S07]  /*0250*/  LEA R47, R4, R5, 0xa ;  /* 0x00000005042f7211 */ /* 0x000fce00078e50ff */
[----:B------:R-:W1:Y:S08]  /*0260*/  LDC.64 R30, c[0x0][0x250] ;  /* 0x00009400ff1e7b82 */ /* 0x000e700000000a00 */
[----:B------:R-:W2:Y:S08]  /*0270*/  LDC.64 R28, c[0x0][0x258] ;  /* 0x00009600ff1c7b82 */ /* 0x000eb00000000a00 */
[----:B------:R-:W3:Y:S01]  /*0280*/  LDC.64 R26, c[0x0][0x260] ;  /* 0x00009800ff1a7b82 */ /* 0x000ee20000000a00 */
[----:B0-----:R-:W-:-:S05]  /*0290*/  IMAD.WIDE.U32 R48, R47, 0x4, R22 ;  /* 0x000000042f307825 */ /* 0x001fca00078e0016 */
[----:B------:R3:W5:Y:S01]  /*02a0*/  LDG.E R6, desc[UR4][R48.64] ;  /* 0x0000000430067981 */ /* 0x000762000c1e1900 */
[----:B-1----:R-:W-:-:S05]  /*02b0*/  IMAD.WIDE.U32 R52, R47, 0x4, R30 ;  /* 0x000000042f347825 */ /* 0x002fca00078e001e */
[----:B------:R0:W5:Y:S01]  /*02c0*/  LDG.E R43, desc[UR4][R52.64] ;  /* 0x00000004342b7981 */ /* 0x000162000c1e1900 */
[----:B--2---:R-:W-:-:S05]  /*02d0*/  IMAD.WIDE.U32 R50, R47, 0x2, R28 ;  /* 0x000000022f327825 */ /* 0x004fca00078e001c */
[----:B------:R0:W5:Y:S01]  /*02e0*/  LDG.E.U16 R44, desc[UR4][R50.64] ;  /* 0x00000004322c7981 */ /* 0x000162000c1e1500 */
[----:B---3--:R-:W-:-:S05]  /*02f0*/  IMAD.WIDE.U32 R48, R47, 0x2, R26 ;  /* 0x000000022f307825 */ /* 0x008fca00078e001a */
[----:B------:R0:W5:Y:S01]  /*0300*/  LDG.E.U16 R45, desc[UR4][R48.64] ;  /* 0x00000004302d7981 */ /* 0x000162000c1e1500 */
[----:B------:R-:W-:-:S05]  /*0310*/  VIADD R25, R5, 0x80 ;  /* 0x0000008005197836 */ /* 0x000fca0000000000 */
[----:B------:R-:W-:-:S13]  /*0320*/  ISETP.GE.AND P1, PT, R25, R36, PT ;  /* 0x000000241900720c */ /* 0x000fda0003f26270 */
[----:B0-----:R-:W-:Y:S05]  /*0330*/  @P1 BRA `(.L_x_36) ;  /* 0x0000000400401947 */ /* 0x001fea0003800000 */
[----:B------:R-:W-:-:S05]  /*0340*/  IADD3 R25, R47, 0x80, RZ ;  /* 0x000000802f197810 */ /* 0x000fca0007ffe0ff */
[----:B------:R-:W-:-:S04]  /*0350*/  IMAD.WIDE.U32 R48, R25, 0x4, R22 ;  /* 0x0000000419307825 */ /* 0x000fc800078e0016 */
[C---:B------:R-:W-:Y:S01]  /*0360*/  IMAD.WIDE.U32 R52, R25.reuse, 0x4, R30 ;  /* 0x0000000419347825 */ /* 0x040fe200078e001e */
[----:B------:R0:W5:Y:S03]  /*0370*/  LDG.E R17, desc[UR4][R48.64] ;  /* 0x0000000430117981 */ /* 0x000166000c1e1900 */
[C---:B------:R-:W-:Y:S01]  /*0380*/  IMAD.WIDE.U32 R50, R25.reuse, 0x2, R28 ;  /* 0x0000000219327825 */ /* 0x040fe200078e001c */
[----:B------:R1:W5:Y:S04]  /*0390*/  LDG.E R40, desc[UR4][R52.64] ;  /* 0x0000000434287981 */ /* 0x000368000c1e1900 */
[----:B------:R1:W5:Y:S01]  /*03a0*/  LDG.E.U16 R41, desc[UR4][R50.64] ;  /* 0x0000000432297981 */ /* 0x000362000c1e1500 */
[----:B0-----:R-:W-:-:S05]  /*03b0*/  IMAD.WIDE.U32 R48, R25, 0x2, R26 ;  /* 0x0000000219307825 */ /* 0x001fca00078e001a */
[----:B------:R1:W5:Y:S01]  /*03c0*/  LDG.E.U16 R42, desc[UR4][R48.64] ;  /* 0x00000004302a7981 */ /* 0x000362000c1e1500 */
[----:B------:R-:W-:-:S04]  /*03d0*/  IADD3 R25, R5, 0x100, RZ ;  /* 0x0000010005197810 */ /* 0x000fc80007ffe0ff */
[----:B------:R-:W-:-:S13]  /*03e0*/  ISETP.GE.AND P1, PT, R25, R36, PT ;  /* 0x000000241900720c */ /* 0x000fda0003f26270 */
[----:B-1----:R-:W-:Y:S05]  /*03f0*/  @P1 BRA `(.L_x_36) ;  /* 0x0000000400101947 */ /* 0x002fea0003800000 */
        /* <DEDUP_REMOVED lines=12> */
[----:B------:R-:W-:-:S04]  /*04c0*/  VIADD R25, R47, 0x180 ;  /* 0x000001802f197836 */ /* 0x000fc80000000000 */
        /* <DEDUP_REMOVED lines=28> */
[----:B------:R1:W5:Y:S03]  /*0690*/  LDG.E R10, desc[UR4][R52.64] ;  /* 0x00000004340a7981 */ /* 0x000366000c1e1900 */
[----:B0-----:R-:W-:Y:S02]  /*06a0*/  IMAD.WIDE.U32 R48, R21, 0x2, R26 ;  /* 0x0000000215307825 */ /* 0x001fe400078e001a */
[----:B------:R1:W5:Y:S04]  /*06b0*/  LDG.E.U16 R21, desc[UR4][R50.64] ;  /* 0x0000000432157981 */ /* 0x000368000c1e1500 */
[----:B------:R1:W5:Y:S01]  /*06c0*/  LDG.E.U16 R32, desc[UR4][R48.64] ;  /* 0x0000000430207981 */ /* 0x000362000c1e1500 */
[----:B------:R-:W-:-:S05]  /*06d0*/  VIADD R25, R5, 0x300 ;  /* 0x0000030005197836 */ /* 0x000fca0000000000 */
[----:B------:R-:W-:-:S13]  /*06e0*/  ISETP.GE.AND P1, PT, R25, R36, PT ;  /* 0x000000241900720c */ /* 0x000fda0003f26270 */
[----:B-1----:R-:W-:Y:S05]  /*06f0*/  @P1 BRA `(.L_x_36) ;  /* 0x0000000000501947 */ /* 0x002fea0003800000 */
[----:B------:R-:W-:Y:S02]  /*0700*/  IADD3 R7, R5, 0x380, RZ ;  /* 0x0000038005077810 */ /* 0x000fe40007ffe0ff */
[----:B------:R-:W-:Y:S02]  /*0710*/  IADD3 R25, R47, 0x300, RZ ;  /* 0x000003002f197810 */ /* 0x000fe40007ffe0ff */
[----:B------:R-:W-:-:S03]  /*0720*/  ISETP.GE.AND P1, PT, R7, R36, PT ;  /* 0x000000240700720c */ /* 0x000fc60003f26270 */
[----:B------:R-:W-:-:S04]  /*0730*/  IMAD.WIDE.U32 R52, R25, 0x4, R22 ;  /* 0x0000000419347825 */ /* 0x000fc800078e0016 */
[C---:B------:R-:W-:Y:S01]  /*0740*/  IMAD.WIDE.U32 R50, R25.reuse, 0x4, R30 ;  /* 0x0000000419327825 */ /* 0x040fe200078e001e */
[----:B------:R0:W5:Y:S03]  /*0750*/  LDG.E R7, desc[UR4][R52.64] ;  /* 0x0000000434077981 */ /* 0x000166000c1e1900 */
[----:B------:R-:W-:Y:S01]  /*0760*/  IMAD.WIDE.U32 R48, R25, 0x2, R28 ;  /* 0x0000000219307825 */ /* 0x000fe200078e001c */
[----:B------:R0:W5:Y:S01]  /*0770*/  LDG.E R8, desc[UR4][R50.64] ;  /* 0x0000000432087981 */ /* 0x000162000c1e1900 */
[----:B------:R-:W-:Y:S02]  /*0780*/  @!P1 IADD3 R47, R47, 0x380, RZ ;  /* 0x000003802f2f9810 */ /* 0x000fe40007ffe0ff */
[----:B------:R-:W-:Y:S01]  /*0790*/  IMAD.WIDE.U32 R24, R25, 0x2, R26 ;  /* 0x0000000219187825 */ /* 0x000fe200078e001a */
[----:B------:R0:W5:Y:S03]  /*07a0*/  LDG.E.U16 R20, desc[UR4][R48.64] ;  /* 0x0000000430147981 */ /* 0x000166000c1e1500 */
[----:B------:R-:W-:-:S02]  /*07b0*/  @!P1 IMAD.WIDE.U32 R22, R47, 0x4, R22 ;  /* 0x000000042f169825 */ /* 0x000fc400078e0016 */
[----:B------:R0:W5:Y:S02]  /*07c0*/  LDG.E.U16 R24, desc[UR4][R24.64] ;  /* 0x0000000418187981 */ /* 0x000164000c1e1500 */
[C---:B------:R-:W-:Y:S02]  /*07d0*/  @!P1 IMAD.WIDE.U32 R30, R47.reuse, 0x4, R30 ;  /* 0x000000042f1e9825 */ /* 0x040fe400078e001e */
[----:B------:R0:W5:Y:S02]  /*07e0*/  @!P1 LDG.E R3, desc[UR4][R22.64] ;  /* 0x0000000416039981 */ /* 0x000164000c1e1900 */
[C---:B------:R-:W-:Y:S02]  /*07f0*/  @!P1 IMAD.WIDE.U32 R28, R47.reuse, 0x2, R28 ;  /* 0x000000022f1c9825 */ /* 0x040fe400078e001c */
[----:B------:R0:W5:Y:S02]  /*0800*/  @!P1 LDG.E R2, desc[UR4][R30.64] ;  /* 0x000000041e029981 */ /* 0x000164000c1e1900 */
[----:B------:R-:W-:-:S02]  /*0810*/  @!P1 IMAD.WIDE.U32 R26, R47, 0x2, R26 ;  /* 0x000000022f1a9825 */ /* 0x000fc400078e001a */
[----:B------:R0:W5:Y:S04]  /*0820*/  @!P1 LDG.E.U16 R0, desc[UR4][R28.64] ;  /* 0x000000041c009981 */ /* 0x000168000c1e1500 */
[----:B------:R0:W5:Y:S02]  /*0830*/  @!P1 LDG.E.U16 R19, desc[UR4][R26.64] ;  /* 0x000000041a139981 */ /* 0x000164000c1e1500 */
.L_x_36:
[----:B------:R-:W-:Y:S05]  /*0840*/  BSYNC B0 ;  /* 0x0000000000007941 */ /* 0x000fea0003800000 */
.L_x_35:
[----:B0-----:R-:W0:Y:S01]  /*0850*/  LDC R28, c[0x0][0x21c] ;  /* 0x00008700ff1c7b82 */ /* 0x001e220000000800 */
[C---:B------:R-:W-:Y:S01]  /*0860*/  VIADD R27, R5.reuse, 0x100 ;  /* 0x00000100051b7836 */ /* 0x040fe20000000000 */
[C---:B------:R-:W-:Y:S01]  /*0870*/  IADD3 R23, R5.reuse, 0x80, RZ ;  /* 0x0000008005177810 */ /* 0x040fe20007ffe0ff */
[----:B------:R-:W-:Y:S01]  /*0880*/  BSSY B0, `(.L_x_37) ;  /* 0x000001c000007945 */ /* 0x000fe20003800000 */
[----:B------:R-:W-:Y:S02]  /*0890*/  IADD3 R25, R5, 0x200, RZ ;  /* 0x0000020005197810 */ /* 0x000fe40007ffe0ff */
[-C--:B------:R-:W-:Y:S02]  /*08a0*/  ISETP.GE.AND P5, PT, R23, R36.reuse, PT ;  /* 0x000000241700720c */ /* 0x080fe40003fa6270 */
[----:B------:R-:W-:Y:S02]  /*08b0*/  ISETP.GE.AND P1, PT, R27, R36, PT ;  /* 0x000000241b00720c */ /* 0x000fe40003f26270 */
[----:B------:R-:W-:-:S02]  /*08c0*/  IADD3 R23, R5, 0x180, RZ ;  /* 0x0000018005177810 */ /* 0x000fc40007ffe0ff */
[C---:B------:R-:W-:Y:S02]  /*08d0*/  IADD3 R29, R5.reuse, 0x280, RZ ;  /* 0x00000280051d7810 */ /* 0x040fe40007ffe0ff */
[----:B------:R-:W-:Y:S02]  /*08e0*/  IADD3 R31, R5, 0x300, RZ ;  /* 0x00000300051f7810 */ /* 0x000fe40007ffe0ff */
[----:B------:R-:W-:Y:S02]  /*08f0*/  P2R R22, PR, RZ, 0x2 ;  /* 0x00000002ff167803 */ /* 0x000fe40000000000 */
[----:B------:R-:W-:Y:S02]  /*0900*/  P2R R30, PR, RZ, 0x20 ;  /* 0x00000020ff1e7803 */ /* 0x000fe40000000000 */
[-C--:B------:R-:W-:Y:S02]  /*0910*/  ISETP.GE.AND P1, PT, R23, R36.reuse, PT ;  /* 0x000000241700720c */ /* 0x080fe40003f26270 */
[----:B------:R-:W-:-:S02]  /*0920*/  ISETP.GE.AND P2, PT, R25, R36, PT ;  /* 0x000000241900720c */ /* 0x000fc40003f46270 */
[-C--:B------:R-:W-:Y:S01]  /*0930*/  ISETP.GE.AND P3, PT, R29, R36.reuse, PT ;  /* 0x000000241d00720c */ /* 0x080fe20003f66270 */
[----:B0-----:R-:W-:Y:S01]  /*0940*/  FADD.FTZ R26, -R28, 1 ;  /* 0x3f8000001c1a7421 */ /* 0x001fe20000010100 */
[----:B------:R-:W-:Y:S02]  /*0950*/  ISETP.GE.AND P4, PT, R31, R36, PT ;  /* 0x000000241f00720c */ /* 0x000fe40003f86270 */
[----:B------:R-:W-:Y:S01]  /*0960*/  PRMT R46, RZ, 0x7610, R46 ;  /* 0x00007610ff2e7816 */ /* 0x000fe2000000002e */
[----:B------:R-:W-:Y:S10]  /*0970*/  @P0 BRA `(.L_x_38) ;  /* 0x0000000000300947 */ /* 0x000ff40003800000 */
[----:B------:R-:W-:Y:S01]  /*0980*/  ULDC UR6, c[0x0][0x220] ;  /* 0x0000880000067ab9 */ /* 0x000fe20000000800 */
[----:B-----5:R-:W-:Y:S01]  /*0990*/  SHF.L.U32 R45, R45, 0x10, RZ ;  /* 0x000000102d2d7819 */ /* 0x020fe200000006ff */
[C---:B------:R-:W-:Y:S01]  /*09a0*/  FADD.FTZ R18, R43.reuse, UR6 ;  /* 0x000000062b127e21 */ /* 0x040fe20008010000 */
[----:B------:R-:W-:Y:S01]  /*09b0*/  IMAD.U32 R23, R44, 0x10000, RZ ;  /* 0x000100002c177824 */ /* 0x000fe200078e00ff */
[----:B------:R-:W-:Y:S02]  /*09c0*/  ULDC UR6, c[0x0][0x218] ;  /* 0x0000860000067ab9 */ /* 0x000fe40000000800 */
[C---:B------:R-:W-:Y:S01]  /*09d0*/  FMUL.FTZ R22, R26.reuse, R45 ;  /* 0x0000002d1a167220 */ /* 0x040fe20000410000 */
[----:B------:R-:W-:Y:S01]  /*09e0*/  FMUL.FTZ R23, R26, R23 ;  /* 0x000000171a177220 */ /* 0x000fe20000410000 */
[----:B------:R-:W0:Y:S01]  /*09f0*/  MUFU.RSQ R18, R18 ;  /* 0x0000001200127308 */ /* 0x000e220000001400 */
[----:B------:R-:W-:Y:S02]  /*0a00*/  FMUL.FTZ R43, R43, UR6 ;  /* 0x000000062b2b7c20 */ /* 0x000fe40008410000 */
[----:B------:R-:W-:-:S02]  /*0a10*/  FFMA.FTZ R6, R6, R28, R23 ;  /* 0x0000001c06067223 */ /* 0x000fc40000010017 */
[----:B------:R-:W-:-:S05]  /*0a20*/  FFMA.FTZ R43, R43, R28, R22 ;  /* 0x0000001c2b2b7223 */ /* 0x000fca0000010016 */
[----:B------:R-:W-:-:S07]  /*0a30*/  F2FP.BF16.F32.PACK_AB R46, R43, R6 ;  /* 0x000000062b2e723e */ /* 0x000fce00000010ff */
.L_x_38:
[----:B------:R-:W-:Y:S05]  /*0a40*/  BSYNC B0 ;  /* 0x0000000000007941 */ /* 0x000fea0003800000 */
.L_x_37:
[----:B------:R-:W-:Y:S01]  /*0a50*/  BSSY B0, `(.L_x_39) ;  /* 0x0000012000007945 */ /* 0x000fe20003800000 */
[----:B------:R-:W-:Y:S01]  /*0a60*/  HFMA2.MMA R23, -RZ, RZ, 0, 0 ;  /* 0x00000000ff177435 */ /* 0x000fe200000001ff */
[----:B------:R-:W-:Y:S02]  /*0a70*/  MOV R25, RZ ;  /* 0x000000ff00197202 */ /* 0x000fe40000000f00 */
[----:B------:R-:W-:Y:S02]  /*0a80*/  PRMT R22, R22, 0x5410, RZ ;  /* 0x0000541016167816 */ /* 0x000fe400000000ff */
[----:B-----5:R-:W-:Y:S01]  /*0a90*/  PRMT R6, RZ, 0x5410, RZ ;  /* 0x00005410ff067816 */ /* 0x020fe200000000ff */
[----:B------:R-:W-:Y:S06]  /*0aa0*/  @P5 BRA `(.L_x_40) ;  /* 0x0000000000305947 */ /* 0x000fec0003800000 */
[----:B------:R-:W-:Y:S01]  /*0ab0*/  IMAD.U32 R23, R42, 0x10000, RZ ;  /* 0x000100002a177824 */ /* 0x000fe200078e00ff */
[----:B------:R-:W-:Y:S01]  /*0ac0*/  ULDC UR6, c[0x0][0x220] ;  /* 0x0000880000067ab9 */ /* 0x000fe20000000800 */
[----:B------:R-:W-:Y:S01]  /*0ad0*/  SHF.L.U32 R41, R41, 0x10, RZ ;  /* 0x0000001029297819 */ /* 0x000fe200000006ff */
[----:B------:R-:W-:Y:S01]  /*0ae0*/  FADD.FTZ R31, R40, UR6 ;  /* 0x00000006281f7e21 */ /* 0x000fe20008010000 */
[C---:B------:R-:W-:Y:S01]  /*0af0*/  FMUL.FTZ R42, R26.reuse, R23 ;  /* 0x000000171a2a7220 */ /* 0x040fe20000410000 */
[----:B------:R-:W-:Y:S02]  /*0b00*/  ULDC UR6, c[0x0][0x218] ;  /* 0x0000860000067ab9 */ /* 0x000fe40000000800 */
[----:B------:R1:W2:Y:S01]  /*0b10*/  MUFU.RSQ R23, R31 ;  /* 0x0000001f00177308 */ /* 0x0002a20000001400 */
[----:B------:R-:W-:Y:S01]  /*0b20*/  FMUL.FTZ R6, R26, R41 ;  /* 0x000000291a067220 */ /* 0x000fe20000410000 */
[----:B------:R-:W-:-:S03]  /*0b30*/  FMUL.FTZ R29, R40, UR6 ;  /* 0x00000006281d7c20 */ /* 0x000fc60008410000 */
[-C--:B------:R-:W-:Y:S01]  /*0b40*/  FFMA.FTZ R6, R17, R28.reuse, R6 ;  /* 0x0000001c11067223 */ /* 0x080fe20000010006 */
[----:B------:R-:W-:-:S05]  /*0b50*/  FFMA.FTZ R29, R29, R28, R42 ;  /* 0x0000001c1d1d7223 */ /* 0x000fca000001002a */
[----:B-1----:R-:W-:-:S07]  /*0b60*/  F2FP.BF16.F32.PACK_AB R6, R29, R6 ;  /* 0x000000061d06723e */ /* 0x002fce00000010ff */
.L_x_40:
[----:B------:R-:W-:Y:S05]  /*0b70*/  BSYNC B0 ;  /* 0x0000000000007941 */ /* 0x000fea0003800000 */
.L_x_39:
[----:B------:R-:W-:Y:S01]  /*0b80*/  ISETP.GE.AND P6, PT, R27, R36, PT ;  /* 0x000000241b00720c */ /* 0x000fe20003fc6270 */
[----:B------:R-:W-:Y:S01]  /*0b90*/  BSSY B0, `(.L_x_41) ;  /* 0x000000f000007945 */ /* 0x000fe20003800000 */
[----:B------:R-:W-:-:S11]  /*0ba0*/  PRMT R22, RZ, 0x7610, R22 ;  /* 0x00007610ff167816 */ /* 0x000fd60000000016 */
        /* <DEDUP_REMOVED lines=8> */
[----:B------:R-:W1:Y:S01]  /*0c30*/  MUFU.RSQ R25, R25 ;  /* 0x0000001900197308 */ /* 0x000e620000001400 */
[----:B------:R-:W-:Y:S01]  /*0c40*/  FMUL.FTZ R38, R26, R39 ;  /* 0x000000271a267220 */ /* 0x000fe20000410000 */
[----:B------:R-:W-:-:S03]  /*0c50*/  FFMA.FTZ R22, R15, R28, R22 ;  /* 0x0000001c0f167223 */ /* 0x000fc60000010016 */
[----:B------:R-:W-:-:S05]  /*0c60*/  FFMA.FTZ R17, R17, R28, R38 ;  /* 0x0000001c11117223 */ /* 0x000fca0000010026 */
[----:B------:R-:W-:-:S07]  /*0c70*/  F2FP.BF16.F32.PACK_AB R22, R17, R22 ;  /* 0x000000161116723e */ /* 0x000fce00000010ff */
.L_x_42:
[----:B------:R-:W-:Y:S05]  /*0c80*/  BSYNC B0 ;  /* 0x0000000000007941 */ /* 0x000fea0003800000 */
.L_x_41:
[----:B------:R-:W-:Y:S01]  /*0c90*/  BSSY B0, `(.L_x_43) ;  /* 0x0000012000007945 */ /* 0x000fe20003800000 */
[----:B------:R-:W-:Y:S01]  /*0ca0*/  HFMA2.MMA R16, -RZ, RZ, 0, 0 ;  /* 0x00000000ff107435 */ /* 0x000fe200000001ff */
[----:B------:R-:W-:Y:S02]  /*0cb0*/  MOV R15, RZ ;  /* 0x000000ff000f7202 */ /* 0x000fe40000000f00 */
[----:B------:R-:W-:Y:S02]  /*0cc0*/  PRMT R27, R27, 0x5410, RZ ;  /* 0x000054101b1b7816 */ /* 0x000fe400000000ff */
[----:B------:R-:W-:Y:S01]  /*0cd0*/  PRMT R17, RZ, 0x5410, RZ ;  /* 0x00005410ff117816 */ /* 0x000fe200000000ff */
[----:B------:R-:W-:Y:S06]  /*0ce0*/  @P1 BRA `(.L_x_44) ;  /* 0x0000000000301947 */ /* 0x000fec0003800000 */
[----:B------:R-:W-:Y:S01]  /*0cf0*/  ULDC UR6, c[0x0][0x220] ;  /* 0x0000880000067ab9 */ /* 0x000fe20000000800 */
[----:B------:R-:W-:Y:S01]  /*0d00*/  SHF.L.U32 R37, R37, 0x10, RZ ;  /* 0x0000001025257819 */ /* 0x000fe200000006ff */
[----:B------:R-:W-:Y:S01]  /*0d10*/  FADD.FTZ R16, R14, UR6 ;  /* 0x000000060e107e21 */ /* 0x000fe20008010000 */
[----:B------:R-:W-:Y:S01]  /*0d20*/  IMAD.U32 R35, R35, 0x10000, RZ ;  /* 0x0001000023237824 */ /* 0x000fe200078e00ff */
[----:B------:R-:W-:Y:S02]  /*0d30*/  ULDC UR6, c[0x0][0x218] ;  /* 0x0000860000067ab9 */ /* 0x000fe40000000800 */
[C---:B------:R-:W-:Y:S01]  /*0d40*/  FMUL.FTZ R40, R26.reuse, R37 ;  /* 0x000000251a287220 */ /* 0x040fe20000410000 */
[----:B------:R-:W-:Y:S01]  /*0d50*/  FMUL.FTZ R38, R26, R35 ;  /* 0x000000231a267220 */ /* 0x000fe20000410000 */
[----:B------:R-:W3:Y:S01]  /*0d60*/  MUFU.RSQ R16, R16 ;  /* 0x0000001000107308 */ /* 0x000ee20000001400 */
[----:B------:R-:W-:Y:S02]  /*0d70*/  FMUL.FTZ R17, R14, UR6 ;  /* 0x000000060e117c20 */ /* 0x000fe40008410000 */
[----:B------:R-:W-:-:S02]  /*0d80*/  FFMA.FTZ R13, R13, R28, R38 ;  /* 0x0000001c0d0d7223 */ /* 0x000fc40000010026 */
[----:B------:R-:W-:-:S05]  /*0d90*/  FFMA.FTZ R40, R17, R28, R40 ;  /* 0x0000001c11287223 */ /* 0x000fca0000010028 */
[----:B------:R-:W-:-:S07]  /*0da0*/  F2FP.BF16.F32.PACK_AB R17, R40, R13 ;  /* 0x0000000d2811723e */ /* 0x000fce00000010ff */
.L_x_44:
[----:B------:R-:W-:Y:S05]  /*0db0*/  BSYNC B0 ;  /* 0x0000000000007941 */ /* 0x000fea0003800000 */
.L_x_43:
[----:B------:R-:W-:Y:S01]  /*0dc0*/  BSSY B0, `(.L_x_45) ;  /* 0x000000f000007945 */ /* 0x000fe20003800000 */
[----:B------:R-:W-:-:S03]  /*0dd0*/  PRMT R27, RZ, 0x7610, R27 ;  /* 0x00007610ff1b7816 */ /* 0x000fc6000000001b */
        /* <DEDUP_REMOVED lines=8> */
[----:B------:R-:W4:Y:S01]  /*0e60*/  MUFU.RSQ R15, R15 ;  /* 0x0000000f000f7308 */ /* 0x000f220000001400 */
[----:B------:R-:W-:Y:S02]  /*0e70*/  FMUL.FTZ R14, R26, R33 ;  /* 0x000000211a0e7220 */ /* 0x000fe40000410000 */
[----:B------:R-:W-:-:S02]  /*0e80*/  FFMA.FTZ R34, R13, R28, R34 ;  /* 0x0000001c0d227223 */ /* 0x000fc40000010022 */
[----:B------:R-:W-:-:S05]  /*0e90*/  FFMA.FTZ R11, R11, R28, R14 ;  /* 0x0000001c0b0b7223 */ /* 0x000fca000001000e */
[----:B------:R-:W-:-:S07]  /*0ea0*/  F2FP.BF16.F32.PACK_AB R27, R34, R11 ;  /* 0x0000000b221b723e */ /* 0x000fce00000010ff */
.L_x_46:
[----:B------:R-:W-:Y:S05]  /*0eb0*/  BSYNC B0 ;  /* 0x0000000000007941 */ /* 0x000fea0003800000 */
.L_x_45:
[----:B------:R-:W-:Y:S01]  /*0ec0*/  BSSY B0, `(.L_x_47) ;  /* 0x0000012000007945 */ /* 0x000fe20003800000 */
[----:B------:R-:W-:Y:S02]  /*0ed0*/  CS2R R12, SRZ ;  /* 0x00000000000c7805 */ /* 0x000fe4000001ff00 */
[----:B------:R-:W-:Y:S02]  /*0ee0*/  IADD3 R31, R5, 0x380, RZ ;  /* 0x00000380051f7810 */ /* 0x000fe40007ffe0ff */
        /* <DEDUP_REMOVED lines=15> */
.L_x_48:
[----:B------:R-:W-:Y:S05]  /*0fe0*/  BSYNC B0 ;  /* 0x0000000000007941 */ /* 0x000fea0003800000 */
.L_x_47:
[----:B------:R-:W-:Y:S01]  /*0ff0*/  BSSY B0, `(.L_x_49) ;  /* 0x0000010000007945 */ /* 0x000fe20003800000 */
[----:B------:R-:W-:Y:S02]  /*1000*/  MOV R21, RZ ;  /* 0x000000ff00157202 */ /* 0x000fe40000000f00 */
[----:B------:R-:W-:Y:S01]  /*1010*/  PRMT R29, RZ, 0x7610, R29 ;  /* 0x00007610ff1d7816 */ /* 0x000fe2000000001d */
[----:B------:R-:W-:Y:S06]  /*1020*/  @P4 BRA `(.L_x_50) ;  /* 0x0000000000304947 */ /* 0x000fec0003800000 */
        /* <DEDUP_REMOVED lines=12> */
.L_x_50:
[----:B------:R-:W-:Y:S05]  /*10f0*/  BSYNC B0 ;  /* 0x0000000000007941 */ /* 0x000fea0003800000 */
.L_x_49:
[----:B------:R-:W-:Y:S01]  /*1100*/  ISETP.GE.AND P5, PT, R31, R36, PT ;  /* 0x000000241f00720c */ /* 0x000fe20003fa6270 */
[----:B------:R-:W-:Y:S01]  /*1110*/  BSSY B0, `(.L_x_51) ;  /* 0x000000f000007945 */ /* 0x000fe20003800000 */
[----:B------:R-:W-:-:S11]  /*1120*/  PRMT R7, RZ, 0x5410, RZ ;  /* 0x00005410ff077816 */ /* 0x000fd600000000ff */
[----:B------:R-:W-:Y:S05]  /*1130*/  @P5 BRA `(.L_x_52) ;  /* 0x0000000000305947 */ /* 0x000fea0003800000 */
[----:B------:R-:W-:Y:S01]  /*1140*/  ULDC UR6, c[0x0][0x220] ;  /* 0x0000880000067ab9 */ /* 0x000fe20000000800 */
[----:B------:R-:W-:Y:S02]  /*1150*/  IMAD.U32 R7, R0, 0x10000, RZ ;  /* 0x0001000000077824 */ /* 0x000fe400078e00ff */
[----:B------:R-:W-:Y:S01]  /*1160*/  FADD.FTZ R21, R2, UR6 ;  /* 0x0000000602157e21 */ /* 0x000fe20008010000 */
[----:B------:R-:W-:Y:S01]  /*1170*/  SHF.L.U32 R19, R19, 0x10, RZ ;  /* 0x0000001013137819 */ /* 0x000fe200000006ff */
[----:B------:R-:W-:Y:S01]  /*1180*/  ULDC UR6, c[0x0][0x218] ;  /* 0x0000860000067ab9 */ /* 0x000fe20000000800 */
[----:B------:R-:W-:Y:S01]  /*1190*/  FMUL.FTZ R0, R26, R7 ;  /* 0x000000071a007220 */ /* 0x000fe20000410000 */
[----:B------:R-:W-:Y:S02]  /*11a0*/  FMUL.FTZ R7, R2, UR6 ;  /* 0x0000000602077c20 */ /* 0x000fe40008410000 */
[----:B------:R-:W0:Y:S01]  /*11b0*/  MUFU.RSQ R21, R21 ;  /* 0x0000001500157308 */ /* 0x000e220000001400 */
[----:B------:R-:W-:Y:S01]  /*11c0*/  FMUL.FTZ R26, R26, R19 ;  /* 0x000000131a1a7220 */ /* 0x000fe20000410000 */
[----:B------:R-:W-:-:S03]  /*11d0*/  FFMA.FTZ R0, R3, R28, R0 ;  /* 0x0000001c03007223 */ /* 0x000fc60000010000 */
[----:B------:R-:W-:-:S05]  /*11e0*/  FFMA.FTZ R7, R7, R28, R26 ;  /* 0x0000001c07077223 */ /* 0x000fca000001001a */
[----:B------:R-:W-:-:S07]  /*11f0*/  F2FP.BF16.F32.PACK_AB R7, R7, R0 ;  /* 0x000000000707723e */ /* 0x000fce00000010ff */
.L_x_52:
[----:B------:R-:W-:Y:S05]  /*1200*/  BSYNC B0 ;  /* 0x0000000000007941 */ /* 0x000fea0003800000 */
.L_x_51:
[----:B------:R-:W-:Y:S05]  /*1210*/  @P0 EXIT ;  /* 0x000000000000094d */ /* 0x000fea0003800000 */
[----:B------:R-:W5:Y:S01]  /*1220*/  LDC.64 R2, c[0x0][0x230] ;  /* 0x00008c00ff027b82 */ /* 0x000f620000000a00 */
[----:B------:R-:W-:Y:S02]  /*1230*/  ISETP.NE.AND P0, PT, R30, RZ, PT ;  /* 0x000000ff1e00720c */ /* 0x000fe40003f05270 */
[----:B------:R-:W-:Y:S02]  /*1240*/  LEA R5, R4, R5, 0xa ;  /* 0x0000000504057211 */ /* 0x000fe400078e50ff */
[----:B------:R-:W-:-:S03]  /*1250*/  PRMT R0, R46, 0x7632, R0 ;  /* 0x000076322e007816 */ /* 0x000fc60000000000 */
        /* <DEDUP_REMOVED lines=9> */
[----:B0-----:R-:W-:Y:S02]  /*12f0*/  IADD3 R33, R5, 0x80, RZ ;  /* 0x0000008005217810 */ /* 0x001fe40007ffe0ff */
[----:B------:R-:W-:-:S03]  /*1300*/  PRMT R0, R6, 0x7632, R0 ;  /* 0x0000763206007816 */ /* 0x000fc60000000000 */
[----:B------:R-:W-:-:S04]  /*1310*/  IMAD.WIDE.U32 R18, R33, 0x2, R2 ;  /* 0x0000000221127825 */ /* 0x000fc800078e0002 */
[C---:B------:R-:W-:Y:S01]  /*1320*/  IMAD.WIDE.U32 R30, R33.reuse, 0x2, R8 ;  /* 0x00000002211e7825 */ /* 0x040fe200078e0008 */
[----:B------:R0:W-:Y:S03]  /*1330*/  STG.E.U16 desc[UR4][R18.64], R6 ;  /* 0x0000000612007986 */ /* 0x0001e6000c101504 */
[----:B------:R-:W-:Y:S01]  /*1340*/  IMAD.WIDE.U32 R32, R33, 0x4, R10 ;  /* 0x0000000421207825 */ /* 0x000fe200078e000a */
[----:B------:R0:W-:Y:S04]  /*1350*/  STG.E.U16 desc[UR4][R30.64], R0 ;  /* 0x000000001e007986 */ /* 0x0001e8000c101504 */
[----:B------:R0:W-:Y:S01]  /*1360*/  STG.E desc[UR4][R32.64], R23 ;  /* 0x0000001720007986 */ /* 0x0001e2000c101904 */
[----:B------:R-:W-:Y:S05]  /*1370*/  @P6 EXIT ;  /* 0x000000000000694d */ /* 0x000fea0003800000 */
[----:B0-----:R-:W-:Y:S02]  /*1380*/  IADD3 R31, R5, 0x100, RZ ;  /* 0x00000100051f7810 */ /* 0x001fe40007ffe0ff */
[C---:B------:R-:W-:Y:S02]  /*1390*/  PRMT R0, R22.reuse, 0x7610, R0 ;  /* 0x0000761016007816 */ /* 0x040fe40000000000 */
[----:B------:R-:W-:Y:S01]  /*13a0*/  PRMT R4, R22, 0x7632, R4 ;  /* 0x0000763216047816 */ /* 0x000fe20000000004 */
[----:B------:R-:W-:-:S04]  /*13b0*/  IMAD.WIDE.U32 R18, R31, 0x2, R2 ;  /* 0x000000021f127825 */ /* 0x000fc800078e0002 */
[C---:B------:R-:W-:Y:S01]  /*13c0*/  IMAD.WIDE.U32 R22, R31.reuse, 0x2, R8 ;  /* 0x000000021f167825 */ /* 0x040fe200078e0008 */
[----:B------:R0:W-:Y:S03]  /*13d0*/  STG.E.U16 desc[UR4][R18.64], R0 ;  /* 0x0000000012007986 */ /* 0x0001e6000c101504 */
[----:B------:R-:W-:Y:S01]  /*13e0*/  IMAD.WIDE.U32 R30, R31, 0x4, R10 ;  /* 0x000000041f1e7825 */ /* 0x000fe200078e000a */
[----:B------:R0:W-:Y:S04]  /*13f0*/  STG.E.U16 desc[UR4][R22.64], R4 ;  /* 0x0000000416007986 */ /* 0x0001e8000c101504 */
[----:B------:R0:W-:Y:S01]  /*1400*/  STG.E desc[UR4][R30.64], R25 ;  /* 0x000000191e007986 */ /* 0x0001e2000c101904 */
[----:B------:R-:W-:Y:S05]  /*1410*/  @P1 EXIT ;  /* 0x000000000000194d */ /* 0x000fea0003800000 */
[----:B0-----:R-:W-:Y:S01]  /*1420*/  VIADD R25, R5, 0x180 ;  /* 0x0000018005197836 */ /* 0x001fe20000000000 */
[----:B------:R-:W-:-:S03]  /*1430*/  PRMT R0, R17, 0x7632, R0 ;  /* 0x0000763211007816 */ /* 0x000fc60000000000 */
[----:B------:R-:W-:-:S04]  /*1440*/  IMAD.WIDE.U32 R18, R25, 0x2, R2 ;  /* 0x0000000219127825 */ /* 0x000fc800078e0002 */
[C---:B------:R-:W-:Y:S01]  /*1450*/  IMAD.WIDE.U32 R22, R25.reuse, 0x2, R8 ;  /* 0x0000000219167825 */ /* 0x040fe200078e0008 */
[----:B------:R0:W-:Y:S03]  /*1460*/  STG.E.U16 desc[UR4][R18.64], R17 ;  /* 0x0000001112007986 */ /* 0x0001e6000c101504 */
[----:B------:R-:W-:Y:S01]  /*1470*/  IMAD.WIDE.U32 R24, R25, 0x4, R10 ;  /* 0x0000000419187825 */ /* 0x000fe200078e000a */
[----:B------:R0:W-:Y:S04]  /*1480*/  STG.E.U16 desc[UR4][R22.64], R0 ;  /* 0x0000000016007986 */ /* 0x0001e8000c101504 */
[----:B---3--:R0:W-:Y:S01]  /*1490*/  STG.E desc[UR4][R24.64], R16 ;  /* 0x0000001018007986 */ /* 0x0081e2000c101904 */
[----:B------:R-:W-:Y:S05]  /*14a0*/  @P2 EXIT ;  /* 0x000000000000294d */ /* 0x000fea0003800000 */
[----:B0-----:R-:W-:Y:S02]  /*14b0*/  IADD3 R23, R5, 0x200, RZ ;  /* 0x0000020005177810 */ /* 0x001fe40007ffe0ff */
[----:B------:R-:W-:-:S03]  /*14c0*/  PRMT R0, R27, 0x7632, R0 ;  /* 0x000076321b007816 */ /* 0x000fc60000000000 */
[----:B------:R-:W-:-:S04]  /*14d0*/  IMAD.WIDE.U32 R16, R23, 0x2, R2 ;  /* 0x0000000217107825 */ /* 0x000fc800078e0002 */
[C---:B------:R-:W-:Y:S01]  /*14e0*/  IMAD.WIDE.U32 R18, R23.reuse, 0x2, R8 ;  /* 0x0000000217127825 */ /* 0x040fe200078e0008 */
[----:B------:R0:W-:Y:S03]  /*14f0*/  STG.E.U16 desc[UR4][R16.64], R27 ;  /* 0x0000001b10007986 */ /* 0x0001e6000c101504 */
[----:B------:R-:W-:Y:S01]  /*1500*/  IMAD.WIDE.U32 R22, R23, 0x4, R10 ;  /* 0x0000000417167825 */ /* 0x000fe200078e000a */
[----:B------:R0:W-:Y:S04]  /*1510*/  STG.E.U16 desc[UR4][R18.64], R0 ;  /* 0x0000000012007986 */ /* 0x0001e8000c101504 */
[----:B----4-:R0:W-:Y:S01]  /*1520*/  STG.E desc[UR4][R22.64], R15 ;  /* 0x0000000f16007986 */ /* 0x0101e2000c101904 */
        /* <DEDUP_REMOVED lines=20> */
[----:B------:R-:W-:Y:S02]  /*1670*/  IADD3 R5, R5, 0x380, RZ ;  /* 0x0000038005057810 */ /* 0x000fe40007ffe0ff */
[----:B------:R-:W-:-:S03]  /*1680*/  PRMT R4, R7, 0x7632, R4 ;  /* 0x0000763207047816 */ /* 0x000fc60000000004 */
[----:B------:R-:W-:-:S04]  /*1690*/  IMAD.WIDE.U32 R2, R5, 0x2, R2 ;  /* 0x0000000205027825 */ /* 0x000fc800078e0002 */
[C---:B------:R-:W-:Y:S01]  /*16a0*/  IMAD.WIDE.U32 R8, R5.reuse, 0x2, R8 ;  /* 0x0000000205087825 */ /* 0x040fe200078e0008 */
[----:B------:R-:W-:Y:S03]  /*16b0*/  STG.E.U16 desc[UR4][R2.64], R7 ;  /* 0x0000000702007986 */ /* 0x000fe6000c101504 */
[----:B------:R-:W-:Y:S01]  /*16c0*/  IMAD.WIDE.U32 R10, R5, 0x4, R10 ;  /* 0x00000004050a7825 */ /* 0x000fe200078e000a */
[----:B------:R-:W-:Y:S04]  /*16d0*/  STG.E.U16 desc[UR4][R8.64], R4 ;  /* 0x0000000408007986 */ /* 0x000fe8000c101504 */
[----:B------:R-:W-:Y:S01]  /*16e0*/  STG.E desc[UR4][R10.64], R21 ;  /* 0x000000150a007986 */ /* 0x000fe2000c101904 */
[----:B------:R-:W-:Y:S05]  /*16f0*/  EXIT ;  /* 0x000000000000794d */ /* 0x000fea0003800000 */
.L_x_53:
        /* <DEDUP_REMOVED lines=16> */
.L_x_28196:


//--------------------- .text._ZN2at6native49_GLOBAL__N__b919a28f_16_Normalization_cu_5c38458745unrolled_elementwise_kernel_for_multi_outputsILi3EZZZNS1_34batch_norm_update_stats_and_invertERKNS_6TensorES5_S5_S5_ddlENKUlvE_clEvENKUlvE1_clEvEUlffN3c104HalfES9_E_St5arrayIPcLm7EE16OffsetCalculatorILi4EjLb0EESE_ILi3EjLb0EEEEviT0_T1_T2_T3_ --------------------------
	.section	.text._ZN2at6native49_GLOBAL__N__b919a28f_16_Normalization_cu_5c38458745unrolled_elementwise_kernel_for_multi_outputsILi3EZZZNS1_34batch_norm_update_stats_and_invertERKNS_6TensorES5_S5_S5_ddlENKUlvE_clEvENKUlvE1_clEvEUlffN3c104HalfES9_E_St5arrayIPcLm7EE16OffsetCalculatorILi4EjLb0EESE_ILi3EjLb0EEEEviT0_T1_T2_T3_,"ax",@progbits
	.align	128
.text._ZN2at6native49_GLOBAL__N__b919a28f_16_Normalization_cu_5c38458745unrolled_elementwise_kernel_for_multi_outputsILi3EZZZNS1_34batch_norm_update_stats_and_invertERKNS_6TensorES5_S5_S5_ddlENKUlvE_clEvENKUlvE1_clEvEUlffN3c104HalfES9_E_St5arrayIPcLm7EE16OffsetCalculatorILi4EjLb0EESE_ILi3EjLb0EEEEviT0_T1_T2_T3_:
        .type           _ZN2at6native49_GLOBAL__N__b919a28f_16_Normalization_cu_5c38458745unrolled_elementwise_kernel_for_multi_outputsILi3EZZZNS1_34batch_norm_update_stats_and_invertERKNS_6TensorES5_S5_S5_ddlENKUlvE_clEvENKUlvE1_clEvEUlffN3c104HalfES9_E_St5arrayIPcLm7EE16OffsetCalculatorILi4EjLb0EESE_ILi3EjLb0EEEEviT0_T1_T2_T3_,@function
        .size           _ZN2at6native49_GLOBAL__N__b919a28f_16_Normalization_cu_5c38458745unrolled_elementwise_kernel_for_multi_outputsILi3EZZZNS1_34batch_norm_update_stats_and_invertERKNS_6TensorES5_S5_S5_ddlENKUlvE_clEvENKUlvE1_clEvEUlffN3c104HalfES9_E_St5arrayIPcLm7EE16OffsetCalculatorILi4EjLb0EESE_ILi3EjLb0EEEEviT0_T1_T2_T3_,(.L_x_28197 - _ZN2at6native49_GLOBAL__N__b919a28f_16_Normalization_cu_5c38458745unrolled_elementwise_kernel_for_multi_outputsILi3EZZZNS1_34batch_norm_update_stats_and_invertERKNS_6TensorES5_S5_S5_ddlENKUlvE_clEvENKUlvE1_clEvEUlffN3c104HalfES9_E_St5arrayIPcLm7EE16OffsetCalculatorILi4EjLb0EESE_ILi3EjLb0EEEEviT0_T1_T2_T3_)
        .other          _ZN2at6native49_GLOBAL__N__b919a28f_16_Normalization_cu_5c38458745unrolled_elementwise_kernel_for_multi_outputsILi3EZZZNS1_34batch_norm_update_stats_and_invertERKNS_6TensorES5_S5_S5_ddlENKUlvE_clEvENKUlvE1_clEvEUlffN3c104HalfES9_E_St5arrayIPcLm7EE16OffsetCalculatorILi4EjLb0EESE_ILi3EjLb0EEEEviT0_T1_T2_T3_,@"STO_CUDA_ENTRY STV_DEFAULT"
_ZN2at6native49_GLOBAL__N__b919a28f_16_Normalization_cu_5c38458745unrolled_elementwise_kernel_for_multi_outputsILi3EZZZNS1_34batch_norm_update_stats_and_invertERKNS_6TensorES5_S5_S5_ddlENKUlvE_clEvENKUlvE1_clEvEUlffN3c104HalfES9_E_St5arrayIPcLm7EE16OffsetCalculatorILi4EjLb0EESE_ILi3EjLb0EEEEviT0_T1_T2_T3_:
        /* <DEDUP_REMOVED lines=417> */
.L_x_56:
        /* <DEDUP_REMOVED lines=392> */
.L_x_57:
        /* <DEDUP_REMOVED lines=389> */
.L_x_58:
        /* <DEDUP_REMOVED lines=389> */
.L_x_59:
        /* <DEDUP_REMOVED lines=388> */
.L_x_60:
        /* <DEDUP_REMOVED lines=388> */
.L_x_61:
        /* <DEDUP_REMOVED lines=387> */
.L_x_62:
        /* <DEDUP_REMOVED lines=388> */
.L_x_63:
        /* <DEDUP_REMOVED lines=8> */
.L_x_55:
[----:B------:R-:W-:Y:S05]  /*c4a0*/  BSYNC B0 ;  /* 0x0000000000007941 */ /* 0x000fea0003800000 */
.L_x_54:
        /* <DEDUP_REMOVED lines=21> */
[----:B-----5:R-:W-:Y:S02]  /*c600*/  HADD2.F32 R29, -RZ, R29.H0_H0 ;  /* 0x2000001dff1d7230 */ /* 0x020fe40000004100 */
[----:B------:R-:W-:Y:S01]  /*c610*/  FADD.FTZ R25, R40, UR6 ;  /* 0x0000000628197e21 */ /* 0x000fe20008010000 */
[----:B------:R-:W-:Y:S01]  /*c620*/  HADD2.F32 R39, -RZ, R39.H0_H0 ;  /* 0x20000027ff277230 */ /* 0x000fe20000004100 */
[----:B------:R-:W-:Y:S01]  /*c630*/  ULDC UR6, c[0x0][0x218] ;  /* 0x0000860000067ab9 */ /* 0x000fe20000000800 */
[----:B------:R-:W-:Y:S01]  /*c640*/  FMUL.FTZ R29, R12, R29 ;  /* 0x0000001d0c1d7220 */ /* 0x000fe20000410000 */
[----:B------:R-:W-:Y:S02]  /*c650*/  FMUL.FTZ R40, R40, UR6 ;  /* 0x0000000628287c20 */ /* 0x000fe40008410000 */
[----:B------:R-:W0:Y:S01]  /*c660*/  MUFU.RSQ R25, R25 ;  /* 0x0000001900197308 */ /* 0x000e220000001400 */
[----:B------:R-:W-:Y:S01]  /*c670*/  FMUL.FTZ R39, R12, R39 ;  /* 0x000000270c277220 */ /* 0x000fe20000410000 */
[----:B------:R-:W-:-:S03]  /*c680*/  FFMA.FTZ R24, R28, R51, R29 ;  /* 0x000000331c187223 */ /* 0x000fc6000001001d */
[----:B------:R-:W-:-:S05]  /*c690*/  FFMA.FTZ R39, R40, R51, R39 ;  /* 0x0000003328277223 */ /* 0x000fca0000010027 */
[----:B------:R-:W-:-:S07]  /*c6a0*/  F2FP.F16.F32.PACK_AB R24, R39, R24 ;  /* 0x000000182718723e */ /* 0x000fce00000000ff */
.L_x_65:
[----:B------:R-:W-:Y:S05]  /*c6b0*/  BSYNC B0 ;  /* 0x0000000000007941 */ /* 0x000fea0003800000 */
.L_x_64:
[----:B------:R-:W-:Y:S01]  /*c6c0*/  BSSY B0, `(.L_x_66) ;  /* 0x0000012000007945 */ /* 0x000fe20003800000 */
[----:B-----5:R-:W-:Y:S01]  /*c6d0*/  HFMA2.MMA R29, -RZ, RZ, 0, 0 ;  /* 0x00000000ff1d7435 */ /* 0x020fe200000001ff */
[----:B------:R-:W-:Y:S02]  /*c6e0*/  MOV R39, RZ ;  /* 0x000000ff00277202 */ /* 0x000fe40000000f00 */
[----:B------:R-:W-:Y:S02]  /*c6f0*/  PRMT R28, RZ, 0x7610, R28 ;  /* 0x00007610ff1c7816 */ /* 0x000fe4000000001c */
[----:B------:R-:W-:Y:S01]  /*c700*/  PRMT R26, RZ, 0x5410, RZ ;  /* 0x00005410ff1a7816 */ /* 0x000fe200000000ff */
[----:B------:R-:W-:Y:S06]  /*c710*/  @P6 BRA `(.L_x_67) ;  /* 0x0000000000306947 */ /* 0x000fec0003800000 */
[----:B------:R-:W-:Y:S01]  /*c720*/  HADD2.F32 R37, -RZ, R37.H0_H0 ;  /* 0x20000025ff257230 */ /* 0x000fe20000004100 */
[----:B------:R-:W-:Y:S01]  /*c730*/  ULDC UR6, c[0x0][0x220] ;  /* 0x0000880000067ab9 */ /* 0x000fe20000000800 */
[----:B------:R-:W-:Y:S02]  /*c740*/  HADD2.F32 R29, -RZ, R38.H0_H0 ;  /* 0x20000026ff1d7230 */ /* 0x000fe40000004100 */
        /* <DEDUP_REMOVED lines=8> */
[----:B------:R-:W-:-:S07]  /*c7d0*/  F2FP.F16.F32.PACK_AB R26, R37, R26 ;  /* 0x0000001a251a723e */ /* 0x000fce00000000ff */
.L_x_67:
[----:B------:R-:W-:Y:S05]  /*c7e0*/  BSYNC B0 ;  /* 0x0000000000007941 */ /* 0x000fea0003800000 */
.L_x_66:
[----:B------:R-:W-:Y:S01]  /*c7f0*/  BSSY B0, `(.L_x_68) ;  /* 0x000000f000007945 */ /* 0x000fe20003800000 */
[----:B------:R-:W-:-:S03]  /*c800*/  PRMT R28, R28, 0x5410, RZ ;  /* 0x000054101c1c7816 */ /* 0x000fc600000000ff */
[----:B------:R-:W-:Y:S05]  /*c810*/  @P5 BRA `(.L_x_69) ;  /* 0x0000000000305947 */ /* 0x000fea0003800000 */
[----:B------:R-:W-:Y:S01]  /*c820*/  ULDC UR6, c[0x0][0x220] ;  /* 0x0000880000067ab9 */ /* 0x000fe20000000800 */
[----:B------:R-:W-:Y:S02]  /*c830*/  HADD2.F32 R35, -RZ, R14.H0_H0 ;  /* 0x2000000eff237230 */ /* 0x000fe40000004100 */
[C---:B------:R-:W-:Y:S01]  /*c840*/  FADD.FTZ R39, R15.reuse, UR6 ;  /* 0x000000060f277e21 */ /* 0x040fe20008010000 */
[----:B------:R-:W-:Y:S01]  /*c850*/  HADD2.F32 R13, -RZ, R13.H0_H0 ;  /* 0x2000000dff0d7230 */ /* 0x000fe20000004100 */
[----:B------:R-:W-:Y:S01]  /*c860*/  ULDC UR6, c[0x0][0x218] ;  /* 0x0000860000067ab9 */ /* 0x000fe20000000800 */
[C---:B------:R-:W-:Y:S01]  /*c870*/  FMUL.FTZ R35, R12.reuse, R35 ;  /* 0x000000230c237220 */ /* 0x040fe20000410000 */
[----:B------:R-:W-:Y:S02]  /*c880*/  FMUL.FTZ R14, R15, UR6 ;  /* 0x000000060f0e7c20 */ /* 0x000fe40008410000 */
[----:B------:R-:W3:Y:S01]  /*c890*/  MUFU.RSQ R39, R39 ;  /* 0x0000002700277308 */ /* 0x000ee20000001400 */
[----:B------:R-:W-:Y:S01]  /*c8a0*/  FMUL.FTZ R13, R12, R13 ;  /* 0x0000000d0c0d7220 */ /* 0x000fe20000410000 */
[----:B------:R-:W-:-:S03]  /*c8b0*/  FFMA.FTZ R16, R16, R51, R35 ;  /* 0x0000003310107223 */ /* 0x000fc60000010023 */
[----:B------:R-:W-:-:S05]  /*c8c0*/  FFMA.FTZ R13, R14, R51, R13 ;  /* 0x000000330e0d7223 */ /* 0x000fca000001000d */
[----:B------:R-:W-:-:S07]  /*c8d0*/  F2FP.F16.F32.PACK_AB R28, R13, R16 ;  /* 0x000000100d1c723e */ /* 0x000fce00000000ff */
.L_x_69:
[----:B------:R-:W-:Y:S05]  /*c8e0*/  BSYNC B0 ;  /* 0x0000000000007941 */ /* 0x000fea0003800000 */
.L_x_68:
[----:B------:R-:W-:Y:S01]  /*c8f0*/  BSSY B0, `(.L_x_70) ;  /* 0x0000012000007945 */ /* 0x000fe20003800000 */
[----:B------:R-:W-:Y:S01]  /*c900*/  HFMA2.MMA R15, -RZ, RZ, 0, 0 ;  /* 0x00000000ff0f7435 */ /* 0x000fe200000001ff */
[----:B------:R-:W-:Y:S02]  /*c910*/  MOV R16, RZ ;  /* 0x000000ff00107202 */ /* 0x000fe40000000f00 */
[----:B------:R-:W-:Y:S02]  /*c920*/  PRMT R14, RZ, 0x7610, R14 ;  /* 0x00007610ff0e7816 */ /* 0x000fe4000000000e */
[----:B------:R-:W-:Y:S01]  /*c930*/  PRMT R13, RZ, 0x5410, RZ ;  /* 0x00005410ff0d7816 */ /* 0x000fe200000000ff */
[----:B------:R-:W-:Y:S06]  /*c940*/  @P1 BRA `(.L_x_71) ;  /* 0x0000000000301947 */ /* 0x000fec0003800000 */
[----:B------:R-:W-:Y:S01]  /*c950*/  ULDC UR6, c[0x0][0x220] ;  /* 0x0000880000067ab9 */ /* 0x000fe20000000800 */
[----:B------:R-:W-:Y:S02]  /*c960*/  HADD2.F32 R13, -RZ, R18.H0_H0 ;  /* 0x20000012ff0d7230 */ /* 0x000fe40000004100 */
[C---:B------:R-:W-:Y:S01]  /*c970*/  FADD.FTZ R15, R19.reuse, UR6 ;  /* 0x00000006130f7e21 */ /* 0x040fe20008010000 */
[----:B------:R-:W-:Y:S01]  /*c980*/  HADD2.F32 R17, -RZ, R17.H0_H0 ;  /* 0x20000011ff117230 */ /* 0x000fe20000004100 */
[----:B------:R-:W-:Y:S01]  /*c990*/  ULDC UR6, c[0x0][0x218] ;  /* 0x0000860000067ab9 */ /* 0x000fe20000000800 */
[C---:B------:R-:W-:Y:S01]  /*c9a0*/  FMUL.FTZ R13, R12.reuse, R13 ;  /* 0x0000000d0c0d7220 */ /* 0x040fe20000410000 */
[----:B------:R-:W-:Y:S02]  /*c9b0*/  FMUL.FTZ R18, R19, UR6 ;  /* 0x0000000613127c20 */ /* 0x000fe40008410000 */
[----:B------:R-:W4:Y:S01]  /*c9c0*/  MUFU.RSQ R15, R15 ;  /* 0x0000000f000f7308 */ /* 0x000f220000001400 */
[----:B------:R-:W-:Y:S01]  /*c9d0*/  FMUL.FTZ R17, R12, R17 ;  /* 0x000000110c117220 */ /* 0x000fe20000410000 */
[----:B------:R-:W-:-:S03]  /*c9e0*/  FFMA.FTZ R13, R20, R51, R13 ;  /* 0x00000033140d7223 */ /* 0x000fc6000001000d */
[----:B------:R-:W-:-:S05]  /*c9f0*/  FFMA.FTZ R18, R18, R51, R17 ;  /* 0x0000003312127223 */ /* 0x000fca0000010011 */
[----:B------:R-:W-:-:S07]  /*ca00*/  F2FP.F16.F32.PACK_AB R13, R18, R13 ;  /* 0x0000000d120d723e */ /* 0x000fce00000000ff */
.L_x_71:
[----:B------:R-:W-:Y:S05]  /*ca10*/  BSYNC B0 ;  /* 0x0000000000007941 */ /* 0x000fea0003800000 */
.L_x_70:
        /* <DEDUP_REMOVED lines=10> */
[----:B------:R-:W0:Y:S01]  /*cac0*/  MUFU.RSQ R16, R16 ;  /* 0x0000001000107308 */ /* 0x000e220000001400 */
[----:B------:R-:W-:Y:S01]  /*cad0*/  FMUL.FTZ R21, R12, R21 ;  /* 0x000000150c157220 */ /* 0x000fe20000410000 */
[----:B------:R-:W-:-:S03]  /*cae0*/  FFMA.FTZ R17, R30, R51, R17 ;  /* 0x000000331e117223 */ /* 0x000fc60000010011 */
[----:B------:R-:W-:-:S05]  /*caf0*/  FFMA.FTZ R14, R14, R51, R21 ;  /* 0x000000330e0e7223 */ /* 0x000fca0000010015 */
[----:B------:R-:W-:-:S07]  /*cb00*/  F2FP.F16.F32.PACK_AB R14, R14, R17 ;  /* 0x000000110e0e723e */ /* 0x000fce00000000ff */
.L_x_73:
[----:B------:R-:W-:Y:S05]  /*cb10*/  BSYNC B0 ;  /* 0x0000000000007941 */ /* 0x000fea0003800000 */
.L_x_72:
[----:B------:R-:W-:Y:S01]  /*cb20*/  BSSY B0, `(.L_x_74) ;  /* 0x0000012000007945 */ /* 0x000fe20003800000 */
[----:B------:R-:W-:Y:S02]  /*cb30*/  CS2R R20, SRZ ;  /* 0x0000000000147805 */ /* 0x000fe4000001ff00 */
[----:B------:R-:W-:Y:S02]  /*cb40*/  IADD3 R19, R3, 0x380, RZ ;  /* 0x0000038003137810 */ /* 0x000fe40007ffe0ff */
        /* <DEDUP_REMOVED lines=15> */
.L_x_75:
[----:B------:R-:W-:Y:S05]  /*cc40*/  BSYNC B0 ;  /* 0x0000000000007941 */ /* 0x000fea0003800000 */
.L_x_74:
[----:B------:R-:W-:Y:S01]  /*cc50*/  BSSY B0, `(.L_x_76) ;  /* 0x0000010000007945 */ /* 0x000fe20003800000 */
[----:B------:R-:W-:Y:S02]  /*cc60*/  MOV R22, RZ ;  /* 0x000000ff00167202 */ /* 0x000fe40000000f00 */
[----:B------:R-:W-:Y:S01]  /*cc70*/  PRMT R18, R18, 0x5410, RZ ;  /* 0x0000541012127816 */ /* 0x000fe200000000ff */
        /* <DEDUP_REMOVED lines=12> */
[----:B------:R-:W-:-:S07]  /*cd40*/  F2FP.F16.F32.PACK_AB R18, R5, R4 ;  /* 0x000000040512723e */ /* 0x000fce00000000ff */
.L_x_77:
[----:B------:R-:W-:Y:S05]  /*cd50*/  BSYNC B0 ;  /* 0x0000000000007941 */ /* 0x000fea0003800000 */
.L_x_76:
[----:B------:R-:W-:Y:S01]  /*cd60*/  ISETP.GE.AND P5, PT, R19, R2, PT ;  /* 0x000000021300720c */ /* 0x000fe20003fa6270 */
[----:B------:R-:W-:Y:S01]  /*cd70*/  BSSY B0, `(.L_x_78) ;  /* 0x000000f000007945 */ /* 0x000fe20003800000 */
[----:B0-----:R-:W-:-:S11]  /*cd80*/  PRMT R23, RZ, 0x5410, RZ ;  /* 0x00005410ff177816 */ /* 0x001fd600000000ff */
[----:B------:R-:W-:Y:S05]  /*cd90*/  @P5 BRA `(.L_x_79) ;  /* 0x0000000000305947 */ /* 0x000fea0003800000 */
[----:B------:R-:W-:Y:S01]  /*cda0*/  ULDC UR6, c[0x0][0x220] ;  /* 0x0000880000067ab9 */ /* 0x000fe20000000800 */
[----:B------:R-:W-:Y:S02]  /*cdb0*/  HADD2.F32 R9, -RZ, R9.H0_H0 ;  /* 0x20000009ff097230 */ /* 0x000fe40000004100 */
        /* <DEDUP_REMOVED lines=10> */
.L_x_79:
[----:B------:R-:W-:Y:S05]  /*ce60*/  BSYNC B0 ;  /* 0x0000000000007941 */ /* 0x000fea0003800000 */
.L_x_78:
        /* <DEDUP_REMOVED lines=356> */
.L_x_80:
        /* <DEDUP_REMOVED lines=365> */
.L_x_81:
        /* <DEDUP_REMOVED lines=362> */
.L_x_82:
        /* <DEDUP_REMOVED lines=361> */
.L_x_83:
        /* <DEDUP_REMOVED lines=361> */
.L_x_84:
        /* <DEDUP_REMOVED lines=362> */
.L_x_85:
        /* <DEDUP_REMOVED lines=361> */
.L_x_86:
        /* <DEDUP_REMOVED lines=361> */
.L_x_87:
        /* <DEDUP_REMOVED lines=8> */
.L_x_88:
        /* <DEDUP_REMOVED lines=16> */
.L_x_28197:


//--------------------- .text._ZN2at6native49_GLOBAL__N__b919a28f_16_Normalization_cu_5c38458745unrolled_elementwise_kernel_for_multi_outputsILi3EZZZNS1_34batch_norm_update_stats_and_invertERKNS_6TensorES5_S5_S5_ddlENKUlvE_clEvENKUlvE1_clEvEUlffN3c104HalfES9_E_St5arrayIPcLm7EE23TrivialOffsetCalculatorILi4EjESE_ILi3EjEEEviT0_T1_T2_T3_ --------------------------
	.section	.text._ZN2at6native49_GLOBAL__N__b919a28f_16_Normalization_cu_5c38458745unrolled_elementwise_kernel_for_multi_outputsILi3EZZZNS1_34batch_norm_update_stats_and_invertERKNS_6TensorES5_S5_S5_ddlENKUlvE_clEvENKUlvE1_clEvEUlffN3c104HalfES9_E_St5arrayIPcLm7EE23TrivialOffsetCalculatorILi4EjESE_ILi3EjEEEviT0_T1_T2_T3_,"ax",@progbits
	.align	128
.text._ZN2at6native49_GLOBAL__N__b919a28f_16_Normalization_cu_5c38458745unrolled_elementwise_kernel_for_multi_outputsILi3EZZZNS1_34batch_norm_update_stats_and_invertERKNS_6TensorES5_S5_S5_ddlENKUlvE_clEvENKUlvE1_clEvEUlffN3c104HalfES9_E_St5arrayIPcLm7EE23TrivialOffsetCalculatorILi4EjESE_ILi3EjEEEviT0_T1_T2_T3_:
        .type           _ZN2at6native49_GLOBAL__N__b919a28f_16_Normalization_cu_5c38458745unrolled_elementwise_kernel_for_multi_outputsILi3EZZZNS1_34batch_norm_update_stats_and_invertERKNS_6TensorES5_S5_S5_ddlENKUlvE_clEvENKUlvE1_clEvEUlffN3c104HalfES9_E_St5arrayIPcLm7EE23TrivialOffsetCalculatorILi4EjESE_ILi3EjEEEviT0_T1_T2_T3_,@function
        .size           _ZN2at6native49_GLOBAL__N__b919a28f_16_Normalization_cu_5c38458745unrolled_elementwise_kernel_for_multi_outputsILi3EZZZNS1_34batch_norm_update_stats_and_invertERKNS_6TensorES5_S5_S5_ddlENKUlvE_clEvENKUlvE1_clEvEUlffN3c104HalfES9_E_St5arrayIPcLm7EE23TrivialOffsetCalculatorILi4EjESE_ILi3EjEEEviT0_T1_T2_T3_,(.L_x_28198 - _ZN2at6native49_GLOBAL__N__b919a28f_16_Normalization_cu_5c38458745unrolled_elementwise_kernel_for_multi_outputsILi3EZZZNS1_34batch_norm_update_stats_and_invertERKNS_6TensorES5_S5_S5_ddlENKUlvE_clEvENKUlvE1_clEvEUlffN3c104HalfES9_E_St5arrayIPcLm7EE23TrivialOffsetCalculatorILi4EjESE_ILi3EjEEEviT0_T1_T2_T3_)
        .other          _ZN2at6native49_GLOBAL__N__b919a28f_16_Normalization_cu_5c38458745unrolled_elementwise_kernel_for_multi_outputsILi3EZZZNS1_34batch_norm_update_stats_and_invertERKNS_6TensorES5_S5_S5_ddlENKUlvE_clEvENKUlvE1_clEvEUlffN3c104HalfES9_E_St5arrayIPcLm7EE23TrivialOffsetCalculatorILi4EjESE_ILi3EjEEEviT0_T1_T2_T3_,@"STO_CUDA_ENTRY STV_DEFAULT"
_ZN2at6native49_GLOBAL__N__b919a28f_16_Normalization_cu_5c38458745unrolled_elementwise_kernel_for_multi_outputsILi3EZZZNS1_34batch_norm_update_stats_and_invertERKNS_6TensorES5_S5_S5_ddlENKUlvE_clEvENKUlvE1_clEvEUlffN3c104HalfES9_E_St5arrayIPcLm7EE23TrivialOffsetCalculatorILi4EjESE_ILi3EjEEEviT0_T1_T2_T3_:
        /* <DEDUP_REMOVED lines=109> */
[----:B------:R-:W-:-:S04]  /*06d0*/  IADD3 R25, R5, 0x300, RZ ;  /* 0x0000030005197810 */ /* 0x000fc80007ffe0ff */
        /* <DEDUP_REMOVED lines=22> */
.L_x_90:
[----:B------:R-:W-:Y:S05]  /*0840*/  BSYNC B0 ;  /* 0x0000000000007941 */ /* 0x000fea0003800000 */
.L_x_89:
[----:B0-----:R-:W0:Y:S01]  /*0850*/  LDC R28, c[0x0][0x21c] ;  /* 0x00008700ff1c7b82 */ /* 0x001e220000000800 */
[C---:B------:R-:W-:Y:S01]  /*0860*/  IADD3 R23, R5.reuse, 0x80, RZ ;  /* 0x0000008005177810 */ /* 0x040fe20007ffe0ff */
[----:B------:R-:W-:Y:S01]  /*0870*/  BSSY B0, `(.L_x_91) ;  /* 0x000001d000007945 */ /* 0x000fe20003800000 */
[----:B------:R-:W-:Y:S02]  /*0880*/  IADD3 R27, R5, 0x100, RZ ;  /* 0x00000100051b7810 */ /* 0x000fe40007ffe0ff */
        /* <DEDUP_REMOVED lines=10> */
[----:B0-----:R-:W-:Y:S01]  /*0930*/  FADD.FTZ R26, -R28, 1 ;  /* 0x3f8000001c1a7421 */ /* 0x001fe20000010100 */
[----:B------:R-:W-:-:S02]  /*0940*/  ISETP.GE.AND P3, PT, R29, R36, PT ;  /* 0x000000241d00720c */ /* 0x000fc40003f66270 */
[----:B------:R-:W-:Y:S02]  /*0950*/  ISETP.GE.AND P4, PT, R31, R36, PT ;  /* 0x000000241f00720c */ /* 0x000fe40003f86270 */
[----:B------:R-:W-:Y:S01]  /*0960*/  PRMT R46, RZ, 0x7610, R46 ;  /* 0x00007610ff2e7816 */ /* 0x000fe2000000002e */
[----:B------:R-:W-:Y:S10]  /*0970*/  @P0 BRA `(.L_x_92) ;  /* 0x0000000000300947 */ /* 0x000ff40003800000 */
[----:B------:R-:W-:Y:S01]  /*0980*/  ULDC UR6, c[0x0][0x220] ;  /* 0x0000880000067ab9 */ /* 0x000fe20000000800 */
[----:B-----5:R-:W-:Y:S02]  /*0990*/  HADD2.F32 R23, -RZ, R44.H0_H0 ;  /* 0x2000002cff177230 */ /* 0x020fe40000004100 */
        /* <DEDUP_REMOVED lines=10> */
.L_x_92:
[----:B------:R-:W-:Y:S05]  /*0a40*/  BSYNC B0 ;  /* 0x0000000000007941 */ /* 0x000fea0003800000 */
.L_x_91:
[----:B------:R-:W-:Y:S01]  /*0a50*/  BSSY B0, `(.L_x_93) ;  /* 0x0000012000007945 */ /* 0x000fe20003800000 */
[----:B------:R-:W-:Y:S01]  /*0a60*/  HFMA2.MMA R23, -RZ, RZ, 0, 0 ;  /* 0x00000000ff177435 */ /* 0x000fe200000001ff */
[----:B------:R-:W-:Y:S02]  /*0a70*/  MOV R25, RZ ;  /* 0x000000ff00197202 */ /* 0x000fe40000000f00 */
[----:B------:R-:W-:Y:S02]  /*0a80*/  PRMT R22, R22, 0x5410, RZ ;  /* 0x0000541016167816 */ /* 0x000fe400000000ff */
[----:B-----5:R-:W-:Y:S01]  /*0a90*/  PRMT R6, RZ, 0x5410, RZ ;  /* 0x00005410ff067816 */ /* 0x020fe200000000ff */
        /* <DEDUP_REMOVED lines=8> */
[----:B------:R1:W2:Y:S01]  /*0b20*/  MUFU.RSQ R23, R31 ;  /* 0x0000001f00177308 */ /* 0x0002a20000001400 */
[----:B------:R-:W-:Y:S02]  /*0b30*/  FMUL.FTZ R6, R26, R41 ;  /* 0x000000291a067220 */ /* 0x000fe40000410000 */
[----:B------:R-:W-:-:S02]  /*0b40*/  FFMA.FTZ R29, R29, R28, R42 ;  /* 0x0000001c1d1d7223 */ /* 0x000fc4000001002a */
[----:B------:R-:W-:-:S05]  /*0b50*/  FFMA.FTZ R6, R17, R28, R6 ;  /* 0x0000001c11067223 */ /* 0x000fca0000010006 */
[----:B-1----:R-:W-:-:S07]  /*0b60*/  F2FP.F16.F32.PACK_AB R6, R29, R6 ;  /* 0x000000061d06723e */ /* 0x002fce00000000ff */
.L_x_94:
[----:B------:R-:W-:Y:S05]  /*0b70*/  BSYNC B0 ;  /* 0x0000000000007941 */ /* 0x000fea0003800000 */
.L_x_93:
[----:B------:R-:W-:Y:S01]  /*0b80*/  ISETP.GE.AND P6, PT, R27, R36, PT ;  /* 0x000000241b00720c */ /* 0x000fe20003fc6270 */
[----:B------:R-:W-:Y:S01]  /*0b90*/  BSSY B0, `(.L_x_95) ;  /* 0x000000f000007945 */ /* 0x000fe20003800000 */
[----:B------:R-:W-:-:S11]  /*0ba0*/  PRMT R22, RZ, 0x7610, R22 ;  /* 0x00007610ff167816 */ /* 0x000fd60000000016 */
        /* <DEDUP_REMOVED lines=8> */
[----:B------:R-:W1:Y:S01]  /*0c30*/  MUFU.RSQ R25, R25 ;  /* 0x0000001900197308 */ /* 0x000e620000001400 */
[----:B------:R-:W-:Y:S01]  /*0c40*/  FMUL.FTZ R38, R26, R39 ;  /* 0x000000271a267220 */ /* 0x000fe20000410000 */
[----:B------:R-:W-:-:S03]  /*0c50*/  FFMA.FTZ R22, R15, R28, R22 ;  /* 0x0000001c0f167223 */ /* 0x000fc60000010016 */
[----:B------:R-:W-:-:S05]  /*0c60*/  FFMA.FTZ R17, R17, R28, R38 ;  /* 0x0000001c11117223 */ /* 0x000fca0000010026 */
[----:B------:R-:W-:-:S07]  /*0c70*/  F2FP.F16.F32.PACK_AB R22, R17, R22 ;  /* 0x000000161116723e */ /* 0x000fce00000000ff */
.L_x_96:
[----:B------:R-:W-:Y:S05]  /*0c80*/  BSYNC B0 ;  /* 0x0000000000007941 */ /* 0x000fea0003800000 */
.L_x_95:
[----:B------:R-:W-:Y:S01]  /*0c90*/  BSSY B0, `(.L_x_97) ;  /* 0x0000012000007945 */ /* 0x000fe20003800000 */
[----:B------:R-:W-:Y:S01]  /*0ca0*/  HFMA2.MMA R16, -RZ, RZ, 0, 0 ;  /* 0x00000000ff107435 */ /* 0x000fe200000001ff */
[----:B------:R-:W-:Y:S02]  /*0cb0*/  MOV R15, RZ ;  /* 0x000000ff000f7202 */ /* 0x000fe40000000f00 */
[----:B------:R-:W-:Y:S02]  /*0cc0*/  PRMT R27, R27, 0x5410, RZ ;  /* 0x000054101b1b7816 */ /* 0x000fe400000000ff */
[----:B------:R-:W-:Y:S01]  /*0cd0*/  PRMT R17, RZ, 0x5410, RZ ;  /* 0x00005410ff117816 */ /* 0x000fe200000000ff */
[----:B------:R-:W-:Y:S06]  /*0ce0*/  @P1 BRA `(.L_x_98) ;  /* 0x0000000000301947 */ /* 0x000fec0003800000 */
[----:B------:R-:W-:Y:S01]  /*0cf0*/  ULDC UR6, c[0x0][0x220] ;  /* 0x0000880000067ab9 */ /* 0x000fe20000000800 */
[----:B------:R-:W-:Y:S02]  /*0d00*/  HADD2.F32 R35, -RZ, R35.H0_H0 ;  /* 0x20000023ff237230 */ /* 0x000fe40000004100 */
[----:B------:R-:W-:Y:S01]  /*0d10*/  FADD.FTZ R16, R14, UR6 ;  /* 0x000000060e107e21 */ /* 0x000fe20008010000 */
[----:B------:R-:W-:Y:S01]  /*0d20*/  HADD2.F32 R37, -RZ, R37.H0_H0 ;  /* 0x20000025ff257230 */ /* 0x000fe20000004100 */
[----:B------:R-:W-:Y:S01]  /*0d30*/  ULDC UR6, c[0x0][0x218] ;  /* 0x0000860000067ab9 */ /* 0x000fe20000000800 */
[----:B------:R-:W-:Y:S01]  /*0d40*/  FMUL.FTZ R38, R26, R35 ;  /* 0x000000231a267220 */ /* 0x000fe20000410000 */
[----:B------:R-:W-:Y:S02]  /*0d50*/  FMUL.FTZ R17, R14, UR6 ;  /* 0x000000060e117c20 */ /* 0x000fe40008410000 */
[----:B------:R-:W3:Y:S01]  /*0d60*/  MUFU.RSQ R16, R16 ;  /* 0x0000001000107308 */ /* 0x000ee20000001400 */
[----:B------:R-:W-:Y:S01]  /*0d70*/  FMUL.FTZ R40, R26, R37 ;  /* 0x000000251a287220 */ /* 0x000fe20000410000 */
[----:B------:R-:W-:-:S03]  /*0d80*/  FFMA.FTZ R13, R13, R28, R38 ;  /* 0x0000001c0d0d7223 */ /* 0x000fc60000010026 */
[----:B------:R-:W-:-:S05]  /*0d90*/  FFMA.FTZ R40, R17, R28, R40 ;  /* 0x0000001c11287223 */ /* 0x000fca0000010028 */
[----:B------:R-:W-:-:S07]  /*0da0*/  F2FP.F16.F32.PACK_AB R17, R40, R13 ;  /* 0x0000000d2811723e */ /* 0x000fce00000000ff */
.L_x_98:
[----:B------:R-:W-:Y:S05]  /*0db0*/  BSYNC B0 ;  /* 0x0000000000007941 */ /* 0x000fea0003800000 */
.L_x_97:
[----:B------:R-:W-:Y:S01]  /*0dc0*/  BSSY B0, `(.L_x_99) ;  /* 0x000000f000007945 */ /* 0x000fe20003800000 */
[----:B------:R-:W-:-:S03]  /*0dd0*/  PRMT R27, RZ, 0x7610, R27 ;  /* 0x00007610ff1b7816 */ /* 0x000fc6000000001b */
        /* <DEDUP_REMOVED lines=8> */
[----:B------:R-:W4:Y:S01]  /*0e60*/  MUFU.RSQ R15, R15 ;  /* 0x0000000f000f7308 */ /* 0x000f220000001400 */
[----:B------:R-:W-:Y:S01]  /*0e70*/  FMUL.FTZ R14, R26, R33 ;  /* 0x000000211a0e7220 */ /* 0x000fe20000410000 */
[----:B------:R-:W-:-:S03]  /*0e80*/  FFMA.FTZ R34, R13, R28, R34 ;  /* 0x0000001c0d227223 */ /* 0x000fc60000010022 */
[----:B------:R-:W-:-:S05]  /*0e90*/  FFMA.FTZ R11, R11, R28, R14 ;  /* 0x0000001c0b0b7223 */ /* 0x000fca000001000e */
[----:B------:R-:W-:-:S07]  /*0ea0*/  F2FP.F16.F32.PACK_AB R27, R34, R11 ;  /* 0x0000000b221b723e */ /* 0x000fce00000000ff */
.L_x_100:
[----:B------:R-:W-:Y:S05]  /*0eb0*/  BSYNC B0 ;  /* 0x0000000000007941 */ /* 0x000fea0003800000 */
.L_x_99:
[----:B------:R-:W-:Y:S01]  /*0ec0*/  BSSY B0, `(.L_x_101) ;  /* 0x0000012000007945 */ /* 0x000fe20003800000 */
[----:B------:R-:W-:Y:S02]  /*0ed0*/  CS2R R12, SRZ ;  /* 0x00000000000c7805 */ /* 0x000fe4000001ff00 */
[----:B------:R-:W-:Y:S02]  /*0ee0*/  IADD3 R31, R5, 0x380, RZ ;  /* 0x00000380051f7810 */ /* 0x000fe40007ffe0ff */
        /* <DEDUP_REMOVED lines=15> */
.L_x_102:
[----:B------:R-:W-:Y:S05]  /*0fe0*/  BSYNC B0 ;  /* 0x0000000000007941 */ /* 0x000fea0003800000 */
.L_x_101:
[----:B------:R-:W-:Y:S01]  /*0ff0*/  BSSY B0, `(.L_x_103) ;  /* 0x0000010000007945 */ /* 0x000fe20003800000 */
[----:B------:R-:W-:Y:S02]  /*1000*/  MOV R21, RZ ;  /* 0x000000ff00157202 */ /* 0x000fe40000000f00 */
[----:B------:R-:W-:Y:S01]  /*1010*/  PRMT R29, RZ, 0x7610, R29 ;  /* 0x00007610ff1d7816 */ /* 0x000fe2000000001d */
        /* <DEDUP_REMOVED lines=13> */
.L_x_104:
[----:B------:R-:W-:Y:S05]  /*10f0*/  BSYNC B0 ;  /* 0x0000000000007941 */ /* 0x000fea0003800000 */
.L_x_103:
[----:B------:R-:W-:Y:S01]  /*1100*/  ISETP.GE.AND P5, PT, R31, R36, PT ;  /* 0x000000241f00720c */ /* 0x000fe20003fa6270 */
[----:B------:R-:W-:Y:S01]  /*1110*/  BSSY B0, `(.L_x_105) ;  /* 0x000000f000007945 */ /* 0x000fe20003800000 */
[----:B------:R-:W-:-:S11]  /*1120*/  PRMT R7, RZ, 0x5410, RZ ;  /* 0x00005410ff077816 */ /* 0x000fd600000000ff */
        /* <DEDUP_REMOVED lines=13> */
.L_x_106:
[----:B------:R-:W-:Y:S05]  /*1200*/  BSYNC B0 ;  /* 0x0000000000007941 */ /* 0x000fea0003800000 */
.L_x_105:
        /* <DEDUP_REMOVED lines=79> */
.L_x_107:
        /* <DEDUP_REMOVED lines=16> */
.L_x_28198:


//--------------------- .text._ZN2at6native49_GLOBAL__N__b919a28f_16_Normalization_cu_5c38458745unrolled_elementwise_kernel_for_multi_outputsILi3EZZZNS1_34batch_norm_update_stats_and_invertERKNS_6TensorES5_S5_S5_ddlENKUlvE_clEvENKUlvE0_clEvEUlffffE_St5arrayIPcLm7EE16OffsetCalculatorILi4EjLb0EESC_ILi3EjLb0EEEEviT0_T1_T2_T3_ --------------------------
	.section	.text._ZN2at6native49_GLOBAL__N__b919a28f_16_Normalization_cu_5c38458745unrolled_elementwise_kernel_for_multi_outputsILi3EZZZNS1_34batch_norm_update_stats_and_invertERKNS_6TensorES5_S5_S5_ddlENKUlvE_clEvENKUlvE0_clEvEUlffffE_St5arrayIPcLm7EE16OffsetCalculatorILi4EjLb0EESC_ILi3EjLb0EEEEviT0_T1_T2_T3_,"ax",@progbits
	.align	128
.text._ZN2at6native49_GLOBAL__N__b919a28f_16_Normalization_cu_5c38458745unrolled_elementwise_kernel_for_multi_outputsILi3EZZZNS1_34batch_norm_update_stats_and_invertERKNS_6TensorES5_S5_S5_ddlENKUlvE_clEvENKUlvE0_clEvEUlffffE_St5arrayIPcLm7EE16OffsetCalculatorILi4EjLb0EESC_ILi3EjLb0EEEEviT0_T1_T2_T3_:
        .type           _ZN2at6native49_GLOBAL__N__b919a28f_16_Normalization_cu_5c38458745unrolled_elementwise_kernel_for_multi_outputsILi3EZZZNS1_34batch_norm_update_stats_and_invertERKNS_6TensorES5_S5_S5_ddlENKUlvE_clEvENKUlvE0_clEvEUlffffE_St5arrayIPcLm7EE16OffsetCalculatorILi4EjLb0EESC_ILi3EjLb0EEEEviT0_T1_T2_T3_,@function
        .size           _ZN2at6native49_GLOBAL__N__b919a28f_16_Normalization_cu_5c38458745unrolled_elementwise_kernel_for_multi_outputsILi3EZZZNS1_34batch_norm_update_stats_and_invertERKNS_6TensorES5_S5_S5_ddlENKUlvE_clEvENKUlvE0_clEvEUlffffE_St5arrayIPcLm7EE16OffsetCalculatorILi4EjLb0EESC_ILi3EjLb0EEEEviT0_T1_T2_T3_,(.L_x_28199 - _ZN2at6native49_GLOBAL__N__b919a28f_16_Normalization_cu_5c38458745unrolled_elementwise_kernel_for_multi_outputsILi3EZZZNS1_34batch_norm_update_stats_and_invertERKNS_6TensorES5_S5_S5_ddlENKUlvE_clEvENKUlvE0_clEvEUlffffE_St5arrayIPcLm7EE16OffsetCalculatorILi4EjLb0EESC_ILi3EjLb0EEEEviT0_T1_T2_T3_)
        .other          _ZN2at6native49_GLOBAL__N__b919a28f_16_Normalization_cu_5c38458745unrolled_elementwise_kernel_for_multi_outputsILi3EZZZNS1_34batch_norm_update_stats_and_invertERKNS_6TensorES5_S5_S5_ddlENKUlvE_clEvENKUlvE0_clEvEUlffffE_St5arrayIPcLm7EE16OffsetCalculatorILi4EjLb0EESC_ILi3EjLb0EEEEviT0_T1_T2_T3_,@"STO_CUDA_ENTRY STV_DEFAULT"
_ZN2at6native49_GLOBAL__N__b919a28f_16_Normalization_cu_5c38458745unrolled_elementwise_kernel_for_multi_outputsILi3EZZZNS1_34batch_norm_update_stats_and_invertERKNS_6TensorES5_S5_S5_ddlENKUlvE_clEvENKUlvE0_clEvEUlffffE_St5arrayIPcLm7EE16OffsetCalculatorILi4EjLb0EESC_ILi3EjLb0EEEEviT0_T1_T2_T3_:
[----:B------:R-:W-:Y:S01]  /*0000*/  LDC R1, c[0x0][0x28] ;  /* 0x00000a00ff017b82 */ /* 0x000fe20000000800 */
[----:B------:R-:W0:Y:S07]  /*0010*/  S2R R0, SR_CTAID.X ;  /* 0x0000000000007919 */ /* 0x000e2e0000002500 */
[----:B------:R-:W0:Y:S01]  /*0020*/  LDC R5, c[0x0][0x210] ;  /* 0x00008400ff057b82 */ /* 0x000e220000000800 */
[----:B------:R-:W-:Y:S01]  /*0030*/  ULDC.64 UR4, c[0x0][0x208] ;  /* 0x0000820000047ab9 */ /* 0x000fe20000000a00 */
[----:B------:R-:W-:Y:S01]  /*0040*/  BSSY B0, `(.L_x_108) ;  /* 0x0000c3a000007945 */ /* 0x000fe20003800000 */
[----:B------:R-:W1:Y:S01]  /*0050*/  S2R R3, SR_TID.X ;  /* 0x0000000000037919 */ /* 0x000e620000002100 */
[----:B------:R-:W-:Y:S01]  /*0060*/  HFMA2.MMA R40, -RZ, RZ, 0, 0 ;  /* 0x00000000ff287435 */ /* 0x000fe200000001ff */
[----:B------:R-:W-:-:S02]  /*0070*/  CS2R R38, SRZ ;  /* 0x0000000000267805 */ /* 0x000fc4000001ff00 */
[----:B------:R-:W-:Y:S02]  /*0080*/  CS2R R28, SRZ ;  /* 0x00000000001c7805 */ /* 0x000fe4000001ff00 */
[----:B------:R-:W-:Y:S02]  /*0090*/  CS2R R36, SRZ ;  /* 0x0000000000247805 */ /* 0x000fe4000001ff00 */
[----:B------:R-:W-:Y:S02]  /*00a0*/  CS2R R34, SRZ ;  /* 0x0000000000227805 */ /* 0x000fe4000001ff00 */
[----:B------:R-:W-:Y:S02]  /*00b0*/  MOV R13, RZ ;  /* 0x000000ff000d7202 */ /* 0x000fe40000000f00 */
[----:B------:R-:W-:Y:S02]  /*00c0*/  CS2R R14, SRZ ;  /* 0x00000000000e7805 */ /* 0x000fe4000001ff00 */
[----:B------:R-:W-:-:S02]  /*00d0*/  CS2R R16, SRZ ;  /* 0x0000000000107805 */ /* 0x000fc4000001ff00 */
[----:B------:R-:W-:Y:S02]  /*00e0*/  CS2R R18, SRZ ;  /* 0x0000000000127805 */ /* 0x000fe4000001ff00 */
[----:B------:R-:W-:Y:S02]  /*00f0*/  CS2R R20, SRZ ;  /* 0x0000000000147805 */ /* 0x000fe4000001ff00 */
[----:B------:R-:W-:Y:S02]  /*0100*/  CS2R R22, SRZ ;  /* 0x0000000000167805 */ /* 0x000fe4000001ff00 */
[----:B------:R-:W-:Y:S02]  /*0110*/  CS2R R30, SRZ ;  /* 0x00000000001e7805 */ /* 0x000fe4000001ff00 */
[----:B------:R-:W-:Y:S02]  /*0120*/  CS2R R32, SRZ ;  /* 0x0000000000207805 */ /* 0x000fe4000001ff00 */
[----:B------:R-:W-:-:S02]  /*0130*/  CS2R R6, SRZ ;  /* 0x0000000000067805 */ /* 0x000fc4000001ff00 */
[----:B------:R-:W-:Y:S02]  /*0140*/  CS2R R8, SRZ ;  /* 0x0000000000087805 */ /* 0x000fe4000001ff00 */
[----:B------:R-:W-:Y:S01]  /*0150*/  CS2R R10, SRZ ;  /* 0x00000000000a7805 */ /* 0x000fe2000001ff00 */
[----:B0-----:R-:W-:Y:S01]  /*0160*/  IMAD R2, R0, -0x400, R5 ;  /* 0xfffffc0000027824 */ /* 0x001fe200078e0205 */
[----:B------:R-:W-:-:S04]  /*0170*/  CS2R R4, SRZ ;  /* 0x0000000000047805 */ /* 0x000fc8000001ff00 */
[----:B-1----:R-:W-:-:S13]  /*0180*/  ISETP.GE.AND P0, PT, R3, R2, PT ;  /* 0x000000020300720c */ /* 0x002fda0003f06270 */
[----:B------:R-:W-:Y:S05]  /*0190*/  @P0 BRA `(.L_x_109) ;  /* 0x000000c000900947 */ /* 0x000fea0003800000 */
        /* <DEDUP_REMOVED lines=379> */
.L_x_110:
[----:B------:R-:W0:Y:S08]  /*1950*/  LDC.64 R46, c[0x0][0x250] ;  /* 0x00009400ff2e7b82 */ /* 0x000e300000000a00 */
[----:B------:R-:W1:Y:S08]  /*1960*/  LDC.64 R42, c[0x0][0x260] ;  /* 0x00009800ff2a7b82 */ /* 0x000e700000000a00 */
[----:B------:R-:W2:Y:S08]  /*1970*/  LDC.64 R48, c[0x0][0x248] ;  /* 0x00009200ff307b82 */ /* 0x000eb00000000a00 */
[----:B------:R-:W3:Y:S01]  /*1980*/  LDC.64 R44, c[0x0][0x258] ;  /* 0x00009600ff2c7b82 */ /* 0x000ee20000000a00 */
[----:B0-----:R-:W-:-:S05]  /*1990*/  IMAD.WIDE.U32 R26, R41, 0x4, R46 ;  /* 0x00000004291a7825 */ /* 0x001fca00078e002e */
[----:B------:R0:W5:Y:S01]  /*19a0*/  LDG.E R29, desc[UR4][R26.64] ;  /* 0x000000041a1d7981 */ /* 0x000162000c1e1900 */
[----:B-1----:R-:W-:-:S06]  /*19b0*/  IMAD.WIDE.U32 R40, R40, 0x4, R42 ;  /* 0x0000000428287825 */ /* 0x002fcc00078e002a */
[----:B------:R0:W5:Y:S01]  /*19c0*/  LDG.E R40, desc[UR4][R40.64] ;  /* 0x0000000428287981 */ /* 0x000162000c1e1900 */
[----:B--2---:R-:W-:-:S05]  /*19d0*/  IMAD.WIDE.U32 R50, R51, 0x4, R48 ;  /* 0x0000000433327825 */ /* 0x004fca00078e0030 */
[----:B------:R0:W5:Y:S01]  /*19e0*/  LDG.E R28, desc[UR4][R50.64] ;  /* 0x00000004321c7981 */ /* 0x000162000c1e1900 */
[----:B---3--:R-:W-:-:S05]  /*19f0*/  IMAD.WIDE.U32 R24, R39, 0x4, R44 ;  /* 0x0000000427187825 */ /* 0x008fca00078e002c */
[----:B------:R0:W5:Y:S01]  /*1a00*/  LDG.E R39, desc[UR4][R24.64] ;  /* 0x0000000418277981 */ /* 0x000162000c1e1900 */
        /* <DEDUP_REMOVED lines=380> */
.L_x_111:
[----:B------:R-:W-:-:S04]  /*31d0*/  IMAD.WIDE.U32 R52, R41, 0x4, R48 ;  /* 0x0000000429347825 */ /* 0x000fc800078e0030 */
[----:B------:R-:W-:Y:S02]  /*31e0*/  IMAD.WIDE.U32 R50, R35, 0x4, R46 ;  /* 0x0000000423327825 */ /* 0x000fe400078e002e */
[----:B------:R-:W5:Y:S02]  /*31f0*/  LDG.E R35, desc[UR4][R52.64] ;  /* 0x0000000434237981 */ /* 0x000f64000c1e1900 */
[----:B------:R-:W-:-:S04]  /*3200*/  IMAD.WIDE.U32 R26, R37, 0x4, R44 ;  /* 0x00000004251a7825 */ /* 0x000fc800078e002c */
[----:B------:R-:W-:Y:S01]  /*3210*/  IMAD.WIDE.U32 R24, R36, 0x4, R42 ;  /* 0x0000000424187825 */ /* 0x000fe200078e002a */
[----:B------:R-:W5:Y:S04]  /*3220*/  LDG.E R37, desc[UR4][R26.64] ;  /* 0x000000041a257981 */ /* 0x000f68000c1e1900 */
[----:B------:R-:W5:Y:S04]  /*3230*/  LDG.E R36, desc[UR4][R50.64] ;  /* 0x0000000432247981 */ /* 0x000f68000c1e1900 */
[----:B------:R0:W5:Y:S02]  /*3240*/  LDG.E R38, desc[UR4][R24.64] ;  /* 0x0000000418267981 */ /* 0x000164000c1e1900 */
        /* <DEDUP_REMOVED lines=381> */
.L_x_112:
[----:B------:R-:W-:-:S04]  /*4a20*/  IMAD.WIDE.U32 R52, R41, 0x4, R48 ;  /* 0x0000000429347825 */ /* 0x000fc800078e0030 */
[----:B------:R-:W-:Y:S02]  /*4a30*/  IMAD.WIDE.U32 R50, R16, 0x4, R46 ;  /* 0x0000000410327825 */ /* 0x000fe400078e002e */
[----:B------:R-:W5:Y:S02]  /*4a40*/  LDG.E R16, desc[UR4][R52.64] ;  /* 0x0000000434107981 */ /* 0x000f64000c1e1900 */
[----:B------:R-:W-:Y:S02]  /*4a50*/  IMAD.WIDE.U32 R26, R27, 0x4, R44 ;  /* 0x000000041b1a7825 */ /* 0x000fe400078e002c */
[----:B------:R-:W5:Y:S02]  /*4a60*/  LDG.E R15, desc[UR4][R50.64] ;  /* 0x00000004320f7981 */ /* 0x000f64000c1e1900 */
[----:B------:R-:W-:Y:S02]  /*4a70*/  IMAD.WIDE.U32 R24, R13, 0x4, R42 ;  /* 0x000000040d187825 */ /* 0x000fe400078e002a */
        /* <DEDUP_REMOVED lines=383> */
.L_x_113:
        /* <DEDUP_REMOVED lines=388> */
.L_x_114:
[----:B------:R-:W-:-:S04]  /*7ab0*/  IMAD.WIDE.U32 R50, R26, 0x4, R46 ;  /* 0x000000041a327825 */ /* 0x000fc800078e002e */
[----:B------:R-:W-:Y:S01]  /*7ac0*/  IMAD.WIDE.U32 R52, R41, 0x4, R48 ;  /* 0x0000000429347825 */ /* 0x000fe200078e0030 */
[----:B------:R-:W5:Y:S03]  /*7ad0*/  LDG.E R23, desc[UR4][R50.64] ;  /* 0x0000000432177981 */ /* 0x000f66000c1e1900 */
[----:B------:R-:W-:Y:S01]  /*7ae0*/  IMAD.WIDE.U32 R26, R27, 0x4, R44 ;  /* 0x000000041b1a7825 */ /* 0x000fe200078e002c */
[----:B------:R-:W5:Y:S03]  /*7af0*/  LDG.E R30, desc[UR4][R52.64] ;  /* 0x00000004341e7981 */ /* 0x000f66000c1e1900 */
[----:B------:R-:W-:Y:S01]  /*7b00*/  IMAD.WIDE.U32 R24, R21, 0x4, R42 ;  /* 0x0000000415187825 */ /* 0x000fe200078e002a */
[----:B------:R-:W5:Y:S04]  /*7b10*/  LDG.E R22, desc[UR4][R26.64] ;  /* 0x000000041a167981 */ /* 0x000f68000c1e1900 */
[----:B------:R0:W5:Y:S02]  /*7b20*/  LDG.E R21, desc[UR4][R24.64] ;  /* 0x0000000418157981 */ /* 0x000164000c1e1900 */
        /* <DEDUP_REMOVED lines=380> */
.L_x_115:
[----:B------:R-:W-:-:S04]  /*92f0*/  IMAD.WIDE.U32 R52, R41, 0x4, R48 ;  /* 0x0000000429347825 */ /* 0x000fc800078e0030 */
[----:B------:R-:W-:Y:S01]  /*9300*/  IMAD.WIDE.U32 R50, R32, 0x4, R46 ;  /* 0x0000000420327825 */ /* 0x000fe200078e002e */
[----:B------:R0:W5:Y:S03]  /*9310*/  LDG.E R34, desc[UR4][R52.64] ;  /* 0x0000000434227981 */ /* 0x000166000c1e1900 */
[----:B------:R-:W-:Y:S02]  /*9320*/  IMAD.WIDE.U32 R26, R33, 0x4, R44 ;  /* 0x00000004211a7825 */ /* 0x000fe400078e002c */
[----:B------:R0:W5:Y:S02]  /*9330*/  LDG.E R33, desc[UR4][R50.64] ;  /* 0x0000000432217981 */ /* 0x000164000c1e1900 */
[----:B------:R-:W-:Y:S02]  /*9340*/  IMAD.WIDE.U32 R24, R31, 0x4, R42 ;  /* 0x000000041f187825 */ /* 0x000fe400078e002a */
[----:B------:R0:W5:Y:S04]  /*9350*/  LDG.E R32, desc[UR4][R26.64] ;  /* 0x000000041a207981 */ /* 0x000168000c1e1900 */
[----:B------:R0:W5:Y:S01]  /*9360*/  LDG.E R31, desc[UR4][R24.64] ;  /* 0x00000004181f7981 */ /* 0x000162000c1e1900 */
        /* <DEDUP_REMOVED lines=379> */
.L_x_116:
[----:B------:R-:W-:-:S04]  /*ab20*/  IMAD.WIDE.U32 R52, R27, 0x4, R48 ;  /* 0x000000041b347825 */ /* 0x000fc800078e0030 */
[----:B------:R-:W-:Y:S01]  /*ab30*/  IMAD.WIDE.U32 R50, R26, 0x4, R46 ;  /* 0x000000041a327825 */ /* 0x000fe200078e002e */
[----:B------:R0:W5:Y:S03]  /*ab40*/  LDG.E R7, desc[UR4][R52.64] ;  /* 0x0000000434077981 */ /* 0x000166000c1e1900 */
[----:B------:R-:W-:Y:S01]  /*ab50*/  IMAD.WIDE.U32 R26, R25, 0x4, R44 ;  /* 0x00000004191a7825 */ /* 0x000fe200078e002c */
[----:B------:R0:W5:Y:S03]  /*ab60*/  LDG.E R6, desc[UR4][R50.64] ;  /* 0x0000000432067981 */ /* 0x000166000c1e1900 */
[----:B------:R-:W-:Y:S01]  /*ab70*/  IMAD.WIDE.U32 R24, R24, 0x4, R42 ;  /* 0x0000000418187825 */ /* 0x000fe200078e002a */
[----:B------:R0:W5:Y:S04]  /*ab80*/  LDG.E R5, desc[UR4][R26.64] ;  /* 0x000000041a057981 */ /* 0x000168000c1e1900 */
[----:B------:R0:W5:Y:S01]  /*ab90*/  LDG.E R4, desc[UR4][R24.64] ;  /* 0x0000000418047981 */ /* 0x000162000c1e1900 */
        /* <DEDUP_REMOVED lines=380> */
.L_x_117:
[----:B------:R-:W-:-:S04]  /*c360*/  IMAD.WIDE.U32 R48, R51, 0x4, R48 ;  /* 0x0000000433307825 */ /* 0x000fc800078e0030 */
[----:B------:R-:W-:Y:S01]  /*c370*/  IMAD.WIDE.U32 R46, R26, 0x4, R46 ;  /* 0x000000041a2e7825 */ /* 0x000fe200078e002e */
[----:B------:R0:W5:Y:S03]  /*c380*/  LDG.E R11, desc[UR4][R48.64] ;  /* 0x00000004300b7981 */ /* 0x000166000c1e1900 */
[----:B------:R-:W-:Y:S01]  /*c390*/  IMAD.WIDE.U32 R44, R27, 0x4, R44 ;  /* 0x000000041b2c7825 */ /* 0x000fe200078e002c */
[----:B------:R0:W5:Y:S03]  /*c3a0*/  LDG.E R10, desc[UR4][R46.64] ;  /* 0x000000042e0a7981 */ /* 0x000166000c1e1900 */
[----:B------:R-:W-:Y:S01]  /*c3b0*/  IMAD.WIDE.U32 R42, R41, 0x4, R42 ;  /* 0x00000004292a7825 */ /* 0x000fe200078e002a */
[----:B------:R0:W5:Y:S04]  /*c3c0*/  LDG.E R9, desc[UR4][R44.64] ;  /* 0x000000042c097981 */ /* 0x000168000c1e1900 */
[----:B------:R0:W5:Y:S02]  /*c3d0*/  LDG.E R8, desc[UR4][R42.64] ;  /* 0x000000042a087981 */ /* 0x000164000c1e1900 */
.L_x_109:
[----:B------:R-:W-:Y:S05]  /*c3e0*/  BSYNC B0 ;  /* 0x0000000000007941 */ /* 0x000fea0003800000 */
.L_x_108:
[----:B------:R-:W1:Y:S01]  /*c3f0*/  LDC R51, c[0x0][0x21c] ;  /* 0x00008700ff337b82 */ /* 0x000e620000000800 */
[C---:B0-----:R-:W-:Y:S01]  /*c400*/  IADD3 R49, R3.reuse, 0x80, RZ ;  /* 0x0000008003317810 */ /* 0x041fe20007ffe0ff */
[----:B------:R-:W-:Y:S01]  /*c410*/  BSSY B0, `(.L_x_118) ;  /* 0x000001b000007945 */ /* 0x000fe20003800000 */
[----:B------:R-:W-:Y:S01]  /*c420*/  IADD3 R47, R3, 0x100, RZ ;  /* 0x00000100032f7810 */ /* 0x000fe20007ffe0ff */
[----:B------:R-:W-:Y:S01]  /*c430*/  HFMA2.MMA R26, -RZ, RZ, 0, 0 ;  /* 0x00000000ff1a7435 */ /* 0x000fe200000001ff */
[-C--:B------:R-:W-:Y:S02]  /*c440*/  ISETP.GE.AND P6, PT, R49, R2.reuse, PT ;  /* 0x000000023100720c */ /* 0x080fe40003fc6270 */
[----:B------:R-:W-:Y:S02]  /*c450*/  CS2R R24, SRZ ;  /* 0x0000000000187805 */ /* 0x000fe4000001ff00 */
[----:B------:R-:W-:Y:S02]  /*c460*/  ISETP.GE.AND P5, PT, R47, R2, PT ;  /* 0x000000022f00720c */ /* 0x000fe40003fa6270 */
[----:B------:R-:W-:-:S02]  /*c470*/  IADD3 R45, R3, 0x180, RZ ;  /* 0x00000180032d7810 */ /* 0x000fc40007ffe0ff */
[C---:B------:R-:W-:Y:S02]  /*c480*/  IADD3 R43, R3.reuse, 0x200, RZ ;  /* 0x00000200032b7810 */ /* 0x040fe40007ffe0ff */
[C---:B------:R-:W-:Y:S02]  /*c490*/  IADD3 R41, R3.reuse, 0x280, RZ ;  /* 0x0000028003297810 */ /* 0x040fe40007ffe0ff */
[----:B------:R-:W-:Y:S02]  /*c4a0*/  IADD3 R27, R3, 0x300, RZ ;  /* 0x00000300031b7810 */ /* 0x000fe40007ffe0ff */
[----:B------:R-:W-:Y:S02]  /*c4b0*/  P2R R12, PR, RZ, 0x40 ;  /* 0x00000040ff0c7803 */ /* 0x000fe40000000000 */
[----:B------:R-:W-:Y:S02]  /*c4c0*/  P2R R12, PR, RZ, 0x20 ;  /* 0x00000020ff0c7803 */ /* 0x000fe40000000000 */
[----:B------:R-:W-:-:S02]  /*c4d0*/  ISETP.GE.AND P1, PT, R45, R2, PT ;  /* 0x000000022d00720c */ /* 0x000fc40003f26270 */
[-C--:B------:R-:W-:Y:S01]  /*c4e0*/  ISETP.GE.AND P2, PT, R43, R2.reuse, PT ;  /* 0x000000022b00720c */ /* 0x080fe20003f46270 */
[----:B-1----:R-:W-:Y:S01]  /*c4f0*/  FADD.FTZ R12, -R51, 1 ;  /* 0x3f800000330c7421 */ /* 0x002fe20000010100 */
[-C--:B------:R-:W-:Y:S02]  /*c500*/  ISETP.GE.AND P3, PT, R41, R2.reuse, PT ;  /* 0x000000022900720c */ /* 0x080fe40003f66270 */
[----:B------:R-:W-:Y:S01]  /*c510*/  ISETP.GE.AND P4, PT, R27, R2, PT ;  /* 0x000000021b00720c */ /* 0x000fe20003f86270 */
[----:B------:R-:W-:-:S12]  /*c520*/  @P0 BRA `(.L_x_119) ;  /* 0x0000000000240947 */ /* 0x000fd80003800000 */
[----:B------:R-:W-:Y:S01]  /*c530*/  ULDC UR6, c[0x0][0x220] ;  /* 0x0000880000067ab9 */ /* 0x000fe20000000800 */
[C---:B-----5:R-:W-:Y:S01]  /*c540*/  FMUL.FTZ R25, R12.reuse, R40 ;  /* 0x000000280c197220 */ /* 0x060fe20000410000 */
[C---:B------:R-:W-:Y:S01]  /*c550*/  FADD.FTZ R24, R29.reuse, UR6 ;  /* 0x000000061d187e21 */ /* 0x040fe20008010000 */
[----:B------:R-:W-:Y:S01]  /*c560*/  ULDC UR6, c[0x0][0x218] ;  /* 0x0000860000067ab9 */ /* 0x000fe20000000800 */
[----:B------:R-:W-:Y:S01]  /*c570*/  FMUL.FTZ R39, R12, R39 ;  /* 0x000000270c277220 */ /* 0x000fe20000410000 */
[----:B------:R-:W-:-:S03]  /*c580*/  FMUL.FTZ R40, R29, UR6 ;  /* 0x000000061d287c20 */ /* 0x000fc60008410000 */
[----:B------:R-:W0:Y:S01]  /*c590*/  MUFU.RSQ R24, R24 ;  /* 0x0000001800187308 */ /* 0x000e220000001400 */
[-C--:B------:R-:W-:Y:S01]  /*c5a0*/  FFMA.FTZ R26, R28, R51.reuse, R39 ;  /* 0x000000331c1a7223 */ /* 0x080fe20000010027 */
[----:B------:R-:W-:-:S07]  /*c5b0*/  FFMA.FTZ R25, R40, R51, R25 ;  /* 0x0000003328197223 */ /* 0x000fce0000010019 */
.L_x_119:
[----:B------:R-:W-:Y:S05]  /*c5c0*/  BSYNC B0 ;  /* 0x0000000000007941 */ /* 0x000fea0003800000 */
.L_x_118:
[----:B------:R-:W-:Y:S01]  /*c5d0*/  BSSY B0, `(.L_x_120) ;  /* 0x000000e000007945 */ /* 0x000fe20003800000 */
[----:B-----5:R-:W-:Y:S01]  /*c5e0*/  HFMA2.MMA R39, -RZ, RZ, 0, 0 ;  /* 0x00000000ff277435 */ /* 0x020fe200000001ff */
[----:B------:R-:W-:Y:S02]  /*c5f0*/  MOV R40, RZ ;  /* 0x000000ff00287202 */ /* 0x000fe40000000f00 */
[----:B------:R-:W-:Y:S01]  /*c600*/  CS2R R28, SRZ ;  /* 0x00000000001c7805 */ /* 0x000fe2000001ff00 */
[----:B------:R-:W-:Y:S07]  /*c610*/  @P6 BRA `(.L_x_121) ;  /* 0x0000000000246947 */ /* 0x000fee0003800000 */
[----:B------:R-:W-:Y:S01]  /*c620*/  ULDC UR6, c[0x0][0x220] ;  /* 0x0000880000067ab9 */ /* 0x000fe20000000800 */
[----:B------:R-:W-:Y:S01]  /*c630*/  FMUL.FTZ R42, R12, R37 ;  /* 0x000000250c2a7220 */ /* 0x000fe20000410000 */
[----:B------:R-:W-:Y:S01]  /*c640*/  FADD.FTZ R28, R36, UR6 ;  /* 0x00000006241c7e21 */ /* 0x000fe20008010000 */
[----:B------:R-:W-:Y:S01]  /*c650*/  ULDC UR6, c[0x0][0x218] ;  /* 0x0000860000067ab9 */ /* 0x000fe20000000800 */
[----:B------:R-:W-:Y:S01]  /*c660*/  FMUL.FTZ R29, R12, R38 ;  /* 0x000000260c1d7220 */ /* 0x000fe20000410000 */
[----:B------:R-:W-:Y:S01]  /*c670*/  FMUL.FTZ R36, R36, UR6 ;  /* 0x0000000624247c20 */ /* 0x000fe20008410000 */
[-C--:B------:R-:W-:Y:S02]  /*c680*/  FFMA.FTZ R39, R35, R51.reuse, R42 ;  /* 0x0000003323277223 */ /* 0x080fe4000001002a */
[----:B------:R-:W1:Y:S01]  /*c690*/  MUFU.RSQ R28, R28 ;  /* 0x0000001c001c7308 */ /* 0x000e620000001400 */
[----:B------:R-:W-:-:S07]  /*c6a0*/  FFMA.FTZ R29, R36, R51, R29 ;  /* 0x00000033241d7223 */ /* 0x000fce000001001d */
.L_x_121:
[----:B------:R-:W-:Y:S05]  /*c6b0*/  BSYNC B0 ;  /* 0x0000000000007941 */ /* 0x000fea0003800000 */
.L_x_120:
[----:B------:R-:W-:Y:S01]  /*c6c0*/  BSSY B0, `(.L_x_122) ;  /* 0x000000d000007945 */ /* 0x000fe20003800000 */
[----:B------:R-:W-:Y:S01]  /*c6d0*/  HFMA2.MMA R35, -RZ, RZ, 0, 0 ;  /* 0x00000000ff237435 */ /* 0x000fe200000001ff */
[----:B------:R-:W-:Y:S02]  /*c6e0*/  MOV R36, RZ ;  /* 0x000000ff00247202 */ /* 0x000fe40000000f00 */
[----:B------:R-:W-:Y:S08]  /*c6f0*/  @P5 BRA `(.L_x_123) ;  /* 0x0000000000245947 */ /* 0x000ff00003800000 */
[----:B------:R-:W-:Y:S01]  /*c700*/  ULDC UR6, c[0x0][0x220] ;  /* 0x0000880000067ab9 */ /* 0x000fe20000000800 */
[C---:B------:R-:W-:Y:S01]  /*c710*/  FMUL.FTZ R37, R12.reuse, R14 ;  /* 0x0000000e0c257220 */ /* 0x040fe20000410000 */
[C---:B------:R-:W-:Y:S01]  /*c720*/  FADD.FTZ R35, R15.reuse, UR6 ;  /* 0x000000060f237e21 */ /* 0x040fe20008010000 */
[----:B------:R-:W-:Y:S01]  /*c730*/  ULDC UR6, c[0x0][0x218] ;  /* 0x0000860000067ab9 */ /* 0x000fe20000000800 */
[----:B------:R-:W-:Y:S01]  /*c740*/  FMUL.FTZ R13, R12, R13 ;  /* 0x0000000d0c0d7220 */ /* 0x000fe20000410000 */
[----:B------:R-:W-:Y:S01]  /*c750*/  FMUL.FTZ R36, R15, UR6 ;  /* 0x000000060f247c20 */ /* 0x000fe20008410000 */
[-C--:B------:R-:W-:Y:S02]  /*c760*/  FFMA.FTZ R40, R16, R51.reuse, R37 ;  /* 0x0000003310287223 */ /* 0x080fe40000010025 */
[----:B------:R-:W2:Y:S01]  /*c770*/  MUFU.RSQ R35, R35 ;  /* 0x0000002300237308 */ /* 0x000ea20000001400 */
[----:B------:R-:W-:-:S07]  /*c780*/  FFMA.FTZ R36, R36, R51, R13 ;  /* 0x0000003324247223 */ /* 0x000fce000001000d */
.L_x_123:
[----:B------:R-:W-:Y:S05]  /*c790*/  BSYNC B0 ;  /* 0x0000000000007941 */ /* 0x000fea0003800000 */
.L_x_122:
[----:B------:R-:W-:Y:S01]  /*c7a0*/  BSSY B0, `(.L_x_124) ;  /* 0x000000e000007945 */ /* 0x000fe20003800000 */
[----:B------:R-:W-:Y:S01]  /*c7b0*/  HFMA2.MMA R16, -RZ, RZ, 0, 0 ;  /* 0x00000000ff107435 */ /* 0x000fe200000001ff */
[----:B------:R-:W-:Y:S02]  /*c7c0*/  MOV R13, RZ ;  /* 0x000000ff000d7202 */ /* 0x000fe40000000f00 */
[----:B------:R-:W-:Y:S01]  /*c7d0*/  CS2R R14, SRZ ;  /* 0x00000000000e7805 */ /* 0x000fe2000001ff00 */
[----:B------:R-:W-:Y:S07]  /*c7e0*/  @P1 BRA `(.L_x_125) ;  /* 0x0000000000241947 */ /* 0x000fee0003800000 */
[----:B------:R-:W-:Y:S01]  /*c7f0*/  ULDC UR6, c[0x0][0x220] ;  /* 0x0000880000067ab9 */ /* 0x000fe20000000800 */
[C---:B------:R-:W-:Y:S01]  /*c800*/  FMUL.FTZ R15, R12.reuse, R18 ;  /* 0x000000120c0f7220 */ /* 0x040fe20000410000 */
[C---:B------:R-:W-:Y:S01]  /*c810*/  FADD.FTZ R16, R19.reuse, UR6 ;  /* 0x0000000613107e21 */ /* 0x040fe20008010000 */
[----:B------:R-:W-:Y:S01]  /*c820*/  ULDC UR6, c[0x0][0x218] ;  /* 0x0000860000067ab9 */ /* 0x000fe20000000800 */
[----:B------:R-:W-:Y:S01]  /*c830*/  FMUL.FTZ R17, R12, R17 ;  /* 0x000000110c117220 */ /* 0x000fe20000410000 */
[----:B------:R-:W-:Y:S01]  /*c840*/  FMUL.FTZ R18, R19, UR6 ;  /* 0x0000000613127c20 */ /* 0x000fe20008410000 */
[-C--:B------:R-:W-:Y:S02]  /*c850*/  FFMA.FTZ R14, R20, R51.reuse, R15 ;  /* 0x00000033140e7223 */ /* 0x080fe4000001000f */
[----:B------:R-:W3:Y:S01]  /*c860*/  MUFU.RSQ R16, R16 ;  /* 0x0000001000107308 */ /* 0x000ee20000001400 */
[----:B------:R-:W-:-:S07]  /*c870*/  FFMA.FTZ R15, R18, R51, R17 ;  /* 0x00000033120f7223 */ /* 0x000fce0000010011 */
.L_x_125:
[----:B------:R-:W-:Y:S05]  /*c880*/  BSYNC B0 ;  /* 0x0000000000007941 */ /* 0x000fea0003800000 */
.L_x_124:
        /* <DEDUP_REMOVED lines=11> */
[----:B------:R-:W4:Y:S01]  /*c940*/  MUFU.RSQ R17, R17 ;  /* 0x0000001100117308 */ /* 0x000f220000001400 */
[----:B------:R-:W-:-:S07]  /*c950*/  FFMA.FTZ R20, R20, R51, R21 ;  /* 0x0000003314147223 */ /* 0x000fce0000010015 */
.L_x_127:
[----:B------:R-:W-:Y:S05]  /*c960*/  BSYNC B0 ;  /* 0x0000000000007941 */ /* 0x000fea0003800000 */
.L_x_126:
[----:B------:R-:W-:Y:S01]  /*c970*/  BSSY B0, `(.L_x_128) ;  /* 0x000000f000007945 */ /* 0x000fe20003800000 */
[----:B------:R-:W-:Y:S01]  /*c980*/  HFMA2.MMA R30, -RZ, RZ, 0, 0 ;  /* 0x00000000ff1e7435 */ /* 0x000fe200000001ff */
[----:B------:R-:W-:Y:S02]  /*c990*/  MOV R37, RZ ;  /* 0x000000ff00257202 */ /* 0x000fe40000000f00 */
[----:B------:R-:W-:Y:S02]  /*c9a0*/  CS2R R22, SRZ ;  /* 0x0000000000167805 */ /* 0x000fe4000001ff00 */
[----:B------:R-:W-:Y:S01]  /*c9b0*/  MOV R21, RZ ;  /* 0x000000ff00157202 */ /* 0x000fe20000000f00 */
[----:B------:R-:W-:Y:S06]  /*c9c0*/  @P3 BRA `(.L_x_129) ;  /* 0x0000000000243947 */ /* 0x000fec0003800000 */
[----:B------:R-:W-:Y:S01]  /*c9d0*/  ULDC UR6, c[0x0][0x220] ;  /* 0x0000880000067ab9 */ /* 0x000fe20000000800 */
[C---:B------:R-:W-:Y:S01]  /*c9e0*/  FMUL.FTZ R19, R12.reuse, R32 ;  /* 0x000000200c137220 */ /* 0x040fe20000410000 */
[C---:B------:R-:W-:Y:S01]  /*c9f0*/  FADD.FTZ R21, R33.reuse, UR6 ;  /* 0x0000000621157e21 */ /* 0x040fe20008010000 */
[----:B------:R-:W-:Y:S01]  /*ca00*/  ULDC UR6, c[0x0][0x218] ;  /* 0x0000860000067ab9 */ /* 0x000fe20000000800 */
[----:B------:R-:W-:Y:S01]  /*ca10*/  FMUL.FTZ R31, R12, R31 ;  /* 0x0000001f0c1f7220 */ /* 0x000fe20000410000 */
[----:B------:R-:W-:Y:S01]  /*ca20*/  FMUL.FTZ R18, R33, UR6 ;  /* 0x0000000621127c20 */ /* 0x000fe20008410000 */
[-C--:B------:R-:W-:Y:S02]  /*ca30*/  FFMA.FTZ R30, R34, R51.reuse, R19 ;  /* 0x00000033221e7223 */ /* 0x080fe40000010013 */
[----:B------:R-:W0:Y:S01]  /*ca40*/  MUFU.RSQ R21, R21 ;  /* 0x0000001500157308 */ /* 0x000e220000001400 */
[----:B------:R-:W-:-:S07]  /*ca50*/  FFMA.FTZ R23, R18, R51, R31 ;  /* 0x0000003312177223 */ /* 0x000fce000001001f */
.L_x_129:
[----:B------:R-:W-:Y:S05]  /*ca60*/  BSYNC B0 ;  /* 0x0000000000007941 */ /* 0x000fea0003800000 */
.L_x_128:
[----:B------:R-:W-:Y:S01]  /*ca70*/  BSSY B0, `(.L_x_130) ;  /* 0x000000d000007945 */ /* 0x000fe20003800000 */
[----:B------:R-:W-:Y:S02]  /*ca80*/  IADD3 R31, R3, 0x380, RZ ;  /* 0x00000380031f7810 */ /* 0x000fe40007ffe0ff */
[----:B------:R-:W-:Y:S01]  /*ca90*/  CS2R R32, SRZ ;  /* 0x0000000000207805 */ /* 0x000fe2000001ff00 */
[----:B------:R-:W-:Y:S06]  /*caa0*/  @P4 BRA `(.L_x_131) ;  /* 0x0000000000244947 */ /* 0x000fec0003800000 */
[----:B------:R-:W-:Y:S01]  /*cab0*/  ULDC UR6, c[0x0][0x220] ;  /* 0x0000880000067ab9 */ /* 0x000fe20000000800 */
[----:B------:R-:W-:Y:S01]  /*cac0*/  FMUL.FTZ R18, R12, R5 ;  /* 0x000000050c127220 */ /* 0x000fe20000410000 */
[----:B------:R-:W-:Y:S01]  /*cad0*/  FADD.FTZ R33, R6, UR6 ;  /* 0x0000000606217e21 */ /* 0x000fe20008010000 */
[----:B------:R-:W-:Y:S01]  /*cae0*/  ULDC UR6, c[0x0][0x218] ;  /* 0x0000860000067ab9 */ /* 0x000fe20000000800 */
[----:B------:R-:W-:Y:S01]  /*caf0*/  FMUL.FTZ R5, R12, R4 ;  /* 0x000000040c057220 */ /* 0x000fe20000410000 */
[----:B------:R-:W-:Y:S01]  /*cb00*/  FMUL.FTZ R6, R6, UR6 ;  /* 0x0000000606067c20 */ /* 0x000fe20008410000 */
[-C--:B------:R-:W-:Y:S02]  /*cb10*/  FFMA.FTZ R37, R7, R51.reuse, R18 ;  /* 0x0000003307257223 */ /* 0x080fe40000010012 */
[----:B------:R-:W0:Y:S01]  /*cb20*/  MUFU.RSQ R33, R33 ;  /* 0x0000002100217308 */ /* 0x000e220000001400 */
[----:B------:R-:W-:-:S07]  /*cb30*/  FFMA.FTZ R22, R6, R51, R5 ;  /* 0x0000003306167223 */ /* 0x000fce0000010005 */
.L_x_131:
[----:B------:R-:W-:Y:S05]  /*cb40*/  BSYNC B0 ;  /* 0x0000000000007941 */ /* 0x000fea0003800000 */
.L_x_130:
[----:B------:R-:W-:Y:S01]  /*cb50*/  ISETP.GE.AND P5, PT, R31, R2, PT ;  /* 0x000000021f00720c */ /* 0x000fe20003fa6270 */
[----:B------:R-:W-:Y:S01]  /*cb60*/  BSSY B0, `(.L_x_132) ;  /* 0x000000d000007945 */ /* 0x000fe20003800000 */
[----:B------:R-:W-:Y:S01]  /*cb70*/  HFMA2.MMA R38, -RZ, RZ, 0, 0 ;  /* 0x00000000ff267435 */ /* 0x000fe200000001ff */
[----:B------:R-:W-:-:S10]  /*cb80*/  MOV R34, RZ ;  /* 0x000000ff00227202 */ /* 0x000fd40000000f00 */
[----:B------:R-:W-:Y:S05]  /*cb90*/  @P5 BRA `(.L_x_133) ;  /* 0x0000000000245947 */ /* 0x000fea0003800000 */
        /* <DEDUP_REMOVED lines=9> */
.L_x_133:
[----:B------:R-:W-:Y:S05]  /*cc30*/  BSYNC B0 ;  /* 0x0000000000007941 */ /* 0x000fea0003800000 */
.L_x_132:
        /* <DEDUP_REMOVED lines=356> */
.L_x_134:
[----:B------:R-:W5:Y:S01]  /*e280*/  LDC.64 R4, c[0x0][0x230] ;  /* 0x00008c00ff047b82 */ /* 0x000f620000000a00 */
[----:B------:R-:W-:-:S07]  /*e290*/  ISETP.GE.AND P0, PT, R49, R2, PT ;  /* 0x000000023100720c */ /* 0x000fce0003f06270 */
[----:B------:R-:W0:Y:S08]  /*e2a0*/  LDC.64 R6, c[0x0][0x238] ;  /* 0x00008e00ff067b82 */ /* 0x000e300000000a00 */
[----:B------:R-:W1:Y:S01]  /*e2b0*/  LDC.64 R8, c[0x0][0x240] ;  /* 0x00009000ff087b82 */ /* 0x000e620000000a00 */
[----:B-----5:R-:W-:-:S05]  /*e2c0*/  IMAD.WIDE.U32 R50, R51, 0x4, R4 ;  /* 0x0000000433327825 */ /* 0x020fca00078e0004 */
[----:B------:R2:W-:Y:S01]  /*e2d0*/  STG.E desc[UR4][R50.64], R26 ;  /* 0x0000001a32007986 */ /* 0x0005e2000c101904 */
[----:B0-----:R-:W-:-:S05]  /*e2e0*/  IMAD.WIDE.U32 R10, R11, 0x4, R6 ;  /* 0x000000040b0a7825 */ /* 0x001fca00078e0006 */
[----:B------:R0:W-:Y:S01]  /*e2f0*/  STG.E desc[UR4][R10.64], R25 ;  /* 0x000000190a007986 */ /* 0x0001e2000c101904 */
        /* <DEDUP_REMOVED lines=356> */
.L_x_135:
[----:B------:R-:W-:Y:S01]  /*f940*/  ISETP.GE.AND P0, PT, R47, R2, PT ;  /* 0x000000022f00720c */ /* 0x000fe20003f06270 */
[----:B------:R-:W-:-:S04]  /*f950*/  IMAD.WIDE.U32 R10, R51, 0x4, R4 ;  /* 0x00000004330a7825 */ /* 0x000fc800078e0004 */
[----:B------:R-:W-:Y:S01]  /*f960*/  IMAD.WIDE.U32 R18, R25, 0x4, R6 ;  /* 0x0000000419127825 */ /* 0x000fe200078e0006 */
[----:B------:R0:W-:Y:S03]  /*f970*/  STG.E desc[UR4][R10.64], R39 ;  /* 0x000000270a007986 */ /* 0x0001e6000c101904 */
[----:B------:R-:W-:Y:S01]  /*f980*/  IMAD.WIDE.U32 R24, R3, 0x4, R8 ;  /* 0x0000000403187825 */ /* 0x000fe200078e0008 */
[----:B------:R0:W-:Y:S04]  /*f990*/  STG.E desc[UR4][R18.64], R29 ;  /* 0x0000001d12007986 */ /* 0x0001e8000c101904 */
        /* <DEDUP_REMOVED lines=355> */
.L_x_136:
[----:B------:R-:W-:-:S04]  /*10fd0*/  IMAD.WIDE.U32 R2, R29, 0x4, R4 ;  /* 0x000000041d027825 */ /* 0x000fc800078e0004 */
[----:B------:R-:W-:Y:S01]  /*10fe0*/  IMAD.WIDE.U32 R10, R25, 0x4, R6 ;  /* 0x00000004190a7825 */ /* 0x000fe200078e0006 */
[----:B------:R0:W-:Y:S03]  /*10ff0*/  STG.E desc[UR4][R2.64], R40 ;  /* 0x0000002802007986 */ /* 0x0001e6000c101904 */
[----:B------:R-:W-:Y:S01]  /*11000*/  IMAD.WIDE.U32 R18, R19, 0x4, R8 ;  /* 0x0000000413127825 */ /* 0x000fe200078e0008 */
[----:B------:R0:W-:Y:S04]  /*11010*/  STG.E desc[UR4][R10.64], R36 ;  /* 0x000000240a007986 */ /* 0x0001e8000c101904 */
[----:B------:R0:W-:Y:S01]  /*11020*/  STG.E desc[UR4][R18.64], R35 ;  /* 0x0000002312007986 */ /* 0x0001e2000c101904 */
[----:B------:R-:W-:Y:S05]  /*11030*/  @P1 EXIT ;  /* 0x000000000000194d */ /* 0x000fea0003800000 */
[----:B------:R-:W-:Y:S01]  /*11040*/  HFMA2.MMA R25, -RZ, RZ, 0, 0 ;  /* 0x00000000ff197435 */ /* 0x000fe200000001ff */
[----:B------:R-:W-:Y:S02]  /*11050*/  MOV R29, RZ ;  /* 0x000000ff001d7202 */ /* 0x000fe40000000f00 */
[----:B0-----:R-:W-:Y:S01]  /*11060*/  MOV R19, RZ ;  /* 0x000000ff00137202 */ /* 0x001fe20000000f00 */
        /* <DEDUP_REMOVED lines=350> */
.L_x_137:
[----:B------:R-:W-:-:S04]  /*12650*/  IMAD.WIDE.U32 R2, R29, 0x4, R4 ;  /* 0x000000041d027825 */ /* 0x000fc800078e0004 */
[----:B------:R-:W-:Y:S01]  /*12660*/  IMAD.WIDE.U32 R10, R25, 0x4, R6 ;  /* 0x00000004190a7825 */ /* 0x000fe200078e0006 */
[----:B------:R0:W-:Y:S03]  /*12670*/  STG.E desc[UR4][R2.64], R14 ;  /* 0x0000000e02007986 */ /* 0x0001e6000c101904 */
[----:B------:R-:W-:Y:S01]  /*12680*/  IMAD.WIDE.U32 R18, R19, 0x4, R8 ;  /* 0x0000000413127825 */ /* 0x000fe200078e0008 */
[----:B------:R0:W-:Y:S04]  /*12690*/  STG.E desc[UR4][R10.64], R15 ;  /* 0x0000000f0a007986 */ /* 0x0001e8000c101904 */
[----:B---3--:R0:W-:Y:S01]  /*126a0*/  STG.E desc[UR4][R18.64], R16 ;  /* 0x0000001012007986 */ /* 0x0081e2000c101904 */
        /* <DEDUP_REMOVED lines=354> */
.L_x_138:
[----:B------:R-:W-:-:S04]  /*13cd0*/  IMAD.WIDE.U32 R14, R15, 0x4, R4 ;  /* 0x000000040f0e7825 */ /* 0x000fc800078e0004 */
[----:B------:R-:W-:Y:S01]  /*13ce0*/  IMAD.WIDE.U32 R10, R11, 0x4, R6 ;  /* 0x000000040b0a7825 */ /* 0x000fe200078e0006 */
[----:B------:R0:W-:Y:S03]  /*13cf0*/  STG.E desc[UR4][R14.64], R13 ;  /* 0x0000000d0e007986 */ /* 0x0001e6000c101904 */
[----:B------:R-:W-:Y:S01]  /*13d00*/  IMAD.WIDE.U32 R2, R3, 0x4, R8 ;  /* 0x0000000403027825 */ /* 0x000fe200078e0008 */
[----:B------:R0:W-:Y:S04]  /*13d10*/  STG.E desc[UR4][R10.64], R20 ;  /* 0x000000140a007986 */ /* 0x0001e8000c101904 */
[----:B----4-:R0:W-:Y:S01]  /*13d20*/  STG.E desc[UR4][R2.64], R17 ;  /* 0x0000001102007986 */ /* 0x0101e2000c101904 */
        /* <DEDUP_REMOVED lines=354> */
.L_x_139:
        /* <DEDUP_REMOVED lines=360> */
.L_x_140:
        /* <DEDUP_REMOVED lines=360> */
.L_x_141:
[----:B------:R-:W-:-:S04]  /*18050*/  IMAD.WIDE.U32 R4, R13, 0x4, R4 ;  /* 0x000000040d047825 */ /* 0x000fc800078e0004 */
[----:B------:R-:W-:Y:S01]  /*18060*/  IMAD.WIDE.U32 R6, R11, 0x4, R6 ;  /* 0x000000040b067825 */ /* 0x000fe200078e0006 */
[----:B------:R-:W-:Y:S03]  /*18070*/  STG.E desc[UR4][R4.64], R32 ;  /* 0x0000002004007986 */ /* 0x000fe6000c101904 */
[----:B------:R-:W-:Y:S01]  /*18080*/  IMAD.WIDE.U32 R8, R3, 0x4, R8 ;  /* 0x0000000403087825 */ /* 0x000fe200078e0008 */
[----:B------:R-:W-:Y:S04]  /*18090*/  STG.E desc[UR4][R6.64], R38 ;  /* 0x0000002606007986 */ /* 0x000fe8000c101904 */
[----:B------:R-:W-:Y:S01]  /*180a0*/  STG.E desc[UR4][R8.64], R34 ;  /* 0x0000002208007986 */ /* 0x000fe2000c101904 */
[----:B------:R-:W-:Y:S05]  /*180b0*/  EXIT ;  /* 0x000000000000794d */ /* 0x000fea0003800000 */
.L_x_142:
        /* <DEDUP_REMOVED lines=12> */
.L_x_28199:


//--------------------- .text._ZN2at6native49_GLOBAL__N__b919a28f_16_Normalization_cu_5c38458745unrolled_elementwise_kernel_for_multi_outputsILi3EZZZNS1_34batch_norm_update_stats_and_invertERKNS_6TensorES5_S5_S5_ddlENKUlvE_clEvENKUlvE0_clEvEUlffffE_St5arrayIPcLm7EE23TrivialOffsetCalculatorILi4EjESC_ILi3EjEEEviT0_T1_T2_T3_ --------------------------
	.section	.text._ZN2at6native49_GLOBAL__N__b919a28f_16_Normalization_cu_5c38458745unrolled_elementwise_kernel_for_multi_outputsILi3EZZZNS1_34batch_norm_update_stats_and_invertERKNS_6TensorES5_S5_S5_ddlENKUlvE_clEvENKUlvE0_clEvEUlffffE_St5arrayIPcLm7EE23TrivialOffsetCalculatorILi4EjESC_ILi3EjEEEviT0_T1_T2_T3_,"ax",@progbits
	.align	128
.text._ZN2at6native49_GLOBAL__N__b919a28f_16_Normalization_cu_5c38458745unrolled_elementwise_kernel_for_multi_outputsILi3EZZZNS1_34batch_norm_update_stats_and_invertERKNS_6TensorES5_S5_S5_ddlENKUlvE_clEvENKUlvE0_clEvEUlffffE_St5arrayIPcLm7EE23TrivialOffsetCalculatorILi4EjESC_ILi3EjEEEviT0_T1_T2_T3_:
        .type           _ZN2at6native49_GLOBAL__N__b919a28f_16_Normalization_cu_5c38458745unrolled_elementwise_kernel_for_multi_outputsILi3EZZZNS1_34batch_norm_update_stats_and_invertERKNS_6TensorES5_S5_S5_ddlENKUlvE_clEvENKUlvE0_clEvEUlffffE_St5arrayIPcLm7EE23TrivialOffsetCalculatorILi4EjESC_ILi3EjEEEviT0_T1_T2_T3_,@function
        .size           _ZN2at6native49_GLOBAL__N__b919a28f_16_Normalization_cu_5c38458745unrolled_elementwise_kernel_for_multi_outputsILi3EZZZNS1_34batch_norm_update_stats_and_invertERKNS_6TensorES5_S5_S5_ddlENKUlvE_clEvENKUlvE0_clEvEUlffffE_St5arrayIPcLm7EE23TrivialOffsetCalculatorILi4EjESC_ILi3EjEEEviT0_T1_T2_T3_,(.L_x_28200 - _ZN2at6native49_GLOBAL__N__b919a28f_16_Normalization_cu_5c38458745unrolled_elementwise_kernel_for_multi_outputsILi3EZZZNS1_34batch_norm_update_stats_and_invertERKNS_6TensorES5_S5_S5_ddlENKUlvE_clEvENKUlvE0_clEvEUlffffE_St5arrayIPcLm7EE23TrivialOffsetCalculatorILi4EjESC_ILi3EjEEEviT0_T1_T2_T3_)
        .other          _ZN2at6native49_GLOBAL__N__b919a28f_16_Normalization_cu_5c38458745unrolled_elementwise_kernel_for_multi_outputsILi3EZZZNS1_34batch_norm_update_stats_and_invertERKNS_6TensorES5_S5_S5_ddlENKUlvE_clEvENKUlvE0_clEvEUlffffE_St5arrayIPcLm7EE23TrivialOffsetCalculatorILi4EjESC_ILi3EjEEEviT0_T1_T2_T3_,@"STO_CUDA_ENTRY STV_DEFAULT"
_ZN2at6native49_GLOBAL__N__b919a28f_16_Normalization_cu_5c38458745unrolled_elementwise_kernel_for_multi_outputsILi3EZZZNS1_34batch_norm_update_stats_and_invertERKNS_6TensorES5_S5_S5_ddlENKUlvE_clEvENKUlvE0_clEvEUlffffE_St5arrayIPcLm7EE23TrivialOffsetCalculatorILi4EjESC_ILi3EjEEEviT0_T1_T2_T3_:
        /* <DEDUP_REMOVED lines=9> */
[----:B------:R-:W-:Y:S01]  /*0090*/  CS2R R8, SRZ ;  /* 0x0000000000087805 */ /* 0x000fe2000001ff00 */
[----:B------:R-:W-:Y:S01]  /*00a0*/  HFMA2.MMA R34, -RZ, RZ, 0, 0 ;  /* 0x00000000ff227435 */ /* 0x000fe200000001ff */
[----:B------:R-:W-:-:S02]  /*00b0*/  CS2R R10, SRZ ;  /* 0x00000000000a7805 */ /* 0x000fc4000001ff00 */
[----:B------:R-:W-:Y:S02]  /*00c0*/  MOV R2, RZ ;  /* 0x000000ff00027202 */ /* 0x000fe40000000f00 */
[----:B------:R-:W-:Y:S02]  /*00d0*/  CS2R R12, SRZ ;  /* 0x00000000000c7805 */ /* 0x000fe4000001ff00 */
[----:B------:R-:W-:Y:S02]  /*00e0*/  MOV R26, RZ ;  /* 0x000000ff001a7202 */ /* 0x000fe40000000f00 */
[----:B------:R-:W-:Y:S02]  /*00f0*/  CS2R R14, SRZ ;  /* 0x00000000000e7805 */ /* 0x000fe4000001ff00 */
        /* <DEDUP_REMOVED lines=8> */
[----:B------:R-:W-:Y:S01]  /*0180*/  CS2R R44, SRZ ;  /* 0x00000000002c7805 */ /* 0x000fe2000001ff00 */
[----:B0-----:R-:W-:-:S05]  /*0190*/  IMAD R35, R3, -0x400, R22 ;  /* 0xfffffc0003237824 */ /* 0x001fca00078e0216 */
[----:B-1----:R-:W-:-:S13]  /*01a0*/  ISETP.GE.AND P0, PT, R4, R35, PT ;  /* 0x000000230400720c */ /* 0x002fda0003f06270 */
[----:B------:R-:W-:Y:S05]  /*01b0*/  @P0 BRA `(.L_x_144) ;  /* 0x0000000400800947 */ /* 0x000fea0003800000 */
[----:B------:R-:W0:Y:S01]  /*01c0*/  LDC.64 R28, c[0x0][0x248] ;  /* 0x00009200ff1c7b82 */ /* 0x000e220000000a00 */
[----:B------:R-:W-:-:S07]  /*01d0*/  LEA R27, R3, R4, 0xa ;  /* 0x00000004031b7211 */ /* 0x000fce00078e50ff */
[----:B------:R-:W1:Y:S08]  /*01e0*/  LDC.64 R30, c[0x0][0x250] ;  /* 0x00009400ff1e7b82 */ /* 0x000e700000000a00 */
[----:B------:R-:W2:Y:S01]  /*01f0*/  LDC.64 R22, c[0x0][0x258] ;  /* 0x00009600ff167b82 */ /* 0x000ea20000000a00 */
[----:B0-----:R-:W-:-:S07]  /*0200*/  IMAD.WIDE.U32 R52, R27, 0x4, R28 ;  /* 0x000000041b347825 */ /* 0x001fce00078e001c */
[----:B------:R-:W0:Y:S01]  /*0210*/  LDC.64 R24, c[0x0][0x260] ;  /* 0x00009800ff187b82 */ /* 0x000e220000000a00 */
[----:B------:R-:W5:Y:S01]  /*0220*/  LDG.E R5, desc[UR4][R52.64] ;  /* 0x0000000434057981 */ /* 0x000f62000c1e1900 */
[----:B-1----:R-:W-:-:S05]  /*0230*/  IMAD.WIDE.U32 R50, R27, 0x4, R30 ;  /* 0x000000041b327825 */ /* 0x002fca00078e001e */
[----:B------:R-:W5:Y:S01]  /*0240*/  LDG.E R43, desc[UR4][R50.64] ;  /* 0x00000004322b7981 */ /* 0x000f62000c1e1900 */
[----:B--2---:R-:W-:-:S05]  /*0250*/  IMAD.WIDE.U32 R48, R27, 0x4, R22 ;  /* 0x000000041b307825 */ /* 0x004fca00078e0016 */
[----:B------:R-:W5:Y:S01]  /*0260*/  LDG.E R44, desc[UR4][R48.64] ;  /* 0x00000004302c7981 */ /* 0x000f62000c1e1900 */
[----:B0-----:R-:W-:-:S05]  /*0270*/  IMAD.WIDE.U32 R46, R27, 0x4, R24 ;  /* 0x000000041b2e7825 */ /* 0x001fca00078e0018 */
[----:B------:R0:W5:Y:S02]  /*0280*/  LDG.E R45, desc[UR4][R46.64] ;  /* 0x000000042e2d7981 */ /* 0x000164000c1e1900 */
[----:B0-----:R-:W-:-:S04]  /*0290*/  IADD3 R46, R4, 0x80, RZ ;  /* 0x00000080042e7810 */ /* 0x001fc80007ffe0ff */
[----:B------:R-:W-:-:S13]  /*02a0*/  ISETP.GE.AND P1, PT, R46, R35, PT ;  /* 0x000000232e00720c */ /* 0x000fda0003f26270 */
[----:B------:R-:W-:Y:S05]  /*02b0*/  @P1 BRA `(.L_x_144) ;  /* 0x0000000400401947 */ /* 0x000fea0003800000 */
[----:B------:R-:W-:-:S05]  /*02c0*/  IADD3 R47, R27, 0x80, RZ ;  /* 0x000000801b2f7810 */ /* 0x000fca0007ffe0ff */
[----:B------:R-:W-:-:S04]  /*02d0*/  IMAD.WIDE.U32 R52, R47, 0x4, R28 ;  /* 0x000000042f347825 */ /* 0x000fc800078e001c */
[C---:B------:R-:W-:Y:S01]  /*02e0*/  IMAD.WIDE.U32 R50, R47.reuse, 0x4, R30 ;  /* 0x000000042f327825 */ /* 0x040fe200078e001e */
[----:B------:R-:W5:Y:S03]  /*02f0*/  LDG.E R38, desc[UR4][R52.64] ;  /* 0x0000000434267981 */ /* 0x000f66000c1e1900 */
[C---:B------:R-:W-:Y:S01]  /*0300*/  IMAD.WIDE.U32 R48, R47.reuse, 0x4, R22 ;  /* 0x000000042f307825 */ /* 0x040fe200078e0016 */
[----:B------:R-:W5:Y:S03]  /*0310*/  LDG.E R39, desc[UR4][R50.64] ;  /* 0x0000000432277981 */ /* 0x000f66000c1e1900 */
[----:B------:R-:W-:Y:S01]  /*0320*/  IMAD.WIDE.U32 R46, R47, 0x4, R24 ;  /* 0x000000042f2e7825 */ /* 0x000fe200078e0018 */
[----:B------:R-:W5:Y:S04]  /*0330*/  LDG.E R40, desc[UR4][R48.64] ;  /* 0x0000000430287981 */ /* 0x000f68000c1e1900 */
        /* <DEDUP_REMOVED lines=52> */
[----:B------:R-:W-:Y:S02]  /*0680*/  IADD3 R0, R4, 0x380, RZ ;  /* 0x0000038004007810 */ /* 0x000fe40007ffe0ff */
[----:B------:R-:W-:Y:S02]  /*0690*/  IADD3 R26, R27, 0x300, RZ ;  /* 0x000003001b1a7810 */ /* 0x000fe40007ffe0ff */
[----:B------:R-:W-:-:S03]  /*06a0*/  ISETP.GE.AND P1, PT, R0, R35, PT ;  /* 0x000000230000720c */ /* 0x000fc60003f26270 */
[----:B------:R-:W-:-:S04]  /*06b0*/  IMAD.WIDE.U32 R52, R26, 0x4, R28 ;  /* 0x000000041a347825 */ /* 0x000fc800078e001c */
[C---:B------:R-:W-:Y:S01]  /*06c0*/  IMAD.WIDE.U32 R50, R26.reuse, 0x4, R30 ;  /* 0x000000041a327825 */ /* 0x040fe200078e001e */
[----:B------:R0:W5:Y:S03]  /*06d0*/  LDG.E R10, desc[UR4][R52.64] ;  /* 0x00000004340a7981 */ /* 0x000166000c1e1900 */
[C---:B------:R-:W-:Y:S01]  /*06e0*/  IMAD.WIDE.U32 R48, R26.reuse, 0x4, R22 ;  /* 0x000000041a307825 */ /* 0x040fe200078e0016 */
[----:B------:R0:W5:Y:S01]  /*06f0*/  LDG.E R2, desc[UR4][R50.64] ;  /* 0x0000000432027981 */ /* 0x000162000c1e1900 */
[----:B------:R-:W-:Y:S02]  /*0700*/  @!P1 IADD3 R47, R27, 0x380, RZ ;  /* 0x000003801b2f9810 */ /* 0x000fe40007ffe0ff */
[----:B------:R-:W-:Y:S01]  /*0710*/  IMAD.WIDE.U32 R26, R26, 0x4, R24 ;  /* 0x000000041a1a7825 */ /* 0x000fe200078e0018 */
[----:B------:R0:W5:Y:S03]  /*0720*/  LDG.E R0, desc[UR4][R48.64] ;  /* 0x0000000430007981 */ /* 0x000166000c1e1900 */
[----:B------:R-:W-:-:S02]  /*0730*/  @!P1 IMAD.WIDE.U32 R28, R47, 0x4, R28 ;  /* 0x000000042f1c9825 */ /* 0x000fc400078e001c */
[----:B------:R0:W5:Y:S02]  /*0740*/  LDG.E R26, desc[UR4][R26.64] ;  /* 0x000000041a1a7981 */ /* 0x000164000c1e1900 */
[C---:B------:R-:W-:Y:S02]  /*0750*/  @!P1 IMAD.WIDE.U32 R30, R47.reuse, 0x4, R30 ;  /* 0x000000042f1e9825 */ /* 0x040fe400078e001e */
[----:B------:R0:W5:Y:S02]  /*0760*/  @!P1 LDG.E R6, desc[UR4][R28.64] ;  /* 0x000000041c069981 */ /* 0x000164000c1e1900 */
[C---:B------:R-:W-:Y:S02]  /*0770*/  @!P1 IMAD.WIDE.U32 R22, R47.reuse, 0x4, R22 ;  /* 0x000000042f169825 */ /* 0x040fe400078e0016 */
[----:B------:R0:W5:Y:S02]  /*0780*/  @!P1 LDG.E R7, desc[UR4][R30.64] ;  /* 0x000000041e079981 */ /* 0x000164000c1e1900 */
[----:B------:R-:W-:-:S02]  /*0790*/  @!P1 IMAD.WIDE.U32 R24, R47, 0x4, R24 ;  /* 0x000000042f189825 */ /* 0x000fc400078e0018 */
[----:B------:R0:W5:Y:S04]  /*07a0*/  @!P1 LDG.E R8, desc[UR4][R22.64] ;  /* 0x0000000416089981 */ /* 0x000168000c1e1900 */
[----:B------:R0:W5:Y:S02]  /*07b0*/  @!P1 LDG.E R9, desc[UR4][R24.64] ;  /* 0x0000000418099981 */ /* 0x000164000c1e1900 */
.L_x_144:
[----:B------:R-:W-:Y:S05]  /*07c0*/  BSYNC B0 ;  /* 0x0000000000007941 */ /* 0x000fea0003800000 */
.L_x_143:
[----:B------:R-:W1:Y:S01]  /*07d0*/  LDC R46, c[0x0][0x21c] ;  /* 0x00008700ff2e7b82 */ /* 0x000e620000000800 */
[C---:B0-----:R-:W-:Y:S01]  /*07e0*/  IADD3 R22, R4.reuse, 0x80, RZ ;  /* 0x0000008004167810 */ /* 0x041fe20007ffe0ff */
        /* <DEDUP_REMOVED lines=9> */
[----:B------:R-:W-:Y:S02]  /*0880*/  ISETP.GE.AND P1, PT, R22, R35, PT ;  /* 0x000000231600720c */ /* 0x000fe40003f26270 */
[----:B------:R-:W-:Y:S02]  /*0890*/  CS2R R22, SRZ ;  /* 0x0000000000167805 */ /* 0x000fe4000001ff00 */
[----:B------:R-:W-:-:S02]  /*08a0*/  P2R R48, PR, RZ, 0x20 ;  /* 0x00000020ff307803 */ /* 0x000fc40000000000 */
[-C--:B------:R-:W-:Y:S01]  /*08b0*/  ISETP.GE.AND P2, PT, R24, R35.reuse, PT ;  /* 0x000000231800720c */ /* 0x080fe20003f46270 */
[----:B-1----:R-:W-:Y:S01]  /*08c0*/  FADD.FTZ R47, -R46, 1 ;  /* 0x3f8000002e2f7421 */ /* 0x002fe20000010100 */
[-C--:B------:R-:W-:Y:S02]  /*08d0*/  ISETP.GE.AND P3, PT, R30, R35.reuse, PT ;  /* 0x000000231e00720c */ /* 0x080fe40003f66270 */
[----:B------:R-:W-:Y:S01]  /*08e0*/  ISETP.GE.AND P4, PT, R50, R35, PT ;  /* 0x000000233200720c */ /* 0x000fe20003f86270 */
[----:B------:R-:W-:-:S12]  /*08f0*/  @P0 BRA `(.L_x_146) ;  /* 0x0000000000240947 */ /* 0x000fd80003800000 */
[----:B------:R-:W-:Y:S01]  /*0900*/  ULDC UR6, c[0x0][0x220] ;  /* 0x0000880000067ab9 */ /* 0x000fe20000000800 */
[----:B-----5:R-:W-:Y:S01]  /*0910*/  FMUL.FTZ R44, R47, R44 ;  /* 0x0000002c2f2c7220 */ /* 0x020fe20000410000 */
[----:B------:R-:W-:Y:S01]  /*0920*/  FADD.FTZ R41, R43, UR6 ;  /* 0x000000062b297e21 */ /* 0x000fe20008010000 */
[----:B------:R-:W-:Y:S01]  /*0930*/  ULDC UR6, c[0x0][0x218] ;  /* 0x0000860000067ab9 */ /* 0x000fe20000000800 */
[----:B------:R-:W-:Y:S01]  /*0940*/  FMUL.FTZ R24, R47, R45 ;  /* 0x0000002d2f187220 */ /* 0x000fe20000410000 */
[----:B------:R-:W-:Y:S01]  /*0950*/  FMUL.FTZ R23, R43, UR6 ;  /* 0x000000062b177c20 */ /* 0x000fe20008410000 */
[-C--:B------:R-:W-:Y:S02]  /*0960*/  FFMA.FTZ R22, R5, R46.reuse, R44 ;  /* 0x0000002e05167223 */ /* 0x080fe4000001002c */
[----:B------:R-:W0:Y:S01]  /*0970*/  MUFU.RSQ R41, R41 ;  /* 0x0000002900297308 */ /* 0x000e220000001400 */
[----:B------:R-:W-:-:S07]  /*0980*/  FFMA.FTZ R23, R23, R46, R24 ;  /* 0x0000002e17177223 */ /* 0x000fce0000010018 */
.L_x_146:
[----:B------:R-:W-:Y:S05]  /*0990*/  BSYNC B0 ;  /* 0x0000000000007941 */ /* 0x000fea0003800000 */
.L_x_145:
        /* <DEDUP_REMOVED lines=14> */
.L_x_148:
[----:B------:R-:W-:Y:S05]  /*0a80*/  BSYNC B0 ;  /* 0x0000000000007941 */ /* 0x000fea0003800000 */
.L_x_147:
[----:B------:R-:W-:Y:S01]  /*0a90*/  ISETP.GE.AND P6, PT, R28, R35, PT ;  /* 0x000000231c00720c */ /* 0x000fe20003fc6270 */
[----:B------:R-:W-:Y:S01]  /*0aa0*/  BSSY B0, `(.L_x_149) ;  /* 0x000000c000007945 */ /* 0x000fe20003800000 */
[----:B------:R-:W-:-:S11]  /*0ab0*/  CS2R R28, SRZ ;  /* 0x00000000001c7805 */ /* 0x000fd6000001ff00 */
[----:B------:R-:W-:Y:S05]  /*0ac0*/  @P6 BRA `(.L_x_150) ;  /* 0x0000000000246947 */ /* 0x000fea0003800000 */
        /* <DEDUP_REMOVED lines=9> */
.L_x_150:
[----:B------:R-:W-:Y:S05]  /*0b60*/  BSYNC B0 ;  /* 0x0000000000007941 */ /* 0x000fea0003800000 */
.L_x_149:
        /* <DEDUP_REMOVED lines=14> */
.L_x_152:
[----:B------:R-:W-:Y:S05]  /*0c50*/  BSYNC B0 ;  /* 0x0000000000007941 */ /* 0x000fea0003800000 */
.L_x_151:
        /* <DEDUP_REMOVED lines=13> */
.L_x_154:
[----:B------:R-:W-:Y:S05]  /*0d30*/  BSYNC B0 ;  /* 0x0000000000007941 */ /* 0x000fea0003800000 */
.L_x_153:
[----:B------:R-:W-:Y:S01]  /*0d40*/  BSSY B0, `(.L_x_155) ;  /* 0x000000f000007945 */ /* 0x000fe20003800000 */
[----:B------:R-:W-:Y:S01]  /*0d50*/  HFMA2.MMA R21, -RZ, RZ, 0, 0 ;  /* 0x00000000ff157435 */ /* 0x000fe200000001ff */
[----:B------:R-:W-:Y:S02]  /*0d60*/  CS2R R16, SRZ ;  /* 0x0000000000107805 */ /* 0x000fe4000001ff00 */
[----:B------:R-:W-:Y:S02]  /*0d70*/  MOV R18, RZ ;  /* 0x000000ff00127202 */ /* 0x000fe40000000f00 */
        /* <DEDUP_REMOVED lines=11> */
.L_x_156:
[----:B------:R-:W-:Y:S05]  /*0e30*/  BSYNC B0 ;  /* 0x0000000000007941 */ /* 0x000fea0003800000 */
.L_x_155:
[----:B------:R-:W-:Y:S01]  /*0e40*/  BSSY B0, `(.L_x_157) ;  /* 0x000000d000007945 */ /* 0x000fe20003800000 */
[----:B------:R-:W-:Y:S02]  /*0e50*/  IADD3 R12, R4, 0x380, RZ ;  /* 0x00000380040c7810 */ /* 0x000fe40007ffe0ff */
[----:B------:R-:W-:Y:S01]  /*0e60*/  CS2R R36, SRZ ;  /* 0x0000000000247805 */ /* 0x000fe2000001ff00 */
        /* <DEDUP_REMOVED lines=10> */
.L_x_158:
[----:B------:R-:W-:Y:S05]  /*0f10*/  BSYNC B0 ;  /* 0x0000000000007941 */ /* 0x000fea0003800000 */
.L_x_157:
        /* <DEDUP_REMOVED lines=14> */
.L_x_160:
[----:B------:R-:W-:Y:S05]  /*1000*/  BSYNC B0 ;  /* 0x0000000000007941 */ /* 0x000fea0003800000 */
.L_x_159:
[----:B------:R-:W-:Y:S05]  /*1010*/  @P0 EXIT ;  /* 0x000000000000094d */ /* 0x000fea0003800000 */
[----:B------:R-:W5:Y:S01]  /*1020*/  LDC.64 R6, c[0x0][0x230] ;  /* 0x00008c00ff067b82 */ /* 0x000f620000000a00 */
[----:B------:R-:W-:Y:S02]  /*1030*/  ISETP.NE.AND P0, PT, R48, RZ, PT ;  /* 0x000000ff3000720c */ /* 0x000fe40003f05270 */
[----:B------:R-:W-:-:S05]  /*1040*/  LEA R35, R3, R4, 0xa ;  /* 0x0000000403237211 */ /* 0x000fca00078e50ff */
        /* <DEDUP_REMOVED lines=9> */
[----:B0-----:R-:W-:-:S05]  /*10e0*/  IADD3 R15, R35, 0x80, RZ ;  /* 0x00000080230f7810 */ /* 0x001fca0007ffe0ff */
[----:B------:R-:W-:-:S04]  /*10f0*/  IMAD.WIDE.U32 R2, R15, 0x4, R6 ;  /* 0x000000040f027825 */ /* 0x000fc800078e0006 */
[C---:B------:R-:W-:Y:S01]  /*1100*/  IMAD.WIDE.U32 R12, R15.reuse, 0x4, R8 ;  /* 0x000000040f0c7825 */ /* 0x040fe200078e0008 */
[----:B------:R0:W-:Y:S03]  /*1110*/  STG.E desc[UR4][R2.64], R5 ;  /* 0x0000000502007986 */ /* 0x0001e6000c101904 */
[----:B------:R-:W-:Y:S01]  /*1120*/  IMAD.WIDE.U32 R14, R15, 0x4, R10 ;  /* 0x000000040f0e7825 */ /* 0x000fe200078e000a */
[----:B------:R0:W-:Y:S04]  /*1130*/  STG.E desc[UR4][R12.64], R24 ;  /* 0x000000180c007986 */ /* 0x0001e8000c101904 */
[----:B------:R0:W-:Y:S01]  /*1140*/  STG.E desc[UR4][R14.64], R25 ;  /* 0x000000190e007986 */ /* 0x0001e2000c101904 */
[----:B------:R-:W-:Y:S05]  /*1150*/  @P6 EXIT ;  /* 0x000000000000694d */ /* 0x000fea0003800000 */
        /* <DEDUP_REMOVED lines=14> */
[----:B---3--:R0:W-:Y:S01]  /*1240*/  STG.E desc[UR4][R12.64], R33 ;  /* 0x000000210c007986 */ /* 0x0081e2000c101904 */
[----:B------:R-:W-:Y:S05]  /*1250*/  @P2 EXIT ;  /* 0x000000000000294d */ /* 0x000fea0003800000 */
[----:B0-----:R-:W-:-:S05]  /*1260*/  IADD3 R13, R35, 0x200, RZ ;  /* 0x00000200230d7810 */ /* 0x001fca0007ffe0ff */
[----:B------:R-:W-:-:S04]  /*1270*/  IMAD.WIDE.U32 R2, R13, 0x4, R6 ;  /* 0x000000040d027825 */ /* 0x000fc800078e0006 */
[C---:B------:R-:W-:Y:S01]  /*1280*/  IMAD.WIDE.U32 R4, R13.reuse, 0x4, R8 ;  /* 0x000000040d047825 */ /* 0x040fe200078e0008 */
[----:B------:R0:W-:Y:S03]  /*1290*/  STG.E desc[UR4][R2.64], R19 ;  /* 0x0000001302007986 */ /* 0x0001e6000c101904 */
[----:B------:R-:W-:Y:S01]  /*12a0*/  IMAD.WIDE.U32 R12, R13, 0x4, R10 ;  /* 0x000000040d0c7825 */ /* 0x000fe200078e000a */
[----:B------:R0:W-:Y:S04]  /*12b0*/  STG.E desc[UR4][R4.64], R20 ;  /* 0x0000001404007986 */ /* 0x0001e8000c101904 */
[----:B----4-:R0:W-:Y:S01]  /*12c0*/  STG.E desc[UR4][R12.64], R34 ;  /* 0x000000220c007986 */ /* 0x0101e2000c101904 */
        /* <DEDUP_REMOVED lines=17> */
[----:B------:R-:W-:-:S05]  /*13e0*/  IADD3 R35, R35, 0x380, RZ ;  /* 0x0000038023237810 */ /* 0x000fca0007ffe0ff */
[----:B------:R-:W-:-:S04]  /*13f0*/  IMAD.WIDE.U32 R6, R35, 0x4, R6 ;  /* 0x0000000423067825 */ /* 0x000fc800078e0006 */
[C---:B------:R-:W-:Y:S01]  /*1400*/  IMAD.WIDE.U32 R8, R35.reuse, 0x4, R8 ;  /* 0x0000000423087825 */ /* 0x040fe200078e0008 */
[----:B------:R-:W-:Y:S03]  /*1410*/  STG.E desc[UR4][R6.64], R26 ;  /* 0x0000001a06007986 */ /* 0x000fe6000c101904 */
[----:B------:R-:W-:Y:S01]  /*1420*/  IMAD.WIDE.U32 R10, R35, 0x4, R10 ;  /* 0x00000004230a7825 */ /* 0x000fe200078e000a */
[----:B------:R-:W-:Y:S04]  /*1430*/  STG.E desc[UR4][R8.64], R0 ;  /* 0x0000000008007986 */ /* 0x000fe8000c101904 */
[----:B------:R-:W-:Y:S01]  /*1440*/  STG.E desc[UR4][R10.64], R36 ;  /* 0x000000240a007986 */ /* 0x000fe2000c101904 */
[----:B------:R-:W-:Y:S05]  /*1450*/  EXIT ;  /* 0x000000000000794d */ /* 0x000fea0003800000 */
.L_x_161:
        /* <DEDUP_REMOVED lines=10> */
.L_x_28200:


//--------------------- .text._ZN2at6native49_GLOBAL__N__b919a28f_16_Normalization_cu_5c38458745unrolled_elementwise_kernel_for_multi_outputsILi3EZZZNS1_34batch_norm_update_stats_and_invertERKNS_6TensorES5_S5_S5_ddlENKUlvE_clEvENKUlvE_clEvEUlddddE_St5arrayIPcLm7EE16OffsetCalculatorILi4EjLb0EESC_ILi3EjLb0EEEEviT0_T1_T2_T3_ --------------------------
	.section	.text._ZN2at6native49_GLOBAL__N__b919a28f_16_Normalization_cu_5c38458745unrolled_elementwise_kernel_for_multi_outputsILi3EZZZNS1_34batch_norm_update_stats_and_invertERKNS_6TensorES5_S5_S5_ddlENKUlvE_clEvENKUlvE_clEvEUlddddE_St5arrayIPcLm7EE16OffsetCalculatorILi4EjLb0EESC_ILi3EjLb0EEEEviT0_T1_T2_T3_,"ax",@progbits
	.align	128
.text._ZN2at6native49_GLOBAL__N__b919a28f_16_Normalization_cu_5c38458745unrolled_elementwise_kernel_for_multi_outputsILi3EZZZNS1_34batch_norm_update_stats_and_invertERKNS_6TensorES5_S5_S5_ddlENKUlvE_clEvENKUlvE_clEvEUlddddE_St5arrayIPcLm7EE16OffsetCalculatorILi4EjLb0EESC_ILi3EjLb0EEEEviT0_T1_T2_T3_:
        .type           _ZN2at6native49_GLOBAL__N__b919a28f_16_Normalization_cu_5c38458745unrolled_elementwise_kernel_for_multi_outputsILi3EZZZNS1_34batch_norm_update_stats_and_invertERKNS_6TensorES5_S5_S5_ddlENKUlvE_clEvENKUlvE_clEvEUlddddE_St5arrayIPcLm7EE16OffsetCalculatorILi4EjLb0EESC_ILi3EjLb0EEEEviT0_T1_T2_T3_,@function
        .size           _ZN2at6native49_GLOBAL__N__b919a28f_16_Normalization_cu_5c38458745unrolled_elementwise_kernel_for_multi_outputsILi3EZZZNS1_34batch_norm_update_stats_and_invertERKNS_6TensorES5_S5_S5_ddlENKUlvE_clEvENKUlvE_clEvEUlddddE_St5arrayIPcLm7EE16OffsetCalculatorILi4EjLb0EESC_ILi3EjLb0EEEEviT0_T1_T2_T3_,(.L_x_28201 - _ZN2at6native49_GLOBAL__N__b919a28f_16_Normalization_cu_5c38458745unrolled_elementwise_kernel_for_multi_outputsILi3EZZZNS1_34batch_norm_update_stats_and_invertERKNS_6TensorES5_S5_S5_ddlENKUlvE_clEvENKUlvE_clEvEUlddddE_St5arrayIPcLm7EE16OffsetCalculatorILi4EjLb0EESC_ILi3EjLb0EEEEviT0_T1_T2_T3_)
        .other          _ZN2at6native49_GLOBAL__N__b919a28f_16_Normalization_cu_5c38458745unrolled_elementwise_kernel_for_multi_outputsILi3EZZZNS1_34batch_norm_update_stats_and_invertERKNS_6TensorES5_S5_S5_ddlENKUlvE_clEvENKUlvE_clEvEUlddddE_St5arrayIPcLm7EE16OffsetCalculatorILi4EjLb0EESC_ILi3EjLb0EEEEviT0_T1_T2_T3_,@"STO_CUDA_ENTRY STV_DEFAULT"
_ZN2at6native49_GLOBAL__N__b919a28f_16_Normalization_cu_5c38458745unrolled_elementwise_kernel_for_multi_outputsILi3EZZZNS1_34batch_norm_update_stats_and_invertERKNS_6TensorES5_S5_S5_ddlENKUlvE_clEvENKUlvE_clEvEUlddddE_St5arrayIPcLm7EE16OffsetCalculatorILi4EjLb0EESC_ILi3EjLb0EEEEviT0_T1_T2_T3_:
[----:B------:R-:W-:Y:S01]  /*0000*/  LDC R1, c[0x0][0x28] ;  /* 0x00000a00ff017b82 */ /* 0x000fe20000000800 */
[----:B------:R-:W0:Y:S07]  /*0010*/  S2R R76, SR_TID.X ;  /* 0x00000000004c7919 */ /* 0x000e2e0000002100 */
[----:B------:R-:W1:Y:S01]  /*0020*/  S2UR UR5, SR_CTAID.X ;  /* 0x00000000000579c3 */ /* 0x000e620000002500 */
[----:B------:R-:W-:Y:S01]  /*0030*/  ULDC UR4, c[0x0][0x210] ;  /* 0x0000840000047ab9 */ /* 0x000fe20000000800 */
[----:B------:R-:W-:Y:S01]  /*0040*/  ULDC.64 UR6, c[0x0][0x208] ;  /* 0x0000820000067ab9 */ /* 0x000fe20000000a00 */
[----:B------:R-:W-:Y:S01]  /*0050*/  BSSY B0, `(.L_x_162) ;  /* 0x0000cbd000007945 */ /* 0x000fe20003800000 */
        /* <DEDUP_REMOVED lines=20> */
[----:B-1----:R-:W-:Y:S01]  /*01a0*/  UIMAD UR4, UR5, -0x400, UR4 ;  /* 0xfffffc00050478a4 */ /* 0x002fe2000f8e0204 */
[----:B------:R-:W-:Y:S02]  /*01b0*/  CS2R R30, SRZ ;  /* 0x00000000001e7805 */ /* 0x000fe4000001ff00 */
[----:B------:R-:W-:Y:S02]  /*01c0*/  CS2R R28, SRZ ;  /* 0x00000000001c7805 */ /* 0x000fe4000001ff00 */
[----:B------:R-:W-:Y:S02]  /*01d0*/  CS2R R26, SRZ ;  /* 0x00000000001a7805 */ /* 0x000fe4000001ff00 */
[----:B------:R-:W-:Y:S02]  /*01e0*/  CS2R R24, SRZ ;  /* 0x0000000000187805 */ /* 0x000fe4000001ff00 */
[----:B------:R-:W-:-:S02]  /*01f0*/  CS2R R22, SRZ ;  /* 0x0000000000167805 */ /* 0x000fc4000001ff00 */
[----:B------:R-:W-:Y:S02]  /*0200*/  CS2R R20, SRZ ;  /* 0x0000000000147805 */ /* 0x000fe4000001ff00 */
[----:B0-----:R-:W-:Y:S02]  /*0210*/  ISETP.GE.AND P0, PT, R76, UR4, PT ;  /* 0x000000044c007c0c */ /* 0x001fe4000bf06270 */
[----:B------:R-:W-:Y:S02]  /*0220*/  CS2R R18, SRZ ;  /* 0x0000000000127805 */ /* 0x000fe4000001ff00 */
[----:B------:R-:W-:Y:S02]  /*0230*/  CS2R R16, SRZ ;  /* 0x0000000000107805 */ /* 0x000fe4000001ff00 */
[----:B------:R-:W-:Y:S02]  /*0240*/  CS2R R14, SRZ ;  /* 0x00000000000e7805 */ /* 0x000fe4000001ff00 */
[----:B------:R-:W-:-:S02]  /*0250*/  CS2R R12, SRZ ;  /* 0x00000000000c7805 */ /* 0x000fc4000001ff00 */
[----:B------:R-:W-:Y:S02]  /*0260*/  CS2R R10, SRZ ;  /* 0x00000000000a7805 */ /* 0x000fe4000001ff00 */
[----:B------:R-:W-:Y:S01]  /*0270*/  CS2R R8, SRZ ;  /* 0x0000000000087805 */ /* 0x000fe2000001ff00 */
[----:B------:R-:W-:Y:S06]  /*0280*/  @P0 BRA `(.L_x_163) ;  /* 0x000000c800640947 */ /* 0x000fec0003800000 */
[----:B------:R-:W0:Y:S01]  /*0290*/  LDC R0, c[0x0][0x270] ;  /* 0x00009c00ff007b82 */ /* 0x000e220000000800 */
[----:B------:R-:W-:Y:S02]  /*02a0*/  CS2R R4, SRZ ;  /* 0x0000000000047805 */ /* 0x000fe4000001ff00 */
[----:B------:R-:W-:Y:S02]  /*02b0*/  CS2R R2, SRZ ;  /* 0x0000000000027805 */ /* 0x000fe4000001ff00 */
[----:B0-----:R-:W-:-:S13]  /*02c0*/  ISETP.NE.AND P1, PT, R0, RZ, PT ;  /* 0x000000ff0000720c */ /* 0x001fda0003f25270 */
[----:B------:R-:W-:Y:S05]  /*02d0*/  @!P1 BRA `(.L_x_164) ;  /* 0x0000001400d89947 */ /* 0x000fea0003800000 */
[----:B------:R-:W-:Y:S01]  /*02e0*/  MOV R2, UR5 ;  /* 0x0000000500027c02 */ /* 0x000fe20008000f00 */
[----:B------:R-:W-:Y:S01]  /*02f0*/  ULDC.64 UR8, c[0x0][0x278] ;  /* 0x00009e0000087ab9 */ /* 0x000fe20000000a00 */
[----:B------:R-:W-:Y:S01]  /*0300*/  ISETP.NE.AND P2, PT, R0, 0x1, PT ;  /* 0x000000010000780c */ /* 0x000fe20003f45270 */
[----:B------:R-:W-:Y:S01]  /*0310*/  ULDC.64 UR10, c[0x0][0x3a8] ;  /* 0x0000ea00000a7ab9 */ /* 0x000fe20000000a00 */
[----:B------:R-:W-:Y:S01]  /*0320*/  LEA R3, R2, R76, 0xa ;  /* 0x0000004c02037211 */ /* 0x000fe200078e50ff */
[----:B------:R-:W-:-:S10]  /*0330*/  HFMA2.MMA R2, -RZ, RZ, 0, 0 ;  /* 0x00000000ff027435 */ /* 0x000fd400000001ff */
        /* <DEDUP_REMOVED lines=349> */
[----:B------:R-:W-:-:S06]  /*1910*/  ULDC.64 UR8, c[0x0][0x510] ;  /* 0x0001440000087ab9 */ /* 0x000fcc0000000a00 */
[----:B------:R-:W1:Y:S08]  /*1920*/  @P2 LDC R13, c[0x0][0x394] ;  /* 0x0000e500ff0d2b82 */ /* 0x000e700000000800 */
[----:B------:R-:W2:Y:S08]  /*1930*/  @P2 LDC.64 R14, c[0x0][0x520] ;  /* 0x00014800ff0e2b82 */ /* 0x000eb00000000a00 */
[----:B------:R-:W3:Y:S01]  /*1940*/  @P2 LDC.64 R16, c[0x0][0x528] ;  /* 0x00014a00ff102b82 */ /* 0x000ee20000000a00 */
[----:B0-----:R-:W-:-:S05]  /*1950*/  @P2 IMAD.HI.U32 R6, R9, R10, R8 ;  /* 0x0000000a09062227 */ /* 0x001fca00078e0008 */
[----:B------:R-:W-:Y:S02]  /*1960*/  @P2 SHF.R.U32.HI R6, RZ, R11, R6 ;  /* 0x0000000bff062219 */ /* 0x000fe40000011606 */
[----:B------:R-:W-:Y:S02]  /*1970*/  IADD3 R11, -R9, RZ, RZ ;  /* 0x000000ff090b7210 */ /* 0x000fe40007ffe1ff */
[----:B------:R-:W-:-:S03]  /*1980*/  @P2 IADD3 R8, -R6, RZ, RZ ;  /* 0x000000ff06082210 */ /* 0x000fc60007ffe1ff */
[----:B------:R-:W-:Y:S01]  /*1990*/  IMAD R6, R11, UR10, R7 ;  /* 0x0000000a0b067c24 */ /* 0x000fe2000f8e0207 */
[----:B------:R-:W-:Y:S01]  /*19a0*/  ULDC.64 UR10, c[0x0][0x518] ;  /* 0x00014600000a7ab9 */ /* 0x000fe20000000a00 */
[----:B-1----:R-:W-:Y:S02]  /*19b0*/  @P2 IMAD R8, R8, R13, R9 ;  /* 0x0000000d08082224 */ /* 0x002fe400078e0209 */
[C---:B------:R-:W-:Y:S02]  /*19c0*/  IMAD R5, R6.reuse, UR8, R5 ;  /* 0x0000000806057c24 */ /* 0x040fe4000f8e0205 */
[C---:B------:R-:W-:Y:S02]  /*19d0*/  IMAD R4, R6.reuse, UR9, R4 ;  /* 0x0000000906047c24 */ /* 0x040fe4000f8e0204 */
[C---:B------:R-:W-:Y:S02]  /*19e0*/  IMAD R3, R6.reuse, UR10, R3 ;  /* 0x0000000a06037c24 */ /* 0x040fe4000f8e0203 */
[----:B------:R-:W-:-:S02]  /*19f0*/  IMAD R2, R6, UR11, R2 ;  /* 0x0000000b06027c24 */ /* 0x000fc4000f8e0202 */
[C---:B--2---:R-:W-:Y:S02]  /*1a00*/  @P2 IMAD R5, R8.reuse, R14, R5 ;  /* 0x0000000e08052224 */ /* 0x044fe400078e0205 */
[C---:B------:R-:W-:Y:S02]  /*1a10*/  @P2 IMAD R4, R8.reuse, R15, R4 ;  /* 0x0000000f08042224 */ /* 0x040fe400078e0204 */
[C---:B---3--:R-:W-:Y:S02]  /*1a20*/  @P2 IMAD R3, R8.reuse, R16, R3 ;  /* 0x0000001008032224 */ /* 0x048fe400078e0203 */
[----:B------:R-:W-:-:S07]  /*1a30*/  @P2 IMAD R2, R8, R17, R2 ;  /* 0x0000001108022224 */ /* 0x000fce00078e0202 */
.L_x_164:
[----:B------:R-:W0:Y:S08]  /*1a40*/  LDC.64 R72, c[0x0][0x258] ;  /* 0x00009600ff487b82 */ /* 0x000e300000000a00 */
[----:B------:R-:W1:Y:S08]  /*1a50*/  LDC.64 R70, c[0x0][0x260] ;  /* 0x00009800ff467b82 */ /* 0x000e700000000a00 */
[----:B------:R-:W2:Y:S01]  /*1a60*/  LDC.64 R68, c[0x0][0x268] ;  /* 0x00009a00ff447b82 */ /* 0x000ea20000000a00 */
[----:B0-----:R-:W-:-:S07]  /*1a70*/  IMAD.WIDE.U32 R6, R4, 0x8, R72 ;  /* 0x0000000804067825 */ /* 0x001fce00078e0048 */
[----:B------:R-:W0:Y:S01]  /*1a80*/  LDC.64 R74, c[0x0][0x250] ;  /* 0x00009400ff4a7b82 */ /* 0x000e220000000a00 */
[----:B------:R-:W5:Y:S01]  /*1a90*/  LDG.E.64 R6, desc[UR6][R6.64] ;  /* 0x0000000606067981 */ /* 0x000f62000c1e1b00 */
[----:B-1----:R-:W-:-:S06]  /*1aa0*/  IMAD.WIDE.U32 R64, R3, 0x8, R70 ;  /* 0x0000000803407825 */ /* 0x002fcc00078e0046 */
[----:B------:R-:W5:Y:S01]  /*1ab0*/  LDG.E.64 R64, desc[UR6][R64.64] ;  /* 0x0000000640407981 */ /* 0x000f62000c1e1b00 */
[----:B--2---:R-:W-:-:S06]  /*1ac0*/  IMAD.WIDE.U32 R66, R2, 0x8, R68 ;  /* 0x0000000802427825 */ /* 0x004fcc00078e0044 */
[----:B------:R-:W5:Y:S01]  /*1ad0*/  LDG.E.64 R66, desc[UR6][R66.64] ;  /* 0x0000000642427981 */ /* 0x000f62000c1e1b00 */
[----:B------:R-:W-:Y:S01]  /*1ae0*/  IADD3 R2, R76, 0x80, RZ ;  /* 0x000000804c027810 */ /* 0x000fe20007ffe0ff */
[----:B0-----:R-:W-:-:S03]  /*1af0*/  IMAD.WIDE.U32 R8, R5, 0x8, R74 ;  /* 0x0000000805087825 */ /* 0x001fc600078e004a */
[----:B------:R-:W-:Y:S02]  /*1b00*/  ISETP.GE.AND P2, PT, R2, UR4, PT ;  /* 0x0000000402007c0c */ /* 0x000fe4000bf46270 */
[----:B------:R-:W-:Y:S02]  /*1b10*/  CS2R R56, SRZ ;  /* 0x0000000000387805 */ /* 0x000fe4000001ff00 */
[----:B------:R-:W-:Y:S01]  /*1b20*/  CS2R R58, SRZ ;  /* 0x00000000003a7805 */ /* 0x000fe2000001ff00 */
[----:B------:R0:W5:Y:S01]  /*1b30*/  LDG.E.64 R4, desc[UR6][R8.64] ;  /* 0x0000000608047981 */ /* 0x000162000c1e1b00 */
        /* <DEDUP_REMOVED lines=25> */
[----:B0-----:R-:W-:Y:S01]  /*1cd0*/  CS2R R8, SRZ ;  /* 0x0000000000087805 */ /* 0x001fe2000001ff00 */
[----:B------:R-:W-:Y:S06]  /*1ce0*/  @P2 BRA `(.L_x_163) ;  /* 0x000000ac00cc2947 */ /* 0x000fec0003800000 */
[----:B------:R-:W-:Y:S01]  /*1cf0*/  HFMA2.MMA R11, -RZ, RZ, 0, 0 ;  /* 0x00000000ff0b7435 */ /* 0x000fe200000001ff */
[----:B------:R-:W-:Y:S02]  /*1d00*/  CS2R R8, SRZ ;  /* 0x0000000000087805 */ /* 0x000fe4000001ff00 */
[----:B------:R-:W-:Y:S01]  /*1d10*/  MOV R3, RZ ;  /* 0x000000ff00037202 */ /* 0x000fe20000000f00 */
[----:B------:R-:W-:Y:S07]  /*1d20*/  @!P1 BRA `(.L_x_165) ;  /* 0x0000001400d89947 */ /* 0x000fee0003800000 */
[----:B------:R-:W-:Y:S01]  /*1d30*/  MOV R3, UR5 ;  /* 0x0000000500037c02 */ /* 0x000fe20008000f00 */
[----:B------:R-:W-:Y:S01]  /*1d40*/  ULDC.64 UR8, c[0x0][0x278] ;  /* 0x00009e0000087ab9 */ /* 0x000fe20000000a00 */
[----:B------:R-:W-:Y:S01]  /*1d50*/  ISETP.NE.AND P2, PT, R0, 0x1, PT ;  /* 0x000000010000780c */ /* 0x000fe20003f45270 */
[----:B------:R-:W-:Y:S01]  /*1d60*/  ULDC.64 UR10, c[0x0][0x3a8] ;  /* 0x0000ea00000a7ab9 */ /* 0x000fe20000000a00 */
[----:B------:R-:W-:Y:S02]  /*1d70*/  LEA R3, R3, R2, 0xa ;  /* 0x0000000203037211 */ /* 0x000fe400078e50ff */
[----:B------:R-:W-:-:S05]  /*1d80*/  MOV R2, RZ ;  /* 0x000000ff00027202 */ /* 0x000fca0000000f00 */
        /* <DEDUP_REMOVED lines=368> */
.L_x_165:
[----:B------:R-:W-:-:S04]  /*3490*/  IMAD.WIDE.U32 R62, R11, 0x8, R74 ;  /* 0x000000080b3e7825 */ /* 0x000fc800078e004a */
[----:B------:R-:W-:Y:S02]  /*34a0*/  IMAD.WIDE.U32 R60, R8, 0x8, R72 ;  /* 0x00000008083c7825 */ /* 0x000fe400078e0048 */
[----:B------:R-:W5:Y:S02]  /*34b0*/  LDG.E.64 R62, desc[UR6][R62.64] ;  /* 0x000000063e3e7981 */ /* 0x000f64000c1e1b00 */
[----:B------:R-:W-:Y:S02]  /*34c0*/  IMAD.WIDE.U32 R58, R9, 0x8, R70 ;  /* 0x00000008093a7825 */ /* 0x000fe400078e0046 */
[----:B------:R-:W5:Y:S02]  /*34d0*/  LDG.E.64 R60, desc[UR6][R60.64] ;  /* 0x000000063c3c7981 */ /* 0x000f64000c1e1b00 */
[----:B------:R-:W-:Y:S02]  /*34e0*/  IMAD.WIDE.U32 R56, R3, 0x8, R68 ;  /* 0x0000000803387825 */ /* 0x000fe400078e0044 */
[----:B------:R-:W5:Y:S04]  /*34f0*/  LDG.E.64 R58, desc[UR6][R58.64] ;  /* 0x000000063a3a7981 */ /* 0x000f68000c1e1b00 */
[----:B------:R-:W5:Y:S01]  /*3500*/  LDG.E.64 R56, desc[UR6][R56.64] ;  /* 0x0000000638387981 */ /* 0x000f62000c1e1b00 */
[----:B------:R-:W-:-:S04]  /*3510*/  IADD3 R2, R76, 0x100, RZ ;  /* 0x000001004c027810 */ /* 0x000fc80007ffe0ff */
[----:B------:R-:W-:Y:S02]  /*3520*/  ISETP.GE.AND P2, PT, R2, UR4, PT ;  /* 0x0000000402007c0c */ /* 0x000fe4000bf46270 */
        /* <DEDUP_REMOVED lines=24> */
[----:B------:R-:W-:Y:S06]  /*36b0*/  @P2 BRA `(.L_x_163) ;  /* 0x0000009400582947 */ /* 0x000fec0003800000 */
[----:B------:R-:W-:Y:S01]  /*36c0*/  HFMA2.MMA R3, -RZ, RZ, 0, 0 ;  /* 0x00000000ff037435 */ /* 0x000fe200000001ff */
[----:B------:R-:W-:Y:S02]  /*36d0*/  MOV R11, RZ ;  /* 0x000000ff000b7202 */ /* 0x000fe40000000f00 */
[----:B------:R-:W-:Y:S01]  /*36e0*/  CS2R R8, SRZ ;  /* 0x0000000000087805 */ /* 0x000fe2000001ff00 */
        /* <DEDUP_REMOVED lines=361> */
[----:B------:R-:W2:Y:S01]  /*4d80*/  @P2 LDC.64 R20, c[0x0][0x520] ;  /* 0x00014800ff142b82 */ /* 0x000ea20000000a00 */
[C---:B------:R-:W-:Y:S02]  /*4d90*/  IMAD R11, R12.reuse, UR8, R11 ;  /* 0x000000080c0b7c24 */ /* 0x040fe4000f8e020b */
[C---:B------:R-:W-:Y:S02]  /*4da0*/  IMAD R8, R12.reuse, UR9, R8 ;  /* 0x000000090c087c24 */ /* 0x040fe4000f8e0208 */
[C---:B------:R-:W-:Y:S02]  /*4db0*/  IMAD R9, R12.reuse, UR10, R9 ;  /* 0x0000000a0c097c24 */ /* 0x040fe4000f8e0209 */
[----:B------:R-:W-:Y:S01]  /*4dc0*/  IMAD R3, R12, UR11, R3 ;  /* 0x0000000b0c037c24 */ /* 0x000fe2000f8e0203 */
        /* <DEDUP_REMOVED lines=9> */
.L_x_166:
        /* <DEDUP_REMOVED lines=29> */
[----:B------:R-:W-:Y:S01]  /*5030*/  CS2R R8, SRZ ;  /* 0x0000000000087805 */ /* 0x000fe2000001ff00 */
        /* <DEDUP_REMOVED lines=379> */
.L_x_167:
        /* <DEDUP_REMOVED lines=405> */
.L_x_168:
        /* <DEDUP_REMOVED lines=401> */
.L_x_169:
        /* <DEDUP_REMOVED lines=387> */
[----:B------:R-:W-:Y:S02]  /*b280*/  IMAD R3, R12, UR11, R3 ;  /* 0x0000000b0c037c24 */ /* 0x000fe4000f8e0203 */
[----:B0-----:R-:W-:-:S05]  /*b290*/  @P2 IMAD.HI.U32 R16, R15, R16, R14 ;  /* 0x000000100f102227 */ /* 0x001fca00078e000e */
[----:B------:R-:W-:Y:S02]  /*b2a0*/  @P2 SHF.R.U32.HI R2, RZ, R17, R16 ;  /* 0x00000011ff022219 */ /* 0x000fe40000011610 */
[----:B------:R-:W0:Y:S02]  /*b2b0*/  @P2 LDC.64 R16, c[0x0][0x528] ;  /* 0x00014a00ff102b82 */ /* 0x000e240000000a00 */
[----:B------:R-:W-:-:S05]  /*b2c0*/  @P2 IADD3 R14, -R2, RZ, RZ ;  /* 0x000000ff020e2210 */ /* 0x000fca0007ffe1ff */
[----:B-1----:R-:W-:-:S04]  /*b2d0*/  @P2 IMAD R2, R21, R14, R15 ;  /* 0x0000000e15022224 */ /* 0x002fc800078e020f */
[C---:B--2---:R-:W-:Y:S02]  /*b2e0*/  @P2 IMAD R11, R2.reuse, R18, R11 ;  /* 0x00000012020b2224 */ /* 0x044fe400078e020b */
[C---:B------:R-:W-:Y:S02]  /*b2f0*/  @P2 IMAD R8, R2.reuse, R19, R8 ;  /* 0x0000001302082224 */ /* 0x040fe400078e0208 */
[C---:B0-----:R-:W-:Y:S02]  /*b300*/  @P2 IMAD R9, R2.reuse, R16, R9 ;  /* 0x0000001002092224 */ /* 0x041fe400078e0209 */
[----:B------:R-:W-:-:S07]  /*b310*/  @P2 IMAD R3, R2, R17, R3 ;  /* 0x0000001102032224 */ /* 0x000fce00078e0203 */
.L_x_170:
        /* <DEDUP_REMOVED lines=13> */
[----:B------:R-:W-:-:S05]  /*b3f0*/  CS2R R8, SRZ ;  /* 0x0000000000087805 */ /* 0x000fca000001ff00 */
[----:B------:R-:W-:Y:S05]  /*b400*/  @P2 BRA `(.L_x_163) ;  /* 0x0000001800042947 */ /* 0x000fea0003800000 */
[----:B------:R-:W-:Y:S02]  /*b410*/  CS2R R8, SRZ ;  /* 0x0000000000087805 */ /* 0x000fe4000001ff00 */
[----:B------:R-:W-:Y:S01]  /*b420*/  CS2R R2, SRZ ;  /* 0x0000000000027805 */ /* 0x000fe2000001ff00 */
[----:B------:R-:W-:Y:S06]  /*b430*/  @!P1 BRA `(.L_x_171) ;  /* 0x0000001400d89947 */ /* 0x000fec0003800000 */
        /* <DEDUP_REMOVED lines=363> */
[----:B------:R-:W1:Y:S01]  /*caf0*/  @P1 LDC.64 R12, c[0x0][0x528] ;  /* 0x00014a00ff0c1b82 */ /* 0x000e620000000a00 */
[----:B0-----:R-:W-:-:S05]  /*cb00*/  @P1 IMAD.HI.U32 R10, R15, R10, R14 ;  /* 0x0000000a0f0a1227 */ /* 0x001fca00078e000e */
[----:B------:R-:W-:Y:S02]  /*cb10*/  @P1 SHF.R.U32.HI R10, RZ, R11, R10 ;  /* 0x0000000bff0a1219 */ /* 0x000fe4000001160a */
[----:B------:R-:W0:Y:S02]  /*cb20*/  @P1 LDC R11, c[0x0][0x394] ;  /* 0x0000e500ff0b1b82 */ /* 0x000e240000000800 */
[----:B------:R-:W-:-:S05]  /*cb30*/  @P1 IADD3 R14, -R10, RZ, RZ ;  /* 0x000000ff0a0e1210 */ /* 0x000fca0007ffe1ff */
[----:B0-----:R-:W-:Y:S02]  /*cb40*/  @P1 IMAD R14, R11, R14, R15 ;  /* 0x0000000e0b0e1224 */ /* 0x001fe400078e020f */
[----:B------:R-:W0:Y:S02]  /*cb50*/  @P1 LDC.64 R10, c[0x0][0x520] ;  /* 0x00014800ff0a1b82 */ /* 0x000e240000000a00 */
[C---:B-1----:R-:W-:Y:S02]  /*cb60*/  @P1 IMAD R3, R14.reuse, R12, R3 ;  /* 0x0000000c0e031224 */ /* 0x042fe400078e0203 */
[C---:B------:R-:W-:Y:S02]  /*cb70*/  @P1 IMAD R2, R14.reuse, R13, R2 ;  /* 0x0000000d0e021224 */ /* 0x040fe400078e0202 */
[C---:B0-----:R-:W-:Y:S02]  /*cb80*/  @P1 IMAD R9, R14.reuse, R10, R9 ;  /* 0x0000000a0e091224 */ /* 0x041fe400078e0209 */
[----:B------:R-:W-:-:S07]  /*cb90*/  @P1 IMAD R8, R14, R11, R8 ;  /* 0x0000000b0e081224 */ /* 0x000fce00078e0208 */
.L_x_171:
[----:B------:R-:W-:-:S04]  /*cba0*/  IMAD.WIDE.U32 R10, R8, 0x8, R72 ;  /* 0x00000008080a7825 */ /* 0x000fc800078e0048 */
[----:B------:R-:W-:Y:S02]  /*cbb0*/  IMAD.WIDE.U32 R12, R3, 0x8, R70 ;  /* 0x00000008030c7825 */ /* 0x000fe400078e0046 */
[----:B------:R-:W5:Y:S02]  /*cbc0*/  LDG.E.64 R10, desc[UR6][R10.64] ;  /* 0x000000060a0a7981 */ /* 0x000f64000c1e1b00 */
[----:B------:R-:W-:Y:S02]  /*cbd0*/  IMAD.WIDE.U32 R74, R9, 0x8, R74 ;  /* 0x00000008094a7825 */ /* 0x000fe400078e004a */
[----:B------:R-:W5:Y:S02]  /*cbe0*/  LDG.E.64 R12, desc[UR6][R12.64] ;  /* 0x000000060c0c7981 */ /* 0x000f64000c1e1b00 */
[----:B------:R-:W-:Y:S02]  /*cbf0*/  IMAD.WIDE.U32 R2, R2, 0x8, R68 ;  /* 0x0000000802027825 */ /* 0x000fe400078e0044 */
[----:B------:R0:W5:Y:S04]  /*cc00*/  LDG.E.64 R8, desc[UR6][R74.64] ;  /* 0x000000064a087981 */ /* 0x000168000c1e1b00 */
[----:B------:R0:W5:Y:S02]  /*cc10*/  LDG.E.64 R14, desc[UR6][R2.64] ;  /* 0x00000006020e7981 */ /* 0x000164000c1e1b00 */
.L_x_163:
[----:B------:R-:W-:Y:S05]  /*cc20*/  BSYNC B0 ;  /* 0x0000000000007941 */ /* 0x000fea0003800000 */
.L_x_162:
[----:B0-----:R-:W0:Y:S01]  /*cc30*/  LDC.64 R74, c[0x0][0x220] ;  /* 0x00008800ff4a7b82 */ /* 0x001e220000000a00 */
[----:B------:R-:W-:Y:S01]  /*cc40*/  BSSY B1, `(.L_x_172) ;  /* 0x0000022000017945 */ /* 0x000fe20003800000 */
[----:B------:R-:W-:Y:S02]  /*cc50*/  CS2R R72, SRZ ;  /* 0x0000000000487805 */ /* 0x000fe4000001ff00 */
[----:B------:R-:W-:Y:S02]  /*cc60*/  CS2R R70, SRZ ;  /* 0x0000000000467805 */ /* 0x000fe4000001ff00 */
[----:B------:R-:W-:Y:S01]  /*cc70*/  CS2R R68, SRZ ;  /* 0x0000000000447805 */ /* 0x000fe2000001ff00 */
[----:B0-----:R-:W-:Y:S01]  /*cc80*/  DADD R76, -R74, 1 ;  /* 0x3ff000004a4c7429 */ /* 0x001fe20000000100 */
[----:B------:R-:W-:Y:S10]  /*cc90*/  @P0 BRA `(.L_x_173) ;  /* 0x0000000000700947 */ /* 0x000ff40003800000 */
[----:B------:R-:W-:Y:S01]  /*cca0*/  ULDC.64 UR8, c[0x0][0x228] ;  /* 0x00008a0000087ab9 */ /* 0x000fe20000000a00 */
[----:B-----5:R-:W-:Y:S01]  /*ccb0*/  DMUL R64, R76, R64 ;  /* 0x000000404c407228 */ /* 0x020fe20000000000 */
[----:B------:R-:W-:Y:S01]  /*ccc0*/  MOV R68, RZ ;  /* 0x000000ff00447202 */ /* 0x000fe20000000f00 */
[----:B------:R-:W-:Y:S01]  /*ccd0*/  DADD R2, R6, UR8 ;  /* 0x0000000806027e29 */ /* 0x000fe20008000000 */
[----:B------:R-:W-:Y:S01]  /*cce0*/  ULDC.64 UR8, c[0x0][0x218] ;  /* 0x0000860000087ab9 */ /* 0x000fe20000000a00 */
[----:B------:R-:W-:Y:S01]  /*ccf0*/  DMUL R66, R76, R66 ;  /* 0x000000424c427228 */ /* 0x000fe20000000000 */
[----:B------:R-:W-:Y:S01]  /*cd00*/  BSSY B2, `(.L_x_173) ;  /* 0x0000015000027945 */ /* 0x000fe20003800000 */
[----:B------:R-:W-:Y:S02]  /*cd10*/  DMUL R6, R6, UR8 ;  /* 0x0000000806067c28 */ /* 0x000fe40008000000 */
[----:B------:R-:W0:Y:S01]  /*cd20*/  MUFU.RSQ64H R69, R3 ;  /* 0x0000000300457308 */ /* 0x000e220000001c00 */
[----:B------:R-:W-:-:S03]  /*cd30*/  DFMA R72, R4, R74, R64 ;  /* 0x0000004a0448722b */ /* 0x000fc60000000040 */
[----:B------:R-:W-:Y:S02]  /*cd40*/  IADD3 R0, R3, -0x100000, RZ ;  /* 0xfff0000003007810 */ /* 0x000fe40007ffe0ff */
[----:B------:R-:W-:Y:S01]  /*cd50*/  DFMA R70, R6, R74, R66 ;  /* 0x0000004a0646722b */ /* 0x000fe20000000042 */
[----:B------:R-:W-:Y:S02]  /*cd60*/  MOV R6, 0x0 ;  /* 0x0000000000067802 */ /* 0x000fe40000000f00 */
[----:B------:R-:W-:Y:S02]  /*cd70*/  MOV R7, 0x3fd80000 ;  /* 0x3fd8000000077802 */ /* 0x000fe40000000f00 */
[----:B------:R-:W-:Y:S01]  /*cd80*/  ISETP.GE.U32.AND P0, PT, R0, 0x7fe00000, PT ;  /* 0x7fe000000000780c */ /* 0x000fe20003f06070 */
[----:B0-----:R-:W-:-:S08]  /*cd90*/  DMUL R4, R68, R68 ;  /* 0x0000004444047228 */ /* 0x001fd00000000000 */
[----:B------:R-:W-:-:S08]  /*cda0*/  DFMA R4, R2, -R4, 1 ;  /* 0x3ff000000204742b */ /* 0x000fd00000000804 */
[----:B------:R-:W-:Y:S02]  /*cdb0*/  DFMA R6, R4, R6, 0.5 ;  /* 0x3fe000000406742b */ /* 0x000fe40000000006 */
[----:B------:R-:W-:-:S08]  /*cdc0*/  DMUL R4, R68, R4 ;  /* 0x0000000444047228 */ /* 0x000fd00000000000 */
[----:B------:R-:W-:Y:S01]  /*cdd0*/  DFMA R68, R6, R4, R68 ;  /* 0x000000040644722b */ /* 0x000fe20000000044 */
[----:B------:R-:W-:Y:S10]  /*cde0*/  @!P0 BRA `(.L_x_174) ;  /* 0x0000000000188947 */ /* 0x000ff40003800000 */
[----:B------:R-:W-:Y:S02]  /*cdf0*/  MOV R64, R2 ;  /* 0x0000000200407202 */ /* 0x000fe40000000f00 */
[----:B------:R-:W-:Y:S02]  /*ce00*/  MOV R2, R3 ;  /* 0x0000000300027202 */ /* 0x000fe40000000f00 */
[----:B------:R-:W-:-:S07]  /*ce10*/  MOV R0, 0xce30 ;  /* 0x0000ce3000007802 */ /* 0x000fce0000000f00 */
[----:B------:R-:W-:Y:S05]  /*ce20*/  CALL.REL.NOINC `($__internal_0_$__cuda_sm20_drsqrt_f64_slowpath_v2) ;  /* 0x000000c400687944 */ /* 0x000fea0003c00000 */
[----:B------:R-:W-:Y:S02]  /*ce30*/  MOV R68, R2 ;  /* 0x0000000200447202 */ /* 0x000fe40000000f00 */
[----:B------:R-:W-:-:S07]  /*ce40*/  MOV R69, R3 ;  /* 0x0000000300457202 */ /* 0x000fce0000000f00 */
.L_x_174:
[----:B------:R-:W-:Y:S05]  /*ce50*/  BSYNC B2 ;  /* 0x0000000000027941 */ /* 0x000fea0003800000 */
.L_x_173:
[----:B------:R-:W-:Y:S05]  /*ce60*/  BSYNC B1 ;  /* 0x0000000000017941 */ /* 0x000fea0003800000 */
.L_x_172:
[----:B------:R-:W0:Y:S01]  /*ce70*/  S2R R0, SR_TID.X ;  /* 0x0000000000007919 */ /* 0x000e220000002100 */
[----:B------:R-:W-:Y:S01]  /*ce80*/  BSSY B1, `(.L_x_175) ;  /* 0x0000023000017945 */ /* 0x000fe20003800000 */
[----:B-----5:R-:W-:Y:S02]  /*ce90*/  CS2R R66, SRZ ;  /* 0x0000000000427805 */ /* 0x020fe4000001ff00 */
[----:B------:R-:W-:Y:S02]  /*cea0*/  CS2R R6, SRZ ;  /* 0x0000000000067805 */ /* 0x000fe4000001ff00 */
[----:B------:R-:W-:Y:S02]  /*ceb0*/  CS2R R4, SRZ ;  /* 0x0000000000047805 */ /* 0x000fe4000001ff00 */
[----:B0-----:R-:W-:-:S04]  /*cec0*/  IADD3 R0, R0, 0x80, RZ ;  /* 0x0000008000007810 */ /* 0x001fc80007ffe0ff */
[----:B------:R-:W-:-:S13]  /*ced0*/  ISETP.GE.AND P0, PT, R0, UR4, PT ;  /* 0x0000000400007c0c */ /* 0x000fda000bf06270 */
[----:B------:R-:W-:Y:S05]  /*cee0*/  @P0 BRA `(.L_x_176) ;  /* 0x0000000000700947 */ /* 0x000fea0003800000 */
[----:B------:R-:W-:Y:S01]  /*cef0*/  ULDC.64 UR8, c[0x0][0x228] ;  /* 0x00008a0000087ab9 */ /* 0x000fe20000000a00 */
[----:B------:R-:W-:Y:S01]  /*cf00*/  MOV R2, RZ ;  /* 0x000000ff00027202 */ /* 0x000fe20000000f00 */
[----:B------:R-:W-:Y:S02]  /*cf10*/  DADD R64, R60, UR8 ;  /* 0x000000083c407e29 */ /* 0x000fe40008000000 */
[----:B------:R-:W-:Y:S01]  /*cf20*/  HFMA2.MMA R7, -RZ, RZ, 1.9609375, 0 ;  /* 0x3fd80000ff077435 */ /* 0x000fe200000001ff */
[----:B------:R-:W-:Y:S01]  /*cf30*/  MOV R6, 0x0 ;  /* 0x0000000000067802 */ /* 0x000fe20000000f00 */
[----:B------:R-:W-:Y:S01]  /*cf40*/  ULDC.64 UR8, c[0x0][0x218] ;  /* 0x0000860000087ab9 */ /* 0x000fe20000000a00 */
[C---:B------:R-:W-:Y:S01]  /*cf50*/  DMUL R58, R76.reuse, R58 ;  /* 0x0000003a4c3a7228 */ /* 0x040fe20000000000 */
[----:B------:R-:W-:Y:S01]  /*cf60*/  ULDC.64 UR10, c[0x0][0x220] ;  /* 0x00008800000a7ab9 */ /* 0x000fe20000000a00 */
[----:B------:R-:W0:Y:S01]  /*cf70*/  MUFU.RSQ64H R3, R65 ;  /* 0x0000004100037308 */ /* 0x000e220000001c00 */
[----:B------:R-:W-:Y:S01]  /*cf80*/  DMUL R56, R76, R56 ;  /* 0x000000384c387228 */ /* 0x000fe20000000000 */
[----:B------:R-:W-:Y:S01]  /*cf90*/  BSSY B2, `(.L_x_177) ;  /* 0x000000f000027945 */ /* 0x000fe20003800000 */
[----:B------:R-:W-:-:S03]  /*cfa0*/  IADD3 R0, R65, -0x100000, RZ ;  /* 0xfff0000041007810 */ /* 0x000fc60007ffe0ff */
[----:B------:R-:W-:Y:S01]  /*cfb0*/  DFMA R66, R62, UR10, R58 ;  /* 0x0000000a3e427c2b */ /* 0x000fe2000800003a */
[----:B------:R-:W-:Y:S01]  /*cfc0*/  ISETP.GE.U32.AND P0, PT, R0, 0x7fe00000, PT ;  /* 0x7fe000000000780c */ /* 0x000fe20003f06070 */
[----:B0-----:R-:W-:-:S08]  /*cfd0*/  DMUL R4, R2, R2 ;  /* 0x0000000202047228 */ /* 0x001fd00000000000 */
[----:B------:R-:W-:-:S08]  /*cfe0*/  DFMA R4, R64, -R4, 1 ;  /* 0x3ff000004004742b */ /* 0x000fd00000000804 */
[----:B------:R-:W-:Y:S02]  /*cff0*/  DFMA R6, R4, R6, 0.5 ;  /* 0x3fe000000406742b */ /* 0x000fe40000000006 */
[----:B------:R-:W-:-:S08]  /*d000*/  DMUL R4, R2, R4 ;  /* 0x0000000402047228 */ /* 0x000fd00000000000 */
[----:B------:R-:W-:Y:S02]  /*d010*/  DFMA R2, R6, R4, R2 ;  /* 0x000000040602722b */ /* 0x000fe40000000002 */
[----:B------:R-:W-:-:S08]  /*d020*/  DMUL R6, R60, UR8 ;  /* 0x000000083c067c28 */ /* 0x000fd00008000000 */
[----:B------:R-:W-:Y:S01]  /*d030*/  DFMA R6, R6, UR10, R56 ;  /* 0x0000000a06067c2b */ /* 0x000fe20008000038 */
[----:B------:R-:W-:Y:S10]  /*d040*/  @!P0 BRA `(.L_x_178) ;  /* 0x00000000000c8947 */ /* 0x000ff40003800000 */
[----:B------:R-:W-:Y:S02]  /*d050*/  MOV R2, R65 ;  /* 0x0000004100027202 */ /* 0x000fe40000000f00 */
[----:B------:R-:W-:-:S07]  /*d060*/  MOV R0, 0xd080 ;  /* 0x0000d08000007802 */ /* 0x000fce0000000f00 */
[----:B------:R-:W-:Y:S05]  /*d070*/  CALL.REL.NOINC `($__internal_0_$__cuda_sm20_drsqrt_f64_slowpath_v2) ;  /* 0x000000c000d47944 */ /* 0x000fea0003c00000 */
.L_x_178:
[----:B------:R-:W-:Y:S05]  /*d080*/  BSYNC B2 ;  /* 0x0000000000027941 */ /* 0x000fea0003800000 */
.L_x_177:
[----:B------:R-:W-:Y:S02]  /*d090*/  MOV R4, R2 ;  /* 0x0000000200047202 */ /* 0x000fe40000000f00 */
[----:B------:R-:W-:-:S07]  /*d0a0*/  MOV R5, R3 ;  /* 0x0000000300057202 */ /* 0x000fce0000000f00 */
.L_x_176:
[----:B------:R-:W-:Y:S05]  /*d0b0*/  BSYNC B1 ;  /* 0x0000000000017941 */ /* 0x000fea0003800000 */
.L_x_175:
[----:B------:R-:W0:Y:S01]  /*d0c0*/  S2R R0, SR_TID.X ;  /* 0x0000000000007919 */ /* 0x000e220000002100 */
[----:B------:R-:W-:Y:S01]  /*d0d0*/  BSSY B1, `(.L_x_179) ;  /* 0x0000023000017945 */ /* 0x000fe20003800000 */
[----:B------:R-:W-:Y:S02]  /*d0e0*/  CS2R R56, SRZ ;  /* 0x0000000000387805 */ /* 0x000fe4000001ff00 */
[----:B------:R-:W-:Y:S02]  /*d0f0*/  CS2R R58, SRZ ;  /* 0x00000000003a7805 */ /* 0x000fe4000001ff00 */
[----:B------:R-:W-:Y:S02]  /*d100*/  CS2R R60, SRZ ;  /* 0x00000000003c7805 */ /* 0x000fe4000001ff00 */
[----:B0-----:R-:W-:-:S04]  /*d110*/  IADD3 R0, R0, 0x100, RZ ;  /* 0x0000010000007810 */ /* 0x001fc80007ffe0ff */
[----:B------:R-:W-:-:S13]  /*d120*/  ISETP.GE.AND P0, PT, R0, UR4, PT ;  /* 0x0000000400007c0c */ /* 0x000fda000bf06270 */
[----:B------:R-:W-:Y:S05]  /*d130*/  @P0 BRA `(.L_x_180) ;  /* 0x0000000000700947 */ /* 0x000fea0003800000 */
[----:B------:R-:W-:Y:S01]  /*d140*/  ULDC.64 UR8, c[0x0][0x228] ;  /* 0x00008a0000087ab9 */ /* 0x000fe20000000a00 */
[----:B------:R-:W-:Y:S01]  /*d150*/  MOV R2, RZ ;  /* 0x000000ff00027202 */ /* 0x000fe20000000f00 */
[----:B------:R-:W-:Y:S01]  /*d160*/  DADD R64, R50, UR8 ;  /* 0x0000000832407e29 */ /* 0x000fe20008000000 */
[----:B------:R-:W-:Y:S01]  /*d170*/  ULDC.64 UR10, c[0x0][0x220] ;  /* 0x00008800000a7ab9 */ /* 0x000fe20000000a00 */
[C---:B------:R-:W-:Y:S01]  /*d180*/  DMUL R52, R76.reuse, R52 ;  /* 0x000000344c347228 */ /* 0x040fe20000000000 */
[----:B------:R-:W-:Y:S01]  /*d190*/  ULDC.64 UR8, c[0x0][0x218] ;  /* 0x0000860000087ab9 */ /* 0x000fe20000000a00 */
[----:B------:R-:W-:Y:S01]  /*d1a0*/  DMUL R54, R76, R54 ;  /* 0x000000364c367228 */ /* 0x000fe20000000000 */
[----:B------:R-:W-:Y:S01]  /*d1b0*/  BSSY B2, `(.L_x_181) ;  /* 0x0000012000027945 */ /* 0x000fe20003800000 */
[----:B------:R-:W0:Y:S01]  /*d1c0*/  MUFU.RSQ64H R3, R65 ;  /* 0x0000004100037308 */ /* 0x000e220000001c00 */
[----:B------:R-:W-:-:S03]  /*d1d0*/  DMUL R50, R50, UR8 ;  /* 0x0000000832327c28 */ /* 0x000fc60008000000 */
[----:B------:R-:W-:Y:S01]  /*d1e0*/  DFMA R56, R48, UR10, R52 ;  /* 0x0000000a30387c2b */ /* 0x000fe20008000034 */
[----:B------:R-:W-:Y:S01]  /*d1f0*/  IADD3 R0, R65, -0x100000, RZ ;  /* 0xfff0000041007810 */ /* 0x000fe20007ffe0ff */
[----:B------:R-:W-:Y:S01]  /*d200*/  HFMA2.MMA R53, -RZ, RZ, 1.9609375, 0 ;  /* 0x3fd80000ff357435 */ /* 0x000fe200000001ff */
[----:B------:R-:W-:Y:S02]  /*d210*/  MOV R52, 0x0 ;  /* 0x0000000000347802 */ /* 0x000fe40000000f00 */
[----:B------:R-:W-:Y:S01]  /*d220*/  ISETP.GE.U32.AND P0, PT, R0, 0x7fe00000, PT ;  /* 0x7fe000000000780c */ /* 0x000fe20003f06070 */
[----:B0-----:R-:W-:-:S08]  /*d230*/  DMUL R58, R2, R2 ;  /* 0x00000002023a7228 */ /* 0x001fd00000000000 */
[----:B------:R-:W-:Y:S02]  /*d240*/  DFMA R48, R64, -R58, 1 ;  /* 0x3ff000004030742b */ /* 0x000fe4000000083a */
[----:B------:R-:W-:-:S06]  /*d250*/  DFMA R58, R50, UR10, R54 ;  /* 0x0000000a323a7c2b */ /* 0x000fcc0008000036 */
[----:B------:R-:W-:Y:S02]  /*d260*/  DFMA R50, R48, R52, 0.5 ;  /* 0x3fe000003032742b */ /* 0x000fe40000000034 */
[----:B------:R-:W-:-:S08]  /*d270*/  DMUL R48, R2, R48 ;  /* 0x0000003002307228 */ /* 0x000fd00000000000 */
[----:B------:R-:W-:Y:S01]  /*d280*/  DFMA R2, R50, R48, R2 ;  /* 0x000000303202722b */ /* 0x000fe20000000002 */
[----:B------:R-:W-:Y:S10]  /*d290*/  @!P0 BRA `(.L_x_182) ;  /* 0x00000000000c8947 */ /* 0x000ff40003800000 */
[----:B------:R-:W-:Y:S02]  /*d2a0*/  MOV R2, R65 ;  /* 0x0000004100027202 */ /* 0x000fe40000000f00 */
[----:B------:R-:W-:-:S07]  /*d2b0*/  MOV R0, 0xd2d0 ;  /* 0x0000d2d000007802 */ /* 0x000fce0000000f00 */
[----:B------:R-:W-:Y:S05]  /*d2c0*/  CALL.REL.NOINC `($__internal_0_$__cuda_sm20_drsqrt_f64_slowpath_v2) ;  /* 0x000000c000407944 */ /* 0x000fea0003c00000 */
.L_x_182:
[----:B------:R-:W-:Y:S05]  /*d2d0*/  BSYNC B2 ;  /* 0x0000000000027941 */ /* 0x000fea0003800000 */
.L_x_181:
[----:B------:R-:W-:Y:S02]  /*d2e0*/  MOV R60, R2 ;  /* 0x00000002003c7202 */ /* 0x000fe40000000f00 */
[----:B------:R-:W-:-:S07]  /*d2f0*/  MOV R61, R3 ;  /* 0x00000003003d7202 */ /* 0x000fce0000000f00 */
.L_x_180:
[----:B------:R-:W-:Y:S05]  /*d300*/  BSYNC B1 ;  /* 0x0000000000017941 */ /* 0x000fea0003800000 */
.L_x_179:
        /* <DEDUP_REMOVED lines=33> */
.L_x_186:
[----:B------:R-:W-:Y:S05]  /*d520*/  BSYNC B2 ;  /* 0x0000000000027941 */ /* 0x000fea0003800000 */
.L_x_185:
[----:B------:R-:W-:Y:S02]  /*d530*/  MOV R52, R2 ;  /* 0x0000000200347202 */ /* 0x000fe40000000f00 */
[----:B------:R-:W-:-:S07]  /*d540*/  MOV R53, R3 ;  /* 0x0000000300357202 */ /* 0x000fce0000000f00 */
.L_x_184:
[----:B------:R-:W-:Y:S05]  /*d550*/  BSYNC B1 ;  /* 0x0000000000017941 */ /* 0x000fea0003800000 */
.L_x_183:
        /* <DEDUP_REMOVED lines=15> */
[----:B------:R-:W-:Y:S01]  /*d650*/  BSSY B2, `(.L_x_189) ;  /* 0x0000012000027945 */ /* 0x000fe20003800000 */
[----:B------:R-:W0:Y:S01]  /*d660*/  MUFU.RSQ64H R3, R65 ;  /* 0x0000004100037308 */ /* 0x000e220000001c00 */
[----:B------:R-:W-:-:S02]  /*d670*/  DMUL R38, R76, R38 ;  /* 0x000000264c267228 */ /* 0x000fc40000000000 */
[----:B------:R-:W-:Y:S01]  /*d680*/  DMUL R34, R34, UR8 ;  /* 0x0000000822227c28 */ /* 0x000fe20008000000 */
[----:B------:R-:W-:Y:S01]  /*d690*/  IADD3 R0, R65, -0x100000, RZ ;  /* 0xfff0000041007810 */ /* 0x000fe20007ffe0ff */
[----:B------:R-:W-:Y:S02]  /*d6a0*/  ULDC.64 UR8, c[0x0][0x220] ;  /* 0x0000880000087ab9 */ /* 0x000fe40000000a00 */
[----:B------:R-:W-:Y:S01]  /*d6b0*/  DFMA R44, R32, UR8, R36 ;  /* 0x00000008202c7c2b */ /* 0x000fe20008000024 */
[----:B------:R-:W-:-:S03]  /*d6c0*/  ISETP.GE.U32.AND P0, PT, R0, 0x7fe00000, PT ;  /* 0x7fe000000000780c */ /* 0x000fc60003f06070 */
[----:B------:R-:W-:Y:S02]  /*d6d0*/  DFMA R42, R34, UR8, R38 ;  /* 0x00000008222a7c2b */ /* 0x000fe40008000026 */
[----:B0-----:R-:W-:-:S08]  /*d6e0*/  DMUL R40, R2, R2 ;  /* 0x0000000202287228 */ /* 0x001fd00000000000 */
[----:B------:R-:W-:-:S08]  /*d6f0*/  DFMA R40, R64, -R40, 1 ;  /* 0x3ff000004028742b */ /* 0x000fd00000000828 */
[----:B------:R-:W-:Y:S02]  /*d700*/  DFMA R46, R40, R46, 0.5 ;  /* 0x3fe00000282e742b */ /* 0x000fe4000000002e */
[----:B------:R-:W-:-:S08]  /*d710*/  DMUL R40, R2, R40 ;  /* 0x0000002802287228 */ /* 0x000fd00000000000 */
[----:B------:R-:W-:Y:S01]  /*d720*/  DFMA R2, R46, R40, R2 ;  /* 0x000000282e02722b */ /* 0x000fe20000000002 */
[----:B------:R-:W-:Y:S10]  /*d730*/  @!P0 BRA `(.L_x_190) ;  /* 0x00000000000c8947 */ /* 0x000ff40003800000 */
[----:B------:R-:W-:Y:S02]  /*d740*/  MOV R2, R65 ;  /* 0x0000004100027202 */ /* 0x000fe40000000f00 */
[----:B------:R-:W-:-:S07]  /*d750*/  MOV R0, 0xd770 ;  /* 0x0000d77000007802 */ /* 0x000fce0000000f00 */
[----:B------:R-:W-:Y:S05]  /*d760*/  CALL.REL.NOINC `($__internal_0_$__cuda_sm20_drsqrt_f64_slowpath_v2) ;  /* 0x000000bc00187944 */ /* 0x000fea0003c00000 */
.L_x_190:
[----:B------:R-:W-:Y:S05]  /*d770*/  BSYNC B2 ;  /* 0x0000000000027941 */ /* 0x000fea0003800000 */
.L_x_189:
[----:B------:R-:W-:Y:S02]  /*d780*/  MOV R40, R2 ;  /* 0x0000000200287202 */ /* 0x000fe40000000f00 */
[----:B------:R-:W-:-:S07]  /*d790*/  MOV R41, R3 ;  /* 0x0000000300297202 */ /* 0x000fce0000000f00 */
.L_x_188:
[----:B------:R-:W-:Y:S05]  /*d7a0*/  BSYNC B1 ;  /* 0x0000000000017941 */ /* 0x000fea0003800000 */
.L_x_187:
[----:B------:R-:W0:Y:S01]  /*d7b0*/  S2R R0, SR_TID.X ;  /* 0x0000000000007919 */ /* 0x000e220000002100 */
[----:B------:R-:W-:Y:S01]  /*d7c0*/  BSSY B1, `(.L_x_191) ;  /* 0x0000024000017945 */ /* 0x000fe20003800000 */
[----:B------:R-:W-:Y:S02]  /*d7d0*/  CS2R R32, SRZ ;  /* 0x0000000000207805 */ /* 0x000fe4000001ff00 */
        /* <DEDUP_REMOVED lines=18> */
[----:B------:R-:W-:-:S03]  /*d900*/  ULDC.64 UR8, c[0x0][0x220] ;  /* 0x0000880000087ab9 */ /* 0x000fc60000000a00 */
[----:B------:R-:W-:-:S03]  /*d910*/  ISETP.GE.U32.AND P0, PT, R0, 0x7fe00000, PT ;  /* 0x7fe000000000780c */ /* 0x000fc60003f06070 */
[----:B------:R-:W-:Y:S02]  /*d920*/  DFMA R36, R26, UR8, R30 ;  /* 0x000000081a247c2b */ /* 0x000fe4000800001e */
[----:B0-----:R-:W-:-:S08]  /*d930*/  DMUL R34, R2, R2 ;  /* 0x0000000202227228 */ /* 0x001fd00000000000 */
[----:B------:R-:W-:-:S08]  /*d940*/  DFMA R34, R64, -R34, 1 ;  /* 0x3ff000004022742b */ /* 0x000fd00000000822 */
[----:B------:R-:W-:Y:S02]  /*d950*/  DFMA R38, R34, R38, 0.5 ;  /* 0x3fe000002226742b */ /* 0x000fe40000000026 */
[----:B------:R-:W-:Y:S02]  /*d960*/  DMUL R46, R2, R34 ;  /* 0x00000022022e7228 */ /* 0x000fe40000000000 */
[----:B------:R-:W-:-:S06]  /*d970*/  DFMA R34, R24, UR8, R28 ;  /* 0x0000000818227c2b */ /* 0x000fcc000800001c */
[----:B------:R-:W-:Y:S01]  /*d980*/  DFMA R2, R38, R46, R2 ;  /* 0x0000002e2602722b */ /* 0x000fe20000000002 */
[----:B------:R-:W-:Y:S10]  /*d990*/  @!P0 BRA `(.L_x_194) ;  /* 0x00000000000c8947 */ /* 0x000ff40003800000 */
[----:B------:R-:W-:Y:S02]  /*d9a0*/  MOV R2, R65 ;  /* 0x0000004100027202 */ /* 0x000fe40000000f00 */
[----:B------:R-:W-:-:S07]  /*d9b0*/  MOV R0, 0xd9d0 ;  /* 0x0000d9d000007802 */ /* 0x000fce0000000f00 */
[----:B------:R-:W-:Y:S05]  /*d9c0*/  CALL.REL.NOINC `($__internal_0_$__cuda_sm20_drsqrt_f64_slowpath_v2) ;  /* 0x000000b800807944 */ /* 0x000fea0003c00000 */
.L_x_194:
[----:B------:R-:W-:Y:S05]  /*d9d0*/  BSYNC B2 ;  /* 0x0000000000027941 */ /* 0x000fea0003800000 */
.L_x_193:
[----:B------:R-:W-:Y:S02]  /*d9e0*/  MOV R38, R2 ;  /* 0x0000000200267202 */ /* 0x000fe40000000f00 */
[----:B------:R-:W-:-:S07]  /*d9f0*/  MOV R39, R3 ;  /* 0x0000000300277202 */ /* 0x000fce0000000f00 */
.L_x_192:
[----:B------:R-:W-:Y:S05]  /*da00*/  BSYNC B1 ;  /* 0x0000000000017941 */ /* 0x000fea0003800000 */
.L_x_191:
[----:B------:R-:W0:Y:S01]  /*da10*/  S2R R0, SR_TID.X ;  /* 0x0000000000007919 */ /* 0x000e220000002100 */
[----:B------:R-:W-:Y:S01]  /*da20*/  BSSY B1, `(.L_x_195) ;  /* 0x0000022000017945 */ /* 0x000fe20003800000 */
        /* <DEDUP_REMOVED lines=19> */
[----:B------:R-:W-:Y:S01]  /*db60*/  ISETP.GE.U32.AND P1, PT, R0, 0x7fe00000, PT ;  /* 0x7fe000000000780c */ /* 0x000fe20003f26070 */
        /* <DEDUP_REMOVED lines=10> */
.L_x_198:
[----:B------:R-:W-:Y:S05]  /*dc10*/  BSYNC B2 ;  /* 0x0000000000027941 */ /* 0x000fea0003800000 */
.L_x_197:
[----:B------:R-:W-:Y:S02]  /*dc20*/  MOV R26, R2 ;  /* 0x00000002001a7202 */ /* 0x000fe40000000f00 */
[----:B------:R-:W-:-:S07]  /*dc30*/  MOV R27, R3 ;  /* 0x00000003001b7202 */ /* 0x000fce0000000f00 */
.L_x_196:
[----:B------:R-:W-:Y:S05]  /*dc40*/  BSYNC B1 ;  /* 0x0000000000017941 */ /* 0x000fea0003800000 */
.L_x_195:
        /* <DEDUP_REMOVED lines=33> */
.L_x_201:
[----:B------:R-:W-:Y:S05]  /*de60*/  BSYNC B2 ;  /* 0x0000000000027941 */ /* 0x000fea0003800000 */
.L_x_200:
[----:B------:R-:W-:Y:S05]  /*de70*/  BSYNC B1 ;  /* 0x0000000000017941 */ /* 0x000fea0003800000 */
.L_x_199:
[----:B------:R-:W0:Y:S01]  /*de80*/  S2R R15, SR_CTAID.X ;  /* 0x00000000000f7919 */ /* 0x000e220000002500 */
[----:B------:R-:W0:Y:S01]  /*de90*/  LDC R0, c[0x0][0x210] ;  /* 0x00008400ff007b82 */ /* 0x000e220000000800 */
[----:B------:R-:W1:Y:S01]  /*dea0*/  S2R R14, SR_TID.X ;  /* 0x00000000000e7919 */ /* 0x000e620000002100 */
[----:B0-----:R-:W-:-:S05]  /*deb0*/  IMAD R0, R15, -0x400, R0 ;  /* 0xfffffc000f007824 */ /* 0x001fca00078e0200 */
[----:B-1----:R-:W-:-:S13]  /*dec0*/  ISETP.GE.AND P2, PT, R14, R0, PT ;  /* 0x000000000e00720c */ /* 0x002fda0003f46270 */
[----:B------:R-:W-:Y:S05]  /*ded0*/  @P2 EXIT ;  /* 0x000000000000294d */ /* 0x000fea0003800000 */
[----:B------:R-:W0:Y:S01]  /*dee0*/  LDC R22, c[0x0][0x530] ;  /* 0x00014c00ff167b82 */ /* 0x000e220000000800 */
[----:B------:R-:W-:Y:S01]  /*def0*/  HFMA2.MMA R23, -RZ, RZ, 0, 0 ;  /* 0x00000000ff177435 */ /* 0x000fe200000001ff */
[----:B------:R-:W-:Y:S02]  /*df00*/  MOV R29, RZ ;  /* 0x000000ff001d7202 */ /* 0x000fe40000000f00 */
[----:B------:R-:W-:Y:S02]  /*df10*/  MOV R21, RZ ;  /* 0x000000ff00157202 */ /* 0x000fe40000000f00 */
[----:B0-----:R-:W-:-:S13]  /*df20*/  ISETP.NE.AND P2, PT, R22, RZ, PT ;  /* 0x000000ff1600720c */ /* 0x001fda0003f45270 */
        /* <DEDUP_REMOVED lines=350> */
.L_x_202:
[----:B------:R-:W0:Y:S01]  /*f510*/  LDC.64 R12, c[0x0][0x238] ;  /* 0x00008e00ff0c7b82 */ /* 0x000e220000000a00 */
[----:B------:R-:W-:-:S04]  /*f520*/  IADD3 R62, R14, 0x80, RZ ;  /* 0x000000800e3e7810 */ /* 0x000fc80007ffe0ff */
[----:B------:R-:W-:-:S03]  /*f530*/  ISETP.GE.AND P3, PT, R62, R0, PT ;  /* 0x000000003e00720c */ /* 0x000fc60003f66270 */
[----:B------:R-:W1:Y:S08]  /*f540*/  LDC.64 R10, c[0x0][0x240] ;  /* 0x00009000ff0a7b82 */ /* 0x000e700000000a00 */
[----:B------:R-:W2:Y:S01]  /*f550*/  LDC.64 R8, c[0x0][0x248] ;  /* 0x00009200ff087b82 */ /* 0x000ea20000000a00 */
[----:B0-----:R-:W-:-:S05]  /*f560*/  IMAD.WIDE.U32 R30, R29, 0x8, R12 ;  /* 0x000000081d1e7825 */ /* 0x001fca00078e000c */
[----:B------:R0:W-:Y:S01]  /*f570*/  STG.E.64 desc[UR6][R30.64], R72 ;  /* 0x000000481e007986 */ /* 0x0001e2000c101b06 */
[----:B-1----:R-:W-:-:S05]  /*f580*/  IMAD.WIDE.U32 R46, R23, 0x8, R10 ;  /* 0x00000008172e7825 */ /* 0x002fca00078e000a */
[----:B------:R0:W-:Y:S01]  /*f590*/  STG.E.64 desc[UR6][R46.64], R70 ;  /* 0x000000462e007986 */ /* 0x0001e2000c101b06 */
[----:B--2---:R-:W-:-:S05]  /*f5a0*/  IMAD.WIDE.U32 R54, R21, 0x8, R8 ;  /* 0x0000000815367825 */ /* 0x004fca00078e0008 */
[----:B------:R0:W-:Y:S01]  /*f5b0*/  STG.E.64 desc[UR6][R54.64], R68 ;  /* 0x0000004436007986 */ /* 0x0001e2000c101b06 */
[----:B------:R-:W-:Y:S05]  /*f5c0*/  @P3 EXIT ;  /* 0x000000000000394d */ /* 0x000fea0003800000 */
[----:B------:R-:W-:Y:S01]  /*f5d0*/  HFMA2.MMA R29, -RZ, RZ, 0, 0 ;  /* 0x00000000ff1d7435 */ /* 0x000fe200000001ff */
[----:B------:R-:W-:Y:S01]  /*f5e0*/  MOV R23, RZ ;  /* 0x000000ff00177202 */ /* 0x000fe20000000f00 */
[----:B------:R-:W-:Y:S01]  /*f5f0*/  HFMA2.MMA R21, -RZ, RZ, 0, 0 ;  /* 0x00000000ff157435 */ /* 0x000fe200000001ff */
[----:B------:R-:W-:Y:S10]  /*f600*/  @!P2 BRA `(.L_x_203) ;  /* 0x000000140074a947 */ /* 0x000ff40003800000 */
[----:B0-----:R-:W-:Y:S01]  /*f610*/  LEA R47, R15, R62, 0xa ;  /* 0x0000003e0f2f7211 */ /* 0x001fe200078e50ff */
        /* <DEDUP_REMOVED lines=348> */
.L_x_203:
[----:B0-----:R-:W-:Y:S01]  /*10be0*/  IMAD.WIDE.U32 R46, R23, 0x8, R10 ;  /* 0x00000008172e7825 */ /* 0x001fe200078e000a */
[----:B------:R-:W-:-:S03]  /*10bf0*/  IADD3 R23, R14, 0x100, RZ ;  /* 0x000001000e177810 */ /* 0x000fc60007ffe0ff */
[----:B------:R-:W-:Y:S01]  /*10c00*/  IMAD.WIDE.U32 R30, R29, 0x8, R12 ;  /* 0x000000081d1e7825 */ /* 0x000fe200078e000c */
[----:B------:R-:W-:-:S03]  /*10c10*/  ISETP.GE.AND P3, PT, R23, R0, PT ;  /* 0x000000001700720c */ /* 0x000fc60003f66270 */
[----:B------:R-:W-:Y:S01]  /*10c20*/  IMAD.WIDE.U32 R54, R21, 0x8, R8 ;  /* 0x0000000815367825 */ /* 0x000fe200078e0008 */
[----:B------:R0:W-:Y:S04]  /*10c30*/  STG.E.64 desc[UR6][R30.64], R66 ;  /* 0x000000421e007986 */ /* 0x0001e8000c101b06 */
[----:B------:R0:W-:Y:S04]  /*10c40*/  STG.E.64 desc[UR6][R46.64], R6 ;  /* 0x000000062e007986 */ /* 0x0001e8000c101b06 */
[----:B------:R0:W-:Y:S01]  /*10c50*/  STG.E.64 desc[UR6][R54.64], R4 ;  /* 0x0000000436007986 */ /* 0x0001e2000c101b06 */
        /* <DEDUP_REMOVED lines=354> */
.L_x_204:
[----:B------:R-:W-:Y:S01]  /*12280*/  IADD3 R23, R14, 0x180, RZ ;  /* 0x000001800e177810 */ /* 0x000fe20007ffe0ff */
[----:B------:R-:W-:-:S03]  /*12290*/  IMAD.WIDE.U32 R30, R21, 0x8, R12 ;  /* 0x00000008151e7825 */ /* 0x000fc600078e000c */
[----:B------:R-:W-:Y:S01]  /*122a0*/  ISETP.GE.AND P3, PT, R23, R0, PT ;  /* 0x000000001700720c */ /* 0x000fe20003f66270 */
[----:B------:R-:W-:Y:S01]  /*122b0*/  IMAD.WIDE.U32 R6, R7, 0x8, R10 ;  /* 0x0000000807067825 */ /* 0x000fe200078e000a */
[----:B------:R0:W-:Y:S03]  /*122c0*/  STG.E.64 desc[UR6][R30.64], R56 ;  /* 0x000000381e007986 */ /* 0x0001e6000c101b06 */
[----:B------:R-:W-:Y:S01]  /*122d0*/  IMAD.WIDE.U32 R4, R5, 0x8, R8 ;  /* 0x0000000805047825 */ /* 0x000fe200078e0008 */
[----:B------:R0:W-:Y:S04]  /*122e0*/  STG.E.64 desc[UR6][R6.64], R58 ;  /* 0x0000003a06007986 */ /* 0x0001e8000c101b06 */
[----:B------:R0:W-:Y:S03]  /*122f0*/  STG.E.64 desc[UR6][R4.64], R60 ;  /* 0x0000003c04007986 */ /* 0x0001e6000c101b06 */
        /* <DEDUP_REMOVED lines=354> */
.L_x_205:
        /* <DEDUP_REMOVED lines=362> */
.L_x_206:
        /* <DEDUP_REMOVED lines=362> */
.L_x_207:
[----:B------:R-:W-:-:S04]  /*16660*/  IMAD.WIDE.U32 R30, R21, 0x8, R12 ;  /* 0x00000008151e7825 */ /* 0x000fc800078e000c */
[----:B------:R-:W-:Y:S01]  /*16670*/  IMAD.WIDE.U32 R6, R7, 0x8, R10 ;  /* 0x0000000807067825 */ /* 0x000fe200078e000a */
[----:B------:R0:W-:Y:S03]  /*16680*/  STG.E.64 desc[UR6][R30.64], R34 ;  /* 0x000000221e007986 */ /* 0x0001e6000c101b06 */
[----:B------:R-:W-:Y:S01]  /*16690*/  IMAD.WIDE.U32 R4, R5, 0x8, R8 ;  /* 0x0000000805047825 */ /* 0x000fe200078e0008 */
        /* <DEDUP_REMOVED lines=356> */
.L_x_208:
[----:B------:R-:W-:-:S04]  /*17ce0*/  IMAD.WIDE.U32 R28, R21, 0x8, R12 ;  /* 0x00000008151c7825 */ /* 0x000fc800078e000c */
[----:B------:R-:W-:Y:S01]  /*17cf0*/  IMAD.WIDE.U32 R6, R7, 0x8, R10 ;  /* 0x0000000807067825 */ /* 0x000fe200078e000a */
[----:B------:R0:W-:Y:S03]  /*17d00*/  STG.E.64 desc[UR6][R28.64], R32 ;  /* 0x000000201c007986 */ /* 0x0001e6000c101b06 */
[----:B------:R-:W-:Y:S01]  /*17d10*/  IMAD.WIDE.U32 R4, R5, 0x8, R8 ;  /* 0x0000000805047825 */ /* 0x000fe200078e0008 */
[----:B------:R0:W-:Y:S04]  /*17d20*/  STG.E.64 desc[UR6][R6.64], R24 ;  /* 0x0000001806007986 */ /* 0x0001e8000c101b06 */
[----:B------:R0:W-:Y:S01]  /*17d30*/  STG.E.64 desc[UR6][R4.64], R26 ;  /* 0x0000001a04007986 */ /* 0x0001e2000c101b06 */
        /* <DEDUP_REMOVED lines=354> */
.L_x_209:
[----:B------:R-:W-:-:S04]  /*19360*/  IMAD.WIDE.U32 R12, R21, 0x8, R12 ;  /* 0x00000008150c7825 */ /* 0x000fc800078e000c */
[----:B------:R-:W-:Y:S01]  /*19370*/  IMAD.WIDE.U32 R10, R7, 0x8, R10 ;  /* 0x00000008070a7825 */ /* 0x000fe200078e000a */
[----:B------:R-:W-:Y:S03]  /*19380*/  STG.E.64 desc[UR6][R12.64], R16 ;  /* 0x000000100c007986 */ /* 0x000fe6000c101b06 */
[----:B------:R-:W-:Y:S01]  /*19390*/  IMAD.WIDE.U32 R8, R5, 0x8, R8 ;  /* 0x0000000805087825 */ /* 0x000fe200078e0008 */
[----:B------:R-:W-:Y:S04]  /*193a0*/  STG.E.64 desc[UR6][R10.64], R18 ;  /* 0x000000120a007986 */ /* 0x000fe8000c101b06 */
[----:B------:R-:W-:Y:S01]  /*193b0*/  STG.E.64 desc[UR6][R8.64], R2 ;  /* 0x0000000208007986 */ /* 0x000fe2000c101b06 */
[----:B------:R-:W-:Y:S05]  /*193c0*/  EXIT ;  /* 0x000000000000794d */ /* 0x000fea0003800000 */
        .weak           $__internal_0_$__cuda_sm20_drsqrt_f64_slowpath_v2
        .type           $__internal_0_$__cuda_sm20_drsqrt_f64_slowpath_v2,@function
        .size           $__internal_0_$__cuda_sm20_drsqrt_f64_slowpath_v2,(.L_x_28201 - $__internal_0_$__cuda_sm20_drsqrt_f64_slowpath_v2)
$__internal_0_$__cuda_sm20_drsqrt_f64_slowpath_v2:
[----:B------:R-:W-:Y:S01]  /*193d0*/  MOV R65, R2 ;  /* 0x0000000200417202 */ /* 0x000fe20000000f00 */
[----:B------:R-:W-:Y:S01]  /*193e0*/  BSSY B0, `(.L_x_210) ;  /* 0x000001d000007945 */ /* 0x000fe20003800000 */
[----:B------:R-:W-:-:S04]  /*193f0*/  LOP3.LUT R2, R2, 0x80000000, RZ, 0xc0, !PT ;  /* 0x8000000002027812 */ /* 0x000fc800078ec0ff */
[----:B------:R-:W-:-:S14]  /*19400*/  DSETP.NEU.AND P2, PT, R64, RZ, PT ;  /* 0x000000ff4000722a */ /* 0x000fdc0003f4d000 */
[----:B------:R-:W-:Y:S05]  /*19410*/  @!P2 BRA `(.L_x_211) ;  /* 0x00000000005ca947 */ /* 0x000fea0003800000 */
[----:B------:R-:W-:-:S14]  /*19420*/  DSETP.GTU.AND P2, PT, |R64|, +INF , PT ;  /* 0x7ff000004000742a */ /* 0x000fdc0003f4c200 */
[----:B------:R-:W-:Y:S05]  /*19430*/  @P2 BRA `(.L_x_212) ;  /* 0x00000000004c2947 */ /* 0x000fea0003800000 */
[----:B------:R-:W-:-:S13]  /*19440*/  ISETP.NE.AND P2, PT, R2, RZ, PT ;  /* 0x000000ff0200720c */ /* 0x000fda0003f45270 */
[----:B------:R-:W-:Y:S02]  /*19450*/  @P2 MOV R2, 0x0 ;  /* 0x0000000000022802 */ /* 0x000fe40000000f00 */
[----:B------:R-:W-:Y:S01]  /*19460*/  @P2 MOV R3, 0xfff80000 ;  /* 0xfff8000000032802 */ /* 0x000fe20000000f00 */
[----:B------:R-:W-:Y:S06]  /*19470*/  @P2 BRA `(.L_x_213) ;  /* 0x00000000004c2947 */ /* 0x000fec0003800000 */
[----:B------:R-:W-:-:S14]  /*19480*/  DSETP.NEU.AND P2, PT, |R64|, +INF , PT ;  /* 0x7ff000004000742a */ /* 0x000fdc0003f4d200 */
[----:B------:R-:W-:Y:S01]  /*19490*/  @!P2 CS2R R2, SRZ ;  /* 0x000000000002a805 */ /* 0x000fe2000001ff00 */
[----:B------:R-:W-:Y:S06]  /*194a0*/  @!P2 BRA `(.L_x_213) ;  /* 0x000000000040a947 */ /* 0x000fec0003800000 */
[----:B------:R-:W-:Y:S01]  /*194b0*/  DMUL R64, R64, 1.80143985094819840000e+16 ;  /* 0x4350000040407828 */ /* 0x000fe20000000000 */
[----:B------:R-:W-:-:S05]  /*194c0*/  MOV R2, RZ ;  /* 0x000000ff00027202 */ /* 0x000fca0000000f00 */
[----:B------:R-:W0:Y:S02]  /*194d0*/  MUFU.RSQ64H R3, R65 ;  /* 0x0000004100037308 */ /* 0x000e240000001c00 */
[----:B0-----:R-:W-:-:S08]  /*194e0*/  DMUL R74, R2, R2 ;  /* 0x00000002024a7228 */ /* 0x001fd00000000000 */
[----:B------:R-:W-:Y:S01]  /*194f0*/  DFMA R64, R64, -R74, 1 ;  /* 0x3ff000004040742b */ /* 0x000fe2000000084a */
[----:B------:R-:W-:Y:S02]  /*19500*/  MOV R74, 0x0 ;  /* 0x00000000004a7802 */ /* 0x000fe40000000f00 */
[----:B------:R-:W-:-:S06]  /*19510*/  MOV R75, 0x3fd80000 ;  /* 0x3fd80000004b7802 */ /* 0x000fcc0000000f00 */
[----:B------:R-:W-:Y:S02]  /*19520*/  DFMA R74, R64, R74, 0.5 ;  /* 0x3fe00000404a742b */ /* 0x000fe4000000004a */
[----:B------:R-:W-:-:S08]  /*19530*/  DMUL R64, R2, R64 ;  /* 0x0000004002407228 */ /* 0x000fd00000000000 */
[----:B------:R-:W-:-:S08]  /*19540*/  DFMA R2, R74, R64, R2 ;  /* 0x000000404a02722b */ /* 0x000fd00000000002 */
[----:B------:R-:W-:Y:S01]  /*19550*/  DMUL R2, R2, 134217728 ;  /* 0x41a0000002027828 */ /* 0x000fe20000000000 */
[----:B------:R-:W-:Y:S10]  /*19560*/  BRA `(.L_x_213) ;  /* 0x0000000000107947 */ /* 0x000ff40003800000 */
.L_x_212:
[----:B------:R-:W-:Y:S01]  /*19570*/  DADD R2, R64, R64 ;  /* 0x0000000040027229 */ /* 0x000fe20000000040 */
[----:B------:R-:W-:Y:S10]  /*19580*/  BRA `(.L_x_213) ;  /* 0x0000000000087947 */ /* 0x000ff40003800000 */
.L_x_211:
[----:B------:R-:W-:Y:S02]  /*19590*/  LOP3.LUT R3, R2, 0x7ff00000, RZ, 0xfc, !PT ;  /* 0x7ff0000002037812 */ /* 0x000fe400078efcff */
[----:B------:R-:W-:-:S07]  /*195a0*/  MOV R2, RZ ;  /* 0x000000ff00027202 */ /* 0x000fce0000000f00 */
.L_x_213:
[----:B------:R-:W-:Y:S05]  /*195b0*/  BSYNC B0 ;  /* 0x0000000000007941 */ /* 0x000fea0003800000 */
.L_x_210:
[----:B------:R-:W-:Y:S01]  /*195c0*/  HFMA2.MMA R65, -RZ, RZ, 0, 0 ;  /* 0x00000000ff417435 */ /* 0x000fe200000001ff */
[----:B------:R-:W-:-:S05]  /*195d0*/  MOV R64, R0 ;  /* 0x0000000000407202 */ /* 0x000fca0000000f00 */
[----:B------:R-:W-:Y:S05]  /*195e0*/  RET.REL.NODEC R64 `(_ZN2at6native49_GLOBAL__N__b919a28f_16_Normalization_cu_5c38458745unrolled_elementwise_kernel_for_multi_outputsILi3EZZZNS1_34batch_norm_update_stats_and_invertERKNS_6TensorES5_S5_S5_ddlENKUlvE_clEvENKUlvE_clEvEUlddddE_St5arrayIPcLm7EE16OffsetCalculatorILi4EjLb0EESC_ILi3EjLb0EEEEviT0_T1_T2_T3_) ;  /* 0xfffffe6840847950 */ /* 0x000fea0003c3ffff */
.L_x_214:
        /* <DEDUP_REMOVED lines=9> */
.L_x_28201:


//--------------------- .text._ZN2at6native49_GLOBAL__N__b919a28f_16_Normalization_cu_5c38458745unrolled_elementwise_kernel_for_multi_outputsILi3EZZZNS1_34batch_norm_update_stats_and_invertERKNS_6TensorES5_S5_S5_ddlENKUlvE_clEvENKUlvE_clEvEUlddddE_St5arrayIPcLm7EE23TrivialOffsetCalculatorILi4EjESC_ILi3EjEEEviT0_T1_T2_T3_ --------------------------
	.section	.text._ZN2at6native49_GLOBAL__N__b919a28f_16_Normalization_cu_5c38458745unrolled_elementwise_kernel_for_multi_outputsILi3EZZZNS1_34batch_norm_update_stats_and_invertERKNS_6TensorES5_S5_S5_ddlENKUlvE_clEvENKUlvE_clEvEUlddddE_St5arrayIPcLm7EE23TrivialOffsetCalculatorILi4EjESC_ILi3EjEEEviT0_T1_T2_T3_,"ax",@progbits
	.align	128
.text._ZN2at6native49_GLOBAL__N__b919a28f_16_Normalization_cu_5c38458745unrolled_elementwise_kernel_for_multi_outputsILi3EZZZNS1_34batch_norm_update_stats_and_invertERKNS_6TensorES5_S5_S5_ddlENKUlvE_clEvENKUlvE_clEvEUlddddE_St5arrayIPcLm7EE23TrivialOffsetCalculatorILi4EjESC_ILi3EjEEEviT0_T1_T2_T3_:
        .type           _ZN2at6native49_GLOBAL__N__b919a28f_16_Normalization_cu_5c38458745unrolled_elementwise_kernel_for_multi_outputsILi3EZZZNS1_34batch_norm_update_stats_and_invertERKNS_6TensorES5_S5_S5_ddlENKUlvE_clEvENKUlvE_clEvEUlddddE_St5arrayIPcLm7EE23TrivialOffsetCalculatorILi4EjESC_ILi3EjEEEviT0_T1_T2_T3_,@function
        .size           _ZN2at6native49_GLOBAL__N__b919a28f_16_Normalization_cu_5c38458745unrolled_elementwise_kernel_for_multi_outputsILi3EZZZNS1_34batch_norm_update_stats_and_invertERKNS_6TensorES5_S5_S5_ddlENKUlvE_clEvENKUlvE_clEvEUlddddE_St5arrayIPcLm7EE23TrivialOffsetCalculatorILi4EjESC_ILi3EjEEEviT0_T1_T2_T3_,(.L_x_28203 - _ZN2at6native49_GLOBAL__N__b919a28f_16_Normalization_cu_5c38458745unrolled_elementwise_kernel_for_multi_outputsILi3EZZZNS1_34batch_norm_update_stats_and_invertERKNS_6TensorES5_S5_S5_ddlENKUlvE_clEvENKUlvE_clEvEUlddddE_St5arrayIPcLm7EE23TrivialOffsetCalculatorILi4EjESC_ILi3EjEEEviT0_T1_T2_T3_)
        .other          _ZN2at6native49_GLOBAL__N__b919a28f_16_Normalization_cu_5c38458745unrolled_elementwise_kernel_for_multi_outputsILi3EZZZNS1_34batch_norm_update_stats_and_invertERKNS_6TensorES5_S5_S5_ddlENKUlvE_clEvENKUlvE_clEvEUlddddE_St5arrayIPcLm7EE23TrivialOffsetCalculatorILi4EjESC_ILi3EjEEEviT0_T1_T2_T3_,@"STO_CUDA_ENTRY STV_DEFAULT"
_ZN2at6native49_GLOBAL__N__b919a28f_16_Normalization_cu_5c38458745unrolled_elementwise_kernel_for_multi_outputsILi3EZZZNS1_34batch_norm_update_stats_and_invertERKNS_6TensorES5_S5_S5_ddlENKUlvE_clEvENKUlvE_clEvEUlddddE_St5arrayIPcLm7EE23TrivialOffsetCalculatorILi4EjESC_ILi3EjEEEviT0_T1_T2_T3_:
[----:B------:R-:W-:Y:S01]  /*0000*/  LDC R1, c[0x0][0x28] ;  /* 0x00000a00ff017b82 */ /* 0x000fe20000000800 */
[----:B------:R-:W0:Y:S07]  /*0010*/  S2R R3, SR_CTAID.X ;  /* 0x0000000000037919 */ /* 0x000e2e0000002500 */
[----:B------:R-:W0:Y:S01]  /*0020*/  LDC R0, c[0x0][0x210] ;  /* 0x00008400ff007b82 */ /* 0x000e220000000800 */
[----:B------:R-:W-:Y:S01]  /*0030*/  ULDC.64 UR4, c[0x0][0x208] ;  /* 0x0000820000047ab9 */ /* 0x000fe20000000a00 */
[----:B------:R-:W-:Y:S01]  /*0040*/  BSSY B0, `(.L_x_215) ;  /* 0x00000ce000007945 */ /* 0x000fe20003800000 */
[----:B------:R-:W1:Y:S01]  /*0050*/  S2R R2, SR_TID.X ;  /* 0x0000000000027919 */ /* 0x000e620000002100 */
        /* <DEDUP_REMOVED lines=28> */
[----:B------:R-:W-:Y:S02]  /*0220*/  CS2R R56, SRZ ;  /* 0x0000000000387805 */ /* 0x000fe4000001ff00 */
[----:B------:R-:W-:Y:S02]  /*0230*/  CS2R R58, SRZ ;  /* 0x00000000003a7805 */ /* 0x000fe4000001ff00 */
[----:B------:R-:W-:Y:S02]  /*0240*/  CS2R R74, SRZ ;  /* 0x00000000004a7805 */ /* 0x000fe4000001ff00 */
[----:B------:R-:W-:-:S02]  /*0250*/  CS2R R68, SRZ ;  /* 0x0000000000447805 */ /* 0x000fc4000001ff00 */
[----:B-1----:R-:W-:Y:S02]  /*0260*/  ISETP.GE.AND P0, PT, R2, R0, PT ;  /* 0x000000000200720c */ /* 0x002fe40003f06270 */
[----:B------:R-:W-:-:S11]  /*0270*/  CS2R R70, SRZ ;  /* 0x0000000000467805 */ /* 0x000fd6000001ff00 */
[----:B------:R-:W-:Y:S05]  /*0280*/  @P0 BRA `(.L_x_216) ;  /* 0x0000000800a40947 */ /* 0x000fea0003800000 */
[----:B------:R-:W0:Y:S01]  /*0290*/  LDC.64 R66, c[0x0][0x250] ;  /* 0x00009400ff427b82 */ /* 0x000e220000000a00 */
[----:B------:R-:W-:-:S07]  /*02a0*/  IMAD R73, R3, 0x400, R2 ;  /* 0x0000040003497824 */ /* 0x000fce00078e0202 */
[----:B------:R-:W1:Y:S08]  /*02b0*/  LDC.64 R60, c[0x0][0x258] ;  /* 0x00009600ff3c7b82 */ /* 0x000e700000000a00 */
[----:B------:R-:W2:Y:S08]  /*02c0*/  LDC.64 R62, c[0x0][0x260] ;  /* 0x00009800ff3e7b82 */ /* 0x000eb00000000a00 */
[----:B------:R-:W3:Y:S01]  /*02d0*/  LDC.64 R64, c[0x0][0x268] ;  /* 0x00009a00ff407b82 */ /* 0x000ee20000000a00 */
[----:B0-----:R-:W-:-:S06]  /*02e0*/  IMAD.WIDE.U32 R76, R73, 0x8, R66 ;  /* 0x00000008494c7825 */ /* 0x001fcc00078e0042 */
[----:B------:R-:W5:Y:S01]  /*02f0*/  LDG.E.64 R76, desc[UR4][R76.64] ;  /* 0x000000044c4c7981 */ /* 0x000f62000c1e1b00 */
[----:B-1----:R-:W-:-:S06]  /*0300*/  IMAD.WIDE.U32 R74, R73, 0x8, R60 ;  /* 0x00000008494a7825 */ /* 0x002fcc00078e003c */
[----:B------:R-:W5:Y:S01]  /*0310*/  LDG.E.64 R74, desc[UR4][R74.64] ;  /* 0x000000044a4a7981 */ /* 0x000f62000c1e1b00 */
[----:B--2---:R-:W-:-:S06]  /*0320*/  IMAD.WIDE.U32 R68, R73, 0x8, R62 ;  /* 0x0000000849447825 */ /* 0x004fcc00078e003e */
[----:B------:R-:W5:Y:S01]  /*0330*/  LDG.E.64 R68, desc[UR4][R68.64] ;  /* 0x0000000444447981 */ /* 0x000f62000c1e1b00 */
[----:B---3--:R-:W-:-:S06]  /*0340*/  IMAD.WIDE.U32 R70, R73, 0x8, R64 ;  /* 0x0000000849467825 */ /* 0x008fcc00078e0040 */
[----:B------:R-:W5:Y:S01]  /*0350*/  LDG.E.64 R70, desc[UR4][R70.64] ;  /* 0x0000000446467981 */ /* 0x000f62000c1e1b00 */
[----:B------:R-:W-:-:S05]  /*0360*/  VIADD R15, R2, 0x80 ;  /* 0x00000080020f7836 */ /* 0x000fca0000000000 */
[----:B------:R-:W-:Y:S02]  /*0370*/  ISETP.GE.AND P1, PT, R15, R0, PT ;  /* 0x000000000f00720c */ /* 0x000fe40003f26270 */
[----:B------:R-:W-:Y:S02]  /*0380*/  CS2R R22, SRZ ;  /* 0x0000000000167805 */ /* 0x000fe4000001ff00 */
[----:B------:R-:W-:Y:S02]  /*0390*/  CS2R R20, SRZ ;  /* 0x0000000000147805 */ /* 0x000fe4000001ff00 */
[----:B------:R-:W-:Y:S02]  /*03a0*/  CS2R R16, SRZ ;  /* 0x0000000000107805 */ /* 0x000fe4000001ff00 */
[----:B------:R-:W-:-:S05]  /*03b0*/  CS2R R14, SRZ ;  /* 0x00000000000e7805 */ /* 0x000fca000001ff00 */
[----:B------:R-:W-:Y:S05]  /*03c0*/  @P1 BRA `(.L_x_216) ;  /* 0x0000000800541947 */ /* 0x000fea0003800000 */
[----:B------:R-:W-:-:S04]  /*03d0*/  VIADD R59, R73, 0x80 ;  /* 0x00000080493b7836 */ /* 0x000fc80000000000 */
[----:B------:R-:W-:-:S04]  /*03e0*/  IMAD.WIDE.U32 R52, R59, 0x8, R66 ;  /* 0x000000083b347825 */ /* 0x000fc800078e0042 */
[C---:B------:R-:W-:Y:S02]  /*03f0*/  IMAD.WIDE.U32 R54, R59.reuse, 0x8, R60 ;  /* 0x000000083b367825 */ /* 0x040fe400078e003c */
[----:B------:R-:W5:Y:S02]  /*0400*/  LDG.E.64 R52, desc[UR4][R52.64] ;  /* 0x0000000434347981 */ /* 0x000f64000c1e1b00 */
[C---:B------:R-:W-:Y:S02]  /*0410*/  IMAD.WIDE.U32 R56, R59.reuse, 0x8, R62 ;  /* 0x000000083b387825 */ /* 0x040fe400078e003e */
[----:B------:R-:W5:Y:S02]  /*0420*/  LDG.E.64 R54, desc[UR4][R54.64] ;  /* 0x0000000436367981 */ /* 0x000f64000c1e1b00 */
[----:B------:R-:W-:Y:S02]  /*0430*/  IMAD.WIDE.U32 R58, R59, 0x8, R64 ;  /* 0x000000083b3a7825 */ /* 0x000fe400078e0040 */
[----:B------:R-:W5:Y:S04]  /*0440*/  LDG.E.64 R56, desc[UR4][R56.64] ;  /* 0x0000000438387981 */ /* 0x000f68000c1e1b00 */
[----:B------:R-:W5:Y:S01]  /*0450*/  LDG.E.64 R58, desc[UR4][R58.64] ;  /* 0x000000043a3a7981 */ /* 0x000f62000c1e1b00 */
[----:B------:R-:W-:-:S05]  /*0460*/  VIADD R15, R2, 0x100 ;  /* 0x00000100020f7836 */ /* 0x000fca0000000000 */
[----:B------:R-:W-:Y:S02]  /*0470*/  ISETP.GE.AND P1, PT, R15, R0, PT ;  /* 0x000000000f00720c */ /* 0x000fe40003f26270 */
        /* <DEDUP_REMOVED lines=14> */
[----:B------:R-:W-:Y:S01]  /*0560*/  CS2R R28, SRZ ;  /* 0x00000000001c7805 */ /* 0x000fe2000001ff00 */
[----:B------:R-:W-:Y:S06]  /*0570*/  @P1 BRA `(.L_x_216) ;  /* 0x0000000400e81947 */ /* 0x000fec0003800000 */
        /* <DEDUP_REMOVED lines=98> */
[----:B------:R-:W-:Y:S01]  /*0ba0*/  VIADD R5, R2, 0x380 ;  /* 0x0000038002057836 */ /* 0x000fe20000000000 */
[----:B------:R-:W-:Y:S02]  /*0bb0*/  CS2R R8, SRZ ;  /* 0x0000000000087805 */ /* 0x000fe4000001ff00 */
[----:B------:R-:W-:Y:S02]  /*0bc0*/  CS2R R6, SRZ ;  /* 0x0000000000067805 */ /* 0x000fe4000001ff00 */
[----:B------:R-:W-:Y:S01]  /*0bd0*/  ISETP.GE.AND P1, PT, R5, R0, PT ;  /* 0x000000000500720c */ /* 0x000fe20003f26270 */
[----:B------:R-:W-:Y:S01]  /*0be0*/  VIADD R81, R73, 0x300 ;  /* 0x0000030049517836 */ /* 0x000fe20000000000 */
[----:B------:R-:W-:-:S11]  /*0bf0*/  CS2R R4, SRZ ;  /* 0x0000000000047805 */ /* 0x000fd6000001ff00 */
[----:B------:R-:W-:-:S04]  /*0c00*/  @!P1 VIADD R11, R73, 0x380 ;  /* 0x00000380490b9836 */ /* 0x000fc80000000000 */
[----:B------:R-:W-:-:S04]  /*0c10*/  @!P1 IMAD.WIDE.U32 R12, R11, 0x8, R62 ;  /* 0x000000080b0c9825 */ /* 0x000fc800078e003e */
[C---:B------:R-:W-:Y:S01]  /*0c20*/  @!P1 IMAD.WIDE.U32 R18, R11.reuse, 0x8, R60 ;  /* 0x000000080b129825 */ /* 0x040fe200078e003c */
[----:B------:R0:W5:Y:S03]  /*0c30*/  @!P1 LDG.E.64 R8, desc[UR4][R12.64] ;  /* 0x000000040c089981 */ /* 0x000166000c1e1b00 */
[C---:B------:R-:W-:Y:S01]  /*0c40*/  @!P1 IMAD.WIDE.U32 R78, R11.reuse, 0x8, R66 ;  /* 0x000000080b4e9825 */ /* 0x040fe200078e0042 */
[----:B------:R1:W5:Y:S03]  /*0c50*/  @!P1 LDG.E.64 R6, desc[UR4][R18.64] ;  /* 0x0000000412069981 */ /* 0x000366000c1e1b00 */
[----:B------:R-:W-:Y:S01]  /*0c60*/  @!P1 IMAD.WIDE.U32 R72, R11, 0x8, R64 ;  /* 0x000000080b489825 */ /* 0x000fe200078e0040 */
[----:B------:R-:W-:Y:S01]  /*0c70*/  CS2R R10, SRZ ;  /* 0x00000000000a7805 */ /* 0x000fe2000001ff00 */
[----:B------:R2:W5:Y:S02]  /*0c80*/  @!P1 LDG.E.64 R4, desc[UR4][R78.64] ;  /* 0x000000044e049981 */ /* 0x000564000c1e1b00 */
[----:B------:R-:W-:-:S03]  /*0c90*/  IMAD.WIDE.U32 R16, R81, 0x8, R62 ;  /* 0x0000000851107825 */ /* 0x000fc600078e003e */
[----:B------:R2:W5:Y:S01]  /*0ca0*/  @!P1 LDG.E.64 R10, desc[UR4][R72.64] ;  /* 0x00000004480a9981 */ /* 0x000562000c1e1b00 */
[----:B------:R-:W-:-:S03]  /*0cb0*/  IMAD.WIDE.U32 R14, R81, 0x8, R60 ;  /* 0x00000008510e7825 */ /* 0x000fc600078e003c */
[----:B------:R-:W5:Y:S01]  /*0cc0*/  LDG.E.64 R16, desc[UR4][R16.64] ;  /* 0x0000000410107981 */ /* 0x000f62000c1e1b00 */
[----:B0-----:R-:W-:-:S03]  /*0cd0*/  IMAD.WIDE.U32 R12, R81, 0x8, R66 ;  /* 0x00000008510c7825 */ /* 0x001fc600078e0042 */
[----:B------:R-:W5:Y:S01]  /*0ce0*/  LDG.E.64 R14, desc[UR4][R14.64] ;  /* 0x000000040e0e7981 */ /* 0x000f62000c1e1b00 */
[----:B-1----:R-:W-:-:S03]  /*0cf0*/  IMAD.WIDE.U32 R18, R81, 0x8, R64 ;  /* 0x0000000851127825 */ /* 0x002fc600078e0040 */
[----:B------:R-:W5:Y:S04]  /*0d00*/  LDG.E.64 R12, desc[UR4][R12.64] ;  /* 0x000000040c0c7981 */ /* 0x000f68000c1e1b00 */
[----:B--2---:R-:W5:Y:S02]  /*0d10*/  LDG.E.64 R18, desc[UR4][R18.64] ;  /* 0x0000000412127981 */ /* 0x004f64000c1e1b00 */
.L_x_216:
[----:B------:R-:W-:Y:S05]  /*0d20*/  BSYNC B0 ;  /* 0x0000000000007941 */ /* 0x000fea0003800000 */
.L_x_215:
[----:B------:R-:W0:Y:S01]  /*0d30*/  LDC.64 R72, c[0x0][0x220] ;  /* 0x00008800ff487b82 */ /* 0x000e220000000a00 */
[----:B------:R-:W-:Y:S01]  /*0d40*/  BSSY B1, `(.L_x_217) ;  /* 0x0000024000017945 */ /* 0x000fe20003800000 */
[----:B------:R-:W-:Y:S02]  /*0d50*/  CS2R R62, SRZ ;  /* 0x00000000003e7805 */ /* 0x000fe4000001ff00 */
[----:B------:R-:W-:Y:S02]  /*0d60*/  CS2R R64, SRZ ;  /* 0x0000000000407805 */ /* 0x000fe4000001ff00 */
[----:B------:R-:W-:Y:S01]  /*0d70*/  CS2R R66, SRZ ;  /* 0x0000000000427805 */ /* 0x000fe2000001ff00 */
[----:B0-----:R-:W-:Y:S01]  /*0d80*/  DADD R60, -R72, 1 ;  /* 0x3ff00000483c7429 */ /* 0x001fe20000000100 */
[----:B------:R-:W-:Y:S10]  /*0d90*/  @P0 BRA `(.L_x_218) ;  /* 0x0000000000780947 */ /* 0x000ff40003800000 */
[C---:B-----5:R-:W-:Y:S01]  /*0da0*/  DMUL R68, R60.reuse, R68 ;  /* 0x000000443c447228 */ /* 0x060fe20000000000 */
[----:B------:R-:W-:Y:S01]  /*0db0*/  ULDC.64 UR6, c[0x0][0x228] ;  /* 0x00008a0000067ab9 */ /* 0x000fe20000000a00 */
[----:B------:R-:W-:Y:S01]  /*0dc0*/  DMUL R70, R60, R70 ;  /* 0x000000463c467228 */ /* 0x000fe20000000000 */
[----:B------:R-:W-:Y:S01]  /*0dd0*/  BSSY B2, `(.L_x_219) ;  /* 0x0000018000027945 */ /* 0x000fe20003800000 */
[C---:B------:R-:W-:Y:S01]  /*0de0*/  DADD R62, R74.reuse, UR6 ;  /* 0x000000064a3e7e29 */ /* 0x040fe20008000000 */
[----:B------:R-:W-:Y:S02]  /*0df0*/  ULDC.64 UR6, c[0x0][0x218] ;  /* 0x0000860000067ab9 */ /* 0x000fe40000000a00 */
[----:B------:R-:W-:Y:S02]  /*0e00*/  DMUL R64, R74, UR6 ;  /* 0x000000064a407c28 */ /* 0x000fe40008000000 */
[----:B------:R-:W-:Y:S01]  /*0e10*/  DFMA R66, R76, R72, R68 ;  /* 0x000000484c42722b */ /* 0x000fe20000000044 */
[----:B------:R-:W0:Y:S01]  /*0e20*/  MUFU.RSQ64H R69, R63 ;  /* 0x0000003f00457308 */ /* 0x000e220000001c00 */
[----:B------:R-:W-:-:S04]  /*0e30*/  IMAD.MOV.U32 R68, RZ, RZ, RZ ;  /* 0x000000ffff447224 */ /* 0x000fc800078e00ff */
[----:B------:R-:W-:Y:S01]  /*0e40*/  DFMA R64, R64, R72, R70 ;  /* 0x000000484040722b */ /* 0x000fe20000000046 */
[----:B------:R-:W-:Y:S02]  /*0e50*/  IMAD.MOV.U32 R70, RZ, RZ, 0x0 ;  /* 0x00000000ff467424 */ /* 0x000fe400078e00ff */
[----:B------:R-:W-:Y:S01]  /*0e60*/  IMAD.MOV.U32 R71, RZ, RZ, 0x3fd80000 ;  /* 0x3fd80000ff477424 */ /* 0x000fe200078e00ff */
[----:B0-----:R-:W-:-:S08]  /*0e70*/  DMUL R72, R68, R68 ;  /* 0x0000004444487228 */ /* 0x001fd00000000000 */
[----:B------:R-:W-:-:S08]  /*0e80*/  DFMA R72, R62, -R72, 1 ;  /* 0x3ff000003e48742b */ /* 0x000fd00000000848 */
[----:B------:R-:W-:Y:S02]  /*0e90*/  DFMA R70, R72, R70, 0.5 ;  /* 0x3fe000004846742b */ /* 0x000fe40000000046 */
[----:B------:R-:W-:-:S08]  /*0ea0*/  DMUL R72, R68, R72 ;  /* 0x0000004844487228 */ /* 0x000fd00000000000 */
[----:B------:R-:W-:Y:S01]  /*0eb0*/  DFMA R68, R70, R72, R68 ;  /* 0x000000484644722b */ /* 0x000fe20000000044 */
[----:B------:R-:W-:-:S05]  /*0ec0*/  VIADD R70, R63, 0xfff00000 ;  /* 0xfff000003f467836 */ /* 0x000fca0000000000 */
[----:B------:R-:W-:-:S13]  /*0ed0*/  ISETP.GE.U32.AND P0, PT, R70, 0x7fe00000, PT ;  /* 0x7fe000004600780c */ /* 0x000fda0003f06070 */
[----:B------:R-:W-:Y:S05]  /*0ee0*/  @!P0 BRA `(.L_x_220) ;  /* 0x0000000000188947 */ /* 0x000fea0003800000 */
[----:B------:R-:W-:Y:S01]  /*0ef0*/  IMAD.MOV.U32 R74, RZ, RZ, R62 ;  /* 0x000000ffff4a7224 */ /* 0x000fe200078e003e */
[----:B------:R-:W-:Y:S01]  /*0f00*/  MOV R76, 0xf30 ;  /* 0x00000f30004c7802 */ /* 0x000fe20000000f00 */
[----:B------:R-:W-:-:S07]  /*0f10*/  IMAD.MOV.U32 R75, RZ, RZ, R63 ;  /* 0x000000ffff4b7224 */ /* 0x000fce00078e003f */
[----:B------:R-:W-:Y:S05]  /*0f20*/  CALL.REL.NOINC `($__internal_1_$__cuda_sm20_drsqrt_f64_slowpath_v2) ;  /* 0x0000001400547944 */ /* 0x000fea0003c00000 */
[----:B------:R-:W-:Y:S02]  /*0f30*/  IMAD.MOV.U32 R68, RZ, RZ, R75 ;  /* 0x000000ffff447224 */ /* 0x000fe400078e004b */
[----:B------:R-:W-:-:S07]  /*0f40*/  IMAD.MOV.U32 R69, RZ, RZ, R74 ;  /* 0x000000ffff457224 */ /* 0x000fce00078e004a */
.L_x_220:
[----:B------:R-:W-:Y:S05]  /*0f50*/  BSYNC B2 ;  /* 0x0000000000027941 */ /* 0x000fea0003800000 */
.L_x_219:
[----:B------:R-:W-:Y:S02]  /*0f60*/  IMAD.MOV.U32 R62, RZ, RZ, R68 ;  /* 0x000000ffff3e7224 */ /* 0x000fe400078e0044 */
[----:B------:R-:W-:-:S07]  /*0f70*/  IMAD.MOV.U32 R63, RZ, RZ, R69 ;  /* 0x000000ffff3f7224 */ /* 0x000fce00078e0045 */
.L_x_218:
[----:B------:R-:W-:Y:S05]  /*0f80*/  BSYNC B1 ;  /* 0x0000000000017941 */ /* 0x000fea0003800000 */
.L_x_217:
[----:B-----5:R-:W-:Y:S01]  /*0f90*/  VIADD R69, R2, 0x80 ;  /* 0x0000008002457836 */ /* 0x020fe20000000000 */
[----:B------:R-:W-:Y:S01]  /*0fa0*/  BSSY B1, `(.L_x_221) ;  /* 0x0000026000017945 */ /* 0x000fe20003800000 */
[----:B------:R-:W-:Y:S02]  /*0fb0*/  CS2R R70, SRZ ;  /* 0x0000000000467805 */ /* 0x000fe4000001ff00 */
[----:B------:R-:W-:Y:S02]  /*0fc0*/  CS2R R72, SRZ ;  /* 0x0000000000487805 */ /* 0x000fe4000001ff00 */
[----:B------:R-:W-:Y:S02]  /*0fd0*/  ISETP.GE.AND P0, PT, R69, R0, PT ;  /* 0x000000004500720c */ /* 0x000fe40003f06270 */
[----:B------:R-:W-:-:S11]  /*0fe0*/  CS2R R68, SRZ ;  /* 0x0000000000447805 */ /* 0x000fd6000001ff00 */
[----:B------:R-:W-:Y:S05]  /*0ff0*/  @P0 BRA `(.L_x_222) ;  /* 0x0000000000800947 */ /* 0x000fea0003800000 */
[----:B------:R-:W-:Y:S01]  /*1000*/  ULDC.64 UR6, c[0x0][0x228] ;  /* 0x00008a0000067ab9 */ /* 0x000fe20000000a00 */
[----:B------:R-:W-:Y:S01]  /*1010*/  DMUL R56, R60, R56 ;  /* 0x000000383c387228 */ /* 0x000fe20000000000 */
[----:B------:R-:W-:Y:S01]  /*1020*/  IMAD.MOV.U32 R70, RZ, RZ, RZ ;  /* 0x000000ffff467224 */ /* 0x000fe200078e00ff */
[----:B------:R-:W-:Y:S01]  /*1030*/  DADD R68, R54, UR6 ;  /* 0x0000000636447e29 */ /* 0x000fe20008000000 */
[----:B------:R-:W-:Y:S01]  /*1040*/  ULDC.64 UR8, c[0x0][0x220] ;  /* 0x0000880000087ab9 */ /* 0x000fe20000000a00 */
[----:B------:R-:W-:Y:S01]  /*1050*/  IMAD.MOV.U32 R74, RZ, RZ, 0x0 ;  /* 0x00000000ff4a7424 */ /* 0x000fe200078e00ff */
[----:B------:R-:W-:Y:S01]  /*1060*/  ULDC.64 UR6, c[0x0][0x218] ;  /* 0x0000860000067ab9 */ /* 0x000fe20000000a00 */
[----:B------:R-:W-:Y:S01]  /*1070*/  IMAD.MOV.U32 R75, RZ, RZ, 0x3fd80000 ;  /* 0x3fd80000ff4b7424 */ /* 0x000fe200078e00ff */
[----:B------:R-:W-:Y:S01]  /*1080*/  DMUL R58, R60, R58 ;  /* 0x0000003a3c3a7228 */ /* 0x000fe20000000000 */
[----:B------:R-:W0:Y:S01]  /*1090*/  MUFU.RSQ64H R71, R69 ;  /* 0x0000004500477308 */ /* 0x000e220000001c00 */
[----:B------:R-:W-:Y:S01]  /*10a0*/  DFMA R72, R52, UR8, R56 ;  /* 0x0000000834487c2b */ /* 0x000fe20008000038 */
[----:B------:R-:W-:Y:S01]  /*10b0*/  BSSY B2, `(.L_x_223) ;  /* 0x0000012000027945 */ /* 0x000fe20003800000 */
[----:B------:R-:W-:-:S02]  /*10c0*/  DMUL R54, R54, UR6 ;  /* 0x0000000636367c28 */ /* 0x000fc40008000000 */
[----:B0-----:R-:W-:-:S08]  /*10d0*/  DMUL R52, R70, R70 ;  /* 0x0000004646347228 */ /* 0x001fd00000000000 */
[----:B------:R-:W-:-:S08]  /*10e0*/  DFMA R52, R68, -R52, 1 ;  /* 0x3ff000004434742b */ /* 0x000fd00000000834 */
[----:B------:R-:W-:Y:S02]  /*10f0*/  DFMA R74, R52, R74, 0.5 ;  /* 0x3fe00000344a742b */ /* 0x000fe4000000004a */
[----:B------:R-:W-:-:S08]  /*1100*/  DMUL R52, R70, R52 ;  /* 0x0000003446347228 */ /* 0x000fd00000000000 */
[----:B------:R-:W-:Y:S01]  /*1110*/  DFMA R74, R74, R52, R70 ;  /* 0x000000344a4a722b */ /* 0x000fe20000000046 */
[----:B------:R-:W-:Y:S01]  /*1120*/  VIADD R52, R69, 0xfff00000 ;  /* 0xfff0000045347836 */ /* 0x000fe20000000000 */
[----:B------:R-:W-:-:S04]  /*1130*/  DFMA R70, R54, UR8, R58 ;  /* 0x0000000836467c2b */ /* 0x000fc8000800003a */
[----:B------:R-:W-:-:S13]  /*1140*/  ISETP.GE.U32.AND P0, PT, R52, 0x7fe00000, PT ;  /* 0x7fe000003400780c */ /* 0x000fda0003f06070 */
[----:B------:R-:W-:Y:S05]  /*1150*/  @!P0 BRA `(.L_x_224) ;  /* 0x00000000001c8947 */ /* 0x000fea0003800000 */
[----:B------:R-:W-:Y:S01]  /*1160*/  IMAD.MOV.U32 R74, RZ, RZ, R68 ;  /* 0x000000ffff4a7224 */ /* 0x000fe200078e0044 */
[----:B------:R-:W-:Y:S01]  /*1170*/  MOV R76, 0x11a0 ;  /* 0x000011a0004c7802 */ /* 0x000fe20000000f00 */
[----:B------:R-:W-:-:S07]  /*1180*/  IMAD.MOV.U32 R75, RZ, RZ, R69 ;  /* 0x000000ffff4b7224 */ /* 0x000fce00078e0045 */
[----:B------:R-:W-:Y:S05]  /*1190*/  CALL.REL.NOINC `($__internal_1_$__cuda_sm20_drsqrt_f64_slowpath_v2) ;  /* 0x0000001000b87944 */ /* 0x000fea0003c00000 */
[----:B------:R-:W-:-:S04]  /*11a0*/  LOP3.LUT R75, R75, R74, RZ, 0x3c, !PT ;  /* 0x0000004a4b4b7212 */ /* 0x000fc800078e3cff */
[----:B------:R-:W-:-:S04]  /*11b0*/  LOP3.LUT R74, R75, R74, RZ, 0x3c, !PT ;  /* 0x0000004a4b4a7212 */ /* 0x000fc800078e3cff */
[----:B------:R-:W-:-:S07]  /*11c0*/  LOP3.LUT R75, R75, R74, RZ, 0x3c, !PT ;  /* 0x0000004a4b4b7212 */ /* 0x000fce00078e3cff */
.L_x_224:
[----:B------:R-:W-:Y:S05]  /*11d0*/  BSYNC B2 ;  /* 0x0000000000027941 */ /* 0x000fea0003800000 */
.L_x_223:
[----:B------:R-:W-:Y:S02]  /*11e0*/  IMAD.MOV.U32 R68, RZ, RZ, R74 ;  /* 0x000000ffff447224 */ /* 0x000fe400078e004a */
[----:B------:R-:W-:-:S07]  /*11f0*/  IMAD.MOV.U32 R69, RZ, RZ, R75 ;  /* 0x000000ffff457224 */ /* 0x000fce00078e004b */
.L_x_222:
[----:B------:R-:W-:Y:S05]  /*1200*/  BSYNC B1 ;  /* 0x0000000000017941 */ /* 0x000fea0003800000 */
.L_x_221:
[----:B------:R-:W-:Y:S01]  /*1210*/  VIADD R53, R2, 0x100 ;  /* 0x0000010002357836 */ /* 0x000fe20000000000 */
[----:B------:R-:W-:Y:S01]  /*1220*/  BSSY B1, `(.L_x_225) ;  /* 0x0000021000017945 */ /* 0x000fe20003800000 */
[----:B------:R-:W-:Y:S02]  /*1230*/  CS2R R56, SRZ ;  /* 0x0000000000387805 */ /* 0x000fe4000001ff00 */
[----:B------:R-:W-:Y:S02]  /*1240*/  CS2R R54, SRZ ;  /* 0x0000000000367805 */ /* 0x000fe4000001ff00 */
[----:B------:R-:W-:Y:S02]  /*1250*/  ISETP.GE.AND P0, PT, R53, R0, PT ;  /* 0x000000003500720c */ /* 0x000fe40003f06270 */
[----:B------:R-:W-:-:S11]  /*1260*/  CS2R R52, SRZ ;  /* 0x0000000000347805 */ /* 0x000fd6000001ff00 */
[----:B------:R-:W-:Y:S05]  /*1270*/  @P0 BRA `(.L_x_226) ;  /* 0x00000000006c0947 */ /* 0x000fea0003800000 */
[----:B------:R-:W-:Y:S01]  /*1280*/  ULDC.64 UR6, c[0x0][0x228] ;  /* 0x00008a0000067ab9 */ /* 0x000fe20000000a00 */
[----:B------:R-:W-:Y:S01]  /*1290*/  IMAD.MOV.U32 R56, RZ, RZ, RZ ;  /* 0x000000ffff387224 */ /* 0x000fe200078e00ff */
[----:B------:R-:W-:Y:S01]  /*12a0*/  DADD R74, R46, UR6 ;  /* 0x000000062e4a7e29 */ /* 0x000fe20008000000 */
[----:B------:R-:W-:Y:S01]  /*12b0*/  IMAD.MOV.U32 R52, RZ, RZ, 0x0 ;  /* 0x00000000ff347424 */ /* 0x000fe200078e00ff */
[C---:B------:R-:W-:Y:S01]  /*12c0*/  DMUL R48, R60.reuse, R48 ;  /* 0x000000303c307228 */ /* 0x040fe20000000000 */
[----:B------:R-:W-:Y:S01]  /*12d0*/  IMAD.MOV.U32 R53, RZ, RZ, 0x3fd80000 ;  /* 0x3fd80000ff357424 */ /* 0x000fe200078e00ff */
[----:B------:R-:W-:Y:S01]  /*12e0*/  ULDC.64 UR8, c[0x0][0x220] ;  /* 0x0000880000087ab9 */ /* 0x000fe20000000a00 */
[----:B------:R-:W-:Y:S01]  /*12f0*/  ULDC.64 UR6, c[0x0][0x218] ;  /* 0x0000860000067ab9 */ /* 0x000fe20000000a00 */
[----:B------:R-:W0:Y:S01]  /*1300*/  MUFU.RSQ64H R57, R75 ;  /* 0x0000004b00397308 */ /* 0x000e220000001c00 */
[----:B------:R-:W-:Y:S01]  /*1310*/  DMUL R50, R60, R50 ;  /* 0x000000323c327228 */ /* 0x000fe20000000000 */
[----:B------:R-:W-:Y:S01]  /*1320*/  BSSY B2, `(.L_x_226) ;  /* 0x0000010000027945 */ /* 0x000fe20003800000 */
[----:B------:R-:W-:-:S02]  /*1330*/  DMUL R46, R46, UR6 ;  /* 0x000000062e2e7c28 */ /* 0x000fc40008000000 */
[----:B0-----:R-:W-:-:S08]  /*1340*/  DMUL R54, R56, R56 ;  /* 0x0000003838367228 */ /* 0x001fd00000000000 */
[----:B------:R-:W-:-:S08]  /*1350*/  DFMA R54, R74, -R54, 1 ;  /* 0x3ff000004a36742b */ /* 0x000fd00000000836 */
[----:B------:R-:W-:Y:S02]  /*1360*/  DFMA R52, R54, R52, 0.5 ;  /* 0x3fe000003634742b */ /* 0x000fe40000000034 */
[----:B------:R-:W-:-:S08]  /*1370*/  DMUL R54, R56, R54 ;  /* 0x0000003638367228 */ /* 0x000fd00000000000 */
[----:B------:R-:W-:Y:S02]  /*1380*/  DFMA R56, R52, R54, R56 ;  /* 0x000000363438722b */ /* 0x000fe40000000038 */
[----:B------:R-:W-:Y:S01]  /*1390*/  DFMA R52, R44, UR8, R48 ;  /* 0x000000082c347c2b */ /* 0x000fe20008000030 */
[----:B------:R-:W-:Y:S01]  /*13a0*/  VIADD R44, R75, 0xfff00000 ;  /* 0xfff000004b2c7836 */ /* 0x000fe20000000000 */
[----:B------:R-:W-:-:S04]  /*13b0*/  DFMA R54, R46, UR8, R50 ;  /* 0x000000082e367c2b */ /* 0x000fc80008000032 */
[----:B------:R-:W-:-:S13]  /*13c0*/  ISETP.GE.U32.AND P0, PT, R44, 0x7fe00000, PT ;  /* 0x7fe000002c00780c */ /* 0x000fda0003f06070 */
[----:B------:R-:W-:Y:S05]  /*13d0*/  @!P0 BRA `(.L_x_227) ;  /* 0x0000000000108947 */ /* 0x000fea0003800000 */
[----:B------:R-:W-:-:S07]  /*13e0*/  MOV R76, 0x1400 ;  /* 0x00001400004c7802 */ /* 0x000fce0000000f00 */
[----:B------:R-:W-:Y:S05]  /*13f0*/  CALL.REL.NOINC `($__internal_1_$__cuda_sm20_drsqrt_f64_slowpath_v2) ;  /* 0x0000001000207944 */ /* 0x000fea0003c00000 */
[----:B------:R-:W-:Y:S02]  /*1400*/  IMAD.MOV.U32 R56, RZ, RZ, R75 ;  /* 0x000000ffff387224 */ /* 0x000fe400078e004b */
[----:B------:R-:W-:-:S07]  /*1410*/  IMAD.MOV.U32 R57, RZ, RZ, R74 ;  /* 0x000000ffff397224 */ /* 0x000fce00078e004a */
.L_x_227:
[----:B------:R-:W-:Y:S05]  /*1420*/  BSYNC B2 ;  /* 0x0000000000027941 */ /* 0x000fea0003800000 */
.L_x_226:
[----:B------:R-:W-:Y:S05]  /*1430*/  BSYNC B1 ;  /* 0x0000000000017941 */ /* 0x000fea0003800000 */
.L_x_225:
        /* <DEDUP_REMOVED lines=10> */
[----:B------:R-:W-:Y:S01]  /*14e0*/  ULDC.64 UR6, c[0x0][0x218] ;  /* 0x0000860000067ab9 */ /* 0x000fe20000000a00 */
[----:B------:R-:W-:Y:S01]  /*14f0*/  DMUL R42, R60, R42 ;  /* 0x0000002a3c2a7228 */ /* 0x000fe20000000000 */
[----:B------:R-:W-:Y:S01]  /*1500*/  ULDC.64 UR8, c[0x0][0x220] ;  /* 0x0000880000087ab9 */ /* 0x000fe20000000a00 */
[----:B------:R-:W-:Y:S01]  /*1510*/  DMUL R38, R38, UR6 ;  /* 0x0000000626267c28 */ /* 0x000fe20008000000 */
[----:B------:R-:W-:Y:S01]  /*1520*/  BSSY B2, `(.L_x_229) ;  /* 0x0000013000027945 */ /* 0x000fe20003800000 */
[----:B------:R-:W0:Y:S01]  /*1530*/  MUFU.RSQ64H R49, R75 ;  /* 0x0000004b00317308 */ /* 0x000e220000001c00 */
[----:B------:R-:W-:-:S05]  /*1540*/  DMUL R44, R60, R40 ;  /* 0x000000283c2c7228 */ /* 0x000fca0000000000 */
[----:B------:R-:W-:Y:S01]  /*1550*/  DFMA R46, R38, UR8, R42 ;  /* 0x00000008262e7c2b */ /* 0x000fe2000800002a */
[----:B------:R-:W-:Y:S02]  /*1560*/  VIADD R38, R75, 0xfff00000 ;  /* 0xfff000004b267836 */ /* 0x000fe40000000000 */
[----:B------:R-:W-:Y:S01]  /*1570*/  DFMA R44, R36, UR8, R44 ;  /* 0x00000008242c7c2b */ /* 0x000fe2000800002c */
[----:B------:R-:W-:Y:S02]  /*1580*/  IMAD.MOV.U32 R36, RZ, RZ, 0x0 ;  /* 0x00000000ff247424 */ /* 0x000fe400078e00ff */
[----:B------:R-:W-:Y:S01]  /*1590*/  IMAD.MOV.U32 R37, RZ, RZ, 0x3fd80000 ;  /* 0x3fd80000ff257424 */ /* 0x000fe200078e00ff */
[----:B------:R-:W-:Y:S01]  /*15a0*/  ISETP.GE.U32.AND P0, PT, R38, 0x7fe00000, PT ;  /* 0x7fe000002600780c */ /* 0x000fe20003f06070 */
[----:B0-----:R-:W-:-:S08]  /*15b0*/  DMUL R40, R48, R48 ;  /* 0x0000003030287228 */ /* 0x001fd00000000000 */
[----:B------:R-:W-:-:S08]  /*15c0*/  DFMA R40, R74, -R40, 1 ;  /* 0x3ff000004a28742b */ /* 0x000fd00000000828 */
[----:B------:R-:W-:Y:S02]  /*15d0*/  DFMA R36, R40, R36, 0.5 ;  /* 0x3fe000002824742b */ /* 0x000fe40000000024 */
[----:B------:R-:W-:-:S08]  /*15e0*/  DMUL R40, R48, R40 ;  /* 0x0000002830287228 */ /* 0x000fd00000000000 */
[----:B------:R-:W-:Y:S01]  /*15f0*/  DFMA R48, R36, R40, R48 ;  /* 0x000000282430722b */ /* 0x000fe20000000030 */
[----:B------:R-:W-:Y:S10]  /*1600*/  @!P0 BRA `(.L_x_230) ;  /* 0x0000000000108947 */ /* 0x000ff40003800000 */
[----:B------:R-:W-:-:S07]  /*1610*/  MOV R76, 0x1630 ;  /* 0x00001630004c7802 */ /* 0x000fce0000000f00 */
[----:B------:R-:W-:Y:S05]  /*1620*/  CALL.REL.NOINC `($__internal_1_$__cuda_sm20_drsqrt_f64_slowpath_v2) ;  /* 0x0000000c00947944 */ /* 0x000fea0003c00000 */
[----:B------:R-:W-:Y:S02]  /*1630*/  IMAD.MOV.U32 R48, RZ, RZ, R75 ;  /* 0x000000ffff307224 */ /* 0x000fe400078e004b */
[----:B------:R-:W-:-:S07]  /*1640*/  IMAD.MOV.U32 R49, RZ, RZ, R74 ;  /* 0x000000ffff317224 */ /* 0x000fce00078e004a */
.L_x_230:
[----:B------:R-:W-:Y:S05]  /*1650*/  BSYNC B2 ;  /* 0x0000000000027941 */ /* 0x000fea0003800000 */
.L_x_229:
[----:B------:R-:W-:Y:S05]  /*1660*/  BSYNC B1 ;  /* 0x0000000000017941 */ /* 0x000fea0003800000 */
.L_x_228:
        /* <DEDUP_REMOVED lines=17> */
[----:B------:R-:W-:Y:S01]  /*1780*/  VIADD R42, R75, 0xfff00000 ;  /* 0xfff000004b2a7836 */ /* 0x000fe20000000000 */
[----:B------:R-:W-:Y:S01]  /*1790*/  DFMA R36, R28, UR8, R36 ;  /* 0x000000081c247c2b */ /* 0x000fe20008000024 */
[----:B------:R-:W-:Y:S02]  /*17a0*/  IMAD.MOV.U32 R28, RZ, RZ, 0x0 ;  /* 0x00000000ff1c7424 */ /* 0x000fe400078e00ff */
[----:B------:R-:W-:Y:S01]  /*17b0*/  IMAD.MOV.U32 R29, RZ, RZ, 0x3fd80000 ;  /* 0x3fd80000ff1d7424 */ /* 0x000fe200078e00ff */
        /* <DEDUP_REMOVED lines=12> */
.L_x_233:
[----:B------:R-:W-:Y:S05]  /*1880*/  BSYNC B2 ;  /* 0x0000000000027941 */ /* 0x000fea0003800000 */
.L_x_232:
[----:B------:R-:W-:Y:S05]  /*1890*/  BSYNC B1 ;  /* 0x0000000000017941 */ /* 0x000fea0003800000 */
.L_x_231:
[----:B------:R-:W-:Y:S01]  /*18a0*/  VIADD R29, R2, 0x280 ;  /* 0x00000280021d7836 */ /* 0x000fe20000000000 */
[----:B------:R-:W-:Y:S01]  /*18b0*/  BSSY B1, `(.L_x_234) ;  /* 0x0000022000017945 */ /* 0x000fe20003800000 */
[----:B------:R-:W-:Y:S02]  /*18c0*/  CS2R R34, SRZ ;  /* 0x0000000000227805 */ /* 0x000fe4000001ff00 */
        /* <DEDUP_REMOVED lines=31> */
.L_x_236:
[----:B------:R-:W-:Y:S05]  /*1ac0*/  BSYNC B2 ;  /* 0x0000000000027941 */ /* 0x000fea0003800000 */
.L_x_235:
[----:B------:R-:W-:Y:S05]  /*1ad0*/  BSYNC B1 ;  /* 0x0000000000017941 */ /* 0x000fea0003800000 */
.L_x_234:
[----:B------:R-:W-:Y:S01]  /*1ae0*/  VIADD R21, R2, 0x300 ;  /* 0x0000030002157836 */ /* 0x000fe20000000000 */
[----:B------:R-:W-:Y:S01]  /*1af0*/  BSSY B1, `(.L_x_237) ;  /* 0x0000020000017945 */ /* 0x000fe20003800000 */
[----:B------:R-:W-:-:S03]  /*1b00*/  CS2R R22, SRZ ;  /* 0x0000000000167805 */ /* 0x000fc6000001ff00 */
[----:B------:R-:W-:Y:S02]  /*1b10*/  ISETP.GE.AND P0, PT, R21, R0, PT ;  /* 0x000000001500720c */ /* 0x000fe40003f06270 */
[----:B------:R-:W-:-:S11]  /*1b20*/  CS2R R20, SRZ ;  /* 0x0000000000147805 */ /* 0x000fd6000001ff00 */
[----:B------:R-:W-:Y:S05]  /*1b30*/  @P0 BRA `(.L_x_238) ;  /* 0x00000000006c0947 */ /* 0x000fea0003800000 */
[----:B------:R-:W-:Y:S01]  /*1b40*/  ULDC.64 UR6, c[0x0][0x228] ;  /* 0x00008a0000067ab9 */ /* 0x000fe20000000a00 */
[----:B------:R-:W-:Y:S01]  /*1b50*/  IMAD.MOV.U32 R24, RZ, RZ, RZ ;  /* 0x000000ffff187224 */ /* 0x000fe200078e00ff */
[----:B------:R-:W-:Y:S01]  /*1b60*/  DADD R74, R14, UR6 ;  /* 0x000000060e4a7e29 */ /* 0x000fe20008000000 */
[----:B------:R-:W-:Y:S01]  /*1b70*/  IMAD.MOV.U32 R26, RZ, RZ, 0x0 ;  /* 0x00000000ff1a7424 */ /* 0x000fe200078e00ff */
[----:B------:R-:W-:Y:S01]  /*1b80*/  ULDC.64 UR6, c[0x0][0x218] ;  /* 0x0000860000067ab9 */ /* 0x000fe20000000a00 */
[----:B------:R-:W-:Y:S01]  /*1b90*/  IMAD.MOV.U32 R27, RZ, RZ, 0x3fd80000 ;  /* 0x3fd80000ff1b7424 */ /* 0x000fe200078e00ff */
[C---:B------:R-:W-:Y:S01]  /*1ba0*/  DMUL R16, R60.reuse, R16 ;  /* 0x000000103c107228 */ /* 0x040fe20000000000 */
[----:B------:R-:W-:Y:S01]  /*1bb0*/  BSSY B2, `(.L_x_238) ;  /* 0x0000013000027945 */ /* 0x000fe20003800000 */
[----:B------:R-:W0:Y:S01]  /*1bc0*/  MUFU.RSQ64H R25, R75 ;  /* 0x0000004b00197308 */ /* 0x000e220000001c00 */
[----:B------:R-:W-:Y:S02]  /*1bd0*/  DMUL R18, R60, R18 ;  /* 0x000000123c127228 */ /* 0x000fe40000000000 */
[----:B------:R-:W-:Y:S01]  /*1be0*/  DMUL R14, R14, UR6 ;  /* 0x000000060e0e7c28 */ /* 0x000fe20008000000 */
[----:B------:R-:W-:Y:S01]  /*1bf0*/  VIADD R42, R75, 0xfff00000 ;  /* 0xfff000004b2a7836 */ /* 0x000fe20000000000 */
[----:B------:R-:W-:-:S04]  /*1c00*/  ULDC.64 UR6, c[0x0][0x220] ;  /* 0x0000880000067ab9 */ /* 0x000fc80000000a00 */
[----:B------:R-:W-:Y:S02]  /*1c10*/  ISETP.GE.U32.AND P0, PT, R42, 0x7fe00000, PT ;  /* 0x7fe000002a00780c */ /* 0x000fe40003f06070 */
        /* <DEDUP_REMOVED lines=8> */
[----:B------:R-:W-:-:S07]  /*1ca0*/  MOV R76, 0x1cc0 ;  /* 0x00001cc0004c7802 */ /* 0x000fce0000000f00 */
[----:B------:R-:W-:Y:S05]  /*1cb0*/  CALL.REL.NOINC `($__internal_1_$__cuda_sm20_drsqrt_f64_slowpath_v2) ;  /* 0x0000000400f07944 */ /* 0x000fea0003c00000 */
[----:B------:R-:W-:Y:S02]  /*1cc0*/  IMAD.MOV.U32 R34, RZ, RZ, R75 ;  /* 0x000000ffff227224 */ /* 0x000fe400078e004b */
[----:B------:R-:W-:-:S07]  /*1cd0*/  IMAD.MOV.U32 R35, RZ, RZ, R74 ;  /* 0x000000ffff237224 */ /* 0x000fce00078e004a */
.L_x_239:
[----:B------:R-:W-:Y:S05]  /*1ce0*/  BSYNC B2 ;  /* 0x0000000000027941 */ /* 0x000fea0003800000 */
.L_x_238:
[----:B------:R-:W-:Y:S05]  /*1cf0*/  BSYNC B1 ;  /* 0x0000000000017941 */ /* 0x000fea0003800000 */
.L_x_237:
        /* <DEDUP_REMOVED lines=33> */
.L_x_242:
[----:B------:R-:W-:Y:S05]  /*1f10*/  BSYNC B2 ;  /* 0x0000000000027941 */ /* 0x000fea0003800000 */
.L_x_241:
[----:B------:R-:W-:Y:S05]  /*1f20*/  BSYNC B1 ;  /* 0x0000000000017941 */ /* 0x000fea0003800000 */
.L_x_240:
[----:B------:R-:W-:-:S13]  /*1f30*/  ISETP.GE.AND P0, PT, R2, R0, PT ;  /* 0x000000000200720c */ /* 0x000fda0003f06270 */
[----:B------:R-:W-:Y:S05]  /*1f40*/  @P0 EXIT ;  /* 0x000000000000094d */ /* 0x000fea0003800000 */
[----:B------:R-:W0:Y:S01]  /*1f50*/  LDC.64 R4, c[0x0][0x238] ;  /* 0x00008e00ff047b82 */ /* 0x000e220000000a00 */
[----:B------:R-:W-:Y:S02]  /*1f60*/  VIADD R19, R2, 0x80 ;  /* 0x0000008002137836 */ /* 0x000fe40000000000 */
[----:B------:R-:W-:-:S03]  /*1f70*/  IMAD R11, R3, 0x400, R2 ;  /* 0x00000400030b7824 */ /* 0x000fc600078e0202 */
[----:B------:R-:W-:Y:S02]  /*1f80*/  ISETP.GE.AND P0, PT, R19, R0, PT ;  /* 0x000000001300720c */ /* 0x000fe40003f06270 */
        /* <DEDUP_REMOVED lines=9> */
[----:B0-----:R-:W-:Y:S02]  /*2020*/  VIADD R19, R2, 0x100 ;  /* 0x0000010002137836 */ /* 0x001fe40000000000 */
[----:B------:R-:W-:-:S03]  /*2030*/  VIADD R27, R11, 0x80 ;  /* 0x000000800b1b7836 */ /* 0x000fc60000000000 */
[----:B------:R-:W-:Y:S01]  /*2040*/  ISETP.GE.AND P0, PT, R19, R0, PT ;  /* 0x000000001300720c */ /* 0x000fe20003f06270 */
[----:B------:R-:W-:-:S04]  /*2050*/  IMAD.WIDE.U32 R18, R27, 0x8, R4 ;  /* 0x000000081b127825 */ /* 0x000fc800078e0004 */
[C---:B------:R-:W-:Y:S01]  /*2060*/  IMAD.WIDE.U32 R24, R27.reuse, 0x8, R6 ;  /* 0x000000081b187825 */ /* 0x040fe200078e0006 */
[----:B------:R0:W-:Y:S03]  /*2070*/  STG.E.64 desc[UR4][R18.64], R72 ;  /* 0x0000004812007986 */ /* 0x0001e6000c101b04 */
[----:B------:R-:W-:Y:S01]  /*2080*/  IMAD.WIDE.U32 R26, R27, 0x8, R8 ;  /* 0x000000081b1a7825 */ /* 0x000fe200078e0008 */
[----:B------:R0:W-:Y:S04]  /*2090*/  STG.E.64 desc[UR4][R24.64], R70 ;  /* 0x0000004618007986 */ /* 0x0001e8000c101b04 */
        /* <DEDUP_REMOVED lines=42> */
[----:B------:R-:W1:Y:S01]  /*2340*/  LDC R0, c[0x0][0x210] ;  /* 0x00008400ff007b82 */ /* 0x000e620000000800 */
[----:B0-----:R-:W-:Y:S02]  /*2350*/  VIADD R19, R2, 0x380 ;  /* 0x0000038002137836 */ /* 0x001fe40000000000 */
[----:B------:R-:W-:Y:S02]  /*2360*/  VIADD R25, R11, 0x300 ;  /* 0x000003000b197836 */ /* 0x000fe40000000000 */
[----:B-1----:R-:W-:Y:S02]  /*2370*/  IMAD R0, R3, -0x400, R0 ;  /* 0xfffffc0003007824 */ /* 0x002fe400078e0200 */
[----:B------:R-:W-:-:S03]  /*2380*/  IMAD.WIDE.U32 R2, R25, 0x8, R4 ;  /* 0x0000000819027825 */ /* 0x000fc600078e0004 */
[----:B------:R-:W-:Y:S01]  /*2390*/  ISETP.GE.AND P0, PT, R19, R0, PT ;  /* 0x000000001300720c */ /* 0x000fe20003f06270 */
[C---:B------:R-:W-:Y:S01]  /*23a0*/  IMAD.WIDE.U32 R18, R25.reuse, 0x8, R6 ;  /* 0x0000000819127825 */ /* 0x040fe200078e0006 */
[----:B------:R0:W-:Y:S03]  /*23b0*/  STG.E.64 desc[UR4][R2.64], R20 ;  /* 0x0000001402007986 */ /* 0x0001e6000c101b04 */
[----:B------:R-:W-:Y:S01]  /*23c0*/  IMAD.WIDE.U32 R24, R25, 0x8, R8 ;  /* 0x0000000819187825 */ /* 0x000fe200078e0008 */
[----:B------:R0:W-:Y:S04]  /*23d0*/  STG.E.64 desc[UR4][R18.64], R22 ;  /* 0x0000001612007986 */ /* 0x0001e8000c101b04 */
[----:B------:R0:W-:Y:S03]  /*23e0*/  STG.E.64 desc[UR4][R24.64], R34 ;  /* 0x0000002218007986 */ /* 0x0001e6000c101b04 */
[----:B------:R-:W-:Y:S05]  /*23f0*/  @P0 EXIT ;  /* 0x000000000000094d */ /* 0x000fea0003800000 */
[----:B------:R-:W-:-:S04]  /*2400*/  VIADD R11, R11, 0x380 ;  /* 0x000003800b0b7836 */ /* 0x000fc80000000000 */
[----:B------:R-:W-:-:S04]  /*2410*/  IMAD.WIDE.U32 R4, R11, 0x8, R4 ;  /* 0x000000080b047825 */ /* 0x000fc800078e0004 */
[C---:B------:R-:W-:Y:S01]  /*2420*/  IMAD.WIDE.U32 R6, R11.reuse, 0x8, R6 ;  /* 0x000000080b067825 */ /* 0x040fe200078e0006 */
[----:B------:R-:W-:Y:S03]  /*2430*/  STG.E.64 desc[UR4][R4.64], R12 ;  /* 0x0000000c04007986 */ /* 0x000fe6000c101b04 */
[----:B------:R-:W-:Y:S01]  /*2440*/  IMAD.WIDE.U32 R8, R11, 0x8, R8 ;  /* 0x000000080b087825 */ /* 0x000fe200078e0008 */
[----:B------:R-:W-:Y:S04]  /*2450*/  STG.E.64 desc[UR4][R6.64], R14 ;  /* 0x0000000e06007986 */ /* 0x000fe8000c101b04 */
[----:B------:R-:W-:Y:S01]  /*2460*/  STG.E.64 desc[UR4][R8.64], R16 ;  /* 0x0000001008007986 */ /* 0x000fe2000c101b04 */
[----:B------:R-:W-:Y:S05]  /*2470*/  EXIT ;  /* 0x000000000000794d */ /* 0x000fea0003800000 */
        .weak           $__internal_1_$__cuda_sm20_drsqrt_f64_slowpath_v2
        .type           $__internal_1_$__cuda_sm20_drsqrt_f64_slowpath_v2,@function
        .size           $__internal_1_$__cuda_sm20_drsqrt_f64_slowpath_v2,(.L_x_28203 - $__internal_1_$__cuda_sm20_drsqrt_f64_slowpath_v2)
$__internal_1_$__cuda_sm20_drsqrt_f64_slowpath_v2:
[----:B------:R-:W-:Y:S01]  /*2480*/  DSETP.NEU.AND P0, PT, R74, RZ, PT ;  /* 0x000000ff4a00722a */ /* 0x000fe20003f0d000 */
[----:B------:R-:W-:Y:S01]  /*2490*/  BSSY B0, `(.L_x_243) ;  /* 0x000001c000007945 */ /* 0x000fe20003800000 */
[----:B------:R-:W-:-:S12]  /*24a0*/  LOP3.LUT R77, R75, 0x80000000, RZ, 0xc0, !PT ;  /* 0x800000004b4d7812 */ /* 0x000fd800078ec0ff */
[----:B------:R-:W-:Y:S05]  /*24b0*/  @!P0 BRA `(.L_x_244) ;  /* 0x00000000005c8947 */ /* 0x000fea0003800000 */
[----:B------:R-:W-:-:S14]  /*24c0*/  DSETP.GTU.AND P0, PT, |R74|, +INF , PT ;  /* 0x7ff000004a00742a */ /* 0x000fdc0003f0c200 */
[----:B------:R-:W-:Y:S05]  /*24d0*/  @P0 BRA `(.L_x_245) ;  /* 0x00000000004c0947 */ /* 0x000fea0003800000 */
[----:B------:R-:W-:-:S13]  /*24e0*/  ISETP.NE.AND P0, PT, R77, RZ, PT ;  /* 0x000000ff4d00720c */ /* 0x000fda0003f05270 */
[----:B------:R-:W-:Y:S02]  /*24f0*/  @P0 IMAD.MOV.U32 R78, RZ, RZ, 0x0 ;  /* 0x00000000ff4e0424 */ /* 0x000fe400078e00ff */
[----:B------:R-:W-:Y:S01]  /*2500*/  @P0 IMAD.MOV.U32 R79, RZ, RZ, -0x80000 ;  /* 0xfff80000ff4f0424 */ /* 0x000fe200078e00ff */
[----:B------:R-:W-:Y:S06]  /*2510*/  @P0 BRA `(.L_x_246) ;  /* 0x00000000004c0947 */ /* 0x000fec0003800000 */
[----:B------:R-:W-:-:S14]  /*2520*/  DSETP.NEU.AND P0, PT, |R74|, +INF , PT ;  /* 0x7ff000004a00742a */ /* 0x000fdc0003f0d200 */
[----:B------:R-:W-:Y:S01]  /*2530*/  @!P0 CS2R R78, SRZ ;  /* 0x00000000004e8805 */ /* 0x000fe2000001ff00 */
[----:B------:R-:W-:Y:S06]  /*2540*/  @!P0 BRA `(.L_x_246) ;  /* 0x0000000000408947 */ /* 0x000fec0003800000 */
[----:B------:R-:W-:Y:S01]  /*2550*/  DMUL R74, R74, 1.80143985094819840000e+16 ;  /* 0x435000004a4a7828 */ /* 0x000fe20000000000 */
[----:B------:R-:W-:-:S05]  /*2560*/  IMAD.MOV.U32 R80, RZ, RZ, RZ ;  /* 0x000000ffff507224 */ /* 0x000fca00078e00ff */
[----:B------:R-:W0:Y:S02]  /*2570*/  MUFU.RSQ64H R81, R75 ;  /* 0x0000004b00517308 */ /* 0x000e240000001c00 */
[----:B0-----:R-:W-:-:S08]  /*2580*/  DMUL R78, R80, R80 ;  /* 0x00000050504e7228 */ /* 0x001fd00000000000 */
[----:B------:R-:W-:Y:S01]  /*2590*/  DFMA R78, R74, -R78, 1 ;  /* 0x3ff000004a4e742b */ /* 0x000fe2000000084e */
[----:B------:R-:W-:Y:S02]  /*25a0*/  IMAD.MOV.U32 R74, RZ, RZ, 0x0 ;  /* 0x00000000ff4a7424 */ /* 0x000fe400078e00ff */
[----:B------:R-:W-:-:S06]  /*25b0*/  IMAD.MOV.U32 R75, RZ, RZ, 0x3fd80000 ;  /* 0x3fd80000ff4b7424 */ /* 0x000fcc00078e00ff */
[----:B------:R-:W-:Y:S02]  /*25c0*/  DFMA R74, R78, R74, 0.5 ;  /* 0x3fe000004e4a742b */ /* 0x000fe4000000004a */
[----:B------:R-:W-:-:S08]  /*25d0*/  DMUL R78, R80, R78 ;  /* 0x0000004e504e7228 */ /* 0x000fd00000000000 */
[----:B------:R-:W-:-:S08]  /*25e0*/  DFMA R78, R74, R78, R80 ;  /* 0x0000004e4a4e722b */ /* 0x000fd00000000050 */
[----:B------:R-:W-:Y:S01]  /*25f0*/  DMUL R78, R78, 134217728 ;  /* 0x41a000004e4e7828 */ /* 0x000fe20000000000 */
[----:B------:R-:W-:Y:S10]  /*2600*/  BRA `(.L_x_246) ;  /* 0x0000000000107947 */ /* 0x000ff40003800000 */
.L_x_245:
[----:B------:R-:W-:Y:S01]  /*2610*/  DADD R78, R74, R74 ;  /* 0x000000004a4e7229 */ /* 0x000fe2000000004a */
[----:B------:R-:W-:Y:S10]  /*2620*/  BRA `(.L_x_246) ;  /* 0x0000000000087947 */ /* 0x000ff40003800000 */
.L_x_244:
[----:B------:R-:W-:Y:S01]  /*2630*/  LOP3.LUT R79, R77, 0x7ff00000, RZ, 0xfc, !PT ;  /* 0x7ff000004d4f7812 */ /* 0x000fe200078efcff */
[----:B------:R-:W-:-:S07]  /*2640*/  IMAD.MOV.U32 R78, RZ, RZ, RZ ;  /* 0x000000ffff4e7224 */ /* 0x000fce00078e00ff */
.L_x_246:
[----:B------:R-:W-:Y:S05]  /*2650*/  BSYNC B0 ;  /* 0x0000000000007941 */ /* 0x000fea0003800000 */
.L_x_243:
[----:B------:R-:W-:Y:S02]  /*2660*/  IMAD.MOV.U32 R77, RZ, RZ, 0x0 ;  /* 0x00000000ff4d7424 */ /* 0x000fe400078e00ff */
[----:B------:R-:W-:Y:S02]  /*2670*/  IMAD.MOV.U32 R75, RZ, RZ, R78 ;  /* 0x000000ffff4b7224 */ /* 0x000fe400078e004e */
[----:B------:R-:W-:Y:S01]  /*2680*/  IMAD.MOV.U32 R74, RZ, RZ, R79 ;  /* 0x000000ffff4a7224 */ /* 0x000fe200078e004f */
[----:B------:R-:W-:Y:S06]  /*2690*/  RET.REL.NODEC R76 `(_ZN2at6native49_GLOBAL__N__b919a28f_16_Normalization_cu_5c38458745unrolled_elementwise_kernel_for_multi_outputsILi3EZZZNS1_34batch_norm_update_stats_and_invertERKNS_6TensorES5_S5_S5_ddlENKUlvE_clEvENKUlvE_clEvEUlddddE_St5arrayIPcLm7EE23TrivialOffsetCalculatorILi4EjESC_ILi3EjEEEviT0_T1_T2_T3_) ;  /* 0xffffffd84c587950 */ /* 0x000fec0003c3ffff */
.L_x_247:
        /* <DEDUP_REMOVED lines=14> */
.L_x_28203:


//--------------------- .text._ZN2at6native49_GLOBAL__N__b919a28f_16_Normalization_cu_5c38458745unrolled_elementwise_kernel_for_multi_outputsILi2EZZZNS1_23batch_norm_update_statsERKNS_6TensorES5_S5_S5_dlENKUlvE_clEvENKUlvE2_clEvEUlffN3c108BFloat16ES9_E_St5arrayIPcLm6EE16OffsetCalculatorILi4EjLb0EESE_ILi2EjLb0EEEEviT0_T1_T2_T3_ --------------------------
	.section	.text._ZN2at6native49_GLOBAL__N__b919a28f_16_Normalization_cu_5c38458745unrolled_elementwise_kernel_for_multi_outputsILi2EZZZNS1_23batch_norm_update_statsERKNS_6TensorES5_S5_S5_dlENKUlvE_clEvENKUlvE2_clEvEUlffN3c108BFloat16ES9_E_St5arrayIPcLm6EE16OffsetCalculatorILi4EjLb0EESE_ILi2EjLb0EEEEviT0_T1_T2_T3_,"ax",@progbits
	.align	128
.text._ZN2at6native49_GLOBAL__N__b919a28f_16_Normalization_cu_5c38458745unrolled_elementwise_kernel_for_multi_outputsILi2EZZZNS1_23batch_norm_update_statsERKNS_6TensorES5_S5_S5_dlENKUlvE_clEvENKUlvE2_clEvEUlffN3c108BFloat16ES9_E_St5arrayIPcLm6EE16OffsetCalculatorILi4EjLb0EESE_ILi2EjLb0EEEEviT0_T1_T2_T3_:
        .type           _ZN2at6native49_GLOBAL__N__b919a28f_16_Normalization_cu_5c38458745unrolled_elementwise_kernel_for_multi_outputsILi2EZZZNS1_23batch_norm_update_statsERKNS_6TensorES5_S5_S5_dlENKUlvE_clEvENKUlvE2_clEvEUlffN3c108BFloat16ES9_E_St5arrayIPcLm6EE16OffsetCalculatorILi4EjLb0EESE_ILi2EjLb0EEEEviT0_T1_T2_T3_,@function
        .size           _ZN2at6native49_GLOBAL__N__b919a28f_16_Normalization_cu_5c38458745unrolled_elementwise_kernel_for_multi_outputsILi2EZZZNS1_23batch_norm_update_statsERKNS_6TensorES5_S5_S5_dlENKUlvE_clEvENKUlvE2_clEvEUlffN3c108BFloat16ES9_E_St5arrayIPcLm6EE16OffsetCalculatorILi4EjLb0EESE_ILi2EjLb0EEEEviT0_T1_T2_T3_,(.L_x_28205 - _ZN2at6native49_GLOBAL__N__b919a28f_16_Normalization_cu_5c38458745unrolled_elementwise_kernel_for_multi_outputsILi2EZZZNS1_23batch_norm_update_statsERKNS_6TensorES5_S5_S5_dlENKUlvE_clEvENKUlvE2_clEvEUlffN3c108BFloat16ES9_E_St5arrayIPcLm6EE16OffsetCalculatorILi4EjLb0EESE_ILi2EjLb0EEEEviT0_T1_T2_T3_)
        .other          _ZN2at6native49_GLOBAL__N__b919a28f_16_Normalization_cu_5c38458745unrolled_elementwise_kernel_for_multi_outputsILi2EZZZNS1_23batch_norm_update_statsERKNS_6TensorES5_S5_S5_dlENKUlvE_clEvENKUlvE2_clEvEUlffN3c108BFloat16ES9_E_St5arrayIPcLm6EE16OffsetCalculatorILi4EjLb0EESE_ILi2EjLb0EEEEviT0_T1_T2_T3_,@"STO_CUDA_ENTRY STV_DEFAULT"
_ZN2at6native49_GLOBAL__N__b919a28f_16_Normalization_cu_5c38458745unrolled_elementwise_kernel_for_multi_outputsILi2EZZZNS1_23batch_norm_update_statsERKNS_6TensorES5_S5_S5_dlENKUlvE_clEvENKUlvE2_clEvEUlffN3c108BFloat16ES9_E_St5arrayIPcLm6EE16OffsetCalculatorILi4EjLb0EESE_ILi2EjLb0EEEEviT0_T1_T2_T3_:
        /* <DEDUP_REMOVED lines=417> */
.L_x_250:
        /* <DEDUP_REMOVED lines=392> */
.L_x_251:
        /* <DEDUP_REMOVED lines=389> */
.L_x_252:
        /* <DEDUP_REMOVED lines=389> */
.L_x_253:
        /* <DEDUP_REMOVED lines=388> */
.L_x_254:
        /* <DEDUP_REMOVED lines=388> */
.L_x_255:
        /* <DEDUP_REMOVED lines=387> */
.L_x_256:
        /* <DEDUP_REMOVED lines=388> */
.L_x_257:
        /* <DEDUP_REMOVED lines=8> */
.L_x_249:
[----:B------:R-:W-:Y:S05]  /*c4a0*/  BSYNC B0 ;  /* 0x0000000000007941 */ /* 0x000fea0003800000 */
.L_x_248:
        /* <DEDUP_REMOVED lines=17> */
[----:B------:R-:W-:Y:S01]  /*c5c0*/  PRMT R12, RZ, 0x5410, RZ ;  /* 0x00005410ff0c7816 */ /* 0x000fe200000000ff */
[----:B------:R-:W-:Y:S10]  /*c5d0*/  @P0 BRA `(.L_x_259) ;  /* 0x0000000000240947 */ /* 0x000ff40003800000 */
[----:B-----5:R-:W-:Y:S01]  /*c5e0*/  SHF.L.U32 R29, R29, 0x10, RZ ;  /* 0x000000101d1d7819 */ /* 0x020fe200000006ff */
[----:B------:R-:W-:Y:S01]  /*c5f0*/  ULDC UR6, c[0x0][0x218] ;  /* 0x0000860000067ab9 */ /* 0x000fe20000000800 */
[----:B------:R-:W-:Y:S01]  /*c600*/  SHF.L.U32 R39, R39, 0x10, RZ ;  /* 0x0000001027277819 */ /* 0x000fe200000006ff */
[----:B------:R-:W-:Y:S02]  /*c610*/  FMUL.FTZ R40, R40, UR6 ;  /* 0x0000000628287c20 */ /* 0x000fe40008410000 */
[C---:B------:R-:W-:Y:S02]  /*c620*/  FMUL.FTZ R29, R42.reuse, R29 ;  /* 0x0000001d2a1d7220 */ /* 0x040fe40000410000 */
[----:B------:R-:W-:Y:S02]  /*c630*/  FMUL.FTZ R39, R42, R39 ;  /* 0x000000272a277220 */ /* 0x000fe40000410000 */
[-C--:B------:R-:W-:Y:S02]  /*c640*/  FFMA.FTZ R12, R28, R49.reuse, R29 ;  /* 0x000000311c0c7223 */ /* 0x080fe4000001001d */
[----:B------:R-:W-:-:S05]  /*c650*/  FFMA.FTZ R39, R40, R49, R39 ;  /* 0x0000003128277223 */ /* 0x000fca0000010027 */
[----:B------:R-:W-:-:S07]  /*c660*/  F2FP.BF16.F32.PACK_AB R12, R39, R12 ;  /* 0x0000000c270c723e */ /* 0x000fce00000010ff */
.L_x_259:
[----:B------:R-:W-:Y:S05]  /*c670*/  BSYNC B0 ;  /* 0x0000000000007941 */ /* 0x000fea0003800000 */
.L_x_258:
[----:B------:R-:W-:Y:S01]  /*c680*/  BSSY B0, `(.L_x_260) ;  /* 0x000000d000007945 */ /* 0x000fe20003800000 */
[----:B------:R-:W-:Y:S02]  /*c690*/  PRMT R26, RZ, 0x7610, R26 ;  /* 0x00007610ff1a7816 */ /* 0x000fe4000000001a */
[----:B------:R-:W-:Y:S01]  /*c6a0*/  PRMT R24, RZ, 0x5410, RZ ;  /* 0x00005410ff187816 */ /* 0x000fe200000000ff */
[----:B------:R-:W-:Y:S06]  /*c6b0*/  @P6 BRA `(.L_x_261) ;  /* 0x0000000000246947 */ /* 0x000fec0003800000 */
        /* <DEDUP_REMOVED lines=9> */
.L_x_261:
[----:B------:R-:W-:Y:S05]  /*c750*/  BSYNC B0 ;  /* 0x0000000000007941 */ /* 0x000fea0003800000 */
.L_x_260:
[----:B------:R-:W-:Y:S01]  /*c760*/  BSSY B0, `(.L_x_262) ;  /* 0x000000c000007945 */ /* 0x000fe20003800000 */
[----:B------:R-:W-:-:S03]  /*c770*/  PRMT R26, R26, 0x5410, RZ ;  /* 0x000054101a1a7816 */ /* 0x000fc600000000ff */
[----:B------:R-:W-:Y:S05]  /*c780*/  @P5 BRA `(.L_x_263) ;  /* 0x0000000000245947 */ /* 0x000fea0003800000 */
        /* <DEDUP_REMOVED lines=9> */
.L_x_263:
[----:B------:R-:W-:Y:S05]  /*c820*/  BSYNC B0 ;  /* 0x0000000000007941 */ /* 0x000fea0003800000 */
.L_x_262:
[----:B------:R-:W-:Y:S01]  /*c830*/  BSSY B0, `(.L_x_264) ;  /* 0x000000d000007945 */ /* 0x000fe20003800000 */
[----:B-----5:R-:W-:Y:S02]  /*c840*/  PRMT R13, RZ, 0x7610, R13 ;  /* 0x00007610ff0d7816 */ /* 0x020fe4000000000d */
[----:B------:R-:W-:Y:S01]  /*c850*/  PRMT R14, RZ, 0x5410, RZ ;  /* 0x00005410ff0e7816 */ /* 0x000fe200000000ff */
[----:B------:R-:W-:Y:S06]  /*c860*/  @P1 BRA `(.L_x_265) ;  /* 0x0000000000241947 */ /* 0x000fec0003800000 */
[----:B------:R-:W-:Y:S01]  /*c870*/  SHF.L.U32 R15, R18, 0x10, RZ ;  /* 0x00000010120f7819 */ /* 0x000fe200000006ff */
        /* <DEDUP_REMOVED lines=8> */
.L_x_265:
[----:B------:R-:W-:Y:S05]  /*c900*/  BSYNC B0 ;  /* 0x0000000000007941 */ /* 0x000fea0003800000 */
.L_x_264:
[----:B------:R-:W-:Y:S01]  /*c910*/  BSSY B0, `(.L_x_266) ;  /* 0x000000c000007945 */ /* 0x000fe20003800000 */
[----:B------:R-:W-:-:S03]  /*c920*/  PRMT R13, R13, 0x5410, RZ ;  /* 0x000054100d0d7816 */ /* 0x000fc600000000ff */
[----:B------:R-:W-:Y:S05]  /*c930*/  @P2 BRA `(.L_x_267) ;  /* 0x0000000000242947 */ /* 0x000fea0003800000 */
        /* <DEDUP_REMOVED lines=9> */
.L_x_267:
[----:B------:R-:W-:Y:S05]  /*c9d0*/  BSYNC B0 ;  /* 0x0000000000007941 */ /* 0x000fea0003800000 */
.L_x_266:
[----:B------:R-:W-:Y:S01]  /*c9e0*/  BSSY B0, `(.L_x_268) ;  /* 0x000000e000007945 */ /* 0x000fe20003800000 */
[----:B------:R-:W-:Y:S02]  /*c9f0*/  IADD3 R15, R3, 0x380, RZ ;  /* 0x00000380030f7810 */ /* 0x000fe40007ffe0ff */
[----:B------:R-:W-:Y:S02]  /*ca00*/  PRMT R16, RZ, 0x7610, R16 ;  /* 0x00007610ff107816 */ /* 0x000fe40000000010 */
        /* <DEDUP_REMOVED lines=11> */
.L_x_269:
[----:B------:R-:W-:Y:S05]  /*cac0*/  BSYNC B0 ;  /* 0x0000000000007941 */ /* 0x000fea0003800000 */
.L_x_268:
[----:B------:R-:W-:Y:S01]  /*cad0*/  BSSY B0, `(.L_x_270) ;  /* 0x000000d000007945 */ /* 0x000fe20003800000 */
[----:B------:R-:W-:Y:S02]  /*cae0*/  PRMT R17, RZ, 0x7610, R17 ;  /* 0x00007610ff117816 */ /* 0x000fe40000000011 */
[----:B------:R-:W-:Y:S01]  /*caf0*/  PRMT R16, R16, 0x5410, RZ ;  /* 0x0000541010107816 */ /* 0x000fe200000000ff */
        /* <DEDUP_REMOVED lines=10> */
.L_x_271:
[----:B------:R-:W-:Y:S05]  /*cba0*/  BSYNC B0 ;  /* 0x0000000000007941 */ /* 0x000fea0003800000 */
.L_x_270:
[----:B------:R-:W-:Y:S01]  /*cbb0*/  ISETP.GE.AND P5, PT, R15, R2, PT ;  /* 0x000000020f00720c */ /* 0x000fe20003fa6270 */
[----:B------:R-:W-:Y:S01]  /*cbc0*/  BSSY B0, `(.L_x_272) ;  /* 0x000000c000007945 */ /* 0x000fe20003800000 */
[----:B------:R-:W-:-:S11]  /*cbd0*/  PRMT R17, R17, 0x5410, RZ ;  /* 0x0000541011117816 */ /* 0x000fd600000000ff */
        /* <DEDUP_REMOVED lines=10> */
.L_x_273:
[----:B------:R-:W-:Y:S05]  /*cc80*/  BSYNC B0 ;  /* 0x0000000000007941 */ /* 0x000fea0003800000 */
.L_x_272:
[----:B------:R-:W-:Y:S05]  /*cc90*/  @P0 EXIT ;  /* 0x000000000000094d */ /* 0x000fea0003800000 */
[----:B------:R-:W0:Y:S01]  /*cca0*/  LDC R8, c[0x0][0x518] ;  /* 0x00014600ff087b82 */ /* 0x000e220000000800 */
[----:B------:R-:W-:Y:S01]  /*ccb0*/  HFMA2.MMA R11, -RZ, RZ, 0, 0 ;  /* 0x00000000ff0b7435 */ /* 0x000fe200000001ff */
[----:B------:R-:W-:Y:S02]  /*ccc0*/  MOV R9, RZ ;  /* 0x000000ff00097202 */ /* 0x000fe40000000f00 */
[----:B0-----:R-:W-:-:S13]  /*ccd0*/  ISETP.NE.AND P6, PT, R8, RZ, PT ;  /* 0x000000ff0800720c */ /* 0x001fda0003fc5270 */
[----:B------:R-:W-:Y:S05]  /*cce0*/  @!P6 BRA `(.L_x_274) ;  /* 0x0000001000ace947 */ /* 0x000fea0003800000 */
[----:B------:R-:W-:Y:S01]  /*ccf0*/  LEA R7, R0, R3, 0xa ;  /* 0x0000000300077211 */ /* 0x000fe200078e50ff */
[----:B------:R-:W-:Y:S01]  /*cd00*/  ULDC.64 UR6, c[0x0][0x520] ;  /* 0x0001480000067ab9 */ /* 0x000fe20000000a00 */
[----:B------:R-:W-:Y:S02]  /*cd10*/  MOV R6, RZ ;  /* 0x000000ff00067202 */ /* 0x000fe40000000f00 */
        /* <DEDUP_REMOVED lines=18> */
[----:B------:R-:W-:-:S04]  /*ce40*/  IMAD R4, R4, UR8, R5 ;  /* 0x0000000804047c24 */ /* 0x000fc8000f8e0205 */
[C---:B------:R-:W-:Y:S02]  /*ce50*/  IMAD R11, R4.reuse, UR6, R11 ;  /* 0x00000006040b7c24 */ /* 0x040fe4000f8e020b */
[----:B------:R-:W-:Y:S01]  /*ce60*/  IMAD R9, R4, UR7, R9 ;  /* 0x0000000704097c24 */ /* 0x000fe2000f8e0209 */
[----:B------:R-:W-:Y:S06]  /*ce70*/  @!P0 BRA `(.L_x_274) ;  /* 0x0000001000488947 */ /* 0x000fec0003800000 */
        /* <DEDUP_REMOVED lines=24> */
[----:B------:R-:W-:Y:S01]  /*d000*/  HFMA2.MMA R6, -RZ, RZ, 0, 0 ;  /* 0x00000000ff067435 */ /* 0x000fe200000001ff */
[----:B------:R-:W-:Y:S01]  /*d010*/  ULDC.64 UR6, c[0x0][0x550] ;  /* 0x0001540000067ab9 */ /* 0x000fe20000000a00 */
[----:B------:R-:W-:-:S08]  /*d020*/  ISETP.NE.AND P0, PT, R8, 0x5, PT ;  /* 0x000000050800780c */ /* 0x000fd00003f05270 */
        /* <DEDUP_REMOVED lines=238> */
[----:B------:R-:W-:-:S04]  /*df10*/  ULDC.64 UR6, c[0x0][0x640] ;  /* 0x0001900000067ab9 */ /* 0x000fc80000000a00 */
[----:B------:R-:W-:Y:S01]  /*df20*/  IMAD.HI.U32 R3, R7, UR6, R6 ;  /* 0x0000000607037c27 */ /* 0x000fe2000f8e0006 */
[----:B------:R-:W-:-:S04]  /*df30*/  ULDC UR6, c[0x0][0x63c] ;  /* 0x00018f0000067ab9 */ /* 0x000fc80000000800 */
[----:B------:R-:W-:-:S04]  /*df40*/  SHF.R.U32.HI R3, RZ, UR7, R3 ;  /* 0x00000007ff037c19 */ /* 0x000fc80008011603 */
[----:B------:R-:W-:-:S05]  /*df50*/  IADD3 R3, -R3, RZ, RZ ;  /* 0x000000ff03037210 */ /* 0x000fca0007ffe1ff */
[----:B------:R-:W-:Y:S01]  /*df60*/  IMAD R6, R3, UR6, R7 ;  /* 0x0000000603067c24 */ /* 0x000fe2000f8e0207 */
[----:B------:R-:W-:-:S03]  /*df70*/  ULDC.64 UR6, c[0x0][0x708] ;  /* 0x0001c20000067ab9 */ /* 0x000fc60000000a00 */
[C---:B------:R-:W-:Y:S02]  /*df80*/  IMAD R11, R6.reuse, UR6, R11 ;  /* 0x00000006060b7c24 */ /* 0x040fe4000f8e020b */
[----:B------:R-:W-:-:S07]  /*df90*/  IMAD R9, R6, UR7, R9 ;  /* 0x0000000706097c24 */ /* 0x000fce000f8e0209 */
.L_x_274:
[----:B------:R-:W0:Y:S01]  /*dfa0*/  LDC.64 R6, c[0x0][0x228] ;  /* 0x00008a00ff067b82 */ /* 0x000e220000000a00 */
[----:B------:R-:W-:Y:S02]  /*dfb0*/  ISETP.GE.AND P0, PT, R47, R2, PT ;  /* 0x000000022f00720c */ /* 0x000fe40003f06270 */
[----:B------:R-:W-:-:S05]  /*dfc0*/  PRMT R3, R12, 0x7632, R3 ;  /* 0x000076320c037816 */ /* 0x000fca0000000003 */
[----:B------:R-:W1:Y:S01]  /*dfd0*/  LDC.64 R4, c[0x0][0x230] ;  /* 0x00008c00ff047b82 */ /* 0x000e620000000a00 */
[----:B0-----:R-:W-:-:S05]  /*dfe0*/  IMAD.WIDE.U32 R10, R11, 0x2, R6 ;  /* 0x000000020b0a7825 */ /* 0x001fca00078e0006 */
[----:B------:R0:W-:Y:S01]  /*dff0*/  STG.E.U16 desc[UR4][R10.64], R12 ;  /* 0x0000000c0a007986 */ /* 0x0001e2000c101504 */
[----:B-1----:R-:W-:-:S05]  /*e000*/  IMAD.WIDE.U32 R20, R9, 0x2, R4 ;  /* 0x0000000209147825 */ /* 0x002fca00078e0004 */
[----:B------:R0:W-:Y:S01]  /*e010*/  STG.E.U16 desc[UR4][R20.64], R3 ;  /* 0x0000000314007986 */ /* 0x0001e2000c101504 */
[----:B------:R-:W-:Y:S05]  /*e020*/  @P0 EXIT ;  /* 0x000000000000094d */ /* 0x000fea0003800000 */
[----:B------:R-:W-:Y:S01]  /*e030*/  HFMA2.MMA R9, -RZ, RZ, 0, 0 ;  /* 0x00000000ff097435 */ /* 0x000fe200000001ff */
[----:B0-----:R-:W-:Y:S01]  /*e040*/  MOV R3, RZ ;  /* 0x000000ff00037202 */ /* 0x001fe20000000f00 */
[----:B------:R-:W-:Y:S09]  /*e050*/  @!P6 BRA `(.L_x_275) ;  /* 0x0000001000ace947 */ /* 0x000ff20003800000 */
        /* <DEDUP_REMOVED lines=299> */
.L_x_275:
[----:B------:R-:W-:Y:S01]  /*f310*/  ISETP.GE.AND P0, PT, R45, R2, PT ;  /* 0x000000022d00720c */ /* 0x000fe20003f06270 */
[----:B------:R-:W-:Y:S01]  /*f320*/  IMAD.WIDE.U32 R10, R9, 0x2, R6 ;  /* 0x00000002090a7825 */ /* 0x000fe200078e0006 */
[----:B------:R-:W-:-:S03]  /*f330*/  PRMT R12, R24, 0x7632, R12 ;  /* 0x00007632180c7816 */ /* 0x000fc6000000000c */
[----:B------:R-:W-:Y:S01]  /*f340*/  IMAD.WIDE.U32 R20, R3, 0x2, R4 ;  /* 0x0000000203147825 */ /* 0x000fe200078e0004 */
[----:B------:R0:W-:Y:S04]  /*f350*/  STG.E.U16 desc[UR4][R10.64], R24 ;  /* 0x000000180a007986 */ /* 0x0001e8000c101504 */
[----:B------:R0:W-:Y:S03]  /*f360*/  STG.E.U16 desc[UR4][R20.64], R12 ;  /* 0x0000000c14007986 */ /* 0x0001e6000c101504 */
[----:B------:R-:W-:Y:S05]  /*f370*/  @P0 EXIT ;  /* 0x000000000000094d */ /* 0x000fea0003800000 */
[----:B------:R-:W-:Y:S01]  /*f380*/  HFMA2.MMA R9, -RZ, RZ, 0, 0 ;  /* 0x00000000ff097435 */ /* 0x000fe200000001ff */
[----:B------:R-:W-:Y:S01]  /*f390*/  MOV R3, RZ ;  /* 0x000000ff00037202 */ /* 0x000fe20000000f00 */
[----:B------:R-:W-:Y:S09]  /*f3a0*/  @!P6 BRA `(.L_x_276) ;  /* 0x0000001000ace947 */ /* 0x000ff20003800000 */
[----:B------:R-:W-:Y:S01]  /*f3b0*/  LEA R3, R0, R45, 0xa ;  /* 0x0000002d00037211 */ /* 0x000fe200078e50ff */
[----:B------:R-:W-:Y:S01]  /*f3c0*/  ULDC.64 UR6, c[0x0][0x520] ;  /* 0x0001480000067ab9 */ /* 0x000fe20000000a00 */
[----:B------:R-:W-:Y:S02]  /*f3d0*/  MOV R2, RZ ;  /* 0x000000ff00027202 */ /* 0x000fe40000000f00 */
[----:B------:R-:W-:-:S03]  /*f3e0*/  ISETP.NE.AND P0, PT, R8, 0x1, PT ;  /* 0x000000010800780c */ /* 0x000fc60003f05270 */
[----:B0-----:R-:W-:Y:S01]  /*f3f0*/  IMAD.HI.U32 R10, R3, UR6, R2 ;  /* 0x00000006030a7c27 */ /* 0x001fe2000f8e0002 */
        /* <DEDUP_REMOVED lines=294> */
.L_x_276:
[----:B0-----:R-:W-:Y:S01]  /*10660*/  IMAD.WIDE.U32 R10, R9, 0x2, R6 ;  /* 0x00000002090a7825 */ /* 0x001fe200078e0006 */
[----:B------:R-:W-:-:S03]  /*10670*/  PRMT R12, R26, 0x7632, R12 ;  /* 0x000076321a0c7816 */ /* 0x000fc6000000000c */
[----:B------:R-:W-:Y:S01]  /*10680*/  IMAD.WIDE.U32 R2, R3, 0x2, R4 ;  /* 0x0000000203027825 */ /* 0x000fe200078e0004 */
[----:B------:R0:W-:Y:S04]  /*10690*/  STG.E.U16 desc[UR4][R10.64], R26 ;  /* 0x0000001a0a007986 */ /* 0x0001e8000c101504 */
        /* <DEDUP_REMOVED lines=304> */
.L_x_277:
[----:B------:R-:W-:Y:S01]  /*119a0*/  IMAD.WIDE.U32 R10, R9, 0x2, R6 ;  /* 0x00000002090a7825 */ /* 0x000fe200078e0006 */
        /* <DEDUP_REMOVED lines=307> */
.L_x_278:
        /* <DEDUP_REMOVED lines=308> */
.L_x_279:
        /* <DEDUP_REMOVED lines=308> */
.L_x_280:
        /* <DEDUP_REMOVED lines=308> */
.L_x_281:
[----:B------:R-:W-:Y:S01]  /*166a0*/  IMAD.WIDE.U32 R6, R9, 0x2, R6 ;  /* 0x0000000209067825 */ /* 0x000fe200078e0006 */
[----:B------:R-:W-:-:S03]  /*166b0*/  PRMT R2, R17, 0x7632, R2 ;  /* 0x0000763211027816 */ /* 0x000fc60000000002 */
[----:B------:R-:W-:Y:S01]  /*166c0*/  IMAD.WIDE.U32 R4, R3, 0x2, R4 ;  /* 0x0000000203047825 */ /* 0x000fe200078e0004 */
[----:B------:R-:W-:Y:S04]  /*166d0*/  STG.E.U16 desc[UR4][R6.64], R17 ;  /* 0x0000001106007986 */ /* 0x000fe8000c101504 */
[----:B------:R-:W-:Y:S01]  /*166e0*/  STG.E.U16 desc[UR4][R4.64], R2 ;  /* 0x0000000204007986 */ /* 0x000fe2000c101504 */
[----:B------:R-:W-:Y:S05]  /*166f0*/  EXIT ;  /* 0x000000000000794d */ /* 0x000fea0003800000 */
.L_x_282:
        /* <DEDUP_REMOVED lines=16> */
.L_x_28205:


//--------------------- .text._ZN2at6native49_GLOBAL__N__b919a28f_16_Normalization_cu_5c38458745unrolled_elementwise_kernel_for_multi_outputsILi2EZZZNS1_23batch_norm_update_statsERKNS_6TensorES5_S5_S5_dlENKUlvE_clEvENKUlvE2_clEvEUlffN3c108BFloat16ES9_E_St5arrayIPcLm6EE23TrivialOffsetCalculatorILi4EjESE_ILi2EjEEEviT0_T1_T2_T3_ --------------------------
	.section	.text._ZN2at6native49_GLOBAL__N__b919a28f_16_Normalization_cu_5c38458745unrolled_elementwise_kernel_for_multi_outputsILi2EZZZNS1_23batch_norm_update_statsERKNS_6TensorES5_S5_S5_dlENKUlvE_clEvENKUlvE2_clEvEUlffN3c108BFloat16ES9_E_St5arrayIPcLm6EE23TrivialOffsetCalculatorILi4EjESE_ILi2EjEEEviT0_T1_T2_T3_,"ax",@progbits
	.align	128
.text._ZN2at6native49_GLOBAL__N__b919a28f_16_Normalization_cu_5c38458745unrolled_elementwise_kernel_for_multi_outputsILi2EZZZNS1_23batch_norm_update_statsERKNS_6TensorES5_S5_S5_dlENKUlvE_clEvENKUlvE2_clEvEUlffN3c108BFloat16ES9_E_St5arrayIPcLm6EE23TrivialOffsetCalculatorILi4EjESE_ILi2EjEEEviT0_T1_T2_T3_:
        .type           _ZN2at6native49_GLOBAL__N__b919a28f_16_Normalization_cu_5c38458745unrolled_elementwise_kernel_for_multi_outputsILi2EZZZNS1_23batch_norm_update_statsERKNS_6TensorES5_S5_S5_dlENKUlvE_clEvENKUlvE2_clEvEUlffN3c108BFloat16ES9_E_St5arrayIPcLm6EE23TrivialOffsetCalculatorILi4EjESE_ILi2EjEEEviT0_T1_T2_T3_,@function
        .size           _ZN2at6native49_GLOBAL__N__b919a28f_16_Normalization_cu_5c38458745unrolled_elementwise_kernel_for_multi_outputsILi2EZZZNS1_23batch_norm_update_statsERKNS_6TensorES5_S5_S5_dlENKUlvE_clEvENKUlvE2_clEvEUlffN3c108BFloat16ES9_E_St5arrayIPcLm6EE23TrivialOffsetCalculatorILi4EjESE_ILi2EjEEEviT0_T1_T2_T3_,(.L_x_28206 - _ZN2at6native49_GLOBAL__N__b919a28f_16_Normalization_cu_5c38458745unrolled_elementwise_kernel_for_multi_outputsILi2EZZZNS1_23batch_norm_update_statsERKNS_6TensorES5_S5_S5_dlENKUlvE_clEvENKUlvE2_clEvEUlffN3c108BFloat16ES9_E_St5arrayIPcLm6EE23TrivialOffsetCalculatorILi4EjESE_ILi2EjEEEviT0_T1_T2_T3_)
        .other          _ZN2at6native49_GLOBAL__N__b919a28f_16_Normalization_cu_5c38458745unrolled_elementwise_kernel_for_multi_outputsILi2EZZZNS1_23batch_norm_update_statsERKNS_6TensorES5_S5_S5_dlENKUlvE_clEvENKUlvE2_clEvEUlffN3c108BFloat16ES9_E_St5arrayIPcLm6EE23TrivialOffsetCalculatorILi4EjESE_ILi2EjEEEviT0_T1_T2_T3_,@"STO_CUDA_ENTRY STV_DEFAULT"
_ZN2at6native49_GLOBAL__N__b919a28f_16_Normalization_cu_5c38458745unrolled_elementwise_kernel_for_multi_outputsILi2EZZZNS1_23batch_norm_update_statsERKNS_6TensorES5_S5_S5_dlENKUlvE_clEvENKUlvE2_clEvEUlffN3c108BFloat16ES9_E_St5arrayIPcLm6EE23TrivialOffsetCalculatorILi4EjESE_ILi2EjEEEviT0_T1_T2_T3_:
        /* <DEDUP_REMOVED lines=8> */
[----:B------:R-:W-:Y:S01]  /*0080*/  CS2R R8, SRZ ;  /* 0x0000000000087805 */ /* 0x000fe2000001ff00 */
[----:B------:R-:W-:Y:S01]  /*0090*/  IMAD.MOV.U32 R2, RZ, RZ, RZ ;  /* 0x000000ffff027224 */ /* 0x000fe200078e00ff */
[----:B------:R-:W-:Y:S02]  /*00a0*/  CS2R R10, SRZ ;  /* 0x00000000000a7805 */ /* 0x000fe4000001ff00 */
[----:B------:R-:W-:Y:S02]  /*00b0*/  CS2R R12, SRZ ;  /* 0x00000000000c7805 */ /* 0x000fe4000001ff00 */
[----:B------:R-:W-:Y:S02]  /*00c0*/  CS2R R14, SRZ ;  /* 0x00000000000e7805 */ /* 0x000fe4000001ff00 */
[----:B------:R-:W-:Y:S02]  /*00d0*/  CS2R R16, SRZ ;  /* 0x0000000000107805 */ /* 0x000fe4000001ff00 */
[----:B------:R-:W-:Y:S01]  /*00e0*/  MOV R18, RZ ;  /* 0x000000ff00127202 */ /* 0x000fe20000000f00 */
[----:B------:R-:W-:Y:S01]  /*00f0*/  IMAD.MOV.U32 R42, RZ, RZ, RZ ;  /* 0x000000ffff2a7224 */ /* 0x000fe200078e00ff */
        /* <DEDUP_REMOVED lines=30> */
[----:B------:R-:W5:Y:S01]  /*02e0*/  LDG.E.U16 R43, desc[UR4][R48.64] ;  /* 0x00000004302b7981 */ /* 0x000f62000c1e1500 */
[----:B0-----:R-:W-:-:S05]  /*02f0*/  IMAD.WIDE.U32 R46, R27, 0x2, R24 ;  /* 0x000000021b2e7825 */ /* 0x001fca00078e0018 */
[----:B------:R0:W5:Y:S02]  /*0300*/  LDG.E.U16 R44, desc[UR4][R46.64] ;  /* 0x000000042e2c7981 */ /* 0x000164000c1e1500 */
[----:B0-----:R-:W-:-:S05]  /*0310*/  VIADD R46, R4, 0x80 ;  /* 0x00000080042e7836 */ /* 0x001fca0000000000 */
        /* <DEDUP_REMOVED lines=9> */
[----:B------:R-:W5:Y:S04]  /*03b0*/  LDG.E.U16 R40, desc[UR4][R48.64] ;  /* 0x0000000430287981 */ /* 0x000f68000c1e1500 */
[----:B------:R0:W5:Y:S02]  /*03c0*/  LDG.E.U16 R41, desc[UR4][R46.64] ;  /* 0x000000042e297981 */ /* 0x000164000c1e1500 */
[----:B0-----:R-:W-:-:S04]  /*03d0*/  IADD3 R46, R4, 0x100, RZ ;  /* 0x00000100042e7810 */ /* 0x001fc80007ffe0ff */
[----:B------:R-:W-:-:S13]  /*03e0*/  ISETP.GE.AND P1, PT, R46, R35, PT ;  /* 0x000000232e00720c */ /* 0x000fda0003f26270 */
[----:B------:R-:W-:Y:S05]  /*03f0*/  @P1 BRA `(.L_x_284) ;  /* 0x0000000400101947 */ /* 0x000fea0003800000 */
[----:B------:R-:W-:-:S04]  /*0400*/  VIADD R47, R27, 0x100 ;  /* 0x000001001b2f7836 */ /* 0x000fc80000000000 */
        /* <DEDUP_REMOVED lines=47> */
[----:B------:R-:W-:Y:S01]  /*0700*/  IADD3 R0, R4, 0x380, RZ ;  /* 0x0000038004007810 */ /* 0x000fe20007ffe0ff */
[----:B------:R-:W-:-:S03]  /*0710*/  VIADD R26, R27, 0x300 ;  /* 0x000003001b1a7836 */ /* 0x000fc60000000000 */
[----:B------:R-:W-:Y:S01]  /*0720*/  ISETP.GE.AND P1, PT, R0, R35, PT ;  /* 0x000000230000720c */ /* 0x000fe20003f26270 */
[----:B------:R-:W-:-:S04]  /*0730*/  IMAD.WIDE.U32 R52, R26, 0x4, R28 ;  /* 0x000000041a347825 */ /* 0x000fc800078e001c */
[C---:B------:R-:W-:Y:S01]  /*0740*/  IMAD.WIDE.U32 R50, R26.reuse, 0x4, R30 ;  /* 0x000000041a327825 */ /* 0x040fe200078e001e */
[----:B------:R0:W5:Y:S03]  /*0750*/  LDG.E R8, desc[UR4][R52.64] ;  /* 0x0000000434087981 */ /* 0x000166000c1e1900 */
[C---:B------:R-:W-:Y:S01]  /*0760*/  IMAD.WIDE.U32 R48, R26.reuse, 0x2, R22 ;  /* 0x000000021a307825 */ /* 0x040fe200078e0016 */
[----:B------:R0:W5:Y:S03]  /*0770*/  LDG.E R2, desc[UR4][R50.64] ;  /* 0x0000000432027981 */ /* 0x000166000c1e1900 */
[----:B------:R-:W-:Y:S01]  /*0780*/  @!P1 IADD3 R47, R27, 0x380, RZ ;  /* 0x000003801b2f9810 */ /* 0x000fe20007ffe0ff */
        /* <DEDUP_REMOVED lines=11> */
.L_x_284:
[----:B------:R-:W-:Y:S05]  /*0840*/  BSYNC B0 ;  /* 0x0000000000007941 */ /* 0x000fea0003800000 */
.L_x_283:
[----:B0-----:R-:W0:Y:S01]  /*0850*/  LDC R22, c[0x0][0x21c] ;  /* 0x00008700ff167b82 */ /* 0x001e220000000800 */
[C---:B------:R-:W-:Y:S01]  /*0860*/  VIADD R24, R4.reuse, 0x100 ;  /* 0x0000010004187836 */ /* 0x040fe20000000000 */
[C---:B------:R-:W-:Y:S01]  /*0870*/  IADD3 R28, R4.reuse, 0x80, RZ ;  /* 0x00000080041c7810 */ /* 0x040fe20007ffe0ff */
[C---:B------:R-:W-:Y:S01]  /*0880*/  VIADD R46, R4.reuse, 0x280 ;  /* 0x00000280042e7836 */ /* 0x040fe20000000000 */
[----:B------:R-:W-:Y:S01]  /*0890*/  IADD3 R30, R4, 0x200, RZ ;  /* 0x00000200041e7810 */ /* 0x000fe20007ffe0ff */
[----:B------:R-:W-:Y:S01]  /*08a0*/  BSSY B0, `(.L_x_285) ;  /* 0x0000017000007945 */ /* 0x000fe20003800000 */
[-C--:B------:R-:W-:Y:S02]  /*08b0*/  ISETP.GE.AND P5, PT, R28, R35.reuse, PT ;  /* 0x000000231c00720c */ /* 0x080fe40003fa6270 */
[----:B------:R-:W-:Y:S02]  /*08c0*/  ISETP.GE.AND P1, PT, R24, R35, PT ;  /* 0x000000231800720c */ /* 0x000fe40003f26270 */
[----:B------:R-:W-:-:S02]  /*08d0*/  IADD3 R28, R4, 0x180, RZ ;  /* 0x00000180041c7810 */ /* 0x000fc40007ffe0ff */
[----:B------:R-:W-:Y:S02]  /*08e0*/  IADD3 R48, R4, 0x300, RZ ;  /* 0x0000030004307810 */ /* 0x000fe40007ffe0ff */
[----:B------:R-:W-:Y:S02]  /*08f0*/  P2R R23, PR, RZ, 0x2 ;  /* 0x00000002ff177803 */ /* 0x000fe40000000000 */
[----:B------:R-:W-:Y:S02]  /*0900*/  P2R R27, PR, RZ, 0x20 ;  /* 0x00000020ff1b7803 */ /* 0x000fe40000000000 */
[-C--:B------:R-:W-:Y:S02]  /*0910*/  ISETP.GE.AND P1, PT, R28, R35.reuse, PT ;  /* 0x000000231c00720c */ /* 0x080fe40003f26270 */
[-C--:B------:R-:W-:Y:S02]  /*0920*/  ISETP.GE.AND P2, PT, R30, R35.reuse, PT ;  /* 0x000000231e00720c */ /* 0x080fe40003f46270 */
[----:B------:R-:W-:-:S02]  /*0930*/  ISETP.GE.AND P3, PT, R46, R35, PT ;  /* 0x000000232e00720c */ /* 0x000fc40003f66270 */
[----:B------:R-:W-:Y:S01]  /*0940*/  ISETP.GE.AND P4, PT, R48, R35, PT ;  /* 0x000000233000720c */ /* 0x000fe20003f86270 */
[----:B0-----:R-:W-:Y:S01]  /*0950*/  FADD.FTZ R23, -R22, 1 ;  /* 0x3f80000016177421 */ /* 0x001fe20000010100 */
[----:B------:R-:W-:Y:S01]  /*0960*/  PRMT R45, RZ, 0x7610, R45 ;  /* 0x00007610ff2d7816 */ /* 0x000fe2000000002d */
[----:B------:R-:W-:Y:S10]  /*0970*/  @P0 BRA `(.L_x_286) ;  /* 0x0000000000240947 */ /* 0x000ff40003800000 */
[----:B-----5:R-:W-:Y:S01]  /*0980*/  SHF.L.U32 R28, R43, 0x10, RZ ;  /* 0x000000102b1c7819 */ /* 0x020fe200000006ff */
[----:B------:R-:W-:Y:S01]  /*0990*/  IMAD.U32 R44, R44, 0x10000, RZ ;  /* 0x000100002c2c7824 */ /* 0x000fe200078e00ff */
[----:B------:R-:W-:Y:S02]  /*09a0*/  ULDC UR6, c[0x0][0x218] ;  /* 0x0000860000067ab9 */ /* 0x000fe40000000800 */
[----:B------:R-:W-:Y:S01]  /*09b0*/  FMUL.FTZ R25, R42, UR6 ;  /* 0x000000062a197c20 */ /* 0x000fe20008410000 */
[C---:B------:R-:W-:Y:S01]  /*09c0*/  FMUL.FTZ R28, R23.reuse, R28 ;  /* 0x0000001c171c7220 */ /* 0x040fe20000410000 */
[----:B------:R-:W-:-:S03]  /*09d0*/  FMUL.FTZ R44, R23, R44 ;  /* 0x0000002c172c7220 */ /* 0x000fc60000410000 */
[-C--:B------:R-:W-:Y:S01]  /*09e0*/  FFMA.FTZ R5, R5, R22.reuse, R28 ;  /* 0x0000001605057223 */ /* 0x080fe2000001001c */
[----:B------:R-:W-:-:S05]  /*09f0*/  FFMA.FTZ R44, R25, R22, R44 ;  /* 0x00000016192c7223 */ /* 0x000fca000001002c */
[----:B------:R-:W-:-:S07]  /*0a00*/  F2FP.BF16.F32.PACK_AB R45, R44, R5 ;  /* 0x000000052c2d723e */ /* 0x000fce00000010ff */
.L_x_286:
[----:B------:R-:W-:Y:S05]  /*0a10*/  BSYNC B0 ;  /* 0x0000000000007941 */ /* 0x000fea0003800000 */
.L_x_285:
[----:B------:R-:W-:Y:S01]  /*0a20*/  BSSY B0, `(.L_x_287) ;  /* 0x000000d000007945 */ /* 0x000fe20003800000 */
[----:B-----5:R-:W-:Y:S02]  /*0a30*/  PRMT R5, R5, 0x5410, RZ ;  /* 0x0000541005057816 */ /* 0x020fe400000000ff */
        /* <DEDUP_REMOVED lines=11> */
.L_x_288:
[----:B------:R-:W-:Y:S05]  /*0af0*/  BSYNC B0 ;  /* 0x0000000000007941 */ /* 0x000fea0003800000 */
.L_x_287:
[----:B------:R-:W-:Y:S01]  /*0b00*/  ISETP.GE.AND P6, PT, R24, R35, PT ;  /* 0x000000231800720c */ /* 0x000fe20003fc6270 */
[----:B------:R-:W-:Y:S01]  /*0b10*/  BSSY B0, `(.L_x_289) ;  /* 0x000000c000007945 */ /* 0x000fe20003800000 */
[----:B------:R-:W-:-:S11]  /*0b20*/  PRMT R5, RZ, 0x7610, R5 ;  /* 0x00007610ff057816 */ /* 0x000fd60000000005 */
[----:B------:R-:W-:Y:S05]  /*0b30*/  @P6 BRA `(.L_x_290) ;  /* 0x0000000000246947 */ /* 0x000fea0003800000 */
[----:B------:R-:W-:Y:S01]  /*0b40*/  SHF.L.U32 R18, R39, 0x10, RZ ;  /* 0x0000001027127819 */ /* 0x000fe200000006ff */
        /* <DEDUP_REMOVED lines=8> */
.L_x_290:
[----:B------:R-:W-:Y:S05]  /*0bd0*/  BSYNC B0 ;  /* 0x0000000000007941 */ /* 0x000fea0003800000 */
.L_x_289:
[----:B------:R-:W-:Y:S01]  /*0be0*/  BSSY B0, `(.L_x_291) ;  /* 0x000000d000007945 */ /* 0x000fe20003800000 */
[----:B------:R-:W-:Y:S02]  /*0bf0*/  PRMT R15, R15, 0x5410, RZ ;  /* 0x000054100f0f7816 */ /* 0x000fe400000000ff */
[----:B------:R-:W-:Y:S01]  /*0c00*/  PRMT R16, RZ, 0x5410, RZ ;  /* 0x00005410ff107816 */ /* 0x000fe200000000ff */
[----:B------:R-:W-:Y:S06]  /*0c10*/  @P1 BRA `(.L_x_292) ;  /* 0x0000000000241947 */ /* 0x000fec0003800000 */
        /* <DEDUP_REMOVED lines=9> */
.L_x_292:
[----:B------:R-:W-:Y:S05]  /*0cb0*/  BSYNC B0 ;  /* 0x0000000000007941 */ /* 0x000fea0003800000 */
.L_x_291:
[----:B------:R-:W-:Y:S01]  /*0cc0*/  BSSY B0, `(.L_x_293) ;  /* 0x000000c000007945 */ /* 0x000fe20003800000 */
[----:B------:R-:W-:-:S03]  /*0cd0*/  PRMT R15, RZ, 0x7610, R15 ;  /* 0x00007610ff0f7816 */ /* 0x000fc6000000000f */
        /* <DEDUP_REMOVED lines=10> */
.L_x_294:
[----:B------:R-:W-:Y:S05]  /*0d80*/  BSYNC B0 ;  /* 0x0000000000007941 */ /* 0x000fea0003800000 */
.L_x_293:
[----:B------:R-:W-:Y:S01]  /*0d90*/  BSSY B0, `(.L_x_295) ;  /* 0x000000e000007945 */ /* 0x000fe20003800000 */
[----:B------:R-:W-:Y:S01]  /*0da0*/  VIADD R18, R4, 0x380 ;  /* 0x0000038004127836 */ /* 0x000fe20000000000 */
[----:B------:R-:W-:Y:S02]  /*0db0*/  PRMT R11, R11, 0x5410, RZ ;  /* 0x000054100b0b7816 */ /* 0x000fe400000000ff */
        /* <DEDUP_REMOVED lines=11> */
.L_x_296:
[----:B------:R-:W-:Y:S05]  /*0e70*/  BSYNC B0 ;  /* 0x0000000000007941 */ /* 0x000fea0003800000 */
.L_x_295:
[----:B------:R-:W-:Y:S01]  /*0e80*/  BSSY B0, `(.L_x_297) ;  /* 0x000000d000007945 */ /* 0x000fe20003800000 */
[----:B------:R-:W-:Y:S02]  /*0e90*/  PRMT R9, R9, 0x5410, RZ ;  /* 0x0000541009097816 */ /* 0x000fe400000000ff */
[----:B------:R-:W-:Y:S01]  /*0ea0*/  PRMT R11, RZ, 0x7610, R11 ;  /* 0x00007610ff0b7816 */ /* 0x000fe2000000000b */
        /* <DEDUP_REMOVED lines=10> */
.L_x_298:
[----:B------:R-:W-:Y:S05]  /*0f50*/  BSYNC B0 ;  /* 0x0000000000007941 */ /* 0x000fea0003800000 */
.L_x_297:
        /* <DEDUP_REMOVED lines=13> */
.L_x_300:
[----:B------:R-:W-:Y:S05]  /*1030*/  BSYNC B0 ;  /* 0x0000000000007941 */ /* 0x000fea0003800000 */
.L_x_299:
[----:B------:R-:W-:Y:S05]  /*1040*/  @P0 EXIT ;  /* 0x000000000000094d */ /* 0x000fea0003800000 */
[----:B------:R-:W0:Y:S01]  /*1050*/  LDC.64 R6, c[0x0][0x228] ;  /* 0x00008a00ff067b82 */ /* 0x000e220000000a00 */
[----:B------:R-:W-:Y:S02]  /*1060*/  ISETP.NE.AND P0, PT, R27, RZ, PT ;  /* 0x000000ff1b00720c */ /* 0x000fe40003f05270 */
[----:B------:R-:W-:Y:S02]  /*1070*/  LEA R3, R3, R4, 0xa ;  /* 0x0000000403037211 */ /* 0x000fe400078e50ff */
[----:B------:R-:W-:-:S03]  /*1080*/  PRMT R10, R45, 0x7632, R10 ;  /* 0x000076322d0a7816 */ /* 0x000fc6000000000a */
[----:B------:R-:W1:Y:S01]  /*1090*/  LDC.64 R12, c[0x0][0x230] ;  /* 0x00008c00ff0c7b82 */ /* 0x000e620000000a00 */
[----:B0-----:R-:W-:-:S05]  /*10a0*/  IMAD.WIDE.U32 R18, R3, 0x2, R6 ;  /* 0x0000000203127825 */ /* 0x001fca00078e0006 */
[----:B------:R0:W-:Y:S01]  /*10b0*/  STG.E.U16 desc[UR4][R18.64], R45 ;  /* 0x0000002d12007986 */ /* 0x0001e2000c101504 */
[----:B-1----:R-:W-:-:S05]  /*10c0*/  IMAD.WIDE.U32 R20, R3, 0x2, R12 ;  /* 0x0000000203147825 */ /* 0x002fca00078e000c */
[----:B------:R0:W-:Y:S01]  /*10d0*/  STG.E.U16 desc[UR4][R20.64], R10 ;  /* 0x0000000a14007986 */ /* 0x0001e2000c101504 */
[----:B------:R-:W-:Y:S05]  /*10e0*/  @P0 EXIT ;  /* 0x000000000000094d */ /* 0x000fea0003800000 */
[----:B0-----:R-:W-:Y:S02]  /*10f0*/  IADD3 R21, R3, 0x80, RZ ;  /* 0x0000008003157810 */ /* 0x001fe40007ffe0ff */
[----:B------:R-:W-:-:S03]  /*1100*/  PRMT R10, R25, 0x7632, R10 ;  /* 0x00007632190a7816 */ /* 0x000fc6000000000a */
[----:B------:R-:W-:-:S04]  /*1110*/  IMAD.WIDE.U32 R18, R21, 0x2, R6 ;  /* 0x0000000215127825 */ /* 0x000fc800078e0006 */
[----:B------:R-:W-:Y:S01]  /*1120*/  IMAD.WIDE.U32 R20, R21, 0x2, R12 ;  /* 0x0000000215147825 */ /* 0x000fe200078e000c */
[----:B------:R0:W-:Y:S04]  /*1130*/  STG.E.U16 desc[UR4][R18.64], R25 ;  /* 0x0000001912007986 */ /* 0x0001e8000c101504 */
[----:B------:R0:W-:Y:S01]  /*1140*/  STG.E.U16 desc[UR4][R20.64], R10 ;  /* 0x0000000a14007986 */ /* 0x0001e2000c101504 */
[----:B------:R-:W-:Y:S05]  /*1150*/  @P6 EXIT ;  /* 0x000000000000694d */ /* 0x000fea0003800000 */
[----:B0-----:R-:W-:Y:S01]  /*1160*/  VIADD R19, R3, 0x100 ;  /* 0x0000010003137836 */ /* 0x001fe20000000000 */
[C---:B------:R-:W-:Y:S02]  /*1170*/  PRMT R2, R5.reuse, 0x7610, R2 ;  /* 0x0000761005027816 */ /* 0x040fe40000000002 */
[----:B------:R-:W-:Y:S01]  /*1180*/  PRMT R0, R5, 0x7632, R0 ;  /* 0x0000763205007816 */ /* 0x000fe20000000000 */
[----:B------:R-:W-:-:S04]  /*1190*/  IMAD.WIDE.U32 R4, R19, 0x2, R6 ;  /* 0x0000000213047825 */ /* 0x000fc800078e0006 */
[----:B------:R-:W-:Y:S01]  /*11a0*/  IMAD.WIDE.U32 R18, R19, 0x2, R12 ;  /* 0x0000000213127825 */ /* 0x000fe200078e000c */
[----:B------:R0:W-:Y:S04]  /*11b0*/  STG.E.U16 desc[UR4][R4.64], R2 ;  /* 0x0000000204007986 */ /* 0x0001e8000c101504 */
[----:B------:R0:W-:Y:S01]  /*11c0*/  STG.E.U16 desc[UR4][R18.64], R0 ;  /* 0x0000000012007986 */ /* 0x0001e2000c101504 */
[----:B------:R-:W-:Y:S05]  /*11d0*/  @P1 EXIT ;  /* 0x000000000000194d */ /* 0x000fea0003800000 */
[----:B------:R-:W-:Y:S02]  /*11e0*/  IADD3 R17, R3, 0x180, RZ ;  /* 0x0000018003117810 */ /* 0x000fe40007ffe0ff */
[C---:B0-----:R-:W-:Y:S02]  /*11f0*/  PRMT R2, R16.reuse, 0x7610, R2 ;  /* 0x0000761010027816 */ /* 0x041fe40000000002 */
[----:B------:R-:W-:Y:S01]  /*1200*/  PRMT R8, R16, 0x7632, R8 ;  /* 0x0000763210087816 */ /* 0x000fe20000000008 */
[----:B------:R-:W-:-:S04]  /*1210*/  IMAD.WIDE.U32 R4, R17, 0x2, R6 ;  /* 0x0000000211047825 */ /* 0x000fc800078e0006 */
[----:B------:R-:W-:Y:S01]  /*1220*/  IMAD.WIDE.U32 R16, R17, 0x2, R12 ;  /* 0x0000000211107825 */ /* 0x000fe200078e000c */
[----:B------:R0:W-:Y:S04]  /*1230*/  STG.E.U16 desc[UR4][R4.64], R2 ;  /* 0x0000000204007986 */ /* 0x0001e8000c101504 */
        /* <DEDUP_REMOVED lines=17> */
[----:B0-----:R-:W-:Y:S02]  /*1350*/  IADD3 R15, R3, 0x300, RZ ;  /* 0x00000300030f7810 */ /* 0x001fe40007ffe0ff */
        /* <DEDUP_REMOVED lines=8> */
[----:B0-----:R-:W-:-:S03]  /*13e0*/  PRMT R0, R9, 0x7632, R0 ;  /* 0x0000763209007816 */ /* 0x001fc60000000000 */
[----:B------:R-:W-:-:S04]  /*13f0*/  IMAD.WIDE.U32 R6, R3, 0x2, R6 ;  /* 0x0000000203067825 */ /* 0x000fc800078e0006 */
[----:B------:R-:W-:Y:S01]  /*1400*/  IMAD.WIDE.U32 R12, R3, 0x2, R12 ;  /* 0x00000002030c7825 */ /* 0x000fe200078e000c */
[----:B------:R-:W-:Y:S04]  /*1410*/  STG.E.U16 desc[UR4][R6.64], R9 ;  /* 0x0000000906007986 */ /* 0x000fe8000c101504 */
[----:B------:R-:W-:Y:S01]  /*1420*/  STG.E.U16 desc[UR4][R12.64], R0 ;  /* 0x000000000c007986 */ /* 0x000fe2000c101504 */
[----:B------:R-:W-:Y:S05]  /*1430*/  EXIT ;  /* 0x000000000000794d */ /* 0x000fea0003800000 */
.L_x_301:
        /* <DEDUP_REMOVED lines=12> */
.L_x_28206:


//--------------------- .text._ZN2at6native49_GLOBAL__N__b919a28f_16_Normalization_cu_5c38458745unrolled_elementwise_kernel_for_multi_outputsILi2EZZZNS1_23batch_norm_update_statsERKNS_6TensorES5_S5_S5_dlENKUlvE_clEvENKUlvE1_clEvEUlffN3c104HalfES9_E_St5arrayIPcLm6EE16OffsetCalculatorILi4EjLb0EESE_ILi2EjLb0EEEEviT0_T1_T2_T3_ --------------------------
	.section	.text._ZN2at6native49_GLOBAL__N__b919a28f_16_Normalization_cu_5c38458745unrolled_elementwise_kernel_for_multi_outputsILi2EZZZNS1_23batch_norm_update_statsERKNS_6TensorES5_S5_S5_dlENKUlvE_clEvENKUlvE1_clEvEUlffN3c104HalfES9_E_St5arrayIPcLm6EE16OffsetCalculatorILi4EjLb0EESE_ILi2EjLb0EEEEviT0_T1_T2_T3_,"ax",@progbits
	.align	128
.text._ZN2at6native49_GLOBAL__N__b919a28f_16_Normalization_cu_5c38458745unrolled_elementwise_kernel_for_multi_outputsILi2EZZZNS1_23batch_norm_update_statsERKNS_6TensorES5_S5_S5_dlENKUlvE_clEvENKUlvE1_clEvEUlffN3c104HalfES9_E_St5arrayIPcLm6EE16OffsetCalculatorILi4EjLb0EESE_ILi2EjLb0EEEEviT0_T1_T2_T3_:
        .type           _ZN2at6native49_GLOBAL__N__b919a28f_16_Normalization_cu_5c38458745unrolled_elementwise_kernel_for_multi_outputsILi2EZZZNS1_23batch_norm_update_statsERKNS_6TensorES5_S5_S5_dlENKUlvE_clEvENKUlvE1_clEvEUlffN3c104HalfES9_E_St5arrayIPcLm6EE16OffsetCalculatorILi4EjLb0EESE_ILi2EjLb0EEEEviT0_T1_T2_T3_,@function
        .size           _ZN2at6native49_GLOBAL__N__b919a28f_16_Normalization_cu_5c38458745unrolled_elementwise_kernel_for_multi_outputsILi2EZZZNS1_23batch_norm_update_statsERKNS_6TensorES5_S5_S5_dlENKUlvE_clEvENKUlvE1_clEvEUlffN3c104HalfES9_E_St5arrayIPcLm6EE16OffsetCalculatorILi4EjLb0EESE_ILi2EjLb0EEEEviT0_T1_T2_T3_,(.L_x_28207 - _ZN2at6native49_GLOBAL__N__b919a28f_16_Normalization_cu_5c38458745unrolled_elementwise_kernel_for_multi_outputsILi2EZZZNS1_23batch_norm_update_statsERKNS_6TensorES5_S5_S5_dlENKUlvE_clEvENKUlvE1_clEvEUlffN3c104HalfES9_E_St5arrayIPcLm6EE16OffsetCalculatorILi4EjLb0EESE_ILi2EjLb0EEEEviT0_T1_T2_T3_)
        .other          _ZN2at6native49_GLOBAL__N__b919a28f_16_Normalization_cu_5c38458745unrolled_elementwise_kernel_for_multi_outputsILi2EZZZNS1_23batch_norm_update_statsERKNS_6TensorES5_S5_S5_dlENKUlvE_clEvENKUlvE1_clEvEUlffN3c104HalfES9_E_St5arrayIPcLm6EE16OffsetCalculatorILi4EjLb0EESE_ILi2EjLb0EEEEviT0_T1_T2_T3_,@"STO_CUDA_ENTRY STV_DEFAULT"
_ZN2at6native49_GLOBAL__N__b919a28f_16_Normalization_cu_5c38458745unrolled_elementwise_kernel_for_multi_outputsILi2EZZZNS1_23batch_norm_update_statsERKNS_6TensorES5_S5_S5_dlENKUlvE_clEvENKUlvE1_clEvEUlffN3c104HalfES9_E_St5arrayIPcLm6EE16OffsetCalculatorILi4EjLb0EESE_ILi2EjLb0EEEEviT0_T1_T2_T3_:
        /* <DEDUP_REMOVED lines=417> */
.L_x_304:
        /* <DEDUP_REMOVED lines=392> */
.L_x_305:
        /* <DEDUP_REMOVED lines=389> */
.L_x_306:
        /* <DEDUP_REMOVED lines=389> */
.L_x_307:
        /* <DEDUP_REMOVED lines=388> */
.L_x_308:
        /* <DEDUP_REMOVED lines=388> */
.L_x_309:
        /* <DEDUP_REMOVED lines=387> */
.L_x_310:
        /* <DEDUP_REMOVED lines=388> */
.L_x_311:
        /* <DEDUP_REMOVED lines=8> */
.L_x_303:
[----:B------:R-:W-:Y:S05]  /*c4a0*/  BSYNC B0 ;  /* 0x0000000000007941 */ /* 0x000fea0003800000 */
.L_x_302:
        /* <DEDUP_REMOVED lines=19> */
[----:B-----5:R-:W-:Y:S01]  /*c5e0*/  HADD2.F32 R29, -RZ, R29.H0_H0 ;  /* 0x2000001dff1d7230 */ /* 0x020fe20000004100 */
[----:B------:R-:W-:Y:S01]  /*c5f0*/  ULDC UR6, c[0x0][0x218] ;  /* 0x0000860000067ab9 */ /* 0x000fe20000000800 */
[----:B------:R-:W-:Y:S02]  /*c600*/  HADD2.F32 R39, -RZ, R39.H0_H0 ;  /* 0x20000027ff277230 */ /* 0x000fe40000004100 */
[----:B------:R-:W-:Y:S01]  /*c610*/  FMUL.FTZ R40, R40, UR6 ;  /* 0x0000000628287c20 */ /* 0x000fe20008410000 */
[C---:B------:R-:W-:Y:S02]  /*c620*/  FMUL.FTZ R29, R42.reuse, R29 ;  /* 0x0000001d2a1d7220 */ /* 0x040fe40000410000 */
[----:B------:R-:W-:Y:S02]  /*c630*/  FMUL.FTZ R39, R42, R39 ;  /* 0x000000272a277220 */ /* 0x000fe40000410000 */
[-C--:B------:R-:W-:Y:S02]  /*c640*/  FFMA.FTZ R12, R28, R49.reuse, R29 ;  /* 0x000000311c0c7223 */ /* 0x080fe4000001001d */
[----:B------:R-:W-:-:S05]  /*c650*/  FFMA.FTZ R39, R40, R49, R39 ;  /* 0x0000003128277223 */ /* 0x000fca0000010027 */
[----:B------:R-:W-:-:S07]  /*c660*/  F2FP.F16.F32.PACK_AB R12, R39, R12 ;  /* 0x0000000c270c723e */ /* 0x000fce00000000ff */
.L_x_313:
[----:B------:R-:W-:Y:S05]  /*c670*/  BSYNC B0 ;  /* 0x0000000000007941 */ /* 0x000fea0003800000 */
.L_x_312:
[----:B------:R-:W-:Y:S01]  /*c680*/  BSSY B0, `(.L_x_314) ;  /* 0x000000d000007945 */ /* 0x000fe20003800000 */
[----:B------:R-:W-:Y:S02]  /*c690*/  PRMT R26, RZ, 0x7610, R26 ;  /* 0x00007610ff1a7816 */ /* 0x000fe4000000001a */
[----:B------:R-:W-:Y:S01]  /*c6a0*/  PRMT R24, RZ, 0x5410, RZ ;  /* 0x00005410ff187816 */ /* 0x000fe200000000ff */
[----:B------:R-:W-:Y:S06]  /*c6b0*/  @P6 BRA `(.L_x_315) ;  /* 0x0000000000246947 */ /* 0x000fec0003800000 */
        /* <DEDUP_REMOVED lines=9> */
.L_x_315:
[----:B------:R-:W-:Y:S05]  /*c750*/  BSYNC B0 ;  /* 0x0000000000007941 */ /* 0x000fea0003800000 */
.L_x_314:
[----:B------:R-:W-:Y:S01]  /*c760*/  BSSY B0, `(.L_x_316) ;  /* 0x000000c000007945 */ /* 0x000fe20003800000 */
[----:B------:R-:W-:-:S03]  /*c770*/  PRMT R26, R26, 0x5410, RZ ;  /* 0x000054101a1a7816 */ /* 0x000fc600000000ff */
[----:B------:R-:W-:Y:S05]  /*c780*/  @P5 BRA `(.L_x_317) ;  /* 0x0000000000245947 */ /* 0x000fea0003800000 */
        /* <DEDUP_REMOVED lines=9> */
.L_x_317:
[----:B------:R-:W-:Y:S05]  /*c820*/  BSYNC B0 ;  /* 0x0000000000007941 */ /* 0x000fea0003800000 */
.L_x_316:
[----:B------:R-:W-:Y:S01]  /*c830*/  BSSY B0, `(.L_x_318) ;  /* 0x000000d000007945 */ /* 0x000fe20003800000 */
[----:B-----5:R-:W-:Y:S02]  /*c840*/  PRMT R13, RZ, 0x7610, R13 ;  /* 0x00007610ff0d7816 */ /* 0x020fe4000000000d */
[----:B------:R-:W-:Y:S01]  /*c850*/  PRMT R14, RZ, 0x5410, RZ ;  /* 0x00005410ff0e7816 */ /* 0x000fe200000000ff */
[----:B------:R-:W-:Y:S06]  /*c860*/  @P1 BRA `(.L_x_319) ;  /* 0x0000000000241947 */ /* 0x000fec0003800000 */
[----:B------:R-:W-:Y:S01]  /*c870*/  HADD2.F32 R15, -RZ, R18.H0_H0 ;  /* 0x20000012ff0f7230 */ /* 0x000fe20000004100 */
        /* <DEDUP_REMOVED lines=8> */
.L_x_319:
[----:B------:R-:W-:Y:S05]  /*c900*/  BSYNC B0 ;  /* 0x0000000000007941 */ /* 0x000fea0003800000 */
.L_x_318:
[----:B------:R-:W-:Y:S01]  /*c910*/  BSSY B0, `(.L_x_320) ;  /* 0x000000c000007945 */ /* 0x000fe20003800000 */
[----:B------:R-:W-:-:S03]  /*c920*/  PRMT R13, R13, 0x5410, RZ ;  /* 0x000054100d0d7816 */ /* 0x000fc600000000ff */
[----:B------:R-:W-:Y:S05]  /*c930*/  @P2 BRA `(.L_x_321) ;  /* 0x0000000000242947 */ /* 0x000fea0003800000 */
        /* <DEDUP_REMOVED lines=9> */
.L_x_321:
[----:B------:R-:W-:Y:S05]  /*c9d0*/  BSYNC B0 ;  /* 0x0000000000007941 */ /* 0x000fea0003800000 */
.L_x_320:
[----:B------:R-:W-:Y:S01]  /*c9e0*/  BSSY B0, `(.L_x_322) ;  /* 0x000000e000007945 */ /* 0x000fe20003800000 */
[----:B------:R-:W-:Y:S02]  /*c9f0*/  IADD3 R15, R3, 0x380, RZ ;  /* 0x00000380030f7810 */ /* 0x000fe40007ffe0ff */
[----:B------:R-:W-:Y:S02]  /*ca00*/  PRMT R16, RZ, 0x7610, R16 ;  /* 0x00007610ff107816 */ /* 0x000fe40000000010 */
        /* <DEDUP_REMOVED lines=11> */
.L_x_323:
[----:B------:R-:W-:Y:S05]  /*cac0*/  BSYNC B0 ;  /* 0x0000000000007941 */ /* 0x000fea0003800000 */
.L_x_322:
[----:B------:R-:W-:Y:S01]  /*cad0*/  BSSY B0, `(.L_x_324) ;  /* 0x000000d000007945 */ /* 0x000fe20003800000 */
[----:B------:R-:W-:Y:S02]  /*cae0*/  PRMT R17, RZ, 0x7610, R17 ;  /* 0x00007610ff117816 */ /* 0x000fe40000000011 */
[----:B------:R-:W-:Y:S01]  /*caf0*/  PRMT R16, R16, 0x5410, RZ ;  /* 0x0000541010107816 */ /* 0x000fe200000000ff */
        /* <DEDUP_REMOVED lines=10> */
.L_x_325:
[----:B------:R-:W-:Y:S05]  /*cba0*/  BSYNC B0 ;  /* 0x0000000000007941 */ /* 0x000fea0003800000 */
.L_x_324:
[----:B------:R-:W-:Y:S01]  /*cbb0*/  ISETP.GE.AND P5, PT, R15, R2, PT ;  /* 0x000000020f00720c */ /* 0x000fe20003fa6270 */
[----:B------:R-:W-:Y:S01]  /*cbc0*/  BSSY B0, `(.L_x_326) ;  /* 0x000000c000007945 */ /* 0x000fe20003800000 */
[----:B------:R-:W-:-:S11]  /*cbd0*/  PRMT R17, R17, 0x5410, RZ ;  /* 0x0000541011117816 */ /* 0x000fd600000000ff */
        /* <DEDUP_REMOVED lines=10> */
.L_x_327:
[----:B------:R-:W-:Y:S05]  /*cc80*/  BSYNC B0 ;  /* 0x0000000000007941 */ /* 0x000fea0003800000 */
.L_x_326:
        /* <DEDUP_REMOVED lines=305> */
.L_x_328:
        /* <DEDUP_REMOVED lines=311> */
.L_x_329:
        /* <DEDUP_REMOVED lines=309> */
.L_x_330:
        /* <DEDUP_REMOVED lines=308> */
.L_x_331:
        /* <DEDUP_REMOVED lines=308> */
.L_x_332:
        /* <DEDUP_REMOVED lines=308> */
.L_x_333:
        /* <DEDUP_REMOVED lines=308> */
.L_x_334:
        /* <DEDUP_REMOVED lines=308> */
.L_x_335:
[----:B------:R-:W-:Y:S01]  /*166a0*/  IMAD.WIDE.U32 R6, R9, 0x2, R6 ;  /* 0x0000000209067825 */ /* 0x000fe200078e0006 */
[----:B------:R-:W-:-:S03]  /*166b0*/  PRMT R2, R17, 0x7632, R2 ;  /* 0x0000763211027816 */ /* 0x000fc60000000002 */
[----:B------:R-:W-:Y:S01]  /*166c0*/  IMAD.WIDE.U32 R4, R3, 0x2, R4 ;  /* 0x0000000203047825 */ /* 0x000fe200078e0004 */
[----:B------:R-:W-:Y:S04]  /*166d0*/  STG.E.U16 desc[UR4][R6.64], R17 ;  /* 0x0000001106007986 */ /* 0x000fe8000c101504 */
[----:B------:R-:W-:Y:S01]  /*166e0*/  STG.E.U16 desc[UR4][R4.64], R2 ;  /* 0x0000000204007986 */ /* 0x000fe2000c101504 */
[----:B------:R-:W-:Y:S05]  /*166f0*/  EXIT ;  /* 0x000000000000794d */ /* 0x000fea0003800000 */
.L_x_336:
        /* <DEDUP_REMOVED lines=16> */
.L_x_28207:


//--------------------- .text._ZN2at6native49_GLOBAL__N__b919a28f_16_Normalization_cu_5c38458745unrolled_elementwise_kernel_for_multi_outputsILi2EZZZNS1_23batch_norm_update_statsERKNS_6TensorES5_S5_S5_dlENKUlvE_clEvENKUlvE1_clEvEUlffN3c104HalfES9_E_St5arrayIPcLm6EE23TrivialOffsetCalculatorILi4EjESE_ILi2EjEEEviT0_T1_T2_T3_ --------------------------
	.section	.text._ZN2at6native49_GLOBAL__N__b919a28f_16_Normalization_cu_5c38458745unrolled_elementwise_kernel_for_multi_outputsILi2EZZZNS1_23batch_norm_update_statsERKNS_6TensorES5_S5_S5_dlENKUlvE_clEvENKUlvE1_clEvEUlffN3c104HalfES9_E_St5arrayIPcLm6EE23TrivialOffsetCalculatorILi4EjESE_ILi2EjEEEviT0_T1_T2_T3_,"ax",@progbits
	.align	128
.text._ZN2at6native49_GLOBAL__N__b919a28f_16_Normalization_cu_5c38458745unrolled_elementwise_kernel_for_multi_outputsILi2EZZZNS1_23batch_norm_update_statsERKNS_6TensorES5_S5_S5_dlENKUlvE_clEvENKUlvE1_clEvEUlffN3c104HalfES9_E_St5arrayIPcLm6EE23TrivialOffsetCalculatorILi4EjESE_ILi2EjEEEviT0_T1_T2_T3_:
        .type           _ZN2at6native49_GLOBAL__N__b919a28f_16_Normalization_cu_5c38458745unrolled_elementwise_kernel_for_multi_outputsILi2EZZZNS1_23batch_norm_update_statsERKNS_6TensorES5_S5_S5_dlENKUlvE_clEvENKUlvE1_clEvEUlffN3c104HalfES9_E_St5arrayIPcLm6EE23TrivialOffsetCalculatorILi4EjESE_ILi2EjEEEviT0_T1_T2_T3_,@function
        .size           _ZN2at6native49_GLOBAL__N__b919a28f_16_Normalization_cu_5c38458745unrolled_elementwise_kernel_for_multi_outputsILi2EZZZNS1_23batch_norm_update_statsERKNS_6TensorES5_S5_S5_dlENKUlvE_clEvENKUlvE1_clEvEUlffN3c104HalfES9_E_St5arrayIPcLm6EE23TrivialOffsetCalculatorILi4EjESE_ILi2EjEEEviT0_T1_T2_T3_,(.L_x_28208 - _ZN2at6native49_GLOBAL__N__b919a28f_16_Normalization_cu_5c38458745unrolled_elementwise_kernel_for_multi_outputsILi2EZZZNS1_23batch_norm_update_statsERKNS_6TensorES5_S5_S5_dlENKUlvE_clEvENKUlvE1_clEvEUlffN3c104HalfES9_E_St5arrayIPcLm6EE23TrivialOffsetCalculatorILi4EjESE_ILi2EjEEEviT0_T1_T2_T3_)
        .other          _ZN2at6native49_GLOBAL__N__b919a28f_16_Normalization_cu_5c38458745unrolled_elementwise_kernel_for_multi_outputsILi2EZZZNS1_23batch_norm_update_statsERKNS_6TensorES5_S5_S5_dlENKUlvE_clEvENKUlvE1_clEvEUlffN3c104HalfES9_E_St5arrayIPcLm6EE23TrivialOffsetCalculatorILi4EjESE_ILi2EjEEEviT0_T1_T2_T3_,@"STO_CUDA_ENTRY STV_DEFAULT"
_ZN2at6native49_GLOBAL__N__b919a28f_16_Normalization_cu_5c38458745unrolled_elementwise_kernel_for_multi_outputsILi2EZZZNS1_23batch_norm_update_statsERKNS_6TensorES5_S5_S5_dlENKUlvE_clEvENKUlvE1_clEvEUlffN3c104HalfES9_E_St5arrayIPcLm6EE23TrivialOffsetCalculatorILi4EjESE_ILi2EjEEEviT0_T1_T2_T3_:
        /* <DEDUP_REMOVED lines=10> */
[----:B------:R-:W-:Y:S02]  /*00a0*/  MOV R2, RZ ;  /* 0x000000ff00027202 */ /* 0x000fe40000000f00 */
        /* <DEDUP_REMOVED lines=20> */
[----:B------:R-:W-:Y:S02]  /*01f0*/  MOV R42, RZ ;  /* 0x000000ff002a7202 */ /* 0x000fe40000000f00 */
        /* <DEDUP_REMOVED lines=100> */
.L_x_338:
[----:B------:R-:W-:Y:S05]  /*0840*/  BSYNC B0 ;  /* 0x0000000000007941 */ /* 0x000fea0003800000 */
.L_x_337:
        /* <DEDUP_REMOVED lines=28> */
.L_x_340:
[----:B------:R-:W-:Y:S05]  /*0a10*/  BSYNC B0 ;  /* 0x0000000000007941 */ /* 0x000fea0003800000 */
.L_x_339:
[----:B------:R-:W-:Y:S01]  /*0a20*/  BSSY B0, `(.L_x_341) ;  /* 0x000000d000007945 */ /* 0x000fe20003800000 */
[----:B-----5:R-:W-:Y:S02]  /*0a30*/  PRMT R5, R5, 0x5410, RZ ;  /* 0x0000541005057816 */ /* 0x020fe400000000ff */
        /* <DEDUP_REMOVED lines=11> */
.L_x_342:
[----:B------:R-:W-:Y:S05]  /*0af0*/  BSYNC B0 ;  /* 0x0000000000007941 */ /* 0x000fea0003800000 */
.L_x_341:
[----:B------:R-:W-:Y:S01]  /*0b00*/  ISETP.GE.AND P6, PT, R24, R35, PT ;  /* 0x000000231800720c */ /* 0x000fe20003fc6270 */
[----:B------:R-:W-:Y:S01]  /*0b10*/  BSSY B0, `(.L_x_343) ;  /* 0x000000c000007945 */ /* 0x000fe20003800000 */
[----:B------:R-:W-:-:S11]  /*0b20*/  PRMT R5, RZ, 0x7610, R5 ;  /* 0x00007610ff057816 */ /* 0x000fd60000000005 */
        /* <DEDUP_REMOVED lines=10> */
.L_x_344:
[----:B------:R-:W-:Y:S05]  /*0bd0*/  BSYNC B0 ;  /* 0x0000000000007941 */ /* 0x000fea0003800000 */
.L_x_343:
[----:B------:R-:W-:Y:S01]  /*0be0*/  BSSY B0, `(.L_x_345) ;  /* 0x000000d000007945 */ /* 0x000fe20003800000 */
[----:B------:R-:W-:Y:S02]  /*0bf0*/  PRMT R15, R15, 0x5410, RZ ;  /* 0x000054100f0f7816 */ /* 0x000fe400000000ff */
        /* <DEDUP_REMOVED lines=11> */
.L_x_346:
[----:B------:R-:W-:Y:S05]  /*0cb0*/  BSYNC B0 ;  /* 0x0000000000007941 */ /* 0x000fea0003800000 */
.L_x_345:
[----:B------:R-:W-:Y:S01]  /*0cc0*/  BSSY B0, `(.L_x_347) ;  /* 0x000000c000007945 */ /* 0x000fe20003800000 */
[----:B------:R-:W-:-:S03]  /*0cd0*/  PRMT R15, RZ, 0x7610, R15 ;  /* 0x00007610ff0f7816 */ /* 0x000fc6000000000f */
        /* <DEDUP_REMOVED lines=10> */
.L_x_348:
[----:B------:R-:W-:Y:S05]  /*0d80*/  BSYNC B0 ;  /* 0x0000000000007941 */ /* 0x000fea0003800000 */
.L_x_347:
[----:B------:R-:W-:Y:S01]  /*0d90*/  BSSY B0, `(.L_x_349) ;  /* 0x000000e000007945 */ /* 0x000fe20003800000 */
[----:B------:R-:W-:Y:S02]  /*0da0*/  IADD3 R18, R4, 0x380, RZ ;  /* 0x0000038004127810 */ /* 0x000fe40007ffe0ff */
        /* <DEDUP_REMOVED lines=12> */
.L_x_350:
[----:B------:R-:W-:Y:S05]  /*0e70*/  BSYNC B0 ;  /* 0x0000000000007941 */ /* 0x000fea0003800000 */
.L_x_349:
[----:B------:R-:W-:Y:S01]  /*0e80*/  BSSY B0, `(.L_x_351) ;  /* 0x000000d000007945 */ /* 0x000fe20003800000 */
[----:B------:R-:W-:Y:S02]  /*0e90*/  PRMT R9, R9, 0x5410, RZ ;  /* 0x0000541009097816 */ /* 0x000fe400000000ff */
[----:B------:R-:W-:Y:S01]  /*0ea0*/  PRMT R11, RZ, 0x7610, R11 ;  /* 0x00007610ff0b7816 */ /* 0x000fe2000000000b */
        /* <DEDUP_REMOVED lines=10> */
.L_x_352:
[----:B------:R-:W-:Y:S05]  /*0f50*/  BSYNC B0 ;  /* 0x0000000000007941 */ /* 0x000fea0003800000 */
.L_x_351:
        /* <DEDUP_REMOVED lines=13> */
.L_x_354:
[----:B------:R-:W-:Y:S05]  /*1030*/  BSYNC B0 ;  /* 0x0000000000007941 */ /* 0x000fea0003800000 */
.L_x_353:
        /* <DEDUP_REMOVED lines=64> */
.L_x_355:
        /* <DEDUP_REMOVED lines=12> */
.L_x_28208:


//--------------------- .text._ZN2at6native49_GLOBAL__N__b919a28f_16_Normalization_cu_5c38458745unrolled_elementwise_kernel_for_multi_outputsILi2EZZZNS1_23batch_norm_update_statsERKNS_6TensorES5_S5_S5_dlENKUlvE_clEvENKUlvE0_clEvEUlffffE_St5arrayIPcLm6EE16OffsetCalculatorILi4EjLb0EESC_ILi2EjLb0EEEEviT0_T1_T2_T3_ --------------------------
	.section	.text._ZN2at6native49_GLOBAL__N__b919a28f_16_Normalization_cu_5c38458745unrolled_elementwise_kernel_for_multi_outputsILi2EZZZNS1_23batch_norm_update_statsERKNS_6TensorES5_S5_S5_dlENKUlvE_clEvENKUlvE0_clEvEUlffffE_St5arrayIPcLm6EE16OffsetCalculatorILi4EjLb0EESC_ILi2EjLb0EEEEviT0_T1_T2_T3_,"ax",@progbits
	.align	128
.text._ZN2at6native49_GLOBAL__N__b919a28f_16_Normalization_cu_5c38458745unrolled_elementwise_kernel_for_multi_outputsILi2EZZZNS1_23batch_norm_update_statsERKNS_6TensorES5_S5_S5_dlENKUlvE_clEvENKUlvE0_clEvEUlffffE_St5arrayIPcLm6EE16OffsetCalculatorILi4EjLb0EESC_ILi2EjLb0EEEEviT0_T1_T2_T3_:
        .type           _ZN2at6native49_GLOBAL__N__b919a28f_16_Normalization_cu_5c38458745unrolled_elementwise_kernel_for_multi_outputsILi2EZZZNS1_23batch_norm_update_statsERKNS_6TensorES5_S5_S5_dlENKUlvE_clEvENKUlvE0_clEvEUlffffE_St5arrayIPcLm6EE16OffsetCalculatorILi4EjLb0EESC_ILi2EjLb0EEEEviT0_T1_T2_T3_,@function
        .size           _ZN2at6native49_GLOBAL__N__b919a28f_16_Normalization_cu_5c38458745unrolled_elementwise_kernel_for_multi_outputsILi2EZZZNS1_23batch_norm_update_statsERKNS_6TensorES5_S5_S5_dlENKUlvE_clEvENKUlvE0_clEvEUlffffE_St5arrayIPcLm6EE16OffsetCalculatorILi4EjLb0EESC_ILi2EjLb0EEEEviT0_T1_T2_T3_,(.L_x_28209 - _ZN2at6native49_GLOBAL__N__b919a28f_16_Normalization_cu_5c38458745unrolled_elementwise_kernel_for_multi_outputsILi2EZZZNS1_23batch_norm_update_statsERKNS_6TensorES5_S5_S5_dlENKUlvE_clEvENKUlvE0_clEvEUlffffE_St5arrayIPcLm6EE16OffsetCalculatorILi4EjLb0EESC_ILi2EjLb0EEEEviT0_T1_T2_T3_)
        .other          _ZN2at6native49_GLOBAL__N__b919a28f_16_Normalization_cu_5c38458745unrolled_elementwise_kernel_for_multi_outputsILi2EZZZNS1_23batch_norm_update_statsERKNS_6TensorES5_S5_S5_dlENKUlvE_clEvENKUlvE0_clEvEUlffffE_St5arrayIPcLm6EE16OffsetCalculatorILi4EjLb0EESC_ILi2EjLb0EEEEviT0_T1_T2_T3_,@"STO_CUDA_ENTRY STV_DEFAULT"
_ZN2at6native49_GLOBAL__N__b919a28f_16_Normalization_cu_5c38458745unrolled_elementwise_kernel_for_multi_outputsILi2EZZZNS1_23batch_norm_update_statsERKNS_6TensorES5_S5_S5_dlENKUlvE_clEvENKUlvE0_clEvEUlffffE_St5arrayIPcLm6EE16OffsetCalculatorILi4EjLb0EESC_ILi2EjLb0EEEEviT0_T1_T2_T3_:
        /* <DEDUP_REMOVED lines=405> */
.L_x_358:
        /* <DEDUP_REMOVED lines=392> */
.L_x_359:
        /* <DEDUP_REMOVED lines=389> */
.L_x_360:
        /* <DEDUP_REMOVED lines=389> */
.L_x_361:
        /* <DEDUP_REMOVED lines=388> */
.L_x_362:
        /* <DEDUP_REMOVED lines=388> */
.L_x_363:
        /* <DEDUP_REMOVED lines=387> */
.L_x_364:
        /* <DEDUP_REMOVED lines=388> */
.L_x_365:
        /* <DEDUP_REMOVED lines=8> */
.L_x_357:
[----:B------:R-:W-:Y:S05]  /*c3e0*/  BSYNC B0 ;  /* 0x0000000000007941 */ /* 0x000fea0003800000 */
.L_x_356:
[----:B------:R-:W1:Y:S01]  /*c3f0*/  LDC R25, c[0x0][0x21c] ;  /* 0x00008700ff197b82 */ /* 0x000e620000000800 */
[C---:B------:R-:W-:Y:S01]  /*c400*/  IADD3 R27, R3.reuse, 0x80, RZ ;  /* 0x00000080031b7810 */ /* 0x040fe20007ffe0ff */
[----:B------:R-:W-:Y:S01]  /*c410*/  HFMA2.MMA R12, -RZ, RZ, 0, 0 ;  /* 0x00000000ff0c7435 */ /* 0x000fe200000001ff */
[----:B0-----:R-:W-:Y:S02]  /*c420*/  IADD3 R49, R3, 0x380, RZ ;  /* 0x0000038003317810 */ /* 0x001fe40007ffe0ff */
[----:B------:R-:W-:Y:S02]  /*c430*/  ISETP.GE.AND P5, PT, R27, R2, PT ;  /* 0x000000021b00720c */ /* 0x000fe40003fa6270 */
[C---:B------:R-:W-:Y:S02]  /*c440*/  IADD3 R47, R3.reuse, 0x300, RZ ;  /* 0x00000300032f7810 */ /* 0x040fe40007ffe0ff */
[----:B------:R-:W-:Y:S02]  /*c450*/  P2R R26, PR, RZ, 0x20 ;  /* 0x00000020ff1a7803 */ /* 0x000fe40000000000 */
[----:B------:R-:W-:-:S02]  /*c460*/  IADD3 R43, R3, 0x200, RZ ;  /* 0x00000200032b7810 */ /* 0x000fc40007ffe0ff */
[----:B------:R-:W-:Y:S02]  /*c470*/  IADD3 R45, R3, 0x280, RZ ;  /* 0x00000280032d7810 */ /* 0x000fe40007ffe0ff */
[-C--:B------:R-:W-:Y:S02]  /*c480*/  ISETP.GE.AND P4, PT, R47, R2.reuse, PT ;  /* 0x000000022f00720c */ /* 0x080fe40003f86270 */
[-C--:B------:R-:W-:Y:S01]  /*c490*/  ISETP.GE.AND P2, PT, R43, R2.reuse, PT ;  /* 0x000000022b00720c */ /* 0x080fe20003f46270 */
[----:B------:R-:W0:Y:S01]  /*c4a0*/  @!P5 LDC R51, c[0x0][0x218] ;  /* 0x00008600ff33db82 */ /* 0x000e220000000800 */
[----:B------:R-:W-:Y:S02]  /*c4b0*/  ISETP.GE.AND P3, PT, R45, R2, PT ;  /* 0x000000022d00720c */ /* 0x000fe40003f66270 */
[----:B------:R-:W-:Y:S01]  /*c4c0*/  MOV R26, RZ ;  /* 0x000000ff001a7202 */ /* 0x000fe20000000f00 */
[----:B-1----:R-:W-:-:S04]  /*c4d0*/  FADD.FTZ R24, -R25, 1 ;  /* 0x3f80000019187421 */ /* 0x002fc80000010100 */
[C---:B-----5:R-:W-:Y:S01]  /*c4e0*/  @!P5 FMUL.FTZ R42, R24.reuse, R37 ;  /* 0x00000025182ad220 */ /* 0x060fe20000410000 */
[C---:B------:R-:W-:Y:S01]  /*c4f0*/  @!P5 FMUL.FTZ R38, R24.reuse, R38 ;  /* 0x000000261826d220 */ /* 0x040fe20000410000 */
[-C--:B------:R-:W-:Y:S01]  /*c500*/  ISETP.GE.AND P5, PT, R49, R2.reuse, PT ;  /* 0x000000023100720c */ /* 0x080fe20003fa6270 */
[C---:B------:R-:W-:Y:S01]  /*c510*/  @!P6 FMUL.FTZ R41, R24.reuse, R39 ;  /* 0x000000271829e220 */ /* 0x040fe20000410000 */
[C---:B------:R-:W-:Y:S01]  /*c520*/  IADD3 R39, R3.reuse, 0x100, RZ ;  /* 0x0000010003277810 */ /* 0x040fe20007ffe0ff */
[----:B------:R-:W-:Y:S01]  /*c530*/  @!P4 FMUL.FTZ R44, R24, R5 ;  /* 0x00000005182cc220 */ /* 0x000fe20000410000 */
[----:B------:R-:W-:Y:S01]  /*c540*/  P2R R50, PR, RZ, 0x20 ;  /* 0x00000020ff327803 */ /* 0x000fe20000000000 */
[----:B------:R-:W-:Y:S01]  /*c550*/  @!P6 FFMA.FTZ R12, R28, R25, R41 ;  /* 0x000000191c0ce223 */ /* 0x000fe20000010029 */
[----:B------:R-:W-:Y:S01]  /*c560*/  IADD3 R41, R3, 0x180, RZ ;  /* 0x0000018003297810 */ /* 0x000fe20007ffe0ff */
[----:B------:R-:W1:Y:S01]  /*c570*/  @!P6 LDC R28, c[0x0][0x218] ;  /* 0x00008600ff1ceb82 */ /* 0x000e620000000800 */
[-C--:B------:R-:W-:Y:S01]  /*c580*/  ISETP.GE.AND P0, PT, R39, R2.reuse, PT ;  /* 0x000000022700720c */ /* 0x080fe20003f06270 */
[----:B------:R-:W-:Y:S01]  /*c590*/  HFMA2.MMA R5, -RZ, RZ, 0, 0 ;  /* 0x00000000ff057435 */ /* 0x000fe200000001ff */
[----:B------:R-:W-:Y:S01]  /*c5a0*/  ISETP.GE.AND P1, PT, R41, R2, PT ;  /* 0x000000022900720c */ /* 0x000fe20003f26270 */
[C---:B------:R-:W-:Y:S01]  /*c5b0*/  @!P6 FMUL.FTZ R40, R24.reuse, R40 ;  /* 0x000000281828e220 */ /* 0x040fe20000410000 */
[C---:B------:R-:W-:Y:S01]  /*c5c0*/  @!P4 FMUL.FTZ R4, R24.reuse, R4 ;  /* 0x000000041804c220 */ /* 0x040fe20000410000 */
[C---:B------:R-:W-:Y:S01]  /*c5d0*/  @!P5 FMUL.FTZ R48, R24.reuse, R9 ;  /* 0x000000091830d220 */ /* 0x040fe20000410000 */
[----:B------:R-:W-:Y:S01]  /*c5e0*/  @!P5 FMUL.FTZ R8, R24, R8 ;  /* 0x000000081808d220 */ /* 0x000fe20000410000 */
[----:B------:R-:W-:Y:S01]  /*c5f0*/  ISETP.GE.AND P5, PT, R27, R2, PT ;  /* 0x000000021b00720c */ /* 0x000fe20003fa6270 */
[----:B------:R-:W-:-:S05]  /*c600*/  HFMA2.MMA R9, -RZ, RZ, 0, 0 ;  /* 0x00000000ff097435 */ /* 0x000fca00000001ff */
[C---:B------:R-:W-:Y:S01]  /*c610*/  @!P0 FMUL.FTZ R37, R24.reuse, R14 ;  /* 0x0000000e18258220 */ /* 0x040fe20000410000 */
[C---:B------:R-:W-:Y:S01]  /*c620*/  @!P0 FMUL.FTZ R14, R24.reuse, R13 ;  /* 0x0000000d180e8220 */ /* 0x040fe20000410000 */
[C---:B------:R-:W-:Y:S01]  /*c630*/  @!P1 FMUL.FTZ R13, R24.reuse, R18 ;  /* 0x00000012180d9220 */ /* 0x040fe20000410000 */
[C---:B------:R-:W-:Y:S01]  /*c640*/  @!P1 FMUL.FTZ R18, R24.reuse, R17 ;  /* 0x0000001118129220 */ /* 0x040fe20000410000 */
[C---:B------:R-:W-:Y:S01]  /*c650*/  @!P2 FMUL.FTZ R17, R24.reuse, R22 ;  /* 0x000000161811a220 */ /* 0x040fe20000410000 */
[C---:B------:R-:W-:Y:S01]  /*c660*/  @!P2 FMUL.FTZ R22, R24.reuse, R21 ;  /* 0x000000151816a220 */ /* 0x040fe20000410000 */
[----:B------:R-:W-:Y:S01]  /*c670*/  @!P3 FMUL.FTZ R21, R24, R32 ;  /* 0x000000201815b220 */ /* 0x000fe20000410000 */
[----:B------:R-:W-:Y:S01]  /*c680*/  @!P5 FFMA.FTZ R26, R35, R25, R42 ;  /* 0x00000019231ad223 */ /* 0x000fe2000001002a */
[----:B0-----:R-:W-:Y:S01]  /*c690*/  @!P5 FMUL.FTZ R51, R36, R51 ;  /* 0x000000332433d220 */ /* 0x001fe20000410000 */
[----:B------:R-:W-:Y:S01]  /*c6a0*/  ISETP.NE.AND P5, PT, R50, RZ, PT ;  /* 0x000000ff3200720c */ /* 0x000fe20003fa5270 */
[----:B------:R-:W-:Y:S01]  /*c6b0*/  @!P3 FMUL.FTZ R32, R24, R31 ;  /* 0x0000001f1820b220 */ /* 0x000fe20000410000 */
[----:B------:R-:W0:Y:S01]  /*c6c0*/  @!P0 LDC R46, c[0x0][0x218] ;  /* 0x00008600ff2e8b82 */ /* 0x000e220000000800 */
[----:B------:R-:W-:Y:S01]  /*c6d0*/  MOV R24, RZ ;  /* 0x000000ff00187202 */ /* 0x000fe20000000f00 */
[-C--:B------:R-:W-:Y:S01]  /*c6e0*/  @!P1 FFMA.FTZ R24, R20, R25.reuse, R13 ;  /* 0x0000001914189223 */ /* 0x080fe2000001000d */
[----:B------:R-:W-:Y:S01]  /*c6f0*/  MOV R31, RZ ;  /* 0x000000ff001f7202 */ /* 0x000fe20000000f00 */
[-C--:B------:R-:W-:Y:S01]  /*c700*/  @!P0 FFMA.FTZ R5, R16, R25.reuse, R37 ;  /* 0x0000001910058223 */ /* 0x080fe20000010025 */
[-C--:B------:R-:W-:Y:S01]  /*c710*/  @!P2 FFMA.FTZ R9, R30, R25.reuse, R17 ;  /* 0x000000191e09a223 */ /* 0x080fe20000010011 */
[----:B------:R-:W-:Y:S01]  /*c720*/  @!P3 FFMA.FTZ R31, R34, R25, R21 ;  /* 0x00000019221fb223 */ /* 0x000fe20000010015 */
[----:B-1----:R-:W-:Y:S01]  /*c730*/  @!P6 FMUL.FTZ R13, R29, R28 ;  /* 0x0000001c1d0de220 */ /* 0x002fe20000410000 */
[----:B------:R-:W1:Y:S01]  /*c740*/  @!P1 LDC R30, c[0x0][0x218] ;  /* 0x00008600ff1e9b82 */ /* 0x000e620000000800 */
[----:B------:R-:W-:-:S06]  /*c750*/  HFMA2.MMA R16, -RZ, RZ, 0, 0 ;  /* 0x00000000ff107435 */ /* 0x000fcc00000001ff */
[-C--:B------:R-:W-:Y:S01]  /*c760*/  @!P4 FFMA.FTZ R16, R7, R25.reuse, R44 ;  /* 0x000000190710c223 */ /* 0x080fe2000001002c */
[----:B------:R-:W2:Y:S01]  /*c770*/  @!P2 LDC R34, c[0x0][0x218] ;  /* 0x00008600ff22ab82 */ /* 0x000ea20000000800 */
[----:B------:R-:W-:Y:S01]  /*c780*/  MOV R7, RZ ;  /* 0x000000ff00077202 */ /* 0x000fe20000000f00 */
[----:B------:R-:W-:-:S06]  /*c790*/  @!P6 FFMA.FTZ R7, R13, R25, R40 ;  /* 0x000000190d07e223 */ /* 0x000fcc0000010028 */
[----:B------:R-:W3:Y:S01]  /*c7a0*/  @!P3 LDC R28, c[0x0][0x218] ;  /* 0x00008600ff1cbb82 */ /* 0x000ee20000000800 */
[----:B0-----:R-:W-:-:S07]  /*c7b0*/  @!P0 FMUL.FTZ R35, R15, R46 ;  /* 0x0000002e0f238220 */ /* 0x001fce0000410000 */
[----:B------:R-:W0:Y:S08]  /*c7c0*/  @!P4 LDC R29, c[0x0][0x218] ;  /* 0x00008600ff1dcb82 */ /* 0x000e300000000800 */
[----:B------:R-:W4:Y:S01]  /*c7d0*/  @!P5 LDC R37, c[0x0][0x218] ;  /* 0x00008600ff25db82 */ /* 0x000f220000000800 */
[----:B------:R-:W-:Y:S05]  /*c7e0*/  @P6 EXIT ;  /* 0x000000000000694d */ /* 0x000fea0003800000 */
[----:B------:R-:W5:Y:S01]  /*c7f0*/  LDC R21, c[0x0][0x518] ;  /* 0x00014600ff157b82 */ /* 0x000f620000000800 */
[----:B------:R-:W-:Y:S01]  /*c800*/  ISETP.GE.AND P6, PT, R27, R2, PT ;  /* 0x000000021b00720c */ /* 0x000fe20003fc6270 */
[----:B-1----:R-:W-:Y:S01]  /*c810*/  @!P1 FMUL.FTZ R19, R19, R30 ;  /* 0x0000001e13139220 */ /* 0x002fe20000410000 */
[----:B------:R-:W-:Y:S01]  /*c820*/  MOV R17, RZ ;  /* 0x000000ff00117202 */ /* 0x000fe20000000f00 */
[----:B0-----:R-:W-:Y:S01]  /*c830*/  @!P4 FMUL.FTZ R29, R6, R29 ;  /* 0x0000001d061dc220 */ /* 0x001fe20000410000 */
[----:B------:R-:W-:Y:S01]  /*c840*/  MOV R13, RZ ;  /* 0x000000ff000d7202 */ /* 0x000fe20000000f00 */
[----:B------:R-:W-:Y:S01]  /*c850*/  @!P1 FFMA.FTZ R13, R19, R25, R18 ;  /* 0x00000019130d9223 */ /* 0x000fe20000010012 */
[----:B----4-:R-:W-:Y:S01]  /*c860*/  @!P5 FMUL.FTZ R19, R10, R37 ;  /* 0x000000250a13d220 */ /* 0x010fe20000410000 */
[----:B------:R-:W-:Y:S01]  /*c870*/  MOV R20, RZ ;  /* 0x000000ff00147202 */ /* 0x000fe20000000f00 */
[----:B--2---:R-:W-:Y:S01]  /*c880*/  @!P2 FMUL.FTZ R23, R23, R34 ;  /* 0x000000221717a220 */ /* 0x004fe20000410000 */
[----:B---3--:R-:W-:Y:S01]  /*c890*/  @!P3 FMUL.FTZ R33, R33, R28 ;  /* 0x0000001c2121b220 */ /* 0x008fe20000410000 */
[----:B------:R-:W-:Y:S01]  /*c8a0*/  MOV R15, RZ ;  /* 0x000000ff000f7202 */ /* 0x000fe20000000f00 */
[-C--:B------:R-:W-:Y:S01]  /*c8b0*/  @!P5 FFMA.FTZ R20, R11, R25.reuse, R48 ;  /* 0x000000190b14d223 */ /* 0x080fe20000010030 */
[-C--:B------:R-:W-:Y:S01]  /*c8c0*/  @!P0 FFMA.FTZ R15, R35, R25.reuse, R14 ;  /* 0x00000019230f8223 */ /* 0x080fe2000001000e */
[-C--:B------:R-:W-:Y:S01]  /*c8d0*/  @!P6 FFMA.FTZ R17, R51, R25.reuse, R38 ;  /* 0x000000193311e223 */ /* 0x080fe20000010026 */
[----:B------:R-:W-:Y:S01]  /*c8e0*/  MOV R11, RZ ;  /* 0x000000ff000b7202 */ /* 0x000fe20000000f00 */
[-C--:B------:R-:W-:Y:S01]  /*c8f0*/  @!P4 FFMA.FTZ R11, R29, R25.reuse, R4 ;  /* 0x000000191d0bc223 */ /* 0x080fe20000010004 */
[----:B------:R-:W-:Y:S01]  /*c900*/  MOV R6, RZ ;  /* 0x000000ff00067202 */ /* 0x000fe20000000f00 */
[-C--:B------:R-:W-:Y:S01]  /*c910*/  @!P5 FFMA.FTZ R6, R19, R25.reuse, R8 ;  /* 0x000000191306d223 */ /* 0x080fe20000010008 */
[----:B------:R-:W-:Y:S01]  /*c920*/  MOV R28, RZ ;  /* 0x000000ff001c7202 */ /* 0x000fe20000000f00 */
[-C--:B------:R-:W-:Y:S01]  /*c930*/  @!P2 FFMA.FTZ R28, R23, R25.reuse, R22 ;  /* 0x00000019171ca223 */ /* 0x080fe20000010016 */
[----:B------:R-:W-:Y:S01]  /*c940*/  MOV R14, RZ ;  /* 0x000000ff000e7202 */ /* 0x000fe20000000f00 */
[----:B------:R-:W-:Y:S01]  /*c950*/  @!P3 FFMA.FTZ R14, R33, R25, R32 ;  /* 0x00000019210eb223 */ /* 0x000fe20000010020 */
[----:B------:R-:W-:-:S02]  /*c960*/  MOV R8, RZ ;  /* 0x000000ff00087202 */ /* 0x000fc40000000f00 */
[----:B-----5:R-:W-:Y:S02]  /*c970*/  ISETP.NE.AND P6, PT, R21, RZ, PT ;  /* 0x000000ff1500720c */ /* 0x020fe40003fc5270 */
[----:B------:R-:W-:Y:S02]  /*c980*/  MOV R4, RZ ;  /* 0x000000ff00047202 */ /* 0x000fe40000000f00 */
[----:B------:R-:W-:-:S09]  /*c990*/  P2R R10, PR, RZ, 0x40 ;  /* 0x00000040ff0a7803 */ /* 0x000fd20000000000 */
[----:B------:R-:W-:Y:S05]  /*c9a0*/  @!P6 BRA `(.L_x_366) ;  /* 0x0000001000ace947 */ /* 0x000fea0003800000 */
[----:B------:R-:W-:Y:S01]  /*c9b0*/  HFMA2.MMA R22, -RZ, RZ, 0, 0 ;  /* 0x00000000ff167435 */ /* 0x000fe200000001ff */
[----:B------:R-:W-:Y:S01]  /*c9c0*/  LEA R23, R0, R3, 0xa ;  /* 0x0000000300177211 */ /* 0x000fe200078e50ff */
[----:B------:R-:W-:Y:S01]  /*c9d0*/  ULDC.64 UR6, c[0x0][0x520] ;  /* 0x0001480000067ab9 */ /* 0x000fe20000000a00 */
[----:B------:R-:W-:-:S07]  /*c9e0*/  ISETP.NE.AND P6, PT, R21, 0x1, PT ;  /* 0x000000011500780c */ /* 0x000fce0003fc5270 */
        /* <DEDUP_REMOVED lines=286> */
[----:B------:R-:W-:-:S09]  /*dbd0*/  ULDC.64 UR6, c[0x0][0x640] ;  /* 0x0001900000067ab9 */ /* 0x000fd20000000a00 */
        /* <DEDUP_REMOVED lines=8> */
.L_x_366:
[----:B------:R-:W0:Y:S01]  /*dc60*/  LDC.64 R22, c[0x0][0x228] ;  /* 0x00008a00ff167b82 */ /* 0x000e220000000a00 */
[----:B------:R-:W-:-:S07]  /*dc70*/  ISETP.GE.AND P6, PT, R27, R2, PT ;  /* 0x000000021b00720c */ /* 0x000fce0003fc6270 */
[----:B------:R-:W1:Y:S01]  /*dc80*/  LDC.64 R18, c[0x0][0x230] ;  /* 0x00008c00ff127b82 */ /* 0x000e620000000a00 */
[----:B0-----:R-:W-:-:S05]  /*dc90*/  IMAD.WIDE.U32 R32, R8, 0x4, R22 ;  /* 0x0000000408207825 */ /* 0x001fca00078e0016 */
[----:B------:R0:W-:Y:S01]  /*dca0*/  STG.E desc[UR4][R32.64], R12 ;  /* 0x0000000c20007986 */ /* 0x0001e2000c101904 */
[----:B-1----:R-:W-:-:S05]  /*dcb0*/  IMAD.WIDE.U32 R34, R4, 0x4, R18 ;  /* 0x0000000404227825 */ /* 0x002fca00078e0012 */
[----:B------:R0:W-:Y:S01]  /*dcc0*/  STG.E desc[UR4][R34.64], R7 ;  /* 0x0000000722007986 */ /* 0x0001e2000c101904 */
[----:B------:R-:W-:Y:S05]  /*dcd0*/  @P6 EXIT ;  /* 0x000000000000694d */ /* 0x000fea0003800000 */
[----:B------:R-:W-:Y:S01]  /*dce0*/  ISETP.NE.AND P6, PT, R21, RZ, PT ;  /* 0x000000ff1500720c */ /* 0x000fe20003fc5270 */
[----:B0-----:R-:W-:Y:S01]  /*dcf0*/  HFMA2.MMA R7, -RZ, RZ, 0, 0 ;  /* 0x00000000ff077435 */ /* 0x001fe200000001ff */
[----:B------:R-:W-:-:S11]  /*dd00*/  MOV R25, RZ ;  /* 0x000000ff00197202 */ /* 0x000fd60000000f00 */
        /* <DEDUP_REMOVED lines=300> */
.L_x_367:
[----:B------:R-:W-:-:S04]  /*efd0*/  IMAD.WIDE.U32 R2, R25, 0x4, R22 ;  /* 0x0000000419027825 */ /* 0x000fc800078e0016 */
[----:B------:R-:W-:Y:S01]  /*efe0*/  IMAD.WIDE.U32 R32, R7, 0x4, R18 ;  /* 0x0000000407207825 */ /* 0x000fe200078e0012 */
[----:B------:R0:W-:Y:S04]  /*eff0*/  STG.E desc[UR4][R2.64], R26 ;  /* 0x0000001a02007986 */ /* 0x0001e8000c101904 */
        /* <DEDUP_REMOVED lines=305> */
.L_x_368:
[----:B------:R-:W-:-:S04]  /*10310*/  IMAD.WIDE.U32 R26, R7, 0x4, R22 ;  /* 0x00000004071a7825 */ /* 0x000fc800078e0016 */
[----:B------:R-:W-:Y:S01]  /*10320*/  IMAD.WIDE.U32 R2, R3, 0x4, R18 ;  /* 0x0000000403027825 */ /* 0x000fe200078e0012 */
[----:B------:R0:W-:Y:S04]  /*10330*/  STG.E desc[UR4][R26.64], R5 ;  /* 0x000000051a007986 */ /* 0x0001e8000c101904 */
[----:B------:R0:W-:Y:S01]  /*10340*/  STG.E desc[UR4][R2.64], R15 ;  /* 0x0000000f02007986 */ /* 0x0001e2000c101904 */
[----:B------:R-:W-:Y:S05]  /*10350*/  @P1 EXIT ;  /* 0x000000000000194d */ /* 0x000fea0003800000 */
[----:B0-----:R-:W-:Y:S01]  /*10360*/  HFMA2.MMA R3, -RZ, RZ, 0, 0 ;  /* 0x00000000ff037435 */ /* 0x001fe200000001ff */
[----:B------:R-:W-:Y:S01]  /*10370*/  MOV R5, RZ ;  /* 0x000000ff00057202 */ /* 0x000fe20000000f00 */
        /* <DEDUP_REMOVED lines=300> */
.L_x_369:
        /* <DEDUP_REMOVED lines=307> */
.L_x_370:
        /* <DEDUP_REMOVED lines=307> */
.L_x_371:
        /* <DEDUP_REMOVED lines=307> */
.L_x_372:
        /* <DEDUP_REMOVED lines=307> */
.L_x_373:
[----:B------:R-:W-:-:S04]  /*16300*/  IMAD.WIDE.U32 R22, R5, 0x4, R22 ;  /* 0x0000000405167825 */ /* 0x000fc800078e0016 */
[----:B------:R-:W-:Y:S01]  /*16310*/  IMAD.WIDE.U32 R18, R3, 0x4, R18 ;  /* 0x0000000403127825 */ /* 0x000fe200078e0012 */
[----:B------:R-:W-:Y:S04]  /*16320*/  STG.E desc[UR4][R22.64], R20 ;  /* 0x0000001416007986 */ /* 0x000fe8000c101904 */
[----:B------:R-:W-:Y:S01]  /*16330*/  STG.E desc[UR4][R18.64], R6 ;  /* 0x0000000612007986 */ /* 0x000fe2000c101904 */
[----:B------:R-:W-:Y:S05]  /*16340*/  EXIT ;  /* 0x000000000000794d */ /* 0x000fea0003800000 */
.L_x_374:
        /* <DEDUP_REMOVED lines=11> */
.L_x_28209:


//--------------------- .text._ZN2at6native49_GLOBAL__N__b919a28f_16_Normalization_cu_5c38458745unrolled_elementwise_kernel_for_multi_outputsILi2EZZZNS1_23batch_norm_update_statsERKNS_6TensorES5_S5_S5_dlENKUlvE_clEvENKUlvE0_clEvEUlffffE_St5arrayIPcLm6EE23TrivialOffsetCalculatorILi4EjESC_ILi2EjEEEviT0_T1_T2_T3_ --------------------------
	.section	.text._ZN2at6native49_GLOBAL__N__b919a28f_16_Normalization_cu_5c38458745unrolled_elementwise_kernel_for_multi_outputsILi2EZZZNS1_23batch_norm_update_statsERKNS_6TensorES5_S5_S5_dlENKUlvE_clEvENKUlvE0_clEvEUlffffE_St5arrayIPcLm6EE23TrivialOffsetCalculatorILi4EjESC_ILi2EjEEEviT0_T1_T2_T3_,"ax",@progbits
	.align	128
.text._ZN2at6native49_GLOBAL__N__b919a28f_16_Normalization_cu_5c38458745unrolled_elementwise_kernel_for_multi_outputsILi2EZZZNS1_23batch_norm_update_statsERKNS_6TensorES5_S5_S5_dlENKUlvE_clEvENKUlvE0_clEvEUlffffE_St5arrayIPcLm6EE23TrivialOffsetCalculatorILi4EjESC_ILi2EjEEEviT0_T1_T2_T3_:
        .type           _ZN2at6native49_GLOBAL__N__b919a28f_16_Normalization_cu_5c38458745unrolled_elementwise_kernel_for_multi_outputsILi2EZZZNS1_23batch_norm_update_statsERKNS_6TensorES5_S5_S5_dlENKUlvE_clEvENKUlvE0_clEvEUlffffE_St5arrayIPcLm6EE23TrivialOffsetCalculatorILi4EjESC_ILi2EjEEEviT0_T1_T2_T3_,@function
        .size           _ZN2at6native49_GLOBAL__N__b919a28f_16_Normalization_cu_5c38458745unrolled_elementwise_kernel_for_multi_outputsILi2EZZZNS1_23batch_norm_update_statsERKNS_6TensorES5_S5_S5_dlENKUlvE_clEvENKUlvE0_clEvEUlffffE_St5arrayIPcLm6EE23TrivialOffsetCalculatorILi4EjESC_ILi2EjEEEviT0_T1_T2_T3_,(.L_x_28210 - _ZN2at6native49_GLOBAL__N__b919a28f_16_Normalization_cu_5c38458745unrolled_elementwise_kernel_for_multi_outputsILi2EZZZNS1_23batch_norm_update_statsERKNS_6TensorES5_S5_S5_dlENKUlvE_clEvENKUlvE0_clEvEUlffffE_St5arrayIPcLm6EE23TrivialOffsetCalculatorILi4EjESC_ILi2EjEEEviT0_T1_T2_T3_)
        .other          _ZN2at6native49_GLOBAL__N__b919a28f_16_Normalization_cu_5c38458745unrolled_elementwise_kernel_for_multi_outputsILi2EZZZNS1_23batch_norm_update_statsERKNS_6TensorES5_S5_S5_dlENKUlvE_clEvENKUlvE0_clEvEUlffffE_St5arrayIPcLm6EE23TrivialOffsetCalculatorILi4EjESC_ILi2EjEEEviT0_T1_T2_T3_,@"STO_CUDA_ENTRY STV_DEFAULT"
_ZN2at6native49_GLOBAL__N__b919a28f_16_Normalization_cu_5c38458745unrolled_elementwise_kernel_for_multi_outputsILi2EZZZNS1_23batch_norm_update_statsERKNS_6TensorES5_S5_S5_dlENKUlvE_clEvENKUlvE0_clEvEUlffffE_St5arrayIPcLm6EE23TrivialOffsetCalculatorILi4EjESC_ILi2EjEEEviT0_T1_T2_T3_:
        /* <DEDUP_REMOVED lines=124> */
.L_x_376:
[----:B------:R-:W-:Y:S05]  /*07c0*/  BSYNC B0 ;  /* 0x0000000000007941 */ /* 0x000fea0003800000 */
.L_x_375:
[----:B------:R-:W1:Y:S01]  /*07d0*/  LDC R46, c[0x0][0x21c] ;  /* 0x00008700ff2e7b82 */ /* 0x000e620000000800 */
[----:B0-----:R-:W-:-:S04]  /*07e0*/  IADD3 R22, R4, 0x80, RZ ;  /* 0x0000008004167810 */ /* 0x001fc80007ffe0ff */
[----:B------:R-:W-:-:S03]  /*07f0*/  ISETP.GE.AND P2, PT, R22, R35, PT ;  /* 0x000000231600720c */ /* 0x000fc60003f46270 */
[----:B------:R-:W0:Y:S01]  /*0800*/  @!P1 LDC R28, c[0x0][0x218] ;  /* 0x00008600ff1c9b82 */ /* 0x000e220000000800 */
[----:B------:R-:W-:Y:S09]  /*0810*/  @P1 EXIT ;  /* 0x000000000000194d */ /* 0x000ff20003800000 */
[----:B------:R-:W-:Y:S01]  /*0820*/  IADD3 R30, R4, 0x100, RZ ;  /* 0x00000100041e7810 */ /* 0x000fe20007ffe0ff */
[----:B------:R-:W2:Y:S01]  /*0830*/  LDC.64 R24, c[0x0][0x228] ;  /* 0x00008a00ff187b82 */ /* 0x000ea20000000a00 */
[----:B-1----:R-:W-:Y:S01]  /*0840*/  FADD.FTZ R27, -R46, 1 ;  /* 0x3f8000002e1b7421 */ /* 0x002fe20000010100 */
[----:B0----5:R-:W-:Y:S01]  /*0850*/  @!P1 FMUL.FTZ R29, R43, R28 ;  /* 0x0000001c2b1d9220 */ /* 0x021fe20000410000 */
[----:B------:R-:W-:Y:S02]  /*0860*/  ISETP.GE.AND P0, PT, R30, R35, PT ;  /* 0x000000231e00720c */ /* 0x000fe40003f06270 */
[C---:B------:R-:W-:Y:S01]  /*0870*/  @!P1 FMUL.FTZ R44, R27.reuse, R44 ;  /* 0x0000002c1b2c9220 */ /* 0x040fe20000410000 */
[----:B------:R-:W-:Y:S01]  /*0880*/  MOV R43, RZ ;  /* 0x000000ff002b7202 */ /* 0x000fe20000000f00 */
[----:B------:R-:W-:Y:S01]  /*0890*/  @!P1 FMUL.FTZ R28, R27, R45 ;  /* 0x0000002d1b1c9220 */ /* 0x000fe20000410000 */
[----:B------:R-:W0:Y:S01]  /*08a0*/  LDC.64 R22, c[0x0][0x230] ;  /* 0x00008c00ff167b82 */ /* 0x000e220000000a00 */
[----:B------:R-:W-:Y:S01]  /*08b0*/  @!P1 FFMA.FTZ R43, R5, R46, R44 ;  /* 0x0000002e052b9223 */ /* 0x000fe2000001002c */
[----:B------:R-:W-:Y:S01]  /*08c0*/  LEA R3, R3, R4, 0xa ;  /* 0x0000000403037211 */ /* 0x000fe200078e50ff */
[----:B------:R-:W-:Y:S01]  /*08d0*/  @!P1 FFMA.FTZ R41, R29, R46, R28 ;  /* 0x0000002e1d299223 */ /* 0x000fe2000001001c */
[----:B------:R-:W-:Y:S01]  /*08e0*/  IADD3 R44, R4, 0x180, RZ ;  /* 0x00000180042c7810 */ /* 0x000fe20007ffe0ff */
[----:B------:R-:W-:Y:S01]  /*08f0*/  HFMA2.MMA R45, -RZ, RZ, 0, 0 ;  /* 0x00000000ff2d7435 */ /* 0x000fe200000001ff */
[C---:B------:R-:W-:Y:S01]  /*0900*/  @!P2 FMUL.FTZ R49, R27.reuse, R40 ;  /* 0x000000281b31a220 */ /* 0x040fe20000410000 */
[----:B------:R-:W-:Y:S01]  /*0910*/  @!P2 FMUL.FTZ R42, R27, R42 ;  /* 0x0000002a1b2aa220 */ /* 0x000fe20000410000 */
[----:B------:R-:W1:Y:S01]  /*0920*/  @!P2 LDC R48, c[0x0][0x218] ;  /* 0x00008600ff30ab82 */ /* 0x000e620000000800 */
[----:B------:R-:W-:-:S07]  /*0930*/  ISETP.GE.AND P1, PT, R44, R35, PT ;  /* 0x000000232c00720c */ /* 0x000fce0003f26270 */
[----:B------:R-:W3:Y:S01]  /*0940*/  @!P0 LDC R5, c[0x0][0x218] ;  /* 0x00008600ff058b82 */ /* 0x000ee20000000800 */
[----:B--2---:R-:W-:-:S05]  /*0950*/  IMAD.WIDE.U32 R30, R3, 0x4, R24 ;  /* 0x00000004031e7825 */ /* 0x004fca00078e0018 */
[----:B------:R2:W-:Y:S01]  /*0960*/  STG.E desc[UR4][R30.64], R43 ;  /* 0x0000002b1e007986 */ /* 0x0005e2000c101904 */
[----:B0-----:R-:W-:-:S05]  /*0970*/  IMAD.WIDE.U32 R28, R3, 0x4, R22 ;  /* 0x00000004031c7825 */ /* 0x001fca00078e0016 */
[----:B------:R2:W-:Y:S01]  /*0980*/  STG.E desc[UR4][R28.64], R41 ;  /* 0x000000291c007986 */ /* 0x0005e2000c101904 */
[----:B-1----:R-:W-:Y:S01]  /*0990*/  @!P2 FMUL.FTZ R47, R39, R48 ;  /* 0x00000030272fa220 */ /* 0x002fe20000410000 */
[----:B------:R-:W-:Y:S01]  /*09a0*/  MOV R39, RZ ;  /* 0x000000ff00277202 */ /* 0x000fe20000000f00 */
[----:B------:R-:W-:Y:S06]  /*09b0*/  @P2 EXIT ;  /* 0x000000000000294d */ /* 0x000fec0003800000 */
[-C--:B------:R-:W-:Y:S01]  /*09c0*/  @!P2 FFMA.FTZ R39, R47, R46.reuse, R42 ;  /* 0x0000002e2f27a223 */ /* 0x080fe2000001002a */
[----:B--2---:R-:W-:Y:S01]  /*09d0*/  IADD3 R29, R3, 0x80, RZ ;  /* 0x00000080031d7810 */ /* 0x004fe20007ffe0ff */
[----:B------:R-:W0:Y:S01]  /*09e0*/  @!P1 LDC R47, c[0x0][0x218] ;  /* 0x00008600ff2f9b82 */ /* 0x000e220000000800 */
[----:B------:R-:W-:Y:S01]  /*09f0*/  @!P2 FFMA.FTZ R45, R38, R46, R49 ;  /* 0x0000002e262da223 */ /* 0x000fe20000010031 */
[----:B------:R-:W-:Y:S01]  /*0a00*/  IADD3 R38, R4, 0x200, RZ ;  /* 0x0000020004267810 */ /* 0x000fe20007ffe0ff */
[----:B---3--:R-:W-:Y:S01]  /*0a10*/  @!P0 FMUL.FTZ R43, R34, R5 ;  /* 0x00000005222b8220 */ /* 0x008fe20000410000 */
[----:B------:R-:W-:Y:S01]  /*0a20*/  IMAD.WIDE.U32 R30, R29, 0x4, R24 ;  /* 0x000000041d1e7825 */ /* 0x000fe200078e0018 */
[----:B------:R-:W-:-:S03]  /*0a30*/  MOV R41, RZ ;  /* 0x000000ff00297202 */ /* 0x000fc60000000f00 */
[----:B------:R-:W-:Y:S01]  /*0a40*/  @!P0 FMUL.FTZ R36, R27, R36 ;  /* 0x000000241b248220 */ /* 0x000fe20000410000 */
[----:B------:R-:W-:Y:S01]  /*0a50*/  ISETP.GE.AND P2, PT, R38, R35, PT ;  /* 0x000000232600720c */ /* 0x000fe20003f46270 */
[----:B------:R-:W-:Y:S01]  /*0a60*/  IMAD.WIDE.U32 R28, R29, 0x4, R22 ;  /* 0x000000041d1c7825 */ /* 0x000fe200078e0016 */
[----:B------:R1:W-:Y:S01]  /*0a70*/  STG.E desc[UR4][R30.64], R45 ;  /* 0x0000002d1e007986 */ /* 0x0003e2000c101904 */
[----:B------:R-:W-:Y:S02]  /*0a80*/  MOV R5, RZ ;  /* 0x000000ff00057202 */ /* 0x000fe40000000f00 */
[----:B------:R-:W-:Y:S01]  /*0a90*/  @!P0 FMUL.FTZ R34, R27, R37 ;  /* 0x000000251b228220 */ /* 0x000fe20000410000 */
[----:B------:R1:W-:Y:S01]  /*0aa0*/  STG.E desc[UR4][R28.64], R39 ;  /* 0x000000271c007986 */ /* 0x0003e2000c101904 */
[----:B------:R-:W-:Y:S06]  /*0ab0*/  @P0 EXIT ;  /* 0x000000000000094d */ /* 0x000fec0003800000 */
[-C--:B------:R-:W-:Y:S01]  /*0ac0*/  @!P0 FFMA.FTZ R5, R43, R46.reuse, R34 ;  /* 0x0000002e2b058223 */ /* 0x080fe20000010022 */
[----:B-1----:R-:W-:Y:S01]  /*0ad0*/  IADD3 R29, R3, 0x100, RZ ;  /* 0x00000100031d7810 */ /* 0x002fe20007ffe0ff */
[----:B------:R-:W1:Y:S01]  /*0ae0*/  @!P2 LDC R43, c[0x0][0x218] ;  /* 0x00008600ff2bab82 */ /* 0x000e620000000800 */
[----:B------:R-:W-:Y:S01]  /*0af0*/  @!P0 FFMA.FTZ R41, R33, R46, R36 ;  /* 0x0000002e21298223 */ /* 0x000fe20000010024 */
[----:B------:R-:W-:Y:S01]  /*0b00*/  IADD3 R36, R4, 0x280, RZ ;  /* 0x0000028004247810 */ /* 0x000fe20007ffe0ff */
[----:B------:R-:W-:Y:S01]  /*0b10*/  HFMA2.MMA R37, -RZ, RZ, 0, 0 ;  /* 0x00000000ff257435 */ /* 0x000fe200000001ff */
[----:B------:R-:W-:-:S04]  /*0b20*/  IMAD.WIDE.U32 R30, R29, 0x4, R24 ;  /* 0x000000041d1e7825 */ /* 0x000fc800078e0018 */
[----:B0-----:R-:W-:Y:S01]  /*0b30*/  @!P1 FMUL.FTZ R39, R20, R47 ;  /* 0x0000002f14279220 */ /* 0x001fe20000410000 */
[----:B------:R-:W-:Y:S01]  /*0b40*/  ISETP.GE.AND P0, PT, R36, R35, PT ;  /* 0x000000232400720c */ /* 0x000fe20003f06270 */
[----:B------:R-:W-:Y:S01]  /*0b50*/  @!P1 FMUL.FTZ R20, R27, R21 ;  /* 0x000000151b149220 */ /* 0x000fe20000410000 */
[----:B------:R-:W-:Y:S01]  /*0b60*/  IMAD.WIDE.U32 R28, R29, 0x4, R22 ;  /* 0x000000041d1c7825 */ /* 0x000fe200078e0016 */
[----:B------:R0:W-:Y:S01]  /*0b70*/  STG.E desc[UR4][R30.64], R41 ;  /* 0x000000291e007986 */ /* 0x0001e2000c101904 */
[----:B------:R-:W-:Y:S02]  /*0b80*/  MOV R33, RZ ;  /* 0x000000ff00217202 */ /* 0x000fe40000000f00 */
[----:B------:R-:W-:Y:S01]  /*0b90*/  @!P1 FMUL.FTZ R32, R27, R32 ;  /* 0x000000201b209220 */ /* 0x000fe20000410000 */
[----:B------:R0:W-:Y:S01]  /*0ba0*/  STG.E desc[UR4][R28.64], R5 ;  /* 0x000000051c007986 */ /* 0x0001e2000c101904 */
[----:B------:R-:W-:Y:S05]  /*0bb0*/  @P1 EXIT ;  /* 0x000000000000194d */ /* 0x000fea0003800000 */
[-C--:B------:R-:W-:Y:S01]  /*0bc0*/  @!P1 FFMA.FTZ R33, R39, R46.reuse, R32 ;  /* 0x0000002e27219223 */ /* 0x080fe20000010020 */
[----:B0-----:R-:W-:Y:S01]  /*0bd0*/  IADD3 R29, R3, 0x180, RZ ;  /* 0x00000180031d7810 */ /* 0x001fe20007ffe0ff */
[----:B------:R-:W0:Y:S01]  /*0be0*/  @!P0 LDC R39, c[0x0][0x218] ;  /* 0x00008600ff278b82 */ /* 0x000e220000000800 */
[----:B------:R-:W-:Y:S01]  /*0bf0*/  @!P1 FFMA.FTZ R37, R19, R46, R20 ;  /* 0x0000002e13259223 */ /* 0x000fe20000010014 */
[----:B------:R-:W-:Y:S01]  /*0c00*/  IADD3 R30, R4, 0x300, RZ ;  /* 0x00000300041e7810 */ /* 0x000fe20007ffe0ff */
[----:B-1----:R-:W-:Y:S01]  /*0c10*/  @!P2 FMUL.FTZ R5, R16, R43 ;  /* 0x0000002b1005a220 */ /* 0x002fe20000410000 */
        /* <DEDUP_REMOVED lines=10> */
[----:B-1----:R-:W1:Y:S01]  /*0cc0*/  @!P1 LDC R33, c[0x0][0x218] ;  /* 0x00008600ff219b82 */ /* 0x002e620000000800 */
[----:B------:R-:W-:Y:S01]  /*0cd0*/  IADD3 R17, R3, 0x200, RZ ;  /* 0x0000020003117810 */ /* 0x000fe20007ffe0ff */
[-C--:B------:R-:W-:Y:S01]  /*0ce0*/  @!P2 FFMA.FTZ R19, R5, R46.reuse, R18 ;  /* 0x0000002e0513a223 */ /* 0x080fe20000010012 */
[----:B------:R-:W-:Y:S01]  /*0cf0*/  IADD3 R20, R4, 0x380, RZ ;  /* 0x0000038004147810 */ /* 0x000fe20007ffe0ff */
[----:B------:R-:W-:Y:S01]  /*0d00*/  @!P2 FFMA.FTZ R31, R15, R46, R16 ;  /* 0x0000002e0f1fa223 */ /* 0x000fe20000010010 */
        /* <DEDUP_REMOVED lines=12> */
[----:B------:R-:W-:Y:S01]  /*0dd0*/  IADD3 R13, R3, 0x280, RZ ;  /* 0x00000280030d7810 */ /* 0x000fe20007ffe0ff */
[----:B------:R-:W2:Y:S01]  /*0de0*/  @!P2 LDC R14, c[0x0][0x218] ;  /* 0x00008600ff0eab82 */ /* 0x000ea20000000800 */
[----:B------:R-:W-:Y:S01]  /*0df0*/  @!P0 FFMA.FTZ R29, R11, R46, R12 ;  /* 0x0000002e0b1d8223 */ /* 0x000fe2000001000c */
[----:B-1----:R-:W-:Y:S01]  /*0e00*/  @!P1 FMUL.FTZ R11, R2, R33 ;  /* 0x00000021020b9220 */ /* 0x002fe20000410000 */
[----:B0-----:R-:W-:Y:S01]  /*0e10*/  MOV R17, RZ ;  /* 0x000000ff00117202 */ /* 0x001fe20000000f00 */
[----:B------:R-:W-:Y:S01]  /*0e20*/  IMAD.WIDE.U32 R4, R13, 0x4, R24 ;  /* 0x000000040d047825 */ /* 0x000fe200078e0018 */
[----:B------:R-:W-:-:S03]  /*0e30*/  MOV R15, RZ ;  /* 0x000000ff000f7202 */ /* 0x000fc60000000f00 */
[C---:B------:R-:W-:Y:S01]  /*0e40*/  @!P1 FMUL.FTZ R19, R27.reuse, R0 ;  /* 0x000000001b139220 */ /* 0x040fe20000410000 */
[----:B------:R-:W-:Y:S01]  /*0e50*/  @!P1 FMUL.FTZ R26, R27, R26 ;  /* 0x0000001a1b1a9220 */ /* 0x000fe20000410000 */
[----:B------:R-:W-:Y:S01]  /*0e60*/  IMAD.WIDE.U32 R12, R13, 0x4, R22 ;  /* 0x000000040d0c7825 */ /* 0x000fe200078e0016 */
[----:B------:R0:W-:Y:S04]  /*0e70*/  STG.E desc[UR4][R4.64], R29 ;  /* 0x0000001d04007986 */ /* 0x0001e8000c101904 */
[----:B------:R0:W-:Y:S01]  /*0e80*/  STG.E desc[UR4][R12.64], R21 ;  /* 0x000000150c007986 */ /* 0x0001e2000c101904 */
[----:B------:R-:W-:Y:S05]  /*0e90*/  @P1 EXIT ;  /* 0x000000000000194d */ /* 0x000fea0003800000 */
[----:B0-----:R-:W-:Y:S01]  /*0ea0*/  IADD3 R13, R3, 0x300, RZ ;  /* 0x00000300030d7810 */ /* 0x001fe20007ffe0ff */
[-C--:B------:R-:W-:Y:S01]  /*0eb0*/  @!P1 FFMA.FTZ R17, R10, R46.reuse, R19 ;  /* 0x0000002e0a119223 */ /* 0x080fe20000010013 */
[----:B------:R-:W-:Y:S01]  /*0ec0*/  @!P1 FFMA.FTZ R15, R11, R46, R26 ;  /* 0x0000002e0b0f9223 */ /* 0x000fe2000001001a */
[----:B------:R-:W-:Y:S01]  /*0ed0*/  @!P2 FMUL.FTZ R0, R27, R9 ;  /* 0x000000091b00a220 */ /* 0x000fe20000410000 */
[----:B------:R-:W-:Y:S01]  /*0ee0*/  HFMA2.MMA R9, -RZ, RZ, 0, 0 ;  /* 0x00000000ff097435 */ /* 0x000fe200000001ff */
[----:B------:R-:W-:-:S04]  /*0ef0*/  IMAD.WIDE.U32 R4, R13, 0x4, R24 ;  /* 0x000000040d047825 */ /* 0x000fc800078e0018 */
[----:B------:R-:W-:Y:S01]  /*0f00*/  @!P2 FMUL.FTZ R19, R27, R8 ;  /* 0x000000081b13a220 */ /* 0x000fe20000410000 */
[----:B------:R-:W-:Y:S01]  /*0f10*/  IMAD.WIDE.U32 R10, R13, 0x4, R22 ;  /* 0x000000040d0a7825 */ /* 0x000fe200078e0016 */
[----:B------:R0:W-:Y:S03]  /*0f20*/  STG.E desc[UR4][R4.64], R17 ;  /* 0x0000001104007986 */ /* 0x0001e6000c101904 */
[----:B--2---:R-:W-:Y:S01]  /*0f30*/  @!P2 FMUL.FTZ R13, R7, R14 ;  /* 0x0000000e070da220 */ /* 0x004fe20000410000 */
[----:B------:R-:W-:Y:S01]  /*0f40*/  MOV R7, RZ ;  /* 0x000000ff00077202 */ /* 0x000fe20000000f00 */
[----:B------:R0:W-:Y:S01]  /*0f50*/  STG.E desc[UR4][R10.64], R15 ;  /* 0x0000000f0a007986 */ /* 0x0001e2000c101904 */
[----:B------:R-:W-:Y:S05]  /*0f60*/  @P2 EXIT ;  /* 0x000000000000294d */ /* 0x000fea0003800000 */
[----:B------:R-:W-:Y:S01]  /*0f70*/  IADD3 R3, R3, 0x380, RZ ;  /* 0x0000038003037810 */ /* 0x000fe20007ffe0ff */
[-C--:B------:R-:W-:Y:S01]  /*0f80*/  @!P2 FFMA.FTZ R9, R6, R46.reuse, R19 ;  /* 0x0000002e0609a223 */ /* 0x080fe20000010013 */
[----:B------:R-:W-:-:S03]  /*0f90*/  @!P2 FFMA.FTZ R7, R13, R46, R0 ;  /* 0x0000002e0d07a223 */ /* 0x000fc60000010000 */
[----:B------:R-:W-:-:S04]  /*0fa0*/  IMAD.WIDE.U32 R24, R3, 0x4, R24 ;  /* 0x0000000403187825 */ /* 0x000fc800078e0018 */
[----:B------:R-:W-:Y:S01]  /*0fb0*/  IMAD.WIDE.U32 R22, R3, 0x4, R22 ;  /* 0x0000000403167825 */ /* 0x000fe200078e0016 */
[----:B------:R-:W-:Y:S04]  /*0fc0*/  STG.E desc[UR4][R24.64], R9 ;  /* 0x0000000918007986 */ /* 0x000fe8000c101904 */
[----:B------:R-:W-:Y:S01]  /*0fd0*/  STG.E desc[UR4][R22.64], R7 ;  /* 0x0000000716007986 */ /* 0x000fe2000c101904 */
[----:B------:R-:W-:Y:S05]  /*0fe0*/  EXIT ;  /* 0x000000000000794d */ /* 0x000fea0003800000 */
.L_x_377:
        /* <DEDUP_REMOVED lines=9> */
.L_x_28210:


//--------------------- .text._ZN2at6native49_GLOBAL__N__b919a28f_16_Normalization_cu_5c38458745unrolled_elementwise_kernel_for_multi_outputsILi2EZZZNS1_23batch_norm_update_statsERKNS_6TensorES5_S5_S5_dlENKUlvE_clEvENKUlvE_clEvEUlddddE_St5arrayIPcLm6EE16OffsetCalculatorILi4EjLb0EESC_ILi2EjLb0EEEEviT0_T1_T2_T3_ --------------------------
	.section	.text._ZN2at6native49_GLOBAL__N__b919a28f_16_Normalization_cu_5c38458745unrolled_elementwise_kernel_for_multi_outputsILi2EZZZNS1_23batch_norm_update_statsERKNS_6TensorES5_S5_S5_dlENKUlvE_clEvENKUlvE_clEvEUlddddE_St5arrayIPcLm6EE16OffsetCalculatorILi4EjLb0EESC_ILi2EjLb0EEEEviT0_T1_T2_T3_,"ax",@progbits
	.align	128
.text._ZN2at6native49_GLOBAL__N__b919a28f_16_Normalization_cu_5c38458745unrolled_elementwise_kernel_for_multi_outputsILi2EZZZNS1_23batch_norm_update_statsERKNS_6TensorES5_S5_S5_dlENKUlvE_clEvENKUlvE_clEvEUlddddE_St5arrayIPcLm6EE16OffsetCalculatorILi4EjLb0EESC_ILi2EjLb0EEEEviT0_T1_T2_T3_:
        .type           _ZN2at6native49_GLOBAL__N__b919a28f_16_Normalization_cu_5c38458745unrolled_elementwise_kernel_for_multi_outputsILi2EZZZNS1_23batch_norm_update_statsERKNS_6TensorES5_S5_S5_dlENKUlvE_clEvENKUlvE_clEvEUlddddE_St5arrayIPcLm6EE16OffsetCalculatorILi4EjLb0EESC_ILi2EjLb0EEEEviT0_T1_T2_T3_,@function
        .size           _ZN2at6native49_GLOBAL__N__b919a28f_16_Normalization_cu_5c38458745unrolled_elementwise_kernel_for_multi_outputsILi2EZZZNS1_23batch_norm_update_statsERKNS_6TensorES5_S5_S5_dlENKUlvE_clEvENKUlvE_clEvEUlddddE_St5arrayIPcLm6EE16OffsetCalculatorILi4EjLb0EESC_ILi2EjLb0EEEEviT0_T1_T2_T3_,(.L_x_28211 - _ZN2at6native49_GLOBAL__N__b919a28f_16_Normalization_cu_5c38458745unrolled_elementwise_kernel_for_multi_outputsILi2EZZZNS1_23batch_norm_update_statsERKNS_6TensorES5_S5_S5_dlENKUlvE_clEvENKUlvE_clEvEUlddddE_St5arrayIPcLm6EE16OffsetCalculatorILi4EjLb0EESC_ILi2EjLb0EEEEviT0_T1_T2_T3_)
        .other          _ZN2at6native49_GLOBAL__N__b919a28f_16_Normalization_cu_5c38458745unrolled_elementwise_kernel_for_multi_outputsILi2EZZZNS1_23batch_norm_update_statsERKNS_6TensorES5_S5_S5_dlENKUlvE_clEvENKUlvE_clEvEUlddddE_St5arrayIPcLm6EE16OffsetCalculatorILi4EjLb0EESC_ILi2EjLb0EEEEviT0_T1_T2_T3_,@"STO_CUDA_ENTRY STV_DEFAULT"
_ZN2at6native49_GLOBAL__N__b919a28f_16_Normalization_cu_5c38458745unrolled_elementwise_kernel_for_multi_outputsILi2EZZZNS1_23batch_norm_update_statsERKNS_6TensorES5_S5_S5_dlENKUlvE_clEvENKUlvE_clEvEUlddddE_St5arrayIPcLm6EE16OffsetCalculatorILi4EjLb0EESC_ILi2EjLb0EEEEviT0_T1_T2_T3_:
        /* <DEDUP_REMOVED lines=41> */
[----:B------:R-:W0:Y:S01]  /*0290*/  LDC R3, c[0x0][0x260] ;  /* 0x00009800ff037b82 */ /* 0x000e220000000800 */
[----:B------:R-:W-:Y:S02]  /*02a0*/  CS2R R62, SRZ ;  /* 0x00000000003e7805 */ /* 0x000fe4000001ff00 */
[----:B------:R-:W-:Y:S02]  /*02b0*/  CS2R R30, SRZ ;  /* 0x00000000001e7805 */ /* 0x000fe4000001ff00 */
        /* <DEDUP_REMOVED lines=375> */
.L_x_380:
        /* <DEDUP_REMOVED lines=10> */
[----:B0-----:R-:W-:-:S05]  /*1ad0*/  IMAD.WIDE.U32 R30, R30, 0x8, R60 ;  /* 0x000000081e1e7825 */ /* 0x001fca00078e003c */
[----:B------:R0:W5:Y:S02]  /*1ae0*/  LDG.E.64 R62, desc[UR4][R30.64] ;  /* 0x000000041e3e7981 */ /* 0x000164000c1e1b00 */
[----:B0-----:R-:W-:-:S04]  /*1af0*/  IADD3 R30, R76, 0x80, RZ ;  /* 0x000000804c1e7810 */ /* 0x001fc80007ffe0ff */
[----:B------:R-:W-:-:S13]  /*1b00*/  ISETP.GE.AND P1, PT, R30, R0, PT ;  /* 0x000000001e00720c */ /* 0x000fda0003f26270 */
[----:B------:R-:W-:Y:S05]  /*1b10*/  @P1 BRA `(.L_x_379) ;  /* 0x000000a800b01947 */ /* 0x000fea0003800000 */
[----:B------:R-:W-:Y:S02]  /*1b20*/  CS2R R58, SRZ ;  /* 0x00000000003a7805 */ /* 0x000fe4000001ff00 */
[----:B------:R-:W-:Y:S01]  /*1b30*/  CS2R R24, SRZ ;  /* 0x0000000000187805 */ /* 0x000fe2000001ff00 */
[----:B------:R-:W-:Y:S06]  /*1b40*/  @!P0 BRA `(.L_x_381) ;  /* 0x0000001400d48947 */ /* 0x000fec0003800000 */
        /* <DEDUP_REMOVED lines=373> */
.L_x_381:
[----:B------:R-:W0:Y:S08]  /*32a0*/  LDC.64 R36, c[0x0][0x240] ;  /* 0x00009000ff247b82 */ /* 0x000e300000000a00 */
[----:B------:R-:W1:Y:S08]  /*32b0*/  LDC.64 R32, c[0x0][0x250] ;  /* 0x00009400ff207b82 */ /* 0x000e700000000a00 */
[----:B------:R-:W2:Y:S01]  /*32c0*/  LDC.64 R30, c[0x0][0x248] ;  /* 0x00009200ff1e7b82 */ /* 0x000ea20000000a00 */
[----:B0-----:R-:W-:-:S04]  /*32d0*/  IMAD.WIDE.U32 R42, R59, 0x8, R36 ;  /* 0x000000083b2a7825 */ /* 0x001fc800078e0024 */
[----:B------:R-:W-:Y:S02]  /*32e0*/  IMAD.WIDE.U32 R36, R24, 0x8, R60 ;  /* 0x0000000818247825 */ /* 0x000fe400078e003c */
[----:B------:R-:W5:Y:S02]  /*32f0*/  LDG.E.64 R42, desc[UR4][R42.64] ;  /* 0x000000042a2a7981 */ /* 0x000f64000c1e1b00 */
[----:B-1----:R-:W-:Y:S02]  /*3300*/  IMAD.WIDE.U32 R54, R25, 0x8, R32 ;  /* 0x0000000819367825 */ /* 0x002fe400078e0020 */
[----:B------:R-:W5:Y:S04]  /*3310*/  LDG.E.64 R36, desc[UR4][R36.64] ;  /* 0x0000000424247981 */ /* 0x000f68000c1e1b00 */
[----:B------:R-:W5:Y:S01]  /*3320*/  LDG.E.64 R54, desc[UR4][R54.64] ;  /* 0x0000000436367981 */ /* 0x000f62000c1e1b00 */
[----:B--2---:R-:W-:-:S05]  /*3330*/  IMAD.WIDE.U32 R30, R58, 0x8, R30 ;  /* 0x000000083a1e7825 */ /* 0x004fca00078e001e */
        /* <DEDUP_REMOVED lines=380> */
.L_x_382:
        /* <DEDUP_REMOVED lines=18> */
[----:B------:R-:W-:Y:S01]  /*4c20*/  LEA R31, R2, R30, 0xa ;  /* 0x0000001e021f7211 */ /* 0x000fe200078e50ff */
        /* <DEDUP_REMOVED lines=372> */
.L_x_383:
        /* <DEDUP_REMOVED lines=391> */
.L_x_384:
        /* <DEDUP_REMOVED lines=391> */
.L_x_385:
[----:B------:R-:W0:Y:S08]  /*9450*/  LDC.64 R30, c[0x0][0x240] ;  /* 0x00009000ff1e7b82 */ /* 0x000e300000000a00 */
[----:B------:R-:W1:Y:S08]  /*9460*/  LDC.64 R12, c[0x0][0x248] ;  /* 0x00009200ff0c7b82 */ /* 0x000e700000000a00 */
[----:B------:R-:W2:Y:S01]  /*9470*/  LDC.64 R32, c[0x0][0x250] ;  /* 0x00009400ff207b82 */ /* 0x000ea20000000a00 */
[----:B0-----:R-:W-:-:S04]  /*9480*/  IMAD.WIDE.U32 R30, R61, 0x8, R30 ;  /* 0x000000083d1e7825 */ /* 0x001fc800078e001e */
[----:B-1----:R-:W-:-:S03]  /*9490*/  IMAD.WIDE.U32 R12, R60, 0x8, R12 ;  /* 0x000000083c0c7825 */ /* 0x002fc600078e000c */
[----:B------:R-:W0:Y:S03]  /*94a0*/  LDC.64 R60, c[0x0][0x258] ;  /* 0x00009600ff3c7b82 */ /* 0x000e260000000a00 */
[----:B------:R-:W5:Y:S01]  /*94b0*/  LDG.E.64 R12, desc[UR4][R12.64] ;  /* 0x000000040c0c7981 */ /* 0x000f62000c1e1b00 */
[----:B--2---:R-:W-:-:S06]  /*94c0*/  IMAD.WIDE.U32 R68, R11, 0x8, R32 ;  /* 0x000000080b447825 */ /* 0x004fcc00078e0020 */
[----:B------:R-:W5:Y:S01]  /*94d0*/  LDG.E.64 R68, desc[UR4][R68.64] ;  /* 0x0000000444447981 */ /* 0x000f62000c1e1b00 */
[----:B0-----:R-:W-:-:S03]  /*94e0*/  IMAD.WIDE.U32 R50, R10, 0x8, R60 ;  /* 0x000000080a327825 */ /* 0x001fc600078e003c */
[----:B------:R0:W5:Y:S04]  /*94f0*/  LDG.E.64 R10, desc[UR4][R30.64] ;  /* 0x000000041e0a7981 */ /* 0x000168000c1e1b00 */
[----:B------:R-:W5:Y:S01]  /*9500*/  LDG.E.64 R50, desc[UR4][R50.64] ;  /* 0x0000000432327981 */ /* 0x000f62000c1e1b00 */
        /* <DEDUP_REMOVED lines=379> */
.L_x_386:
[----:B------:R-:W0:Y:S01]  /*acc0*/  LDC.64 R8, c[0x0][0x248] ;  /* 0x00009200ff087b82 */ /* 0x000e220000000a00 */
[----:B------:R-:W-:-:S06]  /*acd0*/  IMAD.WIDE.U32 R56, R6, 0x8, R60 ;  /* 0x0000000806387825 */ /* 0x000fcc00078e003c */
[----:B------:R-:W5:Y:S01]  /*ace0*/  LDG.E.64 R56, desc[UR4][R56.64] ;  /* 0x0000000438387981 */ /* 0x000f62000c1e1b00 */
[----:B------:R-:W1:Y:S08]  /*acf0*/  LDC.64 R32, c[0x0][0x250] ;  /* 0x00009400ff207b82 */ /* 0x000e700000000a00 */
[----:B------:R-:W2:Y:S01]  /*ad00*/  LDC.64 R30, c[0x0][0x240] ;  /* 0x00009000ff1e7b82 */ /* 0x000ea20000000a00 */
[----:B0-----:R-:W-:-:S06]  /*ad10*/  IMAD.WIDE.U32 R8, R58, 0x8, R8 ;  /* 0x000000083a087825 */ /* 0x001fcc00078e0008 */
[----:B------:R-:W5:Y:S01]  /*ad20*/  LDG.E.64 R8, desc[UR4][R8.64] ;  /* 0x0000000408087981 */ /* 0x000f62000c1e1b00 */
[----:B-1----:R-:W-:-:S06]  /*ad30*/  IMAD.WIDE.U32 R52, R7, 0x8, R32 ;  /* 0x0000000807347825 */ /* 0x002fcc00078e0020 */
        /* <DEDUP_REMOVED lines=382> */
.L_x_387:
[----:B------:R-:W0:Y:S08]  /*c520*/  LDC.64 R32, c[0x0][0x250] ;  /* 0x00009400ff207b82 */ /* 0x000e300000000a00 */
        /* <DEDUP_REMOVED lines=10> */
[----:B------:R-:W5:Y:S02]  /*c5d0*/  LDG.E.64 R4, desc[UR4][R4.64] ;  /* 0x0000000404047981 */ /* 0x000f64000c1e1b00 */
.L_x_379:
[----:B------:R-:W-:Y:S05]  /*c5e0*/  BSYNC B0 ;  /* 0x0000000000007941 */ /* 0x000fea0003800000 */
.L_x_378:
[----:B------:R-:W0:Y:S01]  /*c5f0*/  LDC.64 R30, c[0x0][0x220] ;  /* 0x00008800ff1e7b82 */ /* 0x000e220000000a00 */
[C---:B------:R-:W-:Y:S02]  /*c600*/  IADD3 R2, R76.reuse, 0x100, RZ ;  /* 0x000001004c027810 */ /* 0x040fe40007ffe0ff */
[----:B------:R-:W-:Y:S02]  /*c610*/  CS2R R32, SRZ ;  /* 0x0000000000207805 */ /* 0x000fe4000001ff00 */
[----:B------:R-:W-:Y:S02]  /*c620*/  IADD3 R77, R76, 0x80, RZ ;  /* 0x000000804c4d7810 */ /* 0x000fe40007ffe0ff */
[-C--:B------:R-:W-:Y:S02]  /*c630*/  ISETP.GE.AND P0, PT, R2, R0.reuse, PT ;  /* 0x000000000200720c */ /* 0x080fe40003f06270 */
[----:B------:R-:W-:Y:S01]  /*c640*/  ISETP.GE.AND P5, PT, R77, R0, PT ;  /* 0x000000004d00720c */ /* 0x000fe20003fa6270 */
[----:B------:R-:W1:Y:S08]  /*c650*/  LDC.64 R2, c[0x0][0x220] ;  /* 0x00008800ff027b82 */ /* 0x000e700000000a00 */
[----:B------:R-:W2:Y:S01]  /*c660*/  @!P6 LDC.64 R60, c[0x0][0x218] ;  /* 0x00008600ff3ceb82 */ /* 0x000ea20000000a00 */
[----:B0-----:R-:W-:Y:S01]  /*c670*/  DADD R58, -R30, 1 ;  /* 0x3ff000001e3a7429 */ /* 0x001fe20000000100 */
[----:B------:R-:W-:-:S07]  /*c680*/  CS2R R30, SRZ ;  /* 0x00000000001e7805 */ /* 0x000fce000001ff00 */
[C---:B-----5:R-:W-:Y:S02]  /*c690*/  @!P6 DMUL R72, R58.reuse, R72 ;  /* 0x000000483a48e228 */ /* 0x060fe40000000000 */
[C---:B------:R-:W-:Y:S02]  /*c6a0*/  @!P0 DMUL R70, R58.reuse, R70 ;  /* 0x000000463a468228 */ /* 0x040fe40000000000 */
[C---:B------:R-:W-:Y:S02]  /*c6b0*/  @!P5 DMUL R54, R58.reuse, R54 ;  /* 0x000000363a36d228 */ /* 0x040fe40000000000 */
[----:B------:R-:W-:Y:S02]  /*c6c0*/  @!P5 DMUL R36, R58, R36 ;  /* 0x000000243a24d228 */ /* 0x000fe40000000000 */
[----:B-1----:R-:W-:Y:S02]  /*c6d0*/  @!P6 DFMA R30, R34, R2, R72 ;  /* 0x00000002221ee22b */ /* 0x002fe40000000048 */
[----:B------:R-:W0:Y:S01]  /*c6e0*/  LDC.64 R72, c[0x0][0x220] ;  /* 0x00008800ff487b82 */ /* 0x000e220000000a00 */
[----:B------:R-:W-:-:S02]  /*c6f0*/  IADD3 R2, R76, 0x200, RZ ;  /* 0x000002004c027810 */ /* 0x000fc40007ffe0ff */
[----:B------:R-:W-:Y:S02]  /*c700*/  CS2R R34, SRZ ;  /* 0x0000000000227805 */ /* 0x000fe4000001ff00 */
[----:B------:R-:W-:Y:S01]  /*c710*/  IADD3 R3, R76, 0x180, RZ ;  /* 0x000001804c037810 */ /* 0x000fe20007ffe0ff */
[C---:B------:R-:W-:Y:S01]  /*c720*/  @!P6 DMUL R62, R58.reuse, R62 ;  /* 0x0000003e3a3ee228 */ /* 0x040fe20000000000 */
[-C--:B------:R-:W-:Y:S01]  /*c730*/  ISETP.GE.AND P2, PT, R2, R0.reuse, PT ;  /* 0x000000000200720c */ /* 0x080fe20003f46270 */
[----:B------:R-:W-:Y:S01]  /*c740*/  @!P0 DMUL R38, R58, R38 ;  /* 0x000000263a268228 */ /* 0x000fe20000000000 */
[----:B------:R-:W-:Y:S01]  /*c750*/  IADD3 R2, R76, 0x300, RZ ;  /* 0x000003004c027810 */ /* 0x000fe20007ffe0ff */
[----:B--2---:R-:W-:Y:S01]  /*c760*/  @!P6 DMUL R60, R46, R60 ;  /* 0x0000003c2e3ce228 */ /* 0x004fe20000000000 */
[----:B------:R-:W-:Y:S02]  /*c770*/  ISETP.GE.AND P1, PT, R3, R0, PT ;  /* 0x000000000300720c */ /* 0x000fe40003f26270 */
[----:B------:R-:W-:-:S02]  /*c780*/  CS2R R46, SRZ ;  /* 0x00000000002e7805 */ /* 0x000fc4000001ff00 */
[-C--:B------:R-:W-:Y:S02]  /*c790*/  ISETP.GE.AND P4, PT, R2, R0.reuse, PT ;  /* 0x000000000200720c */ /* 0x080fe40003f86270 */
[C---:B------:R-:W-:Y:S02]  /*c7a0*/  IADD3 R3, R76.reuse, 0x280, RZ ;  /* 0x000002804c037810 */ /* 0x040fe40007ffe0ff */
[----:B------:R-:W-:Y:S02]  /*c7b0*/  IADD3 R2, R76, 0x380, RZ ;  /* 0x000003804c027810 */ /* 0x000fe40007ffe0ff */
[----:B------:R-:W-:Y:S01]  /*c7c0*/  ISETP.GE.AND P3, PT, R3, R0, PT ;  /* 0x000000000300720c */ /* 0x000fe20003f66270 */
[C---:B------:R-:W-:Y:S01]  /*c7d0*/  @!P2 DMUL R66, R58.reuse, R66 ;  /* 0x000000423a42a228 */ /* 0x040fe20000000000 */
[----:B------:R-:W-:Y:S01]  /*c7e0*/  P2R R3, PR, RZ, 0x10 ;  /* 0x00000010ff037803 */ /* 0x000fe20000000000 */
[C---:B------:R-:W-:Y:S02]  /*c7f0*/  @!P2 DMUL R44, R58.reuse, R44 ;  /* 0x0000002c3a2ca228 */ /* 0x040fe40000000000 */
[----:B------:R-:W-:-:S02]  /*c800*/  @!P1 DMUL R64, R58, R64 ;  /* 0x000000403a409228 */ /* 0x000fc40000000000 */
[-C--:B0-----:R-:W-:Y:S02]  /*c810*/  @!P0 DFMA R34, R48, R72.reuse, R70 ;  /* 0x000000483022822b */ /* 0x081fe40000000046 */
[----:B------:R-:W-:Y:S01]  /*c820*/  @!P5 DFMA R32, R42, R72, R54 ;  /* 0x000000482a20d22b */ /* 0x000fe20000000036 */
[----:B------:R-:W0:Y:S01]  /*c830*/  @!P5 LDC.64 R70, c[0x0][0x218] ;  /* 0x00008600ff46db82 */ /* 0x000e220000000a00 */
[-C--:B------:R-:W-:Y:S01]  /*c840*/  ISETP.GE.AND P5, PT, R2, R0.reuse, PT ;  /* 0x000000000200720c */ /* 0x080fe20003fa6270 */
[C---:B------:R-:W-:Y:S01]  /*c850*/  @!P4 DMUL R52, R58.reuse, R52 ;  /* 0x000000343a34c228 */ /* 0x040fe20000000000 */
[----:B------:R-:W-:Y:S01]  /*c860*/  CS2R R42, SRZ ;  /* 0x00000000002a7805 */ /* 0x000fe2000001ff00 */
[C---:B------:R-:W-:Y:S01]  /*c870*/  @!P4 DMUL R56, R58.reuse, R56 ;  /* 0x000000383a38c228 */ /* 0x040fe20000000000 */
[----:B------:R-:W-:Y:S01]  /*c880*/  ISETP.GE.AND P4, PT, R77, R0, PT ;  /* 0x000000004d00720c */ /* 0x000fe20003f86270 */
[C---:B------:R-:W-:Y:S01]  /*c890*/  @!P1 DMUL R40, R58.reuse, R40 ;  /* 0x000000283a289228 */ /* 0x040fe20000000000 */
[----:B------:R-:W-:Y:S01]  /*c8a0*/  CS2R R48, SRZ ;  /* 0x0000000000307805 */ /* 0x000fe2000001ff00 */
[C---:B------:R-:W-:Y:S01]  /*c8b0*/  @!P3 DMUL R68, R58.reuse, R68 ;  /* 0x000000443a44b228 */ /* 0x040fe20000000000 */
[----:B------:R-:W1:Y:S01]  /*c8c0*/  @!P0 LDC.64 R72, c[0x0][0x218] ;  /* 0x00008600ff488b82 */ /* 0x000e620000000a00 */
[C---:B------:R-:W-:Y:S01]  /*c8d0*/  @!P3 DMUL R50, R58.reuse, R50 ;  /* 0x000000323a32b228 */ /* 0x040fe20000000000 */
[----:B------:R-:W-:Y:S01]  /*c8e0*/  CS2R R54, SRZ ;  /* 0x0000000000367805 */ /* 0x000fe2000001ff00 */
[----:B------:R-:W2:Y:S02]  /*c8f0*/  S2R R2, SR_CTAID.X ;  /* 0x0000000000027919 */ /* 0x000ea40000002500 */
[----:B------:R-:W-:-:S02]  /*c900*/  @!P5 DMUL R74, R58, R74 ;  /* 0x0000004a3a4ad228 */ /* 0x000fc40000000000 */
[----:B------:R-:W-:Y:S01]  /*c910*/  @!P5 DMUL R4, R58, R4 ;  /* 0x000000043a04d228 */ /* 0x000fe20000000000 */
[----:B------:R-:W3:Y:S01]  /*c920*/  LDC.64 R58, c[0x0][0x220] ;  /* 0x00008800ff3a7b82 */ /* 0x000ee20000000a00 */
[----:B0-----:R-:W-:Y:S01]  /*c930*/  @!P4 DMUL R24, R24, R70 ;  /* 0x000000461818c228 */ /* 0x001fe20000000000 */
[----:B------:R-:W-:Y:S01]  /*c940*/  ISETP.NE.AND P4, PT, R3, RZ, PT ;  /* 0x000000ff0300720c */ /* 0x000fe20003f85270 */
[----:B-1----:R-:W-:Y:S02]  /*c950*/  @!P0 DMUL R22, R22, R72 ;  /* 0x0000004816168228 */ /* 0x002fe40000000000 */
[-C--:B---3--:R-:W-:Y:S02]  /*c960*/  @!P1 DFMA R46, R18, R58.reuse, R64 ;  /* 0x0000003a122e922b */ /* 0x088fe40000000040 */
[-C--:B------:R-:W-:Y:S01]  /*c970*/  @!P2 DFMA R48, R14, R58.reuse, R66 ;  /* 0x0000003a0e30a22b */ /* 0x080fe20000000042 */
[----:B------:R-:W0:Y:S01]  /*c980*/  @!P3 LDC.64 R18, c[0x0][0x218] ;  /* 0x00008600ff12bb82 */ /* 0x000e220000000a00 */
[-C--:B------:R-:W-:Y:S01]  /*c990*/  @!P3 DFMA R54, R10, R58.reuse, R68 ;  /* 0x0000003a0a36b22b */ /* 0x080fe20000000044 */
[----:B------:R-:W-:Y:S01]  /*c9a0*/  CS2R R64, SRZ ;  /* 0x0000000000407805 */ /* 0x000fe2000001ff00 */
[----:B------:R-:W-:Y:S01]  /*c9b0*/  @!P6 DFMA R42, R60, R58, R62 ;  /* 0x0000003a3c2ae22b */ /* 0x000fe2000000003e */
[----:B------:R-:W-:-:S02]  /*c9c0*/  CS2R R66, SRZ ;  /* 0x0000000000427805 */ /* 0x000fc4000001ff00 */
[----:B------:R-:W-:Y:S02]  /*c9d0*/  CS2R R62, SRZ ;  /* 0x00000000003e7805 */ /* 0x000fe4000001ff00 */
[----:B------:R-:W-:Y:S01]  /*c9e0*/  CS2R R68, SRZ ;  /* 0x0000000000447805 */ /* 0x000fe2000001ff00 */
[----:B------:R-:W1:Y:S08]  /*c9f0*/  @!P1 LDC.64 R60, c[0x0][0x218] ;  /* 0x00008600ff3c9b82 */ /* 0x000e700000000a00 */
[----:B------:R-:W3:Y:S08]  /*ca00*/  @!P2 LDC.64 R58, c[0x0][0x218] ;  /* 0x00008600ff3aab82 */ /* 0x000ef00000000a00 */
[----:B------:R-:W4:Y:S08]  /*ca10*/  @!P4 LDC.64 R14, c[0x0][0x218] ;  /* 0x00008600ff0ecb82 */ /* 0x000f300000000a00 */
[----:B------:R-:W0:Y:S01]  /*ca20*/  @!P5 LDC.64 R10, c[0x0][0x218] ;  /* 0x00008600ff0adb82 */ /* 0x000e220000000a00 */
[----:B--2---:R-:W-:Y:S05]  /*ca30*/  @P6 EXIT ;  /* 0x000000000000694d */ /* 0x004fea0003800000 */
[----:B------:R-:W2:Y:S01]  /*ca40*/  LDC.64 R70, c[0x0][0x220] ;  /* 0x00008800ff467b82 */ /* 0x000ea20000000a00 */
[----:B------:R-:W-:Y:S01]  /*ca50*/  ISETP.GE.AND P6, PT, R77, R0, PT ;  /* 0x000000004d00720c */ /* 0x000fe20003fc6270 */
[----:B-1----:R-:W-:Y:S02]  /*ca60*/  @!P1 DMUL R20, R20, R60 ;  /* 0x0000003c14149228 */ /* 0x002fe40000000000 */
[----:B----4-:R-:W-:Y:S02]  /*ca70*/  @!P4 DMUL R8, R8, R14 ;  /* 0x0000000e0808c228 */ /* 0x010fe40000000000 */
[----:B0-----:R-:W-:Y:S01]  /*ca80*/  @!P5 DMUL R26, R26, R10 ;  /* 0x0000000a1a1ad228 */ /* 0x001fe20000000000 */
[----:B------:R-:W-:Y:S01]  /*ca90*/  CS2R R14, SRZ ;  /* 0x00000000000e7805 */ /* 0x000fe2000001ff00 */
[----:B------:R-:W0:Y:S01]  /*caa0*/  LDC R3, c[0x0][0x520] ;  /* 0x00014800ff037b82 */ /* 0x000e220000000800 */
[----:B---3--:R-:W-:Y:S01]  /*cab0*/  @!P2 DMUL R16, R16, R58 ;  /* 0x0000003a1010a228 */ /* 0x008fe20000000000 */
[----:B------:R-:W-:Y:S01]  /*cac0*/  CS2R R10, SRZ ;  /* 0x00000000000a7805 */ /* 0x000fe2000001ff00 */
[----:B------:R-:W-:Y:S01]  /*cad0*/  @!P3 DMUL R12, R12, R18 ;  /* 0x000000120c0cb228 */ /* 0x000fe20000000000 */
[----:B------:R-:W-:-:S02]  /*cae0*/  CS2R R18, SRZ ;  /* 0x0000000000127805 */ /* 0x000fc4000001ff00 */
[-C--:B--2---:R-:W-:Y:S02]  /*caf0*/  @!P6 DFMA R62, R24, R70.reuse, R36 ;  /* 0x00000046183ee22b */ /* 0x084fe40000000024 */
[-C--:B------:R-:W-:Y:S02]  /*cb00*/  @!P4 DFMA R66, R6, R70.reuse, R52 ;  /* 0x000000460642c22b */ /* 0x080fe40000000034 */
[-C--:B------:R-:W-:Y:S01]  /*cb10*/  @!P0 DFMA R64, R22, R70.reuse, R38 ;  /* 0x000000461640822b */ /* 0x080fe20000000026 */
[----:B------:R-:W-:Y:S02]  /*cb20*/  CS2R R6, SRZ ;  /* 0x0000000000067805 */ /* 0x000fe4000001ff00 */
[----:B------:R-:W-:Y:S01]  /*cb30*/  CS2R R22, SRZ ;  /* 0x0000000000167805 */ /* 0x000fe2000001ff00 */
[-C--:B------:R-:W-:Y:S01]  /*cb40*/  @!P5 DFMA R68, R28, R70.reuse, R74 ;  /* 0x000000461c44d22b */ /* 0x080fe2000000004a */
[----:B0-----:R-:W-:Y:S01]  /*cb50*/  ISETP.NE.AND P6, PT, R3, RZ, PT ;  /* 0x000000ff0300720c */ /* 0x001fe20003fc5270 */
[----:B------:R-:W-:-:S02]  /*cb60*/  @!P1 DFMA R22, R20, R70, R40 ;  /* 0x000000461416922b */ /* 0x000fc40000000028 */
[-C--:B------:R-:W-:Y:S02]  /*cb70*/  @!P4 DFMA R10, R8, R70.reuse, R56 ;  /* 0x00000046080ac22b */ /* 0x080fe40000000038 */
[-C--:B------:R-:W-:Y:S02]  /*cb80*/  @!P5 DFMA R6, R26, R70.reuse, R4 ;  /* 0x000000461a06d22b */ /* 0x080fe40000000004 */
[-C--:B------:R-:W-:Y:S02]  /*cb90*/  @!P2 DFMA R18, R16, R70.reuse, R44 ;  /* 0x000000461012a22b */ /* 0x080fe4000000002c */
[----:B------:R-:W-:Y:S01]  /*cba0*/  @!P3 DFMA R14, R12, R70, R50 ;  /* 0x000000460c0eb22b */ /* 0x000fe20000000032 */
[----:B------:R-:W-:Y:S02]  /*cbb0*/  MOV R17, RZ ;  /* 0x000000ff00117202 */ /* 0x000fe40000000f00 */
[----:B------:R-:W-:Y:S01]  /*cbc0*/  MOV R13, RZ ;  /* 0x000000ff000d7202 */ /* 0x000fe20000000f00 */
[----:B------:R-:W-:Y:S07]  /*cbd0*/  @!P6 BRA `(.L_x_388) ;  /* 0x0000001000ace947 */ /* 0x000fee0003800000 */
        /* <DEDUP_REMOVED lines=299> */
.L_x_388:
[----:B------:R-:W0:Y:S01]  /*de90*/  LDC.64 R8, c[0x0][0x230] ;  /* 0x00008c00ff087b82 */ /* 0x000e220000000a00 */
[----:B------:R-:W-:-:S07]  /*dea0*/  ISETP.GE.AND P6, PT, R77, R0, PT ;  /* 0x000000004d00720c */ /* 0x000fce0003fc6270 */
[----:B------:R-:W1:Y:S01]  /*deb0*/  LDC.64 R4, c[0x0][0x238] ;  /* 0x00008e00ff047b82 */ /* 0x000e620000000a00 */
[----:B0-----:R-:W-:-:S05]  /*dec0*/  IMAD.WIDE.U32 R16, R17, 0x8, R8 ;  /* 0x0000000811107825 */ /* 0x001fca00078e0008 */
[----:B------:R0:W-:Y:S01]  /*ded0*/  STG.E.64 desc[UR4][R16.64], R30 ;  /* 0x0000001e10007986 */ /* 0x0001e2000c101b04 */
[----:B-1----:R-:W-:-:S05]  /*dee0*/  IMAD.WIDE.U32 R12, R13, 0x8, R4 ;  /* 0x000000080d0c7825 */ /* 0x002fca00078e0004 */
[----:B------:R0:W-:Y:S01]  /*def0*/  STG.E.64 desc[UR4][R12.64], R42 ;  /* 0x0000002a0c007986 */ /* 0x0001e2000c101b04 */
        /* <DEDUP_REMOVED lines=304> */
.L_x_389:
[----:B------:R-:W-:-:S04]  /*f200*/  IMAD.WIDE.U32 R16, R17, 0x8, R8 ;  /* 0x0000000811107825 */ /* 0x000fc800078e0008 */
[----:B------:R-:W-:Y:S01]  /*f210*/  IMAD.WIDE.U32 R12, R13, 0x8, R4 ;  /* 0x000000080d0c7825 */ /* 0x000fe200078e0004 */
[----:B------:R0:W-:Y:S04]  /*f220*/  STG.E.64 desc[UR4][R16.64], R32 ;  /* 0x0000002010007986 */ /* 0x0001e8000c101b04 */
[----:B------:R0:W-:Y:S01]  /*f230*/  STG.E.64 desc[UR4][R12.64], R62 ;  /* 0x0000003e0c007986 */ /* 0x0001e2000c101b04 */
[----:B------:R-:W-:Y:S05]  /*f240*/  @P0 EXIT ;  /* 0x000000000000094d */ /* 0x000fea0003800000 */
[----:B------:R-:W-:Y:S01]  /*f250*/  ISETP.NE.AND P6, PT, R3, RZ, PT ;  /* 0x000000ff0300720c */ /* 0x000fe20003fc5270 */
[----:B0-----:R-:W-:Y:S01]  /*f260*/  HFMA2.MMA R13, -RZ, RZ, 0, 0 ;  /* 0x00000000ff0d7435 */ /* 0x001fe200000001ff */
[----:B------:R-:W-:-:S11]  /*f270*/  MOV R17, RZ ;  /* 0x000000ff00117202 */ /* 0x000fd60000000f00 */
[----:B------:R-:W-:Y:S05]  /*f280*/  @!P6 BRA `(.L_x_390) ;  /* 0x0000001000b4e947 */ /* 0x000fea0003800000 */
[----:B------:R-:W0:Y:S01]  /*f290*/  S2R R0, SR_TID.X ;  /* 0x0000000000007919 */ /* 0x000e220000002100 */
[----:B------:R-:W-:Y:S01]  /*f2a0*/  MOV R12, RZ ;  /* 0x000000ff000c7202 */ /* 0x000fe20000000f00 */
[----:B------:R-:W-:Y:S01]  /*f2b0*/  ULDC.64 UR6, c[0x0][0x528] ;  /* 0x00014a0000067ab9 */ /* 0x000fe20000000a00 */
[----:B------:R-:W-:Y:S02]  /*f2c0*/  ISETP.NE.AND P0, PT, R3, 0x1, PT ;  /* 0x000000010300780c */ /* 0x000fe40003f05270 */
[----:B0-----:R-:W-:-:S04]  /*f2d0*/  IADD3 R0, R0, 0x100, RZ ;  /* 0x0000010000007810 */ /* 0x001fc80007ffe0ff */
[----:B------:R-:W-:-:S05]  /*f2e0*/  LEA R13, R2, R0, 0xa ;  /* 0x00000000020d7211 */ /* 0x000fca00078e50ff */
        /* <DEDUP_REMOVED lines=295> */
.L_x_390:
[----:B------:R-:W-:-:S04]  /*10560*/  IMAD.WIDE.U32 R16, R17, 0x8, R8 ;  /* 0x0000000811107825 */ /* 0x000fc800078e0008 */
[----:B------:R-:W-:Y:S01]  /*10570*/  IMAD.WIDE.U32 R12, R13, 0x8, R4 ;  /* 0x000000080d0c7825 */ /* 0x000fe200078e0004 */
[----:B------:R0:W-:Y:S04]  /*10580*/  STG.E.64 desc[UR4][R16.64], R34 ;  /* 0x0000002210007986 */ /* 0x0001e8000c101b04 */
[----:B------:R0:W-:Y:S01]  /*10590*/  STG.E.64 desc[UR4][R12.64], R64 ;  /* 0x000000400c007986 */ /* 0x0001e2000c101b04 */
[----:B------:R-:W-:Y:S05]  /*105a0*/  @P1 EXIT ;  /* 0x000000000000194d */ /* 0x000fea0003800000 */
[----:B0-----:R-:W-:Y:S01]  /*105b0*/  HFMA2.MMA R13, -RZ, RZ, 0, 0 ;  /* 0x00000000ff0d7435 */ /* 0x001fe200000001ff */
[----:B------:R-:W-:Y:S01]  /*105c0*/  MOV R17, RZ ;  /* 0x000000ff00117202 */ /* 0x000fe20000000f00 */
[----:B------:R-:W-:Y:S09]  /*105d0*/  @!P6 BRA `(.L_x_391) ;  /* 0x0000001000b4e947 */ /* 0x000ff20003800000 */
        /* <DEDUP_REMOVED lines=301> */
.L_x_391:
        /* <DEDUP_REMOVED lines=309> */
.L_x_392:
        /* <DEDUP_REMOVED lines=309> */
.L_x_393:
        /* <DEDUP_REMOVED lines=309> */
.L_x_394:
        /* <DEDUP_REMOVED lines=309> */
.L_x_395:
[----:B------:R-:W-:-:S04]  /*165f0*/  IMAD.WIDE.U32 R8, R13, 0x8, R8 ;  /* 0x000000080d087825 */ /* 0x000fc800078e0008 */
[----:B------:R-:W-:Y:S01]  /*16600*/  IMAD.WIDE.U32 R4, R11, 0x8, R4 ;  /* 0x000000080b047825 */ /* 0x000fe200078e0004 */
[----:B------:R-:W-:Y:S04]  /*16610*/  STG.E.64 desc[UR4][R8.64], R68 ;  /* 0x0000004408007986 */ /* 0x000fe8000c101b04 */
[----:B------:R-:W-:Y:S01]  /*16620*/  STG.E.64 desc[UR4][R4.64], R6 ;  /* 0x0000000604007986 */ /* 0x000fe2000c101b04 */
[----:B------:R-:W-:Y:S05]  /*16630*/  EXIT ;  /* 0x000000000000794d */ /* 0x000fea0003800000 */
.L_x_396:
        /* <DEDUP_REMOVED lines=12> */
.L_x_28211:


//--------------------- .text._ZN2at6native49_GLOBAL__N__b919a28f_16_Normalization_cu_5c38458745unrolled_elementwise_kernel_for_multi_outputsILi2EZZZNS1_23batch_norm_update_statsERKNS_6TensorES5_S5_S5_dlENKUlvE_clEvENKUlvE_clEvEUlddddE_St5arrayIPcLm6EE23TrivialOffsetCalculatorILi4EjESC_ILi2EjEEEviT0_T1_T2_T3_ --------------------------
	.section	.text._ZN2at6native49_GLOBAL__N__b919a28f_16_Normalization_cu_5c38458745unrolled_elementwise_kernel_for_multi_outputsILi2EZZZNS1_23batch_norm_update_statsERKNS_6TensorES5_S5_S5_dlENKUlvE_clEvENKUlvE_clEvEUlddddE_St5arrayIPcLm6EE23TrivialOffsetCalculatorILi4EjESC_ILi2EjEEEviT0_T1_T2_T3_,"ax",@progbits
	.align	128
.text._ZN2at6native49_GLOBAL__N__b919a28f_16_Normalization_cu_5c38458745unrolled_elementwise_kernel_for_multi_outputsILi2EZZZNS1_23batch_norm_update_statsERKNS_6TensorES5_S5_S5_dlENKUlvE_clEvENKUlvE_clEvEUlddddE_St5arrayIPcLm6EE23TrivialOffsetCalculatorILi4EjESC_ILi2EjEEEviT0_T1_T2_T3_:
        .type           _ZN2at6native49_GLOBAL__N__b919a28f_16_Normalization_cu_5c38458745unrolled_elementwise_kernel_for_multi_outputsILi2EZZZNS1_23batch_norm_update_statsERKNS_6TensorES5_S5_S5_dlENKUlvE_clEvENKUlvE_clEvEUlddddE_St5arrayIPcLm6EE23TrivialOffsetCalculatorILi4EjESC_ILi2EjEEEviT0_T1_T2_T3_,@function
        .size           _ZN2at6native49_GLOBAL__N__b919a28f_16_Normalization_cu_5c38458745unrolled_elementwise_kernel_for_multi_outputsILi2EZZZNS1_23batch_norm_update_statsERKNS_6TensorES5_S5_S5_dlENKUlvE_clEvENKUlvE_clEvEUlddddE_St5arrayIPcLm6EE23TrivialOffsetCalculatorILi4EjESC_ILi2EjEEEviT0_T1_T2_T3_,(.L_x_28212 - _ZN2at6native49_GLOBAL__N__b919a28f_16_Normalization_cu_5c38458745unrolled_elementwise_kernel_for_multi_outputsILi2EZZZNS1_23batch_norm_update_statsERKNS_6TensorES5_S5_S5_dlENKUlvE_clEvENKUlvE_clEvEUlddddE_St5arrayIPcLm6EE23TrivialOffsetCalculatorILi4EjESC_ILi2EjEEEviT0_T1_T2_T3_)
        .other          _ZN2at6native49_GLOBAL__N__b919a28f_16_Normalization_cu_5c38458745unrolled_elementwise_kernel_for_multi_outputsILi2EZZZNS1_23batch_norm_update_statsERKNS_6TensorES5_S5_S5_dlENKUlvE_clEvENKUlvE_clEvEUlddddE_St5arrayIPcLm6EE23TrivialOffsetCalculatorILi4EjESC_ILi2EjEEEviT0_T1_T2_T3_,@"STO_CUDA_ENTRY STV_DEFAULT"
_ZN2at6native49_GLOBAL__N__b919a28f_16_Normalization_cu_5c38458745unrolled_elementwise_kernel_for_multi_outputsILi2EZZZNS1_23batch_norm_update_statsERKNS_6TensorES5_S5_S5_dlENKUlvE_clEvENKUlvE_clEvEUlddddE_St5arrayIPcLm6EE23TrivialOffsetCalculatorILi4EjESC_ILi2EjEEEviT0_T1_T2_T3_:
        /* <DEDUP_REMOVED lines=42> */
[----:B------:R-:W-:Y:S02]  /*02a0*/  VIADD R38, R0, 0x80 ;  /* 0x0000008000267836 */ /* 0x000fe40000000000 */
[----:B------:R-:W-:-:S03]  /*02b0*/  IMAD R2, R3, 0x400, R0 ;  /* 0x0000040003027824 */ /* 0x000fc600078e0200 */
[----:B------:R-:W-:Y:S02]  /*02c0*/  ISETP.GE.AND P1, PT, R38, R77, PT ;  /* 0x0000004d2600720c */ /* 0x000fe40003f26270 */
        /* <DEDUP_REMOVED lines=11> */
[----:B------:R-:W-:Y:S05]  /*0380*/  @P1 BRA `(.L_x_398) ;  /* 0x0000000400401947 */ /* 0x000fea0003800000 */
[----:B------:R-:W-:Y:S01]  /*0390*/  VIADD R46, R0, 0x100 ;  /* 0x00000100002e7836 */ /* 0x000fe20000000000 */
[----:B------:R-:W-:-:S04]  /*03a0*/  IADD3 R53, R2, 0x80, RZ ;  /* 0x0000008002357810 */ /* 0x000fc80007ffe0ff */
[----:B------:R-:W-:Y:S01]  /*03b0*/  ISETP.GE.AND P1, PT, R46, R77, PT ;  /* 0x0000004d2e00720c */ /* 0x000fe20003f26270 */
        /* <DEDUP_REMOVED lines=8> */
[----:B------:R-:W-:Y:S05]  /*0440*/  @P1 BRA `(.L_x_398) ;  /* 0x0000000400101947 */ /* 0x000fea0003800000 */
[----:B------:R-:W-:Y:S02]  /*0450*/  VIADD R4, R0, 0x180 ;  /* 0x0000018000047836 */ /* 0x000fe40000000000 */
[----:B------:R-:W-:-:S03]  /*0460*/  VIADD R45, R2, 0x100 ;  /* 0x00000100022d7836 */ /* 0x000fc60000000000 */
        /* <DEDUP_REMOVED lines=34> */
[----:B------:R-:W-:Y:S01]  /*0690*/  IADD3 R68, R0, 0x300, RZ ;  /* 0x0000030000447810 */ /* 0x000fe20007ffe0ff */
        /* <DEDUP_REMOVED lines=11> */
[----:B------:R-:W-:-:S05]  /*0750*/  VIADD R22, R0, 0x380 ;  /* 0x0000038000167836 */ /* 0x000fca0000000000 */
[----:B------:R-:W-:-:S13]  /*0760*/  ISETP.GE.AND P1, PT, R22, R77, PT ;  /* 0x0000004d1600720c */ /* 0x000fda0003f26270 */
[----:B------:R-:W-:-:S05]  /*0770*/  @!P1 IADD3 R27, R2, 0x380, RZ ;  /* 0x00000380021b9810 */ /* 0x000fca0007ffe0ff */
[----:B------:R-:W-:-:S04]  /*0780*/  @!P1 IMAD.WIDE.U32 R22, R27, 0x8, R60 ;  /* 0x000000081b169825 */ /* 0x000fc800078e003c */
[C---:B------:R-:W-:Y:S01]  /*0790*/  @!P1 IMAD.WIDE.U32 R24, R27.reuse, 0x8, R62 ;  /* 0x000000081b189825 */ /* 0x040fe200078e003e */
[----:B------:R0:W5:Y:S03]  /*07a0*/  @!P1 LDG.E.64 R36, desc[UR4][R22.64] ;  /* 0x0000000416249981 */ /* 0x000166000c1e1b00 */
[----:B------:R-:W-:Y:S01]  /*07b0*/  VIADD R2, R2, 0x300 ;  /* 0x0000030002027836 */ /* 0x000fe20000000000 */
[----:B------:R1:W5:Y:S01]  /*07c0*/  @!P1 LDG.E.64 R34, desc[UR4][R24.64] ;  /* 0x0000000418229981 */ /* 0x000362000c1e1b00 */
[----:B0-----:R-:W-:-:S04]  /*07d0*/  @!P1 IMAD.WIDE.U32 R22, R27, 0x8, R64 ;  /* 0x000000081b169825 */ /* 0x001fc800078e0040 */
[----:B------:R-:W-:Y:S01]  /*07e0*/  @!P1 IMAD.WIDE.U32 R26, R27, 0x8, R66 ;  /* 0x000000081b1a9825 */ /* 0x000fe200078e0042 */
[----:B------:R0:W5:Y:S03]  /*07f0*/  @!P1 LDG.E.64 R32, desc[UR4][R22.64] ;  /* 0x0000000416209981 */ /* 0x000166000c1e1b00 */
[C---:B------:R-:W-:Y:S01]  /*0800*/  IMAD.WIDE.U32 R28, R2.reuse, 0x8, R60 ;  /* 0x00000008021c7825 */ /* 0x040fe200078e003c */
[----:B------:R2:W5:Y:S03]  /*0810*/  @!P1 LDG.E.64 R30, desc[UR4][R26.64] ;  /* 0x000000041a1e9981 */ /* 0x000566000c1e1b00 */
[C---:B-1----:R-:W-:Y:S02]  /*0820*/  IMAD.WIDE.U32 R24, R2.reuse, 0x8, R64 ;  /* 0x0000000802187825 */ /* 0x042fe400078e0040 */
[----:B------:R-:W5:Y:S02]  /*0830*/  LDG.E.64 R28, desc[UR4][R28.64] ;  /* 0x000000041c1c7981 */ /* 0x000f64000c1e1b00 */
[----:B0-----:R-:W-:-:S02]  /*0840*/  IMAD.WIDE.U32 R22, R2, 0x8, R66 ;  /* 0x0000000802167825 */ /* 0x001fc400078e0042 */
[----:B------:R-:W5:Y:S02]  /*0850*/  LDG.E.64 R24, desc[UR4][R24.64] ;  /* 0x0000000418187981 */ /* 0x000f64000c1e1b00 */
[----:B--2---:R-:W-:Y:S02]  /*0860*/  IMAD.WIDE.U32 R26, R2, 0x8, R62 ;  /* 0x00000008021a7825 */ /* 0x004fe400078e003e */
[----:B------:R-:W5:Y:S04]  /*0870*/  LDG.E.64 R22, desc[UR4][R22.64] ;  /* 0x0000000416167981 */ /* 0x000f68000c1e1b00 */
[----:B------:R-:W5:Y:S02]  /*0880*/  LDG.E.64 R26, desc[UR4][R26.64] ;  /* 0x000000041a1a7981 */ /* 0x000f64000c1e1b00 */
.L_x_398:
[----:B------:R-:W-:Y:S05]  /*0890*/  BSYNC B0 ;  /* 0x0000000000007941 */ /* 0x000fea0003800000 */
.L_x_397:
[----:B------:R-:W0:Y:S01]  /*08a0*/  LDC.64 R62, c[0x0][0x220] ;  /* 0x00008800ff3e7b82 */ /* 0x000e220000000a00 */
[----:B------:R-:W-:-:S05]  /*08b0*/  VIADD R2, R0, 0x80 ;  /* 0x0000008000027836 */ /* 0x000fca0000000000 */
[----:B------:R-:W-:Y:S01]  /*08c0*/  ISETP.GE.AND P1, PT, R2, R77, PT ;  /* 0x0000004d0200720c */ /* 0x000fe20003f26270 */
[----:B0-----:R-:W-:-:S08]  /*08d0*/  DADD R60, -R62, 1 ;  /* 0x3ff000003e3c7429 */ /* 0x001fd00000000100 */
[----:B-----5:R-:W-:Y:S01]  /*08e0*/  @!P0 DMUL R64, R60, R56 ;  /* 0x000000383c408228 */ /* 0x020fe20000000000 */
[----:B------:R-:W-:-:S03]  /*08f0*/  CS2R R56, SRZ ;  /* 0x0000000000387805 */ /* 0x000fc6000001ff00 */
[C---:B------:R-:W-:Y:S02]  /*0900*/  @!P1 DMUL R50, R60.reuse, R50 ;  /* 0x000000323c329228 */ /* 0x040fe40000000000 */
[----:B------:R-:W-:Y:S02]  /*0910*/  @!P0 DMUL R58, R60, R58 ;  /* 0x0000003a3c3a8228 */ /* 0x000fe40000000000 */
[-C--:B------:R-:W-:Y:S02]  /*0920*/  @!P0 DFMA R56, R38, R62.reuse, R64 ;  /* 0x0000003e2638822b */ /* 0x080fe40000000040 */
[----:B------:R-:W0:Y:S01]  /*0930*/  @!P0 LDC.64 R64, c[0x0][0x218] ;  /* 0x00008600ff408b82 */ /* 0x000e220000000a00 */
[----:B------:R-:W-:Y:S01]  /*0940*/  CS2R R38, SRZ ;  /* 0x0000000000267805 */ /* 0x000fe2000001ff00 */
[----:B------:R-:W-:Y:S01]  /*0950*/  @!P1 DFMA R38, R46, R62, R50 ;  /* 0x0000003e2e26922b */ /* 0x000fe20000000032 */
[----:B------:R-:W-:Y:S01]  /*0960*/  CS2R R46, SRZ ;  /* 0x00000000002e7805 */ /* 0x000fe2000001ff00 */
[----:B0-----:R-:W-:-:S04]  /*0970*/  @!P0 DMUL R64, R54, R64 ;  /* 0x0000004036408228 */ /* 0x001fc80000000000 */
[----:B------:R-:W0:Y:S04]  /*0980*/  @!P1 LDC.64 R54, c[0x0][0x218] ;  /* 0x00008600ff369b82 */ /* 0x000e280000000a00 */
[----:B------:R-:W-:Y:S01]  /*0990*/  @!P0 DFMA R46, R64, R62, R58 ;  /* 0x0000003e402e822b */ /* 0x000fe2000000003a */
[----:B------:R-:W-:Y:S10]  /*09a0*/  @P0 EXIT ;  /* 0x000000000000094d */ /* 0x000ff40003800000 */
[----:B------:R-:W-:Y:S01]  /*09b0*/  IADD3 R2, R0, 0x100, RZ ;  /* 0x0000010000027810 */ /* 0x000fe20007ffe0ff */
[----:B------:R-:W1:Y:S01]  /*09c0*/  LDC.64 R50, c[0x0][0x230] ;  /* 0x00008c00ff327b82 */ /* 0x000e620000000a00 */
[----:B0-----:R-:W-:Y:S01]  /*09d0*/  @!P1 DMUL R54, R48, R54 ;  /* 0x0000003630369228 */ /* 0x001fe20000000000 */
[----:B------:R-:W-:Y:S01]  /*09e0*/  IMAD R3, R3, 0x400, R0 ;  /* 0x0000040003037824 */ /* 0x000fe200078e0200 */
[----:B------:R-:W-:Y:S01]  /*09f0*/  ISETP.GE.AND P2, PT, R2, R77, PT ;  /* 0x0000004d0200720c */ /* 0x000fe20003f46270 */
[----:B------:R-:W-:Y:S01]  /*0a00*/  @!P1 DMUL R58, R60, R52 ;  /* 0x000000343c3a9228 */ /* 0x000fe20000000000 */
[----:B------:R-:W-:Y:S01]  /*0a10*/  VIADD R2, R0, 0x180 ;  /* 0x0000018000027836 */ /* 0x000fe20000000000 */
[----:B------:R-:W-:Y:S02]  /*0a20*/  CS2R R52, SRZ ;  /* 0x0000000000347805 */ /* 0x000fe4000001ff00 */
[----:B------:R-:W0:Y:S04]  /*0a30*/  LDC.64 R48, c[0x0][0x238] ;  /* 0x00008e00ff307b82 */ /* 0x000e280000000a00 */
[----:B------:R-:W-:-:S04]  /*0a40*/  @!P1 DFMA R52, R54, R62, R58 ;  /* 0x0000003e3634922b */ /* 0x000fc8000000003a */
[----:B------:R-:W2:Y:S01]  /*0a50*/  @!P2 LDC.64 R54, c[0x0][0x218] ;  /* 0x00008600ff36ab82 */ /* 0x000ea20000000a00 */
[----:B-1----:R-:W-:-:S05]  /*0a60*/  IMAD.WIDE.U32 R58, R3, 0x8, R50 ;  /* 0x00000008033a7825 */ /* 0x002fca00078e0032 */
[----:B------:R1:W-:Y:S01]  /*0a70*/  STG.E.64 desc[UR4][R58.64], R56 ;  /* 0x000000383a007986 */ /* 0x0003e2000c101b04 */
[----:B0-----:R-:W-:-:S05]  /*0a80*/  IMAD.WIDE.U32 R64, R3, 0x8, R48 ;  /* 0x0000000803407825 */ /* 0x001fca00078e0030 */
[----:B------:R1:W-:Y:S01]  /*0a90*/  STG.E.64 desc[UR4][R64.64], R46 ;  /* 0x0000002e40007986 */ /* 0x0003e2000c101b04 */
[----:B------:R-:W-:Y:S05]  /*0aa0*/  @P1 EXIT ;  /* 0x000000000000194d */ /* 0x000fea0003800000 */
[-C--:B------:R-:W-:Y:S01]  /*0ab0*/  ISETP.GE.AND P0, PT, R2, R77.reuse, PT ;  /* 0x0000004d0200720c */ /* 0x080fe20003f06270 */
[----:B------:R-:W-:Y:S01]  /*0ac0*/  VIADD R2, R0, 0x200 ;  /* 0x0000020000027836 */ /* 0x000fe20000000000 */
[----:B-1----:R-:W-:Y:S01]  /*0ad0*/  IADD3 R65, R3, 0x80, RZ ;  /* 0x0000008003417810 */ /* 0x002fe20007ffe0ff */
[----:B------:R-:W-:Y:S02]  /*0ae0*/  @!P2 DMUL R44, R60, R44 ;  /* 0x0000002c3c2ca228 */ /* 0x000fe40000000000 */
[----:B--2---:R-:W-:Y:S01]  /*0af0*/  @!P2 DMUL R54, R40, R54 ;  /* 0x000000362836a228 */ /* 0x004fe20000000000 */
[----:B------:R-:W-:Y:S01]  /*0b00*/  ISETP.GE.AND P1, PT, R2, R77, PT ;  /* 0x0000004d0200720c */ /* 0x000fe20003f26270 */
[C---:B------:R-:W-:Y:S01]  /*0b10*/  IMAD.WIDE.U32 R58, R65.reuse, 0x8, R50 ;  /* 0x00000008413a7825 */ /* 0x040fe200078e0032 */
[----:B------:R-:W-:Y:S01]  /*0b20*/  @!P2 DMUL R56, R60, R42 ;  /* 0x0000002a3c38a228 */ /* 0x000fe20000000000 */
[----:B------:R-:W-:Y:S02]  /*0b30*/  CS2R R40, SRZ ;  /* 0x0000000000287805 */ /* 0x000fe4000001ff00 */
[----:B------:R-:W-:Y:S01]  /*0b40*/  CS2R R42, SRZ ;  /* 0x00000000002a7805 */ /* 0x000fe2000001ff00 */
[----:B------:R-:W-:Y:S01]  /*0b50*/  IMAD.WIDE.U32 R64, R65, 0x8, R48 ;  /* 0x0000000841407825 */ /* 0x000fe200078e0030 */
[----:B------:R0:W-:Y:S01]  /*0b60*/  STG.E.64 desc[UR4][R58.64], R38 ;  /* 0x000000263a007986 */ /* 0x0001e2000c101b04 */
[----:B------:R-:W1:Y:S03]  /*0b70*/  @!P0 LDC.64 R46, c[0x0][0x218] ;  /* 0x00008600ff2e8b82 */ /* 0x000e660000000a00 */
[----:B------:R0:W-:Y:S01]  /*0b80*/  STG.E.64 desc[UR4][R64.64], R52 ;  /* 0x0000003440007986 */ /* 0x0001e2000c101b04 */
[----:B------:R-:W-:Y:S05]  /*0b90*/  @P2 EXIT ;  /* 0x000000000000294d */ /* 0x000fea0003800000 */
[-C--:B------:R-:W-:Y:S01]  /*0ba0*/  @!P2 DFMA R40, R4, R62.reuse, R56 ;  /* 0x0000003e0428a22b */ /* 0x080fe20000000038 */
[----:B0-----:R-:W-:Y:S01]  /*0bb0*/  VIADD R53, R3, 0x100 ;  /* 0x0000010003357836 */ /* 0x001fe20000000000 */
[----:B------:R-:W0:Y:S01]  /*0bc0*/  @!P1 LDC.64 R4, c[0x0][0x218] ;  /* 0x00008600ff049b82 */ /* 0x000e220000000a00 */
[----:B------:R-:W-:Y:S01]  /*0bd0*/  @!P2 DFMA R42, R54, R62, R44 ;  /* 0x0000003e362aa22b */ /* 0x000fe2000000002c */
[----:B------:R-:W-:Y:S01]  /*0be0*/  IADD3 R2, R0, 0x280, RZ ;  /* 0x0000028000027810 */ /* 0x000fe20007ffe0ff */
[C---:B------:R-:W-:Y:S01]  /*0bf0*/  IMAD.WIDE.U32 R44, R53.reuse, 0x8, R50 ;  /* 0x00000008352c7825 */ /* 0x040fe200078e0032 */
[----:B------:R-:W-:Y:S02]  /*0c00*/  @!P0 DMUL R6, R60, R6 ;  /* 0x000000063c068228 */ /* 0x000fe40000000000 */
[----:B-1----:R-:W-:Y:S01]  /*0c10*/  @!P0 DMUL R46, R10, R46 ;  /* 0x0000002e0a2e8228 */ /* 0x002fe20000000000 */
[----:B------:R-:W-:Y:S01]  /*0c20*/  IMAD.WIDE.U32 R52, R53, 0x8, R48 ;  /* 0x0000000835347825 */ /* 0x000fe200078e0030 */
[----:B------:R1:W-:Y:S01]  /*0c30*/  STG.E.64 desc[UR4][R44.64], R40 ;  /* 0x000000282c007986 */ /* 0x0003e2000c101b04 */
[----:B------:R-:W-:Y:S01]  /*0c40*/  @!P0 DMUL R38, R60, R8 ;  /* 0x000000083c268228 */ /* 0x000fe20000000000 */
[----:B------:R-:W-:-:S02]  /*0c50*/  ISETP.GE.AND P2, PT, R2, R77, PT ;  /* 0x0000004d0200720c */ /* 0x000fc40003f46270 */
[----:B------:R-:W-:Y:S01]  /*0c60*/  CS2R R10, SRZ ;  /* 0x00000000000a7805 */ /* 0x000fe2000001ff00 */
[----:B------:R1:W-:Y:S01]  /*0c70*/  STG.E.64 desc[UR4][R52.64], R42 ;  /* 0x0000002a34007986 */ /* 0x0003e2000c101b04 */
[----:B------:R-:W-:Y:S01]  /*0c80*/  CS2R R8, SRZ ;  /* 0x0000000000087805 */ /* 0x000fe2000001ff00 */
[----:B------:R-:W-:Y:S08]  /*0c90*/  @P0 EXIT ;  /* 0x000000000000094d */ /* 0x000ff00003800000 */
[-C--:B------:R-:W-:Y:S01]  /*0ca0*/  @!P0 DFMA R8, R46, R62.reuse, R6 ;  /* 0x0000003e2e08822b */ /* 0x080fe20000000006 */
[----:B-1----:R-:W-:Y:S01]  /*0cb0*/  VIADD R41, R3, 0x180 ;  /* 0x0000018003297836 */ /* 0x002fe20000000000 */
[----:B------:R-:W1:Y:S01]  /*0cc0*/  @!P2 LDC.64 R6, c[0x0][0x218] ;  /* 0x00008600ff06ab82 */ /* 0x000e620000000a00 */
[----:B------:R-:W-:Y:S01]  /*0cd0*/  @!P0 DFMA R10, R12, R62, R38 ;  /* 0x0000003e0c0a822b */ /* 0x000fe20000000026 */
[----:B------:R-:W-:Y:S01]  /*0ce0*/  VIADD R2, R0, 0x300 ;  /* 0x0000030000027836 */ /* 0x000fe20000000000 */
[C---:B------:R-:W-:Y:S01]  /*0cf0*/  @!P1 DMUL R16, R60.reuse, R16 ;  /* 0x000000103c109228 */ /* 0x040fe20000000000 */
[C---:B------:R-:W-:Y:S01]  /*0d00*/  IMAD.WIDE.U32 R38, R41.reuse, 0x8, R50 ;  /* 0x0000000829267825 */ /* 0x040fe200078e0032 */
[----:B------:R-:W-:Y:S01]  /*0d10*/  @!P1 DMUL R14, R60, R14 ;  /* 0x0000000e3c0e9228 */ /* 0x000fe20000000000 */
[----:B------:R-:W-:Y:S01]  /*0d20*/  CS2R R12, SRZ ;  /* 0x00000000000c7805 */ /* 0x000fe2000001ff00 */
[----:B0-----:R-:W-:Y:S01]  /*0d30*/  @!P1 DMUL R18, R18, R4 ;  /* 0x0000000412129228 */ /* 0x001fe20000000000 */
[----:B------:R-:W-:Y:S01]  /*0d40*/  IMAD.WIDE.U32 R40, R41, 0x8, R48 ;  /* 0x0000000829287825 */ /* 0x000fe200078e0030 */
[----:B------:R0:W-:Y:S01]  /*0d50*/  STG.E.64 desc[UR4][R38.64], R10 ;  /* 0x0000000a26007986 */ /* 0x0001e2000c101b04 */
[----:B------:R-:W-:-:S02]  /*0d60*/  ISETP.GE.AND P0, PT, R2, R77, PT ;  /* 0x0000004d0200720c */ /* 0x000fc40003f06270 */
[----:B------:R-:W-:Y:S01]  /*0d70*/  CS2R R4, SRZ ;  /* 0x0000000000047805 */ /* 0x000fe2000001ff00 */
[----:B------:R0:W-:Y:S01]  /*0d80*/  STG.E.64 desc[UR4][R40.64], R8 ;  /* 0x0000000828007986 */ /* 0x0001e2000c101b04 */
[----:B------:R-:W-:Y:S09]  /*0d90*/  @P1 EXIT ;  /* 0x000000000000194d */ /* 0x000ff20003800000 */
[-C--:B------:R-:W-:Y:S01]  /*0da0*/  @!P1 DFMA R12, R20, R62.reuse, R16 ;  /* 0x0000003e140c922b */ /* 0x080fe20000000010 */
[----:B0-----:R-:W-:Y:S01]  /*0db0*/  IADD3 R9, R3, 0x200, RZ ;  /* 0x0000020003097810 */ /* 0x001fe20007ffe0ff */
[----:B------:R-:W0:Y:S01]  /*0dc0*/  @!P0 LDC.64 R16, c[0x0][0x218] ;  /* 0x00008600ff108b82 */ /* 0x000e220000000a00 */
[----:B------:R-:W-:Y:S01]  /*0dd0*/  @!P1 DFMA R4, R18, R62, R14 ;  /* 0x0000003e1204922b */ /* 0x000fe2000000000e */
[----:B------:R-:W-:Y:S01]  /*0de0*/  VIADD R0, R0, 0x380 ;  /* 0x0000038000007836 */ /* 0x000fe20000000000 */
[C---:B------:R-:W-:Y:S01]  /*0df0*/  @!P2 DMUL R72, R60.reuse, R72 ;  /* 0x000000483c48a228 */ /* 0x040fe20000000000 */
[C---:B------:R-:W-:Y:S01]  /*0e00*/  IMAD.WIDE.U32 R10, R9.reuse, 0x8, R50 ;  /* 0x00000008090a7825 */ /* 0x040fe200078e0032 */
[----:B------:R-:W-:Y:S02]  /*0e10*/  @!P2 DMUL R74, R60, R74 ;  /* 0x0000004a3c4aa228 */ /* 0x000fe40000000000 */
[----:B-1----:R-:W-:Y:S01]  /*0e20*/  @!P2 DMUL R70, R70, R6 ;  /* 0x000000064646a228 */ /* 0x002fe20000000000 */
[----:B------:R-:W-:Y:S01]  /*0e30*/  IMAD.WIDE.U32 R14, R9, 0x8, R48 ;  /* 0x00000008090e7825 */ /* 0x000fe200078e0030 */
[----:B------:R1:W-:Y:S01]  /*0e40*/  STG.E.64 desc[UR4][R10.64], R12 ;  /* 0x0000000c0a007986 */ /* 0x0003e2000c101b04 */
[----:B------:R-:W-:-:S02]  /*0e50*/  ISETP.GE.AND P1, PT, R0, R77, PT ;  /* 0x0000004d0000720c */ /* 0x000fc40003f26270 */
[----:B------:R-:W-:Y:S02]  /*0e60*/  CS2R R8, SRZ ;  /* 0x0000000000087805 */ /* 0x000fe4000001ff00 */
[----:B------:R-:W-:Y:S01]  /*0e70*/  CS2R R6, SRZ ;  /* 0x0000000000067805 */ /* 0x000fe2000001ff00 */
[----:B------:R1:W-:Y:S01]  /*0e80*/  STG.E.64 desc[UR4][R14.64], R4 ;  /* 0x000000040e007986 */ /* 0x0003e2000c101b04 */
[----:B------:R-:W-:Y:S07]  /*0e90*/  @P2 EXIT ;  /* 0x000000000000294d */ /* 0x000fee0003800000 */
[----:B------:R-:W2:Y:S01]  /*0ea0*/  @!P1 LDC.64 R18, c[0x0][0x218] ;  /* 0x00008600ff129b82 */ /* 0x000ea20000000a00 */
[----:B-1----:R-:W-:Y:S01]  /*0eb0*/  VIADD R15, R3, 0x280 ;  /* 0x00000280030f7836 */ /* 0x002fe20000000000 */
[-C--:B------:R-:W-:Y:S01]  /*0ec0*/  @!P2 DFMA R8, R68, R62.reuse, R72 ;  /* 0x0000003e4408a22b */ /* 0x080fe20000000048 */
[----:B------:R-:W-:Y:S01]  /*0ed0*/  CS2R R10, SRZ ;  /* 0x00000000000a7805 */ /* 0x000fe2000001ff00 */
[----:B------:R-:W-:Y:S01]  /*0ee0*/  @!P2 DFMA R6, R70, R62, R74 ;  /* 0x0000003e4606a22b */ /* 0x000fe2000000004a */
[C---:B------:R-:W-:Y:S01]  /*0ef0*/  IMAD.WIDE.U32 R12, R15.reuse, 0x8, R50 ;  /* 0x000000080f0c7825 */ /* 0x040fe200078e0032 */
[----:B0-----:R-:W-:Y:S01]  /*0f00*/  @!P0 DMUL R26, R26, R16 ;  /* 0x000000101a1a8228 */ /* 0x001fe20000000000 */
[----:B------:R-:W-:Y:S01]  /*0f10*/  CS2R R4, SRZ ;  /* 0x0000000000047805 */ /* 0x000fe2000001ff00 */
[C---:B------:R-:W-:Y:S01]  /*0f20*/  @!P0 DMUL R24, R60.reuse, R24 ;  /* 0x000000183c188228 */ /* 0x040fe20000000000 */
[----:B------:R-:W-:Y:S01]  /*0f30*/  IMAD.WIDE.U32 R14, R15, 0x8, R48 ;  /* 0x000000080f0e7825 */ /* 0x000fe200078e0030 */
[----:B------:R0:W-:Y:S01]  /*0f40*/  STG.E.64 desc[UR4][R12.64], R8 ;  /* 0x000000080c007986 */ /* 0x0001e2000c101b04 */
[----:B------:R-:W-:-:S03]  /*0f50*/  @!P0 DMUL R22, R60, R22 ;  /* 0x000000163c168228 */ /* 0x000fc60000000000 */
[----:B------:R0:W-:Y:S01]  /*0f60*/  STG.E.64 desc[UR4][R14.64], R6 ;  /* 0x000000060e007986 */ /* 0x0001e2000c101b04 */
[----:B------:R-:W-:Y:S07]  /*0f70*/  @P0 EXIT ;  /* 0x000000000000094d */ /* 0x000fee0003800000 */
[----:B0-----:R-:W-:Y:S01]  /*0f80*/  IADD3 R15, R3, 0x300, RZ ;  /* 0x00000300030f7810 */ /* 0x001fe20007ffe0ff */
[-C--:B------:R-:W-:Y:S01]  /*0f90*/  @!P0 DFMA R10, R28, R62.reuse, R24 ;  /* 0x0000003e1c0a822b */ /* 0x080fe20000000018 */
[----:B------:R-:W-:Y:S01]  /*0fa0*/  CS2R R8, SRZ ;  /* 0x0000000000087805 */ /* 0x000fe2000001ff00 */
[----:B------:R-:W-:Y:S01]  /*0fb0*/  @!P0 DFMA R4, R26, R62, R22 ;  /* 0x0000003e1a04822b */ /* 0x000fe20000000016 */
[----:B------:R-:W-:Y:S01]  /*0fc0*/  CS2R R6, SRZ ;  /* 0x0000000000067805 */ /* 0x000fe2000001ff00 */
[C---:B------:R-:W-:Y:S01]  /*0fd0*/  IMAD.WIDE.U32 R12, R15.reuse, 0x8, R50 ;  /* 0x000000080f0c7825 */ /* 0x040fe200078e0032 */
[C---:B------:R-:W-:Y:S02]  /*0fe0*/  @!P1 DMUL R32, R60.reuse, R32 ;  /* 0x000000203c209228 */ /* 0x040fe40000000000 */
[----:B------:R-:W-:Y:S01]  /*0ff0*/  @!P1 DMUL R30, R60, R30 ;  /* 0x0000001e3c1e9228 */ /* 0x000fe20000000000 */
[----:B------:R-:W-:Y:S01]  /*1000*/  IMAD.WIDE.U32 R14, R15, 0x8, R48 ;  /* 0x000000080f0e7825 */ /* 0x000fe200078e0030 */
[----:B------:R0:W-:Y:S01]  /*1010*/  STG.E.64 desc[UR4][R12.64], R10 ;  /* 0x0000000a0c007986 */ /* 0x0001e2000c101b04 */
[----:B--2---:R-:W-:-:S03]  /*1020*/  @!P1 DMUL R34, R34, R18 ;  /* 0x0000001222229228 */ /* 0x004fc60000000000 */
[----:B------:R0:W-:Y:S01]  /*1030*/  STG.E.64 desc[UR4][R14.64], R4 ;  /* 0x000000040e007986 */ /* 0x0001e2000c101b04 */
[----:B------:R-:W-:Y:S07]  /*1040*/  @P1 EXIT ;  /* 0x000000000000194d */ /* 0x000fee0003800000 */
[----:B------:R-:W-:Y:S01]  /*1050*/  VIADD R3, R3, 0x380 ;  /* 0x0000038003037836 */ /* 0x000fe20000000000 */
[-C--:B------:R-:W-:Y:S02]  /*1060*/  @!P1 DFMA R8, R36, R62.reuse, R32 ;  /* 0x0000003e2408922b */ /* 0x080fe40000000020 */
[----:B------:R-:W-:Y:S01]  /*1070*/  @!P1 DFMA R6, R34, R62, R30 ;  /* 0x0000003e2206922b */ /* 0x000fe2000000001e */
[----:B------:R-:W-:-:S04]  /*1080*/  IMAD.WIDE.U32 R50, R3, 0x8, R50 ;  /* 0x0000000803327825 */ /* 0x000fc800078e0032 */
[----:B------:R-:W-:Y:S01]  /*1090*/  IMAD.WIDE.U32 R48, R3, 0x8, R48 ;  /* 0x0000000803307825 */ /* 0x000fe200078e0030 */
[----:B------:R-:W-:Y:S04]  /*10a0*/  STG.E.64 desc[UR4][R50.64], R8 ;  /* 0x0000000832007986 */ /* 0x000fe8000c101b04 */
[----:B------:R-:W-:Y:S01]  /*10b0*/  STG.E.64 desc[UR4][R48.64], R6 ;  /* 0x0000000630007986 */ /* 0x000fe2000c101b04 */
[----:B------:R-:W-:Y:S05]  /*10c0*/  EXIT ;  /* 0x000000000000794d */ /* 0x000fea0003800000 */
.L_x_399:
        /* <DEDUP_REMOVED lines=11> */
.L_x_28212:


//--------------------- .text._ZN2at6native32batch_norm_backward_elemt_kernelIN3c108BFloat16ES3_flEEvNS_27GenericPackedTensorAccessorIT_Lm3ENS_16DefaultPtrTraitsET2_EES8_NS4_IT1_Lm1ES6_S7_EESA_NS4_IT0_Lm1ES6_S7_EESA_SA_S8_PKii --------------------------
	.section	.text._ZN2at6native32batch_norm_backward_elemt_kernelIN3c108BFloat16ES3_flEEvNS_27GenericPackedTensorAccessorIT_Lm3ENS_16DefaultPtrTraitsET2_EES8_NS4_IT1_Lm1ES6_S7_EESA_NS4_IT0_Lm1ES6_S7_EESA_SA_S8_PKii,"ax",@progbits
	.align	128
        .global         _ZN2at6native32batch_norm_backward_elemt_kernelIN3c108BFloat16ES3_flEEvNS_27GenericPackedTensorAccessorIT_Lm3ENS_16DefaultPtrTraitsET2_EES8_NS4_IT1_Lm1ES6_S7_EESA_NS4_IT0_Lm1ES6_S7_EESA_SA_S8_PKii
        .type           _ZN2at6native32batch_norm_backward_elemt_kernelIN3c108BFloat16ES3_flEEvNS_27GenericPackedTensorAccessorIT_Lm3ENS_16DefaultPtrTraitsET2_EES8_NS4_IT1_Lm1ES6_S7_EESA_NS4_IT0_Lm1ES6_S7_EESA_SA_S8_PKii,@function
        .size           _ZN2at6native32batch_norm_backward_elemt_kernelIN3c108BFloat16ES3_flEEvNS_27GenericPackedTensorAccessorIT_Lm3ENS_16DefaultPtrTraitsET2_EES8_NS4_IT1_Lm1ES6_S7_EESA_NS4_IT0_Lm1ES6_S7_EESA_SA_S8_PKii,(.L_x_28276 - _ZN2at6native32batch_norm_backward_elemt_kernelIN3c108BFloat16ES3_flEEvNS_27GenericPackedTensorAccessorIT_Lm3ENS_16DefaultPtrTraitsET2_EES8_NS4_IT1_Lm1ES6_S7_EESA_NS4_IT0_Lm1ES6_S7_EESA_SA_S8_PKii)
        .other          _ZN2at6native32batch_norm_backward_elemt_kernelIN3c108BFloat16ES3_flEEvNS_27GenericPackedTensorAccessorIT_Lm3ENS_16DefaultPtrTraitsET2_EES8_NS4_IT1_Lm1ES6_S7_EESA_NS4_IT0_Lm1ES6_S7_EESA_SA_S8_PKii,@"STO_CUDA_ENTRY STV_DEFAULT"
_ZN2at6native32batch_norm_backward_elemt_kernelIN3c108BFloat16ES3_flEEvNS_27GenericPackedTensorAccessorIT_Lm3ENS_16DefaultPtrTraitsET2_EES8_NS4_IT1_Lm1ES6_S7_EESA_NS4_IT0_Lm1ES6_S7_EESA_SA_S8_PKii:
.text._ZN2at6native32batch_norm_backward_elemt_kernelIN3c108BFloat16ES3_flEEvNS_27GenericPackedTensorAccessorIT_Lm3ENS_16DefaultPtrTraitsET2_EES8_NS4_IT1_Lm1ES6_S7_EESA_NS4_IT0_Lm1ES6_S7_EESA_SA_S8_PKii:
[----:B------:R-:W-:Y:S08]  /*0000*/  LDC R1, c[0x0][0x28] ;  /* 0x00000a00ff017b82 */ /* 0x000ff00000000800 */
[----:B------:R-:W0:Y:S01]  /*0010*/  LDC R3, c[0x0][0x338] ;  /* 0x0000ce00ff037b82 */ /* 0x000e220000000800 */
[----:B------:R-:W-:Y:S01]  /*0020*/  ULDC.64 UR16, c[0x0][0x208] ;  /* 0x0000820000107ab9 */ /* 0x000fe20000000a00 */
[----:B------:R-:W-:Y:S01]  /*0030*/  IMAD.MOV.U32 R2, RZ, RZ, RZ ;  /* 0x000000ffff027224 */ /* 0x000fe200078e00ff */
[----:B0-----:R-:W-:-:S13]  /*0040*/  ISETP.GE.AND P0, PT, R3, 0x1, PT ;  /* 0x000000010300780c */ /* 0x001fda0003f06270 */
[----:B------:R-:W-:Y:S05]  /*0050*/  @!P0 BRA `(.L_x_400) ;  /* 0x00000008002c8947 */ /* 0x000fea0003800000 */
[----:B------:R-:W-:Y:S01]  /*0060*/  VIADD R0, R3, 0xffffffff ;  /* 0xffffffff03007836 */ /* 0x000fe20000000000 */
[----:B------:R-:W-:Y:S01]  /*0070*/  UMOV UR4, URZ ;  /* 0x0000003f00047c82 */ /* 0x000fe20008000000 */
[----:B------:R-:W-:-:S03]  /*0080*/  CS2R R4, SRZ ;  /* 0x0000000000047805 */ /* 0x000fc6000001ff00 */
[----:B------:R-:W-:Y:S02]  /*0090*/  ISETP.GE.U32.AND P0, PT, R0, 0x3, PT ;  /* 0x000000030000780c */ /* 0x000fe40003f06070 */
[----:B------:R-:W-:-:S11]  /*00a0*/  LOP3.LUT R0, R3, 0x3, RZ, 0xc0, !PT ;  /* 0x0000000303007812 */ /* 0x000fd600078ec0ff */
[----:B------:R-:W-:Y:S05]  /*00b0*/  @!P0 BRA `(.L_x_401) ;  /* 0x0000000400d88947 */ /* 0x000fea0003800000 */
[----:B------:R-:W-:Y:S01]  /*00c0*/  IMAD.IADD R6, R3, 0x1, -R0 ;  /* 0x0000000103067824 */ /* 0x000fe200078e0a00 */
[----:B------:R-:W-:Y:S01]  /*00d0*/  ULDC.64 UR4, c[0x0][0x330] ;  /* 0x0000cc0000047ab9 */ /* 0x000fe20000000a00 */
[----:B------:R-:W-:Y:S01]  /*00e0*/  CS2R R4, SRZ ;  /* 0x0000000000047805 */ /* 0x000fe2000001ff00 */
[----:B------:R-:W-:Y:S01]  /*00f0*/  IMAD.U32 R2, RZ, RZ, UR4 ;  /* 0x00000004ff027e24 */ /* 0x000fe2000f8e00ff */
[----:B------:R-:W-:Y:S01]  /*0100*/  UMOV UR4, URZ ;  /* 0x0000003f00047c82 */ /* 0x000fe20008000000 */
[----:B------:R-:W-:Y:S01]  /*0110*/  ISETP.GT.AND P0, PT, R6, RZ, PT ;  /* 0x000000ff0600720c */ /* 0x000fe20003f04270 */
[----:B------:R-:W-:-:S12]  /*0120*/  IMAD.U32 R3, RZ, RZ, UR5 ;  /* 0x00000005ff037e24 */ /* 0x000fd8000f8e00ff */
[----:B------:R-:W-:Y:S05]  /*0130*/  @!P0 BRA `(.L_x_402) ;  /* 0x00000004006c8947 */ /* 0x000fea0003800000 */
[----:B------:R-:W-:Y:S02]  /*0140*/  ISETP.GT.AND P1, PT, R6, 0xc, PT ;  /* 0x0000000c0600780c */ /* 0x000fe40003f24270 */
[----:B------:R-:W-:-:S11]  /*0150*/  PLOP3.LUT P0, PT, PT, PT, PT, 0x80, 0x0 ;  /* 0x000000000000781c */ /* 0x000fd60003f0f070 */
[----:B------:R-:W-:Y:S05]  /*0160*/  @!P1 BRA `(.L_x_403) ;  /* 0x0000000000dc9947 */ /* 0x000fea0003800000 */
[----:B------:R-:W-:-:S13]  /*0170*/  PLOP3.LUT P0, PT, PT, PT, PT, 0x8, 0x0 ;  /* 0x000000000000781c */ /* 0x000fda0003f0e170 */
.L_x_404:
[----:B------:R-:W2:Y:S04]  /*0180*/  LDG.E.CONSTANT R19, desc[UR16][R2.64] ;  /* 0x0000001002137981 */ /* 0x000ea8000c1e9900 */
[----:B------:R-:W2:Y:S04]  /*0190*/  LDG.E.CONSTANT R20, desc[UR16][R2.64+0x4] ;  /* 0x0000041002147981 */ /* 0x000ea8000c1e9900 */
[----:B------:R-:W3:Y:S04]  /*01a0*/  LDG.E.CONSTANT R21, desc[UR16][R2.64+0x8] ;  /* 0x0000081002157981 */ /* 0x000ee8000c1e9900 */
[----:B------:R-:W3:Y:S04]  /*01b0*/  LDG.E.CONSTANT R22, desc[UR16][R2.64+0xc] ;  /* 0x00000c1002167981 */ /* 0x000ee8000c1e9900 */
[----:B------:R-:W4:Y:S04]  /*01c0*/  LDG.E.CONSTANT R18, desc[UR16][R2.64+0x10] ;  /* 0x0000101002127981 */ /* 0x000f28000c1e9900 */
[----:B------:R-:W4:Y:S04]  /*01d0*/  LDG.E.CONSTANT R17, desc[UR16][R2.64+0x14] ;  /* 0x0000141002117981 */ /* 0x000f28000c1e9900 */
[----:B------:R-:W5:Y:S04]  /*01e0*/  LDG.E.CONSTANT R16, desc[UR16][R2.64+0x18] ;  /* 0x0000181002107981 */ /* 0x000f68000c1e9900 */
        /* <DEDUP_REMOVED lines=8> */
[----:B------:R0:W5:Y:S01]  /*0270*/  LDG.E.CONSTANT R8, desc[UR16][R2.64+0x3c] ;  /* 0x00003c1002087981 */ /* 0x000162000c1e9900 */
[----:B------:R-:W-:Y:S01]  /*0280*/  VIADD R6, R6, 0xfffffff0 ;  /* 0xfffffff006067836 */ /* 0x000fe20000000000 */
[----:B------:R-:W-:Y:S01]  /*0290*/  UIADD3 UR4, UR4, 0x10, URZ ;  /* 0x0000001004047890 */ /* 0x000fe2000fffe03f */
[----:B0-----:R-:W-:-:S05]  /*02a0*/  IADD3 R2, P4, R2, 0x40, RZ ;  /* 0x0000004002027810 */ /* 0x001fca0007f9e0ff */
[----:B------:R-:W-:Y:S01]  /*02b0*/  IMAD.X R3, RZ, RZ, R3, P4 ;  /* 0x000000ffff037224 */ /* 0x000fe200020e0603 */
[--C-:B--2---:R-:W-:Y:S02]  /*02c0*/  IADD3 R23, P1, P2, R20, R4, R19.reuse ;  /* 0x0000000414177210 */ /* 0x104fe40007a3e013 */
[----:B------:R-:W-:Y:S02]  /*02d0*/  SHF.R.S32.HI R4, RZ, 0x1f, R19 ;  /* 0x0000001fff047819 */ /* 0x000fe40000011413 */
[----:B------:R-:W-:-:S04]  /*02e0*/  SHF.R.S32.HI R20, RZ, 0x1f, R20 ;  /* 0x0000001fff147819 */ /* 0x000fc80000011414 */
[----:B------:R-:W-:Y:S02]  /*02f0*/  IADD3.X R20, R20, R5, R4, P1, P2 ;  /* 0x0000000514147210 */ /* 0x000fe40000fe4404 */
[--C-:B---3--:R-:W-:Y:S02]  /*0300*/  IADD3 R4, P1, P2, R22, R23, R21.reuse ;  /* 0x0000001716047210 */ /* 0x108fe40007a3e015 */
[----:B------:R-:W-:Y:S02]  /*0310*/  SHF.R.S32.HI R21, RZ, 0x1f, R21 ;  /* 0x0000001fff157819 */ /* 0x000fe40000011415 */
[----:B------:R-:W-:-:S04]  /*0320*/  SHF.R.S32.HI R22, RZ, 0x1f, R22 ;  /* 0x0000001fff167819 */ /* 0x000fc80000011416 */
[----:B------:R-:W-:Y:S02]  /*0330*/  IADD3.X R21, R22, R20, R21, P1, P2 ;  /* 0x0000001416157210 */ /* 0x000fe40000fe4415 */
[--C-:B----4-:R-:W-:Y:S02]  /*0340*/  IADD3 R4, P1, P2, R17, R4, R18.reuse ;  /* 0x0000000411047210 */ /* 0x110fe40007a3e012 */
[----:B------:R-:W-:Y:S02]  /*0350*/  SHF.R.S32.HI R18, RZ, 0x1f, R18 ;  /* 0x0000001fff127819 */ /* 0x000fe40000011412 */
[----:B------:R-:W-:-:S04]  /*0360*/  SHF.R.S32.HI R17, RZ, 0x1f, R17 ;  /* 0x0000001fff117819 */ /* 0x000fc80000011411 */
[----:B------:R-:W-:Y:S02]  /*0370*/  IADD3.X R17, R17, R21, R18, P1, P2 ;  /* 0x0000001511117210 */ /* 0x000fe40000fe4412 */
[--C-:B-----5:R-:W-:Y:S02]  /*0380*/  IADD3 R4, P1, P2, R15, R4, R16.reuse ;  /* 0x000000040f047210 */ /* 0x120fe40007a3e010 */
[----:B------:R-:W-:Y:S02]  /*0390*/  SHF.R.S32.HI R16, RZ, 0x1f, R16 ;  /* 0x0000001fff107819 */ /* 0x000fe40000011410 */
[----:B------:R-:W-:-:S04]  /*03a0*/  SHF.R.S32.HI R15, RZ, 0x1f, R15 ;  /* 0x0000001fff0f7819 */ /* 0x000fc8000001140f */
[----:B------:R-:W-:Y:S02]  /*03b0*/  IADD3.X R15, R15, R17, R16, P1, P2 ;  /* 0x000000110f0f7210 */ /* 0x000fe40000fe4410 */
[--C-:B------:R-:W-:Y:S02]  /*03c0*/  IADD3 R4, P1, P2, R14, R4, R13.reuse ;  /* 0x000000040e047210 */ /* 0x100fe40007a3e00d */
[----:B------:R-:W-:Y:S02]  /*03d0*/  SHF.R.S32.HI R13, RZ, 0x1f, R13 ;  /* 0x0000001fff0d7819 */ /* 0x000fe4000001140d */
[----:B------:R-:W-:-:S04]  /*03e0*/  SHF.R.S32.HI R14, RZ, 0x1f, R14 ;  /* 0x0000001fff0e7819 */ /* 0x000fc8000001140e */
[----:B------:R-:W-:Y:S02]  /*03f0*/  IADD3.X R13, R14, R15, R13, P1, P2 ;  /* 0x0000000f0e0d7210 */ /* 0x000fe40000fe440d */
[--C-:B------:R-:W-:Y:S02]  /*0400*/  IADD3 R4, P1, P2, R12, R4, R11.reuse ;  /* 0x000000040c047210 */ /* 0x100fe40007a3e00b */
[----:B------:R-:W-:Y:S02]  /*0410*/  SHF.R.S32.HI R11, RZ, 0x1f, R11 ;  /* 0x0000001fff0b7819 */ /* 0x000fe4000001140b */
[----:B------:R-:W-:Y:S02]  /*0420*/  SHF.R.S32.HI R12, RZ, 0x1f, R12 ;  /* 0x0000001fff0c7819 */ /* 0x000fe4000001140c */
[----:B------:R-:W-:Y:S02]  /*0430*/  SHF.R.S32.HI R5, RZ, 0x1f, R7 ;  /* 0x0000001fff057819 */ /* 0x000fe40000011407 */
[----:B------:R-:W-:-:S02]  /*0440*/  IADD3.X R11, R12, R13, R11, P1, P2 ;  /* 0x0000000d0c0b7210 */ /* 0x000fc40000fe440b */
[--C-:B------:R-:W-:Y:S02]  /*0450*/  IADD3 R4, P1, P2, R9, R4, R10.reuse ;  /* 0x0000000409047210 */ /* 0x100fe40007a3e00a */
[----:B------:R-:W-:Y:S02]  /*0460*/  SHF.R.S32.HI R10, RZ, 0x1f, R10 ;  /* 0x0000001fff0a7819 */ /* 0x000fe4000001140a */
[----:B------:R-:W-:-:S04]  /*0470*/  SHF.R.S32.HI R9, RZ, 0x1f, R9 ;  /* 0x0000001fff097819 */ /* 0x000fc80000011409 */
[----:B------:R-:W-:Y:S02]  /*0480*/  IADD3.X R9, R9, R11, R10, P1, P2 ;  /* 0x0000000b09097210 */ /* 0x000fe40000fe440a */
[----:B------:R-:W-:Y:S02]  /*0490*/  ISETP.GT.AND P1, PT, R6, 0xc, PT ;  /* 0x0000000c0600780c */ /* 0x000fe40003f24270 */
[----:B------:R-:W-:Y:S02]  /*04a0*/  IADD3 R4, P2, P3, R8, R4, R7 ;  /* 0x0000000408047210 */ /* 0x000fe40007b5e007 */
[----:B------:R-:W-:-:S04]  /*04b0*/  SHF.R.S32.HI R8, RZ, 0x1f, R8 ;  /* 0x0000001fff087819 */ /* 0x000fc80000011408 */
[----:B------:R-:W-:-:S05]  /*04c0*/  IADD3.X R5, R8, R9, R5, P2, P3 ;  /* 0x0000000908057210 */ /* 0x000fca00017e6405 */
[----:B------:R-:W-:Y:S05]  /*04d0*/  @P1 BRA `(.L_x_404) ;  /* 0xfffffffc00281947 */ /* 0x000fea000383ffff */
.L_x_403:
[----:B------:R-:W-:-:S13]  /*04e0*/  ISETP.GT.AND P1, PT, R6, 0x4, PT ;  /* 0x000000040600780c */ /* 0x000fda0003f24270 */
[----:B------:R-:W-:Y:S05]  /*04f0*/  @!P1 BRA `(.L_x_405) ;  /* 0x0000000000749947 */ /* 0x000fea0003800000 */
[----:B------:R-:W2:Y:S04]  /*0500*/  LDG.E.CONSTANT R7, desc[UR16][R2.64] ;  /* 0x0000001002077981 */ /* 0x000ea8000c1e9900 */
[----:B------:R-:W2:Y:S04]  /*0510*/  LDG.E.CONSTANT R8, desc[UR16][R2.64+0x4] ;  /* 0x0000041002087981 */ /* 0x000ea8000c1e9900 */
[----:B------:R-:W3:Y:S04]  /*0520*/  LDG.E.CONSTANT R9, desc[UR16][R2.64+0x8] ;  /* 0x0000081002097981 */ /* 0x000ee8000c1e9900 */
[----:B------:R-:W3:Y:S04]  /*0530*/  LDG.E.CONSTANT R10, desc[UR16][R2.64+0xc] ;  /* 0x00000c10020a7981 */ /* 0x000ee8000c1e9900 */
[----:B------:R-:W4:Y:S04]  /*0540*/  LDG.E.CONSTANT R11, desc[UR16][R2.64+0x10] ;  /* 0x00001010020b7981 */ /* 0x000f28000c1e9900 */
[----:B------:R-:W4:Y:S04]  /*0550*/  LDG.E.CONSTANT R12, desc[UR16][R2.64+0x14] ;  /* 0x00001410020c7981 */ /* 0x000f28000c1e9900 */
        /* <DEDUP_REMOVED lines=16> */
[----:B------:R-:W-:Y:S02]  /*0660*/  SHF.R.S32.HI R12, RZ, 0x1f, R12 ;  /* 0x0000001fff0c7819 */ /* 0x000fe4000001140c */
[----:B-----5:R-:W-:Y:S02]  /*0670*/  SHF.R.S32.HI R5, RZ, 0x1f, R13 ;  /* 0x0000001fff057819 */ /* 0x020fe4000001140d */
[----:B------:R-:W-:-:S02]  /*0680*/  IADD3.X R11, R12, R9, R11, P0, P1 ;  /* 0x000000090c0b7210 */ /* 0x000fc400007e240b */
[----:B------:R-:W-:Y:S02]  /*0690*/  IADD3 R4, P1, P2, R14, R4, R13 ;  /* 0x000000040e047210 */ /* 0x000fe40007a3e00d */
[----:B------:R-:W-:Y:S02]  /*06a0*/  SHF.R.S32.HI R14, RZ, 0x1f, R14 ;  /* 0x0000001fff0e7819 */ /* 0x000fe4000001140e */
[----:B------:R-:W-:Y:S02]  /*06b0*/  PLOP3.LUT P0, PT, PT, PT, PT, 0x8, 0x0 ;  /* 0x000000000000781c */ /* 0x000fe40003f0e170 */
[----:B------:R-:W-:-:S11]  /*06c0*/  IADD3.X R5, R14, R11, R5, P1, P2 ;  /* 0x0000000b0e057210 */ /* 0x000fd60000fe4405 */
.L_x_405:
[----:B------:R-:W-:-:S13]  /*06d0*/  ISETP.NE.OR P0, PT, R6, RZ, P0 ;  /* 0x000000ff0600720c */ /* 0x000fda0000705670 */
[----:B------:R-:W-:Y:S05]  /*06e0*/  @!P0 BRA `(.L_x_401) ;  /* 0x00000000004c8947 */ /* 0x000fea0003800000 */
.L_x_402:
[----:B------:R-:W2:Y:S04]  /*06f0*/  LDG.E.CONSTANT R7, desc[UR16][R2.64] ;  /* 0x0000001002077981 */ /* 0x000ea8000c1e9900 */
[----:B------:R-:W2:Y:S04]  /*0700*/  LDG.E.CONSTANT R8, desc[UR16][R2.64+0x4] ;  /* 0x0000041002087981 */ /* 0x000ea8000c1e9900 */
[----:B------:R-:W3:Y:S04]  /*0710*/  LDG.E.CONSTANT R10, desc[UR16][R2.64+0x8] ;  /* 0x00000810020a7981 */ /* 0x000ee8000c1e9900 */
[----:B------:R-:W3:Y:S01]  /*0720*/  LDG.E.CONSTANT R11, desc[UR16][R2.64+0xc] ;  /* 0x00000c10020b7981 */ /* 0x000ee2000c1e9900 */
[----:B------:R-:W-:Y:S01]  /*0730*/  VIADD R6, R6, 0xfffffffc ;  /* 0xfffffffc06067836 */ /* 0x000fe20000000000 */
[----:B------:R-:W-:Y:S01]  /*0740*/  UIADD3 UR4, UR4, 0x4, URZ ;  /* 0x0000000404047890 */ /* 0x000fe2000fffe03f */
[----:B--2---:R-:W-:-:S02]  /*0750*/  IADD3 R9, P0, P1, R8, R4, R7 ;  /* 0x0000000408097210 */ /* 0x004fc4000791e007 */
[----:B------:R-:W-:Y:S02]  /*0760*/  SHF.R.S32.HI R4, RZ, 0x1f, R7 ;  /* 0x0000001fff047819 */ /* 0x000fe40000011407 */
[----:B------:R-:W-:-:S04]  /*0770*/  SHF.R.S32.HI R8, RZ, 0x1f, R8 ;  /* 0x0000001fff087819 */ /* 0x000fc80000011408 */
[----:B------:R-:W-:Y:S02]  /*0780*/  IADD3.X R5, R8, R5, R4, P0, P1 ;  /* 0x0000000508057210 */ /* 0x000fe400007e2404 */
[----:B------:R-:W-:Y:S02]  /*0790*/  ISETP.NE.AND P0, PT, R6, RZ, PT ;  /* 0x000000ff0600720c */ /* 0x000fe40003f05270 */
[----:B------:R-:W-:Y:S02]  /*07a0*/  IADD3 R7, P1, R2, 0x10, RZ ;  /* 0x0000001002077810 */ /* 0x000fe40007f3e0ff */
[--C-:B---3--:R-:W-:Y:S02]  /*07b0*/  IADD3 R4, P2, P3, R11, R9, R10.reuse ;  /* 0x000000090b047210 */ /* 0x108fe40007b5e00a */
[----:B------:R-:W-:Y:S01]  /*07c0*/  SHF.R.S32.HI R10, RZ, 0x1f, R10 ;  /* 0x0000001fff0a7819 */ /* 0x000fe2000001140a */
[----:B------:R-:W-:Y:S01]  /*07d0*/  IMAD.X R3, RZ, RZ, R3, P1 ;  /* 0x000000ffff037224 */ /* 0x000fe200008e0603 */
[----:B------:R-:W-:Y:S01]  /*07e0*/  SHF.R.S32.HI R11, RZ, 0x1f, R11 ;  /* 0x0000001fff0b7819 */ /* 0x000fe2000001140b */
[----:B------:R-:W-:-:S03]  /*07f0*/  IMAD.MOV.U32 R2, RZ, RZ, R7 ;  /* 0x000000ffff027224 */ /* 0x000fc600078e0007 */
[----:B------:R-:W-:Y:S01]  /*0800*/  IADD3.X R5, R11, R5, R10, P2, P3 ;  /* 0x000000050b057210 */ /* 0x000fe200017e640a */
[----:B------:R-:W-:Y:S06]  /*0810*/  @P0 BRA `(.L_x_402) ;  /* 0xfffffffc00b40947 */ /* 0x000fec000383ffff */
.L_x_401:
[----:B------:R-:W-:-:S13]  /*0820*/  ISETP.NE.AND P0, PT, R0, RZ, PT ;  /* 0x000000ff0000720c */ /* 0x000fda0003f05270 */
[----:B------:R-:W-:Y:S05]  /*0830*/  @!P0 BRA `(.L_x_406) ;  /* 0x0000000000308947 */ /* 0x000fea0003800000 */
[----:B------:R-:W-:Y:S02]  /*0840*/  ULDC.64 UR6, c[0x0][0x330] ;  /* 0x0000cc0000067ab9 */ /* 0x000fe40000000a00 */
[----:B------:R-:W-:-:S12]  /*0850*/  UIMAD.WIDE UR4, UR4, 0x4, UR6 ;  /* 0x00000004040478a5 */ /* 0x000fd8000f8e0206 */
.L_x_407:
[----:B------:R-:W-:Y:S02]  /*0860*/  IMAD.U32 R2, RZ, RZ, UR4 ;  /* 0x00000004ff027e24 */ /* 0x000fe4000f8e00ff */
[----:B------:R-:W-:-:S05]  /*0870*/  IMAD.U32 R3, RZ, RZ, UR5 ;  /* 0x00000005ff037e24 */ /* 0x000fca000f8e00ff */
[----:B------:R-:W2:Y:S01]  /*0880*/  LDG.E.CONSTANT R2, desc[UR16][R2.64] ;  /* 0x0000001002027981 */ /* 0x000ea2000c1e9900 */
[----:B------:R-:W-:Y:S01]  /*0890*/  VIADD R0, R0, 0xffffffff ;  /* 0xffffffff00007836 */ /* 0x000fe20000000000 */
[----:B------:R-:W-:-:S04]  /*08a0*/  UIADD3 UR4, UP0, UR4, 0x4, URZ ;  /* 0x0000000404047890 */ /* 0x000fc8000ff1e03f */
[----:B------:R-:W-:Y:S01]  /*08b0*/  ISETP.NE.AND P0, PT, R0, RZ, PT ;  /* 0x000000ff0000720c */ /* 0x000fe20003f05270 */
[----:B------:R-:W-:Y:S01]  /*08c0*/  UIADD3.X UR5, URZ, UR5, URZ, UP0, !UPT ;  /* 0x000000053f057290 */ /* 0x000fe200087fe43f */
[----:B--2---:R-:W-:-:S04]  /*08d0*/  IADD3 R4, P1, R2, R4, RZ ;  /* 0x0000000402047210 */ /* 0x004fc80007f3e0ff */
[----:B------:R-:W-:-:S07]  /*08e0*/  LEA.HI.X.SX32 R5, R2, R5, 0x1, P1 ;  /* 0x0000000502057211 */ /* 0x000fce00008f0eff */
[----:B------:R-:W-:Y:S05]  /*08f0*/  @P0 BRA `(.L_x_407) ;  /* 0xfffffffc00d80947 */ /* 0x000fea000383ffff */
.L_x_406:
[----:B------:R0:W1:Y:S02]  /*0900*/  I2F.S64 R2, R4 ;  /* 0x0000000400027312 */ /* 0x0000640000301400 */
.L_x_400:
[----:B------:R-:W2:Y:S08]  /*0910*/  S2UR UR10, SR_CTAID.X ;  /* 0x00000000000a79c3 */ /* 0x000eb00000002500 */
[----:B0-----:R-:W2:Y:S02]  /*0920*/  LDC.64 R4, c[0x0][0x220] ;  /* 0x00008800ff047b82 */ /* 0x001ea40000000a00 */
[----:B--2---:R-:W-:-:S04]  /*0930*/  ISETP.LE.U32.AND P0, PT, R4, UR10, PT ;  /* 0x0000000a04007c0c */ /* 0x004fc8000bf03070 */
[----:B------:R-:W-:-:S13]  /*0940*/  ISETP.GE.AND.EX P0, PT, RZ, R5, PT, P0 ;  /* 0x00000005ff00720c */ /* 0x000fda0003f06300 */
[----:B------:R-:W-:Y:S05]  /*0950*/  @P0 EXIT ;  /* 0x000000000000094d */ /* 0x000fea0003800000 */
[----:B------:R-:W0:Y:S01]  /*0960*/  LDC.64 R4, c[0x0][0x2b8] ;  /* 0x0000ae00ff047b82 */ /* 0x000e220000000a00 */
[----:B------:R-:W2:Y:S01]  /*0970*/  S2R R14, SR_CTAID.Y ;  /* 0x00000000000e7919 */ /* 0x000ea20000002600 */
[----:B------:R-:W-:Y:S01]  /*0980*/  ULDC.64 UR12, c[0x0][0x290] ;  /* 0x0000a400000c7ab9 */ /* 0x000fe20000000a00 */
[----:B------:R-:W-:Y:S01]  /*0990*/  ULDC.64 UR18, c[0x0][0x2a8] ;  /* 0x0000aa0000127ab9 */ /* 0x000fe20000000a00 */
[----:B------:R-:W-:Y:S01]  /*09a0*/  UIMAD.WIDE.U32 UR4, UR10, UR12, URZ ;  /* 0x0000000c0a0472a5 */ /* 0x000fe2000f8e003f */
[----:B------:R-:W2:Y:S01]  /*09b0*/  S2R R3, SR_TID.Y ;  /* 0x0000000000037919 */ /* 0x000ea20000002200 */
[----:B------:R-:W-:Y:S01]  /*09c0*/  ULDC.64 UR14, c[0x0][0x2d8] ;  /* 0x0000b600000e7ab9 */ /* 0x000fe20000000a00 */
[----:B------:R-:W-:Y:S02]  /*09d0*/  UIMAD.WIDE.U32 UR8, UR10, UR18, URZ ;  /* 0x000000120a0872a5 */ /* 0x000fe4000f8e003f */
[----:B------:R-:W-:Y:S02]  /*09e0*/  UIMAD.WIDE.U32 UR6, UR10, UR14, URZ ;  /* 0x0000000e0a0672a5 */ /* 0x000fe4000f8e003f */
[----:B------:R-:W-:-:S02]  /*09f0*/  UIMAD UR13, UR10, UR13, UR5 ;  /* 0x0000000d0a0d72a4 */ /* 0x000fc4000f8e0205 */
[----:B------:R-:W-:Y:S02]  /*0a00*/  UIMAD UR5, UR10, UR19, UR9 ;  /* 0x000000130a0572a4 */ /* 0x000fe4000f8e0209 */
[----:B------:R-:W-:Y:S01]  /*0a10*/  UIMAD UR11, UR10, UR15, UR7 ;  /* 0x0000000f0a0b72a4 */ /* 0x000fe2000f8e0207 */
[----:B------:R-:W-:Y:S01]  /*0a20*/  ULDC.64 UR18, c[0x0][0x2c8] ;  /* 0x0000b20000127ab9 */ /* 0x000fe20000000a00 */
[----:B------:R-:W-:Y:S01]  /*0a30*/  ULDC UR12, c[0x0][0x4] ;  /* 0x00000100000c7ab9 */ /* 0x000fe20000000800 */
[----:B------:R-:W-:Y:S01]  /*0a40*/  ULEA UR7, UP1, UR6, UR18, 0x2 ;  /* 0x0000001206077291 */ /* 0x000fe2000f82103f */
[----:B------:R-:W-:-:S03]  /*0a50*/  ULDC.64 UR14, c[0x0][0x280] ;  /* 0x0000a000000e7ab9 */ /* 0x000fc60000000a00 */
[----:B------:R-:W-:Y:S01]  /*0a60*/  ULEA.HI.X UR6, UR6, UR19, UR11, 0x2, UP1 ;  /* 0x0000001306067291 */ /* 0x000fe200088f140b */
[----:B0-----:R-:W-:Y:S01]  /*0a70*/  ISETP.GE.U32.AND P0, PT, R4, 0x1, PT ;  /* 0x000000010400780c */ /* 0x001fe20003f06070 */
[----:B------:R-:W-:Y:S01]  /*0a80*/  ULEA UR9, UP0, UR4, UR14, 0x2 ;  /* 0x0000000e04097291 */ /* 0x000fe2000f80103f */
[----:B------:R-:W-:Y:S02]  /*0a90*/  ULDC.64 UR18, c[0x0][0x218] ;  /* 0x0000860000127ab9 */ /* 0x000fe40000000a00 */
[----:B------:R-:W-:Y:S01]  /*0aa0*/  ISETP.GE.AND.EX P0, PT, R5, RZ, PT, P0 ;  /* 0x000000ff0500720c */ /* 0x000fe20003f06300 */
[----:B------:R-:W-:-:S03]  /*0ab0*/  ULEA.HI.X UR13, UR4, UR15, UR13, 0x2, UP0 ;  /* 0x0000000f040d7291 */ /* 0x000fc600080f140d */
[----:B------:R-:W-:Y:S02]  /*0ac0*/  ULDC.64 UR14, c[0x0][0x298] ;  /* 0x0000a600000e7ab9 */ /* 0x000fe40000000a00 */
[----:B------:R-:W-:Y:S01]  /*0ad0*/  ULEA UR4, UP0, UR8, UR14, 0x2 ;  /* 0x0000000e08047291 */ /* 0x000fe2000f80103f */
[----:B--2---:R-:W-:-:S06]  /*0ae0*/  IMAD R14, R14, UR12, R3 ;  /* 0x0000000c0e0e7c24 */ /* 0x004fcc000f8e0203 */
[----:B------:R-:W0:Y:S08]  /*0af0*/  @P0 LDC.64 R6, c[0x0][0x2c0] ;  /* 0x0000b000ff060b82 */ /* 0x000e300000000a00 */
[----:B------:R-:W2:Y:S01]  /*0b00*/  @P0 LDC.64 R10, c[0x0][0x2b0] ;  /* 0x0000ac00ff0a0b82 */ /* 0x000ea20000000a00 */
[----:B0-----:R-:W-:-:S04]  /*0b10*/  @P0 IMAD.WIDE.U32 R4, R6, UR10, RZ ;  /* 0x0000000a06040c25 */ /* 0x001fc8000f8e00ff */
[----:B------:R-:W-:Y:S01]  /*0b20*/  @P0 IMAD R0, R7, UR10, R5 ;  /* 0x0000000a07000c24 */ /* 0x000fe2000f8e0205 */
[----:B--2---:R-:W-:-:S04]  /*0b30*/  @P0 LEA R10, P1, R4, R10, 0x1 ;  /* 0x0000000a040a0211 */ /* 0x004fc800078208ff */
[----:B------:R-:W-:Y:S02]  /*0b40*/  @P0 LEA.HI.X R11, R4, R11, R0, 0x1, P1 ;  /* 0x0000000b040b0211 */ /* 0x000fe400008f0c00 */
[----:B------:R-:W-:-:S03]  /*0b50*/  ISETP.GE.U32.AND P1, PT, R14, UR18, PT ;  /* 0x000000120e007c0c */ /* 0x000fc6000bf26070 */
[----:B------:R0:W5:Y:S01]  /*0b60*/  @P0 LDG.E.U16 R12, desc[UR16][R10.64] ;  /* 0x000000100a0c0981 */ /* 0x000162000c1e1500 */
[----:B------:R-:W-:Y:S01]  /*0b70*/  ISETP.GE.AND.EX P1, PT, RZ, UR19, PT, P1 ;  /* 0x00000013ff007c0c */ /* 0x000fe2000bf26310 */
[----:B------:R-:W-:Y:S01]  /*0b80*/  ULEA.HI.X UR8, UR8, UR15, UR5, 0x2, UP0 ;  /* 0x0000000f08087291 */ /* 0x000fe200080f1405 */
[----:B------:R-:W-:Y:S02]  /*0b90*/  IMAD.U32 R4, RZ, RZ, UR9 ;  /* 0x00000009ff047e24 */ /* 0x000fe4000f8e00ff */
[----:B------:R-:W-:Y:S02]  /*0ba0*/  IMAD.U32 R6, RZ, RZ, UR7 ;  /* 0x00000007ff067e24 */ /* 0x000fe4000f8e00ff */
[----:B------:R-:W-:Y:S02]  /*0bb0*/  IMAD.U32 R8, RZ, RZ, UR4 ;  /* 0x00000004ff087e24 */ /* 0x000fe4000f8e00ff */
[----:B------:R-:W-:Y:S02]  /*0bc0*/  IMAD.U32 R5, RZ, RZ, UR13 ;  /* 0x0000000dff057e24 */ /* 0x000fe4000f8e00ff */
[----:B------:R-:W-:-:S02]  /*0bd0*/  IMAD.U32 R7, RZ, RZ, UR6 ;  /* 0x00000006ff077e24 */ /* 0x000fc4000f8e00ff */
[----:B------:R-:W-:Y:S01]  /*0be0*/  IMAD.U32 R9, RZ, RZ, UR8 ;  /* 0x00000008ff097e24 */ /* 0x000fe2000f8e00ff */
[----:B0-----:R-:W-:Y:S06]  /*0bf0*/  @P1 EXIT ;  /* 0x000000000000194d */ /* 0x001fec0003800000 */
[----:B------:R-:W-:Y:S01]  /*0c00*/  ULDC.64 UR6, c[0x0][0x2f0] ;  /* 0x0000bc0000067ab9 */ /* 0x000fe20000000a00 */
[----:B------:R-:W-:Y:S01]  /*0c10*/  ULDC.64 UR8, c[0x0][0x2e0] ;  /* 0x0000b80000087ab9 */ /* 0x000fe20000000a00 */
[----:B------:R-:W-:Y:S01]  /*0c20*/  UIMAD.WIDE.U32 UR4, UR10, UR6, URZ ;  /* 0x000000060a0472a5 */ /* 0x000fe2000f8e003f */
[----:B------:R-:W2:Y:S04]  /*0c30*/  LDG.E R8, desc[UR16][R8.64] ;  /* 0x0000001008087981 */ /* 0x000ea8000c1e1900 */
[----:B------:R0:W3:Y:S01]  /*0c40*/  LDG.E R6, desc[UR16][R6.64] ;  /* 0x0000001006067981 */ /* 0x0000e2000c1e1900 */
[----:B------:R-:W-:Y:S02]  /*0c50*/  UIMAD UR6, UR10, UR7, UR5 ;  /* 0x000000070a0672a4 */ /* 0x000fe4000f8e0205 */
[----:B------:R-:W-:Y:S01]  /*0c60*/  ULEA UR5, UP0, UR4, UR8, 0x2 ;  /* 0x0000000804057291 */ /* 0x000fe2000f80103f */
[----:B------:R-:W4:Y:S01]  /*0c70*/  S2R R3, SR_TID.X ;  /* 0x0000000000037919 */ /* 0x000f220000002100 */
[----:B-1----:R1:W3:Y:S01]  /*0c80*/  MUFU.RCP R15, R2 ;  /* 0x00000002000f7308 */ /* 0x0022e20000001000 */
[----:B------:R-:W-:Y:S01]  /*0c90*/  ULDC.64 UR14, c[0x0][0x320] ;  /* 0x0000c800000e7ab9 */ /* 0x000fe20000000a00 */
[----:B------:R-:W-:Y:S01]  /*0ca0*/  ULEA.HI.X UR4, UR4, UR9, UR6, 0x2, UP0 ;  /* 0x0000000904047291 */ /* 0x000fe200080f1406 */
[----:B------:R3:W5:Y:S01]  /*0cb0*/  LDG.E R0, desc[UR16][R4.64] ;  /* 0x0000001004007981 */ /* 0x000762000c1e1900 */
[----:B------:R-:W-:Y:S01]  /*0cc0*/  IMAD.U32 R10, RZ, RZ, UR5 ;  /* 0x00000005ff0a7e24 */ /* 0x000fe2000f8e00ff */
[----:B------:R-:W-:Y:S01]  /*0cd0*/  ULDC.64 UR18, c[0x0][0x270] ;  /* 0x00009c0000127ab9 */ /* 0x000fe20000000a00 */
[----:B------:R-:W-:Y:S01]  /*0ce0*/  ULDC.64 UR20, c[0x0][0x238] ;  /* 0x00008e0000147ab9 */ /* 0x000fe20000000a00 */
[----:B------:R-:W-:Y:S01]  /*0cf0*/  IMAD.MOV.U32 R13, RZ, RZ, 0x3f800000 ;  /* 0x3f800000ff0d7424 */ /* 0x000fe200078e00ff */
[----:B------:R-:W-:Y:S01]  /*0d00*/  ULDC.64 UR22, c[0x0][0x248] ;  /* 0x0000920000167ab9 */ /* 0x000fe20000000a00 */
[----:B------:R-:W-:Y:S01]  /*0d10*/  IMAD.U32 R11, RZ, RZ, UR4 ;  /* 0x00000004ff0b7e24 */ /* 0x000fe2000f8e00ff */
[----:B------:R-:W-:Y:S01]  /*0d20*/  ULDC.64 UR24, c[0x0][0x240] ;  /* 0x0000900000187ab9 */ /* 0x000fe20000000a00 */
[----:B------:R-:W-:Y:S01]  /*0d30*/  ULDC.64 UR26, c[0x0][0x210] ;  /* 0x00008400001a7ab9 */ /* 0x000fe20000000a00 */
[----:B------:R-:W-:Y:S01]  /*0d40*/  ULDC.64 UR28, c[0x0][0x328] ;  /* 0x0000ca00001c7ab9 */ /* 0x000fe20000000a00 */
[----:B------:R-:W-:Y:S01]  /*0d50*/  ULDC.64 UR30, c[0x0][0x2f8] ;  /* 0x0000be00001e7ab9 */ /* 0x000fe20000000a00 */
[----:B------:R-:W4:Y:S01]  /*0d60*/  LDG.E R10, desc[UR16][R10.64] ;  /* 0x000000100a0a7981 */ /* 0x000f22000c1e1900 */
[----:B------:R-:W-:Y:S01]  /*0d70*/  UIMAD.WIDE.U32 UR4, UR10, UR14, URZ ;  /* 0x0000000e0a0472a5 */ /* 0x000fe2000f8e003f */
[----:B-----5:R-:W-:Y:S01]  /*0d80*/  @P0 IMAD.U32 R13, R12, 0x10000, RZ ;  /* 0x000100000c0d0824 */ /* 0x020fe200078e00ff */
[----:B------:R-:W-:-:S02]  /*0d90*/  UIMAD.WIDE.U32 UR6, UR10, UR18, URZ ;  /* 0x000000120a0672a5 */ /* 0x000fc4000f8e003f */
[----:B------:R-:W-:Y:S01]  /*0da0*/  UIMAD.WIDE.U32 UR8, UR10, UR20, URZ ;  /* 0x000000140a0872a5 */ /* 0x000fe2000f8e003f */
[----:B------:R-:W-:Y:S01]  /*0db0*/  BSSY B0, `(.L_x_408) ;  /* 0x0000057000007945 */ /* 0x000fe20003800000 */
[----:B------:R-:W-:Y:S01]  /*0dc0*/  UIMAD UR15, UR10, UR15, UR5 ;  /* 0x0000000f0a0f72a4 */ /* 0x000fe2000f8e0205 */
[----:B0-----:R-:W-:Y:S01]  /*0dd0*/  IMAD.MOV.U32 R7, RZ, RZ, RZ ;  /* 0x000000ffff077224 */ /* 0x001fe200078e00ff */
[----:B------:R-:W-:Y:S02]  /*0de0*/  UIMAD UR14, UR10, UR19, UR7 ;  /* 0x000000130a0e72a4 */ /* 0x000fe4000f8e0207 */
[----:B------:R-:W-:Y:S01]  /*0df0*/  UIMAD UR13, UR10, UR21, UR9 ;  /* 0x000000150a0d72a4 */ /* 0x000fe2000f8e0209 */
[----:B------:R-:W-:Y:S02]  /*0e00*/  ULDC UR18, c[0x0][0x0] ;  /* 0x0000000000127ab9 */ /* 0x000fe40000000800 */
[----:B------:R-:W-:Y:S01]  /*0e10*/  ULDC UR10, c[0x0][0x10] ;  /* 0x00000400000a7ab9 */ /* 0x000fe20000000800 */
[----:B------:R-:W-:Y:S01]  /*0e20*/  ULDC.64 UR20, c[0x0][0x278] ;  /* 0x00009e0000147ab9 */ /* 0x000fe20000000a00 */
[----:B------:R-:W-:Y:S01]  /*0e30*/  UIMAD UR12, UR12, UR10, URZ ;  /* 0x0000000a0c0c72a4 */ /* 0x000fe2000f8e023f */
[C---:B--2---:R-:W-:Y:S01]  /*0e40*/  FMUL.FTZ R9, R8.reuse, R8 ;  /* 0x0000000808097220 */ /* 0x044fe20000410000 */
[----:B-1----:R-:W-:Y:S01]  /*0e50*/  FMUL.FTZ R2, R8, R13 ;  /* 0x0000000d08027220 */ /* 0x002fe20000410000 */
[----:B---3--:R-:W-:Y:S01]  /*0e60*/  FMUL.FTZ R4, R15, R6 ;  /* 0x000000060f047220 */ /* 0x008fe20000410000 */
[----:B------:R-:W-:-:S02]  /*0e70*/  IMAD.MOV.U32 R6, RZ, RZ, R14 ;  /* 0x000000ffff067224 */ /* 0x000fc400078e000e */
[----:B----4-:R-:W-:-:S04]  /*0e80*/  FMUL.FTZ R5, R10, R9 ;  /* 0x000000090a057220 */ /* 0x010fc80000410000 */
[----:B------:R-:W-:-:S07]  /*0e90*/  FMUL.FTZ R5, R15, R5 ;  /* 0x000000050f057220 */ /* 0x000fce0000410000 */
.L_x_412:
[----:B------:R-:W0:Y:S01]  /*0ea0*/  LDC.64 R14, c[0x0][0x228] ;  /* 0x00008a00ff0e7b82 */ /* 0x000e220000000a00 */
[----:B------:R-:W-:Y:S01]  /*0eb0*/  BSSY B1, `(.L_x_409) ;  /* 0x0000040000017945 */ /* 0x000fe20003800000 */
[----:B0-----:R-:W-:-:S04]  /*0ec0*/  ISETP.GE.U32.AND P0, PT, R3, R14, PT ;  /* 0x0000000e0300720c */ /* 0x001fc80003f06070 */
[----:B------:R-:W-:-:S13]  /*0ed0*/  ISETP.GE.AND.EX P0, PT, RZ, R15, PT, P0 ;  /* 0x0000000fff00720c */ /* 0x000fda0003f06300 */
[----:B------:R-:W-:Y:S05]  /*0ee0*/  @P0 BRA `(.L_x_410) ;  /* 0x0000000000f00947 */ /* 0x000fea0003800000 */
[----:B------:R-:W0:Y:S01]  /*0ef0*/  LDC.64 R12, c[0x0][0x230] ;  /* 0x00008c00ff0c7b82 */ /* 0x000e220000000a00 */
[----:B------:R-:W-:Y:S01]  /*0f00*/  UMOV UR10, UR8 ;  /* 0x00000008000a7c82 */ /* 0x000fe20008000000 */
[----:B------:R-:W-:Y:S01]  /*0f10*/  UMOV UR11, UR13 ;  /* 0x0000000d000b7c82 */ /* 0x000fe20008000000 */
[----:B------:R-:W-:Y:S02]  /*0f20*/  IMAD.MOV.U32 R29, RZ, RZ, R3 ;  /* 0x000000ffff1d7224 */ /* 0x000fe400078e0003 */
[----:B------:R-:W-:-:S03]  /*0f30*/  IMAD.MOV.U32 R22, RZ, RZ, RZ ;  /* 0x000000ffff167224 */ /* 0x000fc600078e00ff */
[----:B------:R-:W1:Y:S08]  /*0f40*/  LDC.64 R10, c[0x0][0x268] ;  /* 0x00009a00ff0a7b82 */ /* 0x000e700000000a00 */
[----:B------:R-:W2:Y:S01]  /*0f50*/  LDC.64 R8, c[0x0][0x318] ;  /* 0x0000c600ff087b82 */ /* 0x000ea20000000a00 */
[----:B0-----:R-:W-:-:S04]  /*0f60*/  IMAD R16, R7, R12, RZ ;  /* 0x0000000c07107224 */ /* 0x001fc800078e02ff */
[C---:B------:R-:W-:Y:S02]  /*0f70*/  IMAD R25, R6.reuse, R13, R16 ;  /* 0x0000000d06197224 */ /* 0x040fe400078e0210 */
[C---:B------:R-:W-:Y:S01]  /*0f80*/  IMAD.WIDE.U32 R12, R6.reuse, R12, UR10 ;  /* 0x0000000a060c7e25 */ /* 0x040fe2000f8e000c */
[----:B------:R-:W-:Y:S01]  /*0f90*/  UMOV UR10, UR6 ;  /* 0x00000006000a7c82 */ /* 0x000fe20008000000 */
[----:B------:R-:W-:Y:S02]  /*0fa0*/  UMOV UR11, UR14 ;  /* 0x0000000e000b7c82 */ /* 0x000fe40008000000 */
[----:B-1----:R-:W-:Y:S02]  /*0fb0*/  IMAD R17, R7, R10, RZ ;  /* 0x0000000a07117224 */ /* 0x002fe400078e02ff */
[----:B------:R-:W-:Y:S02]  /*0fc0*/  IMAD.IADD R25, R13, 0x1, R25 ;  /* 0x000000010d197824 */ /* 0x000fe400078e0219 */
[----:B------:R-:W-:-:S02]  /*0fd0*/  IMAD R17, R6, R11, R17 ;  /* 0x0000000b06117224 */ /* 0x000fc400078e0211 */
[----:B--2---:R-:W-:Y:S02]  /*0fe0*/  IMAD R18, R7, R8, RZ ;  /* 0x0000000807127224 */ /* 0x004fe400078e02ff */
[C---:B------:R-:W-:Y:S01]  /*0ff0*/  IMAD.WIDE.U32 R10, R6.reuse, R10, UR10 ;  /* 0x0000000a060a7e25 */ /* 0x040fe2000f8e000a */
[----:B------:R-:W-:Y:S01]  /*1000*/  UMOV UR10, UR4 ;  /* 0x00000004000a7c82 */ /* 0x000fe20008000000 */
[----:B------:R-:W-:Y:S02]  /*1010*/  UMOV UR11, UR15 ;  /* 0x0000000f000b7c82 */ /* 0x000fe40008000000 */
[C---:B------:R-:W-:Y:S02]  /*1020*/  IMAD R23, R6.reuse, R9, R18 ;  /* 0x0000000906177224 */ /* 0x040fe400078e0212 */
[----:B------:R-:W-:-:S04]  /*1030*/  IMAD.WIDE.U32 R8, R6, R8, UR10 ;  /* 0x0000000a06087e25 */ /* 0x000fc8000f8e0008 */
[----:B------:R-:W-:Y:S02]  /*1040*/  IMAD.IADD R27, R11, 0x1, R17 ;  /* 0x000000010b1b7824 */ /* 0x000fe400078e0211 */
[----:B------:R-:W-:-:S07]  /*1050*/  IMAD.IADD R23, R9, 0x1, R23 ;  /* 0x0000000109177824 */ /* 0x000fce00078e0217 */
.L_x_411:
[----:B------:R-:W-:Y:S02]  /*1060*/  IMAD R16, R22, UR20, RZ ;  /* 0x0000001416107c24 */ /* 0x000fe4000f8e02ff */
[----:B------:R-:W-:Y:S02]  /*1070*/  IMAD.MOV.U32 R26, RZ, RZ, R10 ;  /* 0x000000ffff1a7224 */ /* 0x000fe400078e000a */
[C---:B------:R-:W-:Y:S02]  /*1080*/  IMAD R17, R29.reuse, UR21, R16 ;  /* 0x000000151d117c24 */ /* 0x040fe4000f8e0210 */
[----:B------:R-:W-:-:S04]  /*1090*/  IMAD.WIDE.U32 R18, R29, UR20, R26 ;  /* 0x000000141d127c25 */ /* 0x000fc8000f8e001a */
[----:B------:R-:W-:Y:S01]  /*10a0*/  IMAD.IADD R17, R19, 0x1, R17 ;  /* 0x0000000113117824 */ /* 0x000fe200078e0211 */
[----:B------:R-:W-:Y:S01]  /*10b0*/  LEA R16, P0, R18, UR22, 0x1 ;  /* 0x0000001612107c11 */ /* 0x000fe2000f8008ff */
[----:B------:R-:W-:Y:S02]  /*10c0*/  IMAD R20, R22, UR24, RZ ;  /* 0x0000001816147c24 */ /* 0x000fe4000f8e02ff */
[----:B------:R-:W-:Y:S01]  /*10d0*/  IMAD.MOV.U32 R24, RZ, RZ, R12 ;  /* 0x000000ffff187224 */ /* 0x000fe200078e000c */
[----:B------:R-:W-:Y:S01]  /*10e0*/  LEA.HI.X R17, R18, UR23, R17, 0x1, P0 ;  /* 0x0000001712117c11 */ /* 0x000fe200080f0c11 */
[C---:B------:R-:W-:Y:S02]  /*10f0*/  IMAD R21, R29.reuse, UR25, R20 ;  /* 0x000000191d157c24 */ /* 0x040fe4000f8e0214 */
[----:B------:R-:W-:Y:S02]  /*1100*/  IMAD.WIDE.U32 R18, R29, UR24, R24 ;  /* 0x000000181d127c25 */ /* 0x000fe4000f8e0018 */
[----:B------:R0:W2:Y:S02]  /*1110*/  LDG.E.U16 R16, desc[UR16][R16.64] ;  /* 0x0000001010107981 */ /* 0x0000a4000c1e1500 */
[----:B------:R-:W-:Y:S01]  /*1120*/  IMAD.IADD R19, R19, 0x1, R21 ;  /* 0x0000000113137824 */ /* 0x000fe200078e0215 */
[----:B------:R-:W-:-:S04]  /*1130*/  LEA R20, P0, R18, UR26, 0x1 ;  /* 0x0000001a12147c11 */ /* 0x000fc8000f8008ff */
[----:B------:R-:W-:-:S05]  /*1140*/  LEA.HI.X R21, R18, UR27, R19, 0x1, P0 ;  /* 0x0000001b12157c11 */ /* 0x000fca00080f0c13 */
[----:B------:R-:W3:Y:S01]  /*1150*/  LDG.E.U16 R20, desc[UR16][R20.64] ;  /* 0x0000001014147981 */ /* 0x000ee2000c1e1500 */
[----:B------:R-:W-:Y:S02]  /*1160*/  IMAD R26, R22, UR28, RZ ;  /* 0x0000001c161a7c24 */ /* 0x000fe4000f8e02ff */
[----:B0-----:R-:W-:Y:S02]  /*1170*/  IMAD.MOV.U32 R17, RZ, RZ, R23 ;  /* 0x000000ffff117224 */ /* 0x001fe400078e0017 */
[----:B------:R-:W-:Y:S02]  /*1180*/  IMAD R26, R29, UR29, R26 ;  /* 0x0000001d1d1a7c24 */ /* 0x000fe4000f8e021a */
[----:B--2---:R-:W-:Y:S02]  /*1190*/  IMAD.U32 R19, R16, 0x10000, RZ ;  /* 0x0001000010137824 */ /* 0x004fe400078e00ff */
[----:B------:R-:W-:Y:S02]  /*11a0*/  IMAD.MOV.U32 R16, RZ, RZ, R8 ;  /* 0x000000ffff107224 */ /* 0x000fe400078e0008 */
[----:B------:R-:W-:Y:S01]  /*11b0*/  FADD.FTZ R18, -R4, R19 ;  /* 0x0000001304127221 */ /* 0x000fe20000010100 */
[----:B---3--:R-:W-:-:S04]  /*11c0*/  IMAD.U32 R24, R20, 0x10000, RZ ;  /* 0x0001000014187824 */ /* 0x008fc800078e00ff */
[----:B------:R-:W-:-:S04]  /*11d0*/  FADD.FTZ R24, -R0, R24 ;  /* 0x0000001800187221 */ /* 0x000fc80000010100 */
[----:B------:R-:W-:Y:S01]  /*11e0*/  FFMA.FTZ R24, -R5, R24, R18 ;  /* 0x0000001805187223 */ /* 0x000fe20000010112 */
[----:B------:R-:W-:-:S04]  /*11f0*/  IMAD.WIDE.U32 R18, R29, UR28, R16 ;  /* 0x0000001c1d127c25 */ /* 0x000fc8000f8e0010 */
[----:B------:R-:W-:Y:S01]  /*1200*/  FMUL.FTZ R24, R2, R24 ;  /* 0x0000001802187220 */ /* 0x000fe20000410000 */
[----:B------:R-:W-:Y:S01]  /*1210*/  IMAD.IADD R17, R19, 0x1, R26 ;  /* 0x0000000113117824 */ /* 0x000fe200078e021a */
[----:B------:R-:W-:-:S03]  /*1220*/  LEA R16, P0, R18, UR30, 0x1 ;  /* 0x0000001e12107c11 */ /* 0x000fc6000f8008ff */
[----:B------:R-:W-:Y:S02]  /*1230*/  F2FP.BF16.F32.PACK_AB R24, RZ, R24 ;  /* 0x00000018ff18723e */ /* 0x000fe400000010ff */
[----:B------:R-:W-:Y:S02]  /*1240*/  LEA.HI.X R17, R18, UR31, R17, 0x1, P0 ;  /* 0x0000001f12117c11 */ /* 0x000fe400080f0c11 */
[----:B------:R-:W-:-:S03]  /*1250*/  IADD3 R29, P0, R29, UR18, RZ ;  /* 0x000000121d1d7c10 */ /* 0x000fc6000ff1e0ff */
[----:B------:R0:W-:Y:S02]  /*1260*/  STG.E.U16 desc[UR16][R16.64], R24 ;  /* 0x0000001810007986 */ /* 0x0001e4000c101510 */
[----:B------:R-:W-:Y:S01]  /*1270*/  IMAD.X R22, RZ, RZ, R22, P0 ;  /* 0x000000ffff167224 */ /* 0x000fe200000e0616 */
[----:B------:R-:W-:-:S04]  /*1280*/  ISETP.GE.U32.AND P0, PT, R29, R14, PT ;  /* 0x0000000e1d00720c */ /* 0x000fc80003f06070 */
[----:B------:R-:W-:-:S13]  /*1290*/  ISETP.GE.AND.EX P0, PT, R22, R15, PT, P0 ;  /* 0x0000000f1600720c */ /* 0x000fda0003f06300 */
[----:B0-----:R-:W-:Y:S05]  /*12a0*/  @!P0 BRA `(.L_x_411) ;  /* 0xfffffffc006c8947 */ /* 0x001fea000383ffff */
.L_x_410:
[----:B------:R-:W-:Y:S05]  /*12b0*/  BSYNC B1 ;  /* 0x0000000000017941 */ /* 0x000fea0003800000 */
.L_x_409:
[----:B------:R-:W-:Y:S01]  /*12c0*/  IADD3 R6, P0, R6, UR12, RZ ;  /* 0x0000000c06067c10 */ /* 0x000fe2000ff1e0ff */
[----:B------:R-:W-:-:S04]  /*12d0*/  ULDC.64 UR10, c[0x0][0x218] ;  /* 0x00008600000a7ab9 */ /* 0x000fc80000000a00 */
[----:B------:R-:W-:Y:S01]  /*12e0*/  IMAD.X R7, RZ, RZ, R7, P0 ;  /* 0x000000ffff077224 */ /* 0x000fe200000e0607 */
[----:B------:R-:W-:-:S04]  /*12f0*/  ISETP.GE.U32.AND P0, PT, R6, UR10, PT ;  /* 0x0000000a06007c0c */ /* 0x000fc8000bf06070 */
[----:B------:R-:W-:-:S13]  /*1300*/  ISETP.GE.AND.EX P0, PT, R7, UR11, PT, P0 ;  /* 0x0000000b07007c0c */ /* 0x000fda000bf06300 */
[----:B------:R-:W-:Y:S05]  /*1310*/  @!P0 BRA `(.L_x_412) ;  /* 0xfffffff800e08947 */ /* 0x000fea000383ffff */
[----:B------:R-:W-:Y:S05]  /*1320*/  BSYNC B0 ;  /* 0x0000000000007941 */ /* 0x000fea0003800000 */
.L_x_408:
[----:B------:R-:W-:Y:S05]  /*1330*/  EXIT ;  /* 0x000000000000794d */ /* 0x000fea0003800000 */
.L_x_413:
        /* <DEDUP_REMOVED lines=12> */
.L_x_28276:


//--------------------- .text._ZN2at6native32batch_norm_backward_elemt_kernelIN3c108BFloat16EfflEEvNS_27GenericPackedTensorAccessorIT_Lm3ENS_16DefaultPtrTraitsET2_EES8_NS4_IT1_Lm1ES6_S7_EESA_NS4_IT0_Lm1ES6_S7_EESA_SA_S8_PKii --------------------------
	.section	.text._ZN2at6native32batch_norm_backward_elemt_kernelIN3c108BFloat16EfflEEvNS_27GenericPackedTensorAccessorIT_Lm3ENS_16DefaultPtrTraitsET2_EES8_NS4_IT1_Lm1ES6_S7_EESA_NS4_IT0_Lm1ES6_S7_EESA_SA_S8_PKii,"ax",@progbits
	.align	128
        .global         _ZN2at6native32batch_norm_backward_elemt_kernelIN3c108BFloat16EfflEEvNS_27GenericPackedTensorAccessorIT_Lm3ENS_16DefaultPtrTraitsET2_EES8_NS4_IT1_Lm1ES6_S7_EESA_NS4_IT0_Lm1ES6_S7_EESA_SA_S8_PKii
        .type           _ZN2at6native32batch_norm_backward_elemt_kernelIN3c108BFloat16EfflEEvNS_27GenericPackedTensorAccessorIT_Lm3ENS_16DefaultPtrTraitsET2_EES8_NS4_IT1_Lm1ES6_S7_EESA_NS4_IT0_Lm1ES6_S7_EESA_SA_S8_PKii,@function
        .size           _ZN2at6native32batch_norm_backward_elemt_kernelIN3c108BFloat16EfflEEvNS_27GenericPackedTensorAccessorIT_Lm3ENS_16DefaultPtrTraitsET2_EES8_NS4_IT1_Lm1ES6_S7_EESA_NS4_IT0_Lm1ES6_S7_EESA_SA_S8_PKii,(.L_x_28277 - _ZN2at6native32batch_norm_backward_elemt_kernelIN3c108BFloat16EfflEEvNS_27GenericPackedTensorAccessorIT_Lm3ENS_16DefaultPtrTraitsET2_EES8_NS4_IT1_Lm1ES6_S7_EESA_NS4_IT0_Lm1ES6_S7_EESA_SA_S8_PKii)
        .other          _ZN2at6native32batch_norm_backward_elemt_kernelIN3c108BFloat16EfflEEvNS_27GenericPackedTensorAccessorIT_Lm3ENS_16DefaultPtrTraitsET2_EES8_NS4_IT1_Lm1ES6_S7_EESA_NS4_IT0_Lm1ES6_S7_EESA_SA_S8_PKii,@"STO_CUDA_ENTRY STV_DEFAULT"
_ZN2at6native32batch_norm_backward_elemt_kernelIN3c108BFloat16EfflEEvNS_27GenericPackedTensorAccessorIT_Lm3ENS_16DefaultPtrTraitsET2_EES8_NS4_IT1_Lm1ES6_S7_EESA_NS4_IT0_Lm1ES6_S7_EESA_SA_S8_PKii:
.text._ZN2at6native32batch_norm_backward_elemt_kernelIN3c108BFloat16EfflEEvNS_27GenericPackedTensorAccessorIT_Lm3ENS_16DefaultPtrTraitsET2_EES8_NS4_IT1_Lm1ES6_S7_EESA_NS4_IT0_Lm1ES6_S7_EESA_SA_S8_PKii:
        /* <DEDUP_REMOVED lines=24> */
.L_x_418:
        /* <DEDUP_REMOVED lines=54> */
.L_x_417:
        /* <DEDUP_REMOVED lines=31> */
.L_x_419:
[----:B------:R-:W-:-:S13]  /*06d0*/  ISETP.NE.OR P0, PT, R6, RZ, P0 ;  /* 0x000000ff0600720c */ /* 0x000fda0000705670 */
[----:B------:R-:W-:Y:S05]  /*06e0*/  @!P0 BRA `(.L_x_415) ;  /* 0x00000000004c8947 */ /* 0x000fea0003800000 */
.L_x_416:
        /* <DEDUP_REMOVED lines=19> */
.L_x_415:
[----:B------:R-:W-:-:S13]  /*0820*/  ISETP.NE.AND P0, PT, R0, RZ, PT ;  /* 0x000000ff0000720c */ /* 0x000fda0003f05270 */
[----:B------:R-:W-:Y:S05]  /*0830*/  @!P0 BRA `(.L_x_420) ;  /* 0x0000000000308947 */ /* 0x000fea0003800000 */
[----:B------:R-:W-:Y:S02]  /*0840*/  ULDC.64 UR6, c[0x0][0x330] ;  /* 0x0000cc0000067ab9 */ /* 0x000fe40000000a00 */
[----:B------:R-:W-:-:S12]  /*0850*/  UIMAD.WIDE UR4, UR4, 0x4, UR6 ;  /* 0x00000004040478a5 */ /* 0x000fd8000f8e0206 */
.L_x_421:
        /* <DEDUP_REMOVED lines=10> */
.L_x_420:
[----:B------:R0:W1:Y:S02]  /*0900*/  I2F.S64 R2, R4 ;  /* 0x0000000400027312 */ /* 0x0000640000301400 */
.L_x_414:
        /* <DEDUP_REMOVED lines=12> */
[----:B------:R-:W-:Y:S01]  /*09d0*/  UIMAD.WIDE.U32 UR8, UR10, UR18, URZ ;  /* 0x000000120a0872a5 */ /* 0x000fe2000f8e003f */
[----:B------:R-:W-:Y:S01]  /*09e0*/  IMAD.MOV.U32 R13, RZ, RZ, 0x3f800000 ;  /* 0x3f800000ff0d7424 */ /* 0x000fe200078e00ff */
        /* <DEDUP_REMOVED lines=24> */
[----:B------:R0:W5:Y:S01]  /*0b70*/  @P0 LDG.E R13, desc[UR16][R10.64] ;  /* 0x000000100a0d0981 */ /* 0x000162000c1e1900 */
        /* <DEDUP_REMOVED lines=24> */
[----:B------:R-:W-:Y:S01]  /*0d00*/  ULDC.64 UR22, c[0x0][0x248] ;  /* 0x0000920000167ab9 */ /* 0x000fe20000000a00 */
[----:B------:R-:W-:Y:S01]  /*0d10*/  IMAD.U32 R11, RZ, RZ, UR4 ;  /* 0x00000004ff0b7e24 */ /* 0x000fe2000f8e00ff */
[----:B------:R-:W-:Y:S01]  /*0d20*/  ULDC.64 UR24, c[0x0][0x240] ;  /* 0x0000900000187ab9 */ /* 0x000fe20000000a00 */
[----:B------:R-:W-:Y:S01]  /*0d30*/  ULDC.64 UR26, c[0x0][0x210] ;  /* 0x00008400001a7ab9 */ /* 0x000fe20000000a00 */
[----:B------:R-:W-:Y:S01]  /*0d40*/  ULDC.64 UR28, c[0x0][0x328] ;  /* 0x0000ca00001c7ab9 */ /* 0x000fe20000000a00 */
[----:B------:R-:W-:Y:S01]  /*0d50*/  ULDC.64 UR30, c[0x0][0x2f8] ;  /* 0x0000be00001e7ab9 */ /* 0x000fe20000000a00 */
[----:B------:R-:W4:Y:S01]  /*0d60*/  LDG.E R10, desc[UR16][R10.64] ;  /* 0x000000100a0a7981 */ /* 0x000f22000c1e1900 */
[----:B------:R-:W-:-:S02]  /*0d70*/  UIMAD.WIDE.U32 UR4, UR10, UR14, URZ ;  /* 0x0000000e0a0472a5 */ /* 0x000fc4000f8e003f */
[----:B------:R-:W-:Y:S02]  /*0d80*/  UIMAD.WIDE.U32 UR6, UR10, UR18, URZ ;  /* 0x000000120a0672a5 */ /* 0x000fe4000f8e003f */
        /* <DEDUP_REMOVED lines=11> */
[----:B-1---5:R-:W-:Y:S01]  /*0e40*/  FMUL.FTZ R2, R8, R13 ;  /* 0x0000000d08027220 */ /* 0x022fe20000410000 */
[----:B---3--:R-:W-:Y:S01]  /*0e50*/  FMUL.FTZ R4, R17, R6 ;  /* 0x0000000611047220 */ /* 0x008fe20000410000 */
[----:B------:R-:W-:-:S02]  /*0e60*/  IMAD.MOV.U32 R6, RZ, RZ, R12 ;  /* 0x000000ffff067224 */ /* 0x000fc400078e000c */
[----:B----4-:R-:W-:-:S04]  /*0e70*/  FMUL.FTZ R10, R10, R15 ;  /* 0x0000000f0a0a7220 */ /* 0x010fc80000410000 */
[----:B------:R-:W-:-:S07]  /*0e80*/  FMUL.FTZ R5, R17, R10 ;  /* 0x0000000a11057220 */ /* 0x000fce0000410000 */
.L_x_426:
        /* <DEDUP_REMOVED lines=28> */
.L_x_425:
        /* <DEDUP_REMOVED lines=37> */
.L_x_424:
[----:B------:R-:W-:Y:S05]  /*12a0*/  BSYNC B1 ;  /* 0x0000000000017941 */ /* 0x000fea0003800000 */
.L_x_423:
[----:B------:R-:W-:Y:S01]  /*12b0*/  IADD3 R6, P0, R6, UR12, RZ ;  /* 0x0000000c06067c10 */ /* 0x000fe2000ff1e0ff */
[----:B------:R-:W-:-:S04]  /*12c0*/  ULDC.64 UR10, c[0x0][0x218] ;  /* 0x00008600000a7ab9 */ /* 0x000fc80000000a00 */
[----:B------:R-:W-:Y:S01]  /*12d0*/  IMAD.X R7, RZ, RZ, R7, P0 ;  /* 0x000000ffff077224 */ /* 0x000fe200000e0607 */
[----:B------:R-:W-:-:S04]  /*12e0*/  ISETP.GE.U32.AND P0, PT, R6, UR10, PT ;  /* 0x0000000a06007c0c */ /* 0x000fc8000bf06070 */
[----:B------:R-:W-:-:S13]  /*12f0*/  ISETP.GE.AND.EX P0, PT, R7, UR11, PT, P0 ;  /* 0x0000000b07007c0c */ /* 0x000fda000bf06300 */
[----:B------:R-:W-:Y:S05]  /*1300*/  @!P0 BRA `(.L_x_426) ;  /* 0xfffffff800e08947 */ /* 0x000fea000383ffff */
[----:B------:R-:W-:Y:S05]  /*1310*/  BSYNC B0 ;  /* 0x0000000000007941 */ /* 0x000fea0003800000 */
.L_x_422:
[----:B------:R-:W-:Y:S05]  /*1320*/  EXIT ;  /* 0x000000000000794d */ /* 0x000fea0003800000 */
.L_x_427:
        /* <DEDUP_REMOVED lines=13> */
.L_x_28277:


//--------------------- .text._ZN2at6native32batch_norm_backward_elemt_kernelIN3c108BFloat16ES3_fiEEvNS_27GenericPackedTensorAccessorIT_Lm3ENS_16DefaultPtrTraitsET2_EES8_NS4_IT1_Lm1ES6_S7_EESA_NS4_IT0_Lm1ES6_S7_EESA_SA_S8_PKii --------------------------
	.section	.text._ZN2at6native32batch_norm_backward_elemt_kernelIN3c108BFloat16ES3_fiEEvNS_27GenericPackedTensorAccessorIT_Lm3ENS_16DefaultPtrTraitsET2_EES8_NS4_IT1_Lm1ES6_S7_EESA_NS4_IT0_Lm1ES6_S7_EESA_SA_S8_PKii,"ax",@progbits
	.align	128
        .global         _ZN2at6native32batch_norm_backward_elemt_kernelIN3c108BFloat16ES3_fiEEvNS_27GenericPackedTensorAccessorIT_Lm3ENS_16DefaultPtrTraitsET2_EES8_NS4_IT1_Lm1ES6_S7_EESA_NS4_IT0_Lm1ES6_S7_EESA_SA_S8_PKii
        .type           _ZN2at6native32batch_norm_backward_elemt_kernelIN3c108BFloat16ES3_fiEEvNS_27GenericPackedTensorAccessorIT_Lm3ENS_16DefaultPtrTraitsET2_EES8_NS4_IT1_Lm1ES6_S7_EESA_NS4_IT0_Lm1ES6_S7_EESA_SA_S8_PKii,@function
        .size           _ZN2at6native32batch_norm_backward_elemt_kernelIN3c108BFloat16ES3_fiEEvNS_27GenericPackedTensorAccessorIT_Lm3ENS_16DefaultPtrTraitsET2_EES8_NS4_IT1_Lm1ES6_S7_EESA_NS4_IT0_Lm1ES6_S7_EESA_SA_S8_PKii,(.L_x_28278 - _ZN2at6native32batch_norm_backward_elemt_kernelIN3c108BFloat16ES3_fiEEvNS_27GenericPackedTensorAccessorIT_Lm3ENS_16DefaultPtrTraitsET2_EES8_NS4_IT1_Lm1ES6_S7_EESA_NS4_IT0_Lm1ES6_S7_EESA_SA_S8_PKii)
        .other          _ZN2at6native32batch_norm_backward_elemt_kernelIN3c108BFloat16ES3_fiEEvNS_27GenericPackedTensorAccessorIT_Lm3ENS_16DefaultPtrTraitsET2_EES8_NS4_IT1_Lm1ES6_S7_EESA_NS4_IT0_Lm1ES6_S7_EESA_SA_S8_PKii,@"STO_CUDA_ENTRY STV_DEFAULT"
_ZN2at6native32batch_norm_backward_elemt_kernelIN3c108BFloat16ES3_fiEEvNS_27GenericPackedTensorAccessorIT_Lm3ENS_16DefaultPtrTraitsET2_EES8_NS4_IT1_Lm1ES6_S7_EESA_NS4_IT0_Lm1ES6_S7_EESA_SA_S8_PKii:
.text._ZN2at6native32batch_norm_backward_elemt_kernelIN3c108BFloat16ES3_fiEEvNS_27GenericPackedTensorAccessorIT_Lm3ENS_16DefaultPtrTraitsET2_EES8_NS4_IT1_Lm1ES6_S7_EESA_NS4_IT0_Lm1ES6_S7_EESA_SA_S8_PKii:
        /* <DEDUP_REMOVED lines=24> */
.L_x_432:
        /* <DEDUP_REMOVED lines=54> */
.L_x_431:
        /* <DEDUP_REMOVED lines=31> */
.L_x_433:
[----:B------:R-:W-:-:S13]  /*06d0*/  ISETP.NE.OR P0, PT, R6, RZ, P0 ;  /* 0x000000ff0600720c */ /* 0x000fda0000705670 */
[----:B------:R-:W-:Y:S05]  /*06e0*/  @!P0 BRA `(.L_x_429) ;  /* 0x00000000004c8947 */ /* 0x000fea0003800000 */
.L_x_430:
        /* <DEDUP_REMOVED lines=19> */
.L_x_429:
[----:B------:R-:W-:-:S13]  /*0820*/  ISETP.NE.AND P0, PT, R0, RZ, PT ;  /* 0x000000ff0000720c */ /* 0x000fda0003f05270 */
[----:B------:R-:W-:Y:S05]  /*0830*/  @!P0 BRA `(.L_x_434) ;  /* 0x0000000000308947 */ /* 0x000fea0003800000 */
[----:B------:R-:W-:Y:S02]  /*0840*/  ULDC.64 UR6, c[0x0][0x2c0] ;  /* 0x0000b00000067ab9 */ /* 0x000fe40000000a00 */
[----:B------:R-:W-:-:S12]  /*0850*/  UIMAD.WIDE UR4, UR4, 0x4, UR6 ;  /* 0x00000004040478a5 */ /* 0x000fd8000f8e0206 */
.L_x_435:
        /* <DEDUP_REMOVED lines=10> */
.L_x_434:
[----:B------:R0:W1:Y:S02]  /*0900*/  I2F.S64 R2, R4 ;  /* 0x0000000400027312 */ /* 0x0000640000301400 */
.L_x_428:
[----:B------:R-:W2:Y:S08]  /*0910*/  S2UR UR6, SR_CTAID.X ;  /* 0x00000000000679c3 */ /* 0x000eb00000002500 */
[----:B------:R-:W2:Y:S02]  /*0920*/  LDC R0, c[0x0][0x21c] ;  /* 0x00008700ff007b82 */ /* 0x000ea40000000800 */
[----:B--2---:R-:W-:-:S13]  /*0930*/  ISETP.LE.AND P0, PT, R0, UR6, PT ;  /* 0x0000000600007c0c */ /* 0x004fda000bf03270 */
[----:B------:R-:W-:Y:S05]  /*0940*/  @P0 EXIT ;  /* 0x000000000000094d */ /* 0x000fea0003800000 */
[----:B------:R-:W2:Y:S01]  /*0950*/  LDC R0, c[0x0][0x278] ;  /* 0x00009e00ff007b82 */ /* 0x000ea20000000800 */
[----:B------:R-:W3:Y:S01]  /*0960*/  S2R R7, SR_TID.Y ;  /* 0x0000000000077919 */ /* 0x000ee20000002200 */
[----:B------:R-:W-:Y:S01]  /*0970*/  ULDC UR4, c[0x0][0x4] ;  /* 0x0000010000047ab9 */ /* 0x000fe20000000800 */
[----:B------:R-:W-:-:S05]  /*0980*/  ULDC UR5, c[0x0][0x218] ;  /* 0x0000860000057ab9 */ /* 0x000fca0000000800 */
[----:B------:R-:W4:Y:S08]  /*0990*/  LDC R15, c[0x0][0x25c] ;  /* 0x00009700ff0f7b82 */ /* 0x000f300000000800 */
[----:B------:R-:W1:Y:S01]  /*09a0*/  LDC R9, c[0x0][0x28c] ;  /* 0x0000a300ff097b82 */ /* 0x000e620000000800 */
[----:B--2---:R-:W-:-:S07]  /*09b0*/  ISETP.GE.AND P0, PT, R0, 0x1, PT ;  /* 0x000000010000780c */ /* 0x004fce0003f06270 */
[----:B------:R-:W2:Y:S01]  /*09c0*/  LDC R17, c[0x0][0x26c] ;  /* 0x00009b00ff117b82 */ /* 0x000ea20000000800 */
[----:B------:R-:W3:Y:S07]  /*09d0*/  S2R R0, SR_CTAID.Y ;  /* 0x0000000000007919 */ /* 0x000eee0000002600 */
[----:B------:R-:W1:Y:S08]  /*09e0*/  LDC.64 R10, c[0x0][0x260] ;  /* 0x00009800ff0a7b82 */ /* 0x000e700000000a00 */
[----:B------:R-:W4:Y:S08]  /*09f0*/  @P0 LDC R3, c[0x0][0x27c] ;  /* 0x00009f00ff030b82 */ /* 0x000f300000000800 */
[----:B0-----:R-:W0:Y:S01]  /*0a00*/  @P0 LDC.64 R4, c[0x0][0x270] ;  /* 0x00009c00ff040b82 */ /* 0x001e220000000a00 */
[----:B---3--:R-:W-:-:S05]  /*0a10*/  IMAD R0, R0, UR4, R7 ;  /* 0x0000000400007c24 */ /* 0x008fca000f8e0207 */
[----:B------:R-:W-:Y:S01]  /*0a20*/  ISETP.GE.AND P1, PT, R0, UR5, PT ;  /* 0x0000000500007c0c */ /* 0x000fe2000bf26270 */
[----:B----4-:R-:W-:-:S04]  /*0a30*/  @P0 IMAD R3, R3, UR6, RZ ;  /* 0x0000000603030c24 */ /* 0x010fc8000f8e02ff */
[----:B0-----:R-:W-:-:S05]  /*0a40*/  @P0 IMAD.WIDE R4, R3, 0x2, R4 ;  /* 0x0000000203040825 */ /* 0x001fca00078e0204 */
[----:B------:R0:W5:Y:S01]  /*0a50*/  @P0 LDG.E.U16 R3, desc[UR8][R4.64] ;  /* 0x0000000804030981 */ /* 0x000162000c1e1500 */
[----:B------:R-:W-:Y:S02]  /*0a60*/  IMAD R15, R15, UR6, RZ ;  /* 0x000000060f0f7c24 */ /* 0x000fe4000f8e02ff */
[----:B-1----:R-:W-:Y:S02]  /*0a70*/  IMAD R9, R9, UR6, RZ ;  /* 0x0000000609097c24 */ /* 0x002fe4000f8e02ff */
[----:B--2---:R-:W-:Y:S01]  /*0a80*/  IMAD R17, R17, UR6, RZ ;  /* 0x0000000611117c24 */ /* 0x004fe2000f8e02ff */
[----:B------:R-:W-:Y:S06]  /*0a90*/  @P1 EXIT ;  /* 0x000000000000194d */ /* 0x000fec0003800000 */
[----:B0-----:R-:W0:Y:S01]  /*0aa0*/  LDC R4, c[0x0][0x29c] ;  /* 0x0000a700ff047b82 */ /* 0x001e220000000800 */
[----:B------:R-:W-:-:S07]  /*0ab0*/  IMAD.WIDE R10, R17, 0x4, R10 ;  /* 0x00000004110a7825 */ /* 0x000fce00078e020a */
[----:B------:R-:W1:Y:S01]  /*0ac0*/  LDC.64 R12, c[0x0][0x290] ;  /* 0x0000a400ff0c7b82 */ /* 0x000e620000000a00 */
[----:B------:R2:W3:Y:S07]  /*0ad0*/  LDG.E R10, desc[UR8][R10.64] ;  /* 0x000000080a0a7981 */ /* 0x0004ee000c1e1900 */
[----:B------:R-:W4:Y:S01]  /*0ae0*/  LDC.64 R6, c[0x0][0x280] ;  /* 0x0000a000ff067b82 */ /* 0x000f220000000a00 */
[----:B------:R-:W3:Y:S07]  /*0af0*/  MUFU.RCP R2, R2 ;  /* 0x0000000200027308 */ /* 0x000eee0000001000 */
[----:B------:R-:W3:Y:S01]  /*0b00*/  LDC R14, c[0x0][0x2b8] ;  /* 0x0000ae00ff0e7b82 */ /* 0x000ee20000000800 */
[----:B0-----:R-:W-:-:S07]  /*0b10*/  IMAD R17, R4, UR6, RZ ;  /* 0x0000000604117c24 */ /* 0x001fce000f8e02ff */
[----:B------:R-:W0:Y:S01]  /*0b20*/  LDC R16, c[0x0][0x248] ;  /* 0x00009200ff107b82 */ /* 0x000e220000000800 */
[----:B-1----:R-:W-:Y:S01]  /*0b30*/  IMAD.WIDE R12, R17, 0x4, R12 ;  /* 0x00000004110c7825 */ /* 0x002fe200078e020c */
[----:B------:R-:W-:Y:S01]  /*0b40*/  ULDC UR7, c[0x0][0x0] ;  /* 0x0000000000077ab9 */ /* 0x000fe20000000800 */
[----:B------:R-:W-:Y:S01]  /*0b50*/  ULDC UR10, c[0x0][0x24c] ;  /* 0x00009300000a7ab9 */ /* 0x000fe20000000800 */
[----:B------:R-:W-:Y:S01]  /*0b60*/  ULDC UR11, c[0x0][0x22c] ;  /* 0x00008b00000b7ab9 */ /* 0x000fe20000000800 */
[----:B------:R-:W-:Y:S01]  /*0b70*/  ULDC UR16, c[0x0][0x2bc] ;  /* 0x0000af0000107ab9 */ /* 0x000fe20000000800 */
[----:B------:R-:W-:Y:S01]  /*0b80*/  ULDC.64 UR12, c[0x0][0x230] ;  /* 0x00008c00000c7ab9 */ /* 0x000fe20000000a00 */
[----:B------:R1:W3:Y:S01]  /*0b90*/  LDG.E R12, desc[UR8][R12.64] ;  /* 0x000000080c0c7981 */ /* 0x0002e2000c1e1900 */
[----:B------:R-:W2:Y:S01]  /*0ba0*/  LDC.64 R4, c[0x0][0x250] ;  /* 0x00009400ff047b82 */ /* 0x000ea20000000a00 */
[----:B----4-:R-:W-:Y:S01]  /*0bb0*/  IMAD.WIDE R8, R9, 0x4, R6 ;  /* 0x0000000409087825 */ /* 0x010fe200078e0206 */
[----:B------:R-:W-:Y:S01]  /*0bc0*/  ULDC.64 UR14, c[0x0][0x210] ;  /* 0x00008400000e7ab9 */ /* 0x000fe20000000a00 */
[----:B------:R-:W-:-:S04]  /*0bd0*/  ULDC.64 UR18, c[0x0][0x2a0] ;  /* 0x0000a80000127ab9 */ /* 0x000fc80000000a00 */
[----:B------:R4:W4:Y:S01]  /*0be0*/  LDG.E R9, desc[UR8][R8.64] ;  /* 0x0000000808097981 */ /* 0x000922000c1e1900 */
[----:B------:R-:W1:Y:S01]  /*0bf0*/  LDC R17, c[0x0][0x228] ;  /* 0x00008a00ff117b82 */ /* 0x000e620000000800 */
[----:B--2---:R-:W-:-:S05]  /*0c00*/  IMAD.WIDE R4, R15, 0x4, R4 ;  /* 0x000000040f047825 */ /* 0x004fca00078e0204 */
[----:B------:R2:W5:Y:S01]  /*0c10*/  LDG.E R6, desc[UR8][R4.64] ;  /* 0x0000000804067981 */ /* 0x000562000c1e1900 */
[----:B------:R-:W0:Y:S01]  /*0c20*/  S2R R7, SR_TID.X ;  /* 0x0000000000077919 */ /* 0x000e220000002100 */
[----:B------:R-:W-:Y:S02]  /*0c30*/  IMAD.MOV.U32 R11, RZ, RZ, 0x3f800000 ;  /* 0x3f800000ff0b7424 */ /* 0x000fe400078e00ff */
[----:B-----5:R-:W-:Y:S01]  /*0c40*/  @P0 IMAD.U32 R11, R3, 0x10000, RZ ;  /* 0x00010000030b0824 */ /* 0x020fe200078e00ff */
[----:B------:R-:W-:Y:S01]  /*0c50*/  BSSY B0, `(.L_x_436) ;  /* 0x0000040000007945 */ /* 0x000fe20003800000 */
[----:B-1----:R-:W-:Y:S01]  /*0c60*/  IMAD R13, R17, UR6, RZ ;  /* 0x00000006110d7c24 */ /* 0x002fe2000f8e02ff */
[----:B------:R-:W-:Y:S02]  /*0c70*/  ULDC UR5, c[0x0][0x10] ;  /* 0x0000040000057ab9 */ /* 0x000fe40000000800 */
[----:B------:R-:W-:Y:S01]  /*0c80*/  UIMAD UR4, UR4, UR5, URZ ;  /* 0x00000005040472a4 */ /* 0x000fe2000f8e023f */
[C---:B---3--:R-:W-:Y:S01]  /*0c90*/  FMUL.FTZ R15, R10.reuse, R10 ;  /* 0x0000000a0a0f7220 */ /* 0x048fe20000410000 */
[----:B----4-:R-:W-:Y:S01]  /*0ca0*/  FMUL.FTZ R8, R10, R11 ;  /* 0x0000000b0a087220 */ /* 0x010fe20000410000 */
[----:B------:R-:W-:-:S02]  /*0cb0*/  IMAD R11, R14, UR6, RZ ;  /* 0x000000060e0b7c24 */ /* 0x000fc4000f8e02ff */
[----:B------:R-:W-:-:S04]  /*0cc0*/  FMUL.FTZ R12, R12, R15 ;  /* 0x0000000f0c0c7220 */ /* 0x000fc80000410000 */
[----:B------:R-:W-:Y:S01]  /*0cd0*/  FMUL.FTZ R10, R2, R12 ;  /* 0x0000000c020a7220 */ /* 0x000fe20000410000 */
[----:B0-----:R-:W-:Y:S02]  /*0ce0*/  IMAD R12, R16, UR6, RZ ;  /* 0x00000006100c7c24 */ /* 0x001fe4000f8e02ff */
[----:B--2---:R-:W-:-:S07]  /*0cf0*/  FMUL.FTZ R9, R2, R9 ;  /* 0x0000000902097220 */ /* 0x004fce0000410000 */
.L_x_440:
[----:B0-----:R-:W0:Y:S01]  /*0d00*/  LDC R14, c[0x0][0x220] ;  /* 0x00008800ff0e7b82 */ /* 0x001e220000000800 */
[----:B------:R-:W-:Y:S01]  /*0d10*/  BSSY B1, `(.L_x_437) ;  /* 0x000002f000017945 */ /* 0x000fe20003800000 */
[----:B0-----:R-:W-:-:S13]  /*0d20*/  ISETP.GE.AND P0, PT, R7, R14, PT ;  /* 0x0000000e0700720c */ /* 0x001fda0003f06270 */
[----:B------:R-:W-:Y:S05]  /*0d30*/  @P0 BRA `(.L_x_438) ;  /* 0x0000000000b00947 */ /* 0x000fea0003800000 */
[----:B------:R-:W-:Y:S01]  /*0d40*/  ULDC UR5, c[0x0][0x224] ;  /* 0x0000890000057ab9 */ /* 0x000fe20000000800 */
[----:B------:R-:W-:Y:S01]  /*0d50*/  ULDC UR6, c[0x0][0x244] ;  /* 0x0000910000067ab9 */ /* 0x000fe20000000800 */
[C---:B------:R-:W-:Y:S01]  /*0d60*/  IMAD R2, R0.reuse, UR5, RZ ;  /* 0x0000000500027c24 */ /* 0x040fe2000f8e02ff */
[----:B------:R-:W-:Y:S01]  /*0d70*/  ULDC UR5, c[0x0][0x2b4] ;  /* 0x0000ad0000057ab9 */ /* 0x000fe20000000800 */
[C---:B------:R-:W-:Y:S02]  /*0d80*/  IMAD R3, R0.reuse, UR6, RZ ;  /* 0x0000000600037c24 */ /* 0x040fe4000f8e02ff */
[----:B------:R-:W-:Y:S01]  /*0d90*/  IMAD R4, R0, UR5, RZ ;  /* 0x0000000500047c24 */ /* 0x000fe2000f8e02ff */
[----:B------:R-:W-:Y:S01]  /*0da0*/  SHF.R.S32.HI R18, RZ, 0x1f, R2 ;  /* 0x0000001fff127819 */ /* 0x000fe20000011402 */
[----:B------:R-:W-:Y:S01]  /*0db0*/  IMAD.MOV.U32 R21, RZ, RZ, R7 ;  /* 0x000000ffff157224 */ /* 0x000fe200078e0007 */
[----:B------:R-:W-:Y:S02]  /*0dc0*/  IADD3 R15, P0, R13, R2, RZ ;  /* 0x000000020d0f7210 */ /* 0x000fe40007f1e0ff */
[----:B------:R-:W-:-:S02]  /*0dd0*/  IADD3 R16, P1, R12, R3, RZ ;  /* 0x000000030c107210 */ /* 0x000fc40007f3e0ff */
[----:B------:R-:W-:Y:S02]  /*0de0*/  IADD3 R17, P2, R11, R4, RZ ;  /* 0x000000040b117210 */ /* 0x000fe40007f5e0ff */
[----:B------:R-:W-:Y:S02]  /*0df0*/  SHF.R.S32.HI R3, RZ, 0x1f, R3 ;  /* 0x0000001fff037819 */ /* 0x000fe40000011403 */
[----:B------:R-:W-:Y:S02]  /*0e00*/  SHF.R.S32.HI R4, RZ, 0x1f, R4 ;  /* 0x0000001fff047819 */ /* 0x000fe40000011404 */
[----:B------:R-:W-:Y:S02]  /*0e10*/  LEA.HI.X.SX32 R19, R13, R18, 0x1, P0 ;  /* 0x000000120d137211 */ /* 0x000fe400000f0eff */
[----:B------:R-:W-:Y:S02]  /*0e20*/  LEA.HI.X.SX32 R20, R12, R3, 0x1, P1 ;  /* 0x000000030c147211 */ /* 0x000fe400008f0eff */
[----:B------:R-:W-:-:S07]  /*0e30*/  LEA.HI.X.SX32 R18, R11, R4, 0x1, P2 ;  /* 0x000000040b127211 */ /* 0x000fce00010f0eff */
.L_x_439:
[C---:B0-----:R-:W-:Y:S02]  /*0e40*/  IMAD R3, R21.reuse, UR10, RZ ;  /* 0x0000000a15037c24 */ /* 0x041fe4000f8e02ff */
[----:B------:R-:W-:-:S03]  /*0e50*/  IMAD R2, R21, UR11, RZ ;  /* 0x0000000b15027c24 */ /* 0x000fc6000f8e02ff */
[C---:B------:R-:W-:Y:S02]  /*0e60*/  IADD3 R23, P0, R3.reuse, R16, RZ ;  /* 0x0000001003177210 */ /* 0x040fe40007f1e0ff */
[C---:B------:R-:W-:Y:S02]  /*0e70*/  IADD3 R5, P1, R2.reuse, R15, RZ ;  /* 0x0000000f02057210 */ /* 0x040fe40007f3e0ff */
[----:B------:R-:W-:Y:S02]  /*0e80*/  LEA.HI.X.SX32 R24, R3, R20, 0x1, P0 ;  /* 0x0000001403187211 */ /* 0x000fe400000f0eff */
[----:B------:R-:W-:Y:S02]  /*0e90*/  LEA.HI.X.SX32 R22, R2, R19, 0x1, P1 ;  /* 0x0000001302167211 */ /* 0x000fe400008f0eff */
[----:B------:R-:W-:Y:S02]  /*0ea0*/  LEA R2, P0, R23, UR12, 0x1 ;  /* 0x0000000c17027c11 */ /* 0x000fe4000f8008ff */
[----:B------:R-:W-:-:S02]  /*0eb0*/  LEA R4, P1, R5, UR14, 0x1 ;  /* 0x0000000e05047c11 */ /* 0x000fc4000f8208ff */
[----:B------:R-:W-:Y:S02]  /*0ec0*/  LEA.HI.X R3, R23, UR13, R24, 0x1, P0 ;  /* 0x0000000d17037c11 */ /* 0x000fe400080f0c18 */
[----:B------:R-:W-:-:S03]  /*0ed0*/  LEA.HI.X R5, R5, UR15, R22, 0x1, P1 ;  /* 0x0000000f05057c11 */ /* 0x000fc600088f0c16 */
[----:B------:R-:W2:Y:S04]  /*0ee0*/  LDG.E.U16 R2, desc[UR8][R2.64] ;  /* 0x0000000802027981 */ /* 0x000ea8000c1e1500 */
[----:B------:R-:W3:Y:S01]  /*0ef0*/  LDG.E.U16 R4, desc[UR8][R4.64] ;  /* 0x0000000804047981 */ /* 0x000ee2000c1e1500 */
[----:B--2---:R-:W-:Y:S02]  /*0f00*/  IMAD.U32 R22, R2, 0x10000, RZ ;  /* 0x0001000002167824 */ /* 0x004fe400078e00ff */
[----:B---3--:R-:W-:Y:S02]  /*0f10*/  IMAD.U32 R25, R4, 0x10000, RZ ;  /* 0x0001000004197824 */ /* 0x008fe400078e00ff */
[----:B------:R-:W-:Y:S01]  /*0f20*/  FADD.FTZ R23, -R9, R22 ;  /* 0x0000001609177221 */ /* 0x000fe20000010100 */
[----:B------:R-:W-:-:S02]  /*0f30*/  IMAD R22, R21, UR16, RZ ;  /* 0x0000001015167c24 */ /* 0x000fc4000f8e02ff */
[----:B------:R-:W-:Y:S01]  /*0f40*/  FADD.FTZ R25, -R6, R25 ;  /* 0x0000001906197221 */ /* 0x000fe20000010100 */
[----:B------:R-:W-:Y:S02]  /*0f50*/  VIADD R21, R21, UR7 ;  /* 0x0000000715157c36 */ /* 0x000fe40008000000 */
[----:B------:R-:W-:Y:S01]  /*0f60*/  IADD3 R24, P0, R22, R17, RZ ;  /* 0x0000001116187210 */ /* 0x000fe20007f1e0ff */
[----:B------:R-:W-:-:S03]  /*0f70*/  FFMA.FTZ R23, -R10, R25, R23 ;  /* 0x000000190a177223 */ /* 0x000fc60000010117 */
[----:B------:R-:W-:Y:S01]  /*0f80*/  LEA.HI.X.SX32 R25, R22, R18, 0x1, P0 ;  /* 0x0000001216197211 */ /* 0x000fe200000f0eff */
[----:B------:R-:W-:Y:S01]  /*0f90*/  FMUL.FTZ R23, R8, R23 ;  /* 0x0000001708177220 */ /* 0x000fe20000410000 */
[----:B------:R-:W-:-:S04]  /*0fa0*/  LEA R2, P0, R24, UR18, 0x1 ;  /* 0x0000001218027c11 */ /* 0x000fc8000f8008ff */
[----:B------:R-:W-:Y:S02]  /*0fb0*/  F2FP.BF16.F32.PACK_AB R23, RZ, R23 ;  /* 0x00000017ff17723e */ /* 0x000fe400000010ff */
[----:B------:R-:W-:Y:S02]  /*0fc0*/  LEA.HI.X R3, R24, UR19, R25, 0x1, P0 ;  /* 0x0000001318037c11 */ /* 0x000fe400080f0c19 */
[----:B------:R-:W-:-:S03]  /*0fd0*/  ISETP.GE.AND P0, PT, R21, R14, PT ;  /* 0x0000000e1500720c */ /* 0x000fc60003f06270 */
[----:B------:R0:W-:Y:S10]  /*0fe0*/  STG.E.U16 desc[UR8][R2.64], R23 ;  /* 0x0000001702007986 */ /* 0x0001f4000c101508 */
[----:B------:R-:W-:Y:S05]  /*0ff0*/  @!P0 BRA `(.L_x_439) ;  /* 0xfffffffc00908947 */ /* 0x000fea000383ffff */
.L_x_438:
[----:B------:R-:W-:Y:S05]  /*1000*/  BSYNC B1 ;  /* 0x0000000000017941 */ /* 0x000fea0003800000 */
.L_x_437:
[----:B------:R-:W-:Y:S01]  /*1010*/  VIADD R0, R0, UR4 ;  /* 0x0000000400007c36 */ /* 0x000fe20008000000 */
[----:B------:R-:W-:-:S04]  /*1020*/  ULDC UR5, c[0x0][0x218] ;  /* 0x0000860000057ab9 */ /* 0x000fc80000000800 */
[----:B------:R-:W-:-:S13]  /*1030*/  ISETP.GE.AND P0, PT, R0, UR5, PT ;  /* 0x0000000500007c0c */ /* 0x000fda000bf06270 */
[----:B------:R-:W-:Y:S05]  /*1040*/  @!P0 BRA `(.L_x_440) ;  /* 0xfffffffc002c8947 */ /* 0x000fea000383ffff */
[----:B------:R-:W-:Y:S05]  /*1050*/  BSYNC B0 ;  /* 0x0000000000007941 */ /* 0x000fea0003800000 */
.L_x_436:
[----:B------:R-:W-:Y:S05]  /*1060*/  EXIT ;  /* 0x000000000000794d */ /* 0x000fea0003800000 */
.L_x_441:
        /* <DEDUP_REMOVED lines=9> */
.L_x_28278:


//--------------------- .text._ZN2at6native32batch_norm_backward_elemt_kernelIN3c108BFloat16EffiEEvNS_27GenericPackedTensorAccessorIT_Lm3ENS_16DefaultPtrTraitsET2_EES8_NS4_IT1_Lm1ES6_S7_EESA_NS4_IT0_Lm1ES6_S7_EESA_SA_S8_PKii --------------------------
	.section	.text._ZN2at6native32batch_norm_backward_elemt_kernelIN3c108BFloat16EffiEEvNS_27GenericPackedTensorAccessorIT_Lm3ENS_16DefaultPtrTraitsET2_EES8_NS4_IT1_Lm1ES6_S7_EESA_NS4_IT0_Lm1ES6_S7_EESA_SA_S8_PKii,"ax",@progbits
	.align	128
        .global         _ZN2at6native32batch_norm_backward_elemt_kernelIN3c108BFloat16EffiEEvNS_27GenericPackedTensorAccessorIT_Lm3ENS_16DefaultPtrTraitsET2_EES8_NS4_IT1_Lm1ES6_S7_EESA_NS4_IT0_Lm1ES6_S7_EESA_SA_S8_PKii
        .type           _ZN2at6native32batch_norm_backward_elemt_kernelIN3c108BFloat16EffiEEvNS_27GenericPackedTensorAccessorIT_Lm3ENS_16DefaultPtrTraitsET2_EES8_NS4_IT1_Lm1ES6_S7_EESA_NS4_IT0_Lm1ES6_S7_EESA_SA_S8_PKii,@function
        .size           _ZN2at6native32batch_norm_backward_elemt_kernelIN3c108BFloat16EffiEEvNS_27GenericPackedTensorAccessorIT_Lm3ENS_16DefaultPtrTraitsET2_EES8_NS4_IT1_Lm1ES6_S7_EESA_NS4_IT0_Lm1ES6_S7_EESA_SA_S8_PKii,(.L_x_28279 - _ZN2at6native32batch_norm_backward_elemt_kernelIN3c108BFloat16EffiEEvNS_27GenericPackedTensorAccessorIT_Lm3ENS_16DefaultPtrTraitsET2_EES8_NS4_IT1_Lm1ES6_S7_EESA_NS4_IT0_Lm1ES6_S7_EESA_SA_S8_PKii)
        .other          _ZN2at6native32batch_norm_backward_elemt_kernelIN3c108BFloat16EffiEEvNS_27GenericPackedTensorAccessorIT_Lm3ENS_16DefaultPtrTraitsET2_EES8_NS4_IT1_Lm1ES6_S7_EESA_NS4_IT0_Lm1ES6_S7_EESA_SA_S8_PKii,@"STO_CUDA_ENTRY STV_DEFAULT"
_ZN2at6native32batch_norm_backward_elemt_kernelIN3c108BFloat16EffiEEvNS_27GenericPackedTensorAccessorIT_Lm3ENS_16DefaultPtrTraitsET2_EES8_NS4_IT1_Lm1ES6_S7_EESA_NS4_IT0_Lm1ES6_S7_EESA_SA_S8_PKii:
.text._ZN2at6native32batch_norm_backward_elemt_kernelIN3c108BFloat16EffiEEvNS_27GenericPackedTensorAccessorIT_Lm3ENS_16DefaultPtrTraitsET2_EES8_NS4_IT1_Lm1ES6_S7_EESA_NS4_IT0_Lm1ES6_S7_EESA_SA_S8_PKii:
        /* <DEDUP_REMOVED lines=24> */
.L_x_446:
        /* <DEDUP_REMOVED lines=54> */
.L_x_445:
        /* <DEDUP_REMOVED lines=31> */
.L_x_447:
[----:B------:R-:W-:-:S13]  /*06d0*/  ISETP.NE.OR P0, PT, R6, RZ, P0 ;  /* 0x000000ff0600720c */ /* 0x000fda0000705670 */
[----:B------:R-:W-:Y:S05]  /*06e0*/  @!P0 BRA `(.L_x_443) ;  /* 0x00000000004c8947 */ /* 0x000fea0003800000 */
.L_x_444:
        /* <DEDUP_REMOVED lines=19> */
.L_x_443:
[----:B------:R-:W-:-:S13]  /*0820*/  ISETP.NE.AND P0, PT, R0, RZ, PT ;  /* 0x000000ff0000720c */ /* 0x000fda0003f05270 */
[----:B------:R-:W-:Y:S05]  /*0830*/  @!P0 BRA `(.L_x_448) ;  /* 0x0000000000308947 */ /* 0x000fea0003800000 */
[----:B------:R-:W-:Y:S02]  /*0840*/  ULDC.64 UR6, c[0x0][0x2c0] ;  /* 0x0000b00000067ab9 */ /* 0x000fe40000000a00 */
[----:B------:R-:W-:-:S12]  /*0850*/  UIMAD.WIDE UR4, UR4, 0x4, UR6 ;  /* 0x00000004040478a5 */ /* 0x000fd8000f8e0206 */
.L_x_449:
        /* <DEDUP_REMOVED lines=10> */
.L_x_448:
[----:B------:R0:W1:Y:S02]  /*0900*/  I2F.S64 R2, R4 ;  /* 0x0000000400027312 */ /* 0x0000640000301400 */
.L_x_442:
        /* <DEDUP_REMOVED lines=19> */
[----:B0-----:R-:W-:-:S04]  /*0a40*/  @P0 IMAD.WIDE R4, R3, 0x4, R4 ;  /* 0x0000000403040825 */ /* 0x001fc800078e0204 */
[----:B------:R-:W-:-:S06]  /*0a50*/  IMAD.MOV.U32 R3, RZ, RZ, 0x3f800000 ;  /* 0x3f800000ff037424 */ /* 0x000fcc00078e00ff */
[----:B------:R0:W5:Y:S01]  /*0a60*/  @P0 LDG.E R3, desc[UR8][R4.64] ;  /* 0x0000000804030981 */ /* 0x000162000c1e1900 */
[----:B------:R-:W-:Y:S02]  /*0a70*/  IMAD R15, R15, UR6, RZ ;  /* 0x000000060f0f7c24 */ /* 0x000fe4000f8e02ff */
[----:B-1----:R-:W-:Y:S02]  /*0a80*/  IMAD R11, R11, UR6, RZ ;  /* 0x000000060b0b7c24 */ /* 0x002fe4000f8e02ff */
[----:B--2---:R-:W-:Y:S01]  /*0a90*/  IMAD R17, R17, UR6, RZ ;  /* 0x0000000611117c24 */ /* 0x004fe2000f8e02ff */
[----:B------:R-:W-:Y:S06]  /*0aa0*/  @P1 EXIT ;  /* 0x000000000000194d */ /* 0x000fec0003800000 */
[----:B0-----:R-:W0:Y:S01]  /*0ab0*/  LDC R4, c[0x0][0x29c] ;  /* 0x0000a700ff047b82 */ /* 0x001e220000000800 */
[----:B------:R-:W-:-:S07]  /*0ac0*/  IMAD.WIDE R8, R17, 0x4, R8 ;  /* 0x0000000411087825 */ /* 0x000fce00078e0208 */
[----:B------:R-:W1:Y:S01]  /*0ad0*/  LDC.64 R12, c[0x0][0x290] ;  /* 0x0000a400ff0c7b82 */ /* 0x000e620000000a00 */
[----:B------:R-:W2:Y:S07]  /*0ae0*/  LDG.E R8, desc[UR8][R8.64] ;  /* 0x0000000808087981 */ /* 0x000eae000c1e1900 */
[----:B------:R-:W3:Y:S01]  /*0af0*/  LDC.64 R6, c[0x0][0x280] ;  /* 0x0000a000ff067b82 */ /* 0x000ee20000000a00 */
[----:B------:R-:W4:Y:S07]  /*0b00*/  MUFU.RCP R19, R2 ;  /* 0x0000000200137308 */ /* 0x000f2e0000001000 */
[----:B------:R-:W4:Y:S01]  /*0b10*/  LDC R16, c[0x0][0x248] ;  /* 0x00009200ff107b82 */ /* 0x000f220000000800 */
[----:B0-----:R-:W-:Y:S01]  /*0b20*/  IMAD R17, R4, UR6, RZ ;  /* 0x0000000604117c24 */ /* 0x001fe2000f8e02ff */
[----:B------:R-:W-:Y:S01]  /*0b30*/  ULDC UR7, c[0x0][0x0] ;  /* 0x0000000000077ab9 */ /* 0x000fe20000000800 */
[----:B------:R-:W-:Y:S01]  /*0b40*/  ULDC UR10, c[0x0][0x24c] ;  /* 0x00009300000a7ab9 */ /* 0x000fe20000000800 */
[----:B------:R-:W-:Y:S01]  /*0b50*/  ULDC UR11, c[0x0][0x22c] ;  /* 0x00008b00000b7ab9 */ /* 0x000fe20000000800 */
[----:B------:R-:W-:Y:S01]  /*0b60*/  ULDC UR16, c[0x0][0x2bc] ;  /* 0x0000af0000107ab9 */ /* 0x000fe20000000800 */
[----:B------:R-:W-:Y:S01]  /*0b70*/  ULDC.64 UR12, c[0x0][0x230] ;  /* 0x00008c00000c7ab9 */ /* 0x000fe20000000a00 */
[----:B------:R-:W-:Y:S01]  /*0b80*/  ULDC.64 UR14, c[0x0][0x210] ;  /* 0x00008400000e7ab9 */ /* 0x000fe20000000a00 */
[----:B------:R-:W0:Y:S01]  /*0b90*/  LDC.64 R4, c[0x0][0x250] ;  /* 0x00009400ff047b82 */ /* 0x000e220000000a00 */
[----:B-1----:R-:W-:Y:S01]  /*0ba0*/  IMAD.WIDE R12, R17, 0x4, R12 ;  /* 0x00000004110c7825 */ /* 0x002fe200078e020c */
[----:B------:R-:W-:-:S05]  /*0bb0*/  ULDC.64 UR18, c[0x0][0x2a0] ;  /* 0x0000a80000127ab9 */ /* 0x000fca0000000a00 */
[----:B------:R1:W4:Y:S01]  /*0bc0*/  LDG.E R12, desc[UR8][R12.64] ;  /* 0x000000080c0c7981 */ /* 0x000322000c1e1900 */
[----:B---3--:R-:W-:Y:S01]  /*0bd0*/  IMAD.WIDE R10, R11, 0x4, R6 ;  /* 0x000000040b0a7825 */ /* 0x008fe200078e0206 */
[----:B------:R-:W1:Y:S05]  /*0be0*/  LDC R17, c[0x0][0x228] ;  /* 0x00008a00ff117b82 */ /* 0x000e6a0000000800 */
[----:B------:R3:W4:Y:S01]  /*0bf0*/  LDG.E R10, desc[UR8][R10.64] ;  /* 0x000000080a0a7981 */ /* 0x000722000c1e1900 */
[----:B0-----:R-:W-:Y:S02]  /*0c00*/  IMAD.WIDE R4, R15, 0x4, R4 ;  /* 0x000000040f047825 */ /* 0x001fe400078e0204 */
[----:B------:R-:W3:Y:S03]  /*0c10*/  LDC R15, c[0x0][0x2b8] ;  /* 0x0000ae00ff0f7b82 */ /* 0x000ee60000000800 */
[----:B------:R0:W5:Y:S01]  /*0c20*/  LDG.E R6, desc[UR8][R4.64] ;  /* 0x0000000804067981 */ /* 0x000162000c1e1900 */
[----:B------:R-:W0:Y:S01]  /*0c30*/  S2R R7, SR_TID.X ;  /* 0x0000000000077919 */ /* 0x000e220000002100 */
[----:B------:R-:W-:Y:S01]  /*0c40*/  BSSY B0, `(.L_x_450) ;  /* 0x0000040000007945 */ /* 0x000fe20003800000 */
[----:B-1----:R-:W-:Y:S01]  /*0c50*/  IMAD R13, R17, UR6, RZ ;  /* 0x00000006110d7c24 */ /* 0x002fe2000f8e02ff */
[----:B------:R-:W-:-:S02]  /*0c60*/  ULDC UR5, c[0x0][0x10] ;  /* 0x0000040000057ab9 */ /* 0x000fc40000000800 */
[----:B------:R-:W-:Y:S01]  /*0c70*/  UIMAD UR4, UR4, UR5, URZ ;  /* 0x00000005040472a4 */ /* 0x000fe2000f8e023f */
[----:B---3--:R-:W-:Y:S02]  /*0c80*/  IMAD R11, R15, UR6, RZ ;  /* 0x000000060f0b7c24 */ /* 0x008fe4000f8e02ff */
[C---:B--2---:R-:W-:Y:S01]  /*0c90*/  FMUL.FTZ R9, R8.reuse, R8 ;  /* 0x0000000808097220 */ /* 0x044fe20000410000 */
[----:B-----5:R-:W-:-:S03]  /*0ca0*/  FMUL.FTZ R8, R8, R3 ;  /* 0x0000000308087220 */ /* 0x020fc60000410000 */
[----:B----4-:R-:W-:Y:S01]  /*0cb0*/  FMUL.FTZ R14, R12, R9 ;  /* 0x000000090c0e7220 */ /* 0x010fe20000410000 */
[----:B------:R-:W-:Y:S02]  /*0cc0*/  IMAD R12, R16, UR6, RZ ;  /* 0x00000006100c7c24 */ /* 0x000fe4000f8e02ff */
[C---:B------:R-:W-:Y:S01]  /*0cd0*/  FMUL.FTZ R9, R19.reuse, R10 ;  /* 0x0000000a13097220 */ /* 0x040fe20000410000 */
[----:B0-----:R-:W-:-:S07]  /*0ce0*/  FMUL.FTZ R10, R19, R14 ;  /* 0x0000000e130a7220 */ /* 0x001fce0000410000 */
.L_x_454:
        /* <DEDUP_REMOVED lines=20> */
.L_x_453:
        /* <DEDUP_REMOVED lines=28> */
.L_x_452:
[----:B------:R-:W-:Y:S05]  /*0ff0*/  BSYNC B1 ;  /* 0x0000000000017941 */ /* 0x000fea0003800000 */
.L_x_451:
[----:B------:R-:W-:Y:S01]  /*1000*/  VIADD R0, R0, UR4 ;  /* 0x0000000400007c36 */ /* 0x000fe20008000000 */
[----:B------:R-:W-:-:S04]  /*1010*/  ULDC UR5, c[0x0][0x218] ;  /* 0x0000860000057ab9 */ /* 0x000fc80000000800 */
[----:B------:R-:W-:-:S13]  /*1020*/  ISETP.GE.AND P0, PT, R0, UR5, PT ;  /* 0x0000000500007c0c */ /* 0x000fda000bf06270 */
[----:B------:R-:W-:Y:S05]  /*1030*/  @!P0 BRA `(.L_x_454) ;  /* 0xfffffffc002c8947 */ /* 0x000fea000383ffff */
[----:B------:R-:W-:Y:S05]  /*1040*/  BSYNC B0 ;  /* 0x0000000000007941 */ /* 0x000fea0003800000 */
.L_x_450:
[----:B------:R-:W-:Y:S05]  /*1050*/  EXIT ;  /* 0x000000000000794d */ /* 0x000fea0003800000 */
.L_x_455:
        /* <DEDUP_REMOVED lines=10> */
.L_x_28279:


//--------------------- .text._ZN2at6native32batch_norm_backward_elemt_kernelIN3c104HalfES3_flEEvNS_27GenericPackedTensorAccessorIT_Lm3ENS_16DefaultPtrTraitsET2_EES8_NS4_IT1_Lm1ES6_S7_EESA_NS4_IT0_Lm1ES6_S7_EESA_SA_S8_PKii --------------------------
	.section	.text._ZN2at6native32batch_norm_backward_elemt_kernelIN3c104HalfES3_flEEvNS_27GenericPackedTensorAccessorIT_Lm3ENS_16DefaultPtrTraitsET2_EES8_NS4_IT1_Lm1ES6_S7_EESA_NS4_IT0_Lm1ES6_S7_EESA_SA_S8_PKii,"ax",@progbits
	.align	128
        .global         _ZN2at6native32batch_norm_backward_elemt_kernelIN3c104HalfES3_flEEvNS_27GenericPackedTensorAccessorIT_Lm3ENS_16DefaultPtrTraitsET2_EES8_NS4_IT1_Lm1ES6_S7_EESA_NS4_IT0_Lm1ES6_S7_EESA_SA_S8_PKii
        .type           _ZN2at6native32batch_norm_backward_elemt_kernelIN3c104HalfES3_flEEvNS_27GenericPackedTensorAccessorIT_Lm3ENS_16DefaultPtrTraitsET2_EES8_NS4_IT1_Lm1ES6_S7_EESA_NS4_IT0_Lm1ES6_S7_EESA_SA_S8_PKii,@function
        .size           _ZN2at6native32batch_norm_backward_elemt_kernelIN3c104HalfES3_flEEvNS_27GenericPackedTensorAccessorIT_Lm3ENS_16DefaultPtrTraitsET2_EES8_NS4_IT1_Lm1ES6_S7_EESA_NS4_IT0_Lm1ES6_S7_EESA_SA_S8_PKii,(.L_x_28280 - _ZN2at6native32batch_norm_backward_elemt_kernelIN3c104HalfES3_flEEvNS_27GenericPackedTensorAccessorIT_Lm3ENS_16DefaultPtrTraitsET2_EES8_NS4_IT1_Lm1ES6_S7_EESA_NS4_IT0_Lm1ES6_S7_EESA_SA_S8_PKii)
        .other          _ZN2at6native32batch_norm_backward_elemt_kernelIN3c104HalfES3_flEEvNS_27GenericPackedTensorAccessorIT_Lm3ENS_16DefaultPtrTraitsET2_EES8_NS4_IT1_Lm1ES6_S7_EESA_NS4_IT0_Lm1ES6_S7_EESA_SA_S8_PKii,@"STO_CUDA_ENTRY STV_DEFAULT"
_ZN2at6native32batch_norm_backward_elemt_kernelIN3c104HalfES3_flEEvNS_27GenericPackedTensorAccessorIT_Lm3ENS_16DefaultPtrTraitsET2_EES8_NS4_IT1_Lm1ES6_S7_EESA_NS4_IT0_Lm1ES6_S7_EESA_SA_S8_PKii:
.text._ZN2at6native32batch_norm_backward_elemt_kernelIN3c104HalfES3_flEEvNS_27GenericPackedTensorAccessorIT_Lm3ENS_16DefaultPtrTraitsET2_EES8_NS4_IT1_Lm1ES6_S7_EESA_NS4_IT0_Lm1ES6_S7_EESA_SA_S8_PKii:
        /* <DEDUP_REMOVED lines=24> */
.L_x_460:
        /* <DEDUP_REMOVED lines=54> */
.L_x_459:
        /* <DEDUP_REMOVED lines=31> */
.L_x_461:
[----:B------:R-:W-:-:S13]  /*06d0*/  ISETP.NE.OR P0, PT, R6, RZ, P0 ;  /* 0x000000ff0600720c */ /* 0x000fda0000705670 */
[----:B------:R-:W-:Y:S05]  /*06e0*/  @!P0 BRA `(.L_x_457) ;  /* 0x00000000004c8947 */ /* 0x000fea0003800000 */
.L_x_458:
        /* <DEDUP_REMOVED lines=19> */
.L_x_457:
[----:B------:R-:W-:-:S13]  /*0820*/  ISETP.NE.AND P0, PT, R0, RZ, PT ;  /* 0x000000ff0000720c */ /* 0x000fda0003f05270 */
[----:B------:R-:W-:Y:S05]  /*0830*/  @!P0 BRA `(.L_x_462) ;  /* 0x0000000000308947 */ /* 0x000fea0003800000 */
[----:B------:R-:W-:Y:S02]  /*0840*/  ULDC.64 UR6, c[0x0][0x330] ;  /* 0x0000cc0000067ab9 */ /* 0x000fe40000000a00 */
[----:B------:R-:W-:-:S12]  /*0850*/  UIMAD.WIDE UR4, UR4, 0x4, UR6 ;  /* 0x00000004040478a5 */ /* 0x000fd8000f8e0206 */
.L_x_463:
        /* <DEDUP_REMOVED lines=10> */
.L_x_462:
[----:B------:R0:W1:Y:S02]  /*0900*/  I2F.S64 R2, R4 ;  /* 0x0000000400027312 */ /* 0x0000640000301400 */
.L_x_456:
        /* <DEDUP_REMOVED lines=56> */
[----:B------:R-:W-:Y:S01]  /*0c90*/  IMAD.MOV.U32 R13, RZ, RZ, 0x3f800000 ;  /* 0x3f800000ff0d7424 */ /* 0x000fe200078e00ff */
        /* <DEDUP_REMOVED lines=12> */
[----:B-----5:R-:W-:Y:S01]  /*0d60*/  @P0 HADD2.F32 R13, -RZ, R12.H0_H0 ;  /* 0x2000000cff0d0230 */ /* 0x020fe20000004100 */
        /* <DEDUP_REMOVED lines=12> */
[----:B------:R-:W-:Y:S01]  /*0e30*/  ULDC.64 UR30, c[0x0][0x2f8] ;  /* 0x0000be00001e7ab9 */ /* 0x000fe20000000a00 */
[C---:B--2---:R-:W-:Y:S01]  /*0e40*/  FMUL.FTZ R9, R8.reuse, R8 ;  /* 0x0000000808097220 */ /* 0x044fe20000410000 */
[----:B-1----:R-:W-:Y:S01]  /*0e50*/  FMUL.FTZ R2, R8, R13 ;  /* 0x0000000d08027220 */ /* 0x002fe20000410000 */
[----:B---3--:R-:W-:Y:S01]  /*0e60*/  FMUL.FTZ R4, R15, R6 ;  /* 0x000000060f047220 */ /* 0x008fe20000410000 */
[----:B------:R-:W-:-:S02]  /*0e70*/  IMAD.MOV.U32 R6, RZ, RZ, R14 ;  /* 0x000000ffff067224 */ /* 0x000fc400078e000e */
[----:B----4-:R-:W-:-:S04]  /*0e80*/  FMUL.FTZ R5, R10, R9 ;  /* 0x000000090a057220 */ /* 0x010fc80000410000 */
[----:B------:R-:W-:-:S07]  /*0e90*/  FMUL.FTZ R5, R15, R5 ;  /* 0x000000050f057220 */ /* 0x000fce0000410000 */
.L_x_468:
        /* <DEDUP_REMOVED lines=28> */
.L_x_467:
        /* <DEDUP_REMOVED lines=19> */
[----:B--2---:R-:W-:Y:S02]  /*1190*/  HADD2.F32 R19, -RZ, R16.H0_H0 ;  /* 0x20000010ff137230 */ /* 0x004fe40000004100 */
[----:B------:R-:W-:-:S03]  /*11a0*/  IMAD.MOV.U32 R16, RZ, RZ, R8 ;  /* 0x000000ffff107224 */ /* 0x000fc600078e0008 */
[----:B------:R-:W-:Y:S01]  /*11b0*/  FADD.FTZ R18, -R4, R19 ;  /* 0x0000001304127221 */ /* 0x000fe20000010100 */
[----:B---3--:R-:W-:-:S05]  /*11c0*/  HADD2.F32 R24, -RZ, R20.H0_H0 ;  /* 0x20000014ff187230 */ /* 0x008fca0000004100 */
[----:B------:R-:W-:-:S04]  /*11d0*/  FADD.FTZ R24, -R0, R24 ;  /* 0x0000001800187221 */ /* 0x000fc80000010100 */
[----:B------:R-:W-:Y:S01]  /*11e0*/  FFMA.FTZ R24, -R5, R24, R18 ;  /* 0x0000001805187223 */ /* 0x000fe20000010112 */
[----:B------:R-:W-:-:S04]  /*11f0*/  IMAD.WIDE.U32 R18, R29, UR28, R16 ;  /* 0x0000001c1d127c25 */ /* 0x000fc8000f8e0010 */
[----:B------:R-:W-:Y:S01]  /*1200*/  FMUL.FTZ R24, R2, R24 ;  /* 0x0000001802187220 */ /* 0x000fe20000410000 */
[----:B------:R-:W-:Y:S01]  /*1210*/  IMAD.IADD R17, R19, 0x1, R26 ;  /* 0x0000000113117824 */ /* 0x000fe200078e021a */
[----:B------:R-:W-:-:S03]  /*1220*/  LEA R16, P0, R18, UR30, 0x1 ;  /* 0x0000001e12107c11 */ /* 0x000fc6000f8008ff */
[----:B------:R-:W-:Y:S02]  /*1230*/  F2FP.F16.F32.PACK_AB R24, RZ, R24 ;  /* 0x00000018ff18723e */ /* 0x000fe400000000ff */
[----:B------:R-:W-:Y:S02]  /*1240*/  LEA.HI.X R17, R18, UR31, R17, 0x1, P0 ;  /* 0x0000001f12117c11 */ /* 0x000fe400080f0c11 */
[----:B------:R-:W-:-:S03]  /*1250*/  IADD3 R29, P0, R29, UR18, RZ ;  /* 0x000000121d1d7c10 */ /* 0x000fc6000ff1e0ff */
[----:B------:R0:W-:Y:S02]  /*1260*/  STG.E.U16 desc[UR16][R16.64], R24 ;  /* 0x0000001810007986 */ /* 0x0001e4000c101510 */
[----:B------:R-:W-:Y:S01]  /*1270*/  IMAD.X R22, RZ, RZ, R22, P0 ;  /* 0x000000ffff167224 */ /* 0x000fe200000e0616 */
[----:B------:R-:W-:-:S04]  /*1280*/  ISETP.GE.U32.AND P0, PT, R29, R14, PT ;  /* 0x0000000e1d00720c */ /* 0x000fc80003f06070 */
[----:B------:R-:W-:-:S13]  /*1290*/  ISETP.GE.AND.EX P0, PT, R22, R15, PT, P0 ;  /* 0x0000000f1600720c */ /* 0x000fda0003f06300 */
[----:B0-----:R-:W-:Y:S05]  /*12a0*/  @!P0 BRA `(.L_x_467) ;  /* 0xfffffffc006c8947 */ /* 0x001fea000383ffff */
.L_x_466:
[----:B------:R-:W-:Y:S05]  /*12b0*/  BSYNC B1 ;  /* 0x0000000000017941 */ /* 0x000fea0003800000 */
.L_x_465:
[----:B------:R-:W-:Y:S01]  /*12c0*/  IADD3 R6, P0, R6, UR12, RZ ;  /* 0x0000000c06067c10 */ /* 0x000fe2000ff1e0ff */
[----:B------:R-:W-:-:S04]  /*12d0*/  ULDC.64 UR10, c[0x0][0x218] ;  /* 0x00008600000a7ab9 */ /* 0x000fc80000000a00 */
[----:B------:R-:W-:Y:S01]  /*12e0*/  IMAD.X R7, RZ, RZ, R7, P0 ;  /* 0x000000ffff077224 */ /* 0x000fe200000e0607 */
[----:B------:R-:W-:-:S04]  /*12f0*/  ISETP.GE.U32.AND P0, PT, R6, UR10, PT ;  /* 0x0000000a06007c0c */ /* 0x000fc8000bf06070 */
[----:B------:R-:W-:-:S13]  /*1300*/  ISETP.GE.AND.EX P0, PT, R7, UR11, PT, P0 ;  /* 0x0000000b07007c0c */ /* 0x000fda000bf06300 */
[----:B------:R-:W-:Y:S05]  /*1310*/  @!P0 BRA `(.L_x_468) ;  /* 0xfffffff800e08947 */ /* 0x000fea000383ffff */
[----:B------:R-:W-:Y:S05]  /*1320*/  BSYNC B0 ;  /* 0x0000000000007941 */ /* 0x000fea0003800000 */
.L_x_464:
[----:B------:R-:W-:Y:S05]  /*1330*/  EXIT ;  /* 0x000000000000794d */ /* 0x000fea0003800000 */
.L_x_469:
        /* <DEDUP_REMOVED lines=12> */
.L_x_28280:


//--------------------- .text._ZN2at6native32batch_norm_backward_elemt_kernelIN3c104HalfEfflEEvNS_27GenericPackedTensorAccessorIT_Lm3ENS_16DefaultPtrTraitsET2_EES8_NS4_IT1_Lm1ES6_S7_EESA_NS4_IT0_Lm1ES6_S7_EESA_SA_S8_PKii --------------------------
	.section	.text._ZN2at6native32batch_norm_backward_elemt_kernelIN3c104HalfEfflEEvNS_27GenericPackedTensorAccessorIT_Lm3ENS_16DefaultPtrTraitsET2_EES8_NS4_IT1_Lm1ES6_S7_EESA_NS4_IT0_Lm1ES6_S7_EESA_SA_S8_PKii,"ax",@progbits
	.align	128
        .global         _ZN2at6native32batch_norm_backward_elemt_kernelIN3c104HalfEfflEEvNS_27GenericPackedTensorAccessorIT_Lm3ENS_16DefaultPtrTraitsET2_EES8_NS4_IT1_Lm1ES6_S7_EESA_NS4_IT0_Lm1ES6_S7_EESA_SA_S8_PKii
        .type           _ZN2at6native32batch_norm_backward_elemt_kernelIN3c104HalfEfflEEvNS_27GenericPackedTensorAccessorIT_Lm3ENS_16DefaultPtrTraitsET2_EES8_NS4_IT1_Lm1ES6_S7_EESA_NS4_IT0_Lm1ES6_S7_EESA_SA_S8_PKii,@function
        .size           _ZN2at6native32batch_norm_backward_elemt_kernelIN3c104HalfEfflEEvNS_27GenericPackedTensorAccessorIT_Lm3ENS_16DefaultPtrTraitsET2_EES8_NS4_IT1_Lm1ES6_S7_EESA_NS4_IT0_Lm1ES6_S7_EESA_SA_S8_PKii,(.L_x_28281 - _ZN2at6native32batch_norm_backward_elemt_kernelIN3c104HalfEfflEEvNS_27GenericPackedTensorAccessorIT_Lm3ENS_16DefaultPtrTraitsET2_EES8_NS4_IT1_Lm1ES6_S7_EESA_NS4_IT0_Lm1ES6_S7_EESA_SA_S8_PKii)
        .other          _ZN2at6native32batch_norm_backward_elemt_kernelIN3c104HalfEfflEEvNS_27GenericPackedTensorAccessorIT_Lm3ENS_16DefaultPtrTraitsET2_EES8_NS4_IT1_Lm1ES6_S7_EESA_NS4_IT0_Lm1ES6_S7_EESA_SA_S8_PKii,@"STO_CUDA_ENTRY STV_DEFAULT"
_ZN2at6native32batch_norm_backward_elemt_kernelIN3c104HalfEfflEEvNS_27GenericPackedTensorAccessorIT_Lm3ENS_16DefaultPtrTraitsET2_EES8_NS4_IT1_Lm1ES6_S7_EESA_NS4_IT0_Lm1ES6_S7_EESA_SA_S8_PKii:
.text._ZN2at6native32batch_norm_backward_elemt_kernelIN3c104HalfEfflEEvNS_27GenericPackedTensorAccessorIT_Lm3ENS_16DefaultPtrTraitsET2_EES8_NS4_IT1_Lm1ES6_S7_EESA_NS4_IT0_Lm1ES6_S7_EESA_SA_S8_PKii:
        /* <DEDUP_REMOVED lines=24> */
.L_x_474:
        /* <DEDUP_REMOVED lines=54> */
.L_x_473:
        /* <DEDUP_REMOVED lines=31> */
.L_x_475:
[----:B------:R-:W-:-:S13]  /*06d0*/  ISETP.NE.OR P0, PT, R6, RZ, P0 ;  /* 0x000000ff0600720c */ /* 0x000fda0000705670 */
[----:B------:R-:W-:Y:S05]  /*06e0*/  @!P0 BRA `(.L_x_471) ;  /* 0x00000000004c8947 */ /* 0x000fea0003800000 */
.L_x_472:
        /* <DEDUP_REMOVED lines=19> */
.L_x_471:
[----:B------:R-:W-:-:S13]  /*0820*/  ISETP.NE.AND P0, PT, R0, RZ, PT ;  /* 0x000000ff0000720c */ /* 0x000fda0003f05270 */
[----:B------:R-:W-:Y:S05]  /*0830*/  @!P0 BRA `(.L_x_476) ;  /* 0x0000000000308947 */ /* 0x000fea0003800000 */
[----:B------:R-:W-:Y:S02]  /*0840*/  ULDC.64 UR6, c[0x0][0x330] ;  /* 0x0000cc0000067ab9 */ /* 0x000fe40000000a00 */
[----:B------:R-:W-:-:S12]  /*0850*/  UIMAD.WIDE UR4, UR4, 0x4, UR6 ;  /* 0x00000004040478a5 */ /* 0x000fd8000f8e0206 */
.L_x_477:
        /* <DEDUP_REMOVED lines=10> */
.L_x_476:
[----:B------:R0:W1:Y:S02]  /*0900*/  I2F.S64 R2, R4 ;  /* 0x0000000400027312 */ /* 0x0000640000301400 */
.L_x_470:
        /* <DEDUP_REMOVED lines=88> */
.L_x_482:
        /* <DEDUP_REMOVED lines=28> */
.L_x_481:
        /* <DEDUP_REMOVED lines=37> */
.L_x_480:
[----:B------:R-:W-:Y:S05]  /*12a0*/  BSYNC B1 ;  /* 0x0000000000017941 */ /* 0x000fea0003800000 */
.L_x_479:
[----:B------:R-:W-:Y:S01]  /*12b0*/  IADD3 R6, P0, R6, UR12, RZ ;  /* 0x0000000c06067c10 */ /* 0x000fe2000ff1e0ff */
[----:B------:R-:W-:-:S04]  /*12c0*/  ULDC.64 UR10, c[0x0][0x218] ;  /* 0x00008600000a7ab9 */ /* 0x000fc80000000a00 */
[----:B------:R-:W-:Y:S01]  /*12d0*/  IMAD.X R7, RZ, RZ, R7, P0 ;  /* 0x000000ffff077224 */ /* 0x000fe200000e0607 */
[----:B------:R-:W-:-:S04]  /*12e0*/  ISETP.GE.U32.AND P0, PT, R6, UR10, PT ;  /* 0x0000000a06007c0c */ /* 0x000fc8000bf06070 */
[----:B------:R-:W-:-:S13]  /*12f0*/  ISETP.GE.AND.EX P0, PT, R7, UR11, PT, P0 ;  /* 0x0000000b07007c0c */ /* 0x000fda000bf06300 */
[----:B------:R-:W-:Y:S05]  /*1300*/  @!P0 BRA `(.L_x_482) ;  /* 0xfffffff800e08947 */ /* 0x000fea000383ffff */
[----:B------:R-:W-:Y:S05]  /*1310*/  BSYNC B0 ;  /* 0x0000000000007941 */ /* 0x000fea0003800000 */
.L_x_478:
[----:B------:R-:W-:Y:S05]  /*1320*/  EXIT ;  /* 0x000000000000794d */ /* 0x000fea0003800000 */
.L_x_483:
        /* <DEDUP_REMOVED lines=13> */
.L_x_28281:


//--------------------- .text._ZN2at6native32batch_norm_backward_elemt_kernelIN3c104HalfES3_fiEEvNS_27GenericPackedTensorAccessorIT_Lm3ENS_16DefaultPtrTraitsET2_EES8_NS4_IT1_Lm1ES6_S7_EESA_NS4_IT0_Lm1ES6_S7_EESA_SA_S8_PKii --------------------------
	.section	.text._ZN2at6native32batch_norm_backward_elemt_kernelIN3c104HalfES3_fiEEvNS_27GenericPackedTensorAccessorIT_Lm3ENS_16DefaultPtrTraitsET2_EES8_NS4_IT1_Lm1ES6_S7_EESA_NS4_IT0_Lm1ES6_S7_EESA_SA_S8_PKii,"ax",@progbits
	.align	128
        .global         _ZN2at6native32batch_norm_backward_elemt_kernelIN3c104HalfES3_fiEEvNS_27GenericPackedTensorAccessorIT_Lm3ENS_16DefaultPtrTraitsET2_EES8_NS4_IT1_Lm1ES6_S7_EESA_NS4_IT0_Lm1ES6_S7_EESA_SA_S8_PKii
        .type           _ZN2at6native32batch_norm_backward_elemt_kernelIN3c104HalfES3_fiEEvNS_27GenericPackedTensorAccessorIT_Lm3ENS_16DefaultPtrTraitsET2_EES8_NS4_IT1_Lm1ES6_S7_EESA_NS4_IT0_Lm1ES6_S7_EESA_SA_S8_PKii,@function
        .size           _ZN2at6native32batch_norm_backward_elemt_kernelIN3c104HalfES3_fiEEvNS_27GenericPackedTensorAccessorIT_Lm3ENS_16DefaultPtrTraitsET2_EES8_NS4_IT1_Lm1ES6_S7_EESA_NS4_IT0_Lm1ES6_S7_EESA_SA_S8_PKii,(.L_x_28282 - _ZN2at6native32batch_norm_backward_elemt_kernelIN3c104HalfES3_fiEEvNS_27GenericPackedTensorAccessorIT_Lm3ENS_16DefaultPtrTraitsET2_EES8_NS4_IT1_Lm1ES6_S7_EESA_NS4_IT0_Lm1ES6_S7_EESA_SA_S8_PKii)
        .other          _ZN2at6native32batch_norm_backward_elemt_kernelIN3c104HalfES3_fiEEvNS_27GenericPackedTensorAccessorIT_Lm3ENS_16DefaultPtrTraitsET2_EES8_NS4_IT1_Lm1ES6_S7_EESA_NS4_IT0_Lm1ES6_S7_EESA_SA_S8_PKii,@"STO_CUDA_ENTRY STV_DEFAULT"
_ZN2at6native32batch_norm_backward_elemt_kernelIN3c104HalfES3_fiEEvNS_27GenericPackedTensorAccessorIT_Lm3ENS_16DefaultPtrTraitsET2_EES8_NS4_IT1_Lm1ES6_S7_EESA_NS4_IT0_Lm1ES6_S7_EESA_SA_S8_PKii:
.text._ZN2at6native32batch_norm_backward_elemt_kernelIN3c104HalfES3_fiEEvNS_27GenericPackedTensorAccessorIT_Lm3ENS_16DefaultPtrTraitsET2_EES8_NS4_IT1_Lm1ES6_S7_EESA_NS4_IT0_Lm1ES6_S7_EESA_SA_S8_PKii:
        /* <DEDUP_REMOVED lines=24> */
.L_x_488:
        /* <DEDUP_REMOVED lines=54> */
.L_x_487:
        /* <DEDUP_REMOVED lines=31> */
.L_x_489:
[----:B------:R-:W-:-:S13]  /*06d0*/  ISETP.NE.OR P0, PT, R6, RZ, P0 ;  /* 0x000000ff0600720c */ /* 0x000fda0000705670 */
[----:B------:R-:W-:Y:S05]  /*06e0*/  @!P0 BRA `(.L_x_485) ;  /* 0x00000000004c8947 */ /* 0x000fea0003800000 */
.L_x_486:
        /* <DEDUP_REMOVED lines=19> */
.L_x_485:
[----:B------:R-:W-:-:S13]  /*0820*/  ISETP.NE.AND P0, PT, R0, RZ, PT ;  /* 0x000000ff0000720c */ /* 0x000fda0003f05270 */
[----:B------:R-:W-:Y:S05]  /*0830*/  @!P0 BRA `(.L_x_490) ;  /* 0x0000000000308947 */ /* 0x000fea0003800000 */
[----:B------:R-:W-:Y:S02]  /*0840*/  ULDC.64 UR6, c[0x0][0x2c0] ;  /* 0x0000b00000067ab9 */ /* 0x000fe40000000a00 */
[----:B------:R-:W-:-:S12]  /*0850*/  UIMAD.WIDE UR4, UR4, 0x4, UR6 ;  /* 0x00000004040478a5 */ /* 0x000fd8000f8e0206 */
.L_x_491:
        /* <DEDUP_REMOVED lines=10> */
.L_x_490:
[----:B------:R0:W1:Y:S02]  /*0900*/  I2F.S64 R2, R4 ;  /* 0x0000000400027312 */ /* 0x0000640000301400 */
.L_x_484:
        /* <DEDUP_REMOVED lines=51> */
[----:B-----5:R-:W-:Y:S01]  /*0c40*/  @P0 HADD2.F32 R11, -RZ, R3.H0_H0 ;  /* 0x20000003ff0b0230 */ /* 0x020fe20000004100 */
        /* <DEDUP_REMOVED lines=11> */
.L_x_496:
        /* <DEDUP_REMOVED lines=20> */
.L_x_495:
        /* <DEDUP_REMOVED lines=12> */
[----:B--2---:R-:W-:Y:S02]  /*0f00*/  HADD2.F32 R22, -RZ, R2.H0_H0 ;  /* 0x20000002ff167230 */ /* 0x004fe40000004100 */
[----:B---3--:R-:W-:-:S03]  /*0f10*/  HADD2.F32 R25, -RZ, R4.H0_H0 ;  /* 0x20000004ff197230 */ /* 0x008fc60000004100 */
[----:B------:R-:W-:Y:S01]  /*0f20*/  FADD.FTZ R23, -R9, R22 ;  /* 0x0000001609177221 */ /* 0x000fe20000010100 */
[C---:B------:R-:W-:Y:S02]  /*0f30*/  IMAD R22, R21.reuse, UR16, RZ ;  /* 0x0000001015167c24 */ /* 0x040fe4000f8e02ff */
[----:B------:R-:W-:Y:S02]  /*0f40*/  VIADD R21, R21, UR7 ;  /* 0x0000000715157c36 */ /* 0x000fe40008000000 */
[----:B------:R-:W-:Y:S01]  /*0f50*/  FADD.FTZ R25, -R6, R25 ;  /* 0x0000001906197221 */ /* 0x000fe20000010100 */
[----:B------:R-:W-:-:S03]  /*0f60*/  IADD3 R24, P0, R22, R17, RZ ;  /* 0x0000001116187210 */ /* 0x000fc60007f1e0ff */
[----:B------:R-:W-:Y:S01]  /*0f70*/  FFMA.FTZ R23, -R10, R25, R23 ;  /* 0x000000190a177223 */ /* 0x000fe20000010117 */
[----:B------:R-:W-:-:S03]  /*0f80*/  LEA.HI.X.SX32 R25, R22, R18, 0x1, P0 ;  /* 0x0000001216197211 */ /* 0x000fc600000f0eff */
[----:B------:R-:W-:Y:S01]  /*0f90*/  FMUL.FTZ R23, R8, R23 ;  /* 0x0000001708177220 */ /* 0x000fe20000410000 */
[----:B------:R-:W-:-:S04]  /*0fa0*/  LEA R2, P0, R24, UR18, 0x1 ;  /* 0x0000001218027c11 */ /* 0x000fc8000f8008ff */
[----:B------:R-:W-:Y:S02]  /*0fb0*/  F2FP.F16.F32.PACK_AB R23, RZ, R23 ;  /* 0x00000017ff17723e */ /* 0x000fe400000000ff */
[----:B------:R-:W-:Y:S02]  /*0fc0*/  LEA.HI.X R3, R24, UR19, R25, 0x1, P0 ;  /* 0x0000001318037c11 */ /* 0x000fe400080f0c19 */
[----:B------:R-:W-:-:S03]  /*0fd0*/  ISETP.GE.AND P0, PT, R21, R14, PT ;  /* 0x0000000e1500720c */ /* 0x000fc60003f06270 */
[----:B------:R0:W-:Y:S10]  /*0fe0*/  STG.E.U16 desc[UR8][R2.64], R23 ;  /* 0x0000001702007986 */ /* 0x0001f4000c101508 */
[----:B------:R-:W-:Y:S05]  /*0ff0*/  @!P0 BRA `(.L_x_495) ;  /* 0xfffffffc00908947 */ /* 0x000fea000383ffff */
.L_x_494:
[----:B------:R-:W-:Y:S05]  /*1000*/  BSYNC B1 ;  /* 0x0000000000017941 */ /* 0x000fea0003800000 */
.L_x_493:
[----:B------:R-:W-:Y:S01]  /*1010*/  VIADD R0, R0, UR4 ;  /* 0x0000000400007c36 */ /* 0x000fe20008000000 */
[----:B------:R-:W-:-:S04]  /*1020*/  ULDC UR5, c[0x0][0x218] ;  /* 0x0000860000057ab9 */ /* 0x000fc80000000800 */
[----:B------:R-:W-:-:S13]  /*1030*/  ISETP.GE.AND P0, PT, R0, UR5, PT ;  /* 0x0000000500007c0c */ /* 0x000fda000bf06270 */
[----:B------:R-:W-:Y:S05]  /*1040*/  @!P0 BRA `(.L_x_496) ;  /* 0xfffffffc002c8947 */ /* 0x000fea000383ffff */
[----:B------:R-:W-:Y:S05]  /*1050*/  BSYNC B0 ;  /* 0x0000000000007941 */ /* 0x000fea0003800000 */
.L_x_492:
[----:B------:R-:W-:Y:S05]  /*1060*/  EXIT ;  /* 0x000000000000794d */ /* 0x000fea0003800000 */
.L_x_497:
        /* <DEDUP_REMOVED lines=9> */
.L_x_28282:


//--------------------- .text._ZN2at6native32batch_norm_backward_elemt_kernelIN3c104HalfEffiEEvNS_27GenericPackedTensorAccessorIT_Lm3ENS_16DefaultPtrTraitsET2_EES8_NS4_IT1_Lm1ES6_S7_EESA_NS4_IT0_Lm1ES6_S7_EESA_SA_S8_PKii --------------------------
	.section	.text._ZN2at6native32batch_norm_backward_elemt_kernelIN3c104HalfEffiEEvNS_27GenericPackedTensorAccessorIT_Lm3ENS_16DefaultPtrTraitsET2_EES8_NS4_IT1_Lm1ES6_S7_EESA_NS4_IT0_Lm1ES6_S7_EESA_SA_S8_PKii,"ax",@progbits
	.align	128
        .global         _ZN2at6native32batch_norm_backward_elemt_kernelIN3c104HalfEffiEEvNS_27GenericPackedTensorAccessorIT_Lm3ENS_16DefaultPtrTraitsET2_EES8_NS4_IT1_Lm1ES6_S7_EESA_NS4_IT0_Lm1ES6_S7_EESA_SA_S8_PKii
        .type           _ZN2at6native32batch_norm_backward_elemt_kernelIN3c104HalfEffiEEvNS_27GenericPackedTensorAccessorIT_Lm3ENS_16DefaultPtrTraitsET2_EES8_NS4_IT1_Lm1ES6_S7_EESA_NS4_IT0_Lm1ES6_S7_EESA_SA_S8_PKii,@function
        .size           _ZN2at6native32batch_norm_backward_elemt_kernelIN3c104HalfEffiEEvNS_27GenericPackedTensorAccessorIT_Lm3ENS_16DefaultPtrTraitsET2_EES8_NS4_IT1_Lm1ES6_S7_EESA_NS4_IT0_Lm1ES6_S7_EESA_SA_S8_PKii,(.L_x_28283 - _ZN2at6native32batch_norm_backward_elemt_kernelIN3c104HalfEffiEEvNS_27GenericPackedTensorAccessorIT_Lm3ENS_16DefaultPtrTraitsET2_EES8_NS4_IT1_Lm1ES6_S7_EESA_NS4_IT0_Lm1ES6_S7_EESA_SA_S8_PKii)
        .other          _ZN2at6native32batch_norm_backward_elemt_kernelIN3c104HalfEffiEEvNS_27GenericPackedTensorAccessorIT_Lm3ENS_16DefaultPtrTraitsET2_EES8_NS4_IT1_Lm1ES6_S7_EESA_NS4_IT0_Lm1ES6_S7_EESA_SA_S8_PKii,@"STO_CUDA_ENTRY STV_DEFAULT"
_ZN2at6native32batch_norm_backward_elemt_kernelIN3c104HalfEffiEEvNS_27GenericPackedTensorAccessorIT_Lm3ENS_16DefaultPtrTraitsET2_EES8_NS4_IT1_Lm1ES6_S7_EESA_NS4_IT0_Lm1ES6_S7_EESA_SA_S8_PKii:
.text._ZN2at6native32batch_norm_backward_elemt_kernelIN3c104HalfEffiEEvNS_27GenericPackedTensorAccessorIT_Lm3ENS_16DefaultPtrTraitsET2_EES8_NS4_IT1_Lm1ES6_S7_EESA_NS4_IT0_Lm1ES6_S7_EESA_SA_S8_PKii:
        /* <DEDUP_REMOVED lines=24> */
.L_x_502:
        /* <DEDUP_REMOVED lines=54> */
.L_x_501:
        /* <DEDUP_REMOVED lines=31> */
.L_x_503:
[----:B------:R-:W-:-:S13]  /*06d0*/  ISETP.NE.OR P0, PT, R6, RZ, P0 ;  /* 0x000000ff0600720c */ /* 0x000fda0000705670 */
[----:B------:R-:W-:Y:S05]  /*06e0*/  @!P0 BRA `(.L_x_499) ;  /* 0x00000000004c8947 */ /* 0x000fea0003800000 */
.L_x_500:
        /* <DEDUP_REMOVED lines=19> */
.L_x_499:
[----:B------:R-:W-:-:S13]  /*0820*/  ISETP.NE.AND P0, PT, R0, RZ, PT ;  /* 0x000000ff0000720c */ /* 0x000fda0003f05270 */
[----:B------:R-:W-:Y:S05]  /*0830*/  @!P0 BRA `(.L_x_504) ;  /* 0x0000000000308947 */ /* 0x000fea0003800000 */
[----:B------:R-:W-:Y:S02]  /*0840*/  ULDC.64 UR6, c[0x0][0x2c0] ;  /* 0x0000b00000067ab9 */ /* 0x000fe40000000a00 */
[----:B------:R-:W-:-:S12]  /*0850*/  UIMAD.WIDE UR4, UR4, 0x4, UR6 ;  /* 0x00000004040478a5 */ /* 0x000fd8000f8e0206 */
.L_x_505:
        /* <DEDUP_REMOVED lines=10> */
.L_x_504:
[----:B------:R0:W1:Y:S02]  /*0900*/  I2F.S64 R2, R4 ;  /* 0x0000000400027312 */ /* 0x0000640000301400 */
.L_x_498:
        /* <DEDUP_REMOVED lines=62> */
.L_x_510:
        /* <DEDUP_REMOVED lines=20> */
.L_x_509:
        /* <DEDUP_REMOVED lines=28> */
.L_x_508:
[----:B------:R-:W-:Y:S05]  /*0ff0*/  BSYNC B1 ;  /* 0x0000000000017941 */ /* 0x000fea0003800000 */
.L_x_507:
[----:B------:R-:W-:Y:S01]  /*1000*/  VIADD R0, R0, UR4 ;  /* 0x0000000400007c36 */ /* 0x000fe20008000000 */
[----:B------:R-:W-:-:S04]  /*1010*/  ULDC UR5, c[0x0][0x218] ;  /* 0x0000860000057ab9 */ /* 0x000fc80000000800 */
[----:B------:R-:W-:-:S13]  /*1020*/  ISETP.GE.AND P0, PT, R0, UR5, PT ;  /* 0x0000000500007c0c */ /* 0x000fda000bf06270 */
[----:B------:R-:W-:Y:S05]  /*1030*/  @!P0 BRA `(.L_x_510) ;  /* 0xfffffffc002c8947 */ /* 0x000fea000383ffff */
[----:B------:R-:W-:Y:S05]  /*1040*/  BSYNC B0 ;  /* 0x0000000000007941 */ /* 0x000fea0003800000 */
.L_x_506:
[----:B------:R-:W-:Y:S05]  /*1050*/  EXIT ;  /* 0x000000000000794d */ /* 0x000fea0003800000 */
.L_x_511:
        /* <DEDUP_REMOVED lines=10> */
.L_x_28283:


//--------------------- .text._ZN2at6native32batch_norm_backward_elemt_kernelIffflEEvNS_27GenericPackedTensorAccessorIT_Lm3ENS_16DefaultPtrTraitsET2_EES6_NS2_IT1_Lm1ES4_S5_EES8_NS2_IT0_Lm1ES4_S5_EES8_S8_S6_PKii --------------------------
	.section	.text._ZN2at6native32batch_norm_backward_elemt_kernelIffflEEvNS_27GenericPackedTensorAccessorIT_Lm3ENS_16DefaultPtrTraitsET2_EES6_NS2_IT1_Lm1ES4_S5_EES8_NS2_IT0_Lm1ES4_S5_EES8_S8_S6_PKii,"ax",@progbits
	.align	128
        .global         _ZN2at6native32batch_norm_backward_elemt_kernelIffflEEvNS_27GenericPackedTensorAccessorIT_Lm3ENS_16DefaultPtrTraitsET2_EES6_NS2_IT1_Lm1ES4_S5_EES8_NS2_IT0_Lm1ES4_S5_EES8_S8_S6_PKii
        .type           _ZN2at6native32batch_norm_backward_elemt_kernelIffflEEvNS_27GenericPackedTensorAccessorIT_Lm3ENS_16DefaultPtrTraitsET2_EES6_NS2_IT1_Lm1ES4_S5_EES8_NS2_IT0_Lm1ES4_S5_EES8_S8_S6_PKii,@function
        .size           _ZN2at6native32batch_norm_backward_elemt_kernelIffflEEvNS_27GenericPackedTensorAccessorIT_Lm3ENS_16DefaultPtrTraitsET2_EES6_NS2_IT1_Lm1ES4_S5_EES8_NS2_IT0_Lm1ES4_S5_EES8_S8_S6_PKii,(.L_x_28284 - _ZN2at6native32batch_norm_backward_elemt_kernelIffflEEvNS_27GenericPackedTensorAccessorIT_Lm3ENS_16DefaultPtrTraitsET2_EES6_NS2_IT1_Lm1ES4_S5_EES8_NS2_IT0_Lm1ES4_S5_EES8_S8_S6_PKii)
        .other          _ZN2at6native32batch_norm_backward_elemt_kernelIffflEEvNS_27GenericPackedTensorAccessorIT_Lm3ENS_16DefaultPtrTraitsET2_EES6_NS2_IT1_Lm1ES4_S5_EES8_NS2_IT0_Lm1ES4_S5_EES8_S8_S6_PKii,@"STO_CUDA_ENTRY STV_DEFAULT"
_ZN2at6native32batch_norm_backward_elemt_kernelIffflEEvNS_27GenericPackedTensorAccessorIT_Lm3ENS_16DefaultPtrTraitsET2_EES6_NS2_IT1_Lm1ES4_S5_EES8_NS2_IT0_Lm1ES4_S5_EES8_S8_S6_PKii:
.text._ZN2at6native32batch_norm_backward_elemt_kernelIffflEEvNS_27GenericPackedTensorAccessorIT_Lm3ENS_16DefaultPtrTraitsET2_EES6_NS2_IT1_Lm1ES4_S5_EES8_NS2_IT0_Lm1ES4_S5_EES8_S8_S6_PKii:
        /* <DEDUP_REMOVED lines=24> */
.L_x_516:
        /* <DEDUP_REMOVED lines=54> */
.L_x_515:
        /* <DEDUP_REMOVED lines=31> */
.L_x_517:
[----:B------:R-:W-:-:S13]  /*06d0*/  ISETP.NE.OR P0, PT, R6, RZ, P0 ;  /* 0x000000ff0600720c */ /* 0x000fda0000705670 */
[----:B------:R-:W-:Y:S05]  /*06e0*/  @!P0 BRA `(.L_x_513) ;  /* 0x00000000004c8947 */ /* 0x000fea0003800000 */
.L_x_514:
        /* <DEDUP_REMOVED lines=19> */
.L_x_513:
[----:B------:R-:W-:-:S13]  /*0820*/  ISETP.NE.AND P0, PT, R0, RZ, PT ;  /* 0x000000ff0000720c */ /* 0x000fda0003f05270 */
[----:B------:R-:W-:Y:S05]  /*0830*/  @!P0 BRA `(.L_x_518) ;  /* 0x0000000000308947 */ /* 0x000fea0003800000 */
[----:B------:R-:W-:Y:S02]  /*0840*/  ULDC.64 UR6, c[0x0][0x330] ;  /* 0x0000cc0000067ab9 */ /* 0x000fe40000000a00 */
[----:B------:R-:W-:-:S12]  /*0850*/  UIMAD.WIDE UR4, UR4, 0x4, UR6 ;  /* 0x00000004040478a5 */ /* 0x000fd8000f8e0206 */
.L_x_519:
        /* <DEDUP_REMOVED lines=10> */
.L_x_518:
[----:B------:R0:W1:Y:S02]  /*0900*/  I2F.S64 R2, R4 ;  /* 0x0000000400027312 */ /* 0x0000640000301400 */
.L_x_512:
        /* <DEDUP_REMOVED lines=88> */
.L_x_524:
        /* <DEDUP_REMOVED lines=28> */
.L_x_523:
        /* <DEDUP_REMOVED lines=10> */
[----:B------:R-:W-:-:S04]  /*10f0*/  IMAD.WIDE.U32 R18, R29, UR24, R24 ;  /* 0x000000181d127c25 */ /* 0x000fc8000f8e0018 */
[----:B------:R-:W-:Y:S01]  /*1100*/  IMAD.IADD R19, R19, 0x1, R21 ;  /* 0x0000000113137824 */ /* 0x000fe200078e0215 */
[----:B------:R-:W-:-:S04]  /*1110*/  LEA R20, P0, R18, UR26, 0x2 ;  /* 0x0000001a12147c11 */ /* 0x000fc8000f8010ff */
[----:B------:R-:W-:Y:S02]  /*1120*/  LEA.HI.X R21, R18, UR27, R19, 0x2, P0 ;  /* 0x0000001b12157c11 */ /* 0x000fe400080f1413 */
[----:B------:R0:W2:Y:S04]  /*1130*/  LDG.E R19, desc[UR16][R16.64] ;  /* 0x0000001010137981 */ /* 0x0000a8000c1e1900 */
[----:B------:R-:W3:Y:S01]  /*1140*/  LDG.E R21, desc[UR16][R20.64] ;  /* 0x0000001014157981 */ /* 0x000ee2000c1e1900 */
[----:B------:R-:W-:-:S04]  /*1150*/  IMAD R18, R22, UR28, RZ ;  /* 0x0000001c16127c24 */ /* 0x000fc8000f8e02ff */
[C---:B------:R-:W-:Y:S02]  /*1160*/  IMAD R26, R29.reuse, UR29, R18 ;  /* 0x0000001d1d1a7c24 */ /* 0x040fe4000f8e0212 */
[----:B0-----:R-:W-:Y:S02]  /*1170*/  IMAD.MOV.U32 R16, RZ, RZ, R8 ;  /* 0x000000ffff107224 */ /* 0x001fe400078e0008 */
[----:B------:R-:W-:Y:S02]  /*1180*/  IMAD.MOV.U32 R17, RZ, RZ, R23 ;  /* 0x000000ffff117224 */ /* 0x000fe400078e0017 */
[----:B------:R-:W-:-:S04]  /*1190*/  IMAD.WIDE.U32 R16, R29, UR28, R16 ;  /* 0x0000001c1d107c25 */ /* 0x000fc8000f8e0010 */
[----:B--2---:R-:W-:Y:S01]  /*11a0*/  FADD.FTZ R18, -R4, R19 ;  /* 0x0000001304127221 */ /* 0x004fe20000010100 */
[----:B---3--:R-:W-:-:S04]  /*11b0*/  FADD.FTZ R19, -R0, R21 ;  /* 0x0000001500137221 */ /* 0x008fc80000010100 */
[----:B------:R-:W-:Y:S01]  /*11c0*/  FFMA.FTZ R24, -R5, R19, R18 ;  /* 0x0000001305187223 */ /* 0x000fe20000010112 */
[----:B------:R-:W-:Y:S01]  /*11d0*/  IMAD.IADD R19, R17, 0x1, R26 ;  /* 0x0000000111137824 */ /* 0x000fe200078e021a */
[----:B------:R-:W-:Y:S02]  /*11e0*/  LEA R18, P0, R16, UR30, 0x2 ;  /* 0x0000001e10127c11 */ /* 0x000fe4000f8010ff */
[----:B------:R-:W-:Y:S02]  /*11f0*/  FMUL.FTZ R17, R2, R24 ;  /* 0x0000001802117220 */ /* 0x000fe40000410000 */
[----:B------:R-:W-:Y:S02]  /*1200*/  LEA.HI.X R19, R16, UR31, R19, 0x2, P0 ;  /* 0x0000001f10137c11 */ /* 0x000fe400080f1413 */
[----:B------:R-:W-:-:S03]  /*1210*/  IADD3 R29, P0, R29, UR18, RZ ;  /* 0x000000121d1d7c10 */ /* 0x000fc6000ff1e0ff */
[----:B------:R0:W-:Y:S02]  /*1220*/  STG.E desc[UR16][R18.64], R17 ;  /* 0x0000001112007986 */ /* 0x0001e4000c101910 */
[----:B------:R-:W-:Y:S01]  /*1230*/  IMAD.X R22, RZ, RZ, R22, P0 ;  /* 0x000000ffff167224 */ /* 0x000fe200000e0616 */
[----:B------:R-:W-:-:S04]  /*1240*/  ISETP.GE.U32.AND P0, PT, R29, R14, PT ;  /* 0x0000000e1d00720c */ /* 0x000fc80003f06070 */
[----:B------:R-:W-:-:S13]  /*1250*/  ISETP.GE.AND.EX P0, PT, R22, R15, PT, P0 ;  /* 0x0000000f1600720c */ /* 0x000fda0003f06300 */
[----:B0-----:R-:W-:Y:S05]  /*1260*/  @!P0 BRA `(.L_x_523) ;  /* 0xfffffffc00788947 */ /* 0x001fea000383ffff */
.L_x_522:
[----:B------:R-:W-:Y:S05]  /*1270*/  BSYNC B1 ;  /* 0x0000000000017941 */ /* 0x000fea0003800000 */
.L_x_521:
[----:B------:R-:W-:Y:S01]  /*1280*/  IADD3 R6, P0, R6, UR12, RZ ;  /* 0x0000000c06067c10 */ /* 0x000fe2000ff1e0ff */
[----:B------:R-:W-:-:S04]  /*1290*/  ULDC.64 UR10, c[0x0][0x218] ;  /* 0x00008600000a7ab9 */ /* 0x000fc80000000a00 */
[----:B------:R-:W-:Y:S01]  /*12a0*/  IMAD.X R7, RZ, RZ, R7, P0 ;  /* 0x000000ffff077224 */ /* 0x000fe200000e0607 */
[----:B------:R-:W-:-:S04]  /*12b0*/  ISETP.GE.U32.AND P0, PT, R6, UR10, PT ;  /* 0x0000000a06007c0c */ /* 0x000fc8000bf06070 */
[----:B------:R-:W-:-:S13]  /*12c0*/  ISETP.GE.AND.EX P0, PT, R7, UR11, PT, P0 ;  /* 0x0000000b07007c0c */ /* 0x000fda000bf06300 */
[----:B------:R-:W-:Y:S05]  /*12d0*/  @!P0 BRA `(.L_x_524) ;  /* 0xfffffff800ec8947 */ /* 0x000fea000383ffff */
[----:B------:R-:W-:Y:S05]  /*12e0*/  BSYNC B0 ;  /* 0x0000000000007941 */ /* 0x000fea0003800000 */
.L_x_520:
[----:B------:R-:W-:Y:S05]  /*12f0*/  EXIT ;  /* 0x000000000000794d */ /* 0x000fea0003800000 */
.L_x_525:
        /* <DEDUP_REMOVED lines=16> */
.L_x_28284:


//--------------------- .text._ZN2at6native32batch_norm_backward_elemt_kernelIfffiEEvNS_27GenericPackedTensorAccessorIT_Lm3ENS_16DefaultPtrTraitsET2_EES6_NS2_IT1_Lm1ES4_S5_EES8_NS2_IT0_Lm1ES4_S5_EES8_S8_S6_PKii --------------------------
	.section	.text._ZN2at6native32batch_norm_backward_elemt_kernelIfffiEEvNS_27GenericPackedTensorAccessorIT_Lm3ENS_16DefaultPtrTraitsET2_EES6_NS2_IT1_Lm1ES4_S5_EES8_NS2_IT0_Lm1ES4_S5_EES8_S8_S6_PKii,"ax",@progbits
	.align	128
        .global         _ZN2at6native32batch_norm_backward_elemt_kernelIfffiEEvNS_27GenericPackedTensorAccessorIT_Lm3ENS_16DefaultPtrTraitsET2_EES6_NS2_IT1_Lm1ES4_S5_EES8_NS2_IT0_Lm1ES4_S5_EES8_S8_S6_PKii
        .type           _ZN2at6native32batch_norm_backward_elemt_kernelIfffiEEvNS_27GenericPackedTensorAccessorIT_Lm3ENS_16DefaultPtrTraitsET2_EES6_NS2_IT1_Lm1ES4_S5_EES8_NS2_IT0_Lm1ES4_S5_EES8_S8_S6_PKii,@function
        .size           _ZN2at6native32batch_norm_backward_elemt_kernelIfffiEEvNS_27GenericPackedTensorAccessorIT_Lm3ENS_16DefaultPtrTraitsET2_EES6_NS2_IT1_Lm1ES4_S5_EES8_NS2_IT0_Lm1ES4_S5_EES8_S8_S6_PKii,(.L_x_28285 - _ZN2at6native32batch_norm_backward_elemt_kernelIfffiEEvNS_27GenericPackedTensorAccessorIT_Lm3ENS_16DefaultPtrTraitsET2_EES6_NS2_IT1_Lm1ES4_S5_EES8_NS2_IT0_Lm1ES4_S5_EES8_S8_S6_PKii)
        .other          _ZN2at6native32batch_norm_backward_elemt_kernelIfffiEEvNS_27GenericPackedTensorAccessorIT_Lm3ENS_16DefaultPtrTraitsET2_EES6_NS2_IT1_Lm1ES4_S5_EES8_NS2_IT0_Lm1ES4_S5_EES8_S8_S6_PKii,@"STO_CUDA_ENTRY STV_DEFAULT"
_ZN2at6native32batch_norm_backward_elemt_kernelIfffiEEvNS_27GenericPackedTensorAccessorIT_Lm3ENS_16DefaultPtrTraitsET2_EES6_NS2_IT1_Lm1ES4_S5_EES8_NS2_IT0_Lm1ES4_S5_EES8_S8_S6_PKii:
.text._ZN2at6native32batch_norm_backward_elemt_kernelIfffiEEvNS_27GenericPackedTensorAccessorIT_Lm3ENS_16DefaultPtrTraitsET2_EES6_NS2_IT1_Lm1ES4_S5_EES8_NS2_IT0_Lm1ES4_S5_EES8_S8_S6_PKii:
        /* <DEDUP_REMOVED lines=24> */
.L_x_530:
        /* <DEDUP_REMOVED lines=54> */
.L_x_529:
        /* <DEDUP_REMOVED lines=31> */
.L_x_531:
[----:B------:R-:W-:-:S13]  /*06d0*/  ISETP.NE.OR P0, PT, R6, RZ, P0 ;  /* 0x000000ff0600720c */ /* 0x000fda0000705670 */
[----:B------:R-:W-:Y:S05]  /*06e0*/  @!P0 BRA `(.L_x_527) ;  /* 0x00000000004c8947 */ /* 0x000fea0003800000 */
.L_x_528:
        /* <DEDUP_REMOVED lines=19> */
.L_x_527:
[----:B------:R-:W-:-:S13]  /*0820*/  ISETP.NE.AND P0, PT, R0, RZ, PT ;  /* 0x000000ff0000720c */ /* 0x000fda0003f05270 */
[----:B------:R-:W-:Y:S05]  /*0830*/  @!P0 BRA `(.L_x_532) ;  /* 0x0000000000308947 */ /* 0x000fea0003800000 */
[----:B------:R-:W-:Y:S02]  /*0840*/  ULDC.64 UR6, c[0x0][0x2c0] ;  /* 0x0000b00000067ab9 */ /* 0x000fe40000000a00 */
[----:B------:R-:W-:-:S12]  /*0850*/  UIMAD.WIDE UR4, UR4, 0x4, UR6 ;  /* 0x00000004040478a5 */ /* 0x000fd8000f8e0206 */
.L_x_533:
        /* <DEDUP_REMOVED lines=10> */
.L_x_532:
[----:B------:R0:W1:Y:S02]  /*0900*/  I2F.S64 R2, R4 ;  /* 0x0000000400027312 */ /* 0x0000640000301400 */
.L_x_526:
        /* <DEDUP_REMOVED lines=45> */
[----:B------:R-:W3:Y:S05]  /*0be0*/  LDC R17, c[0x0][0x228] ;  /* 0x00008a00ff117b82 */ /* 0x000eea0000000800 */
[----:B------:R-:W4:Y:S03]  /*0bf0*/  LDG.E R6, desc[UR8][R6.64] ;  /* 0x0000000806067981 */ /* 0x000f26000c1e1900 */
[----:B------:R-:W1:Y:S01]  /*0c00*/  LDC R15, c[0x0][0x2b8] ;  /* 0x0000ae00ff0f7b82 */ /* 0x000e620000000800 */
[----:B0-----:R-:W-:-:S05]  /*0c10*/  IMAD.WIDE R4, R9, 0x4, R4 ;  /* 0x0000000409047825 */ /* 0x001fca00078e0204 */
[----:B------:R0:W5:Y:S01]  /*0c20*/  LDG.E R8, desc[UR8][R4.64] ;  /* 0x0000000804087981 */ /* 0x000162000c1e1900 */
[----:B------:R-:W0:Y:S01]  /*0c30*/  S2R R9, SR_TID.X ;  /* 0x0000000000097919 */ /* 0x000e220000002100 */
[----:B------:R-:W-:Y:S01]  /*0c40*/  BSSY B0, `(.L_x_534) ;  /* 0x000003d000007945 */ /* 0x000fe20003800000 */
[----:B------:R-:W-:Y:S02]  /*0c50*/  ULDC UR5, c[0x0][0x10] ;  /* 0x0000040000057ab9 */ /* 0x000fe40000000800 */
[----:B------:R-:W-:Y:S01]  /*0c60*/  UIMAD UR4, UR4, UR5, URZ ;  /* 0x00000005040472a4 */ /* 0x000fe2000f8e023f */
[----:B-1----:R-:W-:Y:S02]  /*0c70*/  IMAD R13, R15, UR6, RZ ;  /* 0x000000060f0d7c24 */ /* 0x002fe4000f8e02ff */
[----:B---3--:R-:W-:Y:S02]  /*0c80*/  IMAD R15, R17, UR6, RZ ;  /* 0x00000006110f7c24 */ /* 0x008fe4000f8e02ff */
[C---:B--2---:R-:W-:Y:S01]  /*0c90*/  FMUL.FTZ R11, R10.reuse, R10 ;  /* 0x0000000a0a0b7220 */ /* 0x044fe20000410000 */
[----:B-----5:R-:W-:-:S03]  /*0ca0*/  FMUL.FTZ R10, R10, R3 ;  /* 0x000000030a0a7220 */ /* 0x020fc60000410000 */
[----:B----4-:R-:W-:-:S04]  /*0cb0*/  FMUL.FTZ R14, R12, R11 ;  /* 0x0000000b0c0e7220 */ /* 0x010fc80000410000 */
[C---:B------:R-:W-:Y:S01]  /*0cc0*/  FMUL.FTZ R12, R19.reuse, R14 ;  /* 0x0000000e130c7220 */ /* 0x040fe20000410000 */
[----:B------:R-:W-:Y:S02]  /*0cd0*/  IMAD R14, R16, UR6, RZ ;  /* 0x00000006100e7c24 */ /* 0x000fe4000f8e02ff */
[----:B0-----:R-:W-:-:S07]  /*0ce0*/  FMUL.FTZ R11, R19, R6 ;  /* 0x00000006130b7220 */ /* 0x001fce0000410000 */
.L_x_538:
[----:B------:R-:W0:Y:S01]  /*0cf0*/  LDC R16, c[0x0][0x220] ;  /* 0x00008800ff107b82 */ /* 0x000e220000000800 */
        /* <DEDUP_REMOVED lines=19> */
.L_x_537:
[C---:B------:R-:W-:Y:S02]  /*0e30*/  IMAD R2, R23.reuse, UR11, RZ ;  /* 0x0000000b17027c24 */ /* 0x040fe4000f8e02ff */
        /* <DEDUP_REMOVED lines=8> */
[----:B------:R-:W-:-:S04]  /*0ec0*/  LEA.HI.X R3, R7, UR13, R24, 0x2, P0 ;  /* 0x0000000d07037c11 */ /* 0x000fc800080f1418 */
[----:B------:R-:W2:Y:S04]  /*0ed0*/  LDG.E R5, desc[UR8][R4.64] ;  /* 0x0000000804057981 */ /* 0x000ea8000c1e1900 */
[----:B------:R-:W3:Y:S01]  /*0ee0*/  LDG.E R2, desc[UR8][R2.64] ;  /* 0x0000000802027981 */ /* 0x000ee2000c1e1900 */
[----:B------:R-:W-:-:S05]  /*0ef0*/  IMAD R6, R23, UR16, RZ ;  /* 0x0000001017067c24 */ /* 0x000fca000f8e02ff */
[----:B------:R-:W-:-:S04]  /*0f00*/  IADD3 R26, P0, R6, R19, RZ ;  /* 0x00000013061a7210 */ /* 0x000fc80007f1e0ff */
[----:B------:R-:W-:Y:S02]  /*0f10*/  LEA.HI.X.SX32 R27, R6, R20, 0x1, P0 ;  /* 0x00000014061b7211 */ /* 0x000fe400000f0eff */
[----:B------:R-:W-:Y:S01]  /*0f20*/  LEA R6, P0, R26, UR18, 0x2 ;  /* 0x000000121a067c11 */ /* 0x000fe2000f8010ff */
[----:B------:R-:W-:Y:S02]  /*0f30*/  VIADD R23, R23, UR7 ;  /* 0x0000000717177c36 */ /* 0x000fe40008000000 */
[----:B--2---:R-:W-:Y:S01]  /*0f40*/  FADD.FTZ R24, -R8, R5 ;  /* 0x0000000508187221 */ /* 0x004fe20000010100 */
[----:B---3--:R-:W-:-:S04]  /*0f50*/  FADD.FTZ R7, -R11, R2 ;  /* 0x000000020b077221 */ /* 0x008fc80000010100 */
[----:B------:R-:W-:Y:S01]  /*0f60*/  FFMA.FTZ R25, -R12, R24, R7 ;  /* 0x000000180c197223 */ /* 0x000fe20000010107 */
[----:B------:R-:W-:-:S03]  /*0f70*/  LEA.HI.X R7, R26, UR19, R27, 0x2, P0 ;  /* 0x000000131a077c11 */ /* 0x000fc600080f141b */
[----:B------:R-:W-:-:S05]  /*0f80*/  FMUL.FTZ R25, R10, R25 ;  /* 0x000000190a197220 */ /* 0x000fca0000410000 */
[----:B------:R0:W-:Y:S01]  /*0f90*/  STG.E desc[UR8][R6.64], R25 ;  /* 0x0000001906007986 */ /* 0x0001e2000c101908 */
[----:B------:R-:W-:-:S13]  /*0fa0*/  ISETP.GE.AND P0, PT, R23, R16, PT ;  /* 0x000000101700720c */ /* 0x000fda0003f06270 */
[----:B0-----:R-:W-:Y:S05]  /*0fb0*/  @!P0 BRA `(.L_x_537) ;  /* 0xfffffffc009c8947 */ /* 0x001fea000383ffff */
.L_x_536:
[----:B------:R-:W-:Y:S05]  /*0fc0*/  BSYNC B1 ;  /* 0x0000000000017941 */ /* 0x000fea0003800000 */
.L_x_535:
[----:B------:R-:W-:Y:S01]  /*0fd0*/  VIADD R0, R0, UR4 ;  /* 0x0000000400007c36 */ /* 0x000fe20008000000 */
[----:B------:R-:W-:-:S04]  /*0fe0*/  ULDC UR5, c[0x0][0x218] ;  /* 0x0000860000057ab9 */ /* 0x000fc80000000800 */
[----:B------:R-:W-:-:S13]  /*0ff0*/  ISETP.GE.AND P0, PT, R0, UR5, PT ;  /* 0x0000000500007c0c */ /* 0x000fda000bf06270 */
[----:B------:R-:W-:Y:S05]  /*1000*/  @!P0 BRA `(.L_x_538) ;  /* 0xfffffffc00388947 */ /* 0x000fea000383ffff */
[----:B------:R-:W-:Y:S05]  /*1010*/  BSYNC B0 ;  /* 0x0000000000007941 */ /* 0x000fea0003800000 */
.L_x_534:
[----:B------:R-:W-:Y:S05]  /*1020*/  EXIT ;  /* 0x000000000000794d */ /* 0x000fea0003800000 */
.L_x_539:
        /* <DEDUP_REMOVED lines=13> */
.L_x_28285:


//--------------------- .text._ZN2at6native32batch_norm_backward_elemt_kernelIdddlEEvNS_27GenericPackedTensorAccessorIT_Lm3ENS_16DefaultPtrTraitsET2_EES6_NS2_IT1_Lm1ES4_S5_EES8_NS2_IT0_Lm1ES4_S5_EES8_S8_S6_PKii --------------------------
	.section	.text._ZN2at6native32batch_norm_backward_elemt_kernelIdddlEEvNS_27GenericPackedTensorAccessorIT_Lm3ENS_16DefaultPtrTraitsET2_EES6_NS2_IT1_Lm1ES4_S5_EES8_NS2_IT0_Lm1ES4_S5_EES8_S8_S6_PKii,"ax",@progbits
	.align	128
        .global         _ZN2at6native32batch_norm_backward_elemt_kernelIdddlEEvNS_27GenericPackedTensorAccessorIT_Lm3ENS_16DefaultPtrTraitsET2_EES6_NS2_IT1_Lm1ES4_S5_EES8_NS2_IT0_Lm1ES4_S5_EES8_S8_S6_PKii
        .type           _ZN2at6native32batch_norm_backward_elemt_kernelIdddlEEvNS_27GenericPackedTensorAccessorIT_Lm3ENS_16DefaultPtrTraitsET2_EES6_NS2_IT1_Lm1ES4_S5_EES8_NS2_IT0_Lm1ES4_S5_EES8_S8_S6_PKii,@function
        .size           _ZN2at6native32batch_norm_backward_elemt_kernelIdddlEEvNS_27GenericPackedTensorAccessorIT_Lm3ENS_16DefaultPtrTraitsET2_EES6_NS2_IT1_Lm1ES4_S5_EES8_NS2_IT0_Lm1ES4_S5_EES8_S8_S6_PKii,(.L_x_28213 - _ZN2at6native32batch_norm_backward_elemt_kernelIdddlEEvNS_27GenericPackedTensorAccessorIT_Lm3ENS_16DefaultPtrTraitsET2_EES6_NS2_IT1_Lm1ES4_S5_EES8_NS2_IT0_Lm1ES4_S5_EES8_S8_S6_PKii)
        .other          _ZN2at6native32batch_norm_backward_elemt_kernelIdddlEEvNS_27GenericPackedTensorAccessorIT_Lm3ENS_16DefaultPtrTraitsET2_EES6_NS2_IT1_Lm1ES4_S5_EES8_NS2_IT0_Lm1ES4_S5_EES8_S8_S6_PKii,@"STO_CUDA_ENTRY STV_DEFAULT"
_ZN2at6native32batch_norm_backward_elemt_kernelIdddlEEvNS_27GenericPackedTensorAccessorIT_Lm3ENS_16DefaultPtrTraitsET2_EES6_NS2_IT1_Lm1ES4_S5_EES8_NS2_IT0_Lm1ES4_S5_EES8_S8_S6_PKii:
.text._ZN2at6native32batch_norm_backward_elemt_kernelIdddlEEvNS_27GenericPackedTensorAccessorIT_Lm3ENS_16DefaultPtrTraitsET2_EES6_NS2_IT1_Lm1ES4_S5_EES8_NS2_IT0_Lm1ES4_S5_EES8_S8_S6_PKii:
[----:B------:R-:W-:Y:S08]  /*0000*/  LDC R1, c[0x0][0x28] ;  /* 0x00000a00ff017b82 */ /* 0x000ff00000000800 */
[----:B------:R-:W0:Y:S01]  /*0010*/  LDC R7, c[0x0][0x338] ;  /* 0x0000ce00ff077b82 */ /* 0x000e220000000800 */
[----:B------:R-:W-:Y:S01]  /*0020*/  ULDC.64 UR16, c[0x0][0x208] ;  /* 0x0000820000107ab9 */ /* 0x000fe20000000a00 */
[----:B------:R-:W-:-:S02]  /*0030*/  CS2R R2, SRZ ;  /* 0x0000000000027805 */ /* 0x000fc4000001ff00 */
[----:B0-----:R-:W-:-:S13]  /*0040*/  ISETP.GE.AND P0, PT, R7, 0x1, PT ;  /* 0x000000010700780c */ /* 0x001fda0003f06270 */
[----:B------:R-:W-:Y:S05]  /*0050*/  @!P0 BRA `(.L_x_540) ;  /* 0x00000008003c8947 */ /* 0x000fea0003800000 */
[C---:B------:R-:W-:Y:S01]  /*0060*/  VIADD R0, R7.reuse, 0xffffffff ;  /* 0xffffffff07007836 */ /* 0x040fe20000000000 */
[----:B------:R-:W-:Y:S01]  /*0070*/  UMOV UR4, URZ ;  /* 0x0000003f00047c82 */ /* 0x000fe20008000000 */
[----:B------:R-:W-:Y:S02]  /*0080*/  IMAD.MOV.U32 R6, RZ, RZ, RZ ;  /* 0x000000ffff067224 */ /* 0x000fe400078e00ff */
[----:B------:R-:W-:Y:S01]  /*0090*/  IMAD.MOV.U32 R5, RZ, RZ, RZ ;  /* 0x000000ffff057224 */ /* 0x000fe200078e00ff */
[----:B------:R-:W-:Y:S02]  /*00a0*/  ISETP.GE.U32.AND P0, PT, R0, 0x3, PT ;  /* 0x000000030000780c */ /* 0x000fe40003f06070 */
[----:B------:R-:W-:-:S11]  /*00b0*/  LOP3.LUT R0, R7, 0x3, RZ, 0xc0, !PT ;  /* 0x0000000307007812 */ /* 0x000fd600078ec0ff */
[----:B------:R-:W-:Y:S05]  /*00c0*/  @!P0 BRA `(.L_x_541) ;  /* 0x0000000400e08947 */ /* 0x000fea0003800000 */
[----:B------:R-:W-:Y:S01]  /*00d0*/  IMAD.IADD R4, R7, 0x1, -R0 ;  /* 0x0000000107047824 */ /* 0x000fe200078e0a00 */
[----:B------:R-:W-:Y:S01]  /*00e0*/  ULDC.64 UR4, c[0x0][0x330] ;  /* 0x0000cc0000047ab9 */ /* 0x000fe20000000a00 */
[----:B------:R-:W-:Y:S02]  /*00f0*/  IMAD.MOV.U32 R6, RZ, RZ, RZ ;  /* 0x000000ffff067224 */ /* 0x000fe400078e00ff */
[----:B------:R-:W-:Y:S01]  /*0100*/  IMAD.U32 R2, RZ, RZ, UR4 ;  /* 0x00000004ff027e24 */ /* 0x000fe2000f8e00ff */
[----:B------:R-:W-:Y:S01]  /*0110*/  ISETP.GT.AND P0, PT, R4, RZ, PT ;  /* 0x000000ff0400720c */ /* 0x000fe20003f04270 */
[----:B------:R-:W-:Y:S01]  /*0120*/  IMAD.U32 R3, RZ, RZ, UR5 ;  /* 0x00000005ff037e24 */ /* 0x000fe2000f8e00ff */
[----:B------:R-:W-:Y:S01]  /*0130*/  UMOV UR4, URZ ;  /* 0x0000003f00047c82 */ /* 0x000fe20008000000 */
[----:B------:R-:W-:-:S10]  /*0140*/  IMAD.MOV.U32 R5, RZ, RZ, RZ ;  /* 0x000000ffff057224 */ /* 0x000fd400078e00ff */
[----:B------:R-:W-:Y:S05]  /*0150*/  @!P0 BRA `(.L_x_542) ;  /* 0x0000000400708947 */ /* 0x000fea0003800000 */
[----:B------:R-:W-:Y:S02]  /*0160*/  ISETP.GT.AND P1, PT, R4, 0xc, PT ;  /* 0x0000000c0400780c */ /* 0x000fe40003f24270 */
[----:B------:R-:W-:-:S11]  /*0170*/  PLOP3.LUT P0, PT, PT, PT, PT, 0x80, 0x0 ;  /* 0x000000000000781c */ /* 0x000fd60003f0f070 */
[----:B------:R-:W-:Y:S05]  /*0180*/  @!P1 BRA `(.L_x_543) ;  /* 0x0000000000e09947 */ /* 0x000fea0003800000 */
[----:B------:R-:W-:-:S13]  /*0190*/  PLOP3.LUT P0, PT, PT, PT, PT, 0x8, 0x0 ;  /* 0x000000000000781c */ /* 0x000fda0003f0e170 */
.L_x_544:
        /* <DEDUP_REMOVED lines=15> */
[----:B------:R-:W5:Y:S01]  /*0290*/  LDG.E.CONSTANT R7, desc[UR16][R2.64+0x3c] ;  /* 0x00003c1002077981 */ /* 0x000f62000c1e9900 */
[----:B------:R-:W-:Y:S01]  /*02a0*/  VIADD R4, R4, 0xfffffff0 ;  /* 0xfffffff004047836 */ /* 0x000fe20000000000 */
[----:B------:R-:W-:Y:S01]  /*02b0*/  UIADD3 UR4, UR4, 0x10, URZ ;  /* 0x0000001004047890 */ /* 0x000fe2000fffe03f */
[----:B--2---:R-:W-:-:S02]  /*02c0*/  IADD3 R23, P1, P2, R16, R6, R15 ;  /* 0x0000000610177210 */ /* 0x004fc40007a3e00f */
        /* <DEDUP_REMOVED lines=29> */
[----:B------:R-:W-:Y:S02]  /*04a0*/  IADD3 R9, P4, R2, 0x40, RZ ;  /* 0x0000004002097810 */ /* 0x000fe40007f9e0ff */
[----:B------:R-:W-:Y:S02]  /*04b0*/  IADD3 R6, P2, P3, R7, R6, R8 ;  /* 0x0000000607067210 */ /* 0x000fe40007b5e008 */
[----:B------:R-:W-:Y:S01]  /*04c0*/  SHF.R.S32.HI R2, RZ, 0x1f, R7 ;  /* 0x0000001fff027819 */ /* 0x000fe20000011407 */
[----:B------:R-:W-:-:S03]  /*04d0*/  IMAD.X R3, RZ, RZ, R3, P4 ;  /* 0x000000ffff037224 */ /* 0x000fc600020e0603 */
[----:B------:R-:W-:Y:S01]  /*04e0*/  IADD3.X R5, R2, R10, R5, P2, P3 ;  /* 0x0000000a02057210 */ /* 0x000fe200017e6405 */
[----:B------:R-:W-:Y:S02]  /*04f0*/  IMAD.MOV.U32 R2, RZ, RZ, R9 ;  /* 0x000000ffff027224 */ /* 0x000fe400078e0009 */
[----:B------:R-:W-:Y:S05]  /*0500*/  @P1 BRA `(.L_x_544) ;  /* 0xfffffffc00241947 */ /* 0x000fea000383ffff */
.L_x_543:
        /* <DEDUP_REMOVED lines=31> */
.L_x_545:
[----:B------:R-:W-:-:S13]  /*0700*/  ISETP.NE.OR P0, PT, R4, RZ, P0 ;  /* 0x000000ff0400720c */ /* 0x000fda0000705670 */
[----:B------:R-:W-:Y:S05]  /*0710*/  @!P0 BRA `(.L_x_541) ;  /* 0x00000000004c8947 */ /* 0x000fea0003800000 */
.L_x_542:
        /* <DEDUP_REMOVED lines=19> */
.L_x_541:
[----:B------:R-:W-:-:S13]  /*0850*/  ISETP.NE.AND P0, PT, R0, RZ, PT ;  /* 0x000000ff0000720c */ /* 0x000fda0003f05270 */
[----:B------:R-:W-:Y:S05]  /*0860*/  @!P0 BRA `(.L_x_546) ;  /* 0x0000000000308947 */ /* 0x000fea0003800000 */
[----:B------:R-:W-:Y:S02]  /*0870*/  ULDC.64 UR6, c[0x0][0x330] ;  /* 0x0000cc0000067ab9 */ /* 0x000fe40000000a00 */
[----:B------:R-:W-:-:S12]  /*0880*/  UIMAD.WIDE UR4, UR4, 0x4, UR6 ;  /* 0x00000004040478a5 */ /* 0x000fd8000f8e0206 */
.L_x_547:
        /* <DEDUP_REMOVED lines=10> */
.L_x_546:
[----:B------:R-:W-:-:S04]  /*0930*/  IMAD.MOV.U32 R7, RZ, RZ, R5 ;  /* 0x000000ffff077224 */ /* 0x000fc800078e0005 */
[----:B------:R0:W1:Y:S03]  /*0940*/  I2F.F64.S64 R2, R6 ;  /* 0x0000000600027312 */ /* 0x0000660000301c00 */
.L_x_540:
[----:B-1----:R-:W0:Y:S01]  /*0950*/  MUFU.RCP64H R5, R3 ;  /* 0x0000000300057308 */ /* 0x002e220000001800 */
[----:B------:R-:W-:-:S05]  /*0960*/  VIADD R4, R3, 0x300402 ;  /* 0x0030040203047836 */ /* 0x000fca0000000000 */
[----:B------:R-:W-:Y:S01]  /*0970*/  FSETP.GEU.AND P0, PT, |R4|, 5.8789094863358348022e-39, PT ;  /* 0x004004020400780b */ /* 0x000fe20003f0e200 */
[----:B0-----:R-:W-:-:S08]  /*0980*/  DFMA R6, R4, -R2, 1 ;  /* 0x3ff000000406742b */ /* 0x001fd00000000802 */
[----:B------:R-:W-:-:S08]  /*0990*/  DFMA R6, R6, R6, R6 ;  /* 0x000000060606722b */ /* 0x000fd00000000006 */
[----:B------:R-:W-:-:S08]  /*09a0*/  DFMA R6, R4, R6, R4 ;  /* 0x000000060406722b */ /* 0x000fd00000000004 */
[----:B------:R-:W-:-:S08]  /*09b0*/  DFMA R18, R6, -R2, 1 ;  /* 0x3ff000000612742b */ /* 0x000fd00000000802 */
[----:B------:R-:W-:Y:S01]  /*09c0*/  DFMA R18, R6, R18, R6 ;  /* 0x000000120612722b */ /* 0x000fe20000000006 */
[----:B------:R-:W-:Y:S10]  /*09d0*/  @P0 BRA `(.L_x_548) ;  /* 0x0000000000180947 */ /* 0x000ff40003800000 */
[----:B------:R-:W-:Y:S01]  /*09e0*/  LOP3.LUT R0, R3, 0x7fffffff, RZ, 0xc0, !PT ;  /* 0x7fffffff03007812 */ /* 0x000fe200078ec0ff */
[----:B------:R-:W-:Y:S02]  /*09f0*/  IMAD.MOV.U32 R8, RZ, RZ, R2 ;  /* 0x000000ffff087224 */ /* 0x000fe400078e0002 */
[----:B------:R-:W-:Y:S02]  /*0a00*/  IMAD.MOV.U32 R9, RZ, RZ, R3 ;  /* 0x000000ffff097224 */ /* 0x000fe400078e0003 */
[----:B------:R-:W-:Y:S01]  /*0a10*/  VIADD R7, R0, 0xfff00000 ;  /* 0xfff0000000077836 */ /* 0x000fe20000000000 */
[----:B------:R-:W-:-:S07]  /*0a20*/  MOV R0, 0xa40 ;  /* 0x00000a4000007802 */ /* 0x000fce0000000f00 */
[----:B------:R-:W-:Y:S05]  /*0a30*/  CALL.REL.NOINC `($__internal_2_$__cuda_sm20_dblrcp_rn_slowpath_v3) ;  /* 0x0000000800747944 */ /* 0x000fea0003c00000 */
.L_x_548:
[----:B------:R-:W0:Y:S08]  /*0a40*/  S2UR UR10, SR_CTAID.X ;  /* 0x00000000000a79c3 */ /* 0x000e300000002500 */
[----:B------:R-:W0:Y:S02]  /*0a50*/  LDC.64 R2, c[0x0][0x220] ;  /* 0x00008800ff027b82 */ /* 0x000e240000000a00 */
[----:B0-----:R-:W-:-:S04]  /*0a60*/  ISETP.LE.U32.AND P0, PT, R2, UR10, PT ;  /* 0x0000000a02007c0c */ /* 0x001fc8000bf03070 */
[----:B------:R-:W-:-:S13]  /*0a70*/  ISETP.GE.AND.EX P0, PT, RZ, R3, PT, P0 ;  /* 0x00000003ff00720c */ /* 0x000fda0003f06300 */
[----:B------:R-:W-:Y:S05]  /*0a80*/  @P0 EXIT ;  /* 0x000000000000094d */ /* 0x000fea0003800000 */
[----:B------:R-:W0:Y:S01]  /*0a90*/  LDC.64 R2, c[0x0][0x2b8] ;  /* 0x0000ae00ff027b82 */ /* 0x000e220000000a00 */
[----:B------:R-:W1:Y:S01]  /*0aa0*/  S2R R0, SR_CTAID.Y ;  /* 0x0000000000007919 */ /* 0x000e620000002600 */
[----:B------:R-:W-:Y:S01]  /*0ab0*/  ULDC.64 UR12, c[0x0][0x290] ;  /* 0x0000a400000c7ab9 */ /* 0x000fe20000000a00 */
[----:B------:R-:W-:Y:S01]  /*0ac0*/  ULDC.64 UR18, c[0x0][0x2a8] ;  /* 0x0000aa0000127ab9 */ /* 0x000fe20000000a00 */
[----:B------:R-:W-:Y:S01]  /*0ad0*/  UIMAD.WIDE.U32 UR4, UR10, UR12, URZ ;  /* 0x0000000c0a0472a5 */ /* 0x000fe2000f8e003f */
[----:B------:R-:W1:Y:S01]  /*0ae0*/  S2R R5, SR_TID.Y ;  /* 0x0000000000057919 */ /* 0x000e620000002200 */
        /* <DEDUP_REMOVED lines=19> */
[----:B-1----:R-:W-:Y:S02]  /*0c20*/  IMAD R0, R0, UR12, R5 ;  /* 0x0000000c00007c24 */ /* 0x002fe4000f8e0205 */
[----:B------:R-:W-:-:S04]  /*0c30*/  IMAD.MOV.U32 R5, RZ, RZ, 0x3ff00000 ;  /* 0x3ff00000ff057424 */ /* 0x000fc800078e00ff */
[----:B------:R-:W0:Y:S08]  /*0c40*/  @P0 LDC.64 R6, c[0x0][0x2c0] ;  /* 0x0000b000ff060b82 */ /* 0x000e300000000a00 */
[----:B------:R-:W1:Y:S01]  /*0c50*/  @P0 LDC.64 R8, c[0x0][0x2b0] ;  /* 0x0000ac00ff080b82 */ /* 0x000e620000000a00 */
[----:B0-----:R-:W-:-:S04]  /*0c60*/  @P0 IMAD.WIDE.U32 R2, R6, UR10, RZ ;  /* 0x0000000a06020c25 */ /* 0x001fc8000f8e00ff */
[----:B------:R-:W-:Y:S01]  /*0c70*/  @P0 IMAD R3, R7, UR10, R3 ;  /* 0x0000000a07030c24 */ /* 0x000fe2000f8e0203 */
[----:B-1----:R-:W-:-:S04]  /*0c80*/  @P0 LEA R6, P1, R2, R8, 0x3 ;  /* 0x0000000802060211 */ /* 0x002fc800078218ff */
[----:B------:R-:W-:Y:S02]  /*0c90*/  @P0 LEA.HI.X R7, R2, R9, R3, 0x3, P1 ;  /* 0x0000000902070211 */ /* 0x000fe400008f1c03 */
[----:B------:R-:W-:-:S03]  /*0ca0*/  ISETP.GE.U32.AND P1, PT, R0, UR18, PT ;  /* 0x0000001200007c0c */ /* 0x000fc6000bf26070 */
[----:B------:R0:W5:Y:S01]  /*0cb0*/  @P0 LDG.E.64 R4, desc[UR16][R6.64] ;  /* 0x0000001006040981 */ /* 0x000162000c1e1b00 */
        /* <DEDUP_REMOVED lines=12> */
[----:B------:R-:W2:Y:S01]  /*0d80*/  LDG.E.64 R22, desc[UR16][R22.64] ;  /* 0x0000001016167981 */ /* 0x000ea2000c1e1b00 */
[----:B------:R-:W-:Y:S01]  /*0d90*/  ULDC.64 UR14, c[0x0][0x320] ;  /* 0x0000c800000e7ab9 */ /* 0x000fe20000000a00 */
[----:B------:R-:W-:Y:S01]  /*0da0*/  ULDC.64 UR18, c[0x0][0x270] ;  /* 0x00009c0000127ab9 */ /* 0x000fe20000000a00 */
[----:B------:R-:W-:Y:S01]  /*0db0*/  UIMAD UR6, UR10, UR7, UR5 ;  /* 0x000000070a0672a4 */ /* 0x000fe2000f8e0205 */
[----:B------:R-:W3:Y:S01]  /*0dc0*/  LDG.E.64 R20, desc[UR16][R20.64] ;  /* 0x0000001014147981 */ /* 0x000ee2000c1e1b00 */
[----:B------:R-:W-:Y:S01]  /*0dd0*/  ULEA UR5, UP0, UR4, UR8, 0x3 ;  /* 0x0000000804057291 */ /* 0x000fe2000f80183f */
[----:B------:R-:W-:Y:S02]  /*0de0*/  ULDC.64 UR20, c[0x0][0x238] ;  /* 0x00008e0000147ab9 */ /* 0x000fe40000000a00 */
[----:B------:R-:W5:Y:S01]  /*0df0*/  LDG.E.64 R24, desc[UR16][R24.64] ;  /* 0x0000001018187981 */ /* 0x000f62000c1e1b00 */
[----:B------:R-:W-:-:S02]  /*0e00*/  ULEA.HI.X UR4, UR4, UR9, UR6, 0x3, UP0 ;  /* 0x0000000904047291 */ /* 0x000fc400080f1c06 */
[----:B------:R-:W-:Y:S01]  /*0e10*/  IMAD.U32 R10, RZ, RZ, UR5 ;  /* 0x00000005ff0a7e24 */ /* 0x000fe2000f8e00ff */
[----:B------:R-:W0:Y:S01]  /*0e20*/  S2R R3, SR_TID.X ;  /* 0x0000000000037919 */ /* 0x000e220000002100 */
[----:B------:R-:W-:Y:S01]  /*0e30*/  ULDC.64 UR22, c[0x0][0x248] ;  /* 0x0000920000167ab9 */ /* 0x000fe20000000a00 */
[----:B------:R-:W-:Y:S01]  /*0e40*/  ULDC.64 UR24, c[0x0][0x240] ;  /* 0x0000900000187ab9 */ /* 0x000fe20000000a00 */
[----:B------:R-:W-:Y:S01]  /*0e50*/  IMAD.U32 R11, RZ, RZ, UR4 ;  /* 0x00000004ff0b7e24 */ /* 0x000fe2000f8e00ff */
[----:B------:R-:W-:Y:S01]  /*0e60*/  ULDC.64 UR26, c[0x0][0x210] ;  /* 0x00008400001a7ab9 */ /* 0x000fe20000000a00 */
[----:B------:R-:W-:Y:S01]  /*0e70*/  ULDC.64 UR28, c[0x0][0x328] ;  /* 0x0000ca00001c7ab9 */ /* 0x000fe20000000a00 */
[----:B------:R-:W-:Y:S02]  /*0e80*/  ULDC.64 UR30, c[0x0][0x2f8] ;  /* 0x0000be00001e7ab9 */ /* 0x000fe40000000a00 */
[----:B------:R-:W4:Y:S01]  /*0e90*/  LDG.E.64 R6, desc[UR16][R10.64] ;  /* 0x000000100a067981 */ /* 0x000f22000c1e1b00 */
[----:B------:R-:W-:-:S02]  /*0ea0*/  UIMAD.WIDE.U32 UR4, UR10, UR14, URZ ;  /* 0x0000000e0a0472a5 */ /* 0x000fc4000f8e003f */
[----:B------:R-:W-:Y:S02]  /*0eb0*/  UIMAD.WIDE.U32 UR6, UR10, UR18, URZ ;  /* 0x000000120a0672a5 */ /* 0x000fe4000f8e003f */
[----:B------:R-:W-:Y:S01]  /*0ec0*/  UIMAD.WIDE.U32 UR8, UR10, UR20, URZ ;  /* 0x000000140a0872a5 */ /* 0x000fe2000f8e003f */
[----:B------:R-:W-:Y:S01]  /*0ed0*/  BSSY B0, `(.L_x_549) ;  /* 0x0000052000007945 */ /* 0x000fe20003800000 */
[----:B------:R-:W-:Y:S02]  /*0ee0*/  UIMAD UR15, UR10, UR15, UR5 ;  /* 0x0000000f0a0f72a4 */ /* 0x000fe4000f8e0205 */
[----:B------:R-:W-:Y:S02]  /*0ef0*/  UIMAD UR14, UR10, UR19, UR7 ;  /* 0x000000130a0e72a4 */ /* 0x000fe4000f8e0207 */
[----:B------:R-:W-:Y:S01]  /*0f00*/  UIMAD UR13, UR10, UR21, UR9 ;  /* 0x000000150a0d72a4 */ /* 0x000fe2000f8e0209 */
[----:B------:R-:W-:Y:S02]  /*0f10*/  ULDC UR18, c[0x0][0x0] ;  /* 0x0000000000127ab9 */ /* 0x000fe40000000800 */
[----:B------:R-:W-:Y:S01]  /*0f20*/  ULDC UR10, c[0x0][0x10] ;  /* 0x00000400000a7ab9 */ /* 0x000fe20000000800 */
[----:B------:R-:W-:Y:S01]  /*0f30*/  ULDC.64 UR20, c[0x0][0x278] ;  /* 0x00009e0000147ab9 */ /* 0x000fe20000000a00 */
[----:B------:R-:W-:Y:S01]  /*0f40*/  UIMAD UR12, UR12, UR10, URZ ;  /* 0x0000000a0c0c72a4 */ /* 0x000fe2000f8e023f */
[----:B--2---:R-:W-:-:S02]  /*0f50*/  DMUL R8, R22, R22 ;  /* 0x0000001616087228 */ /* 0x004fc40000000000 */
[----:B-----5:R-:W-:Y:S02]  /*0f60*/  DMUL R22, R22, R4 ;  /* 0x0000000416167228 */ /* 0x020fe40000000000 */
[----:B---3--:R-:W-:Y:S01]  /*0f70*/  DMUL R20, R20, R18 ;  /* 0x0000001214147228 */ /* 0x008fe20000000000 */
[----:B------:R-:W-:-:S03]  /*0f80*/  IMAD.MOV.U32 R5, RZ, RZ, RZ ;  /* 0x000000ffff057224 */ /* 0x000fc600078e00ff */
[----:B----4-:R-:W-:-:S08]  /*0f90*/  DMUL R6, R6, R8 ;  /* 0x0000000806067228 */ /* 0x010fd00000000000 */
[----:B0-----:R-:W-:-:S11]  /*0fa0*/  DMUL R18, R6, R18 ;  /* 0x0000001206127228 */ /* 0x001fd60000000000 */
.L_x_553:
        /* <DEDUP_REMOVED lines=8> */
[----:B------:R-:W-:-:S05]  /*1030*/  IMAD.MOV.U32 R37, RZ, RZ, R3 ;  /* 0x000000ffff257224 */ /* 0x000fca00078e0003 */
[----:B------:R-:W1:Y:S08]  /*1040*/  LDC.64 R10, c[0x0][0x318] ;  /* 0x0000c600ff0a7b82 */ /* 0x000e700000000a00 */
[----:B------:R-:W2:Y:S01]  /*1050*/  LDC.64 R34, c[0x0][0x268] ;  /* 0x00009a00ff227b82 */ /* 0x000ea20000000a00 */
[----:B0-----:R-:W-:Y:S01]  /*1060*/  IMAD.WIDE.U32 R14, R0, R8, UR10 ;  /* 0x0000000a000e7e25 */ /* 0x001fe2000f8e0008 */
[----:B------:R-:W-:Y:S01]  /*1070*/  UMOV UR10, UR6 ;  /* 0x00000006000a7c82 */ /* 0x000fe20008000000 */
[----:B------:R-:W-:-:S02]  /*1080*/  UMOV UR11, UR14 ;  /* 0x0000000e000b7c82 */ /* 0x000fc40008000000 */
[C---:B------:R-:W-:Y:S02]  /*1090*/  IMAD R2, R5.reuse, R8, RZ ;  /* 0x0000000805027224 */ /* 0x040fe400078e02ff */
[C---:B-1----:R-:W-:Y:S02]  /*10a0*/  IMAD R6, R5.reuse, R10, RZ ;  /* 0x0000000a05067224 */ /* 0x042fe400078e02ff */
[C---:B------:R-:W-:Y:S02]  /*10b0*/  IMAD R9, R0.reuse, R9, R2 ;  /* 0x0000000900097224 */ /* 0x040fe400078e0202 */
[----:B------:R-:W-:Y:S02]  /*10c0*/  IMAD R7, R0, R11, R6 ;  /* 0x0000000b00077224 */ /* 0x000fe400078e0206 */
[----:B------:R-:W-:Y:S02]  /*10d0*/  IMAD.MOV.U32 R2, RZ, RZ, RZ ;  /* 0x000000ffff027224 */ /* 0x000fe400078e00ff */
[----:B--2---:R-:W-:-:S02]  /*10e0*/  IMAD R4, R5, R34, RZ ;  /* 0x0000002205047224 */ /* 0x004fc400078e02ff */
[C---:B------:R-:W-:Y:S01]  /*10f0*/  IMAD.WIDE.U32 R12, R0.reuse, R34, UR10 ;  /* 0x0000000a000c7e25 */ /* 0x040fe2000f8e0022 */
[----:B------:R-:W-:Y:S01]  /*1100*/  UMOV UR10, UR4 ;  /* 0x00000004000a7c82 */ /* 0x000fe20008000000 */
[----:B------:R-:W-:Y:S02]  /*1110*/  UMOV UR11, UR15 ;  /* 0x0000000f000b7c82 */ /* 0x000fe40008000000 */
[C---:B------:R-:W-:Y:S02]  /*1120*/  IMAD R35, R0.reuse, R35, R4 ;  /* 0x0000002300237224 */ /* 0x040fe400078e0204 */
[----:B------:R-:W-:-:S04]  /*1130*/  IMAD.WIDE.U32 R10, R0, R10, UR10 ;  /* 0x0000000a000a7e25 */ /* 0x000fc8000f8e000a */
[----:B------:R-:W-:Y:S02]  /*1140*/  IMAD.IADD R9, R15, 0x1, R9 ;  /* 0x000000010f097824 */ /* 0x000fe400078e0209 */
[----:B------:R-:W-:Y:S02]  /*1150*/  IMAD.IADD R35, R13, 0x1, R35 ;  /* 0x000000010d237824 */ /* 0x000fe400078e0223 */
[----:B------:R-:W-:-:S07]  /*1160*/  IMAD.IADD R7, R11, 0x1, R7 ;  /* 0x000000010b077824 */ /* 0x000fce00078e0207 */
.L_x_552:
[C---:B------:R-:W-:Y:S02]  /*1170*/  IMAD R4, R2.reuse, UR20, RZ ;  /* 0x0000001402047c24 */ /* 0x040fe4000f8e02ff */
[----:B------:R-:W-:Y:S02]  /*1180*/  IMAD.MOV.U32 R34, RZ, RZ, R12 ;  /* 0x000000ffff227224 */ /* 0x000fe400078e000c */
[----:B------:R-:W-:Y:S02]  /*1190*/  IMAD R6, R2, UR24, RZ ;  /* 0x0000001802067c24 */ /* 0x000fe4000f8e02ff */
[----:B------:R-:W-:Y:S02]  /*11a0*/  IMAD.MOV.U32 R8, RZ, RZ, R14 ;  /* 0x000000ffff087224 */ /* 0x000fe400078e000e */
[----:B------:R-:W-:-:S04]  /*11b0*/  IMAD.WIDE.U32 R26, R37, UR20, R34 ;  /* 0x00000014251a7c25 */ /* 0x000fc8000f8e0022 */
[C---:B------:R-:W-:Y:S01]  /*11c0*/  IMAD R31, R37.reuse, UR21, R4 ;  /* 0x00000015251f7c24 */ /* 0x040fe2000f8e0204 */
[----:B------:R-:W-:Y:S01]  /*11d0*/  LEA R30, P0, R26, UR22, 0x3 ;  /* 0x000000161a1e7c11 */ /* 0x000fe2000f8018ff */
[----:B------:R-:W-:-:S04]  /*11e0*/  IMAD.WIDE.U32 R28, R37, UR24, R8 ;  /* 0x00000018251c7c25 */ /* 0x000fc8000f8e0008 */
[----:B------:R-:W-:Y:S01]  /*11f0*/  IMAD R33, R37, UR25, R6 ;  /* 0x0000001925217c24 */ /* 0x000fe2000f8e0206 */
[----:B------:R-:W-:Y:S01]  /*1200*/  LEA R32, P1, R28, UR26, 0x3 ;  /* 0x0000001a1c207c11 */ /* 0x000fe2000f8218ff */
[----:B------:R-:W-:Y:S02]  /*1210*/  IMAD.IADD R31, R27, 0x1, R31 ;  /* 0x000000011b1f7824 */ /* 0x000fe400078e021f */
[----:B------:R-:W-:-:S03]  /*1220*/  IMAD.IADD R27, R29, 0x1, R33 ;  /* 0x000000011d1b7824 */ /* 0x000fc600078e0221 */
[----:B------:R-:W-:Y:S02]  /*1230*/  LEA.HI.X R31, R26, UR23, R31, 0x3, P0 ;  /* 0x000000171a1f7c11 */ /* 0x000fe400080f1c1f */
[----:B------:R-:W-:-:S03]  /*1240*/  LEA.HI.X R33, R28, UR27, R27, 0x3, P1 ;  /* 0x0000001b1c217c11 */ /* 0x000fc600088f1c1b */
[----:B------:R0:W2:Y:S04]  /*1250*/  LDG.E.64 R28, desc[UR16][R30.64] ;  /* 0x000000101e1c7981 */ /* 0x0000a8000c1e1b00 */
[----:B------:R-:W3:Y:S01]  /*1260*/  LDG.E.64 R26, desc[UR16][R32.64] ;  /* 0x00000010201a7981 */ /* 0x000ee2000c1e1b00 */
[----:B------:R-:W-:Y:S02]  /*1270*/  IMAD R4, R2, UR28, RZ ;  /* 0x0000001c02047c24 */ /* 0x000fe4000f8e02ff */
[----:B------:R-:W-:Y:S02]  /*1280*/  IMAD.MOV.U32 R6, RZ, RZ, R10 ;  /* 0x000000ffff067224 */ /* 0x000fe400078e000a */
[C---:B------:R-:W-:Y:S02]  /*1290*/  IMAD R4, R37.reuse, UR29, R4 ;  /* 0x0000001d25047c24 */ /* 0x040fe4000f8e0204 */
[----:B0-----:R-:W-:Y:S01]  /*12a0*/  IMAD.WIDE.U32 R30, R37, UR28, R6 ;  /* 0x0000001c251e7c25 */ /* 0x001fe2000f8e0006 */
[----:B--2---:R-:W-:-:S02]  /*12b0*/  DADD R28, -R20, R28 ;  /* 0x00000000141c7229 */ /* 0x004fc4000000011c */
[----:B---3--:R-:W-:-:S08]  /*12c0*/  DADD R26, -R24, R26 ;  /* 0x00000000181a7229 */ /* 0x008fd0000000011a */
[----:B------:R-:W-:Y:S01]  /*12d0*/  DFMA R28, -R18, R26, R28 ;  /* 0x0000001a121c722b */ /* 0x000fe2000000011c */
[----:B------:R-:W-:Y:S01]  /*12e0*/  IMAD.IADD R27, R31, 0x1, R4 ;  /* 0x000000011f1b7824 */ /* 0x000fe200078e0204 */
[----:B------:R-:W-:-:S04]  /*12f0*/  LEA R26, P0, R30, UR30, 0x3 ;  /* 0x0000001e1e1a7c11 */ /* 0x000fc8000f8018ff */
[----:B------:R-:W-:Y:S02]  /*1300*/  LEA.HI.X R27, R30, UR31, R27, 0x3, P0 ;  /* 0x0000001f1e1b7c11 */ /* 0x000fe400080f1c1b */
[----:B------:R-:W-:Y:S01]  /*1310*/  DMUL R28, R22, R28 ;  /* 0x0000001c161c7228 */ /* 0x000fe20000000000 */
[----:B------:R-:W-:-:S05]  /*1320*/  IADD3 R37, P0, R37, UR18, RZ ;  /* 0x0000001225257c10 */ /* 0x000fca000ff1e0ff */
[----:B------:R-:W-:Y:S01]  /*1330*/  IMAD.X R2, RZ, RZ, R2, P0 ;  /* 0x000000ffff027224 */ /* 0x000fe200000e0602 */
[----:B------:R0:W-:Y:S01]  /*1340*/  STG.E.64 desc[UR16][R26.64], R28 ;  /* 0x0000001c1a007986 */ /* 0x0001e2000c101b10 */
[----:B------:R-:W-:-:S04]  /*1350*/  ISETP.GE.U32.AND P0, PT, R37, R16, PT ;  /* 0x000000102500720c */ /* 0x000fc80003f06070 */
[----:B------:R-:W-:-:S13]  /*1360*/  ISETP.GE.AND.EX P0, PT, R2, R17, PT, P0 ;  /* 0x000000110200720c */ /* 0x000fda0003f06300 */
[----:B0-----:R-:W-:Y:S05]  /*1370*/  @!P0 BRA `(.L_x_552) ;  /* 0xfffffffc007c8947 */ /* 0x001fea000383ffff */
.L_x_551:
[----:B------:R-:W-:Y:S05]  /*1380*/  BSYNC B1 ;  /* 0x0000000000017941 */ /* 0x000fea0003800000 */
.L_x_550:
[----:B------:R-:W-:Y:S01]  /*1390*/  IADD3 R0, P0, R0, UR12, RZ ;  /* 0x0000000c00007c10 */ /* 0x000fe2000ff1e0ff */
[----:B------:R-:W-:-:S04]  /*13a0*/  ULDC.64 UR10, c[0x0][0x218] ;  /* 0x00008600000a7ab9 */ /* 0x000fc80000000a00 */
[----:B------:R-:W-:Y:S01]  /*13b0*/  IMAD.X R5, RZ, RZ, R5, P0 ;  /* 0x000000ffff057224 */ /* 0x000fe200000e0605 */
[----:B------:R-:W-:-:S04]  /*13c0*/  ISETP.GE.U32.AND P0, PT, R0, UR10, PT ;  /* 0x0000000a00007c0c */ /* 0x000fc8000bf06070 */
[----:B------:R-:W-:-:S13]  /*13d0*/  ISETP.GE.AND.EX P0, PT, R5, UR11, PT, P0 ;  /* 0x0000000b05007c0c */ /* 0x000fda000bf06300 */
[----:B------:R-:W-:Y:S05]  /*13e0*/  @!P0 BRA `(.L_x_553) ;  /* 0xfffffff800f08947 */ /* 0x000fea000383ffff */
[----:B------:R-:W-:Y:S05]  /*13f0*/  BSYNC B0 ;  /* 0x0000000000007941 */ /* 0x000fea0003800000 */
.L_x_549:
[----:B------:R-:W-:Y:S05]  /*1400*/  EXIT ;  /* 0x000000000000794d */ /* 0x000fea0003800000 */
        .weak           $__internal_2_$__cuda_sm20_dblrcp_rn_slowpath_v3
        .type           $__internal_2_$__cuda_sm20_dblrcp_rn_slowpath_v3,@function
        .size           $__internal_2_$__cuda_sm20_dblrcp_rn_slowpath_v3,(.L_x_28213 - $__internal_2_$__cuda_sm20_dblrcp_rn_slowpath_v3)
$__internal_2_$__cuda_sm20_dblrcp_rn_slowpath_v3:
[----:B------:R-:W-:-:S14]  /*1410*/  DSETP.GTU.AND P0, PT, |R8|, +INF , PT ;  /* 0x7ff000000800742a */ /* 0x000fdc0003f0c200 */
[----:B------:R-:W-:Y:S05]  /*1420*/  @P0 BRA `(.L_x_554) ;  /* 0x0000000000800947 */ /* 0x000fea0003800000 */
[----:B------:R-:W-:-:S05]  /*1430*/  LOP3.LUT R4, R9, 0x7fffffff, RZ, 0xc0, !PT ;  /* 0x7fffffff09047812 */ /* 0x000fca00078ec0ff */
[----:B------:R-:W-:-:S05]  /*1440*/  VIADD R2, R4, 0xffffffff ;  /* 0xffffffff04027836 */ /* 0x000fca0000000000 */
[----:B------:R-:W-:-:S13]  /*1450*/  ISETP.GE.U32.AND P0, PT, R2, 0x7fefffff, PT ;  /* 0x7fefffff0200780c */ /* 0x000fda0003f06070 */
[----:B------:R-:W-:Y:S01]  /*1460*/  @P0 LOP3.LUT R3, R9, 0x7ff00000, RZ, 0x3c, !PT ;  /* 0x7ff0000009030812 */ /* 0x000fe200078e3cff */
[----:B------:R-:W-:Y:S01]  /*1470*/  @P0 IMAD.MOV.U32 R2, RZ, RZ, RZ ;  /* 0x000000ffff020224 */ /* 0x000fe200078e00ff */
[----:B------:R-:W-:Y:S06]  /*1480*/  @P0 BRA `(.L_x_555) ;  /* 0x0000000000700947 */ /* 0x000fec0003800000 */
[----:B------:R-:W-:-:S13]  /*1490*/  ISETP.GE.U32.AND P0, PT, R4, 0x1000001, PT ;  /* 0x010000010400780c */ /* 0x000fda0003f06070 */
[----:B------:R-:W-:Y:S05]  /*14a0*/  @!P0 BRA `(.L_x_556) ;  /* 0x0000000000388947 */ /* 0x000fea0003800000 */
[----:B------:R-:W-:Y:S02]  /*14b0*/  VIADD R3, R9, 0xc0200000 ;  /* 0xc020000009037836 */ /* 0x000fe40000000000 */
[----:B------:R-:W-:Y:S02]  /*14c0*/  IMAD.MOV.U32 R2, RZ, RZ, R8 ;  /* 0x000000ffff027224 */ /* 0x000fe400078e0008 */
[----:B------:R-:W0:Y:S01]  /*14d0*/  MUFU.RCP64H R5, R3 ;  /* 0x0000000300057308 */ /* 0x000e220000001800 */
[----:B------:R-:W-:-:S06]  /*14e0*/  IMAD.MOV.U32 R4, RZ, RZ, R7 ;  /* 0x000000ffff047224 */ /* 0x000fcc00078e0007 */
[----:B0-----:R-:W-:-:S08]  /*14f0*/  DFMA R6, -R2, R4, 1 ;  /* 0x3ff000000206742b */ /* 0x001fd00000000104 */
[----:B------:R-:W-:-:S08]  /*1500*/  DFMA R6, R6, R6, R6 ;  /* 0x000000060606722b */ /* 0x000fd00000000006 */
[----:B------:R-:W-:-:S08]  /*1510*/  DFMA R6, R4, R6, R4 ;  /* 0x000000060406722b */ /* 0x000fd00000000004 */
[----:B------:R-:W-:-:S08]  /*1520*/  DFMA R4, -R2, R6, 1 ;  /* 0x3ff000000204742b */ /* 0x000fd00000000106 */
[----:B------:R-:W-:-:S08]  /*1530*/  DFMA R4, R6, R4, R6 ;  /* 0x000000040604722b */ /* 0x000fd00000000006 */
[----:B------:R-:W-:-:S08]  /*1540*/  DMUL R4, R4, 2.2250738585072013831e-308 ;  /* 0x0010000004047828 */ /* 0x000fd00000000000 */
[----:B------:R-:W-:-:S08]  /*1550*/  DFMA R6, -R8, R4, 1 ;  /* 0x3ff000000806742b */ /* 0x000fd00000000104 */
[----:B------:R-:W-:-:S08]  /*1560*/  DFMA R6, R6, R6, R6 ;  /* 0x000000060606722b */ /* 0x000fd00000000006 */
[----:B------:R-:W-:Y:S01]  /*1570*/  DFMA R2, R4, R6, R4 ;  /* 0x000000060402722b */ /* 0x000fe20000000004 */
[----:B------:R-:W-:Y:S10]  /*1580*/  BRA `(.L_x_555) ;  /* 0x0000000000307947 */ /* 0x000ff40003800000 */
.L_x_556:
[----:B------:R-:W-:Y:S01]  /*1590*/  DMUL R4, R8, 8.11296384146066816958e+31 ;  /* 0x4690000008047828 */ /* 0x000fe20000000000 */
[----:B------:R-:W-:-:S05]  /*15a0*/  IMAD.MOV.U32 R2, RZ, RZ, R7 ;  /* 0x000000ffff027224 */ /* 0x000fca00078e0007 */
[----:B------:R-:W0:Y:S02]  /*15b0*/  MUFU.RCP64H R3, R5 ;  /* 0x0000000500037308 */ /* 0x000e240000001800 */
[----:B0-----:R-:W-:-:S08]  /*15c0*/  DFMA R6, -R4, R2, 1 ;  /* 0x3ff000000406742b */ /* 0x001fd00000000102 */
[----:B------:R-:W-:-:S08]  /*15d0*/  DFMA R6, R6, R6, R6 ;  /* 0x000000060606722b */ /* 0x000fd00000000006 */
[----:B------:R-:W-:-:S08]  /*15e0*/  DFMA R6, R2, R6, R2 ;  /* 0x000000060206722b */ /* 0x000fd00000000002 */
[----:B------:R-:W-:-:S08]  /*15f0*/  DFMA R2, -R4, R6, 1 ;  /* 0x3ff000000402742b */ /* 0x000fd00000000106 */
[----:B------:R-:W-:-:S08]  /*1600*/  DFMA R2, R6, R2, R6 ;  /* 0x000000020602722b */ /* 0x000fd00000000006 */
[----:B------:R-:W-:Y:S01]  /*1610*/  DMUL R2, R2, 8.11296384146066816958e+31 ;  /* 0x4690000002027828 */ /* 0x000fe20000000000 */
[----:B------:R-:W-:Y:S10]  /*1620*/  BRA `(.L_x_555) ;  /* 0x0000000000087947 */ /* 0x000ff40003800000 */
.L_x_554:
[----:B------:R-:W-:Y:S01]  /*1630*/  LOP3.LUT R3, R9, 0x80000, RZ, 0xfc, !PT ;  /* 0x0008000009037812 */ /* 0x000fe200078efcff */
[----:B------:R-:W-:-:S07]  /*1640*/  IMAD.MOV.U32 R2, RZ, RZ, R8 ;  /* 0x000000ffff027224 */ /* 0x000fce00078e0008 */
.L_x_555:
[----:B------:R-:W-:Y:S02]  /*1650*/  IMAD.MOV.U32 R18, RZ, RZ, R2 ;  /* 0x000000ffff127224 */ /* 0x000fe400078e0002 */
[----:B------:R-:W-:Y:S02]  /*1660*/  IMAD.MOV.U32 R19, RZ, RZ, R3 ;  /* 0x000000ffff137224 */ /* 0x000fe400078e0003 */
[----:B------:R-:W-:Y:S02]  /*1670*/  IMAD.MOV.U32 R2, RZ, RZ, R0 ;  /* 0x000000ffff027224 */ /* 0x000fe400078e0000 */
[----:B------:R-:W-:-:S04]  /*1680*/  IMAD.MOV.U32 R3, RZ, RZ, 0x0 ;  /* 0x00000000ff037424 */ /* 0x000fc800078e00ff */
[----:B------:R-:W-:Y:S05]  /*1690*/  RET.REL.NODEC R2 `(_ZN2at6native32batch_norm_backward_elemt_kernelIdddlEEvNS_27GenericPackedTensorAccessorIT_Lm3ENS_16DefaultPtrTraitsET2_EES6_NS2_IT1_Lm1ES4_S5_EES8_NS2_IT0_Lm1ES4_S5_EES8_S8_S6_PKii) ;  /* 0xffffffe802587950 */ /* 0x000fea0003c3ffff */
.L_x_557:
        /* <DEDUP_REMOVED lines=14> */
.L_x_28213:


//--------------------- .text._ZN2at6native32batch_norm_backward_elemt_kernelIdddiEEvNS_27GenericPackedTensorAccessorIT_Lm3ENS_16DefaultPtrTraitsET2_EES6_NS2_IT1_Lm1ES4_S5_EES8_NS2_IT0_Lm1ES4_S5_EES8_S8_S6_PKii --------------------------
	.section	.text._ZN2at6native32batch_norm_backward_elemt_kernelIdddiEEvNS_27GenericPackedTensorAccessorIT_Lm3ENS_16DefaultPtrTraitsET2_EES6_NS2_IT1_Lm1ES4_S5_EES8_NS2_IT0_Lm1ES4_S5_EES8_S8_S6_PKii,"ax",@progbits
	.align	128
        .global         _ZN2at6native32batch_norm_backward_elemt_kernelIdddiEEvNS_27GenericPackedTensorAccessorIT_Lm3ENS_16DefaultPtrTraitsET2_EES6_NS2_IT1_Lm1ES4_S5_EES8_NS2_IT0_Lm1ES4_S5_EES8_S8_S6_PKii
        .type           _ZN2at6native32batch_norm_backward_elemt_kernelIdddiEEvNS_27GenericPackedTensorAccessorIT_Lm3ENS_16DefaultPtrTraitsET2_EES6_NS2_IT1_Lm1ES4_S5_EES8_NS2_IT0_Lm1ES4_S5_EES8_S8_S6_PKii,@function
        .size           _ZN2at6native32batch_norm_backward_elemt_kernelIdddiEEvNS_27GenericPackedTensorAccessorIT_Lm3ENS_16DefaultPtrTraitsET2_EES6_NS2_IT1_Lm1ES4_S5_EES8_NS2_IT0_Lm1ES4_S5_EES8_S8_S6_PKii,(.L_x_28214 - _ZN2at6native32batch_norm_backward_elemt_kernelIdddiEEvNS_27GenericPackedTensorAccessorIT_Lm3ENS_16DefaultPtrTraitsET2_EES6_NS2_IT1_Lm1ES4_S5_EES8_NS2_IT0_Lm1ES4_S5_EES8_S8_S6_PKii)
        .other          _ZN2at6native32batch_norm_backward_elemt_kernelIdddiEEvNS_27GenericPackedTensorAccessorIT_Lm3ENS_16DefaultPtrTraitsET2_EES6_NS2_IT1_Lm1ES4_S5_EES8_NS2_IT0_Lm1ES4_S5_EES8_S8_S6_PKii,@"STO_CUDA_ENTRY STV_DEFAULT"
_ZN2at6native32batch_norm_backward_elemt_kernelIdddiEEvNS_27GenericPackedTensorAccessorIT_Lm3ENS_16DefaultPtrTraitsET2_EES6_NS2_IT1_Lm1ES4_S5_EES8_NS2_IT0_Lm1ES4_S5_EES8_S8_S6_PKii:
.text._ZN2at6native32batch_norm_backward_elemt_kernelIdddiEEvNS_27GenericPackedTensorAccessorIT_Lm3ENS_16DefaultPtrTraitsET2_EES6_NS2_IT1_Lm1ES4_S5_EES8_NS2_IT0_Lm1ES4_S5_EES8_S8_S6_PKii:
[----:B------:R-:W-:Y:S08]  /*0000*/  LDC R1, c[0x0][0x28] ;  /* 0x00000a00ff017b82 */ /* 0x000ff00000000800 */
[----:B------:R-:W0:Y:S01]  /*0010*/  LDC R7, c[0x0][0x2c8] ;  /* 0x0000b200ff077b82 */ /* 0x000e220000000800 */
[----:B------:R-:W-:Y:S01]  /*0020*/  ULDC.64 UR8, c[0x0][0x208] ;  /* 0x0000820000087ab9 */ /* 0x000fe20000000a00 */
[----:B------:R-:W-:-:S02]  /*0030*/  CS2R R2, SRZ ;  /* 0x0000000000027805 */ /* 0x000fc4000001ff00 */
        /* <DEDUP_REMOVED lines=20> */
.L_x_562:
        /* <DEDUP_REMOVED lines=54> */
.L_x_561:
        /* <DEDUP_REMOVED lines=31> */
.L_x_563:
[----:B------:R-:W-:-:S13]  /*06d0*/  ISETP.NE.OR P0, PT, R6, RZ, P0 ;  /* 0x000000ff0600720c */ /* 0x000fda0000705670 */
[----:B------:R-:W-:Y:S05]  /*06e0*/  @!P0 BRA `(.L_x_559) ;  /* 0x00000000004c8947 */ /* 0x000fea0003800000 */
.L_x_560:
        /* <DEDUP_REMOVED lines=19> */
.L_x_559:
[----:B------:R-:W-:-:S13]  /*0820*/  ISETP.NE.AND P0, PT, R0, RZ, PT ;  /* 0x000000ff0000720c */ /* 0x000fda0003f05270 */
[----:B------:R-:W-:Y:S05]  /*0830*/  @!P0 BRA `(.L_x_564) ;  /* 0x0000000000308947 */ /* 0x000fea0003800000 */
[----:B------:R-:W-:Y:S02]  /*0840*/  ULDC.64 UR6, c[0x0][0x2c0] ;  /* 0x0000b00000067ab9 */ /* 0x000fe40000000a00 */
[----:B------:R-:W-:-:S12]  /*0850*/  UIMAD.WIDE UR4, UR4, 0x4, UR6 ;  /* 0x00000004040478a5 */ /* 0x000fd8000f8e0206 */
.L_x_565:
        /* <DEDUP_REMOVED lines=10> */
.L_x_564:
[----:B------:R0:W1:Y:S02]  /*0900*/  I2F.F64.S64 R2, R4 ;  /* 0x0000000400027312 */ /* 0x0000640000301c00 */
.L_x_558:
[----:B01----:R-:W0:Y:S01]  /*0910*/  MUFU.RCP64H R5, R3 ;  /* 0x0000000300057308 */ /* 0x003e220000001800 */
        /* <DEDUP_REMOVED lines=8> */
[----:B------:R-:W-:-:S05]  /*09a0*/  LOP3.LUT R0, R3, 0x7fffffff, RZ, 0xc0, !PT ;  /* 0x7fffffff03007812 */ /* 0x000fca00078ec0ff */
[----:B------:R-:W-:Y:S01]  /*09b0*/  VIADD R6, R0, 0xfff00000 ;  /* 0xfff0000000067836 */ /* 0x000fe20000000000 */
[----:B------:R-:W-:-:S07]  /*09c0*/  MOV R0, 0x9e0 ;  /* 0x000009e000007802 */ /* 0x000fce0000000f00 */
[----:B------:R-:W-:Y:S05]  /*09d0*/  CALL.REL.NOINC `($__internal_3_$__cuda_sm20_dblrcp_rn_slowpath_v3) ;  /* 0x0000000400c87944 */ /* 0x000fea0003c00000 */
.L_x_566:
[----:B------:R-:W0:Y:S08]  /*09e0*/  S2UR UR6, SR_CTAID.X ;  /* 0x00000000000679c3 */ /* 0x000e300000002500 */
[----:B------:R-:W0:Y:S02]  /*09f0*/  LDC R0, c[0x0][0x21c] ;  /* 0x00008700ff007b82 */ /* 0x000e240000000800 */
[----:B0-----:R-:W-:-:S13]  /*0a00*/  ISETP.LE.AND P0, PT, R0, UR6, PT ;  /* 0x0000000600007c0c */ /* 0x001fda000bf03270 */
[----:B------:R-:W-:Y:S05]  /*0a10*/  @P0 EXIT ;  /* 0x000000000000094d */ /* 0x000fea0003800000 */
[----:B------:R-:W0:Y:S01]  /*0a20*/  LDC R0, c[0x0][0x278] ;  /* 0x00009e00ff007b82 */ /* 0x000e220000000800 */
[----:B------:R-:W-:Y:S01]  /*0a30*/  IMAD.MOV.U32 R12, RZ, RZ, 0x0 ;  /* 0x00000000ff0c7424 */ /* 0x000fe200078e00ff */
[----:B------:R-:W1:Y:S01]  /*0a40*/  S2R R2, SR_CTAID.Y ;  /* 0x0000000000027919 */ /* 0x000e620000002600 */
[----:B------:R-:W-:Y:S01]  /*0a50*/  IMAD.MOV.U32 R13, RZ, RZ, 0x3ff00000 ;  /* 0x3ff00000ff0d7424 */ /* 0x000fe200078e00ff */
[----:B------:R-:W-:Y:S01]  /*0a60*/  ULDC UR4, c[0x0][0x4] ;  /* 0x0000010000047ab9 */ /* 0x000fe20000000800 */
[----:B------:R-:W-:Y:S01]  /*0a70*/  ULDC UR5, c[0x0][0x218] ;  /* 0x0000860000057ab9 */ /* 0x000fe20000000800 */
[----:B------:R-:W1:Y:S02]  /*0a80*/  S2R R7, SR_TID.Y ;  /* 0x0000000000077919 */ /* 0x000e640000002200 */
[----:B------:R-:W2:Y:S08]  /*0a90*/  LDC R19, c[0x0][0x28c] ;  /* 0x0000a300ff137b82 */ /* 0x000eb00000000800 */
[----:B------:R-:W3:Y:S01]  /*0aa0*/  LDC R8, c[0x0][0x26c] ;  /* 0x00009b00ff087b82 */ /* 0x000ee20000000800 */
[----:B0-----:R-:W-:-:S07]  /*0ab0*/  ISETP.GE.AND P0, PT, R0, 0x1, PT ;  /* 0x000000010000780c */ /* 0x001fce0003f06270 */
[----:B------:R-:W0:Y:S08]  /*0ac0*/  LDC R0, c[0x0][0x25c] ;  /* 0x00009700ff007b82 */ /* 0x000e300000000800 */
[----:B------:R-:W4:Y:S01]  /*0ad0*/  @P0 LDC R3, c[0x0][0x27c] ;  /* 0x00009f00ff030b82 */ /* 0x000f220000000800 */
[----:B-1----:R-:W-:-:S05]  /*0ae0*/  IMAD R2, R2, UR4, R7 ;  /* 0x0000000402027c24 */ /* 0x002fca000f8e0207 */
[----:B------:R-:W-:Y:S02]  /*0af0*/  ISETP.GE.AND P1, PT, R2, UR5, PT ;  /* 0x0000000502007c0c */ /* 0x000fe4000bf26270 */
[----:B------:R-:W1:Y:S08]  /*0b00*/  @P0 LDC.64 R4, c[0x0][0x270] ;  /* 0x00009c00ff040b82 */ /* 0x000e700000000a00 */
[----:B------:R-:W2:Y:S01]  /*0b10*/  LDC.64 R6, c[0x0][0x260] ;  /* 0x00009800ff067b82 */ /* 0x000ea20000000a00 */
[----:B----4-:R-:W-:-:S04]  /*0b20*/  @P0 IMAD R3, R3, UR6, RZ ;  /* 0x0000000603030c24 */ /* 0x010fc8000f8e02ff */
[----:B-1----:R-:W-:-:S05]  /*0b30*/  @P0 IMAD.WIDE R4, R3, 0x8, R4 ;  /* 0x0000000803040825 */ /* 0x002fca00078e0204 */
[----:B------:R1:W5:Y:S01]  /*0b40*/  @P0 LDG.E.64 R12, desc[UR8][R4.64] ;  /* 0x00000008040c0981 */ /* 0x000362000c1e1b00 */
[----:B0-----:R-:W-:Y:S02]  /*0b50*/  IMAD R0, R0, UR6, RZ ;  /* 0x0000000600007c24 */ /* 0x001fe4000f8e02ff */
[----:B--2---:R-:W-:Y:S02]  /*0b60*/  IMAD R19, R19, UR6, RZ ;  /* 0x0000000613137c24 */ /* 0x004fe4000f8e02ff */
[----:B---3--:R-:W-:Y:S01]  /*0b70*/  IMAD R3, R8, UR6, RZ ;  /* 0x0000000608037c24 */ /* 0x008fe2000f8e02ff */
[----:B------:R-:W-:Y:S06]  /*0b80*/  @P1 EXIT ;  /* 0x000000000000194d */ /* 0x000fec0003800000 */
[----:B------:R-:W0:Y:S01]  /*0b90*/  LDC R14, c[0x0][0x29c] ;  /* 0x0000a700ff0e7b82 */ /* 0x000e220000000800 */
[----:B-1----:R-:W-:-:S07]  /*0ba0*/  IMAD.WIDE R4, R3, 0x8, R6 ;  /* 0x0000000803047825 */ /* 0x002fce00078e0206 */
[----:B------:R-:W1:Y:S01]  /*0bb0*/  LDC.64 R10, c[0x0][0x290] ;  /* 0x0000a400ff0a7b82 */ /* 0x000e620000000a00 */
[----:B------:R-:W2:Y:S07]  /*0bc0*/  LDG.E.64 R4, desc[UR8][R4.64] ;  /* 0x0000000804047981 */ /* 0x000eae000c1e1b00 */
[----:B------:R-:W3:Y:S01]  /*0bd0*/  LDC.64 R8, c[0x0][0x280] ;  /* 0x0000a000ff087b82 */ /* 0x000ee20000000a00 */
[----:B------:R-:W-:Y:S01]  /*0be0*/  ULDC UR7, c[0x0][0x0] ;  /* 0x0000000000077ab9 */ /* 0x000fe20000000800 */
[----:B------:R-:W-:Y:S01]  /*0bf0*/  ULDC UR10, c[0x0][0x24c] ;  /* 0x00009300000a7ab9 */ /* 0x000fe20000000800 */
[----:B------:R-:W-:Y:S01]  /*0c00*/  ULDC UR11, c[0x0][0x22c] ;  /* 0x00008b00000b7ab9 */ /* 0x000fe20000000800 */
[----:B------:R-:W-:Y:S01]  /*0c10*/  ULDC UR16, c[0x0][0x2bc] ;  /* 0x0000af0000107ab9 */ /* 0x000fe20000000800 */
[----:B------:R-:W-:Y:S01]  /*0c20*/  ULDC.64 UR12, c[0x0][0x230] ;  /* 0x00008c00000c7ab9 */ /* 0x000fe20000000a00 */
[----:B------:R-:W-:Y:S01]  /*0c30*/  ULDC.64 UR14, c[0x0][0x210] ;  /* 0x00008400000e7ab9 */ /* 0x000fe20000000a00 */
[----:B------:R-:W-:Y:S01]  /*0c40*/  ULDC.64 UR18, c[0x0][0x2a0] ;  /* 0x0000a80000127ab9 */ /* 0x000fe20000000a00 */
[----:B0-----:R-:W-:Y:S01]  /*0c50*/  IMAD R7, R14, UR6, RZ ;  /* 0x000000060e077c24 */ /* 0x001fe2000f8e02ff */
[----:B------:R-:W0:Y:S03]  /*0c60*/  LDC R3, c[0x0][0x2b8] ;  /* 0x0000ae00ff037b82 */ /* 0x000e260000000800 */
[----:B-1----:R-:W-:-:S05]  /*0c70*/  IMAD.WIDE R6, R7, 0x8, R10 ;  /* 0x0000000807067825 */ /* 0x002fca00078e020a */
[----:B------:R-:W1:Y:S01]  /*0c80*/  LDC.64 R10, c[0x0][0x250] ;  /* 0x00009400ff0a7b82 */ /* 0x000e620000000a00 */
[----:B------:R-:W4:Y:S01]  /*0c90*/  LDG.E.64 R6, desc[UR8][R6.64] ;  /* 0x0000000806067981 */ /* 0x000f22000c1e1b00 */
[----:B---3--:R-:W-:-:S06]  /*0ca0*/  IMAD.WIDE R18, R19, 0x8, R8 ;  /* 0x0000000813127825 */ /* 0x008fcc00078e0208 */
[----:B------:R-:W3:Y:S01]  /*0cb0*/  LDC R9, c[0x0][0x248] ;  /* 0x00009200ff097b82 */ /* 0x000ee20000000800 */
[----:B------:R-:W4:Y:S07]  /*0cc0*/  LDG.E.64 R14, desc[UR8][R18.64] ;  /* 0x00000008120e7981 */ /* 0x000f2e000c1e1b00 */
[----:B------:R-:W3:Y:S01]  /*0cd0*/  LDC R8, c[0x0][0x228] ;  /* 0x00008a00ff087b82 */ /* 0x000ee20000000800 */
[----:B-1----:R-:W-:-:S06]  /*0ce0*/  IMAD.WIDE R10, R0, 0x8, R10 ;  /* 0x00000008000a7825 */ /* 0x002fcc00078e020a */
[----:B------:R-:W5:Y:S01]  /*0cf0*/  LDG.E.64 R10, desc[UR8][R10.64] ;  /* 0x000000080a0a7981 */ /* 0x000f62000c1e1b00 */
[----:B------:R-:W1:Y:S01]  /*0d00*/  S2R R0, SR_TID.X ;  /* 0x0000000000007919 */ /* 0x000e620000002100 */
[----:B------:R-:W-:Y:S01]  /*0d10*/  BSSY B0, `(.L_x_567) ;  /* 0x000003d000007945 */ /* 0x000fe20003800000 */
[----:B0-----:R-:W-:Y:S01]  /*0d20*/  IMAD R3, R3, UR6, RZ ;  /* 0x0000000603037c24 */ /* 0x001fe2000f8e02ff */
[----:B------:R-:W-:Y:S02]  /*0d30*/  ULDC UR5, c[0x0][0x10] ;  /* 0x0000040000057ab9 */ /* 0x000fe40000000800 */
[----:B------:R-:W-:Y:S01]  /*0d40*/  UIMAD UR4, UR4, UR5, URZ ;  /* 0x00000005040472a4 */ /* 0x000fe2000f8e023f */
[C---:B--2---:R-:W-:Y:S02]  /*0d50*/  DMUL R20, R4.reuse, R4 ;  /* 0x0000000404147228 */ /* 0x044fe40000000000 */
[----:B-----5:R-:W-:Y:S01]  /*0d60*/  DMUL R12, R4, R12 ;  /* 0x0000000c040c7228 */ /* 0x020fe20000000000 */
[----:B---3--:R-:W-:-:S02]  /*0d70*/  IMAD R4, R9, UR6, RZ ;  /* 0x0000000609047c24 */ /* 0x008fc4000f8e02ff */
[----:B------:R-:W-:-:S03]  /*0d80*/  IMAD R5, R8, UR6, RZ ;  /* 0x0000000608057c24 */ /* 0x000fc6000f8e02ff */
[----:B----4-:R-:W-:Y:S02]  /*0d90*/  DMUL R20, R6, R20 ;  /* 0x0000001406147228 */ /* 0x010fe40000000000 */
[----:B------:R-:W-:-:S06]  /*0da0*/  DMUL R14, R14, R16 ;  /* 0x000000100e0e7228 */ /* 0x000fcc0000000000 */
[----:B-1----:R-:W-:-:S11]  /*0db0*/  DMUL R16, R20, R16 ;  /* 0x0000001014107228 */ /* 0x002fd60000000000 */
.L_x_571:
        /* <DEDUP_REMOVED lines=20> */
.L_x_570:
[C---:B------:R-:W-:Y:S02]  /*0f00*/  IMAD R19, R29.reuse, UR10, RZ ;  /* 0x0000000a1d137c24 */ /* 0x040fe4000f8e02ff */
[----:B------:R-:W-:-:S03]  /*0f10*/  IMAD R20, R29, UR11, RZ ;  /* 0x0000000b1d147c24 */ /* 0x000fc6000f8e02ff */
[C---:B------:R-:W-:Y:S02]  /*0f20*/  IADD3 R22, P0, R19.reuse, R8, RZ ;  /* 0x0000000813167210 */ /* 0x040fe40007f1e0ff */
[----:B------:R-:W-:Y:S02]  /*0f30*/  IADD3 R21, P1, R20, R6, RZ ;  /* 0x0000000614157210 */ /* 0x000fe40007f3e0ff */
[----:B------:R-:W-:Y:S02]  /*0f40*/  LEA.HI.X.SX32 R19, R19, R28, 0x1, P0 ;  /* 0x0000001c13137211 */ /* 0x000fe400000f0eff */
[----:B------:R-:W-:-:S04]  /*0f50*/  LEA R18, P0, R22, UR12, 0x3 ;  /* 0x0000000c16127c11 */ /* 0x000fc8000f8018ff */
[----:B------:R-:W-:Y:S02]  /*0f60*/  LEA.HI.X R19, R22, UR13, R19, 0x3, P0 ;  /* 0x0000000d16137c11 */ /* 0x000fe400080f1c13 */
[----:B------:R-:W-:Y:S02]  /*0f70*/  LEA.HI.X.SX32 R22, R20, R27, 0x1, P1 ;  /* 0x0000001b14167211 */ /* 0x000fe400008f0eff */
[C---:B------:R-:W-:Y:S02]  /*0f80*/  LEA R20, P0, R21.reuse, UR14, 0x3 ;  /* 0x0000000e15147c11 */ /* 0x040fe4000f8018ff */
[----:B------:R-:W2:Y:S02]  /*0f90*/  LDG.E.64 R18, desc[UR8][R18.64] ;  /* 0x0000000812127981 */ /* 0x000ea4000c1e1b00 */
[----:B------:R-:W-:-:S06]  /*0fa0*/  LEA.HI.X R21, R21, UR15, R22, 0x3, P0 ;  /* 0x0000000f15157c11 */ /* 0x000fcc00080f1c16 */
[----:B------:R-:W3:Y:S01]  /*0fb0*/  LDG.E.64 R20, desc[UR8][R20.64] ;  /* 0x0000000814147981 */ /* 0x000ee2000c1e1b00 */
[----:B--2---:R-:W-:Y:S01]  /*0fc0*/  DADD R24, -R14, R18 ;  /* 0x000000000e187229 */ /* 0x004fe20000000112 */
[----:B------:R-:W-:Y:S01]  /*0fd0*/  IMAD R18, R29, UR16, RZ ;  /* 0x000000101d127c24 */ /* 0x000fe2000f8e02ff */
[----:B---3--:R-:W-:-:S08]  /*0fe0*/  DADD R22, -R10, R20 ;  /* 0x000000000a167229 */ /* 0x008fd00000000114 */
[----:B------:R-:W-:Y:S01]  /*0ff0*/  DFMA R24, -R16, R22, R24 ;  /* 0x000000161018722b */ /* 0x000fe20000000118 */
[----:B------:R-:W-:-:S04]  /*1000*/  IADD3 R23, P0, R18, R9, RZ ;  /* 0x0000000912177210 */ /* 0x000fc80007f1e0ff */
[----:B------:R-:W-:Y:S02]  /*1010*/  LEA.HI.X.SX32 R18, R18, R26, 0x1, P0 ;  /* 0x0000001a12127211 */ /* 0x000fe400000f0eff */
[----:B------:R-:W-:Y:S01]  /*1020*/  LEA R22, P0, R23, UR18, 0x3 ;  /* 0x0000001217167c11 */ /* 0x000fe2000f8018ff */
[----:B------:R-:W-:-:S03]  /*1030*/  DMUL R24, R12, R24 ;  /* 0x000000180c187228 */ /* 0x000fc60000000000 */
[----:B------:R-:W-:Y:S01]  /*1040*/  LEA.HI.X R23, R23, UR19, R18, 0x3, P0 ;  /* 0x0000001317177c11 */ /* 0x000fe200080f1c12 */
[----:B------:R-:W-:-:S04]  /*1050*/  VIADD R29, R29, UR7 ;  /* 0x000000071d1d7c36 */ /* 0x000fc80008000000 */
[----:B------:R0:W-:Y:S01]  /*1060*/  STG.E.64 desc[UR8][R22.64], R24 ;  /* 0x0000001816007986 */ /* 0x0001e2000c101b08 */
[----:B------:R-:W-:-:S13]  /*1070*/  ISETP.GE.AND P0, PT, R29, R7, PT ;  /* 0x000000071d00720c */ /* 0x000fda0003f06270 */
[----:B0-----:R-:W-:Y:S05]  /*1080*/  @!P0 BRA `(.L_x_570) ;  /* 0xfffffffc009c8947 */ /* 0x001fea000383ffff */
.L_x_569:
[----:B------:R-:W-:Y:S05]  /*1090*/  BSYNC B1 ;  /* 0x0000000000017941 */ /* 0x000fea0003800000 */
.L_x_568:
[----:B------:R-:W-:Y:S01]  /*10a0*/  VIADD R2, R2, UR4 ;  /* 0x0000000402027c36 */ /* 0x000fe20008000000 */
[----:B------:R-:W-:-:S04]  /*10b0*/  ULDC UR5, c[0x0][0x218] ;  /* 0x0000860000057ab9 */ /* 0x000fc80000000800 */
[----:B------:R-:W-:-:S13]  /*10c0*/  ISETP.GE.AND P0, PT, R2, UR5, PT ;  /* 0x0000000502007c0c */ /* 0x000fda000bf06270 */
[----:B------:R-:W-:Y:S05]  /*10d0*/  @!P0 BRA `(.L_x_571) ;  /* 0xfffffffc00388947 */ /* 0x000fea000383ffff */
[----:B------:R-:W-:Y:S05]  /*10e0*/  BSYNC B0 ;  /* 0x0000000000007941 */ /* 0x000fea0003800000 */
.L_x_567:
[----:B------:R-:W-:Y:S05]  /*10f0*/  EXIT ;  /* 0x000000000000794d */ /* 0x000fea0003800000 */
        .weak           $__internal_3_$__cuda_sm20_dblrcp_rn_slowpath_v3
        .type           $__internal_3_$__cuda_sm20_dblrcp_rn_slowpath_v3,@function
        .size           $__internal_3_$__cuda_sm20_dblrcp_rn_slowpath_v3,(.L_x_28214 - $__internal_3_$__cuda_sm20_dblrcp_rn_slowpath_v3)
$__internal_3_$__cuda_sm20_dblrcp_rn_slowpath_v3:
        /* <DEDUP_REMOVED lines=12> */
[----:B------:R-:W0:Y:S04]  /*11c0*/  MUFU.RCP64H R7, R5 ;  /* 0x0000000500077308 */ /* 0x000e280000001800 */
        /* <DEDUP_REMOVED lines=10> */
.L_x_574:
        /* <DEDUP_REMOVED lines=10> */
.L_x_572:
[----:B------:R-:W-:Y:S01]  /*1310*/  LOP3.LUT R5, R3, 0x80000, RZ, 0xfc, !PT ;  /* 0x0008000003057812 */ /* 0x000fe200078efcff */
[----:B------:R-:W-:-:S07]  /*1320*/  IMAD.MOV.U32 R4, RZ, RZ, R2 ;  /* 0x000000ffff047224 */ /* 0x000fce00078e0002 */
.L_x_573:
[----:B------:R-:W-:Y:S02]  /*1330*/  IMAD.MOV.U32 R2, RZ, RZ, R0 ;  /* 0x000000ffff027224 */ /* 0x000fe400078e0000 */
[----:B------:R-:W-:Y:S02]  /*1340*/  IMAD.MOV.U32 R3, RZ, RZ, 0x0 ;  /* 0x00000000ff037424 */ /* 0x000fe400078e00ff */
[----:B------:R-:W-:Y:S02]  /*1350*/  IMAD.MOV.U32 R16, RZ, RZ, R4 ;  /* 0x000000ffff107224 */ /* 0x000fe400078e0004 */
[----:B------:R-:W-:Y:S01]  /*1360*/  IMAD.MOV.U32 R17, RZ, RZ, R5 ;  /* 0x000000ffff117224 */ /* 0x000fe200078e0005 */
[----:B------:R-:W-:Y:S06]  /*1370*/  RET.REL.NODEC R2 `(_ZN2at6native32batch_norm_backward_elemt_kernelIdddiEEvNS_27GenericPackedTensorAccessorIT_Lm3ENS_16DefaultPtrTraitsET2_EES6_NS2_IT1_Lm1ES4_S5_EES8_NS2_IT0_Lm1ES4_S5_EES8_S8_S6_PKii) ;  /* 0xffffffec02207950 */ /* 0x000fec0003c3ffff */
.L_x_575:
        /* <DEDUP_REMOVED lines=16> */
.L_x_28214:


//--------------------- .text._ZN2at6native33batch_norm_backward_reduce_kernelIN3c108BFloat16ES3_flEEvNS_27GenericPackedTensorAccessorIT_Lm3ENS_16DefaultPtrTraitsET2_EES8_NS4_IT1_Lm1ES6_S7_EESA_SA_SA_NS4_IT0_Lm1ES6_S7_EESC_ --------------------------
	.section	.text._ZN2at6native33batch_norm_backward_reduce_kernelIN3c108BFloat16ES3_flEEvNS_27GenericPackedTensorAccessorIT_Lm3ENS_16DefaultPtrTraitsET2_EES8_NS4_IT1_Lm1ES6_S7_EESA_SA_SA_NS4_IT0_Lm1ES6_S7_EESC_,"ax",@progbits
	.align	128
        .global         _ZN2at6native33batch_norm_backward_reduce_kernelIN3c108BFloat16ES3_flEEvNS_27GenericPackedTensorAccessorIT_Lm3ENS_16DefaultPtrTraitsET2_EES8_NS4_IT1_Lm1ES6_S7_EESA_SA_SA_NS4_IT0_Lm1ES6_S7_EESC_
        .type           _ZN2at6native33batch_norm_backward_reduce_kernelIN3c108BFloat16ES3_flEEvNS_27GenericPackedTensorAccessorIT_Lm3ENS_16DefaultPtrTraitsET2_EES8_NS4_IT1_Lm1ES6_S7_EESA_SA_SA_NS4_IT0_Lm1ES6_S7_EESC_,@function
        .size           _ZN2at6native33batch_norm_backward_reduce_kernelIN3c108BFloat16ES3_flEEvNS_27GenericPackedTensorAccessorIT_Lm3ENS_16DefaultPtrTraitsET2_EES8_NS4_IT1_Lm1ES6_S7_EESA_SA_SA_NS4_IT0_Lm1ES6_S7_EESC_,(.L_x_28288 - _ZN2at6native33batch_norm_backward_reduce_kernelIN3c108BFloat16ES3_flEEvNS_27GenericPackedTensorAccessorIT_Lm3ENS_16DefaultPtrTraitsET2_EES8_NS4_IT1_Lm1ES6_S7_EESA_SA_SA_NS4_IT0_Lm1ES6_S7_EESC_)
        .other          _ZN2at6native33batch_norm_backward_reduce_kernelIN3c108BFloat16ES3_flEEvNS_27GenericPackedTensorAccessorIT_Lm3ENS_16DefaultPtrTraitsET2_EES8_NS4_IT1_Lm1ES6_S7_EESA_SA_SA_NS4_IT0_Lm1ES6_S7_EESC_,@"STO_CUDA_ENTRY STV_DEFAULT"
_ZN2at6native33batch_norm_backward_reduce_kernelIN3c108BFloat16ES3_flEEvNS_27GenericPackedTensorAccessorIT_Lm3ENS_16DefaultPtrTraitsET2_EES8_NS4_IT1_Lm1ES6_S7_EESA_SA_SA_NS4_IT0_Lm1ES6_S7_EESC_:
.text._ZN2at6native33batch_norm_backward_reduce_kernelIN3c108BFloat16ES3_flEEvNS_27GenericPackedTensorAccessorIT_Lm3ENS_16DefaultPtrTraitsET2_EES8_NS4_IT1_Lm1ES6_S7_EESA_SA_SA_NS4_IT0_Lm1ES6_S7_EESC_:
[----:B------:R-:W-:Y:S08]  /*0000*/  LDC R1, c[0x0][0x28] ;  /* 0x00000a00ff017b82 */ /* 0x000ff00000000800 */
[----:B------:R-:W0:Y:S01]  /*0010*/  S2UR UR12, SR_CTAID.X ;  /* 0x00000000000c79c3 */ /* 0x000e220000002500 */
[----:B------:R-:W-:Y:S01]  /*0020*/  ULDC.64 UR6, c[0x0][0x2a8] ;  /* 0x0000aa0000067ab9 */ /* 0x000fe20000000a00 */
[----:B------:R-:W-:Y:S01]  /*0030*/  ULDC.64 UR8, c[0x0][0x298] ;  /* 0x0000a60000087ab9 */ /* 0x000fe20000000a00 */
[----:B------:R-:W-:Y:S01]  /*0040*/  ULDC.64 UR10, c[0x0][0x208] ;  /* 0x00008200000a7ab9 */ /* 0x000fe20000000a00 */
[----:B------:R-:W1:Y:S01]  /*0050*/  S2R R8, SR_TID.Y ;  /* 0x0000000000087919 */ /* 0x000e620000002200 */
[----:B------:R-:W-:Y:S01]  /*0060*/  ULDC.64 UR14, c[0x0][0x278] ;  /* 0x00009e00000e7ab9 */ /* 0x000fe20000000a00 */
[----:B------:R-:W-:Y:S01]  /*0070*/  ULDC.64 UR16, c[0x0][0x248] ;  /* 0x0000920000107ab9 */ /* 0x000fe20000000a00 */
[----:B------:R-:W-:Y:S01]  /*0080*/  ULDC.64 UR18, c[0x0][0x240] ;  /* 0x0000900000127ab9 */ /* 0x000fe20000000a00 */
[----:B------:R-:W-:Y:S01]  /*0090*/  ULDC.64 UR20, c[0x0][0x210] ;  /* 0x0000840000147ab9 */ /* 0x000fe20000000a00 */
[----:B0-----:R-:W-:-:S04]  /*00a0*/  UIMAD.WIDE.U32 UR4, UR12, UR6, URZ ;  /* 0x000000060c0472a5 */ /* 0x001fc8000f8e003f */
[----:B------:R-:W-:Y:S02]  /*00b0*/  UIMAD UR6, UR12, UR7, UR5 ;  /* 0x000000070c0672a4 */ /* 0x000fe4000f8e0205 */
[----:B------:R-:W-:-:S04]  /*00c0*/  ULEA UR5, UP0, UR4, UR8, 0x2 ;  /* 0x0000000804057291 */ /* 0x000fc8000f80103f */
[----:B------:R-:W-:Y:S02]  /*00d0*/  ULEA.HI.X UR4, UR4, UR9, UR6, 0x2, UP0 ;  /* 0x0000000904047291 */ /* 0x000fe400080f1406 */
[----:B------:R-:W-:-:S04]  /*00e0*/  MOV R4, UR5 ;  /* 0x0000000500047c02 */ /* 0x000fc80008000f00 */
[----:B------:R-:W-:Y:S01]  /*00f0*/  IMAD.U32 R5, RZ, RZ, UR4 ;  /* 0x00000004ff057e24 */ /* 0x000fe2000f8e00ff */
[----:B------:R-:W-:-:S04]  /*0100*/  ULDC.64 UR4, c[0x0][0x250] ;  /* 0x0000940000047ab9 */ /* 0x000fc80000000a00 */
[----:B------:R0:W5:Y:S01]  /*0110*/  LDG.E R0, desc[UR10][R4.64] ;  /* 0x0000000a04007981 */ /* 0x000162000c1e1900 */
[----:B-1----:R-:W-:Y:S01]  /*0120*/  ISETP.GE.U32.AND P0, PT, R8, UR4, PT ;  /* 0x0000000408007c0c */ /* 0x002fe2000bf06070 */
[----:B------:R-:W-:Y:S01]  /*0130*/  BSSY B0, `(.L_x_576) ;  /* 0x0000060000007945 */ /* 0x000fe20003800000 */
[----:B------:R-:W-:-:S04]  /*0140*/  SHF.R.S32.HI R7, RZ, 0x1f, R8 ;  /* 0x0000001fff077819 */ /* 0x000fc80000011408 */
[----:B------:R-:W-:-:S13]  /*0150*/  ISETP.GE.AND.EX P0, PT, R7, UR5, PT, P0 ;  /* 0x0000000507007c0c */ /* 0x000fda000bf06300 */
[----:B------:R-:W-:Y:S01]  /*0160*/  @P0 MOV R24, RZ ;  /* 0x000000ff00180202 */ /* 0x000fe20000000f00 */
[----:B------:R-:W-:Y:S01]  /*0170*/  @P0 IMAD.MOV.U32 R2, RZ, RZ, RZ ;  /* 0x000000ffff020224 */ /* 0x000fe200078e00ff */
[----:B0-----:R-:W-:Y:S06]  /*0180*/  @P0 BRA `(.L_x_577) ;  /* 0x0000000400680947 */ /* 0x001fec0003800000 */
[----:B------:R-:W-:Y:S01]  /*0190*/  ULDC.64 UR6, c[0x0][0x290] ;  /* 0x0000a40000067ab9 */ /* 0x000fe20000000a00 */
[----:B------:R-:W0:Y:S01]  /*01a0*/  LDC.64 R14, c[0x0][0x270] ;  /* 0x00009c00ff0e7b82 */ /* 0x000e220000000a00 */
[----:B------:R-:W-:Y:S01]  /*01b0*/  UIMAD.WIDE.U32 UR4, UR12, UR6, URZ ;  /* 0x000000060c0472a5 */ /* 0x000fe2000f8e003f */
[----:B------:R-:W-:-:S03]  /*01c0*/  ULDC.64 UR8, c[0x0][0x280] ;  /* 0x0000a00000087ab9 */ /* 0x000fc60000000a00 */
[----:B------:R-:W-:Y:S02]  /*01d0*/  UIMAD UR6, UR12, UR7, UR5 ;  /* 0x000000070c0672a4 */ /* 0x000fe4000f8e0205 */
[----:B------:R-:W-:Y:S01]  /*01e0*/  ULEA UR5, UP0, UR4, UR8, 0x2 ;  /* 0x0000000804057291 */ /* 0x000fe2000f80103f */
[----:B------:R-:W1:Y:S03]  /*01f0*/  LDC.64 R16, c[0x0][0x238] ;  /* 0x00008e00ff107b82 */ /* 0x000e660000000a00 */
[----:B------:R-:W-:Y:S02]  /*0200*/  ULEA.HI.X UR4, UR4, UR9, UR6, 0x2, UP0 ;  /* 0x0000000904047291 */ /* 0x000fe400080f1406 */
[----:B------:R-:W-:-:S03]  /*0210*/  MOV R2, UR5 ;  /* 0x0000000500027c02 */ /* 0x000fc60008000f00 */
[----:B------:R-:W2:Y:S01]  /*0220*/  LDC R5, c[0x0][0x4] ;  /* 0x00000100ff057b82 */ /* 0x000ea20000000800 */
[----:B------:R-:W-:Y:S01]  /*0230*/  IMAD.U32 R3, RZ, RZ, UR4 ;  /* 0x00000004ff037e24 */ /* 0x000fe2000f8e00ff */
[----:B------:R-:W-:Y:S01]  /*0240*/  USHF.R.S32.HI UR4, URZ, 0x1f, UR12 ;  /* 0x0000001f3f047899 */ /* 0x000fe2000801140c */
[----:B------:R-:W-:-:S03]  /*0250*/  MOV R18, R7 ;  /* 0x0000000700127202 */ /* 0x000fc60000000f00 */
[----:B------:R3:W5:Y:S01]  /*0260*/  LDG.E R4, desc[UR10][R2.64] ;  /* 0x0000000a02047981 */ /* 0x000762000c1e1900 */
[----:B------:R-:W-:Y:S01]  /*0270*/  IMAD.MOV.U32 R24, RZ, RZ, RZ ;  /* 0x000000ffff187224 */ /* 0x000fe200078e00ff */
[----:B------:R-:W4:Y:S01]  /*0280*/  LDC R6, c[0x0][RZ] ;  /* 0x00000000ff067b82 */ /* 0x000f220000000800 */
[----:B0-----:R-:W-:-:S04]  /*0290*/  IMAD R10, R14, UR4, RZ ;  /* 0x000000040e0a7c24 */ /* 0x001fc8000f8e02ff */
[----:B------:R-:W-:Y:S02]  /*02a0*/  IMAD R9, R15, UR12, R10 ;  /* 0x0000000c0f097c24 */ /* 0x000fe4000f8e020a */
[C---:B-1----:R-:W-:Y:S01]  /*02b0*/  IMAD R12, R16.reuse, UR4, RZ ;  /* 0x00000004100c7c24 */ /* 0x042fe2000f8e02ff */
[----:B---3--:R-:W-:Y:S01]  /*02c0*/  HFMA2.MMA R2, -RZ, RZ, 0, 0 ;  /* 0x00000000ff027435 */ /* 0x008fe200000001ff */
[----:B------:R-:W-:-:S04]  /*02d0*/  IMAD.WIDE.U32 R10, R16, UR12, RZ ;  /* 0x0000000c100a7c25 */ /* 0x000fc8000f8e00ff */
[----:B------:R-:W-:Y:S02]  /*02e0*/  IMAD R15, R17, UR12, R12 ;  /* 0x0000000c110f7c24 */ /* 0x000fe4000f8e020c */
[----:B------:R-:W-:-:S04]  /*02f0*/  IMAD.WIDE.U32 R12, R14, UR12, RZ ;  /* 0x0000000c0e0c7c25 */ /* 0x000fc8000f8e00ff */
[----:B------:R-:W-:Y:S01]  /*0300*/  IMAD.MOV.U32 R3, RZ, RZ, R8 ;  /* 0x000000ffff037224 */ /* 0x000fe200078e0008 */
[----:B------:R-:W-:Y:S01]  /*0310*/  IADD3 R7, R13, R9, RZ ;  /* 0x000000090d077210 */ /* 0x000fe20007ffe0ff */
[----:B--2---:R-:W-:-:S07]  /*0320*/  IMAD.IADD R9, R11, 0x1, R15 ;  /* 0x000000010b097824 */ /* 0x004fce00078e020f */
.L_x_581:
[----:B------:R-:W0:Y:S01]  /*0330*/  S2R R25, SR_TID.X ;  /* 0x0000000000197919 */ /* 0x000e220000002100 */
[----:B------:R-:W1:Y:S01]  /*0340*/  LDC.64 R14, c[0x0][0x260] ;  /* 0x00009800ff0e7b82 */ /* 0x000e620000000a00 */
[----:B------:R-:W-:Y:S01]  /*0350*/  BSSY B1, `(.L_x_578) ;  /* 0x0000036000017945 */ /* 0x000fe20003800000 */
[----:B0-----:R-:W-:Y:S02]  /*0360*/  SHF.R.S32.HI R22, RZ, 0x1f, R25 ;  /* 0x0000001fff167819 */ /* 0x001fe40000011419 */
[----:B-1----:R-:W-:-:S04]  /*0370*/  ISETP.GE.U32.AND P0, PT, R25, R14, PT ;  /* 0x0000000e1900720c */ /* 0x002fc80003f06070 */
[----:B------:R-:W-:-:S13]  /*0380*/  ISETP.GE.AND.EX P0, PT, R22, R15, PT, P0 ;  /* 0x0000000f1600720c */ /* 0x000fda0003f06300 */
[----:B------:R-:W-:Y:S05]  /*0390*/  @P0 BRA `(.L_x_579) ;  /* 0x0000000000c40947 */ /* 0x000fea0003800000 */
[----:B------:R-:W-:Y:S01]  /*03a0*/  ULDC.64 UR4, c[0x0][0x268] ;  /* 0x00009a0000047ab9 */ /* 0x000fe20000000a00 */
[----:B------:R-:W-:Y:S01]  /*03b0*/  ULDC.64 UR6, c[0x0][0x230] ;  /* 0x00008c0000067ab9 */ /* 0x000fe20000000a00 */
[C---:B------:R-:W-:Y:S01]  /*03c0*/  IMAD R20, R18.reuse, UR4, RZ ;  /* 0x0000000412147c24 */ /* 0x040fe2000f8e02ff */
[----:B------:R-:W-:Y:S01]  /*03d0*/  MOV R16, R12 ;  /* 0x0000000c00107202 */ /* 0x000fe20000000f00 */
[----:B------:R-:W-:Y:S01]  /*03e0*/  IMAD R26, R18, UR6, RZ ;  /* 0x00000006121a7c24 */ /* 0x000fe2000f8e02ff */
[----:B------:R-:W-:Y:S01]  /*03f0*/  MOV R18, R10 ;  /* 0x0000000a00127202 */ /* 0x000fe20000000f00 */
[----:B------:R-:W-:Y:S02]  /*0400*/  IMAD.MOV.U32 R19, RZ, RZ, R9 ;  /* 0x000000ffff137224 */ /* 0x000fe400078e0009 */
[----:B------:R-:W-:Y:S02]  /*0410*/  IMAD.MOV.U32 R17, RZ, RZ, R7 ;  /* 0x000000ffff117224 */ /* 0x000fe400078e0007 */
[----:B------:R-:W-:-:S04]  /*0420*/  IMAD.WIDE.U32 R18, R3, UR6, R18 ;  /* 0x0000000603127c25 */ /* 0x000fc8000f8e0012 */
[C---:B------:R-:W-:Y:S01]  /*0430*/  IMAD R27, R3.reuse, UR7, R26 ;  /* 0x00000007031b7c24 */ /* 0x040fe2000f8e021a */
[----:B------:R-:W-:Y:S01]  /*0440*/  MOV R26, R25 ;  /* 0x00000019001a7202 */ /* 0x000fe20000000f00 */
[----:B------:R-:W-:-:S03]  /*0450*/  IMAD.WIDE.U32 R16, R3, UR4, R16 ;  /* 0x0000000403107c25 */ /* 0x000fc6000f8e0010 */
[----:B------:R-:W-:Y:S01]  /*0460*/  IADD3 R27, R19, R27, RZ ;  /* 0x0000001b131b7210 */ /* 0x000fe20007ffe0ff */
[----:B------:R-:W-:-:S04]  /*0470*/  IMAD R21, R3, UR5, R20 ;  /* 0x0000000503157c24 */ /* 0x000fc8000f8e0214 */
[----:B------:R-:W-:-:S07]  /*0480*/  IMAD.IADD R3, R17, 0x1, R21 ;  /* 0x0000000111037824 */ /* 0x000fce00078e0215 */
.L_x_580:
[----:B------:R-:W-:Y:S02]  /*0490*/  IMAD R21, R22, UR14, RZ ;  /* 0x0000000e16157c24 */ /* 0x000fe4000f8e02ff */
[----:B------:R-:W-:Y:S02]  /*04a0*/  IMAD.MOV.U32 R20, RZ, RZ, R16 ;  /* 0x000000ffff147224 */ /* 0x000fe400078e0010 */
[----:B------:R-:W-:Y:S01]  /*04b0*/  IMAD R23, R26, UR15, R21 ;  /* 0x0000000f1a177c24 */ /* 0x000fe2000f8e0215 */
[----:B------:R-:W-:-:S03]  /*04c0*/  MOV R21, R3 ;  /* 0x0000000300157202 */ /* 0x000fc60000000f00 */
[----:B------:R-:W-:-:S04]  /*04d0*/  IMAD.WIDE.U32 R20, R26, UR14, R20 ;  /* 0x0000000e1a147c25 */ /* 0x000fc8000f8e0014 */
[----:B------:R-:W-:Y:S01]  /*04e0*/  IMAD.IADD R21, R21, 0x1, R23 ;  /* 0x0000000115157824 */ /* 0x000fe200078e0217 */
[----:B------:R-:W-:-:S04]  /*04f0*/  LEA R28, P0, R20, UR16, 0x1 ;  /* 0x00000010141c7c11 */ /* 0x000fc8000f8008ff */
[----:B------:R-:W-:Y:S01]  /*0500*/  LEA.HI.X R29, R20, UR17, R21, 0x1, P0 ;  /* 0x00000011141d7c11 */ /* 0x000fe200080f0c15 */
[----:B------:R-:W-:Y:S01]  /*0510*/  IMAD R21, R22, UR18, RZ ;  /* 0x0000001216157c24 */ /* 0x000fe2000f8e02ff */
[----:B------:R-:W-:-:S03]  /*0520*/  MOV R20, R18 ;  /* 0x0000001200147202 */ /* 0x000fc60000000f00 */
[C---:B------:R-:W-:Y:S01]  /*0530*/  IMAD R23, R26.reuse, UR19, R21 ;  /* 0x000000131a177c24 */ /* 0x040fe2000f8e0215 */
[----:B------:R-:W2:Y:S01]  /*0540*/  LDG.E.U16 R28, desc[UR10][R28.64] ;  /* 0x0000000a1c1c7981 */ /* 0x000ea2000c1e1500 */
[----:B------:R-:W-:Y:S02]  /*0550*/  IMAD.MOV.U32 R21, RZ, RZ, R27 ;  /* 0x000000ffff157224 */ /* 0x000fe400078e001b */
[----:B------:R-:W-:-:S05]  /*0560*/  IMAD.WIDE.U32 R20, R26, UR18, R20 ;  /* 0x000000121a147c25 */ /* 0x000fca000f8e0014 */
[----:B------:R-:W-:Y:S02]  /*0570*/  IADD3 R21, R21, R23, RZ ;  /* 0x0000001715157210 */ /* 0x000fe40007ffe0ff */
[----:B------:R-:W-:-:S04]  /*0580*/  LEA R22, P0, R20, UR20, 0x1 ;  /* 0x0000001414167c11 */ /* 0x000fc8000f8008ff */
[----:B------:R-:W-:-:S05]  /*0590*/  LEA.HI.X R23, R20, UR21, R21, 0x1, P0 ;  /* 0x0000001514177c11 */ /* 0x000fca00080f0c15 */
[----:B------:R0:W3:Y:S01]  /*05a0*/  LDG.E.U16 R22, desc[UR10][R22.64] ;  /* 0x0000000a16167981 */ /* 0x0000e2000c1e1500 */
[----:B----4-:R-:W-:-:S05]  /*05b0*/  IMAD.IADD R26, R6, 0x1, R25 ;  /* 0x00000001061a7824 */ /* 0x010fca00078e0219 */
[----:B------:R-:W-:Y:S02]  /*05c0*/  ISETP.GE.U32.AND P0, PT, R26, R14, PT ;  /* 0x0000000e1a00720c */ /* 0x000fe40003f06070 */
[----:B--2---:R-:W-:-:S04]  /*05d0*/  SHF.L.U32 R20, R28, 0x10, RZ ;  /* 0x000000101c147819 */ /* 0x004fc800000006ff */
[----:B------:R-:W0:Y:S02]  /*05e0*/  F2F.BF16.F32 R28, R20 ;  /* 0x00000014001c7304 */ /* 0x000e240000202000 */
[----:B0-----:R-:W-:Y:S01]  /*05f0*/  SHF.L.U32 R23, R28, 0x10, RZ ;  /* 0x000000101c177819 */ /* 0x001fe200000006ff */
[----:B---3--:R-:W-:Y:S01]  /*0600*/  IMAD.U32 R21, R22, 0x10000, RZ ;  /* 0x0001000016157824 */ /* 0x008fe200078e00ff */
[----:B------:R-:W-:-:S03]  /*0610*/  SHF.R.S32.HI R22, RZ, 0x1f, R26 ;  /* 0x0000001fff167819 */ /* 0x000fc6000001141a */
[----:B------:R-:W-:Y:S01]  /*0620*/  FADD.FTZ R24, R23, R24 ;  /* 0x0000001817187221 */ /* 0x000fe20000010000 */
[----:B-----5:R-:W-:Y:S01]  /*0630*/  FADD.FTZ R21, -R4, R21 ;  /* 0x0000001504157221 */ /* 0x020fe20000010100 */
[----:B------:R-:W-:-:S03]  /*0640*/  ISETP.GE.AND.EX P0, PT, R22, R15, PT, P0 ;  /* 0x0000000f1600720c */ /* 0x000fc60003f06300 */
[----:B------:R-:W-:-:S06]  /*0650*/  FMUL.FTZ R21, R20, R21 ;  /* 0x0000001514157220 */ /* 0x000fcc0000410000 */
[----:B------:R-:W0:Y:S02]  /*0660*/  F2F.BF16.F32 R21, R21 ;  /* 0x0000001500157304 */ /* 0x000e240000202000 */
[----:B0-----:R-:W-:-:S04]  /*0670*/  IMAD.U32 R25, R21, 0x10000, RZ ;  /* 0x0001000015197824 */ /* 0x001fc800078e00ff */
[----:B------:R-:W-:Y:S01]  /*0680*/  FADD.FTZ R2, R25, R2 ;  /* 0x0000000219027221 */ /* 0x000fe20000010000 */
[----:B------:R-:W-:Y:S01]  /*0690*/  MOV R25, R26 ;  /* 0x0000001a00197202 */ /* 0x000fe20000000f00 */
[----:B------:R-:W-:Y:S06]  /*06a0*/  @!P0 BRA `(.L_x_580) ;  /* 0xfffffffc00788947 */ /* 0x000fec000383ffff */
.L_x_579:
[----:B------:R-:W-:Y:S05]  /*06b0*/  BSYNC B1 ;  /* 0x0000000000017941 */ /* 0x000fea0003800000 */
.L_x_578:
[----:B------:R-:W-:Y:S01]  /*06c0*/  IMAD.IADD R3, R5, 0x1, R8 ;  /* 0x0000000105037824 */ /* 0x000fe200078e0208 */
[----:B------:R-:W-:-:S04]  /*06d0*/  ULDC.64 UR4, c[0x0][0x250] ;  /* 0x0000940000047ab9 */ /* 0x000fc80000000a00 */
[----:B------:R-:W-:Y:S02]  /*06e0*/  ISETP.GE.U32.AND P0, PT, R3, UR4, PT ;  /* 0x0000000403007c0c */ /* 0x000fe4000bf06070 */
[----:B------:R-:W-:Y:S02]  /*06f0*/  SHF.R.S32.HI R18, RZ, 0x1f, R3 ;  /* 0x0000001fff127819 */ /* 0x000fe40000011403 */
[----:B------:R-:W-:Y:S02]  /*0700*/  MOV R8, R3 ;  /* 0x0000000300087202 */ /* 0x000fe40000000f00 */
[----:B------:R-:W-:-:S13]  /*0710*/  ISETP.GE.AND.EX P0, PT, R18, UR5, PT, P0 ;  /* 0x0000000512007c0c */ /* 0x000fda000bf06300 */
[----:B------:R-:W-:Y:S05]  /*0720*/  @!P0 BRA `(.L_x_581) ;  /* 0xfffffffc00008947 */ /* 0x000fea000383ffff */
.L_x_577:
[----:B------:R-:W-:Y:S05]  /*0730*/  BSYNC B0 ;  /* 0x0000000000007941 */ /* 0x000fea0003800000 */
.L_x_576:
[----:B------:R-:W0:Y:S01]  /*0740*/  SHFL.DOWN PT, R3, R24, 0x10, 0x1f ;  /* 0x0a001f0018037f89 */ /* 0x000e2200000e0000 */
[----:B------:R-:W-:Y:S01]  /*0750*/  ULDC UR4, c[0x0][0x0] ;  /* 0x0000000000047ab9 */ /* 0x000fe20000000800 */
[----:B------:R-:W-:Y:S02]  /*0760*/  ULDC UR5, c[0x0][0x4] ;  /* 0x0000010000057ab9 */ /* 0x000fe40000000800 */
[----:B-----5:R-:W1:Y:S01]  /*0770*/  SHFL.DOWN PT, R4, R2, 0x10, 0x1f ;  /* 0x0a001f0002047f89 */ /* 0x020e6200000e0000 */
[----:B------:R-:W-:Y:S06]  /*0780*/  BAR.SYNC.DEFER_BLOCKING 0x0 ;  /* 0x0000000000007b1d */ /* 0x000fec0000010000 */
[----:B0-----:R-:W0:Y:S08]  /*0790*/  F2F.BF16.F32 R3, R3 ;  /* 0x0000000300037304 */ /* 0x001e300000202000 */
[----:B-1----:R-:W1:Y:S01]  /*07a0*/  F2F.BF16.F32 R4, R4 ;  /* 0x0000000400047304 */ /* 0x002e620000202000 */
[----:B0-----:R-:W-:-:S02]  /*07b0*/  IMAD.U32 R5, R3, 0x10000, RZ ;  /* 0x0001000003057824 */ /* 0x001fc400078e00ff */
[----:B------:R-:W0:Y:S02]  /*07c0*/  S2R R3, SR_TID.X ;  /* 0x0000000000037919 */ /* 0x000e240000002100 */
[----:B----4-:R-:W-:Y:S01]  /*07d0*/  FADD.FTZ R6, R5, R24 ;  /* 0x0000001805067221 */ /* 0x010fe20000010000 */
[----:B-1----:R-:W-:-:S04]  /*07e0*/  SHF.L.U32 R5, R4, 0x10, RZ ;  /* 0x0000001004057819 */ /* 0x002fc800000006ff */
[----:B------:R-:W1:Y:S01]  /*07f0*/  SHFL.DOWN PT, R7, R6, 0x8, 0x1f ;  /* 0x09001f0006077f89 */ /* 0x000e6200000e0000 */
[----:B------:R-:W-:-:S05]  /*0800*/  FADD.FTZ R5, R5, R2 ;  /* 0x0000000205057221 */ /* 0x000fca0000010000 */
[----:B------:R-:W2:Y:S01]  /*0810*/  SHFL.DOWN PT, R8, R5, 0x8, 0x1f ;  /* 0x09001f0005087f89 */ /* 0x000ea200000e0000 */
[----:B-1----:R-:W1:Y:S08]  /*0820*/  F2F.BF16.F32 R7, R7 ;  /* 0x0000000700077304 */ /* 0x002e700000202000 */
[----:B--2---:R-:W2:Y:S01]  /*0830*/  F2F.BF16.F32 R8, R8 ;  /* 0x0000000800087304 */ /* 0x004ea20000202000 */
[----:B-1----:R-:W-:-:S04]  /*0840*/  IMAD.U32 R9, R7, 0x10000, RZ ;  /* 0x0001000007097824 */ /* 0x002fc800078e00ff */
[----:B------:R-:W-:Y:S01]  /*0850*/  FADD.FTZ R9, R6, R9 ;  /* 0x0000000906097221 */ /* 0x000fe20000010000 */
[----:B--2---:R-:W-:-:S04]  /*0860*/  SHF.L.U32 R2, R8, 0x10, RZ ;  /* 0x0000001008027819 */ /* 0x004fc800000006ff */
[----:B------:R-:W1:Y:S01]  /*0870*/  SHFL.DOWN PT, R10, R9, 0x4, 0x1f ;  /* 0x08801f00090a7f89 */ /* 0x000e6200000e0000 */
[----:B------:R-:W-:Y:S02]  /*0880*/  FADD.FTZ R4, R5, R2 ;  /* 0x0000000205047221 */ /* 0x000fe40000010000 */
[----:B------:R-:W0:Y:S03]  /*0890*/  S2R R2, SR_TID.Y ;  /* 0x0000000000027919 */ /* 0x000e260000002200 */
[----:B------:R-:W2:Y:S01]  /*08a0*/  SHFL.DOWN PT, R11, R4, 0x4, 0x1f ;  /* 0x08801f00040b7f89 */ /* 0x000ea200000e0000 */
[----:B-1----:R-:W1:Y:S08]  /*08b0*/  F2F.BF16.F32 R10, R10 ;  /* 0x0000000a000a7304 */ /* 0x002e700000202000 */
[----:B--2---:R-:W2:Y:S01]  /*08c0*/  F2F.BF16.F32 R11, R11 ;  /* 0x0000000b000b7304 */ /* 0x004ea20000202000 */
[----:B-1----:R-:W-:-:S04]  /*08d0*/  IMAD.U32 R6, R10, 0x10000, RZ ;  /* 0x000100000a067824 */ /* 0x002fc800078e00ff */
[----:B------:R-:W-:Y:S01]  /*08e0*/  FADD.FTZ R7, R9, R6 ;  /* 0x0000000609077221 */ /* 0x000fe20000010000 */
[----:B0-----:R-:W-:Y:S01]  /*08f0*/  IMAD R6, R2, UR4, R3 ;  /* 0x0000000402067c24 */ /* 0x001fe2000f8e0203 */
[----:B------:R-:W-:-:S03]  /*0900*/  UIMAD UR4, UR4, UR5, URZ ;  /* 0x00000005040472a4 */ /* 0x000fc6000f8e023f */
[----:B------:R-:W0:Y:S01]  /*0910*/  SHFL.DOWN PT, R8, R7, 0x2, 0x1f ;  /* 0x08401f0007087f89 */ /* 0x000e2200000e0000 */
[----:B--2---:R-:W-:Y:S01]  /*0920*/  SHF.L.U32 R5, R11, 0x10, RZ ;  /* 0x000000100b057819 */ /* 0x004fe200000006ff */
[----:B------:R-:W-:Y:S01]  /*0930*/  USHF.R.U32.HI UR4, URZ, 0x5, UR4 ;  /* 0x000000053f047899 */ /* 0x000fe20008011604 */
[----:B------:R-:W-:-:S03]  /*0940*/  SHF.R.S32.HI R11, RZ, 0x1f, R6 ;  /* 0x0000001fff0b7819 */ /* 0x000fc60000011406 */
[----:B------:R-:W-:Y:S01]  /*0950*/  FADD.FTZ R5, R4, R5 ;  /* 0x0000000504057221 */ /* 0x000fe20000010000 */
[----:B------:R-:W-:Y:S02]  /*0960*/  LEA.HI R11, R11, R6, RZ, 0x5 ;  /* 0x000000060b0b7211 */ /* 0x000fe400078f28ff */
[----:B------:R-:W-:Y:S02]  /*0970*/  ISETP.GE.AND P1, PT, R6, UR4, PT ;  /* 0x0000000406007c0c */ /* 0x000fe4000bf26270 */
[----:B------:R-:W1:Y:S01]  /*0980*/  SHFL.DOWN PT, R9, R5, 0x2, 0x1f ;  /* 0x08401f0005097f89 */ /* 0x000e6200000e0000 */
[----:B------:R-:W-:-:S05]  /*0990*/  LOP3.LUT R13, R11, 0xffffffe0, RZ, 0xc0, !PT ;  /* 0xffffffe00b0d7812 */ /* 0x000fca00078ec0ff */
[C---:B------:R-:W-:Y:S01]  /*09a0*/  IMAD.IADD R13, R6.reuse, 0x1, -R13 ;  /* 0x00000001060d7824 */ /* 0x040fe200078e0a0d */
[----:B------:R-:W-:-:S04]  /*09b0*/  IADD3 R6, R6, 0x1f, RZ ;  /* 0x0000001f06067810 */ /* 0x000fc80007ffe0ff */
[----:B------:R-:W-:Y:S01]  /*09c0*/  ISETP.NE.AND P0, PT, R13, RZ, PT ;  /* 0x000000ff0d00720c */ /* 0x000fe20003f05270 */
[----:B------:R-:W2:Y:S01]  /*09d0*/  @!P1 S2R R15, SR_CgaCtaId ;  /* 0x00000000000f9919 */ /* 0x000ea20000008800 */
[----:B0-----:R-:W0:Y:S01]  /*09e0*/  F2F.BF16.F32 R8, R8 ;  /* 0x0000000800087304 */ /* 0x001e220000202000 */
[----:B------:R-:W-:-:S07]  /*09f0*/  @!P1 MOV R12, 0x400 ;  /* 0x00000400000c9802 */ /* 0x000fce0000000f00 */
[----:B-1----:R-:W1:Y:S03]  /*0a00*/  F2F.BF16.F32 R9, R9 ;  /* 0x0000000900097304 */ /* 0x002e660000202000 */
[----:B------:R-:W-:Y:S02]  /*0a10*/  @!P0 SHF.R.S32.HI R11, RZ, 0x5, R11 ;  /* 0x00000005ff0b8819 */ /* 0x000fe4000001140b */
[----:B0-----:R-:W-:-:S05]  /*0a20*/  SHF.L.U32 R8, R8, 0x10, RZ ;  /* 0x0000001008087819 */ /* 0x001fca00000006ff */
[----:B------:R-:W-:Y:S01]  /*0a30*/  FADD.FTZ R10, R7, R8 ;  /* 0x00000008070a7221 */ /* 0x000fe20000010000 */
[----:B------:R-:W-:Y:S01]  /*0a40*/  @!P0 MOV R7, 0x400 ;  /* 0x0000040000078802 */ /* 0x000fe20000000f00 */
[----:B------:R-:W0:Y:S01]  /*0a50*/  @!P0 S2R R8, SR_CgaCtaId ;  /* 0x0000000000088919 */ /* 0x000e220000008800 */
[----:B-1----:R-:W-:-:S04]  /*0a60*/  IMAD.U32 R4, R9, 0x10000, RZ ;  /* 0x0001000009047824 */ /* 0x002fc800078e00ff */
[----:B------:R-:W-:Y:S01]  /*0a70*/  FADD.FTZ R9, R5, R4 ;  /* 0x0000000405097221 */ /* 0x000fe20000010000 */
[----:B--2---:R-:W-:Y:S01]  /*0a80*/  @!P1 LEA R14, R15, R12, 0x18 ;  /* 0x0000000c0f0e9211 */ /* 0x004fe200078ec0ff */
[----:B------:R-:W1:Y:S03]  /*0a90*/  SHFL.DOWN PT, R4, R10, 0x1, 0x1f ;  /* 0x08201f000a047f89 */ /* 0x000e6600000e0000 */
[----:B------:R-:W-:Y:S01]  /*0aa0*/  @!P1 LEA R13, R13, R14, 0x3 ;  /* 0x0000000e0d0d9211 */ /* 0x000fe200078e18ff */
[----:B------:R-:W2:Y:S01]  /*0ab0*/  SHFL.DOWN PT, R5, R9, 0x1, 0x1f ;  /* 0x08201f0009057f89 */ /* 0x000ea200000e0000 */
[----:B0-----:R-:W-:Y:S01]  /*0ac0*/  @!P0 LEA R8, R8, R7, 0x18 ;  /* 0x0000000708088211 */ /* 0x001fe200078ec0ff */
[----:B-1----:R-:W0:Y:S04]  /*0ad0*/  F2F.BF16.F32 R4, R4 ;  /* 0x0000000400047304 */ /* 0x002e280000202000 */
[----:B------:R-:W-:-:S04]  /*0ae0*/  @!P0 IMAD R8, R11, 0x8, R8 ;  /* 0x000000080b088824 */ /* 0x000fc800078e0208 */
[----:B--2---:R-:W1:Y:S01]  /*0af0*/  F2F.BF16.F32 R5, R5 ;  /* 0x0000000500057304 */ /* 0x004e620000202000 */
[----:B0-----:R-:W-:-:S05]  /*0b00*/  SHF.L.U32 R7, R4, 0x10, RZ ;  /* 0x0000001004077819 */ /* 0x001fca00000006ff */
[----:B------:R-:W-:Y:S01]  /*0b10*/  @!P0 FADD.FTZ R10, R10, R7 ;  /* 0x000000070a0a8221 */ /* 0x000fe20000010000 */
[----:B-1----:R-:W-:Y:S01]  /*0b20*/  IMAD.U32 R12, R5, 0x10000, RZ ;  /* 0x00010000050c7824 */ /* 0x002fe200078e00ff */
[----:B------:R-:W-:-:S03]  /*0b30*/  CS2R R4, SRZ ;  /* 0x0000000000047805 */ /* 0x000fc6000001ff00 */
[----:B------:R-:W-:-:S05]  /*0b40*/  @!P0 FADD.FTZ R11, R9, R12 ;  /* 0x0000000c090b8221 */ /* 0x000fca0000010000 */
[----:B------:R0:W-:Y:S01]  /*0b50*/  @!P0 STS.64 [R8], R10 ;  /* 0x0000000a08008388 */ /* 0x0001e20000000a00 */
[----:B------:R-:W-:Y:S01]  /*0b60*/  BAR.SYNC.DEFER_BLOCKING 0x0 ;  /* 0x0000000000007b1d */ /* 0x000fe20000010000 */
[----:B------:R-:W-:-:S05]  /*0b70*/  ISETP.GT.U32.AND P0, PT, R6, 0x3e, PT ;  /* 0x0000003e0600780c */ /* 0x000fca0003f04070 */
[----:B------:R0:W1:Y:S08]  /*0b80*/  @!P1 LDS.64 R4, [R13] ;  /* 0x000000000d049984 */ /* 0x0000700000000a00 */
[----:B0-----:R-:W-:Y:S05]  /*0b90*/  @P0 BRA `(.L_x_582) ;  /* 0x0000000000a80947 */ /* 0x001fea0003800000 */
[----:B------:R-:W-:-:S03]  /*0ba0*/  UMOV UR4, 0xffffffff ;  /* 0xffffffff00047882 */ /* 0x000fc60000000000 */
[----:B------:R-:W-:Y:S05]  /*0bb0*/  BRA.DIV UR4, `(.L_x_583) ;  /* 0x0000000604a87947 */ /* 0x000fea000b800000 */
[----:B-1----:R-:W0:Y:S04]  /*0bc0*/  SHFL.DOWN PT, R6, R4, 0x10, 0x1f ;  /* 0x0a001f0004067f89 */ /* 0x002e2800000e0000 */
[----:B------:R-:W1:Y:S01]  /*0bd0*/  SHFL.DOWN PT, R7, R5, 0x10, 0x1f ;  /* 0x0a001f0005077f89 */ /* 0x000e6200000e0000 */
[----:B0-----:R-:W0:Y:S08]  /*0be0*/  F2F.BF16.F32 R6, R6 ;  /* 0x0000000600067304 */ /* 0x001e300000202000 */
[----:B-1----:R-:W1:Y:S01]  /*0bf0*/  F2F.BF16.F32 R7, R7 ;  /* 0x0000000700077304 */ /* 0x002e620000202000 */
[----:B0-----:R-:W-:-:S04]  /*0c00*/  IMAD.U32 R9, R6, 0x10000, RZ ;  /* 0x0001000006097824 */ /* 0x001fc800078e00ff */
[----:B------:R-:W-:Y:S01]  /*0c10*/  FADD.FTZ R9, R4, R9 ;  /* 0x0000000904097221 */ /* 0x000fe20000010000 */
[----:B-1----:R-:W-:-:S04]  /*0c20*/  SHF.L.U32 R8, R7, 0x10, RZ ;  /* 0x0000001007087819 */ /* 0x002fc800000006ff */
[----:B------:R-:W0:Y:S01]  /*0c30*/  SHFL.DOWN PT, R10, R9, 0x8, 0x1f ;  /* 0x09001f00090a7f89 */ /* 0x000e2200000e0000 */
[----:B------:R-:W-:-:S05]  /*0c40*/  FADD.FTZ R8, R5, R8 ;  /* 0x0000000805087221 */ /* 0x000fca0000010000 */
[----:B------:R-:W1:Y:S01]  /*0c50*/  SHFL.DOWN PT, R11, R8, 0x8, 0x1f ;  /* 0x09001f00080b7f89 */ /* 0x000e6200000e0000 */
[----:B0-----:R-:W0:Y:S08]  /*0c60*/  F2F.BF16.F32 R10, R10 ;  /* 0x0000000a000a7304 */ /* 0x001e300000202000 */
[----:B-1----:R-:W1:Y:S01]  /*0c70*/  F2F.BF16.F32 R11, R11 ;  /* 0x0000000b000b7304 */ /* 0x002e620000202000 */
[----:B0-----:R-:W-:-:S04]  /*0c80*/  IMAD.U32 R4, R10, 0x10000, RZ ;  /* 0x000100000a047824 */ /* 0x001fc800078e00ff */
[----:B------:R-:W-:-:S05]  /*0c90*/  FADD.FTZ R4, R9, R4 ;  /* 0x0000000409047221 */ /* 0x000fca0000010000 */
[----:B------:R-:W0:Y:S01]  /*0ca0*/  SHFL.DOWN PT, R6, R4, 0x4, 0x1f ;  /* 0x08801f0004067f89 */ /* 0x000e2200000e0000 */
[----:B-1----:R-:W-:-:S05]  /*0cb0*/  SHF.L.U32 R5, R11, 0x10, RZ ;  /* 0x000000100b057819 */ /* 0x002fca00000006ff */
        /* <DEDUP_REMOVED lines=17> */
[----:B------:R1:W2:Y:S02]  /*0dd0*/  SHFL.DOWN PT, R7, R5, 0x1, 0x1f ;  /* 0x08201f0005077f89 */ /* 0x0002a400000e0000 */
[----:B01----:R-:W0:Y:S02]  /*0de0*/  F2F.BF16.F32 R6, R6 ;  /* 0x0000000600067304 */ /* 0x003e240000202000 */
.L_x_597:
[----:B--2---:R-:W2:Y:S01]  /*0df0*/  F2F.BF16.F32 R7, R7 ;  /* 0x0000000700077304 */ /* 0x004ea20000202000 */
[----:B01----:R-:W-:-:S04]  /*0e00*/  IMAD.U32 R9, R6, 0x10000, RZ ;  /* 0x0001000006097824 */ /* 0x003fc800078e00ff */
[----:B------:R-:W-:Y:S01]  /*0e10*/  FADD.FTZ R4, R12, R9 ;  /* 0x000000090c047221 */ /* 0x000fe20000010000 */
[----:B--2---:R-:W-:-:S05]  /*0e20*/  SHF.L.U32 R6, R7, 0x10, RZ ;  /* 0x0000001007067819 */ /* 0x004fca00000006ff */
[----:B------:R-:W-:-:S07]  /*0e30*/  FADD.FTZ R5, R5, R6 ;  /* 0x0000000605057221 */ /* 0x000fce0000010000 */
.L_x_582:
[----:B------:R-:W0:Y:S01]  /*0e40*/  S2R R7, SR_CgaCtaId ;  /* 0x0000000000077919 */ /* 0x000e220000008800 */
[C---:B------:R-:W-:Y:S01]  /*0e50*/  LOP3.LUT P0, RZ, R3.reuse, R2, RZ, 0xfc, !PT ;  /* 0x0000000203ff7212 */ /* 0x040fe2000780fcff */
[----:B------:R-:W-:Y:S05]  /*0e60*/  WARPSYNC.ALL ;  /* 0x0000000000007948 */ /* 0x000fea0003800000 */
[----:B------:R-:W-:Y:S02]  /*0e70*/  MOV R2, 0x400 ;  /* 0x0000040000027802 */ /* 0x000fe40000000f00 */
[----:B------:R-:W-:Y:S02]  /*0e80*/  ISETP.NE.AND P1, PT, R3, RZ, PT ;  /* 0x000000ff0300720c */ /* 0x000fe40003f25270 */
[----:B0-----:R-:W-:-:S05]  /*0e90*/  LEA R2, R7, R2, 0x18 ;  /* 0x0000000207027211 */ /* 0x001fca00078ec0ff */
[----:B-1----:R0:W-:Y:S01]  /*0ea0*/  @!P0 STS.64 [R2], R4 ;  /* 0x0000000402008388 */ /* 0x0021e20000000a00 */
[----:B------:R-:W-:Y:S06]  /*0eb0*/  BAR.SYNC.DEFER_BLOCKING 0x0 ;  /* 0x0000000000007b1d */ /* 0x000fec0000010000 */
[----:B------:R-:W-:Y:S05]  /*0ec0*/  @P1 EXIT ;  /* 0x000000000000194d */ /* 0x000fea0003800000 */
[----:B0-----:R-:W0:Y:S08]  /*0ed0*/  LDC.64 R4, c[0x0][0x2e8] ;  /* 0x0000ba00ff047b82 */ /* 0x001e300000000a00 */
[----:B------:R-:W1:Y:S08]  /*0ee0*/  LDC.64 R6, c[0x0][0x300] ;  /* 0x0000c000ff067b82 */ /* 0x000e700000000a00 */
[----:B------:R-:W2:Y:S01]  /*0ef0*/  LDC.64 R8, c[0x0][0x2b8] ;  /* 0x0000ae00ff087b82 */ /* 0x000ea20000000a00 */
[----:B0-----:R-:W-:-:S07]  /*0f00*/  ISETP.GE.U32.AND P2, PT, R4, 0x1, PT ;  /* 0x000000010400780c */ /* 0x001fce0003f46070 */
[----:B------:R-:W0:Y:S01]  /*0f10*/  LDC.64 R10, c[0x0][0x2d0] ;  /* 0x0000b400ff0a7b82 */ /* 0x000e220000000a00 */
[----:B------:R-:W-:Y:S02]  /*0f20*/  ISETP.GE.AND.EX P2, PT, R5, RZ, PT, P2 ;  /* 0x000000ff0500720c */ /* 0x000fe40003f46320 */
[----:B------:R3:W4:Y:S01]  /*0f30*/  LDS.64 R4, [R2] ;  /* 0x0000000002047984 */ /* 0x0007220000000a00 */
[----:B-1----:R-:W-:-:S04]  /*0f40*/  ISETP.GE.U32.AND P0, PT, R6, 0x1, PT ;  /* 0x000000010600780c */ /* 0x002fc80003f06070 */
[----:B------:R-:W-:Y:S02]  /*0f50*/  ISETP.GE.AND.EX P0, PT, R7, RZ, PT, P0 ;  /* 0x000000ff0700720c */ /* 0x000fe40003f06300 */
[----:B--2---:R-:W-:-:S04]  /*0f60*/  ISETP.GE.U32.AND P3, PT, R8, 0x1, PT ;  /* 0x000000010800780c */ /* 0x004fc80003f66070 */
[----:B------:R-:W-:Y:S02]  /*0f70*/  ISETP.GE.AND.EX P3, PT, R9, RZ, PT, P3 ;  /* 0x000000ff0900720c */ /* 0x000fe40003f66330 */
[----:B0-----:R-:W-:-:S04]  /*0f80*/  ISETP.GE.U32.AND P1, PT, R10, 0x1, PT ;  /* 0x000000010a00780c */ /* 0x001fc80003f26070 */
[----:B------:R-:W-:Y:S01]  /*0f90*/  ISETP.GE.AND.EX P1, PT, R11, RZ, PT, P1 ;  /* 0x000000ff0b00720c */ /* 0x000fe20003f26310 */
[----:B---34-:R-:W-:-:S12]  /*0fa0*/  @!P2 BRA `(.L_x_584) ;  /* 0x00000000002ca947 */ /* 0x018fd80003800000 */
[----:B------:R-:W-:Y:S01]  /*0fb0*/  ULDC.64 UR6, c[0x0][0x2f0] ;  /* 0x0000bc0000067ab9 */ /* 0x000fe20000000a00 */
[----:B------:R-:W-:Y:S01]  /*0fc0*/  ULDC.64 UR8, c[0x0][0x2e0] ;  /* 0x0000b80000087ab9 */ /* 0x000fe20000000a00 */
[----:B------:R-:W-:Y:S01]  /*0fd0*/  UIMAD.WIDE.U32 UR4, UR12, UR6, URZ ;  /* 0x000000060c0472a5 */ /* 0x000fe2000f8e003f */
[----:B------:R-:W-:-:S03]  /*0fe0*/  FMUL.FTZ R0, R0, R5 ;  /* 0x0000000500007220 */ /* 0x000fc60000410000 */
[----:B------:R-:W-:Y:S02]  /*0ff0*/  UIMAD UR6, UR12, UR7, UR5 ;  /* 0x000000070c0672a4 */ /* 0x000fe4000f8e0205 */
[----:B------:R-:W-:Y:S01]  /*1000*/  ULEA UR5, UP0, UR4, UR8, 0x1 ;  /* 0x0000000804057291 */ /* 0x000fe2000f80083f */
[----:B------:R-:W-:-:S03]  /*1010*/  F2FP.BF16.F32.PACK_AB R0, RZ, R0 ;  /* 0x00000000ff00723e */ /* 0x000fc600000010ff */
[----:B------:R-:W-:Y:S02]  /*1020*/  ULEA.HI.X UR4, UR4, UR9, UR6, 0x1, UP0 ;  /* 0x0000000904047291 */ /* 0x000fe400080f0c06 */
[----:B------:R-:W-:-:S04]  /*1030*/  IMAD.U32 R2, RZ, RZ, UR5 ;  /* 0x00000005ff027e24 */ /* 0x000fc8000f8e00ff */
[----:B------:R-:W-:-:S05]  /*1040*/  MOV R3, UR4 ;  /* 0x0000000400037c02 */ /* 0x000fca0008000f00 */
[----:B------:R0:W-:Y:S02]  /*1050*/  STG.E.U16 desc[UR10][R2.64], R0 ;  /* 0x0000000002007986 */ /* 0x0001e4000c10150a */
.L_x_584:
[----:B------:R-:W-:Y:S05]  /*1060*/  @!P0 BRA `(.L_x_585) ;  /* 0x0000000000288947 */ /* 0x000fea0003800000 */
[----:B------:R-:W-:Y:S01]  /*1070*/  ULDC.64 UR6, c[0x0][0x308] ;  /* 0x0000c20000067ab9 */ /* 0x000fe20000000a00 */
[----:B------:R-:W-:Y:S01]  /*1080*/  ULDC.64 UR8, c[0x0][0x2f8] ;  /* 0x0000be0000087ab9 */ /* 0x000fe20000000a00 */
[----:B------:R-:W-:Y:S01]  /*1090*/  UIMAD.WIDE.U32 UR4, UR12, UR6, URZ ;  /* 0x000000060c0472a5 */ /* 0x000fe2000f8e003f */
[----:B0-----:R-:W-:-:S03]  /*10a0*/  F2FP.BF16.F32.PACK_AB R0, RZ, R4 ;  /* 0x00000004ff00723e */ /* 0x001fc600000010ff */
[----:B------:R-:W-:Y:S02]  /*10b0*/  UIMAD UR6, UR12, UR7, UR5 ;  /* 0x000000070c0672a4 */ /* 0x000fe4000f8e0205 */
[----:B------:R-:W-:-:S04]  /*10c0*/  ULEA UR5, UP0, UR4, UR8, 0x1 ;  /* 0x0000000804057291 */ /* 0x000fc8000f80083f */
[----:B------:R-:W-:Y:S02]  /*10d0*/  ULEA.HI.X UR4, UR4, UR9, UR6, 0x1, UP0 ;  /* 0x0000000904047291 */ /* 0x000fe400080f0c06 */
[----:B------:R-:W-:-:S04]  /*10e0*/  IMAD.U32 R2, RZ, RZ, UR5 ;  /* 0x00000005ff027e24 */ /* 0x000fc8000f8e00ff */
[----:B------:R-:W-:-:S05]  /*10f0*/  MOV R3, UR4 ;  /* 0x0000000400037c02 */ /* 0x000fca0008000f00 */
[----:B------:R1:W-:Y:S02]  /*1100*/  STG.E.U16 desc[UR10][R2.64], R0 ;  /* 0x0000000002007986 */ /* 0x0003e4000c10150a */
.L_x_585:
[----:B------:R-:W-:Y:S05]  /*1110*/  @!P3 BRA `(.L_x_586) ;  /* 0x000000000024b947 */ /* 0x000fea0003800000 */
[----:B------:R-:W-:Y:S01]  /*1120*/  ULDC.64 UR6, c[0x0][0x2c0] ;  /* 0x0000b00000067ab9 */ /* 0x000fe20000000a00 */
[----:B------:R-:W-:Y:S01]  /*1130*/  ULDC.64 UR8, c[0x0][0x2b0] ;  /* 0x0000ac0000087ab9 */ /* 0x000fe20000000a00 */
[----:B------:R-:W-:-:S04]  /*1140*/  UIMAD.WIDE.U32 UR4, UR12, UR6, URZ ;  /* 0x000000060c0472a5 */ /* 0x000fc8000f8e003f */
[----:B------:R-:W-:Y:S02]  /*1150*/  UIMAD UR6, UR12, UR7, UR5 ;  /* 0x000000070c0672a4 */ /* 0x000fe4000f8e0205 */
[----:B------:R-:W-:-:S04]  /*1160*/  ULEA UR5, UP0, UR4, UR8, 0x2 ;  /* 0x0000000804057291 */ /* 0x000fc8000f80103f */
[----:B------:R-:W-:Y:S02]  /*1170*/  ULEA.HI.X UR4, UR4, UR9, UR6, 0x2, UP0 ;  /* 0x0000000904047291 */ /* 0x000fe400080f1406 */
[----:B01----:R-:W-:-:S04]  /*1180*/  IMAD.U32 R2, RZ, RZ, UR5 ;  /* 0x00000005ff027e24 */ /* 0x003fc8000f8e00ff */
[----:B------:R-:W-:-:S05]  /*1190*/  MOV R3, UR4 ;  /* 0x0000000400037c02 */ /* 0x000fca0008000f00 */
[----:B------:R2:W-:Y:S02]  /*11a0*/  STG.E desc[UR10][R2.64], R4 ;  /* 0x0000000402007986 */ /* 0x0005e4000c10190a */
.L_x_586:
[----:B------:R-:W-:Y:S05]  /*11b0*/  @!P1 EXIT ;  /* 0x000000000000994d */ /* 0x000fea0003800000 */
[----:B------:R-:W-:Y:S01]  /*11c0*/  ULDC.64 UR6, c[0x0][0x2d8] ;  /* 0x0000b60000067ab9 */ /* 0x000fe20000000a00 */
[----:B------:R-:W-:Y:S01]  /*11d0*/  ULDC.64 UR8, c[0x0][0x2c8] ;  /* 0x0000b20000087ab9 */ /* 0x000fe20000000a00 */
[----:B------:R-:W-:-:S04]  /*11e0*/  UIMAD.WIDE.U32 UR4, UR12, UR6, URZ ;  /* 0x000000060c0472a5 */ /* 0x000fc8000f8e003f */
[----:B------:R-:W-:Y:S02]  /*11f0*/  UIMAD UR6, UR12, UR7, UR5 ;  /* 0x000000070c0672a4 */ /* 0x000fe4000f8e0205 */
[----:B------:R-:W-:-:S04]  /*1200*/  ULEA UR5, UP0, UR4, UR8, 0x2 ;  /* 0x0000000804057291 */ /* 0x000fc8000f80103f */
[----:B------:R-:W-:Y:S02]  /*1210*/  ULEA.HI.X UR4, UR4, UR9, UR6, 0x2, UP0 ;  /* 0x0000000904047291 */ /* 0x000fe400080f1406 */
[----:B012---:R-:W-:-:S04]  /*1220*/  IMAD.U32 R2, RZ, RZ, UR5 ;  /* 0x00000005ff027e24 */ /* 0x007fc8000f8e00ff */
[----:B------:R-:W-:-:S05]  /*1230*/  MOV R3, UR4 ;  /* 0x0000000400037c02 */ /* 0x000fca0008000f00 */
[----:B------:R-:W-:Y:S01]  /*1240*/  STG.E desc[UR10][R2.64], R5 ;  /* 0x0000000502007986 */ /* 0x000fe2000c10190a */
[----:B------:R-:W-:Y:S05]  /*1250*/  EXIT ;  /* 0x000000000000794d */ /* 0x000fea0003800000 */
.L_x_583:
[----:B------:R-:W-:Y:S01]  /*1260*/  HFMA2.MMA R15, -RZ, RZ, 0, 9.5367431640625e-07 ;  /* 0x00000010ff0f7435 */ /* 0x000fe200000001ff */
[----:B-1----:R-:W-:Y:S01]  /*1270*/  IMAD.MOV.U32 R16, RZ, RZ, R4 ;  /* 0x000000ffff107224 */ /* 0x002fe200078e0004 */
[----:B------:R-:W-:Y:S01]  /*1280*/  MOV R13, 0xffffffff ;  /* 0xffffffff000d7802 */ /* 0x000fe20000000f00 */
[----:B------:R-:W-:-:S08]  /*1290*/  IMAD.MOV.U32 R18, RZ, RZ, 0x1f ;  /* 0x0000001fff127424 */ /* 0x000fd000078e00ff */
[----:B------:R-:W-:Y:S05]  /*12a0*/  WARPSYNC.COLLECTIVE R13, `(.L_x_587) ;  /* 0x000000000d087348 */ /* 0x000fea0003c00000 */
[----:B------:R0:W1:Y:S02]  /*12b0*/  SHFL.DOWN P0, R14, R16, R15, R18 ;  /* 0x0800000f100e7389 */ /* 0x0000640000000012 */
[----:B01----:R-:W-:Y:S01]  /*12c0*/  ENDCOLLECTIVE ;  /* 0x000000000000791b */ /* 0x003fe20003800000 */
.L_x_587:
[----:B------:R-:W-:Y:S01]  /*12d0*/  MOV R16, R5 ;  /* 0x0000000500107202 */ /* 0x000fe20000000f00 */
[----:B------:R-:W-:-:S07]  /*12e0*/  IMAD.MOV.U32 R6, RZ, RZ, R14 ;  /* 0x000000ffff067224 */ /* 0x000fce00078e000e */
[----:B------:R-:W-:Y:S05]  /*12f0*/  WARPSYNC.COLLECTIVE R13, `(.L_x_588) ;  /* 0x000000000d087348 */ /* 0x000fea0003c00000 */
[----:B------:R0:W1:Y:S02]  /*1300*/  SHFL.DOWN P0, R14, R16, R15, R18 ;  /* 0x0800000f100e7389 */ /* 0x0000640000000012 */
[----:B01----:R-:W-:Y:S01]  /*1310*/  ENDCOLLECTIVE ;  /* 0x000000000000791b */ /* 0x003fe20003800000 */
.L_x_588:
[----:B------:R-:W0:Y:S01]  /*1320*/  F2F.BF16.F32 R6, R6 ;  /* 0x0000000600067304 */ /* 0x000e220000202000 */
[----:B------:R-:W-:Y:S01]  /*1330*/  HFMA2.MMA R15, -RZ, RZ, 0, 4.76837158203125e-07 ;  /* 0x00000008ff0f7435 */ /* 0x000fe200000001ff */
[----:B0-----:R-:W-:Y:S01]  /*1340*/  SHF.L.U32 R9, R6, 0x10, RZ ;  /* 0x0000001006097819 */ /* 0x001fe200000006ff */
[----:B------:R-:W-:-:S04]  /*1350*/  IMAD.MOV.U32 R7, RZ, RZ, R14 ;  /* 0x000000ffff077224 */ /* 0x000fc800078e000e */
[----:B------:R-:W-:-:S04]  /*1360*/  FADD.FTZ R9, R4, R9 ;  /* 0x0000000904097221 */ /* 0x000fc80000010000 */
[----:B------:R-:W-:Y:S01]  /*1370*/  IMAD.MOV.U32 R16, RZ, RZ, R9 ;  /* 0x000000ffff107224 */ /* 0x000fe200078e0009 */
[----:B------:R-:W0:Y:S06]  /*1380*/  F2F.BF16.F32 R7, R7 ;  /* 0x0000000700077304 */ /* 0x000e2c0000202000 */
[----:B0-----:R-:W-:Y:S05]  /*1390*/  WARPSYNC.COLLECTIVE R13, `(.L_x_589) ;  /* 0x000000000d087348 */ /* 0x001fea0003c00000 */
[----:B------:R1:W2:Y:S02]  /*13a0*/  SHFL.DOWN P0, R14, R16, R15, R18 ;  /* 0x0800000f100e7389 */ /* 0x0002a40000000012 */
[----:B012---:R-:W-:Y:S01]  /*13b0*/  ENDCOLLECTIVE ;  /* 0x000000000000791b */ /* 0x007fe20003800000 */
.L_x_589:
[----:B------:R-:W-:-:S04]  /*13c0*/  IMAD.U32 R8, R7, 0x10000, RZ ;  /* 0x0001000007087824 */ /* 0x000fc800078e00ff */
[----:B------:R-:W-:-:S05]  /*13d0*/  FADD.FTZ R8, R5, R8 ;  /* 0x0000000805087221 */ /* 0x000fca0000010000 */
[----:B------:R-:W-:Y:S02]  /*13e0*/  MOV R16, R8 ;  /* 0x0000000800107202 */ /* 0x000fe40000000f00 */
[----:B------:R-:W-:-:S07]  /*13f0*/  MOV R10, R14 ;  /* 0x0000000e000a7202 */ /* 0x000fce0000000f00 */
[----:B------:R-:W-:Y:S05]  /*1400*/  WARPSYNC.COLLECTIVE R13, `(.L_x_590) ;  /* 0x000000000d087348 */ /* 0x000fea0003c00000 */
[----:B------:R0:W1:Y:S02]  /*1410*/  SHFL.DOWN P0, R14, R16, R15, R18 ;  /* 0x0800000f100e7389 */ /* 0x0000640000000012 */
[----:B01----:R-:W-:Y:S01]  /*1420*/  ENDCOLLECTIVE ;  /* 0x000000000000791b */ /* 0x003fe20003800000 */
.L_x_590:
[----:B------:R-:W0:Y:S01]  /*1430*/  F2F.BF16.F32 R10, R10 ;  /* 0x0000000a000a7304 */ /* 0x000e220000202000 */
[----:B------:R-:W-:Y:S01]  /*1440*/  HFMA2.MMA R15, -RZ, RZ, 0, 2.384185791015625e-07 ;  /* 0x00000004ff0f7435 */ /* 0x000fe200000001ff */
[----:B0-----:R-:W-:-:S04]  /*1450*/  IMAD.U32 R4, R10, 0x10000, RZ ;  /* 0x000100000a047824 */ /* 0x001fc800078e00ff */
[----:B------:R-:W-:Y:S01]  /*1460*/  FADD.FTZ R4, R9, R4 ;  /* 0x0000000409047221 */ /* 0x000fe20000010000 */
[----:B------:R-:W-:-:S04]  /*1470*/  MOV R11, R14 ;  /* 0x0000000e000b7202 */ /* 0x000fc80000000f00 */
[----:B------:R-:W-:Y:S02]  /*1480*/  MOV R16, R4 ;  /* 0x0000000400107202 */ /* 0x000fe40000000f00 */
[----:B------:R-:W0:Y:S05]  /*1490*/  F2F.BF16.F32 R11, R11 ;  /* 0x0000000b000b7304 */ /* 0x000e2a0000202000 */
[----:B0-----:R-:W-:Y:S05]  /*14a0*/  WARPSYNC.COLLECTIVE R13, `(.L_x_591) ;  /* 0x000000000d087348 */ /* 0x001fea0003c00000 */
[----:B------:R1:W2:Y:S02]  /*14b0*/  SHFL.DOWN P0, R14, R16, R15, R18 ;  /* 0x0800000f100e7389 */ /* 0x0002a40000000012 */
[----:B012---:R-:W-:Y:S01]  /*14c0*/  ENDCOLLECTIVE ;  /* 0x000000000000791b */ /* 0x007fe20003800000 */
.L_x_591:
[----:B------:R-:W-:-:S05]  /*14d0*/  SHF.L.U32 R5, R11, 0x10, RZ ;  /* 0x000000100b057819 */ /* 0x000fca00000006ff */
[----:B------:R-:W-:-:S05]  /*14e0*/  FADD.FTZ R5, R8, R5 ;  /* 0x0000000508057221 */ /* 0x000fca0000010000 */
[----:B------:R-:W-:Y:S01]  /*14f0*/  MOV R16, R5 ;  /* 0x0000000500107202 */ /* 0x000fe20000000f00 */
[----:B------:R-:W-:-:S07]  /*1500*/  IMAD.MOV.U32 R6, RZ, RZ, R14 ;  /* 0x000000ffff067224 */ /* 0x000fce00078e000e */
[----:B------:R-:W-:Y:S05]  /*1510*/  WARPSYNC.COLLECTIVE R13, `(.L_x_592) ;  /* 0x000000000d087348 */ /* 0x000fea0003c00000 */
[----:B------:R0:W1:Y:S02]  /*1520*/  SHFL.DOWN P0, R14, R16, R15, R18 ;  /* 0x0800000f100e7389 */ /* 0x0000640000000012 */
[----:B01----:R-:W-:Y:S01]  /*1530*/  ENDCOLLECTIVE ;  /* 0x000000000000791b */ /* 0x003fe20003800000 */
.L_x_592:
[----:B------:R-:W0:Y:S01]  /*1540*/  F2F.BF16.F32 R6, R6 ;  /* 0x0000000600067304 */ /* 0x000e220000202000 */
[----:B------:R-:W-:Y:S01]  /*1550*/  IMAD.MOV.U32 R15, RZ, RZ, 0x2 ;  /* 0x00000002ff0f7424 */ /* 0x000fe200078e00ff */
[----:B0-----:R-:W-:-:S05]  /*1560*/  SHF.L.U32 R9, R6, 0x10, RZ ;  /* 0x0000001006097819 */ /* 0x001fca00000006ff */
[----:B------:R-:W-:Y:S01]  /*1570*/  FADD.FTZ R9, R4, R9 ;  /* 0x0000000904097221 */ /* 0x000fe20000010000 */
[----:B------:R-:W-:-:S04]  /*1580*/  IMAD.MOV.U32 R7, RZ, RZ, R14 ;  /* 0x000000ffff077224 */ /* 0x000fc800078e000e */
[----:B------:R-:W-:Y:S02]  /*1590*/  MOV R16, R9 ;  /* 0x0000000900107202 */ /* 0x000fe40000000f00 */
[----:B------:R-:W0:Y:S05]  /*15a0*/  F2F.BF16.F32 R7, R7 ;  /* 0x0000000700077304 */ /* 0x000e2a0000202000 */
[----:B0-----:R-:W-:Y:S05]  /*15b0*/  WARPSYNC.COLLECTIVE R13, `(.L_x_593) ;  /* 0x000000000d087348 */ /* 0x001fea0003c00000 */
[----:B------:R1:W2:Y:S02]  /*15c0*/  SHFL.DOWN P0, R14, R16, R15, R18 ;  /* 0x0800000f100e7389 */ /* 0x0002a40000000012 */
[----:B012---:R-:W-:Y:S01]  /*15d0*/  ENDCOLLECTIVE ;  /* 0x000000000000791b */ /* 0x007fe20003800000 */
.L_x_593:
[----:B------:R-:W-:-:S05]  /*15e0*/  SHF.L.U32 R8, R7, 0x10, RZ ;  /* 0x0000001007087819 */ /* 0x000fca00000006ff */
[----:B------:R-:W-:-:S04]  /*15f0*/  FADD.FTZ R8, R5, R8 ;  /* 0x0000000805087221 */ /* 0x000fc80000010000 */
[----:B------:R-:W-:Y:S01]  /*1600*/  IMAD.MOV.U32 R16, RZ, RZ, R8 ;  /* 0x000000ffff107224 */ /* 0x000fe200078e0008 */
[----:B------:R-:W-:-:S07]  /*1610*/  MOV R10, R14 ;  /* 0x0000000e000a7202 */ /* 0x000fce0000000f00 */
[----:B------:R-:W-:Y:S05]  /*1620*/  WARPSYNC.COLLECTIVE R13, `(.L_x_594) ;  /* 0x000000000d087348 */ /* 0x000fea0003c00000 */
[----:B------:R0:W1:Y:S02]  /*1630*/  SHFL.DOWN P0, R14, R16, R15, R18 ;  /* 0x0800000f100e7389 */ /* 0x0000640000000012 */
[----:B01----:R-:W-:Y:S01]  /*1640*/  ENDCOLLECTIVE ;  /* 0x000000000000791b */ /* 0x003fe20003800000 */
.L_x_594:
[----:B------:R-:W0:Y:S01]  /*1650*/  F2F.BF16.F32 R10, R10 ;  /* 0x0000000a000a7304 */ /* 0x000e220000202000 */
[----:B------:R-:W-:Y:S01]  /*1660*/  HFMA2.MMA R15, -RZ, RZ, 0, 5.9604644775390625e-08 ;  /* 0x00000001ff0f7435 */ /* 0x000fe200000001ff */
[----:B0-----:R-:W-:Y:S02]  /*1670*/  SHF.L.U32 R12, R10, 0x10, RZ ;  /* 0x000000100a0c7819 */ /* 0x001fe400000006ff */
[----:B------:R-:W-:-:S03]  /*1680*/  MOV R4, R14 ;  /* 0x0000000e00047202 */ /* 0x000fc60000000f00 */
[----:B------:R-:W-:-:S04]  /*1690*/  FADD.FTZ R12, R9, R12 ;  /* 0x0000000c090c7221 */ /* 0x000fc80000010000 */
[----:B------:R-:W-:Y:S01]  /*16a0*/  IMAD.MOV.U32 R16, RZ, RZ, R12 ;  /* 0x000000ffff107224 */ /* 0x000fe200078e000c */
[----:B------:R-:W0:Y:S06]  /*16b0*/  F2F.BF16.F32 R4, R4 ;  /* 0x0000000400047304 */ /* 0x000e2c0000202000 */
[----:B0-----:R-:W-:Y:S05]  /*16c0*/  WARPSYNC.COLLECTIVE R13, `(.L_x_595) ;  /* 0x000000000d087348 */ /* 0x001fea0003c00000 */
[----:B------:R1:W2:Y:S02]  /*16d0*/  SHFL.DOWN P0, R14, R16, R15, R18 ;  /* 0x0800000f100e7389 */ /* 0x0002a40000000012 */
[----:B012---:R-:W-:Y:S01]  /*16e0*/  ENDCOLLECTIVE ;  /* 0x000000000000791b */ /* 0x007fe20003800000 */
.L_x_595:
[----:B------:R-:W-:-:S04]  /*16f0*/  IMAD.U32 R5, R4, 0x10000, RZ ;  /* 0x0001000004057824 */ /* 0x000fc800078e00ff */
[----:B------:R-:W-:-:S05]  /*1700*/  FADD.FTZ R5, R8, R5 ;  /* 0x0000000508057221 */ /* 0x000fca0000010000 */
[----:B------:R-:W-:Y:S02]  /*1710*/  MOV R16, R5 ;  /* 0x0000000500107202 */ /* 0x000fe40000000f00 */
[----:B------:R-:W-:-:S07]  /*1720*/  MOV R6, R14 ;  /* 0x0000000e00067202 */ /* 0x000fce0000000f00 */
[----:B------:R-:W-:Y:S05]  /*1730*/  WARPSYNC.COLLECTIVE R13, `(.L_x_596) ;  /* 0x000000000d087348 */ /* 0x000fea0003c00000 */
[----:B------:R0:W1:Y:S02]  /*1740*/  SHFL.DOWN P0, R14, R16, R15, R18 ;  /* 0x0800000f100e7389 */ /* 0x0000640000000012 */
[----:B01----:R-:W-:Y:S01]  /*1750*/  ENDCOLLECTIVE ;  /* 0x000000000000791b */ /* 0x003fe20003800000 */
.L_x_596:
[----:B------:R-:W1:Y:S01]  /*1760*/  F2F.BF16.F32 R6, R6 ;  /* 0x0000000600067304 */ /* 0x000e620000202000 */
[----:B------:R-:W-:Y:S01]  /*1770*/  MOV R7, R14 ;  /* 0x0000000e00077202 */ /* 0x000fe20000000f00 */
[----:B------:R-:W-:Y:S06]  /*1780*/  BRA `(.L_x_597) ;  /* 0xfffffff400987947 */ /* 0x000fec000383ffff */
.L_x_598:
        /* <DEDUP_REMOVED lines=15> */
.L_x_28288:


//--------------------- .text._ZN2at6native33batch_norm_backward_reduce_kernelIN3c108BFloat16EfflEEvNS_27GenericPackedTensorAccessorIT_Lm3ENS_16DefaultPtrTraitsET2_EES8_NS4_IT1_Lm1ES6_S7_EESA_SA_SA_NS4_IT0_Lm1ES6_S7_EESC_ --------------------------
	.section	.text._ZN2at6native33batch_norm_backward_reduce_kernelIN3c108BFloat16EfflEEvNS_27GenericPackedTensorAccessorIT_Lm3ENS_16DefaultPtrTraitsET2_EES8_NS4_IT1_Lm1ES6_S7_EESA_SA_SA_NS4_IT0_Lm1ES6_S7_EESC_,"ax",@progbits
	.align	128
        .global         _ZN2at6native33batch_norm_backward_reduce_kernelIN3c108BFloat16EfflEEvNS_27GenericPackedTensorAccessorIT_Lm3ENS_16DefaultPtrTraitsET2_EES8_NS4_IT1_Lm1ES6_S7_EESA_SA_SA_NS4_IT0_Lm1ES6_S7_EESC_
        .type           _ZN2at6native33batch_norm_backward_reduce_kernelIN3c108BFloat16EfflEEvNS_27GenericPackedTensorAccessorIT_Lm3ENS_16DefaultPtrTraitsET2_EES8_NS4_IT1_Lm1ES6_S7_EESA_SA_SA_NS4_IT0_Lm1ES6_S7_EESC_,@function
        .size           _ZN2at6native33batch_norm_backward_reduce_kernelIN3c108BFloat16EfflEEvNS_27GenericPackedTensorAccessorIT_Lm3ENS_16DefaultPtrTraitsET2_EES8_NS4_IT1_Lm1ES6_S7_EESA_SA_SA_NS4_IT0_Lm1ES6_S7_EESC_,(.L_x_28289 - _ZN2at6native33batch_norm_backward_reduce_kernelIN3c108BFloat16EfflEEvNS_27GenericPackedTensorAccessorIT_Lm3ENS_16DefaultPtrTraitsET2_EES8_NS4_IT1_Lm1ES6_S7_EESA_SA_SA_NS4_IT0_Lm1ES6_S7_EESC_)
        .other          _ZN2at6native33batch_norm_backward_reduce_kernelIN3c108BFloat16EfflEEvNS_27GenericPackedTensorAccessorIT_Lm3ENS_16DefaultPtrTraitsET2_EES8_NS4_IT1_Lm1ES6_S7_EESA_SA_SA_NS4_IT0_Lm1ES6_S7_EESC_,@"STO_CUDA_ENTRY STV_DEFAULT"
_ZN2at6native33batch_norm_backward_reduce_kernelIN3c108BFloat16EfflEEvNS_27GenericPackedTensorAccessorIT_Lm3ENS_16DefaultPtrTraitsET2_EES8_NS4_IT1_Lm1ES6_S7_EESA_SA_SA_NS4_IT0_Lm1ES6_S7_EESC_:
.text._ZN2at6native33batch_norm_backward_reduce_kernelIN3c108BFloat16EfflEEvNS_27GenericPackedTensorAccessorIT_Lm3ENS_16DefaultPtrTraitsET2_EES8_NS4_IT1_Lm1ES6_S7_EESA_SA_SA_NS4_IT0_Lm1ES6_S7_EESC_:
        /* <DEDUP_REMOVED lines=51> */
.L_x_604:
        /* <DEDUP_REMOVED lines=22> */
.L_x_603:
        /* <DEDUP_REMOVED lines=34> */
.L_x_602:
[----:B------:R-:W-:Y:S05]  /*06b0*/  BSYNC B1 ;  /* 0x0000000000017941 */ /* 0x000fea0003800000 */
.L_x_601:
[----:B------:R-:W-:Y:S01]  /*06c0*/  IMAD.IADD R3, R5, 0x1, R8 ;  /* 0x0000000105037824 */ /* 0x000fe200078e0208 */
[----:B------:R-:W-:-:S04]  /*06d0*/  ULDC.64 UR4, c[0x0][0x250] ;  /* 0x0000940000047ab9 */ /* 0x000fc80000000a00 */
[----:B------:R-:W-:Y:S02]  /*06e0*/  ISETP.GE.U32.AND P0, PT, R3, UR4, PT ;  /* 0x0000000403007c0c */ /* 0x000fe4000bf06070 */
[----:B------:R-:W-:Y:S02]  /*06f0*/  SHF.R.S32.HI R18, RZ, 0x1f, R3 ;  /* 0x0000001fff127819 */ /* 0x000fe40000011403 */
[----:B------:R-:W-:Y:S02]  /*0700*/  MOV R8, R3 ;  /* 0x0000000300087202 */ /* 0x000fe40000000f00 */
[----:B------:R-:W-:-:S13]  /*0710*/  ISETP.GE.AND.EX P0, PT, R18, UR5, PT, P0 ;  /* 0x0000000512007c0c */ /* 0x000fda000bf06300 */
[----:B------:R-:W-:Y:S05]  /*0720*/  @!P0 BRA `(.L_x_604) ;  /* 0xfffffffc00008947 */ /* 0x000fea000383ffff */
.L_x_600:
[----:B------:R-:W-:Y:S05]  /*0730*/  BSYNC B0 ;  /* 0x0000000000007941 */ /* 0x000fea0003800000 */
.L_x_599:
        /* <DEDUP_REMOVED lines=107> */
.L_x_620:
[----:B--2---:R-:W2:Y:S01]  /*0df0*/  F2F.BF16.F32 R7, R7 ;  /* 0x0000000700077304 */ /* 0x004ea20000202000 */
[----:B01----:R-:W-:-:S04]  /*0e00*/  IMAD.U32 R9, R6, 0x10000, RZ ;  /* 0x0001000006097824 */ /* 0x003fc800078e00ff */
[----:B------:R-:W-:Y:S01]  /*0e10*/  FADD.FTZ R4, R12, R9 ;  /* 0x000000090c047221 */ /* 0x000fe20000010000 */
[----:B--2---:R-:W-:-:S05]  /*0e20*/  SHF.L.U32 R6, R7, 0x10, RZ ;  /* 0x0000001007067819 */ /* 0x004fca00000006ff */
[----:B------:R-:W-:-:S07]  /*0e30*/  FADD.FTZ R5, R5, R6 ;  /* 0x0000000605057221 */ /* 0x000fce0000010000 */
.L_x_605:
        /* <DEDUP_REMOVED lines=28> */
[----:B------:R-:W-:-:S04]  /*1000*/  ULEA UR5, UP0, UR4, UR8, 0x2 ;  /* 0x0000000804057291 */ /* 0x000fc8000f80103f */
[----:B------:R-:W-:Y:S02]  /*1010*/  ULEA.HI.X UR4, UR4, UR9, UR6, 0x2, UP0 ;  /* 0x0000000904047291 */ /* 0x000fe400080f1406 */
[----:B------:R-:W-:-:S04]  /*1020*/  IMAD.U32 R2, RZ, RZ, UR5 ;  /* 0x00000005ff027e24 */ /* 0x000fc8000f8e00ff */
[----:B------:R-:W-:-:S05]  /*1030*/  MOV R3, UR4 ;  /* 0x0000000400037c02 */ /* 0x000fca0008000f00 */
[----:B------:R0:W-:Y:S02]  /*1040*/  STG.E desc[UR10][R2.64], R7 ;  /* 0x0000000702007986 */ /* 0x0001e4000c10190a */
.L_x_607:
[----:B------:R-:W-:Y:S05]  /*1050*/  @!P0 BRA `(.L_x_608) ;  /* 0x0000000000248947 */ /* 0x000fea0003800000 */
[----:B------:R-:W-:Y:S01]  /*1060*/  ULDC.64 UR6, c[0x0][0x308] ;  /* 0x0000c20000067ab9 */ /* 0x000fe20000000a00 */
[----:B------:R-:W-:Y:S01]  /*1070*/  ULDC.64 UR8, c[0x0][0x2f8] ;  /* 0x0000be0000087ab9 */ /* 0x000fe20000000a00 */
[----:B------:R-:W-:-:S04]  /*1080*/  UIMAD.WIDE.U32 UR4, UR12, UR6, URZ ;  /* 0x000000060c0472a5 */ /* 0x000fc8000f8e003f */
[----:B------:R-:W-:Y:S02]  /*1090*/  UIMAD UR6, UR12, UR7, UR5 ;  /* 0x000000070c0672a4 */ /* 0x000fe4000f8e0205 */
[----:B------:R-:W-:-:S04]  /*10a0*/  ULEA UR5, UP0, UR4, UR8, 0x2 ;  /* 0x0000000804057291 */ /* 0x000fc8000f80103f */
[----:B------:R-:W-:Y:S02]  /*10b0*/  ULEA.HI.X UR4, UR4, UR9, UR6, 0x2, UP0 ;  /* 0x0000000904047291 */ /* 0x000fe400080f1406 */
[----:B0-----:R-:W-:-:S04]  /*10c0*/  IMAD.U32 R2, RZ, RZ, UR5 ;  /* 0x00000005ff027e24 */ /* 0x001fc8000f8e00ff */
[----:B------:R-:W-:-:S05]  /*10d0*/  MOV R3, UR4 ;  /* 0x0000000400037c02 */ /* 0x000fca0008000f00 */
[----:B------:R1:W-:Y:S02]  /*10e0*/  STG.E desc[UR10][R2.64], R4 ;  /* 0x0000000402007986 */ /* 0x0003e4000c10190a */
.L_x_608:
        /* <DEDUP_REMOVED lines=10> */
.L_x_609:
        /* <DEDUP_REMOVED lines=11> */
.L_x_606:
[----:B------:R-:W-:Y:S01]  /*1240*/  HFMA2.MMA R15, -RZ, RZ, 0, 9.5367431640625e-07 ;  /* 0x00000010ff0f7435 */ /* 0x000fe200000001ff */
[----:B-1----:R-:W-:Y:S01]  /*1250*/  IMAD.MOV.U32 R16, RZ, RZ, R4 ;  /* 0x000000ffff107224 */ /* 0x002fe200078e0004 */
[----:B------:R-:W-:Y:S01]  /*1260*/  MOV R13, 0xffffffff ;  /* 0xffffffff000d7802 */ /* 0x000fe20000000f00 */
[----:B------:R-:W-:-:S08]  /*1270*/  IMAD.MOV.U32 R18, RZ, RZ, 0x1f ;  /* 0x0000001fff127424 */ /* 0x000fd000078e00ff */
[----:B------:R-:W-:Y:S05]  /*1280*/  WARPSYNC.COLLECTIVE R13, `(.L_x_610) ;  /* 0x000000000d087348 */ /* 0x000fea0003c00000 */
[----:B------:R0:W1:Y:S02]  /*1290*/  SHFL.DOWN P0, R14, R16, R15, R18 ;  /* 0x0800000f100e7389 */ /* 0x0000640000000012 */
[----:B01----:R-:W-:Y:S01]  /*12a0*/  ENDCOLLECTIVE ;  /* 0x000000000000791b */ /* 0x003fe20003800000 */
.L_x_610:
[----:B------:R-:W-:Y:S01]  /*12b0*/  IMAD.MOV.U32 R16, RZ, RZ, R5 ;  /* 0x000000ffff107224 */ /* 0x000fe200078e0005 */
[----:B------:R-:W-:-:S07]  /*12c0*/  MOV R6, R14 ;  /* 0x0000000e00067202 */ /* 0x000fce0000000f00 */
[----:B------:R-:W-:Y:S05]  /*12d0*/  WARPSYNC.COLLECTIVE R13, `(.L_x_611) ;  /* 0x000000000d087348 */ /* 0x000fea0003c00000 */
[----:B------:R0:W1:Y:S02]  /*12e0*/  SHFL.DOWN P0, R14, R16, R15, R18 ;  /* 0x0800000f100e7389 */ /* 0x0000640000000012 */
[----:B01----:R-:W-:Y:S01]  /*12f0*/  ENDCOLLECTIVE ;  /* 0x000000000000791b */ /* 0x003fe20003800000 */
.L_x_611:
[----:B------:R-:W0:Y:S01]  /*1300*/  F2F.BF16.F32 R6, R6 ;  /* 0x0000000600067304 */ /* 0x000e220000202000 */
[----:B------:R-:W-:Y:S01]  /*1310*/  HFMA2.MMA R15, -RZ, RZ, 0, 4.76837158203125e-07 ;  /* 0x00000008ff0f7435 */ /* 0x000fe200000001ff */
        /* <DEDUP_REMOVED lines=8> */
.L_x_612:
[----:B------:R-:W-:-:S04]  /*13a0*/  IMAD.U32 R8, R7, 0x10000, RZ ;  /* 0x0001000007087824 */ /* 0x000fc800078e00ff */
[----:B------:R-:W-:-:S05]  /*13b0*/  FADD.FTZ R8, R5, R8 ;  /* 0x0000000805087221 */ /* 0x000fca0000010000 */
[----:B------:R-:W-:Y:S02]  /*13c0*/  MOV R16, R8 ;  /* 0x0000000800107202 */ /* 0x000fe40000000f00 */
[----:B------:R-:W-:-:S07]  /*13d0*/  MOV R10, R14 ;  /* 0x0000000e000a7202 */ /* 0x000fce0000000f00 */
[----:B------:R-:W-:Y:S05]  /*13e0*/  WARPSYNC.COLLECTIVE R13, `(.L_x_613) ;  /* 0x000000000d087348 */ /* 0x000fea0003c00000 */
[----:B------:R0:W1:Y:S02]  /*13f0*/  SHFL.DOWN P0, R14, R16, R15, R18 ;  /* 0x0800000f100e7389 */ /* 0x0000640000000012 */
[----:B01----:R-:W-:Y:S01]  /*1400*/  ENDCOLLECTIVE ;  /* 0x000000000000791b */ /* 0x003fe20003800000 */
.L_x_613:
        /* <DEDUP_REMOVED lines=10> */
.L_x_614:
[----:B------:R-:W-:-:S05]  /*14b0*/  SHF.L.U32 R5, R11, 0x10, RZ ;  /* 0x000000100b057819 */ /* 0x000fca00000006ff */
[----:B------:R-:W-:-:S05]  /*14c0*/  FADD.FTZ R5, R8, R5 ;  /* 0x0000000508057221 */ /* 0x000fca0000010000 */
[----:B------:R-:W-:Y:S01]  /*14d0*/  MOV R16, R5 ;  /* 0x0000000500107202 */ /* 0x000fe20000000f00 */
[----:B------:R-:W-:-:S07]  /*14e0*/  IMAD.MOV.U32 R6, RZ, RZ, R14 ;  /* 0x000000ffff067224 */ /* 0x000fce00078e000e */
[----:B------:R-:W-:Y:S05]  /*14f0*/  WARPSYNC.COLLECTIVE R13, `(.L_x_615) ;  /* 0x000000000d087348 */ /* 0x000fea0003c00000 */
[----:B------:R0:W1:Y:S02]  /*1500*/  SHFL.DOWN P0, R14, R16, R15, R18 ;  /* 0x0800000f100e7389 */ /* 0x0000640000000012 */
[----:B01----:R-:W-:Y:S01]  /*1510*/  ENDCOLLECTIVE ;  /* 0x000000000000791b */ /* 0x003fe20003800000 */
.L_x_615:
        /* <DEDUP_REMOVED lines=10> */
.L_x_616:
[----:B------:R-:W-:-:S05]  /*15c0*/  SHF.L.U32 R8, R7, 0x10, RZ ;  /* 0x0000001007087819 */ /* 0x000fca00000006ff */
[----:B------:R-:W-:-:S04]  /*15d0*/  FADD.FTZ R8, R5, R8 ;  /* 0x0000000805087221 */ /* 0x000fc80000010000 */
[----:B------:R-:W-:Y:S01]  /*15e0*/  IMAD.MOV.U32 R16, RZ, RZ, R8 ;  /* 0x000000ffff107224 */ /* 0x000fe200078e0008 */
[----:B------:R-:W-:-:S07]  /*15f0*/  MOV R10, R14 ;  /* 0x0000000e000a7202 */ /* 0x000fce0000000f00 */
[----:B------:R-:W-:Y:S05]  /*1600*/  WARPSYNC.COLLECTIVE R13, `(.L_x_617) ;  /* 0x000000000d087348 */ /* 0x000fea0003c00000 */
[----:B------:R0:W1:Y:S02]  /*1610*/  SHFL.DOWN P0, R14, R16, R15, R18 ;  /* 0x0800000f100e7389 */ /* 0x0000640000000012 */
[----:B01----:R-:W-:Y:S01]  /*1620*/  ENDCOLLECTIVE ;  /* 0x000000000000791b */ /* 0x003fe20003800000 */
.L_x_617:
        /* <DEDUP_REMOVED lines=10> */
.L_x_618:
[----:B------:R-:W-:-:S04]  /*16d0*/  IMAD.U32 R5, R4, 0x10000, RZ ;  /* 0x0001000004057824 */ /* 0x000fc800078e00ff */
[----:B------:R-:W-:-:S05]  /*16e0*/  FADD.FTZ R5, R8, R5 ;  /* 0x0000000508057221 */ /* 0x000fca0000010000 */
[----:B------:R-:W-:Y:S02]  /*16f0*/  MOV R16, R5 ;  /* 0x0000000500107202 */ /* 0x000fe40000000f00 */
[----:B------:R-:W-:-:S07]  /*1700*/  MOV R6, R14 ;  /* 0x0000000e00067202 */ /* 0x000fce0000000f00 */
[----:B------:R-:W-:Y:S05]  /*1710*/  WARPSYNC.COLLECTIVE R13, `(.L_x_619) ;  /* 0x000000000d087348 */ /* 0x000fea0003c00000 */
[----:B------:R0:W1:Y:S02]  /*1720*/  SHFL.DOWN P0, R14, R16, R15, R18 ;  /* 0x0800000f100e7389 */ /* 0x0000640000000012 */
[----:B01----:R-:W-:Y:S01]  /*1730*/  ENDCOLLECTIVE ;  /* 0x000000000000791b */ /* 0x003fe20003800000 */
.L_x_619:
[----:B------:R-:W1:Y:S01]  /*1740*/  F2F.BF16.F32 R6, R6 ;  /* 0x0000000600067304 */ /* 0x000e620000202000 */
[----:B------:R-:W-:Y:S01]  /*1750*/  MOV R7, R14 ;  /* 0x0000000e00077202 */ /* 0x000fe20000000f00 */
[----:B------:R-:W-:Y:S06]  /*1760*/  BRA `(.L_x_620) ;  /* 0xfffffff400a07947 */ /* 0x000fec000383ffff */
.L_x_621:
        /* <DEDUP_REMOVED lines=9> */
.L_x_28289:


//--------------------- .text._ZN2at6native33batch_norm_backward_reduce_kernelIN3c108BFloat16ES3_fiEEvNS_27GenericPackedTensorAccessorIT_Lm3ENS_16DefaultPtrTraitsET2_EES8_NS4_IT1_Lm1ES6_S7_EESA_SA_SA_NS4_IT0_Lm1ES6_S7_EESC_ --------------------------
	.section	.text._ZN2at6native33batch_norm_backward_reduce_kernelIN3c108BFloat16ES3_fiEEvNS_27GenericPackedTensorAccessorIT_Lm3ENS_16DefaultPtrTraitsET2_EES8_NS4_IT1_Lm1ES6_S7_EESA_SA_SA_NS4_IT0_Lm1ES6_S7_EESC_,"ax",@progbits
	.align	128
        .global         _ZN2at6native33batch_norm_backward_reduce_kernelIN3c108BFloat16ES3_fiEEvNS_27GenericPackedTensorAccessorIT_Lm3ENS_16DefaultPtrTraitsET2_EES8_NS4_IT1_Lm1ES6_S7_EESA_SA_SA_NS4_IT0_Lm1ES6_S7_EESC_
        .type           _ZN2at6native33batch_norm_backward_reduce_kernelIN3c108BFloat16ES3_fiEEvNS_27GenericPackedTensorAccessorIT_Lm3ENS_16DefaultPtrTraitsET2_EES8_NS4_IT1_Lm1ES6_S7_EESA_SA_SA_NS4_IT0_Lm1ES6_S7_EESC_,@function
        .size           _ZN2at6native33batch_norm_backward_reduce_kernelIN3c108BFloat16ES3_fiEEvNS_27GenericPackedTensorAccessorIT_Lm3ENS_16DefaultPtrTraitsET2_EES8_NS4_IT1_Lm1ES6_S7_EESA_SA_SA_NS4_IT0_Lm1ES6_S7_EESC_,(.L_x_28290 - _ZN2at6native33batch_norm_backward_reduce_kernelIN3c108BFloat16ES3_fiEEvNS_27GenericPackedTensorAccessorIT_Lm3ENS_16DefaultPtrTraitsET2_EES8_NS4_IT1_Lm1ES6_S7_EESA_SA_SA_NS4_IT0_Lm1ES6_S7_EESC_)
        .other          _ZN2at6native33batch_norm_backward_reduce_kernelIN3c108BFloat16ES3_fiEEvNS_27GenericPackedTensorAccessorIT_Lm3ENS_16DefaultPtrTraitsET2_EES8_NS4_IT1_Lm1ES6_S7_EESA_SA_SA_NS4_IT0_Lm1ES6_S7_EESC_,@"STO_CUDA_ENTRY STV_DEFAULT"
_ZN2at6native33batch_norm_backward_reduce_kernelIN3c108BFloat16ES3_fiEEvNS_27GenericPackedTensorAccessorIT_Lm3ENS_16DefaultPtrTraitsET2_EES8_NS4_IT1_Lm1ES6_S7_EESA_SA_SA_NS4_IT0_Lm1ES6_S7_EESC_:
.text._ZN2at6native33batch_norm_backward_reduce_kernelIN3c108BFloat16ES3_fiEEvNS_27GenericPackedTensorAccessorIT_Lm3ENS_16DefaultPtrTraitsET2_EES8_NS4_IT1_Lm1ES6_S7_EESA_SA_SA_NS4_IT0_Lm1ES6_S7_EESC_:
[----:B------:R-:W-:Y:S08]  /*0000*/  LDC R1, c[0x0][0x28] ;  /* 0x00000a00ff017b82 */ /* 0x000ff00000000800 */
[----:B------:R-:W0:Y:S01]  /*0010*/  S2UR UR8, SR_CTAID.X ;  /* 0x00000000000879c3 */ /* 0x000e220000002500 */
[----:B------:R-:W-:-:S07]  /*0020*/  ULDC.64 UR6, c[0x0][0x208] ;  /* 0x0000820000067ab9 */ /* 0x000fce0000000a00 */
[----:B------:R-:W0:Y:S08]  /*0030*/  LDC R5, c[0x0][0x26c] ;  /* 0x00009b00ff057b82 */ /* 0x000e300000000800 */
[----:B------:R-:W1:Y:S01]  /*0040*/  LDC.64 R2, c[0x0][0x260] ;  /* 0x00009800ff027b82 */ /* 0x000e620000000a00 */
[----:B------:R-:W2:Y:S01]  /*0050*/  S2R R6, SR_TID.Y ;  /* 0x0000000000067919 */ /* 0x000ea20000002200 */
[----:B------:R-:W-:Y:S01]  /*0060*/  ULDC UR4, c[0x0][0x238] ;  /* 0x00008e0000047ab9 */ /* 0x000fe20000000800 */
[----:B------:R-:W-:Y:S01]  /*0070*/  ULDC UR9, c[0x0][0x24c] ;  /* 0x0000930000097ab9 */ /* 0x000fe20000000800 */
[----:B------:R-:W-:Y:S01]  /*0080*/  ULDC UR12, c[0x0][0x22c] ;  /* 0x00008b00000c7ab9 */ /* 0x000fe20000000800 */
[----:B------:R-:W-:Y:S01]  /*0090*/  ULDC.64 UR10, c[0x0][0x230] ;  /* 0x00008c00000a7ab9 */ /* 0x000fe20000000a00 */
[----:B------:R-:W-:Y:S01]  /*00a0*/  ULDC.64 UR14, c[0x0][0x210] ;  /* 0x00008400000e7ab9 */ /* 0x000fe20000000a00 */
[----:B0-----:R-:W-:-:S04]  /*00b0*/  IMAD R5, R5, UR8, RZ ;  /* 0x0000000805057c24 */ /* 0x001fc8000f8e02ff */
[----:B-1----:R-:W-:-:S05]  /*00c0*/  IMAD.WIDE R2, R5, 0x4, R2 ;  /* 0x0000000405027825 */ /* 0x002fca00078e0202 */
[----:B------:R0:W5:Y:S01]  /*00d0*/  LDG.E R0, desc[UR6][R2.64] ;  /* 0x0000000602007981 */ /* 0x000162000c1e1900 */
[----:B------:R-:W-:Y:S01]  /*00e0*/  BSSY B0, `(.L_x_622) ;  /* 0x0000041000007945 */ /* 0x000fe20003800000 */
[----:B--2---:R-:W-:-:S13]  /*00f0*/  ISETP.GE.AND P0, PT, R6, UR4, PT ;  /* 0x0000000406007c0c */ /* 0x004fda000bf06270 */
[----:B------:R-:W-:Y:S01]  /*0100*/  @P0 MOV R18, RZ ;  /* 0x000000ff00120202 */ /* 0x000fe20000000f00 */
[----:B------:R-:W-:Y:S01]  /*0110*/  @P0 IMAD.MOV.U32 R7, RZ, RZ, RZ ;  /* 0x000000ffff070224 */ /* 0x000fe200078e00ff */
[----:B0-----:R-:W-:Y:S06]  /*0120*/  @P0 BRA `(.L_x_623) ;  /* 0x0000000000f00947 */ /* 0x001fec0003800000 */
[----:B------:R-:W0:Y:S08]  /*0130*/  LDC R5, c[0x0][0x25c] ;  /* 0x00009700ff057b82 */ /* 0x000e300000000800 */
[----:B------:R-:W1:Y:S01]  /*0140*/  LDC.64 R2, c[0x0][0x250] ;  /* 0x00009400ff027b82 */ /* 0x000e620000000a00 */
[----:B------:R-:W2:Y:S07]  /*0150*/  S2R R9, SR_TID.X ;  /* 0x0000000000097919 */ /* 0x000eae0000002100 */
[----:B------:R-:W3:Y:S01]  /*0160*/  LDC R12, c[0x0][0x248] ;  /* 0x00009200ff0c7b82 */ /* 0x000ee20000000800 */
[----:B0-----:R-:W-:-:S07]  /*0170*/  IMAD R5, R5, UR8, RZ ;  /* 0x0000000805057c24 */ /* 0x001fce000f8e02ff */
[----:B------:R-:W0:Y:S01]  /*0180*/  LDC R14, c[0x0][0x228] ;  /* 0x00008a00ff0e7b82 */ /* 0x000e220000000800 */
[----:B-1----:R-:W-:-:S05]  /*0190*/  IMAD.WIDE R2, R5, 0x4, R2 ;  /* 0x0000000405027825 */ /* 0x002fca00078e0202 */
[----:B------:R1:W5:Y:S02]  /*01a0*/  LDG.E R8, desc[UR6][R2.64] ;  /* 0x0000000602087981 */ /* 0x000364000c1e1900 */
[----:B------:R-:W4:Y:S01]  /*01b0*/  LDC R10, c[0x0][0x4] ;  /* 0x00000100ff0a7b82 */ /* 0x000f220000000800 */
[----:B------:R-:W-:Y:S01]  /*01c0*/  HFMA2.MMA R7, -RZ, RZ, 0, 0 ;  /* 0x00000000ff077435 */ /* 0x000fe200000001ff */
[----:B------:R-:W-:Y:S01]  /*01d0*/  IMAD.MOV.U32 R13, RZ, RZ, R6 ;  /* 0x000000ffff0d7224 */ /* 0x000fe200078e0006 */
[----:B------:R-:W-:Y:S01]  /*01e0*/  MOV R18, RZ ;  /* 0x000000ff00127202 */ /* 0x000fe20000000f00 */
[----:B---3--:R-:W-:-:S04]  /*01f0*/  IMAD R12, R12, UR8, RZ ;  /* 0x000000080c0c7c24 */ /* 0x008fc8000f8e02ff */
[----:B------:R-:W3:Y:S01]  /*0200*/  LDC R11, c[0x0][RZ] ;  /* 0x00000000ff0b7b82 */ /* 0x000ee20000000800 */
[----:B012---:R-:W-:-:S07]  /*0210*/  IMAD R14, R14, UR8, RZ ;  /* 0x000000080e0e7c24 */ /* 0x007fce000f8e02ff */
.L_x_627:
[----:B------:R-:W0:Y:S01]  /*0220*/  LDC R16, c[0x0][0x240] ;  /* 0x00009000ff107b82 */ /* 0x000e220000000800 */
[----:B------:R-:W-:Y:S01]  /*0230*/  BSSY B1, `(.L_x_624) ;  /* 0x0000027000017945 */ /* 0x000fe20003800000 */
[----:B0-----:R-:W-:-:S13]  /*0240*/  ISETP.GE.AND P0, PT, R9, R16, PT ;  /* 0x000000100900720c */ /* 0x001fda0003f06270 */
[----:B------:R-:W-:Y:S05]  /*0250*/  @P0 BRA `(.L_x_625) ;  /* 0x0000000000900947 */ /* 0x000fea0003800000 */
[----:B------:R-:W-:Y:S01]  /*0260*/  ULDC UR4, c[0x0][0x244] ;  /* 0x0000910000047ab9 */ /* 0x000fe20000000800 */
[----:B------:R-:W-:Y:S01]  /*0270*/  ULDC UR5, c[0x0][0x224] ;  /* 0x0000890000057ab9 */ /* 0x000fe20000000800 */
[C---:B------:R-:W-:Y:S02]  /*0280*/  IMAD R3, R13.reuse, UR4, RZ ;  /* 0x000000040d037c24 */ /* 0x040fe4000f8e02ff */
[----:B------:R-:W-:Y:S02]  /*0290*/  IMAD R5, R13, UR5, RZ ;  /* 0x000000050d057c24 */ /* 0x000fe4000f8e02ff */
[----:B------:R-:W-:Y:S01]  /*02a0*/  IMAD.MOV.U32 R21, RZ, RZ, R9 ;  /* 0x000000ffff157224 */ /* 0x000fe200078e0009 */
[----:B------:R-:W-:Y:S02]  /*02b0*/  IADD3 R15, P0, R12, R3, RZ ;  /* 0x000000030c0f7210 */ /* 0x000fe40007f1e0ff */
[----:B------:R-:W-:Y:S02]  /*02c0*/  IADD3 R17, P1, R14, R5, RZ ;  /* 0x000000050e117210 */ /* 0x000fe40007f3e0ff */
[----:B------:R-:W-:-:S02]  /*02d0*/  SHF.R.S32.HI R3, RZ, 0x1f, R3 ;  /* 0x0000001fff037819 */ /* 0x000fc40000011403 */
[----:B------:R-:W-:Y:S02]  /*02e0*/  SHF.R.S32.HI R19, RZ, 0x1f, R5 ;  /* 0x0000001fff137819 */ /* 0x000fe40000011405 */
[----:B------:R-:W-:Y:S02]  /*02f0*/  LEA.HI.X.SX32 R20, R12, R3, 0x1, P0 ;  /* 0x000000030c147211 */ /* 0x000fe400000f0eff */
[----:B------:R-:W-:-:S07]  /*0300*/  LEA.HI.X.SX32 R19, R14, R19, 0x1, P1 ;  /* 0x000000130e137211 */ /* 0x000fce00008f0eff */
.L_x_626:
[C---:B------:R-:W-:Y:S02]  /*0310*/  IMAD R4, R21.reuse, UR12, RZ ;  /* 0x0000000c15047c24 */ /* 0x040fe4000f8e02ff */
[----:B------:R-:W-:-:S03]  /*0320*/  IMAD R2, R21, UR9, RZ ;  /* 0x0000000915027c24 */ /* 0x000fc6000f8e02ff */
[----:B------:R-:W-:Y:S02]  /*0330*/  IADD3 R5, P1, R4, R17, RZ ;  /* 0x0000001104057210 */ /* 0x000fe40007f3e0ff */
[----:B------:R-:W-:Y:S02]  /*0340*/  IADD3 R3, P0, R2, R15, RZ ;  /* 0x0000000f02037210 */ /* 0x000fe40007f1e0ff */
[----:B------:R-:W-:Y:S02]  /*0350*/  LEA.HI.X.SX32 R22, R4, R19, 0x1, P1 ;  /* 0x0000001304167211 */ /* 0x000fe400008f0eff */
[----:B------:R-:W-:Y:S02]  /*0360*/  LEA R4, P1, R5, UR14, 0x1 ;  /* 0x0000000e05047c11 */ /* 0x000fe4000f8208ff */
[----:B------:R-:W-:Y:S02]  /*0370*/  LEA.HI.X.SX32 R24, R2, R20, 0x1, P0 ;  /* 0x0000001402187211 */ /* 0x000fe400000f0eff */
[----:B------:R-:W-:-:S02]  /*0380*/  LEA R2, P0, R3, UR10, 0x1 ;  /* 0x0000000a03027c11 */ /* 0x000fc4000f8008ff */
[----:B------:R-:W-:Y:S02]  /*0390*/  LEA.HI.X R5, R5, UR15, R22, 0x1, P1 ;  /* 0x0000000f05057c11 */ /* 0x000fe400088f0c16 */
[----:B------:R-:W-:-:S03]  /*03a0*/  LEA.HI.X R3, R3, UR11, R24, 0x1, P0 ;  /* 0x0000000b03037c11 */ /* 0x000fc600080f0c18 */
[----:B------:R-:W2:Y:S04]  /*03b0*/  LDG.E.U16 R4, desc[UR6][R4.64] ;  /* 0x0000000604047981 */ /* 0x000ea8000c1e1500 */
[----:B------:R-:W4:Y:S01]  /*03c0*/  LDG.E.U16 R2, desc[UR6][R2.64] ;  /* 0x0000000602027981 */ /* 0x000f22000c1e1500 */
[----:B---3--:R-:W-:-:S04]  /*03d0*/  IADD3 R21, R11, R21, RZ ;  /* 0x000000150b157210 */ /* 0x008fc80007ffe0ff */
[----:B------:R-:W-:Y:S01]  /*03e0*/  ISETP.GE.AND P0, PT, R21, R16, PT ;  /* 0x000000101500720c */ /* 0x000fe20003f06270 */
[----:B--2---:R-:W-:Y:S01]  /*03f0*/  IMAD.U32 R23, R4, 0x10000, RZ ;  /* 0x0001000004177824 */ /* 0x004fe200078e00ff */
[----:B----4-:R-:W-:-:S03]  /*0400*/  SHF.L.U32 R22, R2, 0x10, RZ ;  /* 0x0000001002167819 */ /* 0x010fc600000006ff */
[----:B-----5:R-:W-:-:S04]  /*0410*/  FADD.FTZ R23, -R8, R23 ;  /* 0x0000001708177221 */ /* 0x020fc80000010100 */
[----:B------:R-:W-:Y:S01]  /*0420*/  FMUL.FTZ R23, R22, R23 ;  /* 0x0000001716177220 */ /* 0x000fe20000410000 */
[----:B------:R-:W0:Y:S08]  /*0430*/  F2F.BF16.F32 R24, R22 ;  /* 0x0000001600187304 */ /* 0x000e300000202000 */
[----:B------:R-:W1:Y:S01]  /*0440*/  F2F.BF16.F32 R23, R23 ;  /* 0x0000001700177304 */ /* 0x000e620000202000 */
[----:B0-----:R-:W-:Y:S01]  /*0450*/  IMAD.U32 R25, R24, 0x10000, RZ ;  /* 0x0001000018197824 */ /* 0x001fe200078e00ff */
[----:B-1----:R-:W-:-:S03]  /*0460*/  SHF.L.U32 R2, R23, 0x10, RZ ;  /* 0x0000001017027819 */ /* 0x002fc600000006ff */
[----:B------:R-:W-:Y:S02]  /*0470*/  FADD.FTZ R18, R25, R18 ;  /* 0x0000001219127221 */ /* 0x000fe40000010000 */
[----:B------:R-:W-:Y:S01]  /*0480*/  FADD.FTZ R7, R2, R7 ;  /* 0x0000000702077221 */ /* 0x000fe20000010000 */
[----:B------:R-:W-:Y:S06]  /*0490*/  @!P0 BRA `(.L_x_626) ;  /* 0xfffffffc009c8947 */ /* 0x000fec000383ffff */
.L_x_625:
[----:B------:R-:W-:Y:S05]  /*04a0*/  BSYNC B1 ;  /* 0x0000000000017941 */ /* 0x000fea0003800000 */
.L_x_624:
[----:B----4-:R-:W-:Y:S01]  /*04b0*/  IMAD.IADD R13, R10, 0x1, R13 ;  /* 0x000000010a0d7824 */ /* 0x010fe200078e020d */
[----:B------:R-:W-:-:S04]  /*04c0*/  ULDC UR4, c[0x0][0x238] ;  /* 0x00008e0000047ab9 */ /* 0x000fc80000000800 */
[----:B------:R-:W-:-:S13]  /*04d0*/  ISETP.GE.AND P0, PT, R13, UR4, PT ;  /* 0x000000040d007c0c */ /* 0x000fda000bf06270 */
[----:B------:R-:W-:Y:S05]  /*04e0*/  @!P0 BRA `(.L_x_627) ;  /* 0xfffffffc004c8947 */ /* 0x000fea000383ffff */
.L_x_623:
[----:B------:R-:W-:Y:S05]  /*04f0*/  BSYNC B0 ;  /* 0x0000000000007941 */ /* 0x000fea0003800000 */
.L_x_622:
[----:B------:R-:W0:Y:S01]  /*0500*/  SHFL.DOWN PT, R2, R18, 0x10, 0x1f ;  /* 0x0a001f0012027f89 */ /* 0x000e2200000e0000 */
[----:B------:R-:W-:Y:S01]  /*0510*/  ULDC UR4, c[0x0][0x0] ;  /* 0x0000000000047ab9 */ /* 0x000fe20000000800 */
[----:B------:R-:W-:Y:S02]  /*0520*/  ULDC UR5, c[0x0][0x4] ;  /* 0x0000010000057ab9 */ /* 0x000fe40000000800 */
[----:B------:R-:W1:Y:S01]  /*0530*/  SHFL.DOWN PT, R3, R7, 0x10, 0x1f ;  /* 0x0a001f0007037f89 */ /* 0x000e6200000e0000 */
[----:B------:R-:W-:Y:S06]  /*0540*/  BAR.SYNC.DEFER_BLOCKING 0x0 ;  /* 0x0000000000007b1d */ /* 0x000fec0000010000 */
[----:B0-----:R-:W0:Y:S08]  /*0550*/  F2F.BF16.F32 R2, R2 ;  /* 0x0000000200027304 */ /* 0x001e300000202000 */
[----:B-1----:R-:W1:Y:S01]  /*0560*/  F2F.BF16.F32 R3, R3 ;  /* 0x0000000300037304 */ /* 0x002e620000202000 */
[----:B0-----:R-:W-:-:S05]  /*0570*/  SHF.L.U32 R5, R2, 0x10, RZ ;  /* 0x0000001002057819 */ /* 0x001fca00000006ff */
[----:B------:R-:W-:Y:S01]  /*0580*/  FADD.FTZ R5, R5, R18 ;  /* 0x0000001205057221 */ /* 0x000fe20000010000 */
[----:B-1----:R-:W-:-:S04]  /*0590*/  IMAD.U32 R4, R3, 0x10000, RZ ;  /* 0x0001000003047824 */ /* 0x002fc800078e00ff */
[----:B-----5:R-:W0:Y:S01]  /*05a0*/  SHFL.DOWN PT, R8, R5, 0x8, 0x1f ;  /* 0x09001f0005087f89 */ /* 0x020e2200000e0000 */
[----:B------:R-:W-:-:S05]  /*05b0*/  FADD.FTZ R4, R4, R7 ;  /* 0x0000000704047221 */ /* 0x000fca0000010000 */
[----:B------:R-:W1:Y:S01]  /*05c0*/  SHFL.DOWN PT, R9, R4, 0x8, 0x1f ;  /* 0x09001f0004097f89 */ /* 0x000e6200000e0000 */
[----:B0-----:R-:W0:Y:S08]  /*05d0*/  F2F.BF16.F32 R8, R8 ;  /* 0x0000000800087304 */ /* 0x001e300000202000 */
[----:B-1----:R-:W1:Y:S01]  /*05e0*/  F2F.BF16.F32 R9, R9 ;  /* 0x0000000900097304 */ /* 0x002e620000202000 */
[----:B0-----:R-:W-:-:S05]  /*05f0*/  SHF.L.U32 R10, R8, 0x10, RZ ;  /* 0x00000010080a7819 */ /* 0x001fca00000006ff */
[----:B------:R-:W-:Y:S01]  /*0600*/  FADD.FTZ R10, R5, R10 ;  /* 0x0000000a050a7221 */ /* 0x000fe20000010000 */
[----:B-1----:R-:W-:-:S04]  /*0610*/  IMAD.U32 R3, R9, 0x10000, RZ ;  /* 0x0001000009037824 */ /* 0x002fc800078e00ff */
[----:B------:R-:W0:Y:S01]  /*0620*/  SHFL.DOWN PT, R7, R10, 0x4, 0x1f ;  /* 0x08801f000a077f89 */ /* 0x000e2200000e0000 */
[----:B------:R-:W-:Y:S02]  /*0630*/  FADD.FTZ R2, R4, R3 ;  /* 0x0000000304027221 */ /* 0x000fe40000010000 */
[----:B------:R-:W1:Y:S03]  /*0640*/  S2R R3, SR_TID.X ;  /* 0x0000000000037919 */ /* 0x000e660000002100 */
[----:B---3--:R-:W2:Y:S01]  /*0650*/  SHFL.DOWN PT, R11, R2, 0x4, 0x1f ;  /* 0x08801f00020b7f89 */ /* 0x008ea200000e0000 */
[----:B0-----:R-:W0:Y:S08]  /*0660*/  F2F.BF16.F32 R7, R7 ;  /* 0x0000000700077304 */ /* 0x001e300000202000 */
[----:B--2---:R-:W2:Y:S01]  /*0670*/  F2F.BF16.F32 R11, R11 ;  /* 0x0000000b000b7304 */ /* 0x004ea20000202000 */
[----:B0-----:R-:W-:-:S05]  /*0680*/  SHF.L.U32 R5, R7, 0x10, RZ ;  /* 0x0000001007057819 */ /* 0x001fca00000006ff */
[----:B------:R-:W-:Y:S01]  /*0690*/  FADD.FTZ R4, R10, R5 ;  /* 0x000000050a047221 */ /* 0x000fe20000010000 */
[----:B--2---:R-:W-:-:S04]  /*06a0*/  IMAD.U32 R5, R11, 0x10000, RZ ;  /* 0x000100000b057824 */ /* 0x004fc800078e00ff */
[----:B------:R-:W0:Y:S01]  /*06b0*/  SHFL.DOWN PT, R8, R4, 0x2, 0x1f ;  /* 0x08401f0004087f89 */ /* 0x000e2200000e0000 */
[----:B------:R-:W-:Y:S01]  /*06c0*/  FADD.FTZ R5, R2, R5 ;  /* 0x0000000502057221 */ /* 0x000fe20000010000 */
[----:B-1----:R-:W-:Y:S01]  /*06d0*/  IMAD R2, R6, UR4, R3 ;  /* 0x0000000406027c24 */ /* 0x002fe2000f8e0203 */
[----:B------:R-:W-:-:S03]  /*06e0*/  UIMAD UR4, UR4, UR5, URZ ;  /* 0x00000005040472a4 */ /* 0x000fc6000f8e023f */
[----:B------:R-:W1:Y:S01]  /*06f0*/  SHFL.DOWN PT, R9, R5, 0x2, 0x1f ;  /* 0x08401f0005097f89 */ /* 0x000e6200000e0000 */
[----:B------:R-:W-:Y:S01]  /*0700*/  SHF.R.S32.HI R7, RZ, 0x1f, R2 ;  /* 0x0000001fff077819 */ /* 0x000fe20000011402 */
[----:B------:R-:W-:-:S03]  /*0710*/  USHF.R.U32.HI UR4, URZ, 0x5, UR4 ;  /* 0x000000053f047899 */ /* 0x000fc60008011604 */
[----:B------:R-:W-:-:S03]  /*0720*/  LEA.HI R10, R7, R2, RZ, 0x5 ;  /* 0x00000002070a7211 */ /* 0x000fc600078f28ff */
[----:B------:R-:W-:Y:S02]  /*0730*/  ISETP.GE.AND P1, PT, R2, UR4, PT ;  /* 0x0000000402007c0c */ /* 0x000fe4000bf26270 */
[----:B------:R-:W-:-:S04]  /*0740*/  LOP3.LUT R7, R10, 0xffffffe0, RZ, 0xc0, !PT ;  /* 0xffffffe00a077812 */ /* 0x000fc800078ec0ff */
[C---:B------:R-:W-:Y:S01]  /*0750*/  IADD3 R11, R2.reuse, -R7, RZ ;  /* 0x80000007020b7210 */ /* 0x040fe20007ffe0ff */
[----:B------:R-:W-:Y:S01]  /*0760*/  VIADD R2, R2, 0x1f ;  /* 0x0000001f02027836 */ /* 0x000fe20000000000 */
[----:B0-----:R-:W0:Y:S02]  /*0770*/  F2F.BF16.F32 R8, R8 ;  /* 0x0000000800087304 */ /* 0x001e240000202000 */
[----:B------:R-:W-:-:S03]  /*0780*/  ISETP.NE.AND P0, PT, R11, RZ, PT ;  /* 0x000000ff0b00720c */ /* 0x000fc60003f05270 */
[----:B------:R-:W2:Y:S01]  /*0790*/  @!P1 S2R R14, SR_CgaCtaId ;  /* 0x00000000000e9919 */ /* 0x000ea20000008800 */
[----:B------:R-:W-:Y:S02]  /*07a0*/  @!P1 MOV R13, 0x400 ;  /* 0x00000400000d9802 */ /* 0x000fe40000000f00 */
[----:B-1----:R-:W1:Y:S07]  /*07b0*/  F2F.BF16.F32 R9, R9 ;  /* 0x0000000900097304 */ /* 0x002e6e0000202000 */
[----:B------:R-:W-:Y:S01]  /*07c0*/  @!P0 SHF.R.S32.HI R10, RZ, 0x5, R10 ;  /* 0x00000005ff0a8819 */ /* 0x000fe2000001140a */
[----:B0-----:R-:W-:Y:S01]  /*07d0*/  IMAD.U32 R7, R8, 0x10000, RZ ;  /* 0x0001000008077824 */ /* 0x001fe200078e00ff */
[----:B-1----:R-:W-:-:S03]  /*07e0*/  SHF.L.U32 R8, R9, 0x10, RZ ;  /* 0x0000001009087819 */ /* 0x002fc600000006ff */
[----:B------:R-:W-:Y:S01]  /*07f0*/  FADD.FTZ R9, R4, R7 ;  /* 0x0000000704097221 */ /* 0x000fe20000010000 */
[----:B------:R-:W-:Y:S01]  /*0800*/  @!P0 MOV R7, 0x400 ;  /* 0x0000040000078802 */ /* 0x000fe20000000f00 */
[----:B------:R-:W-:-:S03]  /*0810*/  FADD.FTZ R12, R5, R8 ;  /* 0x00000008050c7221 */ /* 0x000fc60000010000 */
[----:B------:R-:W0:Y:S04]  /*0820*/  SHFL.DOWN PT, R4, R9, 0x1, 0x1f ;  /* 0x08201f0009047f89 */ /* 0x000e2800000e0000 */
[----:B------:R-:W1:Y:S01]  /*0830*/  SHFL.DOWN PT, R5, R12, 0x1, 0x1f ;  /* 0x08201f000c057f89 */ /* 0x000e6200000e0000 */
[----:B--2---:R-:W-:Y:S01]  /*0840*/  @!P1 LEA R14, R14, R13, 0x18 ;  /* 0x0000000d0e0e9211 */ /* 0x004fe200078ec0ff */
[----:B------:R-:W2:Y:S04]  /*0850*/  @!P0 S2R R8, SR_CgaCtaId ;  /* 0x0000000000088919 */ /* 0x000ea80000008800 */
[----:B------:R-:W-:Y:S01]  /*0860*/  @!P1 IMAD R11, R11, 0x8, R14 ;  /* 0x000000080b0b9824 */ /* 0x000fe200078e020e */
[----:B0-----:R-:W0:Y:S08]  /*0870*/  F2F.BF16.F32 R4, R4 ;  /* 0x0000000400047304 */ /* 0x001e300000202000 */
[----:B-1----:R-:W1:Y:S01]  /*0880*/  F2F.BF16.F32 R5, R5 ;  /* 0x0000000500057304 */ /* 0x002e620000202000 */
[----:B--2---:R-:W-:Y:S01]  /*0890*/  @!P0 LEA R7, R8, R7, 0x18 ;  /* 0x0000000708078211 */ /* 0x004fe200078ec0ff */
[----:B0-----:R-:W-:-:S03]  /*08a0*/  IMAD.U32 R8, R4, 0x10000, RZ ;  /* 0x0001000004087824 */ /* 0x001fc600078e00ff */
[----:B------:R-:W-:Y:S01]  /*08b0*/  @!P0 LEA R7, R10, R7, 0x3 ;  /* 0x000000070a078211 */ /* 0x000fe200078e18ff */
[----:B------:R-:W-:Y:S01]  /*08c0*/  @!P0 FADD.FTZ R8, R9, R8 ;  /* 0x0000000809088221 */ /* 0x000fe20000010000 */
[----:B-1----:R-:W-:Y:S02]  /*08d0*/  SHF.L.U32 R13, R5, 0x10, RZ ;  /* 0x00000010050d7819 */ /* 0x002fe400000006ff */
        /* <DEDUP_REMOVED lines=13> */
[----:B0-----:R-:W-:-:S05]  /*09b0*/  SHF.L.U32 R9, R2, 0x10, RZ ;  /* 0x0000001002097819 */ /* 0x001fca00000006ff */
[----:B------:R-:W-:Y:S01]  /*09c0*/  FADD.FTZ R9, R4, R9 ;  /* 0x0000000904097221 */ /* 0x000fe20000010000 */
[----:B-1----:R-:W-:-:S04]  /*09d0*/  IMAD.U32 R8, R7, 0x10000, RZ ;  /* 0x0001000007087824 */ /* 0x002fc800078e00ff */
[----:B------:R-:W0:Y:S01]  /*09e0*/  SHFL.DOWN PT, R10, R9, 0x8, 0x1f ;  /* 0x09001f00090a7f89 */ /* 0x000e2200000e0000 */
        /* <DEDUP_REMOVED lines=25> */
[----:B------:R1:W2:Y:S02]  /*0b80*/  SHFL.DOWN PT, R7, R5, 0x1, 0x1f ;  /* 0x08201f0005077f89 */ /* 0x0002a400000e0000 */
[----:B01----:R-:W0:Y:S02]  /*0b90*/  F2F.BF16.F32 R2, R2 ;  /* 0x0000000200027304 */ /* 0x003e240000202000 */
.L_x_641:
[----:B--2---:R-:W2:Y:S01]  /*0ba0*/  F2F.BF16.F32 R7, R7 ;  /* 0x0000000700077304 */ /* 0x004ea20000202000 */
[----:B01----:R-:W-:-:S05]  /*0bb0*/  SHF.L.U32 R9, R2, 0x10, RZ ;  /* 0x0000001002097819 */ /* 0x003fca00000006ff */
[----:B------:R-:W-:Y:S01]  /*0bc0*/  FADD.FTZ R4, R12, R9 ;  /* 0x000000090c047221 */ /* 0x000fe20000010000 */
[----:B--2---:R-:W-:-:S04]  /*0bd0*/  IMAD.U32 R2, R7, 0x10000, RZ ;  /* 0x0001000007027824 */ /* 0x004fc800078e00ff */
[----:B------:R-:W-:-:S07]  /*0be0*/  FADD.FTZ R5, R5, R2 ;  /* 0x0000000205057221 */ /* 0x000fce0000010000 */
.L_x_628:
        /* <DEDUP_REMOVED lines=9> */
[----:B0-----:R-:W0:Y:S01]  /*0c80*/  LDC R4, c[0x0][0x2a8] ;  /* 0x0000aa00ff047b82 */ /* 0x001e220000000800 */
[----:B------:R-:W1:Y:S07]  /*0c90*/  LDS.64 R2, [R2] ;  /* 0x0000000002027984 */ /* 0x000e6e0000000a00 */
[----:B------:R-:W2:Y:S08]  /*0ca0*/  LDC R5, c[0x0][0x278] ;  /* 0x00009e00ff057b82 */ /* 0x000eb00000000800 */
[----:B------:R-:W3:Y:S01]  /*0cb0*/  LDC R6, c[0x0][0x298] ;  /* 0x0000a600ff067b82 */ /* 0x000ee20000000800 */
[----:B0-----:R-:W-:-:S07]  /*0cc0*/  ISETP.GE.AND P1, PT, R4, 0x1, PT ;  /* 0x000000010400780c */ /* 0x001fce0003f26270 */
[----:B------:R-:W0:Y:S01]  /*0cd0*/  LDC R10, c[0x0][0x288] ;  /* 0x0000a200ff0a7b82 */ /* 0x000e220000000800 */
[----:B--2---:R-:W-:-:S07]  /*0ce0*/  ISETP.GE.AND P2, PT, R5, 0x1, PT ;  /* 0x000000010500780c */ /* 0x004fce0003f46270 */
[----:B------:R-:W2:Y:S01]  /*0cf0*/  @P1 LDC R7, c[0x0][0x2ac] ;  /* 0x0000ab00ff071b82 */ /* 0x000ea20000000800 */
[----:B---3--:R-:W-:Y:S02]  /*0d00*/  ISETP.GE.AND P0, PT, R6, 0x1, PT ;  /* 0x000000010600780c */ /* 0x008fe40003f06270 */
[----:B-1----:R-:W-:-:S05]  /*0d10*/  @P1 F2FP.BF16.F32.PACK_AB R6, RZ, R2 ;  /* 0x00000002ff06123e */ /* 0x002fca00000010ff */
[----:B------:R-:W1:Y:S01]  /*0d20*/  @P2 LDC R11, c[0x0][0x27c] ;  /* 0x00009f00ff0b2b82 */ /* 0x000e620000000800 */
[----:B0-----:R-:W-:Y:S02]  /*0d30*/  ISETP.GE.AND P3, PT, R10, 0x1, PT ;  /* 0x000000010a00780c */ /* 0x001fe40003f66270 */
[----:B------:R-:W-:-:S05]  /*0d40*/  PRMT R10, R6, 0x7610, R10 ;  /* 0x00007610060a7816 */ /* 0x000fca000000000a */
[----:B------:R-:W0:Y:S08]  /*0d50*/  @P1 LDC.64 R4, c[0x0][0x2a0] ;  /* 0x0000a800ff041b82 */ /* 0x000e300000000a00 */
[----:B------:R-:W3:Y:S01]  /*0d60*/  @P2 LDC.64 R8, c[0x0][0x270] ;  /* 0x00009c00ff082b82 */ /* 0x000ee20000000a00 */
[----:B--2---:R-:W-:Y:S02]  /*0d70*/  @P1 IMAD R7, R7, UR8, RZ ;  /* 0x0000000807071c24 */ /* 0x004fe4000f8e02ff */
[----:B-1----:R-:W-:-:S02]  /*0d80*/  @P2 IMAD R11, R11, UR8, RZ ;  /* 0x000000080b0b2c24 */ /* 0x002fc4000f8e02ff */
[----:B0-----:R-:W-:-:S04]  /*0d90*/  @P1 IMAD.WIDE R4, R7, 0x2, R4 ;  /* 0x0000000207041825 */ /* 0x001fc800078e0204 */
[----:B---3--:R-:W-:Y:S01]  /*0da0*/  @P2 IMAD.WIDE R8, R11, 0x4, R8 ;  /* 0x000000040b082825 */ /* 0x008fe200078e0208 */
[----:B------:R-:W-:Y:S06]  /*0db0*/  @!P0 BRA `(.L_x_630) ;  /* 0x00000000001c8947 */ /* 0x000fec0003800000 */
[----:B------:R-:W0:Y:S01]  /*0dc0*/  LDC R11, c[0x0][0x29c] ;  /* 0x0000a700ff0b7b82 */ /* 0x000e220000000800 */
[----:B------:R-:W-:-:S05]  /*0dd0*/  FMUL.FTZ R0, R0, R3 ;  /* 0x0000000300007220 */ /* 0x000fca0000410000 */
[----:B------:R-:W-:Y:S02]  /*0de0*/  F2FP.BF16.F32.PACK_AB R0, RZ, R0 ;  /* 0x00000000ff00723e */ /* 0x000fe400000010ff */
[----:B------:R-:W1:Y:S01]  /*0df0*/  LDC.64 R6, c[0x0][0x290] ;  /* 0x0000a400ff067b82 */ /* 0x000e620000000a00 */
[----:B0-----:R-:W-:-:S04]  /*0e00*/  IMAD R11, R11, UR8, RZ ;  /* 0x000000080b0b7c24 */ /* 0x001fc8000f8e02ff */
[----:B-1----:R-:W-:-:S05]  /*0e10*/  IMAD.WIDE R6, R11, 0x2, R6 ;  /* 0x000000020b067825 */ /* 0x002fca00078e0206 */
[----:B------:R0:W-:Y:S02]  /*0e20*/  STG.E.U16 desc[UR6][R6.64], R0 ;  /* 0x0000000006007986 */ /* 0x0001e4000c101506 */
.L_x_630:
[----:B------:R1:W-:Y:S04]  /*0e30*/  @P1 STG.E.U16 desc[UR6][R4.64], R10 ;  /* 0x0000000a04001986 */ /* 0x0003e8000c101506 */
[----:B------:R1:W-:Y:S01]  /*0e40*/  @P2 STG.E desc[UR6][R8.64], R2 ;  /* 0x0000000208002986 */ /* 0x0003e2000c101906 */
[----:B------:R-:W-:Y:S05]  /*0e50*/  @!P3 EXIT ;  /* 0x000000000000b94d */ /* 0x000fea0003800000 */
[----:B0-----:R-:W0:Y:S08]  /*0e60*/  LDC R7, c[0x0][0x28c] ;  /* 0x0000a300ff077b82 */ /* 0x001e300000000800 */
[----:B-1----:R-:W1:Y:S01]  /*0e70*/  LDC.64 R4, c[0x0][0x280] ;  /* 0x0000a000ff047b82 */ /* 0x002e620000000a00 */
[----:B0-----:R-:W-:-:S04]  /*0e80*/  IMAD R7, R7, UR8, RZ ;  /* 0x0000000807077c24 */ /* 0x001fc8000f8e02ff */
[----:B-1----:R-:W-:-:S05]  /*0e90*/  IMAD.WIDE R4, R7, 0x4, R4 ;  /* 0x0000000407047825 */ /* 0x002fca00078e0204 */
[----:B------:R-:W-:Y:S01]  /*0ea0*/  STG.E desc[UR6][R4.64], R3 ;  /* 0x0000000304007986 */ /* 0x000fe2000c101906 */
[----:B------:R-:W-:Y:S05]  /*0eb0*/  EXIT ;  /* 0x000000000000794d */ /* 0x000fea0003800000 */
.L_x_629:
[----:B------:R-:W-:Y:S01]  /*0ec0*/  HFMA2.MMA R18, -RZ, RZ, 0, 1.847743988037109375e-06 ;  /* 0x0000001fff127435 */ /* 0x000fe200000001ff */
[----:B-1----:R-:W-:Y:S01]  /*0ed0*/  MOV R16, R4 ;  /* 0x0000000400107202 */ /* 0x002fe20000000f00 */
[----:B------:R-:W-:Y:S02]  /*0ee0*/  IMAD.MOV.U32 R15, RZ, RZ, 0x10 ;  /* 0x00000010ff0f7424 */ /* 0x000fe400078e00ff */
[----:B------:R-:W-:-:S07]  /*0ef0*/  IMAD.MOV.U32 R13, RZ, RZ, -0x1 ;  /* 0xffffffffff0d7424 */ /* 0x000fce00078e00ff */
[----:B------:R-:W-:Y:S05]  /*0f00*/  WARPSYNC.COLLECTIVE R13, `(.L_x_631) ;  /* 0x000000000d087348 */ /* 0x000fea0003c00000 */
[----:B------:R0:W1:Y:S02]  /*0f10*/  SHFL.DOWN P0, R14, R16, R15, R18 ;  /* 0x0800000f100e7389 */ /* 0x0000640000000012 */
[----:B01----:R-:W-:Y:S01]  /*0f20*/  ENDCOLLECTIVE ;  /* 0x000000000000791b */ /* 0x003fe20003800000 */
.L_x_631:
[----:B------:R-:W-:Y:S01]  /*0f30*/  IMAD.MOV.U32 R16, RZ, RZ, R5 ;  /* 0x000000ffff107224 */ /* 0x000fe200078e0005 */
[----:B------:R-:W-:-:S07]  /*0f40*/  MOV R2, R14 ;  /* 0x0000000e00027202 */ /* 0x000fce0000000f00 */
[----:B------:R-:W-:Y:S05]  /*0f50*/  WARPSYNC.COLLECTIVE R13, `(.L_x_632) ;  /* 0x000000000d087348 */ /* 0x000fea0003c00000 */
[----:B------:R0:W1:Y:S02]  /*0f60*/  SHFL.DOWN P0, R14, R16, R15, R18 ;  /* 0x0800000f100e7389 */ /* 0x0000640000000012 */
[----:B01----:R-:W-:Y:S01]  /*0f70*/  ENDCOLLECTIVE ;  /* 0x000000000000791b */ /* 0x003fe20003800000 */
.L_x_632:
        /* <DEDUP_REMOVED lines=10> */
.L_x_633:
[----:B------:R-:W-:-:S04]  /*1020*/  IMAD.U32 R8, R7, 0x10000, RZ ;  /* 0x0001000007087824 */ /* 0x000fc800078e00ff */
[----:B------:R-:W-:-:S05]  /*1030*/  FADD.FTZ R8, R5, R8 ;  /* 0x0000000805087221 */ /* 0x000fca0000010000 */
[----:B------:R-:W-:Y:S02]  /*1040*/  MOV R16, R8 ;  /* 0x0000000800107202 */ /* 0x000fe40000000f00 */
[----:B------:R-:W-:-:S07]  /*1050*/  MOV R10, R14 ;  /* 0x0000000e000a7202 */ /* 0x000fce0000000f00 */
[----:B------:R-:W-:Y:S05]  /*1060*/  WARPSYNC.COLLECTIVE R13, `(.L_x_634) ;  /* 0x000000000d087348 */ /* 0x000fea0003c00000 */
[----:B------:R0:W1:Y:S02]  /*1070*/  SHFL.DOWN P0, R14, R16, R15, R18 ;  /* 0x0800000f100e7389 */ /* 0x0000640000000012 */
[----:B01----:R-:W-:Y:S01]  /*1080*/  ENDCOLLECTIVE ;  /* 0x000000000000791b */ /* 0x003fe20003800000 */
.L_x_634:
        /* <DEDUP_REMOVED lines=10> */
.L_x_635:
[----:B------:R-:W-:-:S05]  /*1130*/  SHF.L.U32 R5, R11, 0x10, RZ ;  /* 0x000000100b057819 */ /* 0x000fca00000006ff */
[----:B------:R-:W-:-:S05]  /*1140*/  FADD.FTZ R5, R8, R5 ;  /* 0x0000000508057221 */ /* 0x000fca0000010000 */
[----:B------:R-:W-:Y:S01]  /*1150*/  MOV R16, R5 ;  /* 0x0000000500107202 */ /* 0x000fe20000000f00 */
[----:B------:R-:W-:-:S07]  /*1160*/  IMAD.MOV.U32 R2, RZ, RZ, R14 ;  /* 0x000000ffff027224 */ /* 0x000fce00078e000e */
[----:B------:R-:W-:Y:S05]  /*1170*/  WARPSYNC.COLLECTIVE R13, `(.L_x_636) ;  /* 0x000000000d087348 */ /* 0x000fea0003c00000 */
[----:B------:R0:W1:Y:S02]  /*1180*/  SHFL.DOWN P0, R14, R16, R15, R18 ;  /* 0x0800000f100e7389 */ /* 0x0000640000000012 */
[----:B01----:R-:W-:Y:S01]  /*1190*/  ENDCOLLECTIVE ;  /* 0x000000000000791b */ /* 0x003fe20003800000 */
.L_x_636:
        /* <DEDUP_REMOVED lines=10> */
.L_x_637:
[----:B------:R-:W-:-:S05]  /*1240*/  SHF.L.U32 R8, R7, 0x10, RZ ;  /* 0x0000001007087819 */ /* 0x000fca00000006ff */
[----:B------:R-:W-:-:S04]  /*1250*/  FADD.FTZ R8, R5, R8 ;  /* 0x0000000805087221 */ /* 0x000fc80000010000 */
[----:B------:R-:W-:Y:S01]  /*1260*/  IMAD.MOV.U32 R16, RZ, RZ, R8 ;  /* 0x000000ffff107224 */ /* 0x000fe200078e0008 */
[----:B------:R-:W-:-:S07]  /*1270*/  MOV R10, R14 ;  /* 0x0000000e000a7202 */ /* 0x000fce0000000f00 */
[----:B------:R-:W-:Y:S05]  /*1280*/  WARPSYNC.COLLECTIVE R13, `(.L_x_638) ;  /* 0x000000000d087348 */ /* 0x000fea0003c00000 */
[----:B------:R0:W1:Y:S02]  /*1290*/  SHFL.DOWN P0, R14, R16, R15, R18 ;  /* 0x0800000f100e7389 */ /* 0x0000640000000012 */
[----:B01----:R-:W-:Y:S01]  /*12a0*/  ENDCOLLECTIVE ;  /* 0x000000000000791b */ /* 0x003fe20003800000 */
.L_x_638:
        /* <DEDUP_REMOVED lines=10> */
.L_x_639:
[----:B------:R-:W-:-:S04]  /*1350*/  IMAD.U32 R5, R4, 0x10000, RZ ;  /* 0x0001000004057824 */ /* 0x000fc800078e00ff */
[----:B------:R-:W-:-:S05]  /*1360*/  FADD.FTZ R5, R8, R5 ;  /* 0x0000000508057221 */ /* 0x000fca0000010000 */
[----:B------:R-:W-:Y:S02]  /*1370*/  MOV R16, R5 ;  /* 0x0000000500107202 */ /* 0x000fe40000000f00 */
[----:B------:R-:W-:-:S07]  /*1380*/  MOV R2, R14 ;  /* 0x0000000e00027202 */ /* 0x000fce0000000f00 */
[----:B------:R-:W-:Y:S05]  /*1390*/  WARPSYNC.COLLECTIVE R13, `(.L_x_640) ;  /* 0x000000000d087348 */ /* 0x000fea0003c00000 */
[----:B------:R0:W1:Y:S02]  /*13a0*/  SHFL.DOWN P0, R14, R16, R15, R18 ;  /* 0x0800000f100e7389 */ /* 0x0000640000000012 */
[----:B01----:R-:W-:Y:S01]  /*13b0*/  ENDCOLLECTIVE ;  /* 0x000000000000791b */ /* 0x003fe20003800000 */
.L_x_640:
[----:B------:R-:W1:Y:S01]  /*13c0*/  F2F.BF16.F32 R2, R2 ;  /* 0x0000000200027304 */ /* 0x000e620000202000 */
[----:B------:R-:W-:Y:S01]  /*13d0*/  MOV R7, R14 ;  /* 0x0000000e00077202 */ /* 0x000fe20000000f00 */
[----:B------:R-:W-:Y:S06]  /*13e0*/  BRA `(.L_x_641) ;  /* 0xfffffff400ec7947 */ /* 0x000fec000383ffff */
.L_x_642:
        /* <DEDUP_REMOVED lines=9> */
.L_x_28290:


//--------------------- .text._ZN2at6native33batch_norm_backward_reduce_kernelIN3c108BFloat16EffiEEvNS_27GenericPackedTensorAccessorIT_Lm3ENS_16DefaultPtrTraitsET2_EES8_NS4_IT1_Lm1ES6_S7_EESA_SA_SA_NS4_IT0_Lm1ES6_S7_EESC_ --------------------------
	.section	.text._ZN2at6native33batch_norm_backward_reduce_kernelIN3c108BFloat16EffiEEvNS_27GenericPackedTensorAccessorIT_Lm3ENS_16DefaultPtrTraitsET2_EES8_NS4_IT1_Lm1ES6_S7_EESA_SA_SA_NS4_IT0_Lm1ES6_S7_EESC_,"ax",@progbits
	.align	128
        .global         _ZN2at6native33batch_norm_backward_reduce_kernelIN3c108BFloat16EffiEEvNS_27GenericPackedTensorAccessorIT_Lm3ENS_16DefaultPtrTraitsET2_EES8_NS4_IT1_Lm1ES6_S7_EESA_SA_SA_NS4_IT0_Lm1ES6_S7_EESC_
        .type           _ZN2at6native33batch_norm_backward_reduce_kernelIN3c108BFloat16EffiEEvNS_27GenericPackedTensorAccessorIT_Lm3ENS_16DefaultPtrTraitsET2_EES8_NS4_IT1_Lm1ES6_S7_EESA_SA_SA_NS4_IT0_Lm1ES6_S7_EESC_,@function
        .size           _ZN2at6native33batch_norm_backward_reduce_kernelIN3c108BFloat16EffiEEvNS_27GenericPackedTensorAccessorIT_Lm3ENS_16DefaultPtrTraitsET2_EES8_NS4_IT1_Lm1ES6_S7_EESA_SA_SA_NS4_IT0_Lm1ES6_S7_EESC_,(.L_x_28291 - _ZN2at6native33batch_norm_backward_reduce_kernelIN3c108BFloat16EffiEEvNS_27GenericPackedTensorAccessorIT_Lm3ENS_16DefaultPtrTraitsET2_EES8_NS4_IT1_Lm1ES6_S7_EESA_SA_SA_NS4_IT0_Lm1ES6_S7_EESC_)
        .other          _ZN2at6native33batch_norm_backward_reduce_kernelIN3c108BFloat16EffiEEvNS_27GenericPackedTensorAccessorIT_Lm3ENS_16DefaultPtrTraitsET2_EES8_NS4_IT1_Lm1ES6_S7_EESA_SA_SA_NS4_IT0_Lm1ES6_S7_EESC_,@"STO_CUDA_ENTRY STV_DEFAULT"
_ZN2at6native33batch_norm_backward_reduce_kernelIN3c108BFloat16EffiEEvNS_27GenericPackedTensorAccessorIT_Lm3ENS_16DefaultPtrTraitsET2_EES8_NS4_IT1_Lm1ES6_S7_EESA_SA_SA_NS4_IT0_Lm1ES6_S7_EESC_:
.text._ZN2at6native33batch_norm_backward_reduce_kernelIN3c108BFloat16EffiEEvNS_27GenericPackedTensorAccessorIT_Lm3ENS_16DefaultPtrTraitsET2_EES8_NS4_IT1_Lm1ES6_S7_EESA_SA_SA_NS4_IT0_Lm1ES6_S7_EESC_:
        /* <DEDUP_REMOVED lines=34> */
.L_x_648:
        /* <DEDUP_REMOVED lines=15> */
.L_x_647:
        /* <DEDUP_REMOVED lines=25> */
.L_x_646:
[----:B------:R-:W-:Y:S05]  /*04a0*/  BSYNC B1 ;  /* 0x0000000000017941 */ /* 0x000fea0003800000 */
.L_x_645:
[----:B----4-:R-:W-:Y:S01]  /*04b0*/  IMAD.IADD R13, R10, 0x1, R13 ;  /* 0x000000010a0d7824 */ /* 0x010fe200078e020d */
[----:B------:R-:W-:-:S04]  /*04c0*/  ULDC UR4, c[0x0][0x238] ;  /* 0x00008e0000047ab9 */ /* 0x000fc80000000800 */
[----:B------:R-:W-:-:S13]  /*04d0*/  ISETP.GE.AND P0, PT, R13, UR4, PT ;  /* 0x000000040d007c0c */ /* 0x000fda000bf06270 */
[----:B------:R-:W-:Y:S05]  /*04e0*/  @!P0 BRA `(.L_x_648) ;  /* 0xfffffffc004c8947 */ /* 0x000fea000383ffff */
.L_x_644:
[----:B------:R-:W-:Y:S05]  /*04f0*/  BSYNC B0 ;  /* 0x0000000000007941 */ /* 0x000fea0003800000 */
.L_x_643:
        /* <DEDUP_REMOVED lines=104> */
[----:B------:R1:W2:Y:S02]  /*0b80*/  SHFL.DOWN PT, R7, R5, 0x1, 0x1f ;  /* 0x08201f0005077f89 */ /* 0x0002a400000e0000 */
[----:B01----:R-:W0:Y:S02]  /*0b90*/  F2F.BF16.F32 R2, R2 ;  /* 0x0000000200027304 */ /* 0x003e240000202000 */
.L_x_661:
[----:B--2---:R-:W2:Y:S01]  /*0ba0*/  F2F.BF16.F32 R7, R7 ;  /* 0x0000000700077304 */ /* 0x004ea20000202000 */
[----:B01----:R-:W-:-:S05]  /*0bb0*/  SHF.L.U32 R9, R2, 0x10, RZ ;  /* 0x0000001002097819 */ /* 0x003fca00000006ff */
[----:B------:R-:W-:Y:S01]  /*0bc0*/  FADD.FTZ R4, R12, R9 ;  /* 0x000000090c047221 */ /* 0x000fe20000010000 */
[----:B--2---:R-:W-:-:S04]  /*0bd0*/  IMAD.U32 R2, R7, 0x10000, RZ ;  /* 0x0001000007027824 */ /* 0x004fc800078e00ff */
[----:B------:R-:W-:-:S07]  /*0be0*/  FADD.FTZ R5, R5, R2 ;  /* 0x0000000205057221 */ /* 0x000fce0000010000 */
.L_x_649:
        /* <DEDUP_REMOVED lines=9> */
[----:B------:R-:W1:Y:S08]  /*0c80*/  LDC R3, c[0x0][0x298] ;  /* 0x0000a600ff037b82 */ /* 0x000e700000000800 */
[----:B0-----:R-:W0:Y:S08]  /*0c90*/  LDC R4, c[0x0][0x2a8] ;  /* 0x0000aa00ff047b82 */ /* 0x001e300000000800 */
[----:B------:R-:W2:Y:S01]  /*0ca0*/  LDC R5, c[0x0][0x278] ;  /* 0x00009e00ff057b82 */ /* 0x000ea20000000800 */
[----:B-1----:R-:W-:-:S07]  /*0cb0*/  ISETP.GE.AND P0, PT, R3, 0x1, PT ;  /* 0x000000010300780c */ /* 0x002fce0003f06270 */
[----:B------:R-:W1:Y:S01]  /*0cc0*/  LDC R10, c[0x0][0x288] ;  /* 0x0000a200ff0a7b82 */ /* 0x000e620000000800 */
[----:B------:R-:W3:Y:S01]  /*0cd0*/  LDS.64 R2, [R2] ;  /* 0x0000000002027984 */ /* 0x000ee20000000a00 */
[----:B0-----:R-:W-:-:S06]  /*0ce0*/  ISETP.GE.AND P1, PT, R4, 0x1, PT ;  /* 0x000000010400780c */ /* 0x001fcc0003f26270 */
[----:B------:R-:W0:Y:S01]  /*0cf0*/  @P0 LDC R11, c[0x0][0x29c] ;  /* 0x0000a700ff0b0b82 */ /* 0x000e220000000800 */
[----:B--2---:R-:W-:-:S07]  /*0d00*/  ISETP.GE.AND P2, PT, R5, 0x1, PT ;  /* 0x000000010500780c */ /* 0x004fce0003f46270 */
[----:B------:R-:W2:Y:S01]  /*0d10*/  @P1 LDC R13, c[0x0][0x2ac] ;  /* 0x0000ab00ff0d1b82 */ /* 0x000ea20000000800 */
[----:B-1----:R-:W-:-:S07]  /*0d20*/  ISETP.GE.AND P3, PT, R10, 0x1, PT ;  /* 0x000000010a00780c */ /* 0x002fce0003f66270 */
[----:B------:R-:W1:Y:S08]  /*0d30*/  @P2 LDC R15, c[0x0][0x27c] ;  /* 0x00009f00ff0f2b82 */ /* 0x000e700000000800 */
[----:B------:R-:W4:Y:S01]  /*0d40*/  @P0 LDC.64 R6, c[0x0][0x290] ;  /* 0x0000a400ff060b82 */ /* 0x000f220000000a00 */
[----:B0-----:R-:W-:-:S07]  /*0d50*/  @P0 IMAD R11, R11, UR8, RZ ;  /* 0x000000080b0b0c24 */ /* 0x001fce000f8e02ff */
[----:B------:R-:W0:Y:S01]  /*0d60*/  @P1 LDC.64 R8, c[0x0][0x2a0] ;  /* 0x0000a800ff081b82 */ /* 0x000e220000000a00 */
[----:B--2---:R-:W-:-:S07]  /*0d70*/  @P1 IMAD R13, R13, UR8, RZ ;  /* 0x000000080d0d1c24 */ /* 0x004fce000f8e02ff */
[----:B------:R-:W2:Y:S01]  /*0d80*/  @P2 LDC.64 R4, c[0x0][0x270] ;  /* 0x00009c00ff042b82 */ /* 0x000ea20000000a00 */
[----:B-1----:R-:W-:Y:S02]  /*0d90*/  @P2 IMAD R15, R15, UR8, RZ ;  /* 0x000000080f0f2c24 */ /* 0x002fe4000f8e02ff */
[----:B----4-:R-:W-:-:S04]  /*0da0*/  @P0 IMAD.WIDE R6, R11, 0x4, R6 ;  /* 0x000000040b060825 */ /* 0x010fc800078e0206 */
[----:B---3--:R-:W-:-:S05]  /*0db0*/  @P0 FMUL.FTZ R11, R0, R3 ;  /* 0x00000003000b0220 */ /* 0x008fca0000410000 */
[----:B------:R1:W-:Y:S01]  /*0dc0*/  @P0 STG.E desc[UR6][R6.64], R11 ;  /* 0x0000000b06000986 */ /* 0x0003e2000c101906 */
[----:B0-----:R-:W-:-:S05]  /*0dd0*/  @P1 IMAD.WIDE R8, R13, 0x4, R8 ;  /* 0x000000040d081825 */ /* 0x001fca00078e0208 */
[----:B------:R1:W-:Y:S01]  /*0de0*/  @P1 STG.E desc[UR6][R8.64], R2 ;  /* 0x0000000208001986 */ /* 0x0003e2000c101906 */
[----:B--2---:R-:W-:-:S05]  /*0df0*/  @P2 IMAD.WIDE R4, R15, 0x4, R4 ;  /* 0x000000040f042825 */ /* 0x004fca00078e0204 */
[----:B------:R1:W-:Y:S01]  /*0e00*/  @P2 STG.E desc[UR6][R4.64], R2 ;  /* 0x0000000204002986 */ /* 0x0003e2000c101906 */
[----:B------:R-:W-:Y:S05]  /*0e10*/  @!P3 EXIT ;  /* 0x000000000000b94d */ /* 0x000fea0003800000 */
[----:B-1----:R-:W0:Y:S08]  /*0e20*/  LDC R7, c[0x0][0x28c] ;  /* 0x0000a300ff077b82 */ /* 0x002e300000000800 */
[----:B------:R-:W1:Y:S01]  /*0e30*/  LDC.64 R4, c[0x0][0x280] ;  /* 0x0000a000ff047b82 */ /* 0x000e620000000a00 */
[----:B0-----:R-:W-:-:S04]  /*0e40*/  IMAD R7, R7, UR8, RZ ;  /* 0x0000000807077c24 */ /* 0x001fc8000f8e02ff */
[----:B-1----:R-:W-:-:S05]  /*0e50*/  IMAD.WIDE R4, R7, 0x4, R4 ;  /* 0x0000000407047825 */ /* 0x002fca00078e0204 */
[----:B------:R-:W-:Y:S01]  /*0e60*/  STG.E desc[UR6][R4.64], R3 ;  /* 0x0000000304007986 */ /* 0x000fe2000c101906 */
[----:B------:R-:W-:Y:S05]  /*0e70*/  EXIT ;  /* 0x000000000000794d */ /* 0x000fea0003800000 */
.L_x_650:
[----:B------:R-:W-:Y:S01]  /*0e80*/  HFMA2.MMA R15, -RZ, RZ, 0, 9.5367431640625e-07 ;  /* 0x00000010ff0f7435 */ /* 0x000fe200000001ff */
[----:B-1----:R-:W-:Y:S01]  /*0e90*/  MOV R16, R4 ;  /* 0x0000000400107202 */ /* 0x002fe20000000f00 */
[----:B------:R-:W-:Y:S01]  /*0ea0*/  IMAD.MOV.U32 R18, RZ, RZ, 0x1f ;  /* 0x0000001fff127424 */ /* 0x000fe200078e00ff */
[----:B------:R-:W-:-:S08]  /*0eb0*/  MOV R13, 0xffffffff ;  /* 0xffffffff000d7802 */ /* 0x000fd00000000f00 */
[----:B------:R-:W-:Y:S05]  /*0ec0*/  WARPSYNC.COLLECTIVE R13, `(.L_x_651) ;  /* 0x000000000d087348 */ /* 0x000fea0003c00000 */
[----:B------:R0:W1:Y:S02]  /*0ed0*/  SHFL.DOWN P0, R14, R16, R15, R18 ;  /* 0x0800000f100e7389 */ /* 0x0000640000000012 */
[----:B01----:R-:W-:Y:S01]  /*0ee0*/  ENDCOLLECTIVE ;  /* 0x000000000000791b */ /* 0x003fe20003800000 */
.L_x_651:
[----:B------:R-:W-:Y:S01]  /*0ef0*/  IMAD.MOV.U32 R16, RZ, RZ, R5 ;  /* 0x000000ffff107224 */ /* 0x000fe200078e0005 */
[----:B------:R-:W-:-:S07]  /*0f00*/  MOV R2, R14 ;  /* 0x0000000e00027202 */ /* 0x000fce0000000f00 */
[----:B------:R-:W-:Y:S05]  /*0f10*/  WARPSYNC.COLLECTIVE R13, `(.L_x_652) ;  /* 0x000000000d087348 */ /* 0x000fea0003c00000 */
[----:B------:R0:W1:Y:S02]  /*0f20*/  SHFL.DOWN P0, R14, R16, R15, R18 ;  /* 0x0800000f100e7389 */ /* 0x0000640000000012 */
[----:B01----:R-:W-:Y:S01]  /*0f30*/  ENDCOLLECTIVE ;  /* 0x000000000000791b */ /* 0x003fe20003800000 */
.L_x_652:
        /* <DEDUP_REMOVED lines=10> */
.L_x_653:
[----:B------:R-:W-:-:S04]  /*0fe0*/  IMAD.U32 R8, R7, 0x10000, RZ ;  /* 0x0001000007087824 */ /* 0x000fc800078e00ff */
[----:B------:R-:W-:-:S05]  /*0ff0*/  FADD.FTZ R8, R5, R8 ;  /* 0x0000000805087221 */ /* 0x000fca0000010000 */
[----:B------:R-:W-:Y:S02]  /*1000*/  MOV R16, R8 ;  /* 0x0000000800107202 */ /* 0x000fe40000000f00 */
[----:B------:R-:W-:-:S07]  /*1010*/  MOV R10, R14 ;  /* 0x0000000e000a7202 */ /* 0x000fce0000000f00 */
[----:B------:R-:W-:Y:S05]  /*1020*/  WARPSYNC.COLLECTIVE R13, `(.L_x_654) ;  /* 0x000000000d087348 */ /* 0x000fea0003c00000 */
[----:B------:R0:W1:Y:S02]  /*1030*/  SHFL.DOWN P0, R14, R16, R15, R18 ;  /* 0x0800000f100e7389 */ /* 0x0000640000000012 */
[----:B01----:R-:W-:Y:S01]  /*1040*/  ENDCOLLECTIVE ;  /* 0x000000000000791b */ /* 0x003fe20003800000 */
.L_x_654:
        /* <DEDUP_REMOVED lines=10> */
.L_x_655:
[----:B------:R-:W-:-:S05]  /*10f0*/  SHF.L.U32 R5, R11, 0x10, RZ ;  /* 0x000000100b057819 */ /* 0x000fca00000006ff */
[----:B------:R-:W-:-:S05]  /*1100*/  FADD.FTZ R5, R8, R5 ;  /* 0x0000000508057221 */ /* 0x000fca0000010000 */
[----:B------:R-:W-:Y:S01]  /*1110*/  MOV R16, R5 ;  /* 0x0000000500107202 */ /* 0x000fe20000000f00 */
[----:B------:R-:W-:-:S07]  /*1120*/  IMAD.MOV.U32 R2, RZ, RZ, R14 ;  /* 0x000000ffff027224 */ /* 0x000fce00078e000e */
[----:B------:R-:W-:Y:S05]  /*1130*/  WARPSYNC.COLLECTIVE R13, `(.L_x_656) ;  /* 0x000000000d087348 */ /* 0x000fea0003c00000 */
[----:B------:R0:W1:Y:S02]  /*1140*/  SHFL.DOWN P0, R14, R16, R15, R18 ;  /* 0x0800000f100e7389 */ /* 0x0000640000000012 */
[----:B01----:R-:W-:Y:S01]  /*1150*/  ENDCOLLECTIVE ;  /* 0x000000000000791b */ /* 0x003fe20003800000 */
.L_x_656:
        /* <DEDUP_REMOVED lines=10> */
.L_x_657:
[----:B------:R-:W-:-:S05]  /*1200*/  SHF.L.U32 R8, R7, 0x10, RZ ;  /* 0x0000001007087819 */ /* 0x000fca00000006ff */
[----:B------:R-:W-:-:S04]  /*1210*/  FADD.FTZ R8, R5, R8 ;  /* 0x0000000805087221 */ /* 0x000fc80000010000 */
[----:B------:R-:W-:Y:S01]  /*1220*/  IMAD.MOV.U32 R16, RZ, RZ, R8 ;  /* 0x000000ffff107224 */ /* 0x000fe200078e0008 */
[----:B------:R-:W-:-:S07]  /*1230*/  MOV R10, R14 ;  /* 0x0000000e000a7202 */ /* 0x000fce0000000f00 */
[----:B------:R-:W-:Y:S05]  /*1240*/  WARPSYNC.COLLECTIVE R13, `(.L_x_658) ;  /* 0x000000000d087348 */ /* 0x000fea0003c00000 */
[----:B------:R0:W1:Y:S02]  /*1250*/  SHFL.DOWN P0, R14, R16, R15, R18 ;  /* 0x0800000f100e7389 */ /* 0x0000640000000012 */
[----:B01----:R-:W-:Y:S01]  /*1260*/  ENDCOLLECTIVE ;  /* 0x000000000000791b */ /* 0x003fe20003800000 */
.L_x_658:
        /* <DEDUP_REMOVED lines=10> */
.L_x_659:
[----:B------:R-:W-:-:S04]  /*1310*/  IMAD.U32 R5, R4, 0x10000, RZ ;  /* 0x0001000004057824 */ /* 0x000fc800078e00ff */
[----:B------:R-:W-:-:S05]  /*1320*/  FADD.FTZ R5, R8, R5 ;  /* 0x0000000508057221 */ /* 0x000fca0000010000 */
[----:B------:R-:W-:Y:S02]  /*1330*/  MOV R16, R5 ;  /* 0x0000000500107202 */ /* 0x000fe40000000f00 */
[----:B------:R-:W-:-:S07]  /*1340*/  MOV R2, R14 ;  /* 0x0000000e00027202 */ /* 0x000fce0000000f00 */
[----:B------:R-:W-:Y:S05]  /*1350*/  WARPSYNC.COLLECTIVE R13, `(.L_x_660) ;  /* 0x000000000d087348 */ /* 0x000fea0003c00000 */
[----:B------:R0:W1:Y:S02]  /*1360*/  SHFL.DOWN P0, R14, R16, R15, R18 ;  /* 0x0800000f100e7389 */ /* 0x0000640000000012 */
[----:B01----:R-:W-:Y:S01]  /*1370*/  ENDCOLLECTIVE ;  /* 0x000000000000791b */ /* 0x003fe20003800000 */
.L_x_660:
[----:B------:R-:W1:Y:S01]  /*1380*/  F2F.BF16.F32 R2, R2 ;  /* 0x0000000200027304 */ /* 0x000e620000202000 */
[----:B------:R-:W-:Y:S01]  /*1390*/  MOV R7, R14 ;  /* 0x0000000e00077202 */ /* 0x000fe20000000f00 */
[----:B------:R-:W-:Y:S06]  /*13a0*/  BRA `(.L_x_661) ;  /* 0xfffffff400fc7947 */ /* 0x000fec000383ffff */
.L_x_662:
        /* <DEDUP_REMOVED lines=13> */
.L_x_28291:


//--------------------- .text._ZN2at6native33batch_norm_backward_reduce_kernelIN3c104HalfES3_flEEvNS_27GenericPackedTensorAccessorIT_Lm3ENS_16DefaultPtrTraitsET2_EES8_NS4_IT1_Lm1ES6_S7_EESA_SA_SA_NS4_IT0_Lm1ES6_S7_EESC_ --------------------------
	.section	.text._ZN2at6native33batch_norm_backward_reduce_kernelIN3c104HalfES3_flEEvNS_27GenericPackedTensorAccessorIT_Lm3ENS_16DefaultPtrTraitsET2_EES8_NS4_IT1_Lm1ES6_S7_EESA_SA_SA_NS4_IT0_Lm1ES6_S7_EESC_,"ax",@progbits
	.align	128
        .global         _ZN2at6native33batch_norm_backward_reduce_kernelIN3c104HalfES3_flEEvNS_27GenericPackedTensorAccessorIT_Lm3ENS_16DefaultPtrTraitsET2_EES8_NS4_IT1_Lm1ES6_S7_EESA_SA_SA_NS4_IT0_Lm1ES6_S7_EESC_
        .type           _ZN2at6native33batch_norm_backward_reduce_kernelIN3c104HalfES3_flEEvNS_27GenericPackedTensorAccessorIT_Lm3ENS_16DefaultPtrTraitsET2_EES8_NS4_IT1_Lm1ES6_S7_EESA_SA_SA_NS4_IT0_Lm1ES6_S7_EESC_,@function
        .size           _ZN2at6native33batch_norm_backward_reduce_kernelIN3c104HalfES3_flEEvNS_27GenericPackedTensorAccessorIT_Lm3ENS_16DefaultPtrTraitsET2_EES8_NS4_IT1_Lm1ES6_S7_EESA_SA_SA_NS4_IT0_Lm1ES6_S7_EESC_,(.L_x_28292 - _ZN2at6native33batch_norm_backward_reduce_kernelIN3c104HalfES3_flEEvNS_27GenericPackedTensorAccessorIT_Lm3ENS_16DefaultPtrTraitsET2_EES8_NS4_IT1_Lm1ES6_S7_EESA_SA_SA_NS4_IT0_Lm1ES6_S7_EESC_)
        .other          _ZN2at6native33batch_norm_backward_reduce_kernelIN3c104HalfES3_flEEvNS_27GenericPackedTensorAccessorIT_Lm3ENS_16DefaultPtrTraitsET2_EES8_NS4_IT1_Lm1ES6_S7_EESA_SA_SA_NS4_IT0_Lm1ES6_S7_EESC_,@"STO_CUDA_ENTRY STV_DEFAULT"
_ZN2at6native33batch_norm_backward_reduce_kernelIN3c104HalfES3_flEEvNS_27GenericPackedTensorAccessorIT_Lm3ENS_16DefaultPtrTraitsET2_EES8_NS4_IT1_Lm1ES6_S7_EESA_SA_SA_NS4_IT0_Lm1ES6_S7_EESC_:
.text._ZN2at6native33batch_norm_backward_reduce_kernelIN3c104HalfES3_flEEvNS_27GenericPackedTensorAccessorIT_Lm3ENS_16DefaultPtrTraitsET2_EES8_NS4_IT1_Lm1ES6_S7_EESA_SA_SA_NS4_IT0_Lm1ES6_S7_EESC_:
        /* <DEDUP_REMOVED lines=15> */
[----:B------:R-:W-:Y:S01]  /*00f0*/  MOV R5, UR4 ;  /* 0x0000000400057c02 */ /* 0x000fe20008000f00 */
[----:B------:R-:W-:-:S04]  /*0100*/  ULDC.64 UR4, c[0x0][0x250] ;  /* 0x0000940000047ab9 */ /* 0x000fc80000000a00 */
[----:B------:R0:W5:Y:S01]  /*0110*/  LDG.E R0, desc[UR10][R4.64] ;  /* 0x0000000a04007981 */ /* 0x000162000c1e1900 */
[----:B-1----:R-:W-:Y:S01]  /*0120*/  ISETP.GE.U32.AND P0, PT, R8, UR4, PT ;  /* 0x0000000408007c0c */ /* 0x002fe2000bf06070 */
[----:B------:R-:W-:Y:S01]  /*0130*/  BSSY B0, `(.L_x_663) ;  /* 0x000005f000007945 */ /* 0x000fe20003800000 */
[----:B------:R-:W-:-:S04]  /*0140*/  SHF.R.S32.HI R7, RZ, 0x1f, R8 ;  /* 0x0000001fff077819 */ /* 0x000fc80000011408 */
[----:B------:R-:W-:-:S13]  /*0150*/  ISETP.GE.AND.EX P0, PT, R7, UR5, PT, P0 ;  /* 0x0000000507007c0c */ /* 0x000fda000bf06300 */
[----:B------:R-:W-:Y:S01]  /*0160*/  @P0 IMAD.MOV.U32 R24, RZ, RZ, RZ ;  /* 0x000000ffff180224 */ /* 0x000fe200078e00ff */
[----:B------:R-:W-:Y:S01]  /*0170*/  @P0 MOV R2, RZ ;  /* 0x000000ff00020202 */ /* 0x000fe20000000f00 */
        /* <DEDUP_REMOVED lines=13> */
[----:B------:R-:W-:Y:S01]  /*0250*/  MOV R18, R7 ;  /* 0x0000000700127202 */ /* 0x000fe20000000f00 */
[----:B------:R-:W-:Y:S02]  /*0260*/  HFMA2.MMA R24, -RZ, RZ, 0, 0 ;  /* 0x00000000ff187435 */ /* 0x000fe400000001ff */
[----:B------:R3:W5:Y:S02]  /*0270*/  LDG.E R4, desc[UR10][R2.64] ;  /* 0x0000000a02047981 */ /* 0x000764000c1e1900 */
[----:B------:R-:W4:Y:S01]  /*0280*/  LDC R6, c[0x0][RZ] ;  /* 0x00000000ff067b82 */ /* 0x000f220000000800 */
[----:B0-----:R-:W-:-:S04]  /*0290*/  IMAD R10, R14, UR4, RZ ;  /* 0x000000040e0a7c24 */ /* 0x001fc8000f8e02ff */
[----:B------:R-:W-:Y:S02]  /*02a0*/  IMAD R9, R15, UR12, R10 ;  /* 0x0000000c0f097c24 */ /* 0x000fe4000f8e020a */
[C---:B-1----:R-:W-:Y:S01]  /*02b0*/  IMAD R12, R16.reuse, UR4, RZ ;  /* 0x00000004100c7c24 */ /* 0x042fe2000f8e02ff */
[----:B---3--:R-:W-:Y:S01]  /*02c0*/  MOV R3, R8 ;  /* 0x0000000800037202 */ /* 0x008fe20000000f00 */
[----:B------:R-:W-:-:S04]  /*02d0*/  IMAD.WIDE.U32 R10, R16, UR12, RZ ;  /* 0x0000000c100a7c25 */ /* 0x000fc8000f8e00ff */
[----:B------:R-:W-:Y:S02]  /*02e0*/  IMAD R15, R17, UR12, R12 ;  /* 0x0000000c110f7c24 */ /* 0x000fe4000f8e020c */
[----:B------:R-:W-:-:S04]  /*02f0*/  IMAD.WIDE.U32 R12, R14, UR12, RZ ;  /* 0x0000000c0e0c7c25 */ /* 0x000fc8000f8e00ff */
[----:B------:R-:W-:Y:S01]  /*0300*/  IMAD.MOV.U32 R2, RZ, RZ, RZ ;  /* 0x000000ffff027224 */ /* 0x000fe200078e00ff */
[----:B------:R-:W-:Y:S01]  /*0310*/  IADD3 R7, R13, R9, RZ ;  /* 0x000000090d077210 */ /* 0x000fe20007ffe0ff */
[----:B--2---:R-:W-:-:S07]  /*0320*/  IMAD.IADD R9, R11, 0x1, R15 ;  /* 0x000000010b097824 */ /* 0x004fce00078e020f */
.L_x_668:
        /* <DEDUP_REMOVED lines=13> */
[----:B------:R-:W-:Y:S01]  /*0400*/  IMAD.MOV.U32 R18, RZ, RZ, R10 ;  /* 0x000000ffff127224 */ /* 0x000fe200078e000a */
[----:B------:R-:W-:Y:S01]  /*0410*/  MOV R17, R7 ;  /* 0x0000000700117202 */ /* 0x000fe20000000f00 */
[C---:B------:R-:W-:Y:S01]  /*0420*/  IMAD R27, R3.reuse, UR7, R26 ;  /* 0x00000007031b7c24 */ /* 0x040fe2000f8e021a */
[----:B------:R-:W-:Y:S01]  /*0430*/  MOV R26, R25 ;  /* 0x00000019001a7202 */ /* 0x000fe20000000f00 */
[----:B------:R-:W-:-:S04]  /*0440*/  IMAD.WIDE.U32 R18, R3, UR6, R18 ;  /* 0x0000000603127c25 */ /* 0x000fc8000f8e0012 */
[----:B------:R-:W-:Y:S01]  /*0450*/  IMAD.WIDE.U32 R16, R3, UR4, R16 ;  /* 0x0000000403107c25 */ /* 0x000fe2000f8e0010 */
[----:B------:R-:W-:-:S03]  /*0460*/  IADD3 R27, R19, R27, RZ ;  /* 0x0000001b131b7210 */ /* 0x000fc60007ffe0ff */
[----:B------:R-:W-:-:S04]  /*0470*/  IMAD R21, R3, UR5, R20 ;  /* 0x0000000503157c24 */ /* 0x000fc8000f8e0214 */
[----:B------:R-:W-:-:S07]  /*0480*/  IMAD.IADD R3, R17, 0x1, R21 ;  /* 0x0000000111037824 */ /* 0x000fce00078e0215 */
.L_x_667:
[----:B------:R-:W-:Y:S01]  /*0490*/  IMAD R21, R22, UR14, RZ ;  /* 0x0000000e16157c24 */ /* 0x000fe2000f8e02ff */
[----:B------:R-:W-:-:S03]  /*04a0*/  MOV R20, R16 ;  /* 0x0000001000147202 */ /* 0x000fc60000000f00 */
[C---:B------:R-:W-:Y:S02]  /*04b0*/  IMAD R23, R26.reuse, UR15, R21 ;  /* 0x0000000f1a177c24 */ /* 0x040fe4000f8e0215 */
[----:B------:R-:W-:Y:S02]  /*04c0*/  IMAD.MOV.U32 R21, RZ, RZ, R3 ;  /* 0x000000ffff157224 */ /* 0x000fe400078e0003 */
[----:B------:R-:W-:-:S05]  /*04d0*/  IMAD.WIDE.U32 R20, R26, UR14, R20 ;  /* 0x0000000e1a147c25 */ /* 0x000fca000f8e0014 */
[----:B------:R-:W-:Y:S02]  /*04e0*/  IADD3 R21, R21, R23, RZ ;  /* 0x0000001715157210 */ /* 0x000fe40007ffe0ff */
        /* <DEDUP_REMOVED lines=11> */
[----:B------:R-:W3:Y:S01]  /*05a0*/  LDG.E.U16 R22, desc[UR10][R22.64] ;  /* 0x0000000a16167981 */ /* 0x000ee2000c1e1500 */
[----:B----4-:R-:W-:-:S04]  /*05b0*/  IADD3 R26, R6, R25, RZ ;  /* 0x00000019061a7210 */ /* 0x010fc80007ffe0ff */
[----:B------:R-:W-:Y:S01]  /*05c0*/  ISETP.GE.U32.AND P0, PT, R26, R14, PT ;  /* 0x0000000e1a00720c */ /* 0x000fe20003f06070 */
[--C-:B------:R-:W-:Y:S02]  /*05d0*/  IMAD.MOV.U32 R25, RZ, RZ, R26.reuse ;  /* 0x000000ffff197224 */ /* 0x100fe400078e001a */
[----:B--2---:R-:W-:Y:S02]  /*05e0*/  HADD2.F32 R20, -RZ, R28.H0_H0 ;  /* 0x2000001cff147230 */ /* 0x004fe40000004100 */
[----:B---3--:R-:W-:Y:S01]  /*05f0*/  HADD2.F32 R21, -RZ, R22.H0_H0 ;  /* 0x20000016ff157230 */ /* 0x008fe20000004100 */
[----:B------:R-:W-:-:S04]  /*0600*/  SHF.R.S32.HI R22, RZ, 0x1f, R26 ;  /* 0x0000001fff167819 */ /* 0x000fc8000001141a */
[----:B-----5:R-:W-:Y:S01]  /*0610*/  FADD.FTZ R21, -R4, R21 ;  /* 0x0000001504157221 */ /* 0x020fe20000010100 */
[----:B------:R-:W-:-:S03]  /*0620*/  ISETP.GE.AND.EX P0, PT, R22, R15, PT, P0 ;  /* 0x0000000f1600720c */ /* 0x000fc60003f06300 */
[----:B------:R-:W-:-:S05]  /*0630*/  FMUL.FTZ R21, R20, R21 ;  /* 0x0000001514157220 */ /* 0x000fca0000410000 */
[----:B------:R-:W-:-:S05]  /*0640*/  F2FP.F16.F32.PACK_AB R20, R21, R20 ;  /* 0x000000141514723e */ /* 0x000fca00000000ff */
[--C-:B------:R-:W-:Y:S02]  /*0650*/  HADD2.F32 R21, -RZ, R20.reuse.H0_H0 ;  /* 0x20000014ff157230 */ /* 0x100fe40000004100 */
[----:B------:R-:W-:-:S03]  /*0660*/  HADD2.F32 R23, -RZ, R20.H1_H1 ;  /* 0x30000014ff177230 */ /* 0x000fc60000004100 */
[----:B------:R-:W-:Y:S02]  /*0670*/  FADD.FTZ R24, R21, R24 ;  /* 0x0000001815187221 */ /* 0x000fe40000010000 */
[----:B------:R-:W-:Y:S01]  /*0680*/  FADD.FTZ R2, R23, R2 ;  /* 0x0000000217027221 */ /* 0x000fe20000010000 */
[----:B------:R-:W-:Y:S06]  /*0690*/  @!P0 BRA `(.L_x_667) ;  /* 0xfffffffc007c8947 */ /* 0x000fec000383ffff */
.L_x_666:
[----:B------:R-:W-:Y:S05]  /*06a0*/  BSYNC B1 ;  /* 0x0000000000017941 */ /* 0x000fea0003800000 */
.L_x_665:
[----:B------:R-:W-:Y:S01]  /*06b0*/  IADD3 R3, R5, R8, RZ ;  /* 0x0000000805037210 */ /* 0x000fe20007ffe0ff */
[----:B------:R-:W-:-:S03]  /*06c0*/  ULDC.64 UR4, c[0x0][0x250] ;  /* 0x0000940000047ab9 */ /* 0x000fc60000000a00 */
[----:B------:R-:W-:Y:S02]  /*06d0*/  ISETP.GE.U32.AND P0, PT, R3, UR4, PT ;  /* 0x0000000403007c0c */ /* 0x000fe4000bf06070 */
[----:B------:R-:W-:Y:S02]  /*06e0*/  SHF.R.S32.HI R18, RZ, 0x1f, R3 ;  /* 0x0000001fff127819 */ /* 0x000fe40000011403 */
[----:B------:R-:W-:Y:S02]  /*06f0*/  MOV R8, R3 ;  /* 0x0000000300087202 */ /* 0x000fe40000000f00 */
[----:B------:R-:W-:-:S13]  /*0700*/  ISETP.GE.AND.EX P0, PT, R18, UR5, PT, P0 ;  /* 0x0000000512007c0c */ /* 0x000fda000bf06300 */
[----:B------:R-:W-:Y:S05]  /*0710*/  @!P0 BRA `(.L_x_668) ;  /* 0xfffffffc00048947 */ /* 0x000fea000383ffff */
.L_x_664:
[----:B------:R-:W-:Y:S05]  /*0720*/  BSYNC B0 ;  /* 0x0000000000007941 */ /* 0x000fea0003800000 */
.L_x_663:
[----:B------:R-:W-:Y:S01]  /*0730*/  SHFL.DOWN PT, R3, R24, 0x10, 0x1f ;  /* 0x0a001f0018037f89 */ /* 0x000fe200000e0000 */
[----:B------:R-:W-:Y:S01]  /*0740*/  ULDC UR4, c[0x0][0x0] ;  /* 0x0000000000047ab9 */ /* 0x000fe20000000800 */
[----:B------:R-:W-:Y:S02]  /*0750*/  ULDC UR5, c[0x0][0x4] ;  /* 0x0000010000057ab9 */ /* 0x000fe40000000800 */
[----:B-----5:R-:W0:Y:S01]  /*0760*/  SHFL.DOWN PT, R4, R2, 0x10, 0x1f ;  /* 0x0a001f0002047f89 */ /* 0x020e2200000e0000 */
[----:B------:R-:W-:Y:S01]  /*0770*/  BAR.SYNC.DEFER_BLOCKING 0x0 ;  /* 0x0000000000007b1d */ /* 0x000fe20000010000 */
[----:B0-----:R-:W-:-:S05]  /*0780*/  F2FP.F16.F32.PACK_AB R3, R4, R3 ;  /* 0x000000030403723e */ /* 0x001fca00000000ff */
[--C-:B------:R-:W-:Y:S02]  /*0790*/  HADD2.F32 R5, -RZ, R3.reuse.H0_H0 ;  /* 0x20000003ff057230 */ /* 0x100fe40000004100 */
[----:B------:R-:W-:-:S03]  /*07a0*/  HADD2.F32 R3, -RZ, R3.H1_H1 ;  /* 0x30000003ff037230 */ /* 0x000fc60000004100 */
[----:B------:R-:W-:Y:S02]  /*07b0*/  FADD.FTZ R5, R5, R24 ;  /* 0x0000001805057221 */ /* 0x000fe40000010000 */
[----:B------:R-:W-:Y:S02]  /*07c0*/  FADD.FTZ R4, R3, R2 ;  /* 0x0000000203047221 */ /* 0x000fe40000010000 */
[----:B------:R-:W0:Y:S01]  /*07d0*/  S2R R2, SR_TID.Y ;  /* 0x0000000000027919 */ /* 0x000e220000002200 */
[----:B------:R-:W-:Y:S04]  /*07e0*/  SHFL.DOWN PT, R3, R5, 0x8, 0x1f ;  /* 0x09001f0005037f89 */ /* 0x000fe800000e0000 */
[----:B----4-:R-:W1:Y:S02]  /*07f0*/  SHFL.DOWN PT, R6, R4, 0x8, 0x1f ;  /* 0x09001f0004067f89 */ /* 0x010e6400000e0000 */
[----:B-1----:R-:W-:-:S05]  /*0800*/  F2FP.F16.F32.PACK_AB R3, R6, R3 ;  /* 0x000000030603723e */ /* 0x002fca00000000ff */
[--C-:B------:R-:W-:Y:S02]  /*0810*/  HADD2.F32 R6, -RZ, R3.reuse.H0_H0 ;  /* 0x20000003ff067230 */ /* 0x100fe40000004100 */
[----:B------:R-:W-:-:S03]  /*0820*/  HADD2.F32 R3, -RZ, R3.H1_H1 ;  /* 0x30000003ff037230 */ /* 0x000fc60000004100 */
[----:B------:R-:W-:Y:S02]  /*0830*/  FADD.FTZ R6, R5, R6 ;  /* 0x0000000605067221 */ /* 0x000fe40000010000 */
[----:B------:R-:W-:Y:S02]  /*0840*/  FADD.FTZ R7, R4, R3 ;  /* 0x0000000304077221 */ /* 0x000fe40000010000 */
[----:B------:R-:W0:Y:S01]  /*0850*/  S2R R3, SR_TID.X ;  /* 0x0000000000037919 */ /* 0x000e220000002100 */
[----:B------:R-:W-:Y:S04]  /*0860*/  SHFL.DOWN PT, R8, R6, 0x4, 0x1f ;  /* 0x08801f0006087f89 */ /* 0x000fe800000e0000 */
[----:B------:R-:W1:Y:S02]  /*0870*/  SHFL.DOWN PT, R9, R7, 0x4, 0x1f ;  /* 0x08801f0007097f89 */ /* 0x000e6400000e0000 */
[----:B-1----:R-:W-:-:S05]  /*0880*/  F2FP.F16.F32.PACK_AB R8, R9, R8 ;  /* 0x000000080908723e */ /* 0x002fca00000000ff */
[--C-:B------:R-:W-:Y:S02]  /*0890*/  HADD2.F32 R5, -RZ, R8.reuse.H0_H0 ;  /* 0x20000008ff057230 */ /* 0x100fe40000004100 */
[----:B------:R-:W-:-:S03]  /*08a0*/  HADD2.F32 R8, -RZ, R8.H1_H1 ;  /* 0x30000008ff087230 */ /* 0x000fc60000004100 */
[----:B------:R-:W-:Y:S01]  /*08b0*/  FADD.FTZ R5, R6, R5 ;  /* 0x0000000506057221 */ /* 0x000fe20000010000 */
[----:B0-----:R-:W-:Y:S02]  /*08c0*/  IMAD R6, R2, UR4, R3 ;  /* 0x0000000402067c24 */ /* 0x001fe4000f8e0203 */
[----:B------:R-:W-:Y:S01]  /*08d0*/  FADD.FTZ R8, R7, R8 ;  /* 0x0000000807087221 */ /* 0x000fe20000010000 */
[----:B------:R-:W-:Y:S01]  /*08e0*/  UIMAD UR4, UR4, UR5, URZ ;  /* 0x00000005040472a4 */ /* 0x000fe2000f8e023f */
[----:B------:R-:W-:Y:S01]  /*08f0*/  SHFL.DOWN PT, R4, R5, 0x2, 0x1f ;  /* 0x08401f0005047f89 */ /* 0x000fe200000e0000 */
[----:B------:R-:W-:Y:S02]  /*0900*/  SHF.R.S32.HI R7, RZ, 0x1f, R6 ;  /* 0x0000001fff077819 */ /* 0x000fe40000011406 */
[----:B------:R-:W-:Y:S01]  /*0910*/  USHF.R.U32.HI UR4, URZ, 0x5, UR4 ;  /* 0x000000053f047899 */ /* 0x000fe20008011604 */
[----:B------:R-:W0:Y:S01]  /*0920*/  SHFL.DOWN PT, R9, R8, 0x2, 0x1f ;  /* 0x08401f0008097f89 */ /* 0x000e2200000e0000 */
[----:B------:R-:W-:-:S04]  /*0930*/  LEA.HI R11, R7, R6, RZ, 0x5 ;  /* 0x00000006070b7211 */ /* 0x000fc800078f28ff */
[----:B------:R-:W-:Y:S02]  /*0940*/  ISETP.GE.AND P1, PT, R6, UR4, PT ;  /* 0x0000000406007c0c */ /* 0x000fe4000bf26270 */
[----:B------:R-:W-:-:S05]  /*0950*/  LOP3.LUT R7, R11, 0xffffffe0, RZ, 0xc0, !PT ;  /* 0xffffffe00b077812 */ /* 0x000fca00078ec0ff */
[C---:B------:R-:W-:Y:S02]  /*0960*/  IMAD.IADD R12, R6.reuse, 0x1, -R7 ;  /* 0x00000001060c7824 */ /* 0x040fe400078e0a07 */
[----:B------:R-:W-:-:S03]  /*0970*/  VIADD R6, R6, 0x1f ;  /* 0x0000001f06067836 */ /* 0x000fc60000000000 */
[----:B------:R-:W-:Y:S01]  /*0980*/  ISETP.NE.AND P0, PT, R12, RZ, PT ;  /* 0x000000ff0c00720c */ /* 0x000fe20003f05270 */
[----:B------:R-:W1:Y:S01]  /*0990*/  @!P1 S2R R14, SR_CgaCtaId ;  /* 0x00000000000e9919 */ /* 0x000e620000008800 */
[----:B------:R-:W-:Y:S02]  /*09a0*/  @!P1 MOV R13, 0x400 ;  /* 0x00000400000d9802 */ /* 0x000fe40000000f00 */
[----:B0-----:R-:W-:-:S05]  /*09b0*/  F2FP.F16.F32.PACK_AB R4, R9, R4 ;  /* 0x000000040904723e */ /* 0x001fca00000000ff */
[----:B------:R-:W-:-:S04]  /*09c0*/  HADD2.F32 R10, -RZ, R4.H0_H0 ;  /* 0x20000004ff0a7230 */ /* 0x000fc80000004100 */
[----:B------:R-:W-:Y:S01]  /*09d0*/  @!P0 SHF.R.S32.HI R11, RZ, 0x5, R11 ;  /* 0x00000005ff0b8819 */ /* 0x000fe2000001140b */
[----:B------:R-:W-:Y:S02]  /*09e0*/  HADD2.F32 R7, -RZ, R4.H1_H1 ;  /* 0x30000004ff077230 */ /* 0x000fe40000004100 */
[----:B------:R-:W-:-:S03]  /*09f0*/  FADD.FTZ R10, R5, R10 ;  /* 0x0000000a050a7221 */ /* 0x000fc60000010000 */
[----:B------:R-:W-:Y:S01]  /*0a00*/  FADD.FTZ R9, R8, R7 ;  /* 0x0000000708097221 */ /* 0x000fe20000010000 */
[----:B------:R-:W-:Y:S01]  /*0a10*/  @!P0 MOV R7, 0x400 ;  /* 0x0000040000078802 */ /* 0x000fe20000000f00 */
[----:B------:R-:W0:Y:S01]  /*0a20*/  @!P0 S2R R8, SR_CgaCtaId ;  /* 0x0000000000088919 */ /* 0x000e220000008800 */
[----:B------:R-:W-:Y:S04]  /*0a30*/  SHFL.DOWN PT, R4, R10, 0x1, 0x1f ;  /* 0x08201f000a047f89 */ /* 0x000fe800000e0000 */
[----:B------:R-:W2:Y:S01]  /*0a40*/  SHFL.DOWN PT, R5, R9, 0x1, 0x1f ;  /* 0x08201f0009057f89 */ /* 0x000ea200000e0000 */
[----:B-1----:R-:W-:-:S04]  /*0a50*/  @!P1 LEA R13, R14, R13, 0x18 ;  /* 0x0000000d0e0d9211 */ /* 0x002fc800078ec0ff */
[----:B------:R-:W-:Y:S02]  /*0a60*/  @!P1 LEA R12, R12, R13, 0x3 ;  /* 0x0000000d0c0c9211 */ /* 0x000fe400078e18ff */
[----:B--2---:R-:W-:Y:S02]  /*0a70*/  F2FP.F16.F32.PACK_AB R4, R5, R4 ;  /* 0x000000040504723e */ /* 0x004fe400000000ff */
[----:B0-----:R-:W-:-:S03]  /*0a80*/  @!P0 LEA R8, R8, R7, 0x18 ;  /* 0x0000000708088211 */ /* 0x001fc600078ec0ff */
[--C-:B------:R-:W-:Y:S01]  /*0a90*/  HADD2.F32 R5, -RZ, R4.reuse.H0_H0 ;  /* 0x20000004ff057230 */ /* 0x100fe20000004100 */
[----:B------:R-:W-:Y:S01]  /*0aa0*/  @!P0 LEA R8, R11, R8, 0x3 ;  /* 0x000000080b088211 */ /* 0x000fe200078e18ff */
[----:B------:R-:W-:-:S03]  /*0ab0*/  HADD2.F32 R4, -RZ, R4.H1_H1 ;  /* 0x30000004ff047230 */ /* 0x000fc60000004100 */
[----:B------:R-:W-:Y:S02]  /*0ac0*/  @!P0 FADD.FTZ R10, R10, R5 ;  /* 0x000000050a0a8221 */ /* 0x000fe40000010000 */
[----:B------:R-:W-:Y:S01]  /*0ad0*/  @!P0 FADD.FTZ R11, R9, R4 ;  /* 0x00000004090b8221 */ /* 0x000fe20000010000 */
[----:B------:R-:W-:-:S04]  /*0ae0*/  CS2R R4, SRZ ;  /* 0x0000000000047805 */ /* 0x000fc8000001ff00 */
[----:B------:R0:W-:Y:S01]  /*0af0*/  @!P0 STS.64 [R8], R10 ;  /* 0x0000000a08008388 */ /* 0x0001e20000000a00 */
[----:B------:R-:W-:Y:S01]  /*0b00*/  BAR.SYNC.DEFER_BLOCKING 0x0 ;  /* 0x0000000000007b1d */ /* 0x000fe20000010000 */
[----:B------:R-:W-:-:S05]  /*0b10*/  ISETP.GT.U32.AND P0, PT, R6, 0x3e, PT ;  /* 0x0000003e0600780c */ /* 0x000fca0003f04070 */
[----:B------:R0:W1:Y:S08]  /*0b20*/  @!P1 LDS.64 R4, [R12] ;  /* 0x000000000c049984 */ /* 0x0000700000000a00 */
[----:B0-----:R-:W-:Y:S05]  /*0b30*/  @P0 BRA `(.L_x_669) ;  /* 0x0000000000940947 */ /* 0x001fea0003800000 */
[----:B------:R-:W-:-:S03]  /*0b40*/  UMOV UR4, 0xffffffff ;  /* 0xffffffff00047882 */ /* 0x000fc60000000000 */
[----:B------:R-:W-:Y:S05]  /*0b50*/  BRA.DIV UR4, `(.L_x_670) ;  /* 0x0000000604947947 */ /* 0x000fea000b800000 */
[----:B-1----:R-:W-:Y:S04]  /*0b60*/  SHFL.DOWN PT, R6, R4, 0x10, 0x1f ;  /* 0x0a001f0004067f89 */ /* 0x002fe800000e0000 */
[----:B------:R-:W0:Y:S02]  /*0b70*/  SHFL.DOWN PT, R7, R5, 0x10, 0x1f ;  /* 0x0a001f0005077f89 */ /* 0x000e2400000e0000 */
[----:B0-----:R-:W-:-:S05]  /*0b80*/  F2FP.F16.F32.PACK_AB R6, R7, R6 ;  /* 0x000000060706723e */ /* 0x001fca00000000ff */
[--C-:B------:R-:W-:Y:S02]  /*0b90*/  HADD2.F32 R7, -RZ, R6.reuse.H0_H0 ;  /* 0x20000006ff077230 */ /* 0x100fe40000004100 */
[----:B------:R-:W-:-:S03]  /*0ba0*/  HADD2.F32 R6, -RZ, R6.H1_H1 ;  /* 0x30000006ff067230 */ /* 0x000fc60000004100 */
[----:B------:R-:W-:Y:S02]  /*0bb0*/  FADD.FTZ R7, R4, R7 ;  /* 0x0000000704077221 */ /* 0x000fe40000010000 */
[----:B------:R-:W-:-:S03]  /*0bc0*/  FADD.FTZ R6, R5, R6 ;  /* 0x0000000605067221 */ /* 0x000fc60000010000 */
[----:B------:R-:W-:Y:S04]  /*0bd0*/  SHFL.DOWN PT, R8, R7, 0x8, 0x1f ;  /* 0x09001f0007087f89 */ /* 0x000fe800000e0000 */
        /* <DEDUP_REMOVED lines=20> */
[----:B------:R0:W1:Y:S04]  /*0d20*/  SHFL.DOWN PT, R6, R8, 0x1, 0x1f ;  /* 0x08201f0008067f89 */ /* 0x00006800000e0000 */
[----:B------:R0:W2:Y:S02]  /*0d30*/  SHFL.DOWN PT, R9, R7, 0x1, 0x1f ;  /* 0x08201f0007097f89 */ /* 0x0000a400000e0000 */
.L_x_684:
[----:B-12---:R-:W-:-:S05]  /*0d40*/  F2FP.F16.F32.PACK_AB R6, R9, R6 ;  /* 0x000000060906723e */ /* 0x006fca00000000ff */
[--C-:B------:R-:W-:Y:S02]  /*0d50*/  HADD2.F32 R5, -RZ, R6.reuse.H0_H0 ;  /* 0x20000006ff057230 */ /* 0x100fe40000004100 */
[----:B------:R-:W-:-:S03]  /*0d60*/  HADD2.F32 R6, -RZ, R6.H1_H1 ;  /* 0x30000006ff067230 */ /* 0x000fc60000004100 */
[----:B------:R-:W-:Y:S02]  /*0d70*/  FADD.FTZ R4, R8, R5 ;  /* 0x0000000508047221 */ /* 0x000fe40000010000 */
[----:B------:R-:W-:-:S07]  /*0d80*/  FADD.FTZ R5, R7, R6 ;  /* 0x0000000607057221 */ /* 0x000fce0000010000 */
.L_x_669:
[----:B0-----:R-:W0:Y:S01]  /*0d90*/  S2R R7, SR_CgaCtaId ;  /* 0x0000000000077919 */ /* 0x001e220000008800 */
        /* <DEDUP_REMOVED lines=28> */
[----:B------:R-:W-:-:S03]  /*0f60*/  F2FP.F16.F32.PACK_AB R0, RZ, R0 ;  /* 0x00000000ff00723e */ /* 0x000fc600000000ff */
[----:B------:R-:W-:Y:S02]  /*0f70*/  ULEA.HI.X UR4, UR4, UR9, UR6, 0x1, UP0 ;  /* 0x0000000904047291 */ /* 0x000fe400080f0c06 */
[----:B------:R-:W-:-:S04]  /*0f80*/  MOV R2, UR5 ;  /* 0x0000000500027c02 */ /* 0x000fc80008000f00 */
[----:B------:R-:W-:-:S05]  /*0f90*/  MOV R3, UR4 ;  /* 0x0000000400037c02 */ /* 0x000fca0008000f00 */
[----:B------:R0:W-:Y:S02]  /*0fa0*/  STG.E.U16 desc[UR10][R2.64], R0 ;  /* 0x0000000002007986 */ /* 0x0001e4000c10150a */
.L_x_671:
[----:B------:R-:W-:Y:S05]  /*0fb0*/  @!P0 BRA `(.L_x_672) ;  /* 0x0000000000288947 */ /* 0x000fea0003800000 */
[----:B------:R-:W-:Y:S01]  /*0fc0*/  ULDC.64 UR6, c[0x0][0x308] ;  /* 0x0000c20000067ab9 */ /* 0x000fe20000000a00 */
[----:B------:R-:W-:Y:S01]  /*0fd0*/  ULDC.64 UR8, c[0x0][0x2f8] ;  /* 0x0000be0000087ab9 */ /* 0x000fe20000000a00 */
[----:B------:R-:W-:Y:S01]  /*0fe0*/  UIMAD.WIDE.U32 UR4, UR12, UR6, URZ ;  /* 0x000000060c0472a5 */ /* 0x000fe2000f8e003f */
[----:B0-----:R-:W-:-:S03]  /*0ff0*/  F2FP.F16.F32.PACK_AB R0, RZ, R4 ;  /* 0x00000004ff00723e */ /* 0x001fc600000000ff */
[----:B------:R-:W-:Y:S02]  /*1000*/  UIMAD UR6, UR12, UR7, UR5 ;  /* 0x000000070c0672a4 */ /* 0x000fe4000f8e0205 */
[----:B------:R-:W-:-:S04]  /*1010*/  ULEA UR5, UP0, UR4, UR8, 0x1 ;  /* 0x0000000804057291 */ /* 0x000fc8000f80083f */
[----:B------:R-:W-:Y:S02]  /*1020*/  ULEA.HI.X UR4, UR4, UR9, UR6, 0x1, UP0 ;  /* 0x0000000904047291 */ /* 0x000fe400080f0c06 */
[----:B------:R-:W-:-:S04]  /*1030*/  IMAD.U32 R2, RZ, RZ, UR5 ;  /* 0x00000005ff027e24 */ /* 0x000fc8000f8e00ff */
[----:B------:R-:W-:-:S05]  /*1040*/  MOV R3, UR4 ;  /* 0x0000000400037c02 */ /* 0x000fca0008000f00 */
[----:B------:R1:W-:Y:S02]  /*1050*/  STG.E.U16 desc[UR10][R2.64], R0 ;  /* 0x0000000002007986 */ /* 0x0003e4000c10150a */
.L_x_672:
[----:B------:R-:W-:Y:S05]  /*1060*/  @!P3 BRA `(.L_x_673) ;  /* 0x000000000024b947 */ /* 0x000fea0003800000 */
[----:B------:R-:W-:Y:S01]  /*1070*/  ULDC.64 UR6, c[0x0][0x2c0] ;  /* 0x0000b00000067ab9 */ /* 0x000fe20000000a00 */
[----:B------:R-:W-:Y:S01]  /*1080*/  ULDC.64 UR8, c[0x0][0x2b0] ;  /* 0x0000ac0000087ab9 */ /* 0x000fe20000000a00 */
[----:B------:R-:W-:-:S04]  /*1090*/  UIMAD.WIDE.U32 UR4, UR12, UR6, URZ ;  /* 0x000000060c0472a5 */ /* 0x000fc8000f8e003f */
[----:B------:R-:W-:Y:S02]  /*10a0*/  UIMAD UR6, UR12, UR7, UR5 ;  /* 0x000000070c0672a4 */ /* 0x000fe4000f8e0205 */
[----:B------:R-:W-:-:S04]  /*10b0*/  ULEA UR5, UP0, UR4, UR8, 0x2 ;  /* 0x0000000804057291 */ /* 0x000fc8000f80103f */
[----:B------:R-:W-:Y:S02]  /*10c0*/  ULEA.HI.X UR4, UR4, UR9, UR6, 0x2, UP0 ;  /* 0x0000000904047291 */ /* 0x000fe400080f1406 */
[----:B01----:R-:W-:-:S04]  /*10d0*/  MOV R2, UR5 ;  /* 0x0000000500027c02 */ /* 0x003fc80008000f00 */
[----:B------:R-:W-:-:S05]  /*10e0*/  IMAD.U32 R3, RZ, RZ, UR4 ;  /* 0x00000004ff037e24 */ /* 0x000fca000f8e00ff */
[----:B------:R2:W-:Y:S02]  /*10f0*/  STG.E desc[UR10][R2.64], R4 ;  /* 0x0000000402007986 */ /* 0x0005e4000c10190a */
.L_x_673:
[----:B------:R-:W-:Y:S05]  /*1100*/  @!P1 EXIT ;  /* 0x000000000000994d */ /* 0x000fea0003800000 */
[----:B------:R-:W-:Y:S01]  /*1110*/  ULDC.64 UR6, c[0x0][0x2d8] ;  /* 0x0000b60000067ab9 */ /* 0x000fe20000000a00 */
[----:B------:R-:W-:Y:S01]  /*1120*/  ULDC.64 UR8, c[0x0][0x2c8] ;  /* 0x0000b20000087ab9 */ /* 0x000fe20000000a00 */
[----:B------:R-:W-:-:S04]  /*1130*/  UIMAD.WIDE.U32 UR4, UR12, UR6, URZ ;  /* 0x000000060c0472a5 */ /* 0x000fc8000f8e003f */
[----:B------:R-:W-:Y:S02]  /*1140*/  UIMAD UR6, UR12, UR7, UR5 ;  /* 0x000000070c0672a4 */ /* 0x000fe4000f8e0205 */
[----:B------:R-:W-:-:S04]  /*1150*/  ULEA UR5, UP0, UR4, UR8, 0x2 ;  /* 0x0000000804057291 */ /* 0x000fc8000f80103f */
[----:B------:R-:W-:Y:S02]  /*1160*/  ULEA.HI.X UR4, UR4, UR9, UR6, 0x2, UP0 ;  /* 0x0000000904047291 */ /* 0x000fe400080f1406 */
[----:B012---:R-:W-:-:S04]  /*1170*/  MOV R2, UR5 ;  /* 0x0000000500027c02 */ /* 0x007fc80008000f00 */
[----:B------:R-:W-:-:S05]  /*1180*/  MOV R3, UR4 ;  /* 0x0000000400037c02 */ /* 0x000fca0008000f00 */
[----:B------:R-:W-:Y:S01]  /*1190*/  STG.E desc[UR10][R2.64], R5 ;  /* 0x0000000502007986 */ /* 0x000fe2000c10190a */
[----:B------:R-:W-:Y:S05]  /*11a0*/  EXIT ;  /* 0x000000000000794d */ /* 0x000fea0003800000 */
.L_x_670:
[----:B------:R-:W-:Y:S01]  /*11b0*/  HFMA2.MMA R13, -RZ, RZ, 0, 9.5367431640625e-07 ;  /* 0x00000010ff0d7435 */ /* 0x000fe200000001ff */
[----:B-1----:R-:W-:Y:S01]  /*11c0*/  IMAD.MOV.U32 R14, RZ, RZ, R4 ;  /* 0x000000ffff0e7224 */ /* 0x002fe200078e0004 */
[----:B------:R-:W-:Y:S01]  /*11d0*/  MOV R16, 0x1f ;  /* 0x0000001f00107802 */ /* 0x000fe20000000f00 */
[----:B------:R-:W-:-:S08]  /*11e0*/  IMAD.MOV.U32 R11, RZ, RZ, -0x1 ;  /* 0xffffffffff0b7424 */ /* 0x000fd000078e00ff */
[----:B------:R-:W-:Y:S05]  /*11f0*/  WARPSYNC.COLLECTIVE R11, `(.L_x_674) ;  /* 0x000000000b087348 */ /* 0x000fea0003c00000 */
[----:B------:R0:W1:Y:S02]  /*1200*/  SHFL.DOWN P0, R12, R14, R13, R16 ;  /* 0x0800000d0e0c7389 */ /* 0x0000640000000010 */
[----:B01----:R-:W-:Y:S01]  /*1210*/  ENDCOLLECTIVE ;  /* 0x000000000000791b */ /* 0x003fe20003800000 */
.L_x_674:
[----:B------:R-:W-:Y:S02]  /*1220*/  MOV R14, R5 ;  /* 0x00000005000e7202 */ /* 0x000fe40000000f00 */
[----:B------:R-:W-:-:S07]  /*1230*/  MOV R6, R12 ;  /* 0x0000000c00067202 */ /* 0x000fce0000000f00 */
[----:B------:R-:W-:Y:S05]  /*1240*/  WARPSYNC.COLLECTIVE R11, `(.L_x_675) ;  /* 0x000000000b087348 */ /* 0x000fea0003c00000 */
[----:B------:R0:W1:Y:S02]  /*1250*/  SHFL.DOWN P0, R12, R14, R13, R16 ;  /* 0x0800000d0e0c7389 */ /* 0x0000640000000010 */
[----:B01----:R-:W-:Y:S01]  /*1260*/  ENDCOLLECTIVE ;  /* 0x000000000000791b */ /* 0x003fe20003800000 */
.L_x_675:
[----:B------:R-:W-:Y:S01]  /*1270*/  HFMA2.MMA R13, -RZ, RZ, 0, 4.76837158203125e-07 ;  /* 0x00000008ff0d7435 */ /* 0x000fe200000001ff */
[----:B------:R-:W-:-:S04]  /*1280*/  MOV R7, R12 ;  /* 0x0000000c00077202 */ /* 0x000fc80000000f00 */
[----:B------:R-:W-:-:S05]  /*1290*/  F2FP.F16.F32.PACK_AB R6, R7, R6 ;  /* 0x000000060706723e */ /* 0x000fca00000000ff */
[--C-:B------:R-:W-:Y:S02]  /*12a0*/  HADD2.F32 R7, -RZ, R6.reuse.H0_H0 ;  /* 0x20000006ff077230 */ /* 0x100fe40000004100 */
[----:B------:R-:W-:-:S03]  /*12b0*/  HADD2.F32 R6, -RZ, R6.H1_H1 ;  /* 0x30000006ff067230 */ /* 0x000fc60000004100 */
[----:B------:R-:W-:Y:S02]  /*12c0*/  FADD.FTZ R7, R4, R7 ;  /* 0x0000000704077221 */ /* 0x000fe40000010000 */
[----:B------:R-:W-:Y:S02]  /*12d0*/  FADD.FTZ R6, R5, R6 ;  /* 0x0000000605067221 */ /* 0x000fe40000010000 */
[----:B------:R-:W-:-:S07]  /*12e0*/  IMAD.MOV.U32 R14, RZ, RZ, R7 ;  /* 0x000000ffff0e7224 */ /* 0x000fce00078e0007 */
[----:B------:R-:W-:Y:S05]  /*12f0*/  WARPSYNC.COLLECTIVE R11, `(.L_x_676) ;  /* 0x000000000b087348 */ /* 0x000fea0003c00000 */
[----:B------:R0:W1:Y:S02]  /*1300*/  SHFL.DOWN P0, R12, R14, R13, R16 ;  /* 0x0800000d0e0c7389 */ /* 0x0000640000000010 */
[----:B01----:R-:W-:Y:S01]  /*1310*/  ENDCOLLECTIVE ;  /* 0x000000000000791b */ /* 0x003fe20003800000 */
.L_x_676:
[----:B------:R-:W-:Y:S02]  /*1320*/  MOV R14, R6 ;  /* 0x00000006000e7202 */ /* 0x000fe40000000f00 */
[----:B------:R-:W-:-:S07]  /*1330*/  MOV R8, R12 ;  /* 0x0000000c00087202 */ /* 0x000fce0000000f00 */
[----:B------:R-:W-:Y:S05]  /*1340*/  WARPSYNC.COLLECTIVE R11, `(.L_x_677) ;  /* 0x000000000b087348 */ /* 0x000fea0003c00000 */
[----:B------:R0:W1:Y:S02]  /*1350*/  SHFL.DOWN P0, R12, R14, R13, R16 ;  /* 0x0800000d0e0c7389 */ /* 0x0000640000000010 */
[----:B01----:R-:W-:Y:S01]  /*1360*/  ENDCOLLECTIVE ;  /* 0x000000000000791b */ /* 0x003fe20003800000 */
.L_x_677:
[----:B------:R-:W-:Y:S01]  /*1370*/  HFMA2.MMA R13, -RZ, RZ, 0, 2.384185791015625e-07 ;  /* 0x00000004ff0d7435 */ /* 0x000fe200000001ff */
[----:B------:R-:W-:-:S05]  /*1380*/  IMAD.MOV.U32 R9, RZ, RZ, R12 ;  /* 0x000000ffff097224 */ /* 0x000fca00078e000c */
[----:B------:R-:W-:-:S05]  /*1390*/  F2FP.F16.F32.PACK_AB R8, R9, R8 ;  /* 0x000000080908723e */ /* 0x000fca00000000ff */
[--C-:B------:R-:W-:Y:S02]  /*13a0*/  HADD2.F32 R10, -RZ, R8.reuse.H0_H0 ;  /* 0x20000008ff0a7230 */ /* 0x100fe40000004100 */
[----:B------:R-:W-:-:S03]  /*13b0*/  HADD2.F32 R9, -RZ, R8.H1_H1 ;  /* 0x30000008ff097230 */ /* 0x000fc60000004100 */
[----:B------:R-:W-:Y:S02]  /*13c0*/  FADD.FTZ R10, R7, R10 ;  /* 0x0000000a070a7221 */ /* 0x000fe40000010000 */
[----:B------:R-:W-:-:S03]  /*13d0*/  FADD.FTZ R9, R6, R9 ;  /* 0x0000000906097221 */ /* 0x000fc60000010000 */
[----:B------:R-:W-:-:S07]  /*13e0*/  MOV R14, R10 ;  /* 0x0000000a000e7202 */ /* 0x000fce0000000f00 */
[----:B------:R-:W-:Y:S05]  /*13f0*/  WARPSYNC.COLLECTIVE R11, `(.L_x_678) ;  /* 0x000000000b087348 */ /* 0x000fea0003c00000 */
[----:B------:R0:W1:Y:S02]  /*1400*/  SHFL.DOWN P0, R12, R14, R13, R16 ;  /* 0x0800000d0e0c7389 */ /* 0x0000640000000010 */
[----:B01----:R-:W-:Y:S01]  /*1410*/  ENDCOLLECTIVE ;  /* 0x000000000000791b */ /* 0x003fe20003800000 */
.L_x_678:
[----:B------:R-:W-:Y:S01]  /*1420*/  IMAD.MOV.U32 R14, RZ, RZ, R9 ;  /* 0x000000ffff0e7224 */ /* 0x000fe200078e0009 */
[----:B------:R-:W-:-:S07]  /*1430*/  MOV R4, R12 ;  /* 0x0000000c00047202 */ /* 0x000fce0000000f00 */
[----:B------:R-:W-:Y:S05]  /*1440*/  WARPSYNC.COLLECTIVE R11, `(.L_x_679) ;  /* 0x000000000b087348 */ /* 0x000fea0003c00000 */
[----:B------:R0:W1:Y:S02]  /*1450*/  SHFL.DOWN P0, R12, R14, R13, R16 ;  /* 0x0800000d0e0c7389 */ /* 0x0000640000000010 */
[----:B01----:R-:W-:Y:S01]  /*1460*/  ENDCOLLECTIVE ;  /* 0x000000000000791b */ /* 0x003fe20003800000 */
.L_x_679:
[----:B------:R-:W-:Y:S01]  /*1470*/  HFMA2.MMA R13, -RZ, RZ, 0, 1.1920928955078125e-07 ;  /* 0x00000002ff0d7435 */ /* 0x000fe200000001ff */
[----:B------:R-:W-:-:S04]  /*1480*/  MOV R5, R12 ;  /* 0x0000000c00057202 */ /* 0x000fc80000000f00 */
        /* <DEDUP_REMOVED lines=9> */
.L_x_680:
[----:B------:R-:W-:Y:S01]  /*1520*/  MOV R14, R4 ;  /* 0x00000004000e7202 */ /* 0x000fe20000000f00 */
[----:B------:R-:W-:-:S07]  /*1530*/  IMAD.MOV.U32 R6, RZ, RZ, R12 ;  /* 0x000000ffff067224 */ /* 0x000fce00078e000c */
[----:B------:R-:W-:Y:S05]  /*1540*/  WARPSYNC.COLLECTIVE R11, `(.L_x_681) ;  /* 0x000000000b087348 */ /* 0x000fea0003c00000 */
[----:B------:R0:W1:Y:S02]  /*1550*/  SHFL.DOWN P0, R12, R14, R13, R16 ;  /* 0x0800000d0e0c7389 */ /* 0x0000640000000010 */
[----:B01----:R-:W-:Y:S01]  /*1560*/  ENDCOLLECTIVE ;  /* 0x000000000000791b */ /* 0x003fe20003800000 */
.L_x_681:
[----:B------:R-:W-:Y:S01]  /*1570*/  IMAD.MOV.U32 R13, RZ, RZ, 0x1 ;  /* 0x00000001ff0d7424 */ /* 0x000fe200078e00ff */
        /* <DEDUP_REMOVED lines=10> */
.L_x_682:
[----:B------:R-:W-:Y:S02]  /*1620*/  MOV R14, R7 ;  /* 0x00000007000e7202 */ /* 0x000fe40000000f00 */
[----:B------:R-:W-:-:S07]  /*1630*/  MOV R6, R12 ;  /* 0x0000000c00067202 */ /* 0x000fce0000000f00 */
[----:B------:R-:W-:Y:S05]  /*1640*/  WARPSYNC.COLLECTIVE R11, `(.L_x_683) ;  /* 0x000000000b087348 */ /* 0x000fea0003c00000 */
[----:B------:R0:W1:Y:S02]  /*1650*/  SHFL.DOWN P0, R12, R14, R13, R16 ;  /* 0x0800000d0e0c7389 */ /* 0x0000640000000010 */
[----:B01----:R-:W-:Y:S01]  /*1660*/  ENDCOLLECTIVE ;  /* 0x000000000000791b */ /* 0x003fe20003800000 */
.L_x_683:
[----:B------:R-:W-:Y:S01]  /*1670*/  MOV R9, R12 ;  /* 0x0000000c00097202 */ /* 0x000fe20000000f00 */
[----:B------:R-:W-:Y:S06]  /*1680*/  BRA `(.L_x_684) ;  /* 0xfffffff400ac7947 */ /* 0x000fec000383ffff */
.L_x_685:
        /* <DEDUP_REMOVED lines=15> */
.L_x_28292:


//--------------------- .text._ZN2at6native33batch_norm_backward_reduce_kernelIN3c104HalfEfflEEvNS_27GenericPackedTensorAccessorIT_Lm3ENS_16DefaultPtrTraitsET2_EES8_NS4_IT1_Lm1ES6_S7_EESA_SA_SA_NS4_IT0_Lm1ES6_S7_EESC_ --------------------------
	.section	.text._ZN2at6native33batch_norm_backward_reduce_kernelIN3c104HalfEfflEEvNS_27GenericPackedTensorAccessorIT_Lm3ENS_16DefaultPtrTraitsET2_EES8_NS4_IT1_Lm1ES6_S7_EESA_SA_SA_NS4_IT0_Lm1ES6_S7_EESC_,"ax",@progbits
	.align	128
        .global         _ZN2at6native33batch_norm_backward_reduce_kernelIN3c104HalfEfflEEvNS_27GenericPackedTensorAccessorIT_Lm3ENS_16DefaultPtrTraitsET2_EES8_NS4_IT1_Lm1ES6_S7_EESA_SA_SA_NS4_IT0_Lm1ES6_S7_EESC_
        .type           _ZN2at6native33batch_norm_backward_reduce_kernelIN3c104HalfEfflEEvNS_27GenericPackedTensorAccessorIT_Lm3ENS_16DefaultPtrTraitsET2_EES8_NS4_IT1_Lm1ES6_S7_EESA_SA_SA_NS4_IT0_Lm1ES6_S7_EESC_,@function
        .size           _ZN2at6native33batch_norm_backward_reduce_kernelIN3c104HalfEfflEEvNS_27GenericPackedTensorAccessorIT_Lm3ENS_16DefaultPtrTraitsET2_EES8_NS4_IT1_Lm1ES6_S7_EESA_SA_SA_NS4_IT0_Lm1ES6_S7_EESC_,(.L_x_28293 - _ZN2at6native33batch_norm_backward_reduce_kernelIN3c104HalfEfflEEvNS_27GenericPackedTensorAccessorIT_Lm3ENS_16DefaultPtrTraitsET2_EES8_NS4_IT1_Lm1ES6_S7_EESA_SA_SA_NS4_IT0_Lm1ES6_S7_EESC_)
        .other          _ZN2at6native33batch_norm_backward_reduce_kernelIN3c104HalfEfflEEvNS_27GenericPackedTensorAccessorIT_Lm3ENS_16DefaultPtrTraitsET2_EES8_NS4_IT1_Lm1ES6_S7_EESA_SA_SA_NS4_IT0_Lm1ES6_S7_EESC_,@"STO_CUDA_ENTRY STV_DEFAULT"
_ZN2at6native33batch_norm_backward_reduce_kernelIN3c104HalfEfflEEvNS_27GenericPackedTensorAccessorIT_Lm3ENS_16DefaultPtrTraitsET2_EES8_NS4_IT1_Lm1ES6_S7_EESA_SA_SA_NS4_IT0_Lm1ES6_S7_EESC_:
.text._ZN2at6native33batch_norm_backward_reduce_kernelIN3c104HalfEfflEEvNS_27GenericPackedTensorAccessorIT_Lm3ENS_16DefaultPtrTraitsET2_EES8_NS4_IT1_Lm1ES6_S7_EESA_SA_SA_NS4_IT0_Lm1ES6_S7_EESC_:
        /* <DEDUP_REMOVED lines=51> */
.L_x_691:
        /* <DEDUP_REMOVED lines=22> */
.L_x_690:
        /* <DEDUP_REMOVED lines=33> */
.L_x_689:
[----:B------:R-:W-:Y:S05]  /*06a0*/  BSYNC B1 ;  /* 0x0000000000017941 */ /* 0x000fea0003800000 */
.L_x_688:
[----:B------:R-:W-:Y:S01]  /*06b0*/  IADD3 R3, R5, R8, RZ ;  /* 0x0000000805037210 */ /* 0x000fe20007ffe0ff */
[----:B------:R-:W-:-:S03]  /*06c0*/  ULDC.64 UR4, c[0x0][0x250] ;  /* 0x0000940000047ab9 */ /* 0x000fc60000000a00 */
[----:B------:R-:W-:Y:S02]  /*06d0*/  ISETP.GE.U32.AND P0, PT, R3, UR4, PT ;  /* 0x0000000403007c0c */ /* 0x000fe4000bf06070 */
[----:B------:R-:W-:Y:S02]  /*06e0*/  SHF.R.S32.HI R18, RZ, 0x1f, R3 ;  /* 0x0000001fff127819 */ /* 0x000fe40000011403 */
[----:B------:R-:W-:Y:S02]  /*06f0*/  MOV R8, R3 ;  /* 0x0000000300087202 */ /* 0x000fe40000000f00 */
[----:B------:R-:W-:-:S13]  /*0700*/  ISETP.GE.AND.EX P0, PT, R18, UR5, PT, P0 ;  /* 0x0000000512007c0c */ /* 0x000fda000bf06300 */
[----:B------:R-:W-:Y:S05]  /*0710*/  @!P0 BRA `(.L_x_691) ;  /* 0xfffffffc00048947 */ /* 0x000fea000383ffff */
.L_x_687:
[----:B------:R-:W-:Y:S05]  /*0720*/  BSYNC B0 ;  /* 0x0000000000007941 */ /* 0x000fea0003800000 */
.L_x_686:
        /* <DEDUP_REMOVED lines=97> */
.L_x_707:
[----:B-12---:R-:W-:-:S05]  /*0d40*/  F2FP.F16.F32.PACK_AB R6, R9, R6 ;  /* 0x000000060906723e */ /* 0x006fca00000000ff */
[--C-:B------:R-:W-:Y:S02]  /*0d50*/  HADD2.F32 R5, -RZ, R6.reuse.H0_H0 ;  /* 0x20000006ff057230 */ /* 0x100fe40000004100 */
[----:B------:R-:W-:-:S03]  /*0d60*/  HADD2.F32 R6, -RZ, R6.H1_H1 ;  /* 0x30000006ff067230 */ /* 0x000fc60000004100 */
[----:B------:R-:W-:Y:S02]  /*0d70*/  FADD.FTZ R4, R8, R5 ;  /* 0x0000000508047221 */ /* 0x000fe40000010000 */
[----:B------:R-:W-:-:S07]  /*0d80*/  FADD.FTZ R5, R7, R6 ;  /* 0x0000000607057221 */ /* 0x000fce0000010000 */
.L_x_692:
        /* <DEDUP_REMOVED lines=30> */
[----:B------:R-:W-:-:S04]  /*0f70*/  MOV R2, UR5 ;  /* 0x0000000500027c02 */ /* 0x000fc80008000f00 */
[----:B------:R-:W-:-:S05]  /*0f80*/  MOV R3, UR4 ;  /* 0x0000000400037c02 */ /* 0x000fca0008000f00 */
[----:B------:R0:W-:Y:S02]  /*0f90*/  STG.E desc[UR10][R2.64], R7 ;  /* 0x0000000702007986 */ /* 0x0001e4000c10190a */
.L_x_694:
[----:B------:R-:W-:Y:S05]  /*0fa0*/  @!P0 BRA `(.L_x_695) ;  /* 0x0000000000248947 */ /* 0x000fea0003800000 */
[----:B------:R-:W-:Y:S01]  /*0fb0*/  ULDC.64 UR6, c[0x0][0x308] ;  /* 0x0000c20000067ab9 */ /* 0x000fe20000000a00 */
[----:B------:R-:W-:Y:S01]  /*0fc0*/  ULDC.64 UR8, c[0x0][0x2f8] ;  /* 0x0000be0000087ab9 */ /* 0x000fe20000000a00 */
[----:B------:R-:W-:-:S04]  /*0fd0*/  UIMAD.WIDE.U32 UR4, UR12, UR6, URZ ;  /* 0x000000060c0472a5 */ /* 0x000fc8000f8e003f */
[----:B------:R-:W-:Y:S02]  /*0fe0*/  UIMAD UR6, UR12, UR7, UR5 ;  /* 0x000000070c0672a4 */ /* 0x000fe4000f8e0205 */
[----:B------:R-:W-:-:S04]  /*0ff0*/  ULEA UR5, UP0, UR4, UR8, 0x2 ;  /* 0x0000000804057291 */ /* 0x000fc8000f80103f */
[----:B------:R-:W-:Y:S02]  /*1000*/  ULEA.HI.X UR4, UR4, UR9, UR6, 0x2, UP0 ;  /* 0x0000000904047291 */ /* 0x000fe400080f1406 */
[----:B0-----:R-:W-:-:S04]  /*1010*/  MOV R2, UR5 ;  /* 0x0000000500027c02 */ /* 0x001fc80008000f00 */
[----:B------:R-:W-:-:S05]  /*1020*/  IMAD.U32 R3, RZ, RZ, UR4 ;  /* 0x00000004ff037e24 */ /* 0x000fca000f8e00ff */
[----:B------:R1:W-:Y:S02]  /*1030*/  STG.E desc[UR10][R2.64], R4 ;  /* 0x0000000402007986 */ /* 0x0003e4000c10190a */
.L_x_695:
        /* <DEDUP_REMOVED lines=8> */
[----:B------:R-:W-:-:S05]  /*10c0*/  MOV R3, UR4 ;  /* 0x0000000400037c02 */ /* 0x000fca0008000f00 */
[----:B------:R2:W-:Y:S02]  /*10d0*/  STG.E desc[UR10][R2.64], R4 ;  /* 0x0000000402007986 */ /* 0x0005e4000c10190a */
.L_x_696:
        /* <DEDUP_REMOVED lines=8> */
[----:B------:R-:W-:-:S05]  /*1160*/  IMAD.U32 R3, RZ, RZ, UR4 ;  /* 0x00000004ff037e24 */ /* 0x000fca000f8e00ff */
[----:B------:R-:W-:Y:S01]  /*1170*/  STG.E desc[UR10][R2.64], R5 ;  /* 0x0000000502007986 */ /* 0x000fe2000c10190a */
[----:B------:R-:W-:Y:S05]  /*1180*/  EXIT ;  /* 0x000000000000794d */ /* 0x000fea0003800000 */
.L_x_693:
[----:B------:R-:W-:Y:S01]  /*1190*/  HFMA2.MMA R13, -RZ, RZ, 0, 9.5367431640625e-07 ;  /* 0x00000010ff0d7435 */ /* 0x000fe200000001ff */
[----:B-1----:R-:W-:Y:S01]  /*11a0*/  MOV R14, R4 ;  /* 0x00000004000e7202 */ /* 0x002fe20000000f00 */
[----:B------:R-:W-:Y:S01]  /*11b0*/  IMAD.MOV.U32 R11, RZ, RZ, -0x1 ;  /* 0xffffffffff0b7424 */ /* 0x000fe200078e00ff */
[----:B------:R-:W-:-:S08]  /*11c0*/  MOV R16, 0x1f ;  /* 0x0000001f00107802 */ /* 0x000fd00000000f00 */
[----:B------:R-:W-:Y:S05]  /*11d0*/  WARPSYNC.COLLECTIVE R11, `(.L_x_697) ;  /* 0x000000000b087348 */ /* 0x000fea0003c00000 */
[----:B------:R0:W1:Y:S02]  /*11e0*/  SHFL.DOWN P0, R12, R14, R13, R16 ;  /* 0x0800000d0e0c7389 */ /* 0x0000640000000010 */
[----:B01----:R-:W-:Y:S01]  /*11f0*/  ENDCOLLECTIVE ;  /* 0x000000000000791b */ /* 0x003fe20003800000 */
.L_x_697:
[----:B------:R-:W-:Y:S02]  /*1200*/  MOV R14, R5 ;  /* 0x00000005000e7202 */ /* 0x000fe40000000f00 */
[----:B------:R-:W-:-:S07]  /*1210*/  MOV R6, R12 ;  /* 0x0000000c00067202 */ /* 0x000fce0000000f00 */
[----:B------:R-:W-:Y:S05]  /*1220*/  WARPSYNC.COLLECTIVE R11, `(.L_x_698) ;  /* 0x000000000b087348 */ /* 0x000fea0003c00000 */
[----:B------:R0:W1:Y:S02]  /*1230*/  SHFL.DOWN P0, R12, R14, R13, R16 ;  /* 0x0800000d0e0c7389 */ /* 0x0000640000000010 */
[----:B01----:R-:W-:Y:S01]  /*1240*/  ENDCOLLECTIVE ;  /* 0x000000000000791b */ /* 0x003fe20003800000 */
.L_x_698:
        /* <DEDUP_REMOVED lines=11> */
.L_x_699:
[----:B------:R-:W-:Y:S02]  /*1300*/  MOV R14, R6 ;  /* 0x00000006000e7202 */ /* 0x000fe40000000f00 */
[----:B------:R-:W-:-:S07]  /*1310*/  MOV R8, R12 ;  /* 0x0000000c00087202 */ /* 0x000fce0000000f00 */
[----:B------:R-:W-:Y:S05]  /*1320*/  WARPSYNC.COLLECTIVE R11, `(.L_x_700) ;  /* 0x000000000b087348 */ /* 0x000fea0003c00000 */
[----:B------:R0:W1:Y:S02]  /*1330*/  SHFL.DOWN P0, R12, R14, R13, R16 ;  /* 0x0800000d0e0c7389 */ /* 0x0000640000000010 */
[----:B01----:R-:W-:Y:S01]  /*1340*/  ENDCOLLECTIVE ;  /* 0x000000000000791b */ /* 0x003fe20003800000 */
.L_x_700:
        /* <DEDUP_REMOVED lines=11> */
.L_x_701:
[----:B------:R-:W-:Y:S01]  /*1400*/  IMAD.MOV.U32 R14, RZ, RZ, R9 ;  /* 0x000000ffff0e7224 */ /* 0x000fe200078e0009 */
[----:B------:R-:W-:-:S07]  /*1410*/  MOV R4, R12 ;  /* 0x0000000c00047202 */ /* 0x000fce0000000f00 */
[----:B------:R-:W-:Y:S05]  /*1420*/  WARPSYNC.COLLECTIVE R11, `(.L_x_702) ;  /* 0x000000000b087348 */ /* 0x000fea0003c00000 */
[----:B------:R0:W1:Y:S02]  /*1430*/  SHFL.DOWN P0, R12, R14, R13, R16 ;  /* 0x0800000d0e0c7389 */ /* 0x0000640000000010 */
[----:B01----:R-:W-:Y:S01]  /*1440*/  ENDCOLLECTIVE ;  /* 0x000000000000791b */ /* 0x003fe20003800000 */
.L_x_702:
        /* <DEDUP_REMOVED lines=11> */
.L_x_703:
[----:B------:R-:W-:Y:S01]  /*1500*/  MOV R14, R4 ;  /* 0x00000004000e7202 */ /* 0x000fe20000000f00 */
[----:B------:R-:W-:-:S07]  /*1510*/  IMAD.MOV.U32 R6, RZ, RZ, R12 ;  /* 0x000000ffff067224 */ /* 0x000fce00078e000c */
[----:B------:R-:W-:Y:S05]  /*1520*/  WARPSYNC.COLLECTIVE R11, `(.L_x_704) ;  /* 0x000000000b087348 */ /* 0x000fea0003c00000 */
[----:B------:R0:W1:Y:S02]  /*1530*/  SHFL.DOWN P0, R12, R14, R13, R16 ;  /* 0x0800000d0e0c7389 */ /* 0x0000640000000010 */
[----:B01----:R-:W-:Y:S01]  /*1540*/  ENDCOLLECTIVE ;  /* 0x000000000000791b */ /* 0x003fe20003800000 */
.L_x_704:
        /* <DEDUP_REMOVED lines=11> */
.L_x_705:
[----:B------:R-:W-:Y:S02]  /*1600*/  MOV R14, R7 ;  /* 0x00000007000e7202 */ /* 0x000fe40000000f00 */
[----:B------:R-:W-:-:S07]  /*1610*/  MOV R6, R12 ;  /* 0x0000000c00067202 */ /* 0x000fce0000000f00 */
[----:B------:R-:W-:Y:S05]  /*1620*/  WARPSYNC.COLLECTIVE R11, `(.L_x_706) ;  /* 0x000000000b087348 */ /* 0x000fea0003c00000 */
[----:B------:R0:W1:Y:S02]  /*1630*/  SHFL.DOWN P0, R12, R14, R13, R16 ;  /* 0x0800000d0e0c7389 */ /* 0x0000640000000010 */
[----:B01----:R-:W-:Y:S01]  /*1640*/  ENDCOLLECTIVE ;  /* 0x000000000000791b */ /* 0x003fe20003800000 */
.L_x_706:
[----:B------:R-:W-:Y:S01]  /*1650*/  MOV R9, R12 ;  /* 0x0000000c00097202 */ /* 0x000fe20000000f00 */
[----:B------:R-:W-:Y:S06]  /*1660*/  BRA `(.L_x_707) ;  /* 0xfffffff400b47947 */ /* 0x000fec000383ffff */
.L_x_708:
        /* <DEDUP_REMOVED lines=9> */
.L_x_28293:


//--------------------- .text._ZN2at6native33batch_norm_backward_reduce_kernelIN3c104HalfES3_fiEEvNS_27GenericPackedTensorAccessorIT_Lm3ENS_16DefaultPtrTraitsET2_EES8_NS4_IT1_Lm1ES6_S7_EESA_SA_SA_NS4_IT0_Lm1ES6_S7_EESC_ --------------------------
	.section	.text._ZN2at6native33batch_norm_backward_reduce_kernelIN3c104HalfES3_fiEEvNS_27GenericPackedTensorAccessorIT_Lm3ENS_16DefaultPtrTraitsET2_EES8_NS4_IT1_Lm1ES6_S7_EESA_SA_SA_NS4_IT0_Lm1ES6_S7_EESC_,"ax",@progbits
	.align	128
        .global         _ZN2at6native33batch_norm_backward_reduce_kernelIN3c104HalfES3_fiEEvNS_27GenericPackedTensorAccessorIT_Lm3ENS_16DefaultPtrTraitsET2_EES8_NS4_IT1_Lm1ES6_S7_EESA_SA_SA_NS4_IT0_Lm1ES6_S7_EESC_
        .type           _ZN2at6native33batch_norm_backward_reduce_kernelIN3c104HalfES3_fiEEvNS_27GenericPackedTensorAccessorIT_Lm3ENS_16DefaultPtrTraitsET2_EES8_NS4_IT1_Lm1ES6_S7_EESA_SA_SA_NS4_IT0_Lm1ES6_S7_EESC_,@function
        .size           _ZN2at6native33batch_norm_backward_reduce_kernelIN3c104HalfES3_fiEEvNS_27GenericPackedTensorAccessorIT_Lm3ENS_16DefaultPtrTraitsET2_EES8_NS4_IT1_Lm1ES6_S7_EESA_SA_SA_NS4_IT0_Lm1ES6_S7_EESC_,(.L_x_28294 - _ZN2at6native33batch_norm_backward_reduce_kernelIN3c104HalfES3_fiEEvNS_27GenericPackedTensorAccessorIT_Lm3ENS_16DefaultPtrTraitsET2_EES8_NS4_IT1_Lm1ES6_S7_EESA_SA_SA_NS4_IT0_Lm1ES6_S7_EESC_)
        .other          _ZN2at6native33batch_norm_backward_reduce_kernelIN3c104HalfES3_fiEEvNS_27GenericPackedTensorAccessorIT_Lm3ENS_16DefaultPtrTraitsET2_EES8_NS4_IT1_Lm1ES6_S7_EESA_SA_SA_NS4_IT0_Lm1ES6_S7_EESC_,@"STO_CUDA_ENTRY STV_DEFAULT"
_ZN2at6native33batch_norm_backward_reduce_kernelIN3c104HalfES3_fiEEvNS_27GenericPackedTensorAccessorIT_Lm3ENS_16DefaultPtrTraitsET2_EES8_NS4_IT1_Lm1ES6_S7_EESA_SA_SA_NS4_IT0_Lm1ES6_S7_EESC_:
.text._ZN2at6native33batch_norm_backward_reduce_kernelIN3c104HalfES3_fiEEvNS_27GenericPackedTensorAccessorIT_Lm3ENS_16DefaultPtrTraitsET2_EES8_NS4_IT1_Lm1ES6_S7_EESA_SA_SA_NS4_IT0_Lm1ES6_S7_EESC_:
        /* <DEDUP_REMOVED lines=16> */
[----:B------:R-:W-:Y:S02]  /*0100*/  @P0 MOV R18, RZ ;  /* 0x000000ff00120202 */ /* 0x000fe40000000f00 */
[----:B------:R-:W-:Y:S01]  /*0110*/  @P0 MOV R7, RZ ;  /* 0x000000ff00070202 */ /* 0x000fe20000000f00 */
        /* <DEDUP_REMOVED lines=11> */
[----:B------:R-:W-:Y:S01]  /*01d0*/  MOV R13, R6 ;  /* 0x00000006000d7202 */ /* 0x000fe20000000f00 */
[----:B------:R-:W-:Y:S01]  /*01e0*/  HFMA2.MMA R18, -RZ, RZ, 0, 0 ;  /* 0x00000000ff127435 */ /* 0x000fe200000001ff */
[----:B---3--:R-:W-:-:S04]  /*01f0*/  IMAD R12, R12, UR8, RZ ;  /* 0x000000080c0c7c24 */ /* 0x008fc8000f8e02ff */
[----:B------:R-:W3:Y:S01]  /*0200*/  LDC R11, c[0x0][RZ] ;  /* 0x00000000ff0b7b82 */ /* 0x000ee20000000800 */
[----:B012---:R-:W-:-:S07]  /*0210*/  IMAD R14, R14, UR8, RZ ;  /* 0x000000080e0e7c24 */ /* 0x007fce000f8e02ff */
.L_x_714:
[----:B------:R-:W0:Y:S01]  /*0220*/  LDC R16, c[0x0][0x240] ;  /* 0x00009000ff107b82 */ /* 0x000e220000000800 */
[----:B------:R-:W-:Y:S01]  /*0230*/  BSSY B1, `(.L_x_711) ;  /* 0x0000026000017945 */ /* 0x000fe20003800000 */
[----:B0-----:R-:W-:-:S13]  /*0240*/  ISETP.GE.AND P0, PT, R9, R16, PT ;  /* 0x000000100900720c */ /* 0x001fda0003f06270 */
[----:B------:R-:W-:Y:S05]  /*0250*/  @P0 BRA `(.L_x_712) ;  /* 0x00000000008c0947 */ /* 0x000fea0003800000 */
[----:B------:R-:W-:Y:S01]  /*0260*/  ULDC UR5, c[0x0][0x224] ;  /* 0x0000890000057ab9 */ /* 0x000fe20000000800 */
[----:B------:R-:W-:Y:S01]  /*0270*/  ULDC UR4, c[0x0][0x244] ;  /* 0x0000910000047ab9 */ /* 0x000fe20000000800 */
[C---:B------:R-:W-:Y:S01]  /*0280*/  IMAD R5, R13.reuse, UR5, RZ ;  /* 0x000000050d057c24 */ /* 0x040fe2000f8e02ff */
[----:B------:R-:W-:Y:S01]  /*0290*/  MOV R19, R9 ;  /* 0x0000000900137202 */ /* 0x000fe20000000f00 */
[----:B------:R-:W-:-:S03]  /*02a0*/  IMAD R3, R13, UR4, RZ ;  /* 0x000000040d037c24 */ /* 0x000fc6000f8e02ff */
[----:B------:R-:W-:Y:S02]  /*02b0*/  IADD3 R17, P1, R14, R5, RZ ;  /* 0x000000050e117210 */ /* 0x000fe40007f3e0ff */
[C---:B------:R-:W-:Y:S02]  /*02c0*/  IADD3 R15, P0, R12.reuse, R3, RZ ;  /* 0x000000030c0f7210 */ /* 0x040fe40007f1e0ff */
[----:B------:R-:W-:Y:S02]  /*02d0*/  SHF.R.S32.HI R21, RZ, 0x1f, R3 ;  /* 0x0000001fff157819 */ /* 0x000fe40000011403 */
[----:B------:R-:W-:Y:S02]  /*02e0*/  SHF.R.S32.HI R5, RZ, 0x1f, R5 ;  /* 0x0000001fff057819 */ /* 0x000fe40000011405 */
[----:B------:R-:W-:Y:S02]  /*02f0*/  LEA.HI.X.SX32 R21, R12, R21, 0x1, P0 ;  /* 0x000000150c157211 */ /* 0x000fe400000f0eff */
[----:B------:R-:W-:-:S07]  /*0300*/  LEA.HI.X.SX32 R20, R14, R5, 0x1, P1 ;  /* 0x000000050e147211 */ /* 0x000fce00008f0eff */
.L_x_713:
        /* <DEDUP_REMOVED lines=12> */
[----:B---3--:R-:W-:-:S05]  /*03d0*/  IMAD.IADD R19, R11, 0x1, R19 ;  /* 0x000000010b137824 */ /* 0x008fca00078e0213 */
[----:B------:R-:W-:Y:S01]  /*03e0*/  ISETP.GE.AND P0, PT, R19, R16, PT ;  /* 0x000000101300720c */ /* 0x000fe20003f06270 */
[----:B--2---:R-:W-:Y:S02]  /*03f0*/  HADD2.F32 R23, -RZ, R2.H0_H0 ;  /* 0x20000002ff177230 */ /* 0x004fe40000004100 */
[----:B----4-:R-:W-:-:S03]  /*0400*/  HADD2.F32 R22, -RZ, R4.H0_H0 ;  /* 0x20000004ff167230 */ /* 0x010fc60000004100 */
[----:B-----5:R-:W-:-:S04]  /*0410*/  FADD.FTZ R23, -R8, R23 ;  /* 0x0000001708177221 */ /* 0x020fc80000010100 */
[----:B------:R-:W-:-:S05]  /*0420*/  FMUL.FTZ R23, R22, R23 ;  /* 0x0000001716177220 */ /* 0x000fca0000410000 */
[----:B------:R-:W-:-:S05]  /*0430*/  F2FP.F16.F32.PACK_AB R22, R23, R22 ;  /* 0x000000161716723e */ /* 0x000fca00000000ff */
[--C-:B------:R-:W-:Y:S02]  /*0440*/  HADD2.F32 R23, -RZ, R22.reuse.H0_H0 ;  /* 0x20000016ff177230 */ /* 0x100fe40000004100 */
[----:B------:R-:W-:-:S03]  /*0450*/  HADD2.F32 R22, -RZ, R22.H1_H1 ;  /* 0x30000016ff167230 */ /* 0x000fc60000004100 */
[----:B------:R-:W-:Y:S02]  /*0460*/  FADD.FTZ R18, R23, R18 ;  /* 0x0000001217127221 */ /* 0x000fe40000010000 */
[----:B------:R-:W-:Y:S01]  /*0470*/  FADD.FTZ R7, R22, R7 ;  /* 0x0000000716077221 */ /* 0x000fe20000010000 */
[----:B------:R-:W-:Y:S06]  /*0480*/  @!P0 BRA `(.L_x_713) ;  /* 0xfffffffc00a08947 */ /* 0x000fec000383ffff */
.L_x_712:
[----:B------:R-:W-:Y:S05]  /*0490*/  BSYNC B1 ;  /* 0x0000000000017941 */ /* 0x000fea0003800000 */
.L_x_711:
[----:B----4-:R-:W-:Y:S01]  /*04a0*/  IADD3 R13, R10, R13, RZ ;  /* 0x0000000d0a0d7210 */ /* 0x010fe20007ffe0ff */
[----:B------:R-:W-:-:S03]  /*04b0*/  ULDC UR4, c[0x0][0x238] ;  /* 0x00008e0000047ab9 */ /* 0x000fc60000000800 */
[----:B------:R-:W-:-:S13]  /*04c0*/  ISETP.GE.AND P0, PT, R13, UR4, PT ;  /* 0x000000040d007c0c */ /* 0x000fda000bf06270 */
[----:B------:R-:W-:Y:S05]  /*04d0*/  @!P0 BRA `(.L_x_714) ;  /* 0xfffffffc00508947 */ /* 0x000fea000383ffff */
.L_x_710:
[----:B------:R-:W-:Y:S05]  /*04e0*/  BSYNC B0 ;  /* 0x0000000000007941 */ /* 0x000fea0003800000 */
.L_x_709:
[----:B------:R-:W-:Y:S01]  /*04f0*/  SHFL.DOWN PT, R2, R18, 0x10, 0x1f ;  /* 0x0a001f0012027f89 */ /* 0x000fe200000e0000 */
[----:B------:R-:W-:Y:S01]  /*0500*/  ULDC UR4, c[0x0][0x0] ;  /* 0x0000000000047ab9 */ /* 0x000fe20000000800 */
[----:B------:R-:W-:Y:S02]  /*0510*/  ULDC UR5, c[0x0][0x4] ;  /* 0x0000010000057ab9 */ /* 0x000fe40000000800 */
[----:B------:R-:W0:Y:S01]  /*0520*/  SHFL.DOWN PT, R3, R7, 0x10, 0x1f ;  /* 0x0a001f0007037f89 */ /* 0x000e2200000e0000 */
[----:B------:R-:W-:Y:S01]  /*0530*/  BAR.SYNC.DEFER_BLOCKING 0x0 ;  /* 0x0000000000007b1d */ /* 0x000fe20000010000 */
[----:B0-----:R-:W-:-:S05]  /*0540*/  F2FP.F16.F32.PACK_AB R2, R3, R2 ;  /* 0x000000020302723e */ /* 0x001fca00000000ff */
[--C-:B------:R-:W-:Y:S02]  /*0550*/  HADD2.F32 R3, -RZ, R2.reuse.H0_H0 ;  /* 0x20000002ff037230 */ /* 0x100fe40000004100 */
[----:B------:R-:W-:-:S03]  /*0560*/  HADD2.F32 R2, -RZ, R2.H1_H1 ;  /* 0x30000002ff027230 */ /* 0x000fc60000004100 */
[----:B------:R-:W-:Y:S02]  /*0570*/  FADD.FTZ R4, R3, R18 ;  /* 0x0000001203047221 */ /* 0x000fe40000010000 */
[----:B------:R-:W-:-:S03]  /*0580*/  FADD.FTZ R2, R2, R7 ;  /* 0x0000000702027221 */ /* 0x000fc60000010000 */
[----:B------:R-:W-:Y:S04]  /*0590*/  SHFL.DOWN PT, R3, R4, 0x8, 0x1f ;  /* 0x09001f0004037f89 */ /* 0x000fe800000e0000 */
[----:B-----5:R-:W0:Y:S02]  /*05a0*/  SHFL.DOWN PT, R8, R2, 0x8, 0x1f ;  /* 0x09001f0002087f89 */ /* 0x020e2400000e0000 */
[----:B0-----:R-:W-:-:S05]  /*05b0*/  F2FP.F16.F32.PACK_AB R3, R8, R3 ;  /* 0x000000030803723e */ /* 0x001fca00000000ff */
[--C-:B------:R-:W-:Y:S02]  /*05c0*/  HADD2.F32 R5, -RZ, R3.reuse.H0_H0 ;  /* 0x20000003ff057230 */ /* 0x100fe40000004100 */
[----:B------:R-:W-:-:S03]  /*05d0*/  HADD2.F32 R3, -RZ, R3.H1_H1 ;  /* 0x30000003ff037230 */ /* 0x000fc60000004100 */
[----:B------:R-:W-:Y:S02]  /*05e0*/  FADD.FTZ R5, R4, R5 ;  /* 0x0000000504057221 */ /* 0x000fe40000010000 */
[----:B------:R-:W-:Y:S02]  /*05f0*/  FADD.FTZ R7, R2, R3 ;  /* 0x0000000302077221 */ /* 0x000fe40000010000 */
[----:B------:R-:W0:Y:S01]  /*0600*/  S2R R3, SR_TID.X ;  /* 0x0000000000037919 */ /* 0x000e220000002100 */
[----:B------:R-:W-:Y:S04]  /*0610*/  SHFL.DOWN PT, R8, R5, 0x4, 0x1f ;  /* 0x08801f0005087f89 */ /* 0x000fe800000e0000 */
[----:B------:R-:W1:Y:S02]  /*0620*/  SHFL.DOWN PT, R9, R7, 0x4, 0x1f ;  /* 0x08801f0007097f89 */ /* 0x000e6400000e0000 */
[----:B-1----:R-:W-:Y:S01]  /*0630*/  F2FP.F16.F32.PACK_AB R8, R9, R8 ;  /* 0x000000080908723e */ /* 0x002fe200000000ff */
[----:B0-----:R-:W-:Y:S01]  /*0640*/  IMAD R2, R6, UR4, R3 ;  /* 0x0000000406027c24 */ /* 0x001fe2000f8e0203 */
[----:B------:R-:W-:-:S03]  /*0650*/  UIMAD UR4, UR4, UR5, URZ ;  /* 0x00000005040472a4 */ /* 0x000fc6000f8e023f */
[--C-:B------:R-:W-:Y:S01]  /*0660*/  HADD2.F32 R4, -RZ, R8.reuse.H0_H0 ;  /* 0x20000008ff047230 */ /* 0x100fe20000004100 */
[----:B------:R-:W-:Y:S01]  /*0670*/  USHF.R.U32.HI UR4, URZ, 0x5, UR4 ;  /* 0x000000053f047899 */ /* 0x000fe20008011604 */
[----:B------:R-:W-:-:S03]  /*0680*/  HADD2.F32 R8, -RZ, R8.H1_H1 ;  /* 0x30000008ff087230 */ /* 0x000fc60000004100 */
[----:B------:R-:W-:Y:S01]  /*0690*/  FADD.FTZ R4, R5, R4 ;  /* 0x0000000405047221 */ /* 0x000fe20000010000 */
[----:B------:R-:W-:Y:S01]  /*06a0*/  SHF.R.S32.HI R5, RZ, 0x1f, R2 ;  /* 0x0000001fff057819 */ /* 0x000fe20000011402 */
[----:B------:R-:W-:Y:S01]  /*06b0*/  FADD.FTZ R8, R7, R8 ;  /* 0x0000000807087221 */ /* 0x000fe20000010000 */
[----:B------:R-:W-:Y:S02]  /*06c0*/  ISETP.GE.AND P1, PT, R2, UR4, PT ;  /* 0x0000000402007c0c */ /* 0x000fe4000bf26270 */
[----:B------:R-:W-:Y:S01]  /*06d0*/  SHFL.DOWN PT, R9, R4, 0x2, 0x1f ;  /* 0x08401f0004097f89 */ /* 0x000fe200000e0000 */
[----:B------:R-:W-:-:S03]  /*06e0*/  LEA.HI R7, R5, R2, RZ, 0x5 ;  /* 0x0000000205077211 */ /* 0x000fc600078f28ff */
[----:B------:R-:W0:Y:S01]  /*06f0*/  SHFL.DOWN PT, R10, R8, 0x2, 0x1f ;  /* 0x08401f00080a7f89 */ /* 0x000e2200000e0000 */
[----:B------:R-:W-:-:S04]  /*0700*/  LOP3.LUT R5, R7, 0xffffffe0, RZ, 0xc0, !PT ;  /* 0xffffffe007057812 */ /* 0x000fc800078ec0ff */
[C---:B---3--:R-:W-:Y:S02]  /*0710*/  IADD3 R11, R2.reuse, -R5, RZ ;  /* 0x80000005020b7210 */ /* 0x048fe40007ffe0ff */
[----:B------:R-:W1:Y:S01]  /*0720*/  @!P1 S2R R14, SR_CgaCtaId ;  /* 0x00000000000e9919 */ /* 0x000e620000008800 */
[----:B------:R-:W-:Y:S02]  /*0730*/  @!P1 MOV R13, 0x400 ;  /* 0x00000400000d9802 */ /* 0x000fe40000000f00 */
[----:B------:R-:W-:Y:S02]  /*0740*/  ISETP.NE.AND P0, PT, R11, RZ, PT ;  /* 0x000000ff0b00720c */ /* 0x000fe40003f05270 */
[----:B------:R-:W-:-:S11]  /*0750*/  IADD3 R2, R2, 0x1f, RZ ;  /* 0x0000001f02027810 */ /* 0x000fd60007ffe0ff */
[----:B------:R-:W-:Y:S02]  /*0760*/  @!P0 SHF.R.S32.HI R7, RZ, 0x5, R7 ;  /* 0x00000005ff078819 */ /* 0x000fe40000011407 */
[----:B0-----:R-:W-:-:S05]  /*0770*/  F2FP.F16.F32.PACK_AB R9, R10, R9 ;  /* 0x000000090a09723e */ /* 0x001fca00000000ff */
[--C-:B------:R-:W-:Y:S02]  /*0780*/  HADD2.F32 R5, -RZ, R9.reuse.H0_H0 ;  /* 0x20000009ff057230 */ /* 0x100fe40000004100 */
[----:B------:R-:W-:-:S03]  /*0790*/  HADD2.F32 R9, -RZ, R9.H1_H1 ;  /* 0x30000009ff097230 */ /* 0x000fc60000004100 */
[----:B------:R-:W-:Y:S02]  /*07a0*/  FADD.FTZ R10, R4, R5 ;  /* 0x00000005040a7221 */ /* 0x000fe40000010000 */
[----:B------:R-:W-:Y:S01]  /*07b0*/  FADD.FTZ R12, R8, R9 ;  /* 0x00000009080c7221 */ /* 0x000fe20000010000 */
[----:B------:R-:W-:Y:S01]  /*07c0*/  @!P0 MOV R8, 0x400 ;  /* 0x0000040000088802 */ /* 0x000fe20000000f00 */
[----:B------:R-:W0:Y:S01]  /*07d0*/  @!P0 S2R R9, SR_CgaCtaId ;  /* 0x0000000000098919 */ /* 0x000e220000008800 */
[----:B-1----:R-:W-:Y:S01]  /*07e0*/  @!P1 LEA R14, R14, R13, 0x18 ;  /* 0x0000000d0e0e9211 */ /* 0x002fe200078ec0ff */
[----:B------:R-:W-:Y:S03]  /*07f0*/  SHFL.DOWN PT, R4, R10, 0x1, 0x1f ;  /* 0x08201f000a047f89 */ /* 0x000fe600000e0000 */
[----:B------:R-:W-:Y:S01]  /*0800*/  @!P1 LEA R11, R11, R14, 0x3 ;  /* 0x0000000e0b0b9211 */ /* 0x000fe200078e18ff */
[----:B------:R-:W1:Y:S02]  /*0810*/  SHFL.DOWN PT, R5, R12, 0x1, 0x1f ;  /* 0x08201f000c057f89 */ /* 0x000e6400000e0000 */
[----:B-1----:R-:W-:-:S02]  /*0820*/  F2FP.F16.F32.PACK_AB R4, R5, R4 ;  /* 0x000000040504723e */ /* 0x002fc400000000ff */
[----:B0-----:R-:W-:-:S03]  /*0830*/  @!P0 LEA R8, R9, R8, 0x18 ;  /* 0x0000000809088211 */ /* 0x001fc600078ec0ff */
[--C-:B------:R-:W-:Y:S01]  /*0840*/  HADD2.F32 R5, -RZ, R4.reuse.H0_H0 ;  /* 0x20000004ff057230 */ /* 0x100fe20000004100 */
[----:B------:R-:W-:Y:S01]  /*0850*/  @!P0 LEA R7, R7, R8, 0x3 ;  /* 0x0000000807078211 */ /* 0x000fe200078e18ff */
[----:B------:R-:W-:-:S03]  /*0860*/  HADD2.F32 R9, -RZ, R4.H1_H1 ;  /* 0x30000004ff097230 */ /* 0x000fc60000004100 */
[----:B------:R-:W-:Y:S01]  /*0870*/  @!P0 FADD.FTZ R8, R10, R5 ;  /* 0x000000050a088221 */ /* 0x000fe20000010000 */
[----:B------:R-:W-:Y:S01]  /*0880*/  CS2R R4, SRZ ;  /* 0x0000000000047805 */ /* 0x000fe2000001ff00 */
        /* <DEDUP_REMOVED lines=38> */
.L_x_728:
[----:B-12---:R-:W-:-:S05]  /*0af0*/  F2FP.F16.F32.PACK_AB R2, R9, R2 ;  /* 0x000000020902723e */ /* 0x006fca00000000ff */
[--C-:B------:R-:W-:Y:S02]  /*0b00*/  HADD2.F32 R5, -RZ, R2.reuse.H0_H0 ;  /* 0x20000002ff057230 */ /* 0x100fe40000004100 */
[----:B------:R-:W-:-:S03]  /*0b10*/  HADD2.F32 R2, -RZ, R2.H1_H1 ;  /* 0x30000002ff027230 */ /* 0x000fc60000004100 */
[----:B------:R-:W-:Y:S02]  /*0b20*/  FADD.FTZ R4, R8, R5 ;  /* 0x0000000508047221 */ /* 0x000fe40000010000 */
[----:B------:R-:W-:-:S07]  /*0b30*/  FADD.FTZ R5, R7, R2 ;  /* 0x0000000207057221 */ /* 0x000fce0000010000 */
.L_x_715:
        /* <DEDUP_REMOVED lines=18> */
[----:B-1----:R-:W-:-:S05]  /*0c60*/  @P1 F2FP.F16.F32.PACK_AB R6, RZ, R2 ;  /* 0x00000002ff06123e */ /* 0x002fca00000000ff */
        /* <DEDUP_REMOVED lines=12> */
[----:B------:R-:W-:Y:S02]  /*0d30*/  F2FP.F16.F32.PACK_AB R0, RZ, R0 ;  /* 0x00000000ff00723e */ /* 0x000fe400000000ff */
[----:B------:R-:W1:Y:S01]  /*0d40*/  LDC.64 R6, c[0x0][0x290] ;  /* 0x0000a400ff067b82 */ /* 0x000e620000000a00 */
[----:B0-----:R-:W-:-:S04]  /*0d50*/  IMAD R11, R11, UR8, RZ ;  /* 0x000000080b0b7c24 */ /* 0x001fc8000f8e02ff */
[----:B-1----:R-:W-:-:S05]  /*0d60*/  IMAD.WIDE R6, R11, 0x2, R6 ;  /* 0x000000020b067825 */ /* 0x002fca00078e0206 */
[----:B------:R0:W-:Y:S02]  /*0d70*/  STG.E.U16 desc[UR6][R6.64], R0 ;  /* 0x0000000006007986 */ /* 0x0001e4000c101506 */
.L_x_717:
        /* <DEDUP_REMOVED lines=9> */
.L_x_716:
[----:B------:R-:W-:Y:S01]  /*0e10*/  HFMA2.MMA R13, -RZ, RZ, 0, 9.5367431640625e-07 ;  /* 0x00000010ff0d7435 */ /* 0x000fe200000001ff */
[----:B-1----:R-:W-:Y:S01]  /*0e20*/  IMAD.MOV.U32 R14, RZ, RZ, R4 ;  /* 0x000000ffff0e7224 */ /* 0x002fe200078e0004 */
[----:B------:R-:W-:Y:S02]  /*0e30*/  MOV R16, 0x1f ;  /* 0x0000001f00107802 */ /* 0x000fe40000000f00 */
[----:B------:R-:W-:-:S07]  /*0e40*/  MOV R11, 0xffffffff ;  /* 0xffffffff000b7802 */ /* 0x000fce0000000f00 */
[----:B------:R-:W-:Y:S05]  /*0e50*/  WARPSYNC.COLLECTIVE R11, `(.L_x_718) ;  /* 0x000000000b087348 */ /* 0x000fea0003c00000 */
[----:B------:R0:W1:Y:S02]  /*0e60*/  SHFL.DOWN P0, R12, R14, R13, R16 ;  /* 0x0800000d0e0c7389 */ /* 0x0000640000000010 */
[----:B01----:R-:W-:Y:S01]  /*0e70*/  ENDCOLLECTIVE ;  /* 0x000000000000791b */ /* 0x003fe20003800000 */
.L_x_718:
[----:B------:R-:W-:Y:S02]  /*0e80*/  MOV R14, R5 ;  /* 0x00000005000e7202 */ /* 0x000fe40000000f00 */
[----:B------:R-:W-:-:S07]  /*0e90*/  MOV R2, R12 ;  /* 0x0000000c00027202 */ /* 0x000fce0000000f00 */
[----:B------:R-:W-:Y:S05]  /*0ea0*/  WARPSYNC.COLLECTIVE R11, `(.L_x_719) ;  /* 0x000000000b087348 */ /* 0x000fea0003c00000 */
[----:B------:R0:W1:Y:S02]  /*0eb0*/  SHFL.DOWN P0, R12, R14, R13, R16 ;  /* 0x0800000d0e0c7389 */ /* 0x0000640000000010 */
[----:B01----:R-:W-:Y:S01]  /*0ec0*/  ENDCOLLECTIVE ;  /* 0x000000000000791b */ /* 0x003fe20003800000 */
.L_x_719:
[----:B------:R-:W-:Y:S01]  /*0ed0*/  HFMA2.MMA R13, -RZ, RZ, 0, 4.76837158203125e-07 ;  /* 0x00000008ff0d7435 */ /* 0x000fe200000001ff */
        /* <DEDUP_REMOVED lines=10> */
.L_x_720:
[----:B------:R-:W-:Y:S02]  /*0f80*/  MOV R14, R2 ;  /* 0x00000002000e7202 */ /* 0x000fe40000000f00 */
[----:B------:R-:W-:-:S07]  /*0f90*/  MOV R8, R12 ;  /* 0x0000000c00087202 */ /* 0x000fce0000000f00 */
[----:B------:R-:W-:Y:S05]  /*0fa0*/  WARPSYNC.COLLECTIVE R11, `(.L_x_721) ;  /* 0x000000000b087348 */ /* 0x000fea0003c00000 */
[----:B------:R0:W1:Y:S02]  /*0fb0*/  SHFL.DOWN P0, R12, R14, R13, R16 ;  /* 0x0800000d0e0c7389 */ /* 0x0000640000000010 */
[----:B01----:R-:W-:Y:S01]  /*0fc0*/  ENDCOLLECTIVE ;  /* 0x000000000000791b */ /* 0x003fe20003800000 */
.L_x_721:
        /* <DEDUP_REMOVED lines=11> */
.L_x_722:
[----:B------:R-:W-:Y:S02]  /*1080*/  MOV R14, R9 ;  /* 0x00000009000e7202 */ /* 0x000fe40000000f00 */
[----:B------:R-:W-:-:S07]  /*1090*/  MOV R4, R12 ;  /* 0x0000000c00047202 */ /* 0x000fce0000000f00 */
[----:B------:R-:W-:Y:S05]  /*10a0*/  WARPSYNC.COLLECTIVE R11, `(.L_x_723) ;  /* 0x000000000b087348 */ /* 0x000fea0003c00000 */
[----:B------:R0:W1:Y:S02]  /*10b0*/  SHFL.DOWN P0, R12, R14, R13, R16 ;  /* 0x0800000d0e0c7389 */ /* 0x0000640000000010 */
[----:B01----:R-:W-:Y:S01]  /*10c0*/  ENDCOLLECTIVE ;  /* 0x000000000000791b */ /* 0x003fe20003800000 */
.L_x_723:
        /* <DEDUP_REMOVED lines=11> */
.L_x_724:
[----:B------:R-:W-:Y:S01]  /*1180*/  IMAD.MOV.U32 R14, RZ, RZ, R4 ;  /* 0x000000ffff0e7224 */ /* 0x000fe200078e0004 */
[----:B------:R-:W-:-:S07]  /*1190*/  MOV R2, R12 ;  /* 0x0000000c00027202 */ /* 0x000fce0000000f00 */
[----:B------:R-:W-:Y:S05]  /*11a0*/  WARPSYNC.COLLECTIVE R11, `(.L_x_725) ;  /* 0x000000000b087348 */ /* 0x000fea0003c00000 */
[----:B------:R0:W1:Y:S02]  /*11b0*/  SHFL.DOWN P0, R12, R14, R13, R16 ;  /* 0x0800000d0e0c7389 */ /* 0x0000640000000010 */
[----:B01----:R-:W-:Y:S01]  /*11c0*/  ENDCOLLECTIVE ;  /* 0x000000000000791b */ /* 0x003fe20003800000 */
.L_x_725:
[----:B------:R-:W-:Y:S01]  /*11d0*/  HFMA2.MMA R13, -RZ, RZ, 0, 5.9604644775390625e-08 ;  /* 0x00000001ff0d7435 */ /* 0x000fe200000001ff */
        /* <DEDUP_REMOVED lines=10> */
.L_x_726:
[----:B------:R-:W-:Y:S02]  /*1280*/  MOV R14, R7 ;  /* 0x00000007000e7202 */ /* 0x000fe40000000f00 */
[----:B------:R-:W-:-:S07]  /*1290*/  MOV R2, R12 ;  /* 0x0000000c00027202 */ /* 0x000fce0000000f00 */
[----:B------:R-:W-:Y:S05]  /*12a0*/  WARPSYNC.COLLECTIVE R11, `(.L_x_727) ;  /* 0x000000000b087348 */ /* 0x000fea0003c00000 */
[----:B------:R0:W1:Y:S02]  /*12b0*/  SHFL.DOWN P0, R12, R14, R13, R16 ;  /* 0x0800000d0e0c7389 */ /* 0x0000640000000010 */
[----:B01----:R-:W-:Y:S01]  /*12c0*/  ENDCOLLECTIVE ;  /* 0x000000000000791b */ /* 0x003fe20003800000 */
.L_x_727:
[----:B------:R-:W-:Y:S01]  /*12d0*/  MOV R9, R12 ;  /* 0x0000000c00097202 */ /* 0x000fe20000000f00 */
[----:B------:R-:W-:Y:S06]  /*12e0*/  BRA `(.L_x_728) ;  /* 0xfffffff800007947 */ /* 0x000fec000383ffff */
.L_x_729:
        /* <DEDUP_REMOVED lines=9> */
.L_x_28294:


//--------------------- .text._ZN2at6native33batch_norm_backward_reduce_kernelIN3c104HalfEffiEEvNS_27GenericPackedTensorAccessorIT_Lm3ENS_16DefaultPtrTraitsET2_EES8_NS4_IT1_Lm1ES6_S7_EESA_SA_SA_NS4_IT0_Lm1ES6_S7_EESC_ --------------------------
	.section	.text._ZN2at6native33batch_norm_backward_reduce_kernelIN3c104HalfEffiEEvNS_27GenericPackedTensorAccessorIT_Lm3ENS_16DefaultPtrTraitsET2_EES8_NS4_IT1_Lm1ES6_S7_EESA_SA_SA_NS4_IT0_Lm1ES6_S7_EESC_,"ax",@progbits
	.align	128
        .global         _ZN2at6native33batch_norm_backward_reduce_kernelIN3c104HalfEffiEEvNS_27GenericPackedTensorAccessorIT_Lm3ENS_16DefaultPtrTraitsET2_EES8_NS4_IT1_Lm1ES6_S7_EESA_SA_SA_NS4_IT0_Lm1ES6_S7_EESC_
        .type           _ZN2at6native33batch_norm_backward_reduce_kernelIN3c104HalfEffiEEvNS_27GenericPackedTensorAccessorIT_Lm3ENS_16DefaultPtrTraitsET2_EES8_NS4_IT1_Lm1ES6_S7_EESA_SA_SA_NS4_IT0_Lm1ES6_S7_EESC_,@function
        .size           _ZN2at6native33batch_norm_backward_reduce_kernelIN3c104HalfEffiEEvNS_27GenericPackedTensorAccessorIT_Lm3ENS_16DefaultPtrTraitsET2_EES8_NS4_IT1_Lm1ES6_S7_EESA_SA_SA_NS4_IT0_Lm1ES6_S7_EESC_,(.L_x_28295 - _ZN2at6native33batch_norm_backward_reduce_kernelIN3c104HalfEffiEEvNS_27GenericPackedTensorAccessorIT_Lm3ENS_16DefaultPtrTraitsET2_EES8_NS4_IT1_Lm1ES6_S7_EESA_SA_SA_NS4_IT0_Lm1ES6_S7_EESC_)
        .other          _ZN2at6native33batch_norm_backward_reduce_kernelIN3c104HalfEffiEEvNS_27GenericPackedTensorAccessorIT_Lm3ENS_16DefaultPtrTraitsET2_EES8_NS4_IT1_Lm1ES6_S7_EESA_SA_SA_NS4_IT0_Lm1ES6_S7_EESC_,@"STO_CUDA_ENTRY STV_DEFAULT"
_ZN2at6native33batch_norm_backward_reduce_kernelIN3c104HalfEffiEEvNS_27GenericPackedTensorAccessorIT_Lm3ENS_16DefaultPtrTraitsET2_EES8_NS4_IT1_Lm1ES6_S7_EESA_SA_SA_NS4_IT0_Lm1ES6_S7_EESC_:
.text._ZN2at6native33batch_norm_backward_reduce_kernelIN3c104HalfEffiEEvNS_27GenericPackedTensorAccessorIT_Lm3ENS_16DefaultPtrTraitsET2_EES8_NS4_IT1_Lm1ES6_S7_EESA_SA_SA_NS4_IT0_Lm1ES6_S7_EESC_:
        /* <DEDUP_REMOVED lines=34> */
.L_x_735:
        /* <DEDUP_REMOVED lines=15> */
.L_x_734:
        /* <DEDUP_REMOVED lines=24> */
.L_x_733:
[----:B------:R-:W-:Y:S05]  /*0490*/  BSYNC B1 ;  /* 0x0000000000017941 */ /* 0x000fea0003800000 */
.L_x_732:
[----:B----4-:R-:W-:Y:S01]  /*04a0*/  IADD3 R13, R10, R13, RZ ;  /* 0x0000000d0a0d7210 */ /* 0x010fe20007ffe0ff */
[----:B------:R-:W-:-:S03]  /*04b0*/  ULDC UR4, c[0x0][0x238] ;  /* 0x00008e0000047ab9 */ /* 0x000fc60000000800 */
[----:B------:R-:W-:-:S13]  /*04c0*/  ISETP.GE.AND P0, PT, R13, UR4, PT ;  /* 0x000000040d007c0c */ /* 0x000fda000bf06270 */
[----:B------:R-:W-:Y:S05]  /*04d0*/  @!P0 BRA `(.L_x_735) ;  /* 0xfffffffc00508947 */ /* 0x000fea000383ffff */
.L_x_731:
[----:B------:R-:W-:Y:S05]  /*04e0*/  BSYNC B0 ;  /* 0x0000000000007941 */ /* 0x000fea0003800000 */
.L_x_730:
        /* <DEDUP_REMOVED lines=33> */
[----:B------:R-:W-:-:S05]  /*0700*/  LOP3.LUT R5, R7, 0xffffffe0, RZ, 0xc0, !PT ;  /* 0xffffffe007057812 */ /* 0x000fca00078ec0ff */
[C---:B---3--:R-:W-:Y:S01]  /*0710*/  IMAD.IADD R11, R2.reuse, 0x1, -R5 ;  /* 0x00000001020b7824 */ /* 0x048fe200078e0a05 */
[----:B------:R-:W1:Y:S01]  /*0720*/  @!P1 S2R R14, SR_CgaCtaId ;  /* 0x00000000000e9919 */ /* 0x000e620000008800 */
[----:B------:R-:W-:Y:S02]  /*0730*/  @!P1 MOV R13, 0x400 ;  /* 0x00000400000d9802 */ /* 0x000fe40000000f00 */
[----:B------:R-:W-:Y:S02]  /*0740*/  IADD3 R2, R2, 0x1f, RZ ;  /* 0x0000001f02027810 */ /* 0x000fe40007ffe0ff */
[----:B------:R-:W-:Y:S02]  /*0750*/  ISETP.NE.AND P0, PT, R11, RZ, PT ;  /* 0x000000ff0b00720c */ /* 0x000fe40003f05270 */
[----:B0-----:R-:W-:-:S11]  /*0760*/  F2FP.F16.F32.PACK_AB R9, R10, R9 ;  /* 0x000000090a09723e */ /* 0x001fd600000000ff */
[----:B------:R-:W-:Y:S01]  /*0770*/  @!P0 SHF.R.S32.HI R7, RZ, 0x5, R7 ;  /* 0x00000005ff078819 */ /* 0x000fe20000011407 */
        /* <DEDUP_REMOVED lines=55> */
.L_x_748:
[----:B-12---:R-:W-:-:S05]  /*0af0*/  F2FP.F16.F32.PACK_AB R2, R9, R2 ;  /* 0x000000020902723e */ /* 0x006fca00000000ff */
[--C-:B------:R-:W-:Y:S02]  /*0b00*/  HADD2.F32 R5, -RZ, R2.reuse.H0_H0 ;  /* 0x20000002ff057230 */ /* 0x100fe40000004100 */
[----:B------:R-:W-:-:S03]  /*0b10*/  HADD2.F32 R2, -RZ, R2.H1_H1 ;  /* 0x30000002ff027230 */ /* 0x000fc60000004100 */
[----:B------:R-:W-:Y:S02]  /*0b20*/  FADD.FTZ R4, R8, R5 ;  /* 0x0000000508047221 */ /* 0x000fe40000010000 */
[----:B------:R-:W-:-:S07]  /*0b30*/  FADD.FTZ R5, R7, R2 ;  /* 0x0000000207057221 */ /* 0x000fce0000010000 */
.L_x_736:
        /* <DEDUP_REMOVED lines=41> */
.L_x_737:
[----:B------:R-:W-:Y:S01]  /*0dd0*/  HFMA2.MMA R13, -RZ, RZ, 0, 9.5367431640625e-07 ;  /* 0x00000010ff0d7435 */ /* 0x000fe200000001ff */
[----:B-1----:R-:W-:Y:S01]  /*0de0*/  MOV R14, R4 ;  /* 0x00000004000e7202 */ /* 0x002fe20000000f00 */
[----:B------:R-:W-:Y:S01]  /*0df0*/  IMAD.MOV.U32 R11, RZ, RZ, -0x1 ;  /* 0xffffffffff0b7424 */ /* 0x000fe200078e00ff */
[----:B------:R-:W-:-:S08]  /*0e00*/  MOV R16, 0x1f ;  /* 0x0000001f00107802 */ /* 0x000fd00000000f00 */
[----:B------:R-:W-:Y:S05]  /*0e10*/  WARPSYNC.COLLECTIVE R11, `(.L_x_738) ;  /* 0x000000000b087348 */ /* 0x000fea0003c00000 */
[----:B------:R0:W1:Y:S02]  /*0e20*/  SHFL.DOWN P0, R12, R14, R13, R16 ;  /* 0x0800000d0e0c7389 */ /* 0x0000640000000010 */
[----:B01----:R-:W-:Y:S01]  /*0e30*/  ENDCOLLECTIVE ;  /* 0x000000000000791b */ /* 0x003fe20003800000 */
.L_x_738:
[----:B------:R-:W-:Y:S02]  /*0e40*/  MOV R14, R5 ;  /* 0x00000005000e7202 */ /* 0x000fe40000000f00 */
[----:B------:R-:W-:-:S07]  /*0e50*/  MOV R2, R12 ;  /* 0x0000000c00027202 */ /* 0x000fce0000000f00 */
[----:B------:R-:W-:Y:S05]  /*0e60*/  WARPSYNC.COLLECTIVE R11, `(.L_x_739) ;  /* 0x000000000b087348 */ /* 0x000fea0003c00000 */
[----:B------:R0:W1:Y:S02]  /*0e70*/  SHFL.DOWN P0, R12, R14, R13, R16 ;  /* 0x0800000d0e0c7389 */ /* 0x0000640000000010 */
[----:B01----:R-:W-:Y:S01]  /*0e80*/  ENDCOLLECTIVE ;  /* 0x000000000000791b */ /* 0x003fe20003800000 */
.L_x_739:
[----:B------:R-:W-:Y:S01]  /*0e90*/  HFMA2.MMA R13, -RZ, RZ, 0, 4.76837158203125e-07 ;  /* 0x00000008ff0d7435 */ /* 0x000fe200000001ff */
        /* <DEDUP_REMOVED lines=10> */
.L_x_740:
[----:B------:R-:W-:Y:S02]  /*0f40*/  MOV R14, R2 ;  /* 0x00000002000e7202 */ /* 0x000fe40000000f00 */
[----:B------:R-:W-:-:S07]  /*0f50*/  MOV R8, R12 ;  /* 0x0000000c00087202 */ /* 0x000fce0000000f00 */
[----:B------:R-:W-:Y:S05]  /*0f60*/  WARPSYNC.COLLECTIVE R11, `(.L_x_741) ;  /* 0x000000000b087348 */ /* 0x000fea0003c00000 */
[----:B------:R0:W1:Y:S02]  /*0f70*/  SHFL.DOWN P0, R12, R14, R13, R16 ;  /* 0x0800000d0e0c7389 */ /* 0x0000640000000010 */
[----:B01----:R-:W-:Y:S01]  /*0f80*/  ENDCOLLECTIVE ;  /* 0x000000000000791b */ /* 0x003fe20003800000 */
.L_x_741:
        /* <DEDUP_REMOVED lines=11> */
.L_x_742:
[----:B------:R-:W-:Y:S02]  /*1040*/  MOV R14, R9 ;  /* 0x00000009000e7202 */ /* 0x000fe40000000f00 */
[----:B------:R-:W-:-:S07]  /*1050*/  MOV R4, R12 ;  /* 0x0000000c00047202 */ /* 0x000fce0000000f00 */
[----:B------:R-:W-:Y:S05]  /*1060*/  WARPSYNC.COLLECTIVE R11, `(.L_x_743) ;  /* 0x000000000b087348 */ /* 0x000fea0003c00000 */
[----:B------:R0:W1:Y:S02]  /*1070*/  SHFL.DOWN P0, R12, R14, R13, R16 ;  /* 0x0800000d0e0c7389 */ /* 0x0000640000000010 */
[----:B01----:R-:W-:Y:S01]  /*1080*/  ENDCOLLECTIVE ;  /* 0x000000000000791b */ /* 0x003fe20003800000 */
.L_x_743:
        /* <DEDUP_REMOVED lines=11> */
.L_x_744:
[----:B------:R-:W-:Y:S01]  /*1140*/  MOV R14, R4 ;  /* 0x00000004000e7202 */ /* 0x000fe20000000f00 */
[----:B------:R-:W-:-:S07]  /*1150*/  IMAD.MOV.U32 R2, RZ, RZ, R12 ;  /* 0x000000ffff027224 */ /* 0x000fce00078e000c */
[----:B------:R-:W-:Y:S05]  /*1160*/  WARPSYNC.COLLECTIVE R11, `(.L_x_745) ;  /* 0x000000000b087348 */ /* 0x000fea0003c00000 */
[----:B------:R0:W1:Y:S02]  /*1170*/  SHFL.DOWN P0, R12, R14, R13, R16 ;  /* 0x0800000d0e0c7389 */ /* 0x0000640000000010 */
[----:B01----:R-:W-:Y:S01]  /*1180*/  ENDCOLLECTIVE ;  /* 0x000000000000791b */ /* 0x003fe20003800000 */
.L_x_745:
        /* <DEDUP_REMOVED lines=11> */
.L_x_746:
[----:B------:R-:W-:Y:S02]  /*1240*/  MOV R14, R7 ;  /* 0x00000007000e7202 */ /* 0x000fe40000000f00 */
[----:B------:R-:W-:-:S07]  /*1250*/  MOV R2, R12 ;  /* 0x0000000c00027202 */ /* 0x000fce0000000f00 */
[----:B------:R-:W-:Y:S05]  /*1260*/  WARPSYNC.COLLECTIVE R11, `(.L_x_747) ;  /* 0x000000000b087348 */ /* 0x000fea0003c00000 */
[----:B------:R0:W1:Y:S02]  /*1270*/  SHFL.DOWN P0, R12, R14, R13, R16 ;  /* 0x0800000d0e0c7389 */ /* 0x0000640000000010 */
[----:B01----:R-:W-:Y:S01]  /*1280*/  ENDCOLLECTIVE ;  /* 0x000000000000791b */ /* 0x003fe20003800000 */
.L_x_747:
[----:B------:R-:W-:Y:S01]  /*1290*/  MOV R9, R12 ;  /* 0x0000000c00097202 */ /* 0x000fe20000000f00 */
[----:B------:R-:W-:Y:S06]  /*12a0*/  BRA `(.L_x_748) ;  /* 0xfffffff800107947 */ /* 0x000fec000383ffff */
.L_x_749:
        /* <DEDUP_REMOVED lines=13> */
.L_x_28295:


//--------------------- .text._ZN2at6native33batch_norm_backward_reduce_kernelIffflEEvNS_27GenericPackedTensorAccessorIT_Lm3ENS_16DefaultPtrTraitsET2_EES6_NS2_IT1_Lm1ES4_S5_EES8_S8_S8_NS2_IT0_Lm1ES4_S5_EESA_ --------------------------
	.section	.text._ZN2at6native33batch_norm_backward_reduce_kernelIffflEEvNS_27GenericPackedTensorAccessorIT_Lm3ENS_16DefaultPtrTraitsET2_EES6_NS2_IT1_Lm1ES4_S5_EES8_S8_S8_NS2_IT0_Lm1ES4_S5_EESA_,"ax",@progbits
	.align	128
        .global         _ZN2at6native33batch_norm_backward_reduce_kernelIffflEEvNS_27GenericPackedTensorAccessorIT_Lm3ENS_16DefaultPtrTraitsET2_EES6_NS2_IT1_Lm1ES4_S5_EES8_S8_S8_NS2_IT0_Lm1ES4_S5_EESA_
        .type           _ZN2at6native33batch_norm_backward_reduce_kernelIffflEEvNS_27GenericPackedTensorAccessorIT_Lm3ENS_16DefaultPtrTraitsET2_EES6_NS2_IT1_Lm1ES4_S5_EES8_S8_S8_NS2_IT0_Lm1ES4_S5_EESA_,@function
        .size           _ZN2at6native33batch_norm_backward_reduce_kernelIffflEEvNS_27GenericPackedTensorAccessorIT_Lm3ENS_16DefaultPtrTraitsET2_EES6_NS2_IT1_Lm1ES4_S5_EES8_S8_S8_NS2_IT0_Lm1ES4_S5_EESA_,(.L_x_28296 - _ZN2at6native33batch_norm_backward_reduce_kernelIffflEEvNS_27GenericPackedTensorAccessorIT_Lm3ENS_16DefaultPtrTraitsET2_EES6_NS2_IT1_Lm1ES4_S5_EES8_S8_S8_NS2_IT0_Lm1ES4_S5_EESA_)
        .other          _ZN2at6native33batch_norm_backward_reduce_kernelIffflEEvNS_27GenericPackedTensorAccessorIT_Lm3ENS_16DefaultPtrTraitsET2_EES6_NS2_IT1_Lm1ES4_S5_EES8_S8_S8_NS2_IT0_Lm1ES4_S5_EESA_,@"STO_CUDA_ENTRY STV_DEFAULT"
_ZN2at6native33batch_norm_backward_reduce_kernelIffflEEvNS_27GenericPackedTensorAccessorIT_Lm3ENS_16DefaultPtrTraitsET2_EES6_NS2_IT1_Lm1ES4_S5_EES8_S8_S8_NS2_IT0_Lm1ES4_S5_EESA_:
.text._ZN2at6native33batch_norm_backward_reduce_kernelIffflEEvNS_27GenericPackedTensorAccessorIT_Lm3ENS_16DefaultPtrTraitsET2_EES6_NS2_IT1_Lm1ES4_S5_EES8_S8_S8_NS2_IT0_Lm1ES4_S5_EESA_:
        /* <DEDUP_REMOVED lines=51> */
.L_x_755:
        /* <DEDUP_REMOVED lines=15> */
[----:B------:R-:W-:Y:S02]  /*0420*/  IMAD.MOV.U32 R17, RZ, RZ, R7 ;  /* 0x000000ffff117224 */ /* 0x000fe400078e0007 */
[----:B------:R-:W-:-:S04]  /*0430*/  IMAD.WIDE.U32 R18, R3, UR6, R18 ;  /* 0x0000000603127c25 */ /* 0x000fc8000f8e0012 */
[C---:B------:R-:W-:Y:S02]  /*0440*/  IMAD R29, R3.reuse, UR7, R24 ;  /* 0x00000007031d7c24 */ /* 0x040fe4000f8e0218 */
[----:B------:R-:W-:-:S03]  /*0450*/  IMAD.WIDE.U32 R16, R3, UR4, R16 ;  /* 0x0000000403107c25 */ /* 0x000fc6000f8e0010 */
[----:B------:R-:W-:Y:S01]  /*0460*/  IADD3 R29, R19, R29, RZ ;  /* 0x0000001d131d7210 */ /* 0x000fe20007ffe0ff */
[----:B------:R-:W-:-:S04]  /*0470*/  IMAD R23, R3, UR5, R22 ;  /* 0x0000000503177c24 */ /* 0x000fc8000f8e0216 */
[----:B------:R-:W-:-:S07]  /*0480*/  IMAD.IADD R3, R17, 0x1, R23 ;  /* 0x0000000111037824 */ /* 0x000fce00078e0217 */
.L_x_754:
[C---:B------:R-:W-:Y:S01]  /*0490*/  IMAD R22, R20.reuse, UR14, RZ ;  /* 0x0000000e14167c24 */ /* 0x040fe2000f8e02ff */
[----:B------:R-:W-:Y:S01]  /*04a0*/  MOV R23, R3 ;  /* 0x0000000300177202 */ /* 0x000fe20000000f00 */
[----:B------:R-:W-:Y:S02]  /*04b0*/  IMAD R20, R20, UR18, RZ ;  /* 0x0000001214147c24 */ /* 0x000fe4000f8e02ff */
[----:B------:R-:W-:Y:S02]  /*04c0*/  IMAD R25, R21, UR15, R22 ;  /* 0x0000000f15197c24 */ /* 0x000fe4000f8e0216 */
[----:B------:R-:W-:-:S04]  /*04d0*/  IMAD.MOV.U32 R22, RZ, RZ, R16 ;  /* 0x000000ffff167224 */ /* 0x000fc800078e0010 */
[----:B------:R-:W-:Y:S01]  /*04e0*/  IMAD.WIDE.U32 R22, R21, UR14, R22 ;  /* 0x0000000e15167c25 */ /* 0x000fe2000f8e0016 */
[----:B------:R-:W-:-:S03]  /*04f0*/  MOV R28, R18 ;  /* 0x00000012001c7202 */ /* 0x000fc60000000f00 */
[----:B------:R-:W-:Y:S01]  /*0500*/  IMAD.IADD R23, R23, 0x1, R25 ;  /* 0x0000000117177824 */ /* 0x000fe200078e0219 */
[----:B------:R-:W-:-:S04]  /*0510*/  LEA R24, P0, R22, UR16, 0x2 ;  /* 0x0000001016187c11 */ /* 0x000fc8000f8010ff */
[----:B------:R-:W-:Y:S01]  /*0520*/  LEA.HI.X R25, R22, UR17, R23, 0x2, P0 ;  /* 0x0000001116197c11 */ /* 0x000fe200080f1417 */
[C---:B------:R-:W-:Y:S02]  /*0530*/  IMAD R23, R21.reuse, UR19, R20 ;  /* 0x0000001315177c24 */ /* 0x040fe4000f8e0214 */
[----:B------:R-:W-:-:S03]  /*0540*/  IMAD.WIDE.U32 R20, R21, UR18, R28 ;  /* 0x0000001215147c25 */ /* 0x000fc6000f8e001c */
[----:B------:R-:W2:Y:S01]  /*0550*/  LDG.E R25, desc[UR10][R24.64] ;  /* 0x0000000a18197981 */ /* 0x000ea2000c1e1900 */
[----:B------:R-:W-:Y:S01]  /*0560*/  IMAD.IADD R21, R21, 0x1, R23 ;  /* 0x0000000115157824 */ /* 0x000fe200078e0217 */
[----:B------:R-:W-:-:S04]  /*0570*/  LEA R22, P0, R20, UR20, 0x2 ;  /* 0x0000001414167c11 */ /* 0x000fc8000f8010ff */
[----:B------:R-:W-:-:S06]  /*0580*/  LEA.HI.X R23, R20, UR21, R21, 0x2, P0 ;  /* 0x0000001514177c11 */ /* 0x000fcc00080f1415 */
[----:B------:R-:W3:Y:S01]  /*0590*/  LDG.E R23, desc[UR10][R22.64] ;  /* 0x0000000a16177981 */ /* 0x000ee2000c1e1900 */
[----:B----4-:R-:W-:-:S04]  /*05a0*/  IADD3 R21, R6, R27, RZ ;  /* 0x0000001b06157210 */ /* 0x010fc80007ffe0ff */
[----:B------:R-:W-:Y:S02]  /*05b0*/  ISETP.GE.U32.AND P0, PT, R21, R14, PT ;  /* 0x0000000e1500720c */ /* 0x000fe40003f06070 */
[----:B------:R-:W-:-:S04]  /*05c0*/  SHF.R.S32.HI R20, RZ, 0x1f, R21 ;  /* 0x0000001fff147819 */ /* 0x000fc80000011415 */
[----:B------:R-:W-:Y:S01]  /*05d0*/  ISETP.GE.AND.EX P0, PT, R20, R15, PT, P0 ;  /* 0x0000000f1400720c */ /* 0x000fe20003f06300 */
[----:B--2---:R-:W-:Y:S01]  /*05e0*/  FADD.FTZ R26, R25, R26 ;  /* 0x0000001a191a7221 */ /* 0x004fe20000010000 */
[----:B---3-5:R-:W-:-:S04]  /*05f0*/  FADD.FTZ R27, -R4, R23 ;  /* 0x00000017041b7221 */ /* 0x028fc80000010100 */
[----:B------:R-:W-:Y:S01]  /*0600*/  FFMA.FTZ R2, R27, R25, R2 ;  /* 0x000000191b027223 */ /* 0x000fe20000010002 */
[----:B------:R-:W-:-:S06]  /*0610*/  IMAD.MOV.U32 R27, RZ, RZ, R21 ;  /* 0x000000ffff1b7224 */ /* 0x000fcc00078e0015 */
[----:B------:R-:W-:Y:S05]  /*0620*/  @!P0 BRA `(.L_x_754) ;  /* 0xfffffffc00988947 */ /* 0x000fea000383ffff */
.L_x_753:
[----:B------:R-:W-:Y:S05]  /*0630*/  BSYNC B1 ;  /* 0x0000000000017941 */ /* 0x000fea0003800000 */
.L_x_752:
[----:B------:R-:W-:Y:S01]  /*0640*/  IADD3 R3, R5, R8, RZ ;  /* 0x0000000805037210 */ /* 0x000fe20007ffe0ff */
[----:B------:R-:W-:-:S03]  /*0650*/  ULDC.64 UR4, c[0x0][0x250] ;  /* 0x0000940000047ab9 */ /* 0x000fc60000000a00 */
[----:B------:R-:W-:Y:S01]  /*0660*/  ISETP.GE.U32.AND P0, PT, R3, UR4, PT ;  /* 0x0000000403007c0c */ /* 0x000fe2000bf06070 */
[--C-:B------:R-:W-:Y:S01]  /*0670*/  IMAD.MOV.U32 R8, RZ, RZ, R3.reuse ;  /* 0x000000ffff087224 */ /* 0x100fe200078e0003 */
[----:B------:R-:W-:-:S04]  /*0680*/  SHF.R.S32.HI R18, RZ, 0x1f, R3 ;  /* 0x0000001fff127819 */ /* 0x000fc80000011403 */
[----:B------:R-:W-:-:S13]  /*0690*/  ISETP.GE.AND.EX P0, PT, R18, UR5, PT, P0 ;  /* 0x0000000512007c0c */ /* 0x000fda000bf06300 */
[----:B------:R-:W-:Y:S05]  /*06a0*/  @!P0 BRA `(.L_x_755) ;  /* 0xfffffffc00208947 */ /* 0x000fea000383ffff */
.L_x_751:
[----:B------:R-:W-:Y:S05]  /*06b0*/  BSYNC B0 ;  /* 0x0000000000007941 */ /* 0x000fea0003800000 */
.L_x_750:
[----:B------:R-:W4:Y:S01]  /*06c0*/  SHFL.DOWN PT, R3, R26, 0x10, 0x1f ;  /* 0x0a001f001a037f89 */ /* 0x000f2200000e0000 */
[----:B------:R-:W-:Y:S01]  /*06d0*/  ULDC UR4, c[0x0][0x0] ;  /* 0x0000000000047ab9 */ /* 0x000fe20000000800 */
[----:B------:R-:W-:Y:S02]  /*06e0*/  ULDC UR5, c[0x0][0x4] ;  /* 0x0000010000057ab9 */ /* 0x000fe40000000800 */
[----:B------:R-:W0:Y:S01]  /*06f0*/  SHFL.DOWN PT, R5, R2, 0x10, 0x1f ;  /* 0x0a001f0002057f89 */ /* 0x000e2200000e0000 */
[----:B-----5:R-:W1:Y:S01]  /*0700*/  S2R R4, SR_TID.X ;  /* 0x0000000000047919 */ /* 0x020e620000002100 */
[----:B------:R-:W-:Y:S01]  /*0710*/  BAR.SYNC.DEFER_BLOCKING 0x0 ;  /* 0x0000000000007b1d */ /* 0x000fe20000010000 */
[----:B----4-:R-:W-:-:S05]  /*0720*/  FADD.FTZ R6, R3, R26 ;  /* 0x0000001a03067221 */ /* 0x010fca0000010000 */
[----:B------:R-:W1:Y:S01]  /*0730*/  S2R R3, SR_TID.Y ;  /* 0x0000000000037919 */ /* 0x000e620000002200 */
[----:B0-----:R-:W-:Y:S01]  /*0740*/  FADD.FTZ R5, R5, R2 ;  /* 0x0000000205057221 */ /* 0x001fe20000010000 */
[----:B------:R-:W0:Y:S04]  /*0750*/  SHFL.DOWN PT, R7, R6, 0x8, 0x1f ;  /* 0x09001f0006077f89 */ /* 0x000e2800000e0000 */
[----:B------:R-:W2:Y:S01]  /*0760*/  SHFL.DOWN PT, R8, R5, 0x8, 0x1f ;  /* 0x09001f0005087f89 */ /* 0x000ea200000e0000 */
[----:B0-----:R-:W-:Y:S01]  /*0770*/  FADD.FTZ R7, R6, R7 ;  /* 0x0000000706077221 */ /* 0x001fe20000010000 */
[----:B--2---:R-:W-:-:S04]  /*0780*/  FADD.FTZ R8, R5, R8 ;  /* 0x0000000805087221 */ /* 0x004fc80000010000 */
[----:B------:R-:W0:Y:S01]  /*0790*/  SHFL.DOWN PT, R10, R7, 0x4, 0x1f ;  /* 0x08801f00070a7f89 */ /* 0x000e2200000e0000 */
[----:B-1----:R-:W-:Y:S01]  /*07a0*/  IMAD R2, R3, UR4, R4 ;  /* 0x0000000403027c24 */ /* 0x002fe2000f8e0204 */
[----:B------:R-:W-:Y:S02]  /*07b0*/  UIMAD UR4, UR4, UR5, URZ ;  /* 0x00000005040472a4 */ /* 0x000fe4000f8e023f */
[----:B------:R-:W1:Y:S02]  /*07c0*/  SHFL.DOWN PT, R9, R8, 0x4, 0x1f ;  /* 0x08801f0008097f89 */ /* 0x000e6400000e0000 */
[----:B------:R-:W-:Y:S01]  /*07d0*/  SHF.R.S32.HI R11, RZ, 0x1f, R2 ;  /* 0x0000001fff0b7819 */ /* 0x000fe20000011402 */
[----:B------:R-:W-:-:S03]  /*07e0*/  USHF.R.U32.HI UR4, URZ, 0x5, UR4 ;  /* 0x000000053f047899 */ /* 0x000fc60008011604 */
[----:B------:R-:W-:-:S03]  /*07f0*/  LEA.HI R11, R11, R2, RZ, 0x5 ;  /* 0x000000020b0b7211 */ /* 0x000fc600078f28ff */
[----:B------:R-:W-:Y:S02]  /*0800*/  ISETP.GE.AND P1, PT, R2, UR4, PT ;  /* 0x0000000402007c0c */ /* 0x000fe4000bf26270 */
[----:B------:R-:W-:Y:S01]  /*0810*/  LOP3.LUT R5, R11, 0xffffffe0, RZ, 0xc0, !PT ;  /* 0xffffffe00b057812 */ /* 0x000fe200078ec0ff */
[----:B0-----:R-:W-:-:S03]  /*0820*/  FADD.FTZ R10, R7, R10 ;  /* 0x0000000a070a7221 */ /* 0x001fc60000010000 */
[----:B------:R-:W-:-:S07]  /*0830*/  IADD3 R7, R2, -R5, RZ ;  /* 0x8000000502077210 */ /* 0x000fce0007ffe0ff */
[----:B------:R-:W0:Y:S01]  /*0840*/  @!P1 S2R R17, SR_CgaCtaId ;  /* 0x0000000000119919 */ /* 0x000e220000008800 */
[----:B------:R-:W-:Y:S02]  /*0850*/  VIADD R2, R2, 0x1f ;  /* 0x0000001f02027836 */ /* 0x000fe40000000000 */
[----:B-1----:R-:W-:Y:S01]  /*0860*/  FADD.FTZ R9, R8, R9 ;  /* 0x0000000908097221 */ /* 0x002fe20000010000 */
[----:B------:R-:W-:Y:S01]  /*0870*/  ISETP.NE.AND P0, PT, R7, RZ, PT ;  /* 0x000000ff0700720c */ /* 0x000fe20003f05270 */
[----:B------:R-:W1:Y:S04]  /*0880*/  SHFL.DOWN PT, R5, R10, 0x2, 0x1f ;  /* 0x08401f000a057f89 */ /* 0x000e6800000e0000 */
[----:B------:R-:W2:Y:S08]  /*0890*/  SHFL.DOWN PT, R6, R9, 0x2, 0x1f ;  /* 0x08401f0009067f89 */ /* 0x000eb000000e0000 */
[----:B------:R-:W3:Y:S01]  /*08a0*/  @!P0 S2R R8, SR_CgaCtaId ;  /* 0x0000000000088919 */ /* 0x000ee20000008800 */
[----:B------:R-:W-:Y:S01]  /*08b0*/  @!P0 SHF.R.S32.HI R11, RZ, 0x5, R11 ;  /* 0x00000005ff0b8819 */ /* 0x000fe2000001140b */
[----:B-1----:R-:W-:Y:S01]  /*08c0*/  FADD.FTZ R12, R10, R5 ;  /* 0x000000050a0c7221 */ /* 0x002fe20000010000 */
[----:B------:R-:W-:Y:S01]  /*08d0*/  @!P0 MOV R5, 0x400 ;  /* 0x0000040000058802 */ /* 0x000fe20000000f00 */
[----:B--2---:R-:W-:-:S03]  /*08e0*/  FADD.FTZ R13, R9, R6 ;  /* 0x00000006090d7221 */ /* 0x004fc60000010000 */
[----:B------:R-:W1:Y:S01]  /*08f0*/  SHFL.DOWN PT, R15, R12, 0x1, 0x1f ;  /* 0x08201f000c0f7f89 */ /* 0x000e6200000e0000 */
[----:B------:R-:W-:-:S03]  /*0900*/  @!P1 MOV R6, 0x400 ;  /* 0x0000040000069802 */ /* 0x000fc60000000f00 */
[----:B------:R-:W2:Y:S01]  /*0910*/  SHFL.DOWN PT, R14, R13, 0x1, 0x1f ;  /* 0x08201f000d0e7f89 */ /* 0x000ea200000e0000 */
[----:B0-----:R-:W-:Y:S02]  /*0920*/  @!P1 LEA R10, R17, R6, 0x18 ;  /* 0x00000006110a9211 */ /* 0x001fe400078ec0ff */
[----:B---3--:R-:W-:-:S03]  /*0930*/  @!P0 LEA R6, R8, R5, 0x18 ;  /* 0x0000000508068211 */ /* 0x008fc600078ec0ff */
[----:B------:R-:W-:Y:S01]  /*0940*/  @!P1 IMAD R5, R7, 0x8, R10 ;  /* 0x0000000807059824 */ /* 0x000fe200078e020a */
[----:B------:R-:W-:Y:S02]  /*0950*/  @!P0 LEA R11, R11, R6, 0x3 ;  /* 0x000000060b0b8211 */ /* 0x000fe400078e18ff */
[----:B------:R-:W-:Y:S01]  /*0960*/  CS2R R6, SRZ ;  /* 0x0000000000067805 */ /* 0x000fe2000001ff00 */
[----:B-1----:R-:W-:Y:S01]  /*0970*/  @!P0 FADD.FTZ R8, R12, R15 ;  /* 0x0000000f0c088221 */ /* 0x002fe20000010000 */
[----:B--2---:R-:W-:-:S05]  /*0980*/  @!P0 FADD.FTZ R9, R13, R14 ;  /* 0x0000000e0d098221 */ /* 0x004fca0000010000 */
        /* <DEDUP_REMOVED lines=9> */
[----:B0-----:R-:W-:Y:S01]  /*0a20*/  FADD.FTZ R5, R6, R5 ;  /* 0x0000000506057221 */ /* 0x001fe20000010000 */
[----:B-1----:R-:W-:-:S04]  /*0a30*/  FADD.FTZ R2, R7, R2 ;  /* 0x0000000207027221 */ /* 0x002fc80000010000 */
[----:B------:R-:W0:Y:S04]  /*0a40*/  SHFL.DOWN PT, R8, R5, 0x8, 0x1f ;  /* 0x09001f0005087f89 */ /* 0x000e2800000e0000 */
        /* <DEDUP_REMOVED lines=11> */
[----:B------:R0:W1:Y:S04]  /*0b00*/  SHFL.DOWN PT, R5, R6, 0x1, 0x1f ;  /* 0x08201f0006057f89 */ /* 0x00006800000e0000 */
[----:B------:R0:W2:Y:S02]  /*0b10*/  SHFL.DOWN PT, R2, R7, 0x1, 0x1f ;  /* 0x08201f0007027f89 */ /* 0x0000a400000e0000 */
.L_x_771:
[----:B01----:R-:W-:Y:S01]  /*0b20*/  FADD.FTZ R6, R6, R5 ;  /* 0x0000000506067221 */ /* 0x003fe20000010000 */
[----:B--2---:R-:W-:-:S07]  /*0b30*/  FADD.FTZ R7, R7, R2 ;  /* 0x0000000207077221 */ /* 0x004fce0000010000 */
.L_x_756:
        /* <DEDUP_REMOVED lines=9> */
[----:B------:R-:W1:Y:S01]  /*0bd0*/  LDC.64 R2, c[0x0][0x2e8] ;  /* 0x0000ba00ff027b82 */ /* 0x000e620000000a00 */
[----:B0-----:R-:W0:Y:S07]  /*0be0*/  LDS.64 R4, [R5] ;  /* 0x0000000005047984 */ /* 0x001e2e0000000a00 */
[----:B------:R-:W2:Y:S08]  /*0bf0*/  LDC.64 R6, c[0x0][0x300] ;  /* 0x0000c000ff067b82 */ /* 0x000eb00000000a00 */
[----:B------:R-:W3:Y:S08]  /*0c00*/  LDC.64 R8, c[0x0][0x2b8] ;  /* 0x0000ae00ff087b82 */ /* 0x000ef00000000a00 */
[----:B------:R-:W4:Y:S01]  /*0c10*/  LDC.64 R10, c[0x0][0x2d0] ;  /* 0x0000b400ff0a7b82 */ /* 0x000f220000000a00 */
[----:B-1----:R-:W-:-:S04]  /*0c20*/  ISETP.GE.U32.AND P2, PT, R2, 0x1, PT ;  /* 0x000000010200780c */ /* 0x002fc80003f46070 */
[----:B------:R-:W-:Y:S02]  /*0c30*/  ISETP.GE.AND.EX P2, PT, R3, RZ, PT, P2 ;  /* 0x000000ff0300720c */ /* 0x000fe40003f46320 */
[----:B--2---:R-:W-:-:S04]  /*0c40*/  ISETP.GE.U32.AND P0, PT, R6, 0x1, PT ;  /* 0x000000010600780c */ /* 0x004fc80003f06070 */
[----:B------:R-:W-:Y:S02]  /*0c50*/  ISETP.GE.AND.EX P0, PT, R7, RZ, PT, P0 ;  /* 0x000000ff0700720c */ /* 0x000fe40003f06300 */
[----:B---3--:R-:W-:-:S04]  /*0c60*/  ISETP.GE.U32.AND P3, PT, R8, 0x1, PT ;  /* 0x000000010800780c */ /* 0x008fc80003f66070 */
[----:B------:R-:W-:Y:S02]  /*0c70*/  ISETP.GE.AND.EX P3, PT, R9, RZ, PT, P3 ;  /* 0x000000ff0900720c */ /* 0x000fe40003f66330 */
[----:B----4-:R-:W-:-:S04]  /*0c80*/  ISETP.GE.U32.AND P1, PT, R10, 0x1, PT ;  /* 0x000000010a00780c */ /* 0x010fc80003f26070 */
[----:B------:R-:W-:Y:S01]  /*0c90*/  ISETP.GE.AND.EX P1, PT, R11, RZ, PT, P1 ;  /* 0x000000ff0b00720c */ /* 0x000fe20003f26310 */
[----:B0-----:R-:W-:-:S12]  /*0ca0*/  @!P2 BRA `(.L_x_758) ;  /* 0x000000000028a947 */ /* 0x001fd80003800000 */
        /* <DEDUP_REMOVED lines=8> */
[----:B------:R-:W-:-:S05]  /*0d30*/  IMAD.U32 R3, RZ, RZ, UR4 ;  /* 0x00000004ff037e24 */ /* 0x000fca000f8e00ff */
[----:B------:R0:W-:Y:S02]  /*0d40*/  STG.E desc[UR10][R2.64], R7 ;  /* 0x0000000702007986 */ /* 0x0001e4000c10190a */
.L_x_758:
        /* <DEDUP_REMOVED lines=10> */
.L_x_759:
        /* <DEDUP_REMOVED lines=10> */
.L_x_760:
        /* <DEDUP_REMOVED lines=11> */
.L_x_757:
[----:B------:R-:W-:Y:S01]  /*0f40*/  HFMA2.MMA R14, -RZ, RZ, 0, 9.5367431640625e-07 ;  /* 0x00000010ff0e7435 */ /* 0x000fe200000001ff */
[----:B-1----:R-:W-:Y:S01]  /*0f50*/  IMAD.MOV.U32 R15, RZ, RZ, R6 ;  /* 0x000000ffff0f7224 */ /* 0x002fe200078e0006 */
[----:B------:R-:W-:Y:S01]  /*0f60*/  MOV R17, 0x1f ;  /* 0x0000001f00117802 */ /* 0x000fe20000000f00 */
[----:B------:R-:W-:-:S08]  /*0f70*/  IMAD.MOV.U32 R12, RZ, RZ, -0x1 ;  /* 0xffffffffff0c7424 */ /* 0x000fd000078e00ff */
[----:B------:R-:W-:Y:S05]  /*0f80*/  WARPSYNC.COLLECTIVE R12, `(.L_x_761) ;  /* 0x000000000c087348 */ /* 0x000fea0003c00000 */
[----:B------:R0:W1:Y:S02]  /*0f90*/  SHFL.DOWN P0, R13, R15, R14, R17 ;  /* 0x0800000e0f0d7389 */ /* 0x0000640000000011 */
[----:B01----:R-:W-:Y:S01]  /*0fa0*/  ENDCOLLECTIVE ;  /* 0x000000000000791b */ /* 0x003fe20003800000 */
.L_x_761:
[----:B------:R-:W-:Y:S02]  /*0fb0*/  MOV R15, R7 ;  /* 0x00000007000f7202 */ /* 0x000fe40000000f00 */
[----:B------:R-:W-:-:S07]  /*0fc0*/  MOV R5, R13 ;  /* 0x0000000d00057202 */ /* 0x000fce0000000f00 */
[----:B------:R-:W-:Y:S05]  /*0fd0*/  WARPSYNC.COLLECTIVE R12, `(.L_x_762) ;  /* 0x000000000c087348 */ /* 0x000fea0003c00000 */
[----:B------:R0:W1:Y:S02]  /*0fe0*/  SHFL.DOWN P0, R13, R15, R14, R17 ;  /* 0x0800000e0f0d7389 */ /* 0x0000640000000011 */
[----:B01----:R-:W-:Y:S01]  /*0ff0*/  ENDCOLLECTIVE ;  /* 0x000000000000791b */ /* 0x003fe20003800000 */
.L_x_762:
[----:B------:R-:W-:Y:S01]  /*1000*/  FADD.FTZ R5, R6, R5 ;  /* 0x0000000506057221 */ /* 0x000fe20000010000 */
[----:B------:R-:W-:-:S04]  /*1010*/  HFMA2.MMA R14, -RZ, RZ, 0, 4.76837158203125e-07 ;  /* 0x00000008ff0e7435 */ /* 0x000fc800000001ff */
[----:B------:R-:W-:Y:S01]  /*1020*/  MOV R15, R5 ;  /* 0x00000005000f7202 */ /* 0x000fe20000000f00 */
[----:B------:R-:W-:-:S07]  /*1030*/  IMAD.MOV.U32 R2, RZ, RZ, R13 ;  /* 0x000000ffff027224 */ /* 0x000fce00078e000d */
[----:B------:R-:W-:Y:S05]  /*1040*/  WARPSYNC.COLLECTIVE R12, `(.L_x_763) ;  /* 0x000000000c087348 */ /* 0x000fea0003c00000 */
[----:B------:R0:W1:Y:S02]  /*1050*/  SHFL.DOWN P0, R13, R15, R14, R17 ;  /* 0x0800000e0f0d7389 */ /* 0x0000640000000011 */
[----:B01----:R-:W-:Y:S01]  /*1060*/  ENDCOLLECTIVE ;  /* 0x000000000000791b */ /* 0x003fe20003800000 */
.L_x_763:
[----:B------:R-:W-:-:S05]  /*1070*/  FADD.FTZ R2, R7, R2 ;  /* 0x0000000207027221 */ /* 0x000fca0000010000 */
[----:B------:R-:W-:Y:S01]  /*1080*/  MOV R15, R2 ;  /* 0x00000002000f7202 */ /* 0x000fe20000000f00 */
[----:B------:R-:W-:-:S07]  /*1090*/  IMAD.MOV.U32 R8, RZ, RZ, R13 ;  /* 0x000000ffff087224 */ /* 0x000fce00078e000d */
[----:B------:R-:W-:Y:S05]  /*10a0*/  WARPSYNC.COLLECTIVE R12, `(.L_x_764) ;  /* 0x000000000c087348 */ /* 0x000fea0003c00000 */
[----:B------:R0:W1:Y:S02]  /*10b0*/  SHFL.DOWN P0, R13, R15, R14, R17 ;  /* 0x0800000e0f0d7389 */ /* 0x0000640000000011 */
[----:B01----:R-:W-:Y:S01]  /*10c0*/  ENDCOLLECTIVE ;  /* 0x000000000000791b */ /* 0x003fe20003800000 */
.L_x_764:
[----:B------:R-:W-:Y:S01]  /*10d0*/  FADD.FTZ R8, R5, R8 ;  /* 0x0000000805087221 */ /* 0x000fe20000010000 */
[----:B------:R-:W-:-:S03]  /*10e0*/  HFMA2.MMA R14, -RZ, RZ, 0, 2.384185791015625e-07 ;  /* 0x00000004ff0e7435 */ /* 0x000fc600000001ff */
[----:B------:R-:W-:Y:S01]  /*10f0*/  IMAD.MOV.U32 R15, RZ, RZ, R8 ;  /* 0x000000ffff0f7224 */ /* 0x000fe200078e0008 */
[----:B------:R-:W-:-:S07]  /*1100*/  MOV R9, R13 ;  /* 0x0000000d00097202 */ /* 0x000fce0000000f00 */
[----:B------:R-:W-:Y:S05]  /*1110*/  WARPSYNC.COLLECTIVE R12, `(.L_x_765) ;  /* 0x000000000c087348 */ /* 0x000fea0003c00000 */
[----:B------:R0:W1:Y:S02]  /*1120*/  SHFL.DOWN P0, R13, R15, R14, R17 ;  /* 0x0800000e0f0d7389 */ /* 0x0000640000000011 */
[----:B01----:R-:W-:Y:S01]  /*1130*/  ENDCOLLECTIVE ;  /* 0x000000000000791b */ /* 0x003fe20003800000 */
.L_x_765:
[----:B------:R-:W-:-:S04]  /*1140*/  FADD.FTZ R9, R2, R9 ;  /* 0x0000000902097221 */ /* 0x000fc80000010000 */
[----:B------:R-:W-:Y:S01]  /*1150*/  IMAD.MOV.U32 R15, RZ, RZ, R9 ;  /* 0x000000ffff0f7224 */ /* 0x000fe200078e0009 */
[----:B------:R-:W-:-:S07]  /*1160*/  MOV R11, R13 ;  /* 0x0000000d000b7202 */ /* 0x000fce0000000f00 */
[----:B------:R-:W-:Y:S05]  /*1170*/  WARPSYNC.COLLECTIVE R12, `(.L_x_766) ;  /* 0x000000000c087348 */ /* 0x000fea0003c00000 */
[----:B------:R0:W1:Y:S02]  /*1180*/  SHFL.DOWN P0, R13, R15, R14, R17 ;  /* 0x0800000e0f0d7389 */ /* 0x0000640000000011 */
[----:B01----:R-:W-:Y:S01]  /*1190*/  ENDCOLLECTIVE ;  /* 0x000000000000791b */ /* 0x003fe20003800000 */
.L_x_766:
[----:B------:R-:W-:-:S05]  /*11a0*/  FADD.FTZ R11, R8, R11 ;  /* 0x0000000b080b7221 */ /* 0x000fca0000010000 */
[----:B------:R-:W-:Y:S01]  /*11b0*/  MOV R15, R11 ;  /* 0x0000000b000f7202 */ /* 0x000fe20000000f00 */
[----:B------:R-:W-:Y:S01]  /*11c0*/  IMAD.MOV.U32 R14, RZ, RZ, 0x2 ;  /* 0x00000002ff0e7424 */ /* 0x000fe200078e00ff */
[----:B------:R-:W-:-:S07]  /*11d0*/  MOV R10, R13 ;  /* 0x0000000d000a7202 */ /* 0x000fce0000000f00 */
[----:B------:R-:W-:Y:S05]  /*11e0*/  WARPSYNC.COLLECTIVE R12, `(.L_x_767) ;  /* 0x000000000c087348 */ /* 0x000fea0003c00000 */
[----:B------:R0:W1:Y:S02]  /*11f0*/  SHFL.DOWN P0, R13, R15, R14, R17 ;  /* 0x0800000e0f0d7389 */ /* 0x0000640000000011 */
[----:B01----:R-:W-:Y:S01]  /*1200*/  ENDCOLLECTIVE ;  /* 0x000000000000791b */ /* 0x003fe20003800000 */
.L_x_767:
[----:B------:R-:W-:-:S05]  /*1210*/  FADD.FTZ R10, R9, R10 ;  /* 0x0000000a090a7221 */ /* 0x000fca0000010000 */
[----:B------:R-:W-:Y:S02]  /*1220*/  MOV R15, R10 ;  /* 0x0000000a000f7202 */ /* 0x000fe40000000f00 */
[----:B------:R-:W-:-:S07]  /*1230*/  MOV R6, R13 ;  /* 0x0000000d00067202 */ /* 0x000fce0000000f00 */
[----:B------:R-:W-:Y:S05]  /*1240*/  WARPSYNC.COLLECTIVE R12, `(.L_x_768) ;  /* 0x000000000c087348 */ /* 0x000fea0003c00000 */
[----:B------:R0:W1:Y:S02]  /*1250*/  SHFL.DOWN P0, R13, R15, R14, R17 ;  /* 0x0800000e0f0d7389 */ /* 0x0000640000000011 */
[----:B01----:R-:W-:Y:S01]  /*1260*/  ENDCOLLECTIVE ;  /* 0x000000000000791b */ /* 0x003fe20003800000 */
.L_x_768:
[----:B------:R-:W-:Y:S01]  /*1270*/  FADD.FTZ R6, R11, R6 ;  /* 0x000000060b067221 */ /* 0x000fe20000010000 */
[----:B------:R-:W-:-:S04]  /*1280*/  HFMA2.MMA R14, -RZ, RZ, 0, 5.9604644775390625e-08 ;  /* 0x00000001ff0e7435 */ /* 0x000fc800000001ff */
[----:B------:R-:W-:Y:S01]  /*1290*/  MOV R15, R6 ;  /* 0x00000006000f7202 */ /* 0x000fe20000000f00 */
[----:B------:R-:W-:-:S07]  /*12a0*/  IMAD.MOV.U32 R7, RZ, RZ, R13 ;  /* 0x000000ffff077224 */ /* 0x000fce00078e000d */
[----:B------:R-:W-:Y:S05]  /*12b0*/  WARPSYNC.COLLECTIVE R12, `(.L_x_769) ;  /* 0x000000000c087348 */ /* 0x000fea0003c00000 */
[----:B------:R0:W1:Y:S02]  /*12c0*/  SHFL.DOWN P0, R13, R15, R14, R17 ;  /* 0x0800000e0f0d7389 */ /* 0x0000640000000011 */
[----:B01----:R-:W-:Y:S01]  /*12d0*/  ENDCOLLECTIVE ;  /* 0x000000000000791b */ /* 0x003fe20003800000 */
.L_x_769:
[----:B------:R-:W-:-:S05]  /*12e0*/  FADD.FTZ R7, R10, R7 ;  /* 0x000000070a077221 */ /* 0x000fca0000010000 */
[----:B------:R-:W-:Y:S01]  /*12f0*/  MOV R15, R7 ;  /* 0x00000007000f7202 */ /* 0x000fe20000000f00 */
[----:B------:R-:W-:-:S07]  /*1300*/  IMAD.MOV.U32 R5, RZ, RZ, R13 ;  /* 0x000000ffff057224 */ /* 0x000fce00078e000d */
[----:B------:R-:W-:Y:S05]  /*1310*/  WARPSYNC.COLLECTIVE R12, `(.L_x_770) ;  /* 0x000000000c087348 */ /* 0x000fea0003c00000 */
[----:B------:R0:W1:Y:S02]  /*1320*/  SHFL.DOWN P0, R13, R15, R14, R17 ;  /* 0x0800000e0f0d7389 */ /* 0x0000640000000011 */
[----:B01----:R-:W-:Y:S01]  /*1330*/  ENDCOLLECTIVE ;  /* 0x000000000000791b */ /* 0x003fe20003800000 */
.L_x_770:
[----:B------:R-:W-:Y:S01]  /*1340*/  MOV R2, R13 ;  /* 0x0000000d00027202 */ /* 0x000fe20000000f00 */
[----:B------:R-:W-:Y:S06]  /*1350*/  BRA `(.L_x_771) ;  /* 0xfffffff400f07947 */ /* 0x000fec000383ffff */
.L_x_772:
        /* <DEDUP_REMOVED lines=10> */
.L_x_28296:


//--------------------- .text._ZN2at6native33batch_norm_backward_reduce_kernelIfffiEEvNS_27GenericPackedTensorAccessorIT_Lm3ENS_16DefaultPtrTraitsET2_EES6_NS2_IT1_Lm1ES4_S5_EES8_S8_S8_NS2_IT0_Lm1ES4_S5_EESA_ --------------------------
	.section	.text._ZN2at6native33batch_norm_backward_reduce_kernelIfffiEEvNS_27GenericPackedTensorAccessorIT_Lm3ENS_16DefaultPtrTraitsET2_EES6_NS2_IT1_Lm1ES4_S5_EES8_S8_S8_NS2_IT0_Lm1ES4_S5_EESA_,"ax",@progbits
	.align	128
        .global         _ZN2at6native33batch_norm_backward_reduce_kernelIfffiEEvNS_27GenericPackedTensorAccessorIT_Lm3ENS_16DefaultPtrTraitsET2_EES6_NS2_IT1_Lm1ES4_S5_EES8_S8_S8_NS2_IT0_Lm1ES4_S5_EESA_
        .type           _ZN2at6native33batch_norm_backward_reduce_kernelIfffiEEvNS_27GenericPackedTensorAccessorIT_Lm3ENS_16DefaultPtrTraitsET2_EES6_NS2_IT1_Lm1ES4_S5_EES8_S8_S8_NS2_IT0_Lm1ES4_S5_EESA_,@function
        .size           _ZN2at6native33batch_norm_backward_reduce_kernelIfffiEEvNS_27GenericPackedTensorAccessorIT_Lm3ENS_16DefaultPtrTraitsET2_EES6_NS2_IT1_Lm1ES4_S5_EES8_S8_S8_NS2_IT0_Lm1ES4_S5_EESA_,(.L_x_28297 - _ZN2at6native33batch_norm_backward_reduce_kernelIfffiEEvNS_27GenericPackedTensorAccessorIT_Lm3ENS_16DefaultPtrTraitsET2_EES6_NS2_IT1_Lm1ES4_S5_EES8_S8_S8_NS2_IT0_Lm1ES4_S5_EESA_)
        .other          _ZN2at6native33batch_norm_backward_reduce_kernelIfffiEEvNS_27GenericPackedTensorAccessorIT_Lm3ENS_16DefaultPtrTraitsET2_EES6_NS2_IT1_Lm1ES4_S5_EES8_S8_S8_NS2_IT0_Lm1ES4_S5_EESA_,@"STO_CUDA_ENTRY STV_DEFAULT"
_ZN2at6native33batch_norm_backward_reduce_kernelIfffiEEvNS_27GenericPackedTensorAccessorIT_Lm3ENS_16DefaultPtrTraitsET2_EES6_NS2_IT1_Lm1ES4_S5_EES8_S8_S8_NS2_IT0_Lm1ES4_S5_EESA_:
.text._ZN2at6native33batch_norm_backward_reduce_kernelIfffiEEvNS_27GenericPackedTensorAccessorIT_Lm3ENS_16DefaultPtrTraitsET2_EES6_NS2_IT1_Lm1ES4_S5_EES8_S8_S8_NS2_IT0_Lm1ES4_S5_EESA_:
        /* <DEDUP_REMOVED lines=28> */
[----:B------:R-:W-:Y:S01]  /*01c0*/  IMAD.MOV.U32 R7, RZ, RZ, RZ ;  /* 0x000000ffff077224 */ /* 0x000fe200078e00ff */
[----:B------:R-:W-:Y:S01]  /*01d0*/  MOV R14, R6 ;  /* 0x00000006000e7202 */ /* 0x000fe20000000f00 */
[----:B------:R-:W-:Y:S02]  /*01e0*/  IMAD.MOV.U32 R8, RZ, RZ, RZ ;  /* 0x000000ffff087224 */ /* 0x000fe400078e00ff */
[----:B---3--:R-:W-:-:S03]  /*01f0*/  IMAD R13, R13, UR8, RZ ;  /* 0x000000080d0d7c24 */ /* 0x008fc6000f8e02ff */
[----:B------:R-:W3:Y:S01]  /*0200*/  LDC R12, c[0x0][RZ] ;  /* 0x00000000ff0c7b82 */ /* 0x000ee20000000800 */
[----:B012---:R-:W-:-:S07]  /*0210*/  IMAD R15, R15, UR8, RZ ;  /* 0x000000080f0f7c24 */ /* 0x007fce000f8e02ff */
.L_x_778:
        /* <DEDUP_REMOVED lines=15> */
.L_x_777:
[C---:B------:R-:W-:Y:S02]  /*0310*/  IMAD R2, R19.reuse, UR12, RZ ;  /* 0x0000000c13027c24 */ /* 0x040fe4000f8e02ff */
[----:B------:R-:W-:-:S03]  /*0320*/  IMAD R3, R19, UR9, RZ ;  /* 0x0000000913037c24 */ /* 0x000fc6000f8e02ff */
[C---:B------:R-:W-:Y:S02]  /*0330*/  IADD3 R5, P1, R2.reuse, R18, RZ ;  /* 0x0000001202057210 */ /* 0x040fe40007f3e0ff */
[----:B------:R-:W-:Y:S02]  /*0340*/  IADD3 R23, P0, R3, R16, RZ ;  /* 0x0000001003177210 */ /* 0x000fe40007f1e0ff */
[----:B------:R-:W-:Y:S02]  /*0350*/  LEA.HI.X.SX32 R22, R2, R21, 0x1, P1 ;  /* 0x0000001502167211 */ /* 0x000fe400008f0eff */
[----:B------:R-:W-:Y:S02]  /*0360*/  LEA R2, P1, R5, UR14, 0x2 ;  /* 0x0000000e05027c11 */ /* 0x000fe4000f8210ff */
[----:B------:R-:W-:Y:S02]  /*0370*/  LEA.HI.X.SX32 R24, R3, R20, 0x1, P0 ;  /* 0x0000001403187211 */ /* 0x000fe400000f0eff */
[----:B------:R-:W-:-:S02]  /*0380*/  LEA R4, P0, R23, UR10, 0x2 ;  /* 0x0000000a17047c11 */ /* 0x000fc4000f8010ff */
[----:B------:R-:W-:Y:S02]  /*0390*/  LEA.HI.X R3, R5, UR15, R22, 0x2, P1 ;  /* 0x0000000f05037c11 */ /* 0x000fe400088f1416 */
[----:B------:R-:W-:-:S03]  /*03a0*/  LEA.HI.X R5, R23, UR11, R24, 0x2, P0 ;  /* 0x0000000b17057c11 */ /* 0x000fc600080f1418 */
[----:B------:R-:W2:Y:S04]  /*03b0*/  LDG.E R2, desc[UR6][R2.64] ;  /* 0x0000000602027981 */ /* 0x000ea8000c1e1900 */
[----:B------:R-:W4:Y:S01]  /*03c0*/  LDG.E R5, desc[UR6][R4.64] ;  /* 0x0000000604057981 */ /* 0x000f22000c1e1900 */
[----:B---3--:R-:W-:-:S05]  /*03d0*/  IMAD.IADD R19, R12, 0x1, R19 ;  /* 0x000000010c137824 */ /* 0x008fca00078e0213 */
[----:B------:R-:W-:Y:S01]  /*03e0*/  ISETP.GE.AND P0, PT, R19, R17, PT ;  /* 0x000000111300720c */ /* 0x000fe20003f06270 */
[----:B--2--5:R-:W-:Y:S01]  /*03f0*/  FADD.FTZ R22, -R9, R2 ;  /* 0x0000000209167221 */ /* 0x024fe20000010100 */
[----:B----4-:R-:W-:-:S03]  /*0400*/  FADD.FTZ R8, R5, R8 ;  /* 0x0000000805087221 */ /* 0x010fc60000010000 */
[----:B------:R-:W-:-:S08]  /*0410*/  FFMA.FTZ R7, R22, R5, R7 ;  /* 0x0000000516077223 */ /* 0x000fd00000010007 */
[----:B------:R-:W-:Y:S05]  /*0420*/  @!P0 BRA `(.L_x_777) ;  /* 0xfffffffc00b88947 */ /* 0x000fea000383ffff */
.L_x_776:
[----:B------:R-:W-:Y:S05]  /*0430*/  BSYNC B1 ;  /* 0x0000000000017941 */ /* 0x000fea0003800000 */
.L_x_775:
[----:B----4-:R-:W-:Y:S01]  /*0440*/  IADD3 R14, R11, R14, RZ ;  /* 0x0000000e0b0e7210 */ /* 0x010fe20007ffe0ff */
[----:B------:R-:W-:-:S03]  /*0450*/  ULDC UR4, c[0x0][0x238] ;  /* 0x00008e0000047ab9 */ /* 0x000fc60000000800 */
[----:B------:R-:W-:-:S13]  /*0460*/  ISETP.GE.AND P0, PT, R14, UR4, PT ;  /* 0x000000040e007c0c */ /* 0x000fda000bf06270 */
[----:B------:R-:W-:Y:S05]  /*0470*/  @!P0 BRA `(.L_x_778) ;  /* 0xfffffffc00688947 */ /* 0x000fea000383ffff */
.L_x_774:
[----:B------:R-:W-:Y:S05]  /*0480*/  BSYNC B0 ;  /* 0x0000000000007941 */ /* 0x000fea0003800000 */
.L_x_773:
[----:B------:R-:W0:Y:S01]  /*0490*/  SHFL.DOWN PT, R3, R8, 0x10, 0x1f ;  /* 0x0a001f0008037f89 */ /* 0x000e2200000e0000 */
[----:B------:R-:W-:Y:S01]  /*04a0*/  ULDC UR4, c[0x0][0x0] ;  /* 0x0000000000047ab9 */ /* 0x000fe20000000800 */
[----:B------:R-:W-:Y:S02]  /*04b0*/  ULDC UR5, c[0x0][0x4] ;  /* 0x0000010000057ab9 */ /* 0x000fe40000000800 */
[----:B------:R-:W1:Y:S01]  /*04c0*/  SHFL.DOWN PT, R2, R7, 0x10, 0x1f ;  /* 0x0a001f0007027f89 */ /* 0x000e6200000e0000 */
[----:B------:R-:W-:Y:S01]  /*04d0*/  BAR.SYNC.DEFER_BLOCKING 0x0 ;  /* 0x0000000000007b1d */ /* 0x000fe20000010000 */
[----:B0-----:R-:W-:-:S05]  /*04e0*/  FADD.FTZ R4, R3, R8 ;  /* 0x0000000803047221 */ /* 0x001fca0000010000 */
[----:B------:R-:W0:Y:S01]  /*04f0*/  S2R R3, SR_TID.X ;  /* 0x0000000000037919 */ /* 0x000e220000002100 */
[----:B-1----:R-:W-:Y:S01]  /*0500*/  FADD.FTZ R5, R2, R7 ;  /* 0x0000000702057221 */ /* 0x002fe20000010000 */
[----:B-----5:R-:W1:Y:S04]  /*0510*/  SHFL.DOWN PT, R9, R4, 0x8, 0x1f ;  /* 0x09001f0004097f89 */ /* 0x020e6800000e0000 */
[----:B------:R-:W2:Y:S01]  /*0520*/  SHFL.DOWN PT, R2, R5, 0x8, 0x1f ;  /* 0x09001f0005027f89 */ /* 0x000ea200000e0000 */
[----:B-1----:R-:W-:Y:S01]  /*0530*/  FADD.FTZ R9, R4, R9 ;  /* 0x0000000904097221 */ /* 0x002fe20000010000 */
[----:B--2---:R-:W-:-:S04]  /*0540*/  FADD.FTZ R10, R5, R2 ;  /* 0x00000002050a7221 */ /* 0x004fc80000010000 */
[----:B---3--:R-:W1:Y:S01]  /*0550*/  SHFL.DOWN PT, R12, R9, 0x4, 0x1f ;  /* 0x08801f00090c7f89 */ /* 0x008e6200000e0000 */
[----:B0-----:R-:W-:Y:S01]  /*0560*/  IMAD R2, R6, UR4, R3 ;  /* 0x0000000406027c24 */ /* 0x001fe2000f8e0203 */
[----:B------:R-:W-:Y:S02]  /*0570*/  UIMAD UR4, UR4, UR5, URZ ;  /* 0x00000005040472a4 */ /* 0x000fe4000f8e023f */
[----:B------:R-:W0:Y:S02]  /*0580*/  SHFL.DOWN PT, R11, R10, 0x4, 0x1f ;  /* 0x08801f000a0b7f89 */ /* 0x000e2400000e0000 */
[----:B------:R-:W-:Y:S01]  /*0590*/  SHF.R.S32.HI R7, RZ, 0x1f, R2 ;  /* 0x0000001fff077819 */ /* 0x000fe20000011402 */
[----:B------:R-:W-:-:S03]  /*05a0*/  USHF.R.U32.HI UR4, URZ, 0x5, UR4 ;  /* 0x000000053f047899 */ /* 0x000fc60008011604 */
[----:B------:R-:W-:-:S03]  /*05b0*/  LEA.HI R7, R7, R2, RZ, 0x5 ;  /* 0x0000000207077211 */ /* 0x000fc600078f28ff */
[----:B------:R-:W-:Y:S02]  /*05c0*/  ISETP.GE.AND P1, PT, R2, UR4, PT ;  /* 0x0000000402007c0c */ /* 0x000fe4000bf26270 */
[----:B------:R-:W-:-:S04]  /*05d0*/  LOP3.LUT R5, R7, 0xffffffe0, RZ, 0xc0, !PT ;  /* 0xffffffe007057812 */ /* 0x000fc800078ec0ff */
[C---:B------:R-:W-:Y:S02]  /*05e0*/  IADD3 R8, R2.reuse, -R5, RZ ;  /* 0x8000000502087210 */ /* 0x040fe40007ffe0ff */
[----:B------:R-:W-:Y:S02]  /*05f0*/  IADD3 R2, R2, 0x1f, RZ ;  /* 0x0000001f02027810 */ /* 0x000fe40007ffe0ff */
[----:B------:R-:W-:Y:S01]  /*0600*/  ISETP.NE.AND P0, PT, R8, RZ, PT ;  /* 0x000000ff0800720c */ /* 0x000fe20003f05270 */
[----:B-1----:R-:W-:Y:S02]  /*0610*/  FADD.FTZ R12, R9, R12 ;  /* 0x0000000c090c7221 */ /* 0x002fe40000010000 */
[----:B------:R-:W1:Y:S01]  /*0620*/  @!P1 S2R R15, SR_CgaCtaId ;  /* 0x00000000000f9919 */ /* 0x000e620000008800 */
[----:B0-----:R-:W-:Y:S01]  /*0630*/  FADD.FTZ R11, R10, R11 ;  /* 0x0000000b0a0b7221 */ /* 0x001fe20000010000 */
[----:B------:R-:W-:Y:S01]  /*0640*/  @!P1 MOV R10, 0x400 ;  /* 0x00000400000a9802 */ /* 0x000fe20000000f00 */
[----:B------:R-:W0:Y:S04]  /*0650*/  SHFL.DOWN PT, R5, R12, 0x2, 0x1f ;  /* 0x08401f000c057f89 */ /* 0x000e2800000e0000 */
[----:B------:R-:W2:Y:S03]  /*0660*/  SHFL.DOWN PT, R4, R11, 0x2, 0x1f ;  /* 0x08401f000b047f89 */ /* 0x000ea600000e0000 */
[----:B------:R-:W-:Y:S01]  /*0670*/  @!P0 SHF.R.S32.HI R7, RZ, 0x5, R7 ;  /* 0x00000005ff078819 */ /* 0x000fe20000011407 */
[----:B------:R-:W3:Y:S01]  /*0680*/  @!P0 S2R R9, SR_CgaCtaId ;  /* 0x0000000000098919 */ /* 0x000ee20000008800 */
[----:B0-----:R-:W-:Y:S01]  /*0690*/  FADD.FTZ R5, R12, R5 ;  /* 0x000000050c057221 */ /* 0x001fe20000010000 */
[----:B--2---:R-:W-:-:S04]  /*06a0*/  FADD.FTZ R13, R11, R4 ;  /* 0x000000040b0d7221 */ /* 0x004fc80000010000 */
[----:B------:R-:W0:Y:S01]  /*06b0*/  SHFL.DOWN PT, R14, R5, 0x1, 0x1f ;  /* 0x08201f00050e7f89 */ /* 0x000e2200000e0000 */
[----:B------:R-:W-:Y:S02]  /*06c0*/  @!P0 MOV R4, 0x400 ;  /* 0x0000040000048802 */ /* 0x000fe40000000f00 */
[----:B-1----:R-:W-:Y:S01]  /*06d0*/  @!P1 LEA R15, R15, R10, 0x18 ;  /* 0x0000000a0f0f9211 */ /* 0x002fe200078ec0ff */
[----:B------:R-:W1:Y:S04]  /*06e0*/  SHFL.DOWN PT, R16, R13, 0x1, 0x1f ;  /* 0x08201f000d107f89 */ /* 0x000e6800000e0000 */
[----:B------:R-:W-:Y:S01]  /*06f0*/  @!P1 IMAD R10, R8, 0x8, R15 ;  /* 0x00000008080a9824 */ /* 0x000fe200078e020f */
[----:B---3--:R-:W-:-:S04]  /*0700*/  @!P0 LEA R4, R9, R4, 0x18 ;  /* 0x0000000409048211 */ /* 0x008fc800078ec0ff */
[----:B------:R-:W-:Y:S01]  /*0710*/  @!P0 LEA R7, R7, R4, 0x3 ;  /* 0x0000000407078211 */ /* 0x000fe200078e18ff */
[----:B0-----:R-:W-:Y:S01]  /*0720*/  @!P0 FADD.FTZ R8, R5, R14 ;  /* 0x0000000e05088221 */ /* 0x001fe20000010000 */
[----:B------:R-:W-:Y:S01]  /*0730*/  CS2R R4, SRZ ;  /* 0x0000000000047805 */ /* 0x000fe2000001ff00 */
[----:B-1----:R-:W-:-:S05]  /*0740*/  @!P0 FADD.FTZ R9, R13, R16 ;  /* 0x000000100d098221 */ /* 0x002fca0000010000 */
        /* <DEDUP_REMOVED lines=25> */
.L_x_791:
[----:B01----:R-:W-:Y:S01]  /*08e0*/  FADD.FTZ R4, R4, R7 ;  /* 0x0000000704047221 */ /* 0x003fe20000010000 */
[----:B--2---:R-:W-:-:S07]  /*08f0*/  FADD.FTZ R5, R5, R2 ;  /* 0x0000000205057221 */ /* 0x004fce0000010000 */
.L_x_779:
        /* <DEDUP_REMOVED lines=41> */
.L_x_780:
[----:B------:R-:W-:Y:S01]  /*0b90*/  HFMA2.MMA R14, -RZ, RZ, 0, 9.5367431640625e-07 ;  /* 0x00000010ff0e7435 */ /* 0x000fe200000001ff */
[----:B-1----:R-:W-:Y:S01]  /*0ba0*/  IMAD.MOV.U32 R15, RZ, RZ, R4 ;  /* 0x000000ffff0f7224 */ /* 0x002fe200078e0004 */
[----:B------:R-:W-:Y:S01]  /*0bb0*/  MOV R17, 0x1f ;  /* 0x0000001f00117802 */ /* 0x000fe20000000f00 */
[----:B------:R-:W-:-:S08]  /*0bc0*/  IMAD.MOV.U32 R12, RZ, RZ, -0x1 ;  /* 0xffffffffff0c7424 */ /* 0x000fd000078e00ff */
[----:B------:R-:W-:Y:S05]  /*0bd0*/  WARPSYNC.COLLECTIVE R12, `(.L_x_781) ;  /* 0x000000000c087348 */ /* 0x000fea0003c00000 */
[----:B------:R0:W1:Y:S02]  /*0be0*/  SHFL.DOWN P0, R13, R15, R14, R17 ;  /* 0x0800000e0f0d7389 */ /* 0x0000640000000011 */
[----:B01----:R-:W-:Y:S01]  /*0bf0*/  ENDCOLLECTIVE ;  /* 0x000000000000791b */ /* 0x003fe20003800000 */
.L_x_781:
[----:B------:R-:W-:Y:S02]  /*0c00*/  MOV R15, R5 ;  /* 0x00000005000f7202 */ /* 0x000fe40000000f00 */
[----:B------:R-:W-:-:S07]  /*0c10*/  MOV R7, R13 ;  /* 0x0000000d00077202 */ /* 0x000fce0000000f00 */
[----:B------:R-:W-:Y:S05]  /*0c20*/  WARPSYNC.COLLECTIVE R12, `(.L_x_782) ;  /* 0x000000000c087348 */ /* 0x000fea0003c00000 */
[----:B------:R0:W1:Y:S02]  /*0c30*/  SHFL.DOWN P0, R13, R15, R14, R17 ;  /* 0x0800000e0f0d7389 */ /* 0x0000640000000011 */
[----:B01----:R-:W-:Y:S01]  /*0c40*/  ENDCOLLECTIVE ;  /* 0x000000000000791b */ /* 0x003fe20003800000 */
.L_x_782:
[----:B------:R-:W-:Y:S01]  /*0c50*/  FADD.FTZ R7, R4, R7 ;  /* 0x0000000704077221 */ /* 0x000fe20000010000 */
[----:B------:R-:W-:-:S04]  /*0c60*/  HFMA2.MMA R14, -RZ, RZ, 0, 4.76837158203125e-07 ;  /* 0x00000008ff0e7435 */ /* 0x000fc800000001ff */
[----:B------:R-:W-:Y:S01]  /*0c70*/  MOV R15, R7 ;  /* 0x00000007000f7202 */ /* 0x000fe20000000f00 */
[----:B------:R-:W-:-:S07]  /*0c80*/  IMAD.MOV.U32 R2, RZ, RZ, R13 ;  /* 0x000000ffff027224 */ /* 0x000fce00078e000d */
[----:B------:R-:W-:Y:S05]  /*0c90*/  WARPSYNC.COLLECTIVE R12, `(.L_x_783) ;  /* 0x000000000c087348 */ /* 0x000fea0003c00000 */
[----:B------:R0:W1:Y:S02]  /*0ca0*/  SHFL.DOWN P0, R13, R15, R14, R17 ;  /* 0x0800000e0f0d7389 */ /* 0x0000640000000011 */
[----:B01----:R-:W-:Y:S01]  /*0cb0*/  ENDCOLLECTIVE ;  /* 0x000000000000791b */ /* 0x003fe20003800000 */
.L_x_783:
[----:B------:R-:W-:-:S05]  /*0cc0*/  FADD.FTZ R2, R5, R2 ;  /* 0x0000000205027221 */ /* 0x000fca0000010000 */
[----:B------:R-:W-:Y:S01]  /*0cd0*/  MOV R15, R2 ;  /* 0x00000002000f7202 */ /* 0x000fe20000000f00 */
[----:B------:R-:W-:-:S07]  /*0ce0*/  IMAD.MOV.U32 R8, RZ, RZ, R13 ;  /* 0x000000ffff087224 */ /* 0x000fce00078e000d */
[----:B------:R-:W-:Y:S05]  /*0cf0*/  WARPSYNC.COLLECTIVE R12, `(.L_x_784) ;  /* 0x000000000c087348 */ /* 0x000fea0003c00000 */
[----:B------:R0:W1:Y:S02]  /*0d00*/  SHFL.DOWN P0, R13, R15, R14, R17 ;  /* 0x0800000e0f0d7389 */ /* 0x0000640000000011 */
[----:B01----:R-:W-:Y:S01]  /*0d10*/  ENDCOLLECTIVE ;  /* 0x000000000000791b */ /* 0x003fe20003800000 */
.L_x_784:
[----:B------:R-:W-:Y:S01]  /*0d20*/  FADD.FTZ R8, R7, R8 ;  /* 0x0000000807087221 */ /* 0x000fe20000010000 */
[----:B------:R-:W-:-:S03]  /*0d30*/  HFMA2.MMA R14, -RZ, RZ, 0, 2.384185791015625e-07 ;  /* 0x00000004ff0e7435 */ /* 0x000fc600000001ff */
[----:B------:R-:W-:Y:S01]  /*0d40*/  IMAD.MOV.U32 R15, RZ, RZ, R8 ;  /* 0x000000ffff0f7224 */ /* 0x000fe200078e0008 */
[----:B------:R-:W-:-:S07]  /*0d50*/  MOV R9, R13 ;  /* 0x0000000d00097202 */ /* 0x000fce0000000f00 */
[----:B------:R-:W-:Y:S05]  /*0d60*/  WARPSYNC.COLLECTIVE R12, `(.L_x_785) ;  /* 0x000000000c087348 */ /* 0x000fea0003c00000 */
[----:B------:R0:W1:Y:S02]  /*0d70*/  SHFL.DOWN P0, R13, R15, R14, R17 ;  /* 0x0800000e0f0d7389 */ /* 0x0000640000000011 */
[----:B01----:R-:W-:Y:S01]  /*0d80*/  ENDCOLLECTIVE ;  /* 0x000000000000791b */ /* 0x003fe20003800000 */
.L_x_785:
[----:B------:R-:W-:-:S04]  /*0d90*/  FADD.FTZ R9, R2, R9 ;  /* 0x0000000902097221 */ /* 0x000fc80000010000 */
[----:B------:R-:W-:Y:S01]  /*0da0*/  IMAD.MOV.U32 R15, RZ, RZ, R9 ;  /* 0x000000ffff0f7224 */ /* 0x000fe200078e0009 */
[----:B------:R-:W-:-:S07]  /*0db0*/  MOV R11, R13 ;  /* 0x0000000d000b7202 */ /* 0x000fce0000000f00 */
[----:B------:R-:W-:Y:S05]  /*0dc0*/  WARPSYNC.COLLECTIVE R12, `(.L_x_786) ;  /* 0x000000000c087348 */ /* 0x000fea0003c00000 */
[----:B------:R0:W1:Y:S02]  /*0dd0*/  SHFL.DOWN P0, R13, R15, R14, R17 ;  /* 0x0800000e0f0d7389 */ /* 0x0000640000000011 */
[----:B01----:R-:W-:Y:S01]  /*0de0*/  ENDCOLLECTIVE ;  /* 0x000000000000791b */ /* 0x003fe20003800000 */
.L_x_786:
[----:B------:R-:W-:-:S05]  /*0df0*/  FADD.FTZ R11, R8, R11 ;  /* 0x0000000b080b7221 */ /* 0x000fca0000010000 */
[----:B------:R-:W-:Y:S01]  /*0e00*/  MOV R15, R11 ;  /* 0x0000000b000f7202 */ /* 0x000fe20000000f00 */
[----:B------:R-:W-:Y:S01]  /*0e10*/  IMAD.MOV.U32 R14, RZ, RZ, 0x2 ;  /* 0x00000002ff0e7424 */ /* 0x000fe200078e00ff */
[----:B------:R-:W-:-:S07]  /*0e20*/  MOV R10, R13 ;  /* 0x0000000d000a7202 */ /* 0x000fce0000000f00 */
[----:B------:R-:W-:Y:S05]  /*0e30*/  WARPSYNC.COLLECTIVE R12, `(.L_x_787) ;  /* 0x000000000c087348 */ /* 0x000fea0003c00000 */
[----:B------:R0:W1:Y:S02]  /*0e40*/  SHFL.DOWN P0, R13, R15, R14, R17 ;  /* 0x0800000e0f0d7389 */ /* 0x0000640000000011 */
[----:B01----:R-:W-:Y:S01]  /*0e50*/  ENDCOLLECTIVE ;  /* 0x000000000000791b */ /* 0x003fe20003800000 */
.L_x_787:
[----:B------:R-:W-:-:S05]  /*0e60*/  FADD.FTZ R10, R9, R10 ;  /* 0x0000000a090a7221 */ /* 0x000fca0000010000 */
[----:B------:R-:W-:Y:S02]  /*0e70*/  MOV R15, R10 ;  /* 0x0000000a000f7202 */ /* 0x000fe40000000f00 */
[----:B------:R-:W-:-:S07]  /*0e80*/  MOV R4, R13 ;  /* 0x0000000d00047202 */ /* 0x000fce0000000f00 */
[----:B------:R-:W-:Y:S05]  /*0e90*/  WARPSYNC.COLLECTIVE R12, `(.L_x_788) ;  /* 0x000000000c087348 */ /* 0x000fea0003c00000 */
[----:B------:R0:W1:Y:S02]  /*0ea0*/  SHFL.DOWN P0, R13, R15, R14, R17 ;  /* 0x0800000e0f0d7389 */ /* 0x0000640000000011 */
[----:B01----:R-:W-:Y:S01]  /*0eb0*/  ENDCOLLECTIVE ;  /* 0x000000000000791b */ /* 0x003fe20003800000 */
.L_x_788:
[----:B------:R-:W-:Y:S01]  /*0ec0*/  FADD.FTZ R4, R11, R4 ;  /* 0x000000040b047221 */ /* 0x000fe20000010000 */
[----:B------:R-:W-:-:S04]  /*0ed0*/  HFMA2.MMA R14, -RZ, RZ, 0, 5.9604644775390625e-08 ;  /* 0x00000001ff0e7435 */ /* 0x000fc800000001ff */
[----:B------:R-:W-:Y:S01]  /*0ee0*/  MOV R15, R4 ;  /* 0x00000004000f7202 */ /* 0x000fe20000000f00 */
[----:B------:R-:W-:-:S07]  /*0ef0*/  IMAD.MOV.U32 R5, RZ, RZ, R13 ;  /* 0x000000ffff057224 */ /* 0x000fce00078e000d */
[----:B------:R-:W-:Y:S05]  /*0f00*/  WARPSYNC.COLLECTIVE R12, `(.L_x_789) ;  /* 0x000000000c087348 */ /* 0x000fea0003c00000 */
[----:B------:R0:W1:Y:S02]  /*0f10*/  SHFL.DOWN P0, R13, R15, R14, R17 ;  /* 0x0800000e0f0d7389 */ /* 0x0000640000000011 */
[----:B01----:R-:W-:Y:S01]  /*0f20*/  ENDCOLLECTIVE ;  /* 0x000000000000791b */ /* 0x003fe20003800000 */
.L_x_789:
[----:B------:R-:W-:-:S05]  /*0f30*/  FADD.FTZ R5, R10, R5 ;  /* 0x000000050a057221 */ /* 0x000fca0000010000 */
[----:B------:R-:W-:Y:S01]  /*0f40*/  MOV R15, R5 ;  /* 0x00000005000f7202 */ /* 0x000fe20000000f00 */
[----:B------:R-:W-:-:S07]  /*0f50*/  IMAD.MOV.U32 R7, RZ, RZ, R13 ;  /* 0x000000ffff077224 */ /* 0x000fce00078e000d */
[----:B------:R-:W-:Y:S05]  /*0f60*/  WARPSYNC.COLLECTIVE R12, `(.L_x_790) ;  /* 0x000000000c087348 */ /* 0x000fea0003c00000 */
[----:B------:R0:W1:Y:S02]  /*0f70*/  SHFL.DOWN P0, R13, R15, R14, R17 ;  /* 0x0800000e0f0d7389 */ /* 0x0000640000000011 */
[----:B01----:R-:W-:Y:S01]  /*0f80*/  ENDCOLLECTIVE ;  /* 0x000000000000791b */ /* 0x003fe20003800000 */
.L_x_790:
[----:B------:R-:W-:Y:S01]  /*0f90*/  MOV R2, R13 ;  /* 0x0000000d00027202 */ /* 0x000fe20000000f00 */
[----:B------:R-:W-:Y:S06]  /*0fa0*/  BRA `(.L_x_791) ;  /* 0xfffffff8004c7947 */ /* 0x000fec000383ffff */
.L_x_792:
        /* <DEDUP_REMOVED lines=13> */
.L_x_28297:


//--------------------- .text._ZN2at6native33batch_norm_backward_reduce_kernelIdddlEEvNS_27GenericPackedTensorAccessorIT_Lm3ENS_16DefaultPtrTraitsET2_EES6_NS2_IT1_Lm1ES4_S5_EES8_S8_S8_NS2_IT0_Lm1ES4_S5_EESA_ --------------------------
	.section	.text._ZN2at6native33batch_norm_backward_reduce_kernelIdddlEEvNS_27GenericPackedTensorAccessorIT_Lm3ENS_16DefaultPtrTraitsET2_EES6_NS2_IT1_Lm1ES4_S5_EES8_S8_S8_NS2_IT0_Lm1ES4_S5_EESA_,"ax",@progbits
	.align	128
        .global         _ZN2at6native33batch_norm_backward_reduce_kernelIdddlEEvNS_27GenericPackedTensorAccessorIT_Lm3ENS_16DefaultPtrTraitsET2_EES6_NS2_IT1_Lm1ES4_S5_EES8_S8_S8_NS2_IT0_Lm1ES4_S5_EESA_
        .type           _ZN2at6native33batch_norm_backward_reduce_kernelIdddlEEvNS_27GenericPackedTensorAccessorIT_Lm3ENS_16DefaultPtrTraitsET2_EES6_NS2_IT1_Lm1ES4_S5_EES8_S8_S8_NS2_IT0_Lm1ES4_S5_EESA_,@function
        .size           _ZN2at6native33batch_norm_backward_reduce_kernelIdddlEEvNS_27GenericPackedTensorAccessorIT_Lm3ENS_16DefaultPtrTraitsET2_EES6_NS2_IT1_Lm1ES4_S5_EES8_S8_S8_NS2_IT0_Lm1ES4_S5_EESA_,(.L_x_28298 - _ZN2at6native33batch_norm_backward_reduce_kernelIdddlEEvNS_27GenericPackedTensorAccessorIT_Lm3ENS_16DefaultPtrTraitsET2_EES6_NS2_IT1_Lm1ES4_S5_EES8_S8_S8_NS2_IT0_Lm1ES4_S5_EESA_)
        .other          _ZN2at6native33batch_norm_backward_reduce_kernelIdddlEEvNS_27GenericPackedTensorAccessorIT_Lm3ENS_16DefaultPtrTraitsET2_EES6_NS2_IT1_Lm1ES4_S5_EES8_S8_S8_NS2_IT0_Lm1ES4_S5_EESA_,@"STO_CUDA_ENTRY STV_DEFAULT"
_ZN2at6native33batch_norm_backward_reduce_kernelIdddlEEvNS_27GenericPackedTensorAccessorIT_Lm3ENS_16DefaultPtrTraitsET2_EES6_NS2_IT1_Lm1ES4_S5_EES8_S8_S8_NS2_IT0_Lm1ES4_S5_EESA_:
.text._ZN2at6native33batch_norm_backward_reduce_kernelIdddlEEvNS_27GenericPackedTensorAccessorIT_Lm3ENS_16DefaultPtrTraitsET2_EES6_NS2_IT1_Lm1ES4_S5_EES8_S8_S8_NS2_IT0_Lm1ES4_S5_EESA_:
        /* <DEDUP_REMOVED lines=14> */
[----:B------:R-:W-:-:S04]  /*00e0*/  IMAD.U32 R18, RZ, RZ, UR5 ;  /* 0x00000005ff127e24 */ /* 0x000fc8000f8e00ff */
[----:B------:R-:W-:Y:S01]  /*00f0*/  IMAD.U32 R19, RZ, RZ, UR4 ;  /* 0x00000004ff137e24 */ /* 0x000fe2000f8e00ff */
[----:B------:R-:W-:-:S05]  /*0100*/  ULDC.64 UR4, c[0x0][0x250] ;  /* 0x0000940000047ab9 */ /* 0x000fca0000000a00 */
[----:B------:R-:W5:Y:S01]  /*0110*/  LDG.E.64 R18, desc[UR10][R18.64] ;  /* 0x0000000a12127981 */ /* 0x000f62000c1e1b00 */
[----:B-1----:R-:W-:Y:S01]  /*0120*/  ISETP.GE.U32.AND P0, PT, R7, UR4, PT ;  /* 0x0000000407007c0c */ /* 0x002fe2000bf06070 */
[----:B------:R-:W-:Y:S01]  /*0130*/  BSSY B0, `(.L_x_793) ;  /* 0x0000059000007945 */ /* 0x000fe20003800000 */
[----:B------:R-:W-:-:S04]  /*0140*/  SHF.R.S32.HI R3, RZ, 0x1f, R7 ;  /* 0x0000001fff037819 */ /* 0x000fc80000011407 */
[----:B------:R-:W-:-:S13]  /*0150*/  ISETP.GE.AND.EX P0, PT, R3, UR5, PT, P0 ;  /* 0x0000000503007c0c */ /* 0x000fda000bf06300 */
[----:B------:R-:W-:Y:S02]  /*0160*/  @P0 CS2R R16, SRZ ;  /* 0x0000000000100805 */ /* 0x000fe4000001ff00 */
[----:B------:R-:W-:Y:S01]  /*0170*/  @P0 CS2R R14, SRZ ;  /* 0x00000000000e0805 */ /* 0x000fe2000001ff00 */
[----:B------:R-:W-:Y:S06]  /*0180*/  @P0 BRA `(.L_x_794) ;  /* 0x00000004004c0947 */ /* 0x000fec0003800000 */
[----:B------:R-:W-:Y:S01]  /*0190*/  ULDC.64 UR6, c[0x0][0x290] ;  /* 0x0000a40000067ab9 */ /* 0x000fe20000000a00 */
[----:B------:R-:W-:Y:S01]  /*01a0*/  ULDC.64 UR8, c[0x0][0x280] ;  /* 0x0000a00000087ab9 */ /* 0x000fe20000000a00 */
[----:B------:R-:W-:Y:S01]  /*01b0*/  UIMAD.WIDE.U32 UR4, UR12, UR6, URZ ;  /* 0x000000060c0472a5 */ /* 0x000fe2000f8e003f */
[----:B------:R-:W0:Y:S03]  /*01c0*/  LDC.64 R32, c[0x0][0x270] ;  /* 0x00009c00ff207b82 */ /* 0x000e260000000a00 */
[----:B------:R-:W-:Y:S02]  /*01d0*/  UIMAD UR6, UR12, UR7, UR5 ;  /* 0x000000070c0672a4 */ /* 0x000fe4000f8e0205 */
[----:B------:R-:W-:-:S03]  /*01e0*/  ULEA UR5, UP0, UR4, UR8, 0x3 ;  /* 0x0000000804057291 */ /* 0x000fc6000f80183f */
[----:B------:R-:W1:Y:S01]  /*01f0*/  LDC.64 R34, c[0x0][0x238] ;  /* 0x00008e00ff227b82 */ /* 0x000e620000000a00 */
[----:B------:R-:W-:Y:S02]  /*0200*/  ULEA.HI.X UR4, UR4, UR9, UR6, 0x3, UP0 ;  /* 0x0000000904047291 */ /* 0x000fe400080f1c06 */
[----:B------:R-:W-:-:S04]  /*0210*/  MOV R12, UR5 ;  /* 0x00000005000c7c02 */ /* 0x000fc80008000f00 */
[----:B------:R-:W-:-:S06]  /*0220*/  IMAD.U32 R13, RZ, RZ, UR4 ;  /* 0x00000004ff0d7e24 */ /* 0x000fcc000f8e00ff */
[----:B------:R-:W5:Y:S01]  /*0230*/  LDG.E.64 R12, desc[UR10][R12.64] ;  /* 0x0000000a0c0c7981 */ /* 0x000f62000c1e1b00 */
[----:B------:R-:W2:Y:S01]  /*0240*/  LDC R0, c[0x0][0x4] ;  /* 0x00000100ff007b82 */ /* 0x000ea20000000800 */
[----:B------:R-:W-:Y:S02]  /*0250*/  USHF.R.S32.HI UR4, URZ, 0x1f, UR12 ;  /* 0x0000001f3f047899 */ /* 0x000fe4000801140c */
[C---:B0-----:R-:W-:Y:S01]  /*0260*/  IMAD.WIDE.U32 R10, R32.reuse, UR12, RZ ;  /* 0x0000000c200a7c25 */ /* 0x041fe2000f8e00ff */
[----:B------:R-:W0:Y:S01]  /*0270*/  S2R R5, SR_TID.X ;  /* 0x0000000000057919 */ /* 0x000e220000002100 */
[----:B------:R-:W-:Y:S02]  /*0280*/  CS2R R14, SRZ ;  /* 0x00000000000e7805 */ /* 0x000fe4000001ff00 */
[----:B------:R-:W-:Y:S01]  /*0290*/  CS2R R16, SRZ ;  /* 0x0000000000107805 */ /* 0x000fe2000001ff00 */
[----:B------:R-:W-:Y:S01]  /*02a0*/  IMAD R4, R32, UR4, RZ ;  /* 0x0000000420047c24 */ /* 0x000fe2000f8e02ff */
[----:B------:R-:W3:Y:S01]  /*02b0*/  LDC R2, c[0x0][RZ] ;  /* 0x00000000ff027b82 */ /* 0x000ee20000000800 */
[----:B-1----:R-:W-:-:S02]  /*02c0*/  IMAD R6, R34, UR4, RZ ;  /* 0x0000000422067c24 */ /* 0x002fc4000f8e02ff */
[----:B------:R-:W-:Y:S02]  /*02d0*/  IMAD R33, R33, UR12, R4 ;  /* 0x0000000c21217c24 */ /* 0x000fe4000f8e0204 */
[----:B------:R-:W-:Y:S02]  /*02e0*/  IMAD R35, R35, UR12, R6 ;  /* 0x0000000c23237c24 */ /* 0x000fe4000f8e0206 */
[----:B------:R-:W-:-:S04]  /*02f0*/  IMAD.WIDE.U32 R8, R34, UR12, RZ ;  /* 0x0000000c22087c25 */ /* 0x000fc8000f8e00ff */
[----:B------:R-:W-:Y:S01]  /*0300*/  IMAD.MOV.U32 R6, RZ, RZ, R3 ;  /* 0x000000ffff067224 */ /* 0x000fe200078e0003 */
[----:B------:R-:W-:Y:S01]  /*0310*/  MOV R3, R7 ;  /* 0x0000000700037202 */ /* 0x000fe20000000f00 */
[----:B------:R-:W-:Y:S02]  /*0320*/  IMAD.IADD R33, R11, 0x1, R33 ;  /* 0x000000010b217824 */ /* 0x000fe400078e0221 */
[----:B------:R-:W-:Y:S01]  /*0330*/  IMAD.IADD R35, R9, 0x1, R35 ;  /* 0x0000000109237824 */ /* 0x000fe200078e0223 */
[----:B0-2---:R-:W-:-:S07]  /*0340*/  SHF.R.S32.HI R4, RZ, 0x1f, R5 ;  /* 0x0000001fff047819 */ /* 0x005fce0000011405 */
.L_x_798:
[----:B------:R-:W0:Y:S01]  /*0350*/  LDC.64 R20, c[0x0][0x260] ;  /* 0x00009800ff147b82 */ /* 0x000e220000000a00 */
[----:B------:R-:W-:Y:S01]  /*0360*/  BSSY B1, `(.L_x_795) ;  /* 0x000002e000017945 */ /* 0x000fe20003800000 */
[----:B0-----:R-:W-:-:S04]  /*0370*/  ISETP.GE.U32.AND P0, PT, R5, R20, PT ;  /* 0x000000140500720c */ /* 0x001fc80003f06070 */
[----:B------:R-:W-:-:S13]  /*0380*/  ISETP.GE.AND.EX P0, PT, R4, R21, PT, P0 ;  /* 0x000000150400720c */ /* 0x000fda0003f06300 */
[----:B------:R-:W-:Y:S05]  /*0390*/  @P0 BRA `(.L_x_796) ;  /* 0x0000000000a80947 */ /* 0x000fea0003800000 */
[----:B------:R-:W-:Y:S01]  /*03a0*/  ULDC.64 UR4, c[0x0][0x268] ;  /* 0x00009a0000047ab9 */ /* 0x000fe20000000a00 */
[----:B------:R-:W-:Y:S01]  /*03b0*/  ULDC.64 UR6, c[0x0][0x230] ;  /* 0x00008c0000067ab9 */ /* 0x000fe20000000a00 */
[C---:B------:R-:W-:Y:S01]  /*03c0*/  IMAD R24, R6.reuse, UR4, RZ ;  /* 0x0000000406187c24 */ /* 0x040fe2000f8e02ff */
[----:B------:R-:W-:Y:S01]  /*03d0*/  MOV R32, R10 ;  /* 0x0000000a00207202 */ /* 0x000fe20000000f00 */
[----:B------:R-:W-:Y:S02]  /*03e0*/  IMAD R6, R6, UR6, RZ ;  /* 0x0000000606067c24 */ /* 0x000fe4000f8e02ff */
[----:B------:R-:W-:Y:S02]  /*03f0*/  IMAD.MOV.U32 R34, RZ, RZ, R8 ;  /* 0x000000ffff227224 */ /* 0x000fe400078e0008 */
[C---:B------:R-:W-:Y:S02]  /*0400*/  IMAD R27, R3.reuse, UR5, R24 ;  /* 0x00000005031b7c24 */ /* 0x040fe4000f8e0218 */
[----:B------:R-:W-:Y:S01]  /*0410*/  IMAD.WIDE.U32 R24, R3, UR6, R34 ;  /* 0x0000000603187c25 */ /* 0x000fe2000f8e0022 */
[----:B------:R-:W-:-:S03]  /*0420*/  MOV R34, R4 ;  /* 0x0000000400227202 */ /* 0x000fc60000000f00 */
[C---:B------:R-:W-:Y:S02]  /*0430*/  IMAD R37, R3.reuse, UR7, R6 ;  /* 0x0000000703257c24 */ /* 0x040fe4000f8e0206 */
[----:B------:R-:W-:-:S03]  /*0440*/  IMAD.WIDE.U32 R22, R3, UR4, R32 ;  /* 0x0000000403167c25 */ /* 0x000fc6000f8e0020 */
[----:B------:R-:W-:Y:S01]  /*0450*/  IADD3 R37, R25, R37, RZ ;  /* 0x0000002519257210 */ /* 0x000fe20007ffe0ff */
[--C-:B------:R-:W-:Y:S02]  /*0460*/  IMAD.MOV.U32 R32, RZ, RZ, R5.reuse ;  /* 0x000000ffff207224 */ /* 0x100fe400078e0005 */
[----:B------:R-:W-:Y:S02]  /*0470*/  IMAD.MOV.U32 R6, RZ, RZ, R5 ;  /* 0x000000ffff067224 */ /* 0x000fe400078e0005 */
[----:B------:R-:W-:-:S07]  /*0480*/  IMAD.IADD R3, R23, 0x1, R27 ;  /* 0x0000000117037824 */ /* 0x000fce00078e021b */
.L_x_797:
[----:B------:R-:W-:Y:S02]  /*0490*/  IMAD R27, R34, UR14, RZ ;  /* 0x0000000e221b7c24 */ /* 0x000fe4000f8e02ff */
[----:B------:R-:W-:Y:S02]  /*04a0*/  IMAD.MOV.U32 R26, RZ, RZ, R22 ;  /* 0x000000ffff1a7224 */ /* 0x000fe400078e0016 */
[C---:B------:R-:W-:Y:S02]  /*04b0*/  IMAD R31, R32.reuse, UR15, R27 ;  /* 0x0000000f201f7c24 */ /* 0x040fe4000f8e021b */
[----:B------:R-:W-:Y:S02]  /*04c0*/  IMAD.MOV.U32 R27, RZ, RZ, R3 ;  /* 0x000000ffff1b7224 */ /* 0x000fe400078e0003 */
[----:B------:R-:W-:-:S05]  /*04d0*/  IMAD.WIDE.U32 R28, R32, UR14, R26 ;  /* 0x0000000e201c7c25 */ /* 0x000fca000f8e001a */
[----:B------:R-:W-:Y:S01]  /*04e0*/  IADD3 R27, R29, R31, RZ ;  /* 0x0000001f1d1b7210 */ /* 0x000fe20007ffe0ff */
[----:B------:R-:W-:Y:S01]  /*04f0*/  IMAD R29, R34, UR18, RZ ;  /* 0x00000012221d7c24 */ /* 0x000fe2000f8e02ff */
[----:B------:R-:W-:-:S03]  /*0500*/  LEA R26, P0, R28, UR16, 0x3 ;  /* 0x000000101c1a7c11 */ /* 0x000fc6000f8018ff */
[----:B------:R-:W-:Y:S01]  /*0510*/  IMAD R31, R32, UR19, R29 ;  /* 0x00000013201f7c24 */ /* 0x000fe2000f8e021d */
[----:B------:R-:W-:Y:S01]  /*0520*/  LEA.HI.X R27, R28, UR17, R27, 0x3, P0 ;  /* 0x000000111c1b7c11 */ /* 0x000fe200080f1c1b */
[----:B------:R-:W-:Y:S02]  /*0530*/  IMAD.MOV.U32 R28, RZ, RZ, R24 ;  /* 0x000000ffff1c7224 */ /* 0x000fe400078e0018 */
[----:B------:R-:W-:-:S03]  /*0540*/  IMAD.MOV.U32 R29, RZ, RZ, R37 ;  /* 0x000000ffff1d7224 */ /* 0x000fc600078e0025 */
[----:B------:R-:W2:Y:S01]  /*0550*/  LDG.E.64 R26, desc[UR10][R26.64] ;  /* 0x0000000a1a1a7981 */ /* 0x000ea2000c1e1b00 */
[----:B------:R-:W-:-:S05]  /*0560*/  IMAD.WIDE.U32 R28, R32, UR18, R28 ;  /* 0x00000012201c7c25 */ /* 0x000fca000f8e001c */
[----:B------:R-:W-:Y:S02]  /*0570*/  IADD3 R29, R29, R31, RZ ;  /* 0x0000001f1d1d7210 */ /* 0x000fe40007ffe0ff */
[----:B------:R-:W-:-:S04]  /*0580*/  LEA R30, P0, R28, UR20, 0x3 ;  /* 0x000000141c1e7c11 */ /* 0x000fc8000f8018ff */
[----:B------:R-:W-:-:S05]  /*0590*/  LEA.HI.X R31, R28, UR21, R29, 0x3, P0 ;  /* 0x000000151c1f7c11 */ /* 0x000fca00080f1c1d */
[----:B------:R-:W4:Y:S01]  /*05a0*/  LDG.E.64 R28, desc[UR10][R30.64] ;  /* 0x0000000a1e1c7981 */ /* 0x000f22000c1e1b00 */
[----:B---3--:R-:W-:-:S05]  /*05b0*/  IMAD.IADD R32, R2, 0x1, R6 ;  /* 0x0000000102207824 */ /* 0x008fca00078e0206 */
[----:B------:R-:W-:Y:S02]  /*05c0*/  ISETP.GE.U32.AND P0, PT, R32, R20, PT ;  /* 0x000000142000720c */ /* 0x000fe40003f06070 */
[----:B------:R-:W-:-:S04]  /*05d0*/  SHF.R.S32.HI R34, RZ, 0x1f, R32 ;  /* 0x0000001fff227819 */ /* 0x000fc80000011420 */
[----:B------:R-:W-:Y:S01]  /*05e0*/  ISETP.GE.AND.EX P0, PT, R34, R21, PT, P0 ;  /* 0x000000152200720c */ /* 0x000fe20003f06300 */
[----:B------:R-:W-:Y:S01]  /*05f0*/  IMAD.MOV.U32 R6, RZ, RZ, R32 ;  /* 0x000000ffff067224 */ /* 0x000fe200078e0020 */
[----:B--2---:R-:W-:Y:S02]  /*0600*/  DADD R16, R26, R16 ;  /* 0x000000001a107229 */ /* 0x004fe40000000010 */
[----:B----45:R-:W-:-:S08]  /*0610*/  DADD R28, -R12, R28 ;  /* 0x000000000c1c7229 */ /* 0x030fd0000000011c */
[----:B------:R-:W-:Y:S01]  /*0620*/  DFMA R14, R28, R26, R14 ;  /* 0x0000001a1c0e722b */ /* 0x000fe2000000000e */
[----:B------:R-:W-:Y:S10]  /*0630*/  @!P0 BRA `(.L_x_797) ;  /* 0xfffffffc00948947 */ /* 0x000ff4000383ffff */
.L_x_796:
[----:B------:R-:W-:Y:S05]  /*0640*/  BSYNC B1 ;  /* 0x0000000000017941 */ /* 0x000fea0003800000 */
.L_x_795:
[----:B------:R-:W-:Y:S01]  /*0650*/  IADD3 R3, R0, R7, RZ ;  /* 0x0000000700037210 */ /* 0x000fe20007ffe0ff */
[----:B------:R-:W-:-:S03]  /*0660*/  ULDC.64 UR4, c[0x0][0x250] ;  /* 0x0000940000047ab9 */ /* 0x000fc60000000a00 */
[----:B------:R-:W-:Y:S01]  /*0670*/  ISETP.GE.U32.AND P0, PT, R3, UR4, PT ;  /* 0x0000000403007c0c */ /* 0x000fe2000bf06070 */
[--C-:B------:R-:W-:Y:S01]  /*0680*/  IMAD.MOV.U32 R7, RZ, RZ, R3.reuse ;  /* 0x000000ffff077224 */ /* 0x100fe200078e0003 */
[----:B------:R-:W-:-:S04]  /*0690*/  SHF.R.S32.HI R6, RZ, 0x1f, R3 ;  /* 0x0000001fff067819 */ /* 0x000fc80000011403 */
[----:B------:R-:W-:-:S13]  /*06a0*/  ISETP.GE.AND.EX P0, PT, R6, UR5, PT, P0 ;  /* 0x0000000506007c0c */ /* 0x000fda000bf06300 */
[----:B------:R-:W-:Y:S05]  /*06b0*/  @!P0 BRA `(.L_x_798) ;  /* 0xfffffffc00248947 */ /* 0x000fea000383ffff */
.L_x_794:
[----:B------:R-:W-:Y:S05]  /*06c0*/  BSYNC B0 ;  /* 0x0000000000007941 */ /* 0x000fea0003800000 */
.L_x_793:
[----:B------:R-:W-:Y:S01]  /*06d0*/  SHFL.DOWN PT, R3, R17, 0x10, 0x1f ;  /* 0x0a001f0011037f89 */ /* 0x000fe200000e0000 */
[----:B------:R-:W-:Y:S01]  /*06e0*/  ULDC UR4, c[0x0][0x0] ;  /* 0x0000000000047ab9 */ /* 0x000fe20000000800 */
[----:B------:R-:W-:Y:S02]  /*06f0*/  ULDC UR5, c[0x0][0x4] ;  /* 0x0000010000057ab9 */ /* 0x000fe40000000800 */
[----:B---3--:R-:W0:Y:S04]  /*0700*/  SHFL.DOWN PT, R2, R16, 0x10, 0x1f ;  /* 0x0a001f0010027f89 */ /* 0x008e2800000e0000 */
[----:B------:R-:W-:Y:S04]  /*0710*/  SHFL.DOWN PT, R5, R15, 0x10, 0x1f ;  /* 0x0a001f000f057f89 */ /* 0x000fe800000e0000 */
[----:B------:R-:W1:Y:S01]  /*0720*/  SHFL.DOWN PT, R4, R14, 0x10, 0x1f ;  /* 0x0a001f000e047f89 */ /* 0x000e6200000e0000 */
[----:B------:R-:W2:Y:S01]  /*0730*/  S2R R0, SR_TID.Y ;  /* 0x0000000000007919 */ /* 0x000ea20000002200 */
[----:B------:R-:W-:Y:S06]  /*0740*/  BAR.SYNC.DEFER_BLOCKING 0x0 ;  /* 0x0000000000007b1d */ /* 0x000fec0000010000 */
[----:B0-----:R-:W-:Y:S01]  /*0750*/  DADD R6, R2, R16 ;  /* 0x0000000002067229 */ /* 0x001fe20000000010 */
[----:B------:R-:W2:Y:S06]  /*0760*/  S2R R3, SR_TID.X ;  /* 0x0000000000037919 */ /* 0x000eac0000002100 */
[----:B------:R-:W-:Y:S01]  /*0770*/  SHFL.DOWN PT, R9, R7, 0x8, 0x1f ;  /* 0x09001f0007097f89 */ /* 0x000fe200000e0000 */
[----:B-1----:R-:W-:-:S03]  /*0780*/  DADD R4, R4, R14 ;  /* 0x0000000004047229 */ /* 0x002fc6000000000e */
[----:B------:R-:W0:Y:S04]  /*0790*/  SHFL.DOWN PT, R8, R6, 0x8, 0x1f ;  /* 0x09001f0006087f89 */ /* 0x000e2800000e0000 */
[----:B------:R-:W-:Y:S04]  /*07a0*/  SHFL.DOWN PT, R11, R5, 0x8, 0x1f ;  /* 0x09001f00050b7f89 */ /* 0x000fe800000e0000 */
[----:B------:R-:W1:Y:S01]  /*07b0*/  SHFL.DOWN PT, R10, R4, 0x8, 0x1f ;  /* 0x09001f00040a7f89 */ /* 0x000e6200000e0000 */
[----:B--2---:R-:W-:Y:S01]  /*07c0*/  IMAD R2, R0, UR4, R3 ;  /* 0x0000000400027c24 */ /* 0x004fe2000f8e0203 */
[----:B0-----:R-:W-:Y:S01]  /*07d0*/  DADD R8, R6, R8 ;  /* 0x0000000006087229 */ /* 0x001fe20000000008 */
[----:B------:R-:W-:-:S04]  /*07e0*/  UIMAD UR4, UR4, UR5, URZ ;  /* 0x00000005040472a4 */ /* 0x000fc8000f8e023f */
[----:B------:R-:W-:Y:S02]  /*07f0*/  USHF.R.U32.HI UR4, URZ, 0x5, UR4 ;  /* 0x000000053f047899 */ /* 0x000fe40008011604 */
[----:B-----5:R-:W-:Y:S01]  /*0800*/  SHFL.DOWN PT, R13, R9, 0x4, 0x1f ;  /* 0x08801f00090d7f89 */ /* 0x020fe200000e0000 */
[----:B-1----:R-:W-:Y:S01]  /*0810*/  DADD R10, R4, R10 ;  /* 0x00000000040a7229 */ /* 0x002fe2000000000a */
[----:B------:R-:W-:Y:S02]  /*0820*/  SHF.R.S32.HI R5, RZ, 0x1f, R2 ;  /* 0x0000001fff057819 */ /* 0x000fe40000011402 */
[----:B------:R-:W0:Y:S01]  /*0830*/  SHFL.DOWN PT, R12, R8, 0x4, 0x1f ;  /* 0x08801f00080c7f89 */ /* 0x000e2200000e0000 */
[----:B------:R-:W-:Y:S02]  /*0840*/  ISETP.GE.AND P1, PT, R2, UR4, PT ;  /* 0x0000000402007c0c */ /* 0x000fe4000bf26270 */
[----:B------:R-:W-:Y:S01]  /*0850*/  LEA.HI R16, R5, R2, RZ, 0x5 ;  /* 0x0000000205107211 */ /* 0x000fe200078f28ff */
[----:B------:R-:W-:Y:S04]  /*0860*/  SHFL.DOWN PT, R15, R11, 0x4, 0x1f ;  /* 0x08801f000b0f7f89 */ /* 0x000fe800000e0000 */
[----:B------:R-:W1:Y:S06]  /*0870*/  SHFL.DOWN PT, R14, R10, 0x4, 0x1f ;  /* 0x08801f000a0e7f89 */ /* 0x000e6c00000e0000 */
[----:B------:R-:W2:Y:S01]  /*0880*/  @!P1 S2R R20, SR_CgaCtaId ;  /* 0x0000000000149919 */ /* 0x000ea20000008800 */
[----:B0-----:R-:W-:Y:S01]  /*0890*/  DADD R12, R8, R12 ;  /* 0x00000000080c7229 */ /* 0x001fe2000000000c */
[----:B------:R-:W-:-:S06]  /*08a0*/  LOP3.LUT R9, R16, 0xffffffe0, RZ, 0xc0, !PT ;  /* 0xffffffe010097812 */ /* 0x000fcc00078ec0ff */
[----:B------:R-:W-:Y:S01]  /*08b0*/  SHFL.DOWN PT, R5, R13, 0x2, 0x1f ;  /* 0x08401f000d057f89 */ /* 0x000fe200000e0000 */
[----:B-1----:R-:W-:Y:S01]  /*08c0*/  DADD R14, R10, R14 ;  /* 0x000000000a0e7229 */ /* 0x002fe2000000000e */
[C---:B------:R-:W-:Y:S02]  /*08d0*/  IMAD.IADD R17, R2.reuse, 0x1, -R9 ;  /* 0x0000000102117824 */ /* 0x040fe400078e0a09 */
[----:B------:R-:W0:Y:S01]  /*08e0*/  SHFL.DOWN PT, R4, R12, 0x2, 0x1f ;  /* 0x08401f000c047f89 */ /* 0x000e2200000e0000 */
[----:B------:R-:W-:Y:S02]  /*08f0*/  VIADD R2, R2, 0x1f ;  /* 0x0000001f02027836 */ /* 0x000fe40000000000 */
[----:B------:R-:W-:Y:S01]  /*0900*/  ISETP.NE.AND P0, PT, R17, RZ, PT ;  /* 0x000000ff1100720c */ /* 0x000fe20003f05270 */
[----:B------:R-:W-:Y:S04]  /*0910*/  SHFL.DOWN PT, R7, R15, 0x2, 0x1f ;  /* 0x08401f000f077f89 */ /* 0x000fe800000e0000 */
[----:B------:R-:W1:Y:S08]  /*0920*/  SHFL.DOWN PT, R6, R14, 0x2, 0x1f ;  /* 0x08401f000e067f89 */ /* 0x000e7000000e0000 */
[----:B------:R-:W3:Y:S01]  /*0930*/  @!P0 S2R R21, SR_CgaCtaId ;  /* 0x0000000000158919 */ /* 0x000ee20000008800 */
[----:B------:R-:W-:Y:S01]  /*0940*/  @!P0 SHF.R.S32.HI R16, RZ, 0x5, R16 ;  /* 0x00000005ff108819 */ /* 0x000fe20000011410 */
[----:B0-----:R-:W-:Y:S01]  /*0950*/  DADD R4, R12, R4 ;  /* 0x000000000c047229 */ /* 0x001fe20000000004 */
[----:B------:R-:W-:-:S02]  /*0960*/  @!P1 MOV R13, 0x400 ;  /* 0x00000400000d9802 */ /* 0x000fc40000000f00 */
[----:B------:R-:W-:Y:S02]  /*0970*/  @!P0 MOV R12, 0x400 ;  /* 0x00000400000c8802 */ /* 0x000fe40000000f00 */
[----:B--2---:R-:W-:Y:S02]  /*0980*/  @!P1 LEA R20, R20, R13, 0x18 ;  /* 0x0000000d14149211 */ /* 0x004fe400078ec0ff */
[----:B------:R-:W-:Y:S01]  /*0990*/  SHFL.DOWN PT, R9, R5, 0x1, 0x1f ;  /* 0x08201f0005097f89 */ /* 0x000fe200000e0000 */
[----:B-1----:R-:W-:Y:S01]  /*09a0*/  DADD R6, R14, R6 ;  /* 0x000000000e067229 */ /* 0x002fe20000000006 */
[----:B------:R-:W-:Y:S02]  /*09b0*/  @!P1 LEA R17, R17, R20, 0x4 ;  /* 0x0000001411119211 */ /* 0x000fe400078e20ff */
[----:B------:R-:W0:Y:S04]  /*09c0*/  SHFL.DOWN PT, R8, R4, 0x1, 0x1f ;  /* 0x08201f0004087f89 */ /* 0x000e2800000e0000 */
[----:B------:R-:W-:Y:S04]  /*09d0*/  SHFL.DOWN PT, R11, R7, 0x1, 0x1f ;  /* 0x08201f00070b7f89 */ /* 0x000fe800000e0000 */
[----:B------:R-:W1:Y:S01]  /*09e0*/  SHFL.DOWN PT, R10, R6, 0x1, 0x1f ;  /* 0x08201f00060a7f89 */ /* 0x000e6200000e0000 */
[----:B---3--:R-:W-:-:S05]  /*09f0*/  @!P0 LEA R13, R21, R12, 0x18 ;  /* 0x0000000c150d8211 */ /* 0x008fca00078ec0ff */
[----:B------:R-:W-:Y:S01]  /*0a00*/  @!P0 IMAD R13, R16, 0x10, R13 ;  /* 0x00000010100d8824 */ /* 0x000fe200078e020d */
[----:B0-----:R-:W-:Y:S01]  /*0a10*/  @!P0 DADD R8, R4, R8 ;  /* 0x0000000004088229 */ /* 0x001fe20000000008 */
[----:B------:R-:W-:Y:S01]  /*0a20*/  CS2R R4, SRZ ;  /* 0x0000000000047805 */ /* 0x000fe2000001ff00 */
[----:B-1----:R-:W-:Y:S01]  /*0a30*/  @!P0 DADD R10, R6, R10 ;  /* 0x00000000060a8229 */ /* 0x002fe2000000000a */
[----:B------:R-:W-:-:S06]  /*0a40*/  CS2R R6, SRZ ;  /* 0x0000000000067805 */ /* 0x000fcc000001ff00 */
[----:B------:R0:W-:Y:S01]  /*0a50*/  @!P0 STS.128 [R13], R8 ;  /* 0x000000080d008388 */ /* 0x0001e20000000c00 */
[----:B------:R-:W-:Y:S01]  /*0a60*/  BAR.SYNC.DEFER_BLOCKING 0x0 ;  /* 0x0000000000007b1d */ /* 0x000fe20000010000 */
[----:B------:R-:W-:-:S05]  /*0a70*/  ISETP.GT.U32.AND P0, PT, R2, 0x3e, PT ;  /* 0x0000003e0200780c */ /* 0x000fca0003f04070 */
[----:B------:R0:W1:Y:S08]  /*0a80*/  @!P1 LDS.128 R4, [R17] ;  /* 0x0000000011049984 */ /* 0x0000700000000c00 */
[----:B------:R-:W-:Y:S05]  /*0a90*/  @P0 BRA `(.L_x_799) ;  /* 0x0000000000a80947 */ /* 0x000fea0003800000 */
[----:B------:R-:W-:-:S03]  /*0aa0*/  UMOV UR4, 0xffffffff ;  /* 0xffffffff00047882 */ /* 0x000fc60000000000 */
[----:B------:R-:W-:Y:S05]  /*0ab0*/  BRA.DIV UR4, `(.L_x_800) ;  /* 0x0000000604a07947 */ /* 0x000fea000b800000 */
[----:B01----:R-:W-:Y:S04]  /*0ac0*/  SHFL.DOWN PT, R9, R5, 0x10, 0x1f ;  /* 0x0a001f0005097f89 */ /* 0x003fe800000e0000 */
[----:B------:R-:W0:Y:S04]  /*0ad0*/  SHFL.DOWN PT, R8, R4, 0x10, 0x1f ;  /* 0x0a001f0004087f89 */ /* 0x000e2800000e0000 */
[----:B------:R-:W1:Y:S04]  /*0ae0*/  SHFL.DOWN PT, R15, R7, 0x10, 0x1f ;  /* 0x0a001f00070f7f89 */ /* 0x000e6800000e0000 */
[----:B------:R-:W2:Y:S01]  /*0af0*/  SHFL.DOWN PT, R14, R6, 0x10, 0x1f ;  /* 0x0a001f00060e7f89 */ /* 0x000ea200000e0000 */
[----:B0-----:R-:W-:Y:S01]  /*0b00*/  DADD R8, R4, R8 ;  /* 0x0000000004087229 */ /* 0x001fe20000000008 */
[----:B-1----:R-:W-:Y:S01]  /*0b10*/  IMAD.MOV.U32 R5, RZ, RZ, R15 ;  /* 0x000000ffff057224 */ /* 0x002fe200078e000f */
[----:B--2---:R-:W-:-:S06]  /*0b20*/  MOV R4, R14 ;  /* 0x0000000e00047202 */ /* 0x004fcc0000000f00 */
[----:B------:R-:W-:Y:S01]  /*0b30*/  DADD R14, R6, R4 ;  /* 0x00000000060e7229 */ /* 0x000fe20000000004 */
[----:B------:R-:W-:Y:S04]  /*0b40*/  SHFL.DOWN PT, R5, R9, 0x8, 0x1f ;  /* 0x09001f0009057f89 */ /* 0x000fe800000e0000 */
[----:B------:R-:W0:Y:S04]  /*0b50*/  SHFL.DOWN PT, R4, R8, 0x8, 0x1f ;  /* 0x09001f0008047f89 */ /* 0x000e2800000e0000 */
[----:B------:R-:W1:Y:S04]  /*0b60*/  SHFL.DOWN PT, R17, R15, 0x8, 0x1f ;  /* 0x09001f000f117f89 */ /* 0x000e6800000e0000 */
[----:B------:R-:W2:Y:S01]  /*0b70*/  SHFL.DOWN PT, R16, R14, 0x8, 0x1f ;  /* 0x09001f000e107f89 */ /* 0x000ea200000e0000 */
[----:B0-----:R-:W-:Y:S01]  /*0b80*/  DADD R4, R8, R4 ;  /* 0x0000000008047229 */ /* 0x001fe20000000004 */
[----:B-1----:R-:W-:Y:S01]  /*0b90*/  MOV R7, R17 ;  /* 0x0000001100077202 */ /* 0x002fe20000000f00 */
[----:B--2---:R-:W-:-:S06]  /*0ba0*/  IMAD.MOV.U32 R6, RZ, RZ, R16 ;  /* 0x000000ffff067224 */ /* 0x004fcc00078e0010 */
[----:B------:R-:W-:Y:S01]  /*0bb0*/  DADD R16, R14, R6 ;  /* 0x000000000e107229 */ /* 0x000fe20000000006 */
[----:B------:R-:W-:Y:S04]  /*0bc0*/  SHFL.DOWN PT, R7, R5, 0x4, 0x1f ;  /* 0x08801f0005077f89 */ /* 0x000fe800000e0000 */
[----:B------:R-:W0:Y:S04]  /*0bd0*/  SHFL.DOWN PT, R6, R4, 0x4, 0x1f ;  /* 0x08801f0004067f89 */ /* 0x000e2800000e0000 */
[----:B------:R-:W1:Y:S04]  /*0be0*/  SHFL.DOWN PT, R9, R17, 0x4, 0x1f ;  /* 0x08801f0011097f89 */ /* 0x000e6800000e0000 */
[----:B------:R-:W2:Y:S01]  /*0bf0*/  SHFL.DOWN PT, R12, R16, 0x4, 0x1f ;  /* 0x08801f00100c7f89 */ /* 0x000ea200000e0000 */
[----:B0-----:R-:W-:Y:S01]  /*0c00*/  DADD R6, R4, R6 ;  /* 0x0000000004067229 */ /* 0x001fe20000000006 */
[----:B-1----:R-:W-:-:S02]  /*0c10*/  IMAD.MOV.U32 R5, RZ, RZ, R9 ;  /* 0x000000ffff057224 */ /* 0x002fc400078e0009 */
[----:B--2---:R-:W-:-:S06]  /*0c20*/  IMAD.MOV.U32 R4, RZ, RZ, R12 ;  /* 0x000000ffff047224 */ /* 0x004fcc00078e000c */
[----:B------:R-:W-:Y:S01]  /*0c30*/  DADD R8, R16, R4 ;  /* 0x0000000010087229 */ /* 0x000fe20000000004 */
[----:B------:R-:W-:Y:S04]  /*0c40*/  SHFL.DOWN PT, R5, R7, 0x2, 0x1f ;  /* 0x08401f0007057f89 */ /* 0x000fe800000e0000 */
[----:B------:R-:W0:Y:S04]  /*0c50*/  SHFL.DOWN PT, R4, R6, 0x2, 0x1f ;  /* 0x08401f0006047f89 */ /* 0x000e2800000e0000 */
[----:B------:R-:W1:Y:S04]  /*0c60*/  SHFL.DOWN PT, R15, R9, 0x2, 0x1f ;  /* 0x08401f00090f7f89 */ /* 0x000e6800000e0000 */
[----:B------:R-:W2:Y:S01]  /*0c70*/  SHFL.DOWN PT, R14, R8, 0x2, 0x1f ;  /* 0x08401f00080e7f89 */ /* 0x000ea200000e0000 */
[----:B0-----:R-:W-:Y:S01]  /*0c80*/  DADD R4, R6, R4 ;  /* 0x0000000006047229 */ /* 0x001fe20000000004 */
[----:B-1----:R-:W-:Y:S01]  /*0c90*/  IMAD.MOV.U32 R7, RZ, RZ, R15 ;  /* 0x000000ffff077224 */ /* 0x002fe200078e000f */
[----:B--2---:R-:W-:-:S06]  /*0ca0*/  MOV R6, R14 ;  /* 0x0000000e00067202 */ /* 0x004fcc0000000f00 */
[----:B------:R-:W-:Y:S01]  /*0cb0*/  DADD R14, R8, R6 ;  /* 0x00000000080e7229 */ /* 0x000fe20000000006 */
[----:B------:R0:W1:Y:S04]  /*0cc0*/  SHFL.DOWN PT, R7, R5, 0x1, 0x1f ;  /* 0x08201f0005077f89 */ /* 0x00006800000e0000 */
[----:B------:R0:W2:Y:S04]  /*0cd0*/  SHFL.DOWN PT, R6, R4, 0x1, 0x1f ;  /* 0x08201f0004067f89 */ /* 0x0000a800000e0000 */
[----:B------:R0:W3:Y:S04]  /*0ce0*/  SHFL.DOWN PT, R16, R15, 0x1, 0x1f ;  /* 0x08201f000f107f89 */ /* 0x0000e800000e0000 */
[----:B------:R0:W4:Y:S02]  /*0cf0*/  SHFL.DOWN PT, R12, R14, 0x1, 0x1f ;  /* 0x08201f000e0c7f89 */ /* 0x00012400000e0000 */
.L_x_824:
[----:B012---:R-:W-:Y:S01]  /*0d00*/  DADD R4, R4, R6 ;  /* 0x0000000004047229 */ /* 0x007fe20000000006 */
[----:B----4-:R-:W-:Y:S01]  /*0d10*/  IMAD.MOV.U32 R6, RZ, RZ, R12 ;  /* 0x000000ffff067224 */ /* 0x010fe200078e000c */
[----:B---3--:R-:W-:-:S06]  /*0d20*/  MOV R7, R16 ;  /* 0x0000001000077202 */ /* 0x008fcc0000000f00 */
[----:B------:R-:W-:-:S11]  /*0d30*/  DADD R6, R14, R6 ;  /* 0x000000000e067229 */ /* 0x000fd60000000006 */
.L_x_799:
[----:B0-----:R-:W0:Y:S01]  /*0d40*/  S2R R9, SR_CgaCtaId ;  /* 0x0000000000097919 */ /* 0x001e220000008800 */
[C---:B------:R-:W-:Y:S01]  /*0d50*/  LOP3.LUT P0, RZ, R3.reuse, R0, RZ, 0xfc, !PT ;  /* 0x0000000003ff7212 */ /* 0x040fe2000780fcff */
[----:B------:R-:W-:Y:S05]  /*0d60*/  WARPSYNC.ALL ;  /* 0x0000000000007948 */ /* 0x000fea0003800000 */
[----:B------:R-:W-:Y:S02]  /*0d70*/  MOV R0, 0x400 ;  /* 0x0000040000007802 */ /* 0x000fe40000000f00 */
[----:B------:R-:W-:Y:S02]  /*0d80*/  ISETP.NE.AND P1, PT, R3, RZ, PT ;  /* 0x000000ff0300720c */ /* 0x000fe40003f25270 */
[----:B0-----:R-:W-:-:S05]  /*0d90*/  LEA R9, R9, R0, 0x18 ;  /* 0x0000000009097211 */ /* 0x001fca00078ec0ff */
[----:B-1----:R0:W-:Y:S01]  /*0da0*/  @!P0 STS.128 [R9], R4 ;  /* 0x0000000409008388 */ /* 0x0021e20000000c00 */
        /* <DEDUP_REMOVED lines=8> */
[----:B-1----:R-:W-:-:S04]  /*0e30*/  ISETP.GE.U32.AND P3, PT, R6, 0x1, PT ;  /* 0x000000010600780c */ /* 0x002fc80003f66070 */
[----:B------:R-:W-:Y:S02]  /*0e40*/  ISETP.GE.AND.EX P3, PT, R7, RZ, PT, P3 ;  /* 0x000000ff0700720c */ /* 0x000fe40003f66330 */
[----:B------:R1:W3:Y:S01]  /*0e50*/  LDS.128 R4, [R9] ;  /* 0x0000000009047984 */ /* 0x0002e20000000c00 */
[----:B--2---:R-:W-:-:S04]  /*0e60*/  ISETP.GE.U32.AND P2, PT, R2, 0x1, PT ;  /* 0x000000010200780c */ /* 0x004fc80003f46070 */
[----:B------:R-:W-:Y:S02]  /*0e70*/  ISETP.GE.AND.EX P2, PT, R3, RZ, PT, P2 ;  /* 0x000000ff0300720c */ /* 0x000fe40003f46320 */
[----:B0-----:R-:W-:-:S04]  /*0e80*/  ISETP.GE.U32.AND P1, PT, R10, 0x1, PT ;  /* 0x000000010a00780c */ /* 0x001fc80003f26070 */
[----:B------:R-:W-:-:S07]  /*0e90*/  ISETP.GE.AND.EX P1, PT, R11, RZ, PT, P1 ;  /* 0x000000ff0b00720c */ /* 0x000fce0003f26310 */
[----:B-1-3--:R-:W-:Y:S06]  /*0ea0*/  @!P2 BRA `(.L_x_801) ;  /* 0x000000000028a947 */ /* 0x00afec0003800000 */
[----:B------:R-:W-:Y:S01]  /*0eb0*/  ULDC.64 UR6, c[0x0][0x2f0] ;  /* 0x0000bc0000067ab9 */ /* 0x000fe20000000a00 */
[----:B------:R-:W-:Y:S01]  /*0ec0*/  ULDC.64 UR8, c[0x0][0x2e0] ;  /* 0x0000b80000087ab9 */ /* 0x000fe20000000a00 */
[----:B------:R-:W-:Y:S01]  /*0ed0*/  UIMAD.WIDE.U32 UR4, UR12, UR6, URZ ;  /* 0x000000060c0472a5 */ /* 0x000fe2000f8e003f */
[----:B------:R-:W-:-:S03]  /*0ee0*/  DMUL R18, R18, R6 ;  /* 0x0000000612127228 */ /* 0x000fc60000000000 */
[----:B------:R-:W-:Y:S02]  /*0ef0*/  UIMAD UR6, UR12, UR7, UR5 ;  /* 0x000000070c0672a4 */ /* 0x000fe4000f8e0205 */
[----:B------:R-:W-:-:S04]  /*0f00*/  ULEA UR5, UP0, UR4, UR8, 0x3 ;  /* 0x0000000804057291 */ /* 0x000fc8000f80183f */
[----:B------:R-:W-:Y:S02]  /*0f10*/  ULEA.HI.X UR4, UR4, UR9, UR6, 0x3, UP0 ;  /* 0x0000000904047291 */ /* 0x000fe400080f1c06 */
[----:B------:R-:W-:-:S04]  /*0f20*/  IMAD.U32 R2, RZ, RZ, UR5 ;  /* 0x00000005ff027e24 */ /* 0x000fc8000f8e00ff */
[----:B------:R-:W-:-:S05]  /*0f30*/  IMAD.U32 R3, RZ, RZ, UR4 ;  /* 0x00000004ff037e24 */ /* 0x000fca000f8e00ff */
[----:B------:R0:W-:Y:S02]  /*0f40*/  STG.E.64 desc[UR10][R2.64], R18 ;  /* 0x0000001202007986 */ /* 0x0001e4000c101b0a */
.L_x_801:
        /* <DEDUP_REMOVED lines=9> */
[----:B------:R1:W-:Y:S02]  /*0fe0*/  STG.E.64 desc[UR10][R2.64], R4 ;  /* 0x0000000402007986 */ /* 0x0003e4000c101b0a */
.L_x_802:
        /* <DEDUP_REMOVED lines=9> */
[----:B------:R2:W-:Y:S02]  /*1080*/  STG.E.64 desc[UR10][R2.64], R4 ;  /* 0x0000000402007986 */ /* 0x0005e4000c101b0a */
.L_x_803:
        /* <DEDUP_REMOVED lines=8> */
[----:B------:R-:W-:-:S05]  /*1110*/  IMAD.U32 R3, RZ, RZ, UR4 ;  /* 0x00000004ff037e24 */ /* 0x000fca000f8e00ff */
[----:B------:R-:W-:Y:S01]  /*1120*/  STG.E.64 desc[UR10][R2.64], R6 ;  /* 0x0000000602007986 */ /* 0x000fe2000c101b0a */
[----:B------:R-:W-:Y:S05]  /*1130*/  EXIT ;  /* 0x000000000000794d */ /* 0x000fea0003800000 */
.L_x_800:
[----:B01----:R-:W-:Y:S01]  /*1140*/  MOV R13, R5 ;  /* 0x00000005000d7202 */ /* 0x003fe20000000f00 */
[----:B------:R-:W-:Y:S01]  /*1150*/  IMAD.MOV.U32 R10, RZ, RZ, 0x10 ;  /* 0x00000010ff0a7424 */ /* 0x000fe200078e00ff */
[----:B------:R-:W-:Y:S01]  /*1160*/  MOV R2, 0xffffffff ;  /* 0xffffffff00027802 */ /* 0x000fe20000000f00 */
[----:B------:R-:W-:-:S07]  /*1170*/  IMAD.MOV.U32 R11, RZ, RZ, 0x1f ;  /* 0x0000001fff0b7424 */ /* 0x000fce00078e00ff */
[----:B------:R-:W-:Y:S05]  /*1180*/  WARPSYNC.COLLECTIVE R2, `(.L_x_804) ;  /* 0x0000000002087348 */ /* 0x000fea0003c00000 */
[----:B------:R0:W1:Y:S02]  /*1190*/  SHFL.DOWN P0, R12, R13, R10, R11 ;  /* 0x0800000a0d0c7389 */ /* 0x000064000000000b */
[----:B01----:R-:W-:Y:S01]  /*11a0*/  ENDCOLLECTIVE ;  /* 0x000000000000791b */ /* 0x003fe20003800000 */
.L_x_804:
[----:B------:R-:W-:Y:S02]  /*11b0*/  IMAD.MOV.U32 R13, RZ, RZ, R4 ;  /* 0x000000ffff0d7224 */ /* 0x000fe400078e0004 */
[----:B------:R-:W-:-:S07]  /*11c0*/  IMAD.MOV.U32 R9, RZ, RZ, R12 ;  /* 0x000000ffff097224 */ /* 0x000fce00078e000c */
[----:B------:R-:W-:Y:S05]  /*11d0*/  WARPSYNC.COLLECTIVE R2, `(.L_x_805) ;  /* 0x0000000002087348 */ /* 0x000fea0003c00000 */
[----:B------:R0:W1:Y:S02]  /*11e0*/  SHFL.DOWN P0, R12, R13, R10, R11 ;  /* 0x0800000a0d0c7389 */ /* 0x000064000000000b */
[----:B01----:R-:W-:Y:S01]  /*11f0*/  ENDCOLLECTIVE ;  /* 0x000000000000791b */ /* 0x003fe20003800000 */
.L_x_805:
[----:B------:R-:W-:Y:S01]  /*1200*/  IMAD.MOV.U32 R13, RZ, RZ, R7 ;  /* 0x000000ffff0d7224 */ /* 0x000fe200078e0007 */
[----:B------:R-:W-:-:S07]  /*1210*/  MOV R8, R12 ;  /* 0x0000000c00087202 */ /* 0x000fce0000000f00 */
[----:B------:R-:W-:Y:S05]  /*1220*/  WARPSYNC.COLLECTIVE R2, `(.L_x_806) ;  /* 0x0000000002087348 */ /* 0x000fea0003c00000 */
[----:B------:R0:W1:Y:S02]  /*1230*/  SHFL.DOWN P0, R12, R13, R10, R11 ;  /* 0x0800000a0d0c7389 */ /* 0x000064000000000b */
[----:B01----:R-:W-:Y:S01]  /*1240*/  ENDCOLLECTIVE ;  /* 0x000000000000791b */ /* 0x003fe20003800000 */
.L_x_806:
[----:B------:R-:W-:Y:S01]  /*1250*/  DADD R8, R4, R8 ;  /* 0x0000000004087229 */ /* 0x000fe20000000008 */
[----:B------:R-:W-:Y:S01]  /*1260*/  MOV R13, R6 ;  /* 0x00000006000d7202 */ /* 0x000fe20000000f00 */
[----:B------:R-:W-:-:S09]  /*1270*/  IMAD.MOV.U32 R15, RZ, RZ, R12 ;  /* 0x000000ffff0f7224 */ /* 0x000fd200078e000c */
[----:B------:R-:W-:Y:S05]  /*1280*/  WARPSYNC.COLLECTIVE R2, `(.L_x_807) ;  /* 0x0000000002087348 */ /* 0x000fea0003c00000 */
[----:B------:R0:W1:Y:S02]  /*1290*/  SHFL.DOWN P0, R12, R13, R10, R11 ;  /* 0x0800000a0d0c7389 */ /* 0x000064000000000b */
[----:B01----:R-:W-:Y:S01]  /*12a0*/  ENDCOLLECTIVE ;  /* 0x000000000000791b */ /* 0x003fe20003800000 */
.L_x_807:
[----:B------:R-:W-:Y:S01]  /*12b0*/  IMAD.MOV.U32 R13, RZ, RZ, R9 ;  /* 0x000000ffff0d7224 */ /* 0x000fe200078e0009 */
[----:B------:R-:W-:Y:S01]  /*12c0*/  MOV R10, 0x8 ;  /* 0x00000008000a7802 */ /* 0x000fe20000000f00 */
[----:B------:R-:W-:-:S07]  /*12d0*/  IMAD.MOV.U32 R14, RZ, RZ, R12 ;  /* 0x000000ffff0e7224 */ /* 0x000fce00078e000c */
[----:B------:R-:W-:Y:S05]  /*12e0*/  WARPSYNC.COLLECTIVE R2, `(.L_x_808) ;  /* 0x0000000002087348 */ /* 0x000fea0003c00000 */
[----:B------:R0:W1:Y:S02]  /*12f0*/  SHFL.DOWN P0, R12, R13, R10, R11 ;  /* 0x0800000a0d0c7389 */ /* 0x000064000000000b */
[----:B01----:R-:W-:Y:S01]  /*1300*/  ENDCOLLECTIVE ;  /* 0x000000000000791b */ /* 0x003fe20003800000 */
.L_x_808:
[----:B------:R-:W-:Y:S01]  /*1310*/  DADD R14, R6, R14 ;  /* 0x00000000060e7229 */ /* 0x000fe2000000000e */
[----:B------:R-:W-:Y:S02]  /*1320*/  IMAD.MOV.U32 R13, RZ, RZ, R8 ;  /* 0x000000ffff0d7224 */ /* 0x000fe400078e0008 */
[----:B------:R-:W-:-:S08]  /*1330*/  IMAD.MOV.U32 R5, RZ, RZ, R12 ;  /* 0x000000ffff057224 */ /* 0x000fd000078e000c */
[----:B------:R-:W-:Y:S05]  /*1340*/  WARPSYNC.COLLECTIVE R2, `(.L_x_809) ;  /* 0x0000000002087348 */ /* 0x000fea0003c00000 */
[----:B------:R0:W1:Y:S02]  /*1350*/  SHFL.DOWN P0, R12, R13, R10, R11 ;  /* 0x0800000a0d0c7389 */ /* 0x000064000000000b */
[----:B01----:R-:W-:Y:S01]  /*1360*/  ENDCOLLECTIVE ;  /* 0x000000000000791b */ /* 0x003fe20003800000 */
.L_x_809:
[----:B------:R-:W-:Y:S01]  /*1370*/  IMAD.MOV.U32 R13, RZ, RZ, R15 ;  /* 0x000000ffff0d7224 */ /* 0x000fe200078e000f */
[----:B------:R-:W-:-:S07]  /*1380*/  MOV R4, R12 ;  /* 0x0000000c00047202 */ /* 0x000fce0000000f00 */
[----:B------:R-:W-:Y:S05]  /*1390*/  WARPSYNC.COLLECTIVE R2, `(.L_x_810) ;  /* 0x0000000002087348 */ /* 0x000fea0003c00000 */
[----:B------:R0:W1:Y:S02]  /*13a0*/  SHFL.DOWN P0, R12, R13, R10, R11 ;  /* 0x0800000a0d0c7389 */ /* 0x000064000000000b */
[----:B01----:R-:W-:Y:S01]  /*13b0*/  ENDCOLLECTIVE ;  /* 0x000000000000791b */ /* 0x003fe20003800000 */
.L_x_810:
[----:B------:R-:W-:Y:S01]  /*13c0*/  DADD R4, R8, R4 ;  /* 0x0000000008047229 */ /* 0x000fe20000000004 */
[----:B------:R-:W-:Y:S01]  /*13d0*/  MOV R13, R14 ;  /* 0x0000000e000d7202 */ /* 0x000fe20000000f00 */
[----:B------:R-:W-:-:S09]  /*13e0*/  IMAD.MOV.U32 R17, RZ, RZ, R12 ;  /* 0x000000ffff117224 */ /* 0x000fd200078e000c */
[----:B------:R-:W-:Y:S05]  /*13f0*/  WARPSYNC.COLLECTIVE R2, `(.L_x_811) ;  /* 0x0000000002087348 */ /* 0x000fea0003c00000 */
[----:B------:R0:W1:Y:S02]  /*1400*/  SHFL.DOWN P0, R12, R13, R10, R11 ;  /* 0x0800000a0d0c7389 */ /* 0x000064000000000b */
[----:B01----:R-:W-:Y:S01]  /*1410*/  ENDCOLLECTIVE ;  /* 0x000000000000791b */ /* 0x003fe20003800000 */
.L_x_811:
[----:B------:R-:W-:Y:S01]  /*1420*/  IMAD.MOV.U32 R13, RZ, RZ, R5 ;  /* 0x000000ffff0d7224 */ /* 0x000fe200078e0005 */
[----:B------:R-:W-:Y:S01]  /*1430*/  MOV R10, 0x4 ;  /* 0x00000004000a7802 */ /* 0x000fe20000000f00 */
[----:B------:R-:W-:-:S07]  /*1440*/  IMAD.MOV.U32 R16, RZ, RZ, R12 ;  /* 0x000000ffff107224 */ /* 0x000fce00078e000c */
[----:B------:R-:W-:Y:S05]  /*1450*/  WARPSYNC.COLLECTIVE R2, `(.L_x_812) ;  /* 0x0000000002087348 */ /* 0x000fea0003c00000 */
[----:B------:R0:W1:Y:S02]  /*1460*/  SHFL.DOWN P0, R12, R13, R10, R11 ;  /* 0x0800000a0d0c7389 */ /* 0x000064000000000b */
[----:B01----:R-:W-:Y:S01]  /*1470*/  ENDCOLLECTIVE ;  /* 0x000000000000791b */ /* 0x003fe20003800000 */
.L_x_812:
[----:B------:R-:W-:Y:S01]  /*1480*/  DADD R16, R14, R16 ;  /* 0x000000000e107229 */ /* 0x000fe20000000010 */
[----:B------:R-:W-:Y:S01]  /*1490*/  MOV R13, R4 ;  /* 0x00000004000d7202 */ /* 0x000fe20000000f00 */
[----:B------:R-:W-:-:S09]  /*14a0*/  IMAD.MOV.U32 R7, RZ, RZ, R12 ;  /* 0x000000ffff077224 */ /* 0x000fd200078e000c */
[----:B------:R-:W-:Y:S05]  /*14b0*/  WARPSYNC.COLLECTIVE R2, `(.L_x_813) ;  /* 0x0000000002087348 */ /* 0x000fea0003c00000 */
[----:B------:R0:W1:Y:S02]  /*14c0*/  SHFL.DOWN P0, R12, R13, R10, R11 ;  /* 0x0800000a0d0c7389 */ /* 0x000064000000000b */
[----:B01----:R-:W-:Y:S01]  /*14d0*/  ENDCOLLECTIVE ;  /* 0x000000000000791b */ /* 0x003fe20003800000 */
.L_x_813:
[----:B------:R-:W-:Y:S01]  /*14e0*/  MOV R13, R17 ;  /* 0x00000011000d7202 */ /* 0x000fe20000000f00 */
[----:B------:R-:W-:-:S07]  /*14f0*/  IMAD.MOV.U32 R6, RZ, RZ, R12 ;  /* 0x000000ffff067224 */ /* 0x000fce00078e000c */
[----:B------:R-:W-:Y:S05]  /*1500*/  WARPSYNC.COLLECTIVE R2, `(.L_x_814) ;  /* 0x0000000002087348 */ /* 0x000fea0003c00000 */
[----:B------:R0:W1:Y:S02]  /*1510*/  SHFL.DOWN P0, R12, R13, R10, R11 ;  /* 0x0800000a0d0c7389 */ /* 0x000064000000000b */
[----:B01----:R-:W-:Y:S01]  /*1520*/  ENDCOLLECTIVE ;  /* 0x000000000000791b */ /* 0x003fe20003800000 */
.L_x_814:
[----:B------:R-:W-:Y:S01]  /*1530*/  DADD R6, R4, R6 ;  /* 0x0000000004067229 */ /* 0x000fe20000000006 */
[----:B------:R-:W-:Y:S01]  /*1540*/  MOV R13, R16 ;  /* 0x00000010000d7202 */ /* 0x000fe20000000f00 */
[----:B------:R-:W-:-:S09]  /*1550*/  IMAD.MOV.U32 R9, RZ, RZ, R12 ;  /* 0x000000ffff097224 */ /* 0x000fd200078e000c */
[----:B------:R-:W-:Y:S05]  /*1560*/  WARPSYNC.COLLECTIVE R2, `(.L_x_815) ;  /* 0x0000000002087348 */ /* 0x000fea0003c00000 */
[----:B------:R0:W1:Y:S02]  /*1570*/  SHFL.DOWN P0, R12, R13, R10, R11 ;  /* 0x0800000a0d0c7389 */ /* 0x000064000000000b */
[----:B01----:R-:W-:Y:S01]  /*1580*/  ENDCOLLECTIVE ;  /* 0x000000000000791b */ /* 0x003fe20003800000 */
.L_x_815:
[----:B------:R-:W-:Y:S01]  /*1590*/  MOV R13, R7 ;  /* 0x00000007000d7202 */ /* 0x000fe20000000f00 */
[----:B------:R-:W-:Y:S02]  /*15a0*/  IMAD.MOV.U32 R10, RZ, RZ, 0x2 ;  /* 0x00000002ff0a7424 */ /* 0x000fe400078e00ff */
[----:B------:R-:W-:-:S07]  /*15b0*/  IMAD.MOV.U32 R8, RZ, RZ, R12 ;  /* 0x000000ffff087224 */ /* 0x000fce00078e000c */
[----:B------:R-:W-:Y:S05]  /*15c0*/  WARPSYNC.COLLECTIVE R2, `(.L_x_816) ;  /* 0x0000000002087348 */ /* 0x000fea0003c00000 */
[----:B------:R0:W1:Y:S02]  /*15d0*/  SHFL.DOWN P0, R12, R13, R10, R11 ;  /* 0x0800000a0d0c7389 */ /* 0x000064000000000b */
[----:B01----:R-:W-:Y:S01]  /*15e0*/  ENDCOLLECTIVE ;  /* 0x000000000000791b */ /* 0x003fe20003800000 */
.L_x_816:
[----:B------:R-:W-:Y:S01]  /*15f0*/  DADD R8, R16, R8 ;  /* 0x0000000010087229 */ /* 0x000fe20000000008 */
[----:B------:R-:W-:Y:S01]  /*1600*/  IMAD.MOV.U32 R13, RZ, RZ, R6 ;  /* 0x000000ffff0d7224 */ /* 0x000fe200078e0006 */
[----:B------:R-:W-:-:S09]  /*1610*/  MOV R5, R12 ;  /* 0x0000000c00057202 */ /* 0x000fd20000000f00 */
[----:B------:R-:W-:Y:S05]  /*1620*/  WARPSYNC.COLLECTIVE R2, `(.L_x_817) ;  /* 0x0000000002087348 */ /* 0x000fea0003c00000 */
[----:B------:R0:W1:Y:S02]  /*1630*/  SHFL.DOWN P0, R12, R13, R10, R11 ;  /* 0x0800000a0d0c7389 */ /* 0x000064000000000b */
[----:B01----:R-:W-:Y:S01]  /*1640*/  ENDCOLLECTIVE ;  /* 0x000000000000791b */ /* 0x003fe20003800000 */
.L_x_817:
[----:B------:R-:W-:Y:S01]  /*1650*/  IMAD.MOV.U32 R13, RZ, RZ, R9 ;  /* 0x000000ffff0d7224 */ /* 0x000fe200078e0009 */
[----:B------:R-:W-:-:S07]  /*1660*/  MOV R4, R12 ;  /* 0x0000000c00047202 */ /* 0x000fce0000000f00 */
[----:B------:R-:W-:Y:S05]  /*1670*/  WARPSYNC.COLLECTIVE R2, `(.L_x_818) ;  /* 0x0000000002087348 */ /* 0x000fea0003c00000 */
[----:B------:R0:W1:Y:S02]  /*1680*/  SHFL.DOWN P0, R12, R13, R10, R11 ;  /* 0x0800000a0d0c7389 */ /* 0x000064000000000b */
[----:B01----:R-:W-:Y:S01]  /*1690*/  ENDCOLLECTIVE ;  /* 0x000000000000791b */ /* 0x003fe20003800000 */
.L_x_818:
[----:B------:R-:W-:Y:S01]  /*16a0*/  DADD R4, R6, R4 ;  /* 0x0000000006047229 */ /* 0x000fe20000000004 */
[----:B------:R-:W-:Y:S01]  /*16b0*/  IMAD.MOV.U32 R13, RZ, RZ, R8 ;  /* 0x000000ffff0d7224 */ /* 0x000fe200078e0008 */
[----:B------:R-:W-:-:S09]  /*16c0*/  MOV R15, R12 ;  /* 0x0000000c000f7202 */ /* 0x000fd20000000f00 */
[----:B------:R-:W-:Y:S05]  /*16d0*/  WARPSYNC.COLLECTIVE R2, `(.L_x_819) ;  /* 0x0000000002087348 */ /* 0x000fea0003c00000 */
[----:B------:R0:W1:Y:S02]  /*16e0*/  SHFL.DOWN P0, R12, R13, R10, R11 ;  /* 0x0800000a0d0c7389 */ /* 0x000064000000000b */
[----:B01----:R-:W-:Y:S01]  /*16f0*/  ENDCOLLECTIVE ;  /* 0x000000000000791b */ /* 0x003fe20003800000 */
.L_x_819:
[----:B------:R-:W-:Y:S01]  /*1700*/  IMAD.MOV.U32 R13, RZ, RZ, R5 ;  /* 0x000000ffff0d7224 */ /* 0x000fe200078e0005 */
[----:B------:R-:W-:Y:S02]  /*1710*/  MOV R10, 0x1 ;  /* 0x00000001000a7802 */ /* 0x000fe40000000f00 */
[----:B------:R-:W-:-:S07]  /*1720*/  MOV R14, R12 ;  /* 0x0000000c000e7202 */ /* 0x000fce0000000f00 */
[----:B------:R-:W-:Y:S05]  /*1730*/  WARPSYNC.COLLECTIVE R2, `(.L_x_820) ;  /* 0x0000000002087348 */ /* 0x000fea0003c00000 */
[----:B------:R0:W1:Y:S02]  /*1740*/  SHFL.DOWN P0, R12, R13, R10, R11 ;  /* 0x0800000a0d0c7389 */ /* 0x000064000000000b */
[----:B01----:R-:W-:Y:S01]  /*1750*/  ENDCOLLECTIVE ;  /* 0x000000000000791b */ /* 0x003fe20003800000 */
.L_x_820:
[----:B------:R-:W-:Y:S01]  /*1760*/  DADD R14, R8, R14 ;  /* 0x00000000080e7229 */ /* 0x000fe2000000000e */
[----:B------:R-:W-:Y:S01]  /*1770*/  MOV R13, R4 ;  /* 0x00000004000d7202 */ /* 0x000fe20000000f00 */
[----:B------:R-:W-:-:S09]  /*1780*/  IMAD.MOV.U32 R7, RZ, RZ, R12 ;  /* 0x000000ffff077224 */ /* 0x000fd200078e000c */
[----:B------:R-:W-:Y:S05]  /*1790*/  WARPSYNC.COLLECTIVE R2, `(.L_x_821) ;  /* 0x0000000002087348 */ /* 0x000fea0003c00000 */
[----:B------:R0:W1:Y:S02]  /*17a0*/  SHFL.DOWN P0, R12, R13, R10, R11 ;  /* 0x0800000a0d0c7389 */ /* 0x000064000000000b */
[----:B01----:R-:W-:Y:S01]  /*17b0*/  ENDCOLLECTIVE ;  /* 0x000000000000791b */ /* 0x003fe20003800000 */
.L_x_821:
[----:B------:R-:W-:Y:S01]  /*17c0*/  MOV R13, R15 ;  /* 0x0000000f000d7202 */ /* 0x000fe20000000f00 */
[----:B------:R-:W-:-:S07]  /*17d0*/  IMAD.MOV.U32 R6, RZ, RZ, R12 ;  /* 0x000000ffff067224 */ /* 0x000fce00078e000c */
[----:B------:R-:W-:Y:S05]  /*17e0*/  WARPSYNC.COLLECTIVE R2, `(.L_x_822) ;  /* 0x0000000002087348 */ /* 0x000fea0003c00000 */
[----:B------:R0:W1:Y:S02]  /*17f0*/  SHFL.DOWN P0, R12, R13, R10, R11 ;  /* 0x0800000a0d0c7389 */ /* 0x000064000000000b */
[----:B01----:R-:W-:Y:S01]  /*1800*/  ENDCOLLECTIVE ;  /* 0x000000000000791b */ /* 0x003fe20003800000 */
.L_x_822:
[----:B------:R-:W-:Y:S01]  /*1810*/  MOV R13, R14 ;  /* 0x0000000e000d7202 */ /* 0x000fe20000000f00 */
[----:B------:R-:W-:-:S07]  /*1820*/  IMAD.MOV.U32 R16, RZ, RZ, R12 ;  /* 0x000000ffff107224 */ /* 0x000fce00078e000c */
[----:B------:R-:W-:Y:S05]  /*1830*/  WARPSYNC.COLLECTIVE R2, `(.L_x_823) ;  /* 0x0000000002087348 */ /* 0x000fea0003c00000 */
[----:B------:R0:W1:Y:S02]  /*1840*/  SHFL.DOWN P0, R12, R13, R10, R11 ;  /* 0x0800000a0d0c7389 */ /* 0x000064000000000b */
[----:B01----:R-:W-:Y:S01]  /*1850*/  ENDCOLLECTIVE ;  /* 0x000000000000791b */ /* 0x003fe20003800000 */
.L_x_823:
[----:B------:R-:W-:Y:S05]  /*1860*/  BRA `(.L_x_824) ;  /* 0xfffffff400247947 */ /* 0x000fea000383ffff */
.L_x_825:
        /* <DEDUP_REMOVED lines=9> */
.L_x_28298:


//--------------------- .text._ZN2at6native33batch_norm_backward_reduce_kernelIdddiEEvNS_27GenericPackedTensorAccessorIT_Lm3ENS_16DefaultPtrTraitsET2_EES6_NS2_IT1_Lm1ES4_S5_EES8_S8_S8_NS2_IT0_Lm1ES4_S5_EESA_ --------------------------
	.section	.text._ZN2at6native33batch_norm_backward_reduce_kernelIdddiEEvNS_27GenericPackedTensorAccessorIT_Lm3ENS_16DefaultPtrTraitsET2_EES6_NS2_IT1_Lm1ES4_S5_EES8_S8_S8_NS2_IT0_Lm1ES4_S5_EESA_,"ax",@progbits
	.align	128
        .global         _ZN2at6native33batch_norm_backward_reduce_kernelIdddiEEvNS_27GenericPackedTensorAccessorIT_Lm3ENS_16DefaultPtrTraitsET2_EES6_NS2_IT1_Lm1ES4_S5_EES8_S8_S8_NS2_IT0_Lm1ES4_S5_EESA_
        .type           _ZN2at6native33batch_norm_backward_reduce_kernelIdddiEEvNS_27GenericPackedTensorAccessorIT_Lm3ENS_16DefaultPtrTraitsET2_EES6_NS2_IT1_Lm1ES4_S5_EES8_S8_S8_NS2_IT0_Lm1ES4_S5_EESA_,@function
        .size           _ZN2at6native33batch_norm_backward_reduce_kernelIdddiEEvNS_27GenericPackedTensorAccessorIT_Lm3ENS_16DefaultPtrTraitsET2_EES6_NS2_IT1_Lm1ES4_S5_EES8_S8_S8_NS2_IT0_Lm1ES4_S5_EESA_,(.L_x_28299 - _ZN2at6native33batch_norm_backward_reduce_kernelIdddiEEvNS_27GenericPackedTensorAccessorIT_Lm3ENS_16DefaultPtrTraitsET2_EES6_NS2_IT1_Lm1ES4_S5_EES8_S8_S8_NS2_IT0_Lm1ES4_S5_EESA_)
        .other          _ZN2at6native33batch_norm_backward_reduce_kernelIdddiEEvNS_27GenericPackedTensorAccessorIT_Lm3ENS_16DefaultPtrTraitsET2_EES6_NS2_IT1_Lm1ES4_S5_EES8_S8_S8_NS2_IT0_Lm1ES4_S5_EESA_,@"STO_CUDA_ENTRY STV_DEFAULT"
_ZN2at6native33batch_norm_backward_reduce_kernelIdddiEEvNS_27GenericPackedTensorAccessorIT_Lm3ENS_16DefaultPtrTraitsET2_EES6_NS2_IT1_Lm1ES4_S5_EES8_S8_S8_NS2_IT0_Lm1ES4_S5_EESA_:
.text._ZN2at6native33batch_norm_backward_reduce_kernelIdddiEEvNS_27GenericPackedTensorAccessorIT_Lm3ENS_16DefaultPtrTraitsET2_EES6_NS2_IT1_Lm1ES4_S5_EES8_S8_S8_NS2_IT0_Lm1ES4_S5_EESA_:
        /* <DEDUP_REMOVED lines=12> */
[----:B-1----:R-:W-:-:S06]  /*00c0*/  IMAD.WIDE R10, R3, 0x8, R10 ;  /* 0x00000008030a7825 */ /* 0x002fcc00078e020a */
[----:B------:R-:W5:Y:S01]  /*00d0*/  LDG.E.64 R10, desc[UR6][R10.64] ;  /* 0x000000060a0a7981 */ /* 0x000f62000c1e1b00 */
[----:B------:R-:W-:Y:S01]  /*00e0*/  BSSY B0, `(.L_x_826) ;  /* 0x000003a000007945 */ /* 0x000fe20003800000 */
[----:B--2---:R-:W-:-:S13]  /*00f0*/  ISETP.GE.AND P0, PT, R2, UR4, PT ;  /* 0x0000000402007c0c */ /* 0x004fda000bf06270 */
[----:B------:R-:W-:Y:S02]  /*0100*/  @P0 CS2R R12, SRZ ;  /* 0x00000000000c0805 */ /* 0x000fe4000001ff00 */
[----:B------:R-:W-:Y:S01]  /*0110*/  @P0 CS2R R16, SRZ ;  /* 0x0000000000100805 */ /* 0x000fe2000001ff00 */
[----:B------:R-:W-:Y:S06]  /*0120*/  @P0 BRA `(.L_x_827) ;  /* 0x0000000000d40947 */ /* 0x000fec0003800000 */
[----:B------:R-:W0:Y:S08]  /*0130*/  LDC R3, c[0x0][0x25c] ;  /* 0x00009700ff037b82 */ /* 0x000e300000000800 */
[----:B------:R-:W1:Y:S01]  /*0140*/  LDC.64 R14, c[0x0][0x250] ;  /* 0x00009400ff0e7b82 */ /* 0x000e620000000a00 */
[----:B------:R-:W2:Y:S07]  /*0150*/  S2R R4, SR_TID.X ;  /* 0x0000000000047919 */ /* 0x000eae0000002100 */
[----:B------:R-:W3:Y:S01]  /*0160*/  LDC R8, c[0x0][0x248] ;  /* 0x00009200ff087b82 */ /* 0x000ee20000000800 */
[----:B0-----:R-:W-:-:S07]  /*0170*/  IMAD R3, R3, UR8, RZ ;  /* 0x0000000803037c24 */ /* 0x001fce000f8e02ff */
[----:B------:R-:W0:Y:S01]  /*0180*/  LDC R9, c[0x0][0x228] ;  /* 0x00008a00ff097b82 */ /* 0x000e220000000800 */
[----:B-1----:R-:W-:-:S06]  /*0190*/  IMAD.WIDE R14, R3, 0x8, R14 ;  /* 0x00000008030e7825 */ /* 0x002fcc00078e020e */
[----:B------:R-:W5:Y:S01]  /*01a0*/  LDG.E.64 R14, desc[UR6][R14.64] ;  /* 0x000000060e0e7981 */ /* 0x000f62000c1e1b00 */
[----:B------:R-:W1:Y:S01]  /*01b0*/  LDC R5, c[0x0][0x4] ;  /* 0x00000100ff057b82 */ /* 0x000e620000000800 */
[----:B------:R-:W-:Y:S01]  /*01c0*/  IMAD.MOV.U32 R6, RZ, RZ, R2 ;  /* 0x000000ffff067224 */ /* 0x000fe200078e0002 */
[----:B------:R-:W-:Y:S02]  /*01d0*/  CS2R R16, SRZ ;  /* 0x0000000000107805 */ /* 0x000fe4000001ff00 */
[----:B------:R-:W-:Y:S01]  /*01e0*/  CS2R R12, SRZ ;  /* 0x00000000000c7805 */ /* 0x000fe2000001ff00 */
[----:B---3--:R-:W-:-:S03]  /*01f0*/  IMAD R8, R8, UR8, RZ ;  /* 0x0000000808087c24 */ /* 0x008fc6000f8e02ff */
[----:B------:R-:W3:Y:S01]  /*0200*/  LDC R7, c[0x0][RZ] ;  /* 0x00000000ff077b82 */ /* 0x000ee20000000800 */
[----:B0-2---:R-:W-:-:S07]  /*0210*/  IMAD R9, R9, UR8, RZ ;  /* 0x0000000809097c24 */ /* 0x005fce000f8e02ff */
.L_x_831:
[----:B------:R-:W0:Y:S01]  /*0220*/  LDC R23, c[0x0][0x240] ;  /* 0x00009000ff177b82 */ /* 0x000e220000000800 */
[----:B------:R-:W-:Y:S01]  /*0230*/  BSSY B1, `(.L_x_828) ;  /* 0x0000020000017945 */ /* 0x000fe20003800000 */
[----:B0-----:R-:W-:-:S13]  /*0240*/  ISETP.GE.AND P0, PT, R4, R23, PT ;  /* 0x000000170400720c */ /* 0x001fda0003f06270 */
[----:B------:R-:W-:Y:S05]  /*0250*/  @P0 BRA `(.L_x_829) ;  /* 0x0000000000740947 */ /* 0x000fea0003800000 */
[----:B------:R-:W-:Y:S01]  /*0260*/  ULDC UR4, c[0x0][0x244] ;  /* 0x0000910000047ab9 */ /* 0x000fe20000000800 */
[----:B------:R-:W-:Y:S01]  /*0270*/  ULDC UR5, c[0x0][0x224] ;  /* 0x0000890000057ab9 */ /* 0x000fe20000000800 */
[C---:B------:R-:W-:Y:S02]  /*0280*/  IMAD R3, R6.reuse, UR4, RZ ;  /* 0x0000000406037c24 */ /* 0x040fe4000f8e02ff */
[----:B------:R-:W-:-:S03]  /*0290*/  IMAD R0, R6, UR5, RZ ;  /* 0x0000000506007c24 */ /* 0x000fc6000f8e02ff */
[C---:B------:R-:W-:Y:S02]  /*02a0*/  IADD3 R22, P0, R8.reuse, R3, RZ ;  /* 0x0000000308167210 */ /* 0x040fe40007f1e0ff */
[C---:B------:R-:W-:Y:S02]  /*02b0*/  IADD3 R24, P1, R9.reuse, R0, RZ ;  /* 0x0000000009187210 */ /* 0x040fe40007f3e0ff */
[----:B------:R-:W-:Y:S02]  /*02c0*/  SHF.R.S32.HI R25, RZ, 0x1f, R3 ;  /* 0x0000001fff197819 */ /* 0x000fe40000011403 */
[----:B------:R-:W-:Y:S01]  /*02d0*/  SHF.R.S32.HI R18, RZ, 0x1f, R0 ;  /* 0x0000001fff127819 */ /* 0x000fe20000011400 */
[----:B------:R-:W-:Y:S01]  /*02e0*/  IMAD.MOV.U32 R0, RZ, RZ, R4 ;  /* 0x000000ffff007224 */ /* 0x000fe200078e0004 */
[----:B------:R-:W-:Y:S02]  /*02f0*/  LEA.HI.X.SX32 R25, R8, R25, 0x1, P0 ;  /* 0x0000001908197211 */ /* 0x000fe400000f0eff */
[----:B------:R-:W-:-:S07]  /*0300*/  LEA.HI.X.SX32 R3, R9, R18, 0x1, P1 ;  /* 0x0000001209037211 */ /* 0x000fce00008f0eff */
.L_x_830:
[C---:B------:R-:W-:Y:S02]  /*0310*/  IMAD R18, R0.reuse, UR9, RZ ;  /* 0x0000000900127c24 */ /* 0x040fe4000f8e02ff */
[----:B------:R-:W-:-:S03]  /*0320*/  IMAD R20, R0, UR12, RZ ;  /* 0x0000000c00147c24 */ /* 0x000fc6000f8e02ff */
[----:B------:R-:W-:Y:S02]  /*0330*/  IADD3 R19, P0, R18, R22, RZ ;  /* 0x0000001612137210 */ /* 0x000fe40007f1e0ff */
        /* <DEDUP_REMOVED lines=8> */
[----:B------:R-:W4:Y:S01]  /*03c0*/  LDG.E.64 R20, desc[UR6][R20.64] ;  /* 0x0000000614147981 */ /* 0x000f22000c1e1b00 */
[----:B---3--:R-:W-:-:S05]  /*03d0*/  IMAD.IADD R0, R7, 0x1, R0 ;  /* 0x0000000107007824 */ /* 0x008fca00078e0200 */
[----:B------:R-:W-:Y:S01]  /*03e0*/  ISETP.GE.AND P0, PT, R0, R23, PT ;  /* 0x000000170000720c */ /* 0x000fe20003f06270 */
[----:B--2---:R-:W-:Y:S02]  /*03f0*/  DADD R12, R18, R12 ;  /* 0x00000000120c7229 */ /* 0x004fe4000000000c */
[----:B----45:R-:W-:-:S08]  /*0400*/  DADD R26, -R14, R20 ;  /* 0x000000000e1a7229 */ /* 0x030fd00000000114 */
[----:B------:R-:W-:Y:S02]  /*0410*/  DFMA R16, R26, R18, R16 ;  /* 0x000000121a10722b */ /* 0x000fe40000000010 */
[----:B------:R-:W-:Y:S09]  /*0420*/  @!P0 BRA `(.L_x_830) ;  /* 0xfffffffc00b88947 */ /* 0x000ff2000383ffff */
.L_x_829:
[----:B------:R-:W-:Y:S05]  /*0430*/  BSYNC B1 ;  /* 0x0000000000017941 */ /* 0x000fea0003800000 */
.L_x_828:
[----:B-1----:R-:W-:Y:S01]  /*0440*/  IADD3 R6, R5, R6, RZ ;  /* 0x0000000605067210 */ /* 0x002fe20007ffe0ff */
[----:B------:R-:W-:-:S03]  /*0450*/  ULDC UR4, c[0x0][0x238] ;  /* 0x00008e0000047ab9 */ /* 0x000fc60000000800 */
[----:B------:R-:W-:-:S13]  /*0460*/  ISETP.GE.AND P0, PT, R6, UR4, PT ;  /* 0x0000000406007c0c */ /* 0x000fda000bf06270 */
[----:B------:R-:W-:Y:S05]  /*0470*/  @!P0 BRA `(.L_x_831) ;  /* 0xfffffffc00688947 */ /* 0x000fea000383ffff */
.L_x_827:
[----:B------:R-:W-:Y:S05]  /*0480*/  BSYNC B0 ;  /* 0x0000000000007941 */ /* 0x000fea0003800000 */
.L_x_826:
[----:B------:R-:W-:Y:S01]  /*0490*/  SHFL.DOWN PT, R5, R13, 0x10, 0x1f ;  /* 0x0a001f000d057f89 */ /* 0x000fe200000e0000 */
[----:B------:R-:W-:Y:S01]  /*04a0*/  ULDC UR4, c[0x0][0x0] ;  /* 0x0000000000047ab9 */ /* 0x000fe20000000800 */
[----:B------:R-:W-:Y:S02]  /*04b0*/  ULDC UR5, c[0x0][0x4] ;  /* 0x0000010000057ab9 */ /* 0x000fe40000000800 */
[----:B------:R-:W0:Y:S04]  /*04c0*/  SHFL.DOWN PT, R4, R12, 0x10, 0x1f ;  /* 0x0a001f000c047f89 */ /* 0x000e2800000e0000 */
[----:B---3--:R-:W-:Y:S04]  /*04d0*/  SHFL.DOWN PT, R7, R17, 0x10, 0x1f ;  /* 0x0a001f0011077f89 */ /* 0x008fe800000e0000 */
[----:B------:R-:W1:Y:S01]  /*04e0*/  SHFL.DOWN PT, R6, R16, 0x10, 0x1f ;  /* 0x0a001f0010067f89 */ /* 0x000e6200000e0000 */
[----:B------:R-:W2:Y:S01]  /*04f0*/  S2R R3, SR_TID.X ;  /* 0x0000000000037919 */ /* 0x000ea20000002100 */
[----:B------:R-:W-:Y:S06]  /*0500*/  BAR.SYNC.DEFER_BLOCKING 0x0 ;  /* 0x0000000000007b1d */ /* 0x000fec0000010000 */
[----:B0-----:R-:W-:-:S07]  /*0510*/  DADD R4, R4, R12 ;  /* 0x0000000004047229 */ /* 0x001fce000000000c */
[----:B------:R-:W-:Y:S01]  /*0520*/  SHFL.DOWN PT, R9, R5, 0x8, 0x1f ;  /* 0x09001f0005097f89 */ /* 0x000fe200000e0000 */
[----:B-1----:R-:W-:-:S03]  /*0530*/  DADD R6, R6, R16 ;  /* 0x0000000006067229 */ /* 0x002fc60000000010 */
[----:B------:R-:W0:Y:S04]  /*0540*/  SHFL.DOWN PT, R8, R4, 0x8, 0x1f ;  /* 0x09001f0004087f89 */ /* 0x000e2800000e0000 */
[----:B-----5:R-:W-:Y:S04]  /*0550*/  SHFL.DOWN PT, R15, R7, 0x8, 0x1f ;  /* 0x09001f00070f7f89 */ /* 0x020fe800000e0000 */
[----:B------:R-:W1:Y:S01]  /*0560*/  SHFL.DOWN PT, R14, R6, 0x8, 0x1f ;  /* 0x09001f00060e7f89 */ /* 0x000e6200000e0000 */
[----:B--2---:R-:W-:Y:S01]  /*0570*/  IMAD R2, R2, UR4, R3 ;  /* 0x0000000402027c24 */ /* 0x004fe2000f8e0203 */
[----:B------:R-:W-:-:S04]  /*0580*/  UIMAD UR4, UR4, UR5, URZ ;  /* 0x00000005040472a4 */ /* 0x000fc8000f8e023f */
[----:B------:R-:W-:-:S06]  /*0590*/  USHF.R.U32.HI UR4, URZ, 0x5, UR4 ;  /* 0x000000053f047899 */ /* 0x000fcc0008011604 */
[----:B------:R-:W-:Y:S01]  /*05a0*/  ISETP.GE.AND P1, PT, R2, UR4, PT ;  /* 0x0000000402007c0c */ /* 0x000fe2000bf26270 */
[----:B0-----:R-:W-:Y:S01]  /*05b0*/  DADD R18, R4, R8 ;  /* 0x0000000004127229 */ /* 0x001fe20000000008 */
[----:B------:R-:W-:-:S06]  /*05c0*/  SHF.R.S32.HI R5, RZ, 0x1f, R2 ;  /* 0x0000001fff057819 */ /* 0x000fcc0000011402 */
[----:B------:R-:W-:Y:S01]  /*05d0*/  SHFL.DOWN PT, R13, R19, 0x4, 0x1f ;  /* 0x08801f00130d7f89 */ /* 0x000fe200000e0000 */
[----:B-1----:R-:W-:-:S03]  /*05e0*/  DADD R14, R6, R14 ;  /* 0x00000000060e7229 */ /* 0x002fc6000000000e */
[----:B------:R-:W0:Y:S04]  /*05f0*/  SHFL.DOWN PT, R12, R18, 0x4, 0x1f ;  /* 0x08801f00120c7f89 */ /* 0x000e2800000e0000 */
[----:B------:R-:W-:Y:S04]  /*0600*/  SHFL.DOWN PT, R9, R15, 0x4, 0x1f ;  /* 0x08801f000f097f89 */ /* 0x000fe800000e0000 */
[----:B------:R-:W1:Y:S01]  /*0610*/  SHFL.DOWN PT, R8, R14, 0x4, 0x1f ;  /* 0x08801f000e087f89 */ /* 0x000e6200000e0000 */
[----:B0-----:R-:W-:Y:S01]  /*0620*/  DADD R12, R18, R12 ;  /* 0x00000000120c7229 */ /* 0x001fe2000000000c */
[----:B------:R-:W0:Y:S06]  /*0630*/  @!P1 S2R R19, SR_CgaCtaId ;  /* 0x0000000000139919 */ /* 0x000e2c0000008800 */
[----:B------:R-:W-:Y:S01]  /*0640*/  SHFL.DOWN PT, R4, R12, 0x2, 0x1f ;  /* 0x08401f000c047f89 */ /* 0x000fe200000e0000 */
[----:B-1----:R-:W-:Y:S01]  /*0650*/  DADD R16, R14, R8 ;  /* 0x000000000e107229 */ /* 0x002fe20000000008 */
[----:B------:R-:W-:-:S02]  /*0660*/  LEA.HI R8, R5, R2, RZ, 0x5 ;  /* 0x0000000205087211 */ /* 0x000fc400078f28ff */
[----:B------:R-:W1:Y:S02]  /*0670*/  SHFL.DOWN PT, R5, R13, 0x2, 0x1f ;  /* 0x08401f000d057f89 */ /* 0x000e6400000e0000 */
[----:B------:R-:W-:Y:S02]  /*0680*/  LOP3.LUT R9, R8, 0xffffffe0, RZ, 0xc0, !PT ;  /* 0xffffffe008097812 */ /* 0x000fe400078ec0ff */
[----:B------:R-:W-:Y:S03]  /*0690*/  SHFL.DOWN PT, R7, R17, 0x2, 0x1f ;  /* 0x08401f0011077f89 */ /* 0x000fe600000e0000 */
[C---:B------:R-:W-:Y:S01]  /*06a0*/  IMAD.IADD R0, R2.reuse, 0x1, -R9 ;  /* 0x0000000102007824 */ /* 0x040fe200078e0a09 */
[----:B------:R-:W2:Y:S01]  /*06b0*/  SHFL.DOWN PT, R6, R16, 0x2, 0x1f ;  /* 0x08401f0010067f89 */ /* 0x000ea200000e0000 */
[----:B------:R-:W-:-:S03]  /*06c0*/  VIADD R2, R2, 0x1f ;  /* 0x0000001f02027836 */ /* 0x000fc60000000000 */
[----:B------:R-:W-:Y:S01]  /*06d0*/  ISETP.NE.AND P0, PT, R0, RZ, PT ;  /* 0x000000ff0000720c */ /* 0x000fe20003f05270 */
[----:B-1----:R-:W-:-:S12]  /*06e0*/  DADD R4, R12, R4 ;  /* 0x000000000c047229 */ /* 0x002fd80000000004 */
[----:B------:R-:W1:Y:S01]  /*06f0*/  @!P0 S2R R18, SR_CgaCtaId ;  /* 0x0000000000128919 */ /* 0x000e620000008800 */
[----:B------:R-:W-:Y:S02]  /*0700*/  @!P0 MOV R9, 0x400 ;  /* 0x0000040000098802 */ /* 0x000fe40000000f00 */
[----:B------:R-:W-:Y:S01]  /*0710*/  @!P0 SHF.R.S32.HI R8, RZ, 0x5, R8 ;  /* 0x00000005ff088819 */ /* 0x000fe20000011408 */
[----:B------:R-:W-:Y:S01]  /*0720*/  SHFL.DOWN PT, R13, R5, 0x1, 0x1f ;  /* 0x08201f00050d7f89 */ /* 0x000fe200000e0000 */
[----:B--2---:R-:W-:Y:S01]  /*0730*/  DADD R6, R16, R6 ;  /* 0x0000000010067229 */ /* 0x004fe20000000006 */
[----:B------:R-:W-:Y:S02]  /*0740*/  @!P1 MOV R16, 0x400 ;  /* 0x0000040000109802 */ /* 0x000fe40000000f00 */
[----:B------:R-:W2:Y:S02]  /*0750*/  SHFL.DOWN PT, R12, R4, 0x1, 0x1f ;  /* 0x08201f00040c7f89 */ /* 0x000ea400000e0000 */
[----:B0-----:R-:W-:-:S02]  /*0760*/  @!P1 LEA R19, R19, R16, 0x18 ;  /* 0x0000001013139211 */ /* 0x001fc400078ec0ff */
[----:B------:R-:W-:Y:S04]  /*0770*/  SHFL.DOWN PT, R15, R7, 0x1, 0x1f ;  /* 0x08201f00070f7f89 */ /* 0x000fe800000e0000 */
[----:B------:R-:W0:Y:S01]  /*0780*/  SHFL.DOWN PT, R14, R6, 0x1, 0x1f ;  /* 0x08201f00060e7f89 */ /* 0x000e2200000e0000 */
[----:B------:R-:W-:Y:S01]  /*0790*/  @!P1 IMAD R0, R0, 0x10, R19 ;  /* 0x0000001000009824 */ /* 0x000fe200078e0213 */
[----:B-1----:R-:W-:Y:S01]  /*07a0*/  @!P0 LEA R9, R18, R9, 0x18 ;  /* 0x0000000912098211 */ /* 0x002fe200078ec0ff */
[----:B--2---:R-:W-:-:S03]  /*07b0*/  @!P0 DADD R12, R4, R12 ;  /* 0x00000000040c8229 */ /* 0x004fc6000000000c */
[----:B------:R-:W-:Y:S02]  /*07c0*/  @!P0 LEA R9, R8, R9, 0x4 ;  /* 0x0000000908098211 */ /* 0x000fe400078e20ff */
[----:B------:R-:W-:Y:S01]  /*07d0*/  CS2R R4, SRZ ;  /* 0x0000000000047805 */ /* 0x000fe2000001ff00 */
[----:B0-----:R-:W-:Y:S01]  /*07e0*/  @!P0 DADD R14, R6, R14 ;  /* 0x00000000060e8229 */ /* 0x001fe2000000000e */
        /* <DEDUP_REMOVED lines=10> */
[----:B------:R-:W-:Y:S04]  /*0890*/  SHFL.DOWN PT, R17, R7, 0x10, 0x1f ;  /* 0x0a001f0007117f89 */ /* 0x000fe800000e0000 */
[----:B------:R-:W1:Y:S01]  /*08a0*/  SHFL.DOWN PT, R16, R6, 0x10, 0x1f ;  /* 0x0a001f0006107f89 */ /* 0x000e6200000e0000 */
[----:B0-----:R-:W-:-:S07]  /*08b0*/  DADD R14, R4, R14 ;  /* 0x00000000040e7229 */ /* 0x001fce000000000e */
[----:B------:R-:W-:Y:S01]  /*08c0*/  SHFL.DOWN PT, R5, R15, 0x8, 0x1f ;  /* 0x09001f000f057f89 */ /* 0x000fe200000e0000 */
[----:B-1----:R-:W-:-:S03]  /*08d0*/  DADD R16, R6, R16 ;  /* 0x0000000006107229 */ /* 0x002fc60000000010 */
        /* <DEDUP_REMOVED lines=16> */
[----:B------:R-:W0:Y:S01]  /*09e0*/  SHFL.DOWN PT, R12, R5, 0x1, 0x1f ;  /* 0x08201f00050c7f89 */ /* 0x000e2200000e0000 */
[----:B-1----:R-:W-:-:S03]  /*09f0*/  DADD R6, R16, R6 ;  /* 0x0000000010067229 */ /* 0x002fc60000000006 */
[----:B------:R-:W1:Y:S04]  /*0a00*/  SHFL.DOWN PT, R19, R4, 0x1, 0x1f ;  /* 0x08201f0004137f89 */ /* 0x000e6800000e0000 */
[----:B------:R2:W3:Y:S04]  /*0a10*/  SHFL.DOWN PT, R18, R7, 0x1, 0x1f ;  /* 0x08201f0007127f89 */ /* 0x0004e800000e0000 */
[----:B------:R2:W4:Y:S01]  /*0a20*/  SHFL.DOWN PT, R15, R6, 0x1, 0x1f ;  /* 0x08201f00060f7f89 */ /* 0x00052200000e0000 */
[----:B0-----:R-:W-:Y:S01]  /*0a30*/  MOV R9, R12 ;  /* 0x0000000c00097202 */ /* 0x001fe20000000f00 */
[----:B-12---:R-:W-:-:S07]  /*0a40*/  IMAD.MOV.U32 R8, RZ, RZ, R19 ;  /* 0x000000ffff087224 */ /* 0x006fce00078e0013 */
.L_x_854:
[----:B------:R-:W-:Y:S01]  /*0a50*/  DADD R4, R4, R8 ;  /* 0x0000000004047229 */ /* 0x000fe20000000008 */
[----:B----4-:R-:W-:Y:S02]  /*0a60*/  IMAD.MOV.U32 R8, RZ, RZ, R15 ;  /* 0x000000ffff087224 */ /* 0x010fe400078e000f */
[----:B---3--:R-:W-:-:S06]  /*0a70*/  IMAD.MOV.U32 R9, RZ, RZ, R18 ;  /* 0x000000ffff097224 */ /* 0x008fcc00078e0012 */
[----:B------:R-:W-:-:S11]  /*0a80*/  DADD R6, R6, R8 ;  /* 0x0000000006067229 */ /* 0x000fd60000000008 */
.L_x_832:
[----:B0-----:R-:W0:Y:S01]  /*0a90*/  S2R R0, SR_TID.Y ;  /* 0x0000000000007919 */ /* 0x001e220000002200 */
[----:B------:R-:W-:Y:S05]  /*0aa0*/  WARPSYNC.ALL ;  /* 0x0000000000007948 */ /* 0x000fea0003800000 */
[----:B------:R-:W2:Y:S01]  /*0ab0*/  S2R R9, SR_CgaCtaId ;  /* 0x0000000000097919 */ /* 0x000ea20000008800 */
[C---:B------:R-:W-:Y:S02]  /*0ac0*/  ISETP.NE.AND P1, PT, R3.reuse, RZ, PT ;  /* 0x000000ff0300720c */ /* 0x040fe40003f25270 */
[----:B0-----:R-:W-:Y:S02]  /*0ad0*/  LOP3.LUT P0, RZ, R3, R0, RZ, 0xfc, !PT ;  /* 0x0000000003ff7212 */ /* 0x001fe4000780fcff */
[----:B------:R-:W-:-:S04]  /*0ae0*/  MOV R0, 0x400 ;  /* 0x0000040000007802 */ /* 0x000fc80000000f00 */
[----:B--2---:R-:W-:-:S07]  /*0af0*/  LEA R21, R9, R0, 0x18 ;  /* 0x0000000009157211 */ /* 0x004fce00078ec0ff */
[----:B-1----:R0:W-:Y:S01]  /*0b00*/  @!P0 STS.128 [R21], R4 ;  /* 0x0000000415008388 */ /* 0x0021e20000000c00 */
[----:B------:R-:W-:Y:S06]  /*0b10*/  BAR.SYNC.DEFER_BLOCKING 0x0 ;  /* 0x0000000000007b1d */ /* 0x000fec0000010000 */
[----:B------:R-:W-:Y:S05]  /*0b20*/  @P1 EXIT ;  /* 0x000000000000194d */ /* 0x000fea0003800000 */
[----:B------:R-:W1:Y:S01]  /*0b30*/  LDC R0, c[0x0][0x298] ;  /* 0x0000a600ff007b82 */ /* 0x000e620000000800 */
[----:B0-----:R-:W0:Y:S07]  /*0b40*/  LDS.128 R4, [R21] ;  /* 0x0000000015047984 */ /* 0x001e2e0000000c00 */
[----:B------:R-:W2:Y:S08]  /*0b50*/  LDC R2, c[0x0][0x2a8] ;  /* 0x0000aa00ff027b82 */ /* 0x000eb00000000800 */
[----:B------:R-:W3:Y:S01]  /*0b60*/  LDC R3, c[0x0][0x278] ;  /* 0x00009e00ff037b82 */ /* 0x000ee20000000800 */
[----:B-1----:R-:W-:-:S07]  /*0b70*/  ISETP.GE.AND P0, PT, R0, 0x1, PT ;  /* 0x000000010000780c */ /* 0x002fce0003f06270 */
[----:B------:R-:W1:Y:S01]  /*0b80*/  LDC R0, c[0x0][0x288] ;  /* 0x0000a200ff007b82 */ /* 0x000e620000000800 */
[----:B--2---:R-:W-:-:S07]  /*0b90*/  ISETP.GE.AND P1, PT, R2, 0x1, PT ;  /* 0x000000010200780c */ /* 0x004fce0003f26270 */
[----:B------:R-:W2:Y:S01]  /*0ba0*/  @P0 LDC R15, c[0x0][0x29c] ;  /* 0x0000a700ff0f0b82 */ /* 0x000ea20000000800 */
[----:B---3--:R-:W-:Y:S01]  /*0bb0*/  ISETP.GE.AND P2, PT, R3, 0x1, PT ;  /* 0x000000010300780c */ /* 0x008fe20003f46270 */
[----:B0-----:R-:W-:-:S06]  /*0bc0*/  @P0 DMUL R10, R10, R6 ;  /* 0x000000060a0a0228 */ /* 0x001fcc0000000000 */
[----:B------:R-:W0:Y:S01]  /*0bd0*/  @P1 LDC R17, c[0x0][0x2ac] ;  /* 0x0000ab00ff111b82 */ /* 0x000e220000000800 */
[----:B-1----:R-:W-:-:S07]  /*0be0*/  ISETP.GE.AND P3, PT, R0, 0x1, PT ;  /* 0x000000010000780c */ /* 0x002fce0003f66270 */
[----:B------:R-:W1:Y:S08]  /*0bf0*/  @P2 LDC R19, c[0x0][0x27c] ;  /* 0x00009f00ff132b82 */ /* 0x000e700000000800 */
[----:B------:R-:W3:Y:S01]  /*0c00*/  @P0 LDC.64 R12, c[0x0][0x290] ;  /* 0x0000a400ff0c0b82 */ /* 0x000ee20000000a00 */
[----:B--2---:R-:W-:-:S07]  /*0c10*/  @P0 IMAD R15, R15, UR8, RZ ;  /* 0x000000080f0f0c24 */ /* 0x004fce000f8e02ff */
[----:B------:R-:W2:Y:S01]  /*0c20*/  @P1 LDC.64 R8, c[0x0][0x2a0] ;  /* 0x0000a800ff081b82 */ /* 0x000ea20000000a00 */
[----:B0-----:R-:W-:-:S07]  /*0c30*/  @P1 IMAD R17, R17, UR8, RZ ;  /* 0x0000000811111c24 */ /* 0x001fce000f8e02ff */
[----:B------:R-:W0:Y:S01]  /*0c40*/  @P2 LDC.64 R2, c[0x0][0x270] ;  /* 0x00009c00ff022b82 */ /* 0x000e220000000a00 */
[----:B-1----:R-:W-:Y:S02]  /*0c50*/  @P2 IMAD R19, R19, UR8, RZ ;  /* 0x0000000813132c24 */ /* 0x002fe4000f8e02ff */
[----:B---3--:R-:W-:-:S05]  /*0c60*/  @P0 IMAD.WIDE R12, R15, 0x8, R12 ;  /* 0x000000080f0c0825 */ /* 0x008fca00078e020c */
[----:B------:R1:W-:Y:S01]  /*0c70*/  @P0 STG.E.64 desc[UR6][R12.64], R10 ;  /* 0x0000000a0c000986 */ /* 0x0003e2000c101b06 */
[----:B--2---:R-:W-:-:S05]  /*0c80*/  @P1 IMAD.WIDE R8, R17, 0x8, R8 ;  /* 0x0000000811081825 */ /* 0x004fca00078e0208 */
[----:B------:R1:W-:Y:S01]  /*0c90*/  @P1 STG.E.64 desc[UR6][R8.64], R4 ;  /* 0x0000000408001986 */ /* 0x0003e2000c101b06 */
[----:B0-----:R-:W-:-:S05]  /*0ca0*/  @P2 IMAD.WIDE R2, R19, 0x8, R2 ;  /* 0x0000000813022825 */ /* 0x001fca00078e0202 */
[----:B------:R1:W-:Y:S01]  /*0cb0*/  @P2 STG.E.64 desc[UR6][R2.64], R4 ;  /* 0x0000000402002986 */ /* 0x0003e2000c101b06 */
[----:B------:R-:W-:Y:S05]  /*0cc0*/  @!P3 EXIT ;  /* 0x000000000000b94d */ /* 0x000fea0003800000 */
[----:B-1----:R-:W0:Y:S08]  /*0cd0*/  LDC R5, c[0x0][0x28c] ;  /* 0x0000a300ff057b82 */ /* 0x002e300000000800 */
[----:B------:R-:W1:Y:S01]  /*0ce0*/  LDC.64 R2, c[0x0][0x280] ;  /* 0x0000a000ff027b82 */ /* 0x000e620000000a00 */
[----:B0-----:R-:W-:-:S04]  /*0cf0*/  IMAD R5, R5, UR8, RZ ;  /* 0x0000000805057c24 */ /* 0x001fc8000f8e02ff */
[----:B-1----:R-:W-:-:S05]  /*0d00*/  IMAD.WIDE R2, R5, 0x8, R2 ;  /* 0x0000000805027825 */ /* 0x002fca00078e0202 */
[----:B------:R-:W-:Y:S01]  /*0d10*/  STG.E.64 desc[UR6][R2.64], R6 ;  /* 0x0000000602007986 */ /* 0x000fe2000c101b06 */
[----:B------:R-:W-:Y:S05]  /*0d20*/  EXIT ;  /* 0x000000000000794d */ /* 0x000fea0003800000 */
.L_x_833:
[----:B01----:R-:W-:Y:S01]  /*0d30*/  MOV R13, R5 ;  /* 0x00000005000d7202 */ /* 0x003fe20000000f00 */
[----:B------:R-:W-:Y:S01]  /*0d40*/  IMAD.MOV.U32 R2, RZ, RZ, 0x10 ;  /* 0x00000010ff027424 */ /* 0x000fe200078e00ff */
[----:B------:R-:W-:Y:S01]  /*0d50*/  MOV R0, 0xffffffff ;  /* 0xffffffff00007802 */ /* 0x000fe20000000f00 */
[----:B------:R-:W-:-:S07]  /*0d60*/  IMAD.MOV.U32 R9, RZ, RZ, 0x1f ;  /* 0x0000001fff097424 */ /* 0x000fce00078e00ff */
[----:B------:R-:W-:Y:S05]  /*0d70*/  WARPSYNC.COLLECTIVE R0, `(.L_x_834) ;  /* 0x0000000000087348 */ /* 0x000fea0003c00000 */
[----:B------:R0:W1:Y:S02]  /*0d80*/  SHFL.DOWN P0, R8, R13, R2, R9 ;  /* 0x080000020d087389 */ /* 0x0000640000000009 */
[----:B01----:R-:W-:Y:S01]  /*0d90*/  ENDCOLLECTIVE ;  /* 0x000000000000791b */ /* 0x003fe20003800000 */
.L_x_834:
[----:B------:R-:W-:Y:S02]  /*0da0*/  IMAD.MOV.U32 R13, RZ, RZ, R4 ;  /* 0x000000ffff0d7224 */ /* 0x000fe400078e0004 */
[----:B------:R-:W-:-:S07]  /*0db0*/  IMAD.MOV.U32 R15, RZ, RZ, R8 ;  /* 0x000000ffff0f7224 */ /* 0x000fce00078e0008 */
[----:B------:R-:W-:Y:S05]  /*0dc0*/  WARPSYNC.COLLECTIVE R0, `(.L_x_835) ;  /* 0x0000000000087348 */ /* 0x000fea0003c00000 */
[----:B------:R0:W1:Y:S02]  /*0dd0*/  SHFL.DOWN P0, R8, R13, R2, R9 ;  /* 0x080000020d087389 */ /* 0x0000640000000009 */
[----:B01----:R-:W-:Y:S01]  /*0de0*/  ENDCOLLECTIVE ;  /* 0x000000000000791b */ /* 0x003fe20003800000 */
.L_x_835:
[----:B------:R-:W-:Y:S01]  /*0df0*/  IMAD.MOV.U32 R13, RZ, RZ, R7 ;  /* 0x000000ffff0d7224 */ /* 0x000fe200078e0007 */
[----:B------:R-:W-:-:S07]  /*0e00*/  MOV R14, R8 ;  /* 0x00000008000e7202 */ /* 0x000fce0000000f00 */
[----:B------:R-:W-:Y:S05]  /*0e10*/  WARPSYNC.COLLECTIVE R0, `(.L_x_836) ;  /* 0x0000000000087348 */ /* 0x000fea0003c00000 */
[----:B------:R0:W1:Y:S02]  /*0e20*/  SHFL.DOWN P0, R8, R13, R2, R9 ;  /* 0x080000020d087389 */ /* 0x0000640000000009 */
[----:B01----:R-:W-:Y:S01]  /*0e30*/  ENDCOLLECTIVE ;  /* 0x000000000000791b */ /* 0x003fe20003800000 */
.L_x_836:
[----:B------:R-:W-:Y:S01]  /*0e40*/  DADD R14, R4, R14 ;  /* 0x00000000040e7229 */ /* 0x000fe2000000000e */
[----:B------:R-:W-:Y:S01]  /*0e50*/  MOV R13, R6 ;  /* 0x00000006000d7202 */ /* 0x000fe20000000f00 */
[----:B------:R-:W-:-:S09]  /*0e60*/  IMAD.MOV.U32 R17, RZ, RZ, R8 ;  /* 0x000000ffff117224 */ /* 0x000fd200078e0008 */
[----:B------:R-:W-:Y:S05]  /*0e70*/  WARPSYNC.COLLECTIVE R0, `(.L_x_837) ;  /* 0x0000000000087348 */ /* 0x000fea0003c00000 */
[----:B------:R0:W1:Y:S02]  /*0e80*/  SHFL.DOWN P0, R8, R13, R2, R9 ;  /* 0x080000020d087389 */ /* 0x0000640000000009 */
[----:B01----:R-:W-:Y:S01]  /*0e90*/  ENDCOLLECTIVE ;  /* 0x000000000000791b */ /* 0x003fe20003800000 */
.L_x_837:
[----:B------:R-:W-:Y:S01]  /*0ea0*/  IMAD.MOV.U32 R13, RZ, RZ, R15 ;  /* 0x000000ffff0d7224 */ /* 0x000fe200078e000f */
[----:B------:R-:W-:Y:S01]  /*0eb0*/  MOV R2, 0x8 ;  /* 0x0000000800027802 */ /* 0x000fe20000000f00 */
[----:B------:R-:W-:-:S07]  /*0ec0*/  IMAD.MOV.U32 R16, RZ, RZ, R8 ;  /* 0x000000ffff107224 */ /* 0x000fce00078e0008 */
[----:B------:R-:W-:Y:S05]  /*0ed0*/  WARPSYNC.COLLECTIVE R0, `(.L_x_838) ;  /* 0x0000000000087348 */ /* 0x000fea0003c00000 */
[----:B------:R0:W1:Y:S02]  /*0ee0*/  SHFL.DOWN P0, R8, R13, R2, R9 ;  /* 0x080000020d087389 */ /* 0x0000640000000009 */
[----:B01----:R-:W-:Y:S01]  /*0ef0*/  ENDCOLLECTIVE ;  /* 0x000000000000791b */ /* 0x003fe20003800000 */
.L_x_838:
[----:B------:R-:W-:Y:S01]  /*0f00*/  DADD R16, R6, R16 ;  /* 0x0000000006107229 */ /* 0x000fe20000000010 */
[----:B------:R-:W-:Y:S02]  /*0f10*/  IMAD.MOV.U32 R13, RZ, RZ, R14 ;  /* 0x000000ffff0d7224 */ /* 0x000fe400078e000e */
[----:B------:R-:W-:-:S08]  /*0f20*/  IMAD.MOV.U32 R5, RZ, RZ, R8 ;  /* 0x000000ffff057224 */ /* 0x000fd000078e0008 */
[----:B------:R-:W-:Y:S05]  /*0f30*/  WARPSYNC.COLLECTIVE R0, `(.L_x_839) ;  /* 0x0000000000087348 */ /* 0x000fea0003c00000 */
[----:B------:R0:W1:Y:S02]  /*0f40*/  SHFL.DOWN P0, R8, R13, R2, R9 ;  /* 0x080000020d087389 */ /* 0x0000640000000009 */
[----:B01----:R-:W-:Y:S01]  /*0f50*/  ENDCOLLECTIVE ;  /* 0x000000000000791b */ /* 0x003fe20003800000 */
.L_x_839:
[----:B------:R-:W-:Y:S01]  /*0f60*/  IMAD.MOV.U32 R13, RZ, RZ, R17 ;  /* 0x000000ffff0d7224 */ /* 0x000fe200078e0011 */
[----:B------:R-:W-:-:S07]  /*0f70*/  MOV R4, R8 ;  /* 0x0000000800047202 */ /* 0x000fce0000000f00 */
[----:B------:R-:W-:Y:S05]  /*0f80*/  WARPSYNC.COLLECTIVE R0, `(.L_x_840) ;  /* 0x0000000000087348 */ /* 0x000fea0003c00000 */
[----:B------:R0:W1:Y:S02]  /*0f90*/  SHFL.DOWN P0, R8, R13, R2, R9 ;  /* 0x080000020d087389 */ /* 0x0000640000000009 */
[----:B01----:R-:W-:Y:S01]  /*0fa0*/  ENDCOLLECTIVE ;  /* 0x000000000000791b */ /* 0x003fe20003800000 */
.L_x_840:
[----:B------:R-:W-:Y:S01]  /*0fb0*/  DADD R4, R14, R4 ;  /* 0x000000000e047229 */ /* 0x000fe20000000004 */
[----:B------:R-:W-:Y:S01]  /*0fc0*/  MOV R13, R16 ;  /* 0x00000010000d7202 */ /* 0x000fe20000000f00 */
[----:B------:R-:W-:-:S09]  /*0fd0*/  IMAD.MOV.U32 R7, RZ, RZ, R8 ;  /* 0x000000ffff077224 */ /* 0x000fd200078e0008 */
[----:B------:R-:W-:Y:S05]  /*0fe0*/  WARPSYNC.COLLECTIVE R0, `(.L_x_841) ;  /* 0x0000000000087348 */ /* 0x000fea0003c00000 */
[----:B------:R0:W1:Y:S02]  /*0ff0*/  SHFL.DOWN P0, R8, R13, R2, R9 ;  /* 0x080000020d087389 */ /* 0x0000640000000009 */
[----:B01----:R-:W-:Y:S01]  /*1000*/  ENDCOLLECTIVE ;  /* 0x000000000000791b */ /* 0x003fe20003800000 */
.L_x_841:
[----:B------:R-:W-:Y:S01]  /*1010*/  IMAD.MOV.U32 R13, RZ, RZ, R5 ;  /* 0x000000ffff0d7224 */ /* 0x000fe200078e0005 */
[----:B------:R-:W-:Y:S01]  /*1020*/  MOV R2, 0x4 ;  /* 0x0000000400027802 */ /* 0x000fe20000000f00 */
[----:B------:R-:W-:-:S07]  /*1030*/  IMAD.MOV.U32 R6, RZ, RZ, R8 ;  /* 0x000000ffff067224 */ /* 0x000fce00078e0008 */
[----:B------:R-:W-:Y:S05]  /*1040*/  WARPSYNC.COLLECTIVE R0, `(.L_x_842) ;  /* 0x0000000000087348 */ /* 0x000fea0003c00000 */
[----:B------:R0:W1:Y:S02]  /*1050*/  SHFL.DOWN P0, R8, R13, R2, R9 ;  /* 0x080000020d087389 */ /* 0x0000640000000009 */
[----:B01----:R-:W-:Y:S01]  /*1060*/  ENDCOLLECTIVE ;  /* 0x000000000000791b */ /* 0x003fe20003800000 */
.L_x_842:
[----:B------:R-:W-:Y:S01]  /*1070*/  DADD R6, R16, R6 ;  /* 0x0000000010067229 */ /* 0x000fe20000000006 */
[----:B------:R-:W-:Y:S02]  /*1080*/  IMAD.MOV.U32 R13, RZ, RZ, R4 ;  /* 0x000000ffff0d7224 */ /* 0x000fe400078e0004 */
[----:B------:R-:W-:-:S08]  /*1090*/  IMAD.MOV.U32 R15, RZ, RZ, R8 ;  /* 0x000000ffff0f7224 */ /* 0x000fd000078e0008 */
[----:B------:R-:W-:Y:S05]  /*10a0*/  WARPSYNC.COLLECTIVE R0, `(.L_x_843) ;  /* 0x0000000000087348 */ /* 0x000fea0003c00000 */
[----:B------:R0:W1:Y:S02]  /*10b0*/  SHFL.DOWN P0, R8, R13, R2, R9 ;  /* 0x080000020d087389 */ /* 0x0000640000000009 */
[----:B01----:R-:W-:Y:S01]  /*10c0*/  ENDCOLLECTIVE ;  /* 0x000000000000791b */ /* 0x003fe20003800000 */
.L_x_843:
[----:B------:R-:W-:Y:S01]  /*10d0*/  IMAD.MOV.U32 R13, RZ, RZ, R7 ;  /* 0x000000ffff0d7224 */ /* 0x000fe200078e0007 */
[----:B------:R-:W-:-:S07]  /*10e0*/  MOV R14, R8 ;  /* 0x00000008000e7202 */ /* 0x000fce0000000f00 */
[----:B------:R-:W-:Y:S05]  /*10f0*/  WARPSYNC.COLLECTIVE R0, `(.L_x_844) ;  /* 0x0000000000087348 */ /* 0x000fea0003c00000 */
[----:B------:R0:W1:Y:S02]  /*1100*/  SHFL.DOWN P0, R8, R13, R2, R9 ;  /* 0x080000020d087389 */ /* 0x0000640000000009 */
[----:B01----:R-:W-:Y:S01]  /*1110*/  ENDCOLLECTIVE ;  /* 0x000000000000791b */ /* 0x003fe20003800000 */
.L_x_844:
[----:B------:R-:W-:Y:S01]  /*1120*/  DADD R14, R4, R14 ;  /* 0x00000000040e7229 */ /* 0x000fe2000000000e */
[----:B------:R-:W-:Y:S01]  /*1130*/  MOV R13, R6 ;  /* 0x00000006000d7202 */ /* 0x000fe20000000f00 */
[----:B------:R-:W-:-:S09]  /*1140*/  IMAD.MOV.U32 R17, RZ, RZ, R8 ;  /* 0x000000ffff117224 */ /* 0x000fd200078e0008 */
[----:B------:R-:W-:Y:S05]  /*1150*/  WARPSYNC.COLLECTIVE R0, `(.L_x_845) ;  /* 0x0000000000087348 */ /* 0x000fea0003c00000 */
[----:B------:R0:W1:Y:S02]  /*1160*/  SHFL.DOWN P0, R8, R13, R2, R9 ;  /* 0x080000020d087389 */ /* 0x0000640000000009 */
[----:B01----:R-:W-:Y:S01]  /*1170*/  ENDCOLLECTIVE ;  /* 0x000000000000791b */ /* 0x003fe20003800000 */
.L_x_845:
[----:B------:R-:W-:Y:S01]  /*1180*/  IMAD.MOV.U32 R13, RZ, RZ, R15 ;  /* 0x000000ffff0d7224 */ /* 0x000fe200078e000f */
[----:B------:R-:W-:Y:S01]  /*1190*/  MOV R2, 0x2 ;  /* 0x0000000200027802 */ /* 0x000fe20000000f00 */
[----:B------:R-:W-:-:S07]  /*11a0*/  IMAD.MOV.U32 R16, RZ, RZ, R8 ;  /* 0x000000ffff107224 */ /* 0x000fce00078e0008 */
[----:B------:R-:W-:Y:S05]  /*11b0*/  WARPSYNC.COLLECTIVE R0, `(.L_x_846) ;  /* 0x0000000000087348 */ /* 0x000fea0003c00000 */
[----:B------:R0:W1:Y:S02]  /*11c0*/  SHFL.DOWN P0, R8, R13, R2, R9 ;  /* 0x080000020d087389 */ /* 0x0000640000000009 */
[----:B01----:R-:W-:Y:S01]  /*11d0*/  ENDCOLLECTIVE ;  /* 0x000000000000791b */ /* 0x003fe20003800000 */
.L_x_846:
[----:B------:R-:W-:Y:S01]  /*11e0*/  DADD R16, R6, R16 ;  /* 0x0000000006107229 */ /* 0x000fe20000000010 */
[----:B------:R-:W-:Y:S02]  /*11f0*/  IMAD.MOV.U32 R13, RZ, RZ, R14 ;  /* 0x000000ffff0d7224 */ /* 0x000fe400078e000e */
[----:B------:R-:W-:-:S08]  /*1200*/  IMAD.MOV.U32 R5, RZ, RZ, R8 ;  /* 0x000000ffff057224 */ /* 0x000fd000078e0008 */
[----:B------:R-:W-:Y:S05]  /*1210*/  WARPSYNC.COLLECTIVE R0, `(.L_x_847) ;  /* 0x0000000000087348 */ /* 0x000fea0003c00000 */
[----:B------:R0:W1:Y:S02]  /*1220*/  SHFL.DOWN P0, R8, R13, R2, R9 ;  /* 0x080000020d087389 */ /* 0x0000640000000009 */
[----:B01----:R-:W-:Y:S01]  /*1230*/  ENDCOLLECTIVE ;  /* 0x000000000000791b */ /* 0x003fe20003800000 */
.L_x_847:
[----:B------:R-:W-:Y:S01]  /*1240*/  IMAD.MOV.U32 R13, RZ, RZ, R17 ;  /* 0x000000ffff0d7224 */ /* 0x000fe200078e0011 */
[----:B------:R-:W-:-:S07]  /*1250*/  MOV R4, R8 ;  /* 0x0000000800047202 */ /* 0x000fce0000000f00 */
[----:B------:R-:W-:Y:S05]  /*1260*/  WARPSYNC.COLLECTIVE R0, `(.L_x_848) ;  /* 0x0000000000087348 */ /* 0x000fea0003c00000 */
[----:B------:R0:W1:Y:S02]  /*1270*/  SHFL.DOWN P0, R8, R13, R2, R9 ;  /* 0x080000020d087389 */ /* 0x0000640000000009 */
[----:B01----:R-:W-:Y:S01]  /*1280*/  ENDCOLLECTIVE ;  /* 0x000000000000791b */ /* 0x003fe20003800000 */
.L_x_848:
[----:B------:R-:W-:Y:S01]  /*1290*/  DADD R4, R14, R4 ;  /* 0x000000000e047229 */ /* 0x000fe20000000004 */
[----:B------:R-:W-:Y:S01]  /*12a0*/  MOV R13, R16 ;  /* 0x00000010000d7202 */ /* 0x000fe20000000f00 */
[----:B------:R-:W-:-:S09]  /*12b0*/  IMAD.MOV.U32 R7, RZ, RZ, R8 ;  /* 0x000000ffff077224 */ /* 0x000fd200078e0008 */
[----:B------:R-:W-:Y:S05]  /*12c0*/  WARPSYNC.COLLECTIVE R0, `(.L_x_849) ;  /* 0x0000000000087348 */ /* 0x000fea0003c00000 */
[----:B------:R0:W1:Y:S02]  /*12d0*/  SHFL.DOWN P0, R8, R13, R2, R9 ;  /* 0x080000020d087389 */ /* 0x0000640000000009 */
[----:B01----:R-:W-:Y:S01]  /*12e0*/  ENDCOLLECTIVE ;  /* 0x000000000000791b */ /* 0x003fe20003800000 */
.L_x_849:
[----:B------:R-:W-:Y:S01]  /*12f0*/  IMAD.MOV.U32 R13, RZ, RZ, R5 ;  /* 0x000000ffff0d7224 */ /* 0x000fe200078e0005 */
[----:B------:R-:W-:Y:S01]  /*1300*/  MOV R2, 0x1 ;  /* 0x0000000100027802 */ /* 0x000fe20000000f00 */
[----:B------:R-:W-:-:S07]  /*1310*/  IMAD.MOV.U32 R6, RZ, RZ, R8 ;  /* 0x000000ffff067224 */ /* 0x000fce00078e0008 */
[----:B------:R-:W-:Y:S05]  /*1320*/  WARPSYNC.COLLECTIVE R0, `(.L_x_850) ;  /* 0x0000000000087348 */ /* 0x000fea0003c00000 */
[----:B------:R0:W1:Y:S02]  /*1330*/  SHFL.DOWN P0, R8, R13, R2, R9 ;  /* 0x080000020d087389 */ /* 0x0000640000000009 */
[----:B01----:R-:W-:Y:S01]  /*1340*/  ENDCOLLECTIVE ;  /* 0x000000000000791b */ /* 0x003fe20003800000 */
.L_x_850:
[----:B------:R-:W-:Y:S01]  /*1350*/  DADD R6, R16, R6 ;  /* 0x0000000010067229 */ /* 0x000fe20000000006 */
[----:B------:R-:W-:Y:S02]  /*1360*/  IMAD.MOV.U32 R13, RZ, RZ, R4 ;  /* 0x000000ffff0d7224 */ /* 0x000fe400078e0004 */
[----:B------:R-:W-:-:S08]  /*1370*/  IMAD.MOV.U32 R12, RZ, RZ, R8 ;  /* 0x000000ffff0c7224 */ /* 0x000fd000078e0008 */
[----:B------:R-:W-:Y:S05]  /*1380*/  WARPSYNC.COLLECTIVE R0, `(.L_x_851) ;  /* 0x0000000000087348 */ /* 0x000fea0003c00000 */
[----:B------:R0:W1:Y:S02]  /*1390*/  SHFL.DOWN P0, R8, R13, R2, R9 ;  /* 0x080000020d087389 */ /* 0x0000640000000009 */
[----:B01----:R-:W-:Y:S01]  /*13a0*/  ENDCOLLECTIVE ;  /* 0x000000000000791b */ /* 0x003fe20003800000 */
.L_x_851:
[----:B------:R-:W-:Y:S01]  /*13b0*/  IMAD.MOV.U32 R13, RZ, RZ, R7 ;  /* 0x000000ffff0d7224 */ /* 0x000fe200078e0007 */
[----:B------:R-:W-:-:S07]  /*13c0*/  MOV R19, R8 ;  /* 0x0000000800137202 */ /* 0x000fce0000000f00 */
[----:B------:R-:W-:Y:S05]  /*13d0*/  WARPSYNC.COLLECTIVE R0, `(.L_x_852) ;  /* 0x0000000000087348 */ /* 0x000fea0003c00000 */
[----:B------:R0:W1:Y:S02]  /*13e0*/  SHFL.DOWN P0, R8, R13, R2, R9 ;  /* 0x080000020d087389 */ /* 0x0000640000000009 */
[----:B01----:R-:W-:Y:S01]  /*13f0*/  ENDCOLLECTIVE ;  /* 0x000000000000791b */ /* 0x003fe20003800000 */
.L_x_852:
[----:B------:R-:W-:Y:S01]  /*1400*/  MOV R13, R6 ;  /* 0x00000006000d7202 */ /* 0x000fe20000000f00 */
[----:B------:R-:W-:-:S07]  /*1410*/  IMAD.MOV.U32 R18, RZ, RZ, R8 ;  /* 0x000000ffff127224 */ /* 0x000fce00078e0008 */
[----:B------:R-:W-:Y:S05]  /*1420*/  WARPSYNC.COLLECTIVE R0, `(.L_x_853) ;  /* 0x0000000000087348 */ /* 0x000fea0003c00000 */
[----:B------:R0:W1:Y:S02]  /*1430*/  SHFL.DOWN P0, R8, R13, R2, R9 ;  /* 0x080000020d087389 */ /* 0x0000640000000009 */
[----:B01----:R-:W-:Y:S01]  /*1440*/  ENDCOLLECTIVE ;  /* 0x000000000000791b */ /* 0x003fe20003800000 */
.L_x_853:
[----:B------:R-:W-:Y:S01]  /*1450*/  MOV R9, R12 ;  /* 0x0000000c00097202 */ /* 0x000fe20000000f00 */
[----:B------:R-:W-:Y:S02]  /*1460*/  IMAD.MOV.U32 R15, RZ, RZ, R8 ;  /* 0x000000ffff0f7224 */ /* 0x000fe400078e0008 */
[----:B------:R-:W-:Y:S01]  /*1470*/  IMAD.MOV.U32 R8, RZ, RZ, R19 ;  /* 0x000000ffff087224 */ /* 0x000fe200078e0013 */
[----:B------:R-:W-:Y:S06]  /*1480*/  BRA `(.L_x_854) ;  /* 0xfffffff400707947 */ /* 0x000fec000383ffff */
.L_x_855:
        /* <DEDUP_REMOVED lines=15> */
.L_x_28299:


//--------------------- .text._ZN2at6native35batch_norm_reduce_statistics_kernelIN3c108BFloat16EflEEvNS_27GenericPackedTensorAccessorIT0_Lm2ENS_17RestrictPtrTraitsET1_EES8_NS4_IS5_Lm1ES6_S7_EES9_NS4_IT_Lm1ES6_S7_EESB_S5_S5_SB_ --------------------------
	.section	.text._ZN2at6native35batch_norm_reduce_statistics_kernelIN3c108BFloat16EflEEvNS_27GenericPackedTensorAccessorIT0_Lm2ENS_17RestrictPtrTraitsET1_EES8_NS4_IS5_Lm1ES6_S7_EES9_NS4_IT_Lm1ES6_S7_EESB_S5_S5_SB_,"ax",@progbits
	.align	128
        .global         _ZN2at6native35batch_norm_reduce_statistics_kernelIN3c108BFloat16EflEEvNS_27GenericPackedTensorAccessorIT0_Lm2ENS_17RestrictPtrTraitsET1_EES8_NS4_IS5_Lm1ES6_S7_EES9_NS4_IT_Lm1ES6_S7_EESB_S5_S5_SB_
        .type           _ZN2at6native35batch_norm_reduce_statistics_kernelIN3c108BFloat16EflEEvNS_27GenericPackedTensorAccessorIT0_Lm2ENS_17RestrictPtrTraitsET1_EES8_NS4_IS5_Lm1ES6_S7_EES9_NS4_IT_Lm1ES6_S7_EESB_S5_S5_SB_,@function
        .size           _ZN2at6native35batch_norm_reduce_statistics_kernelIN3c108BFloat16EflEEvNS_27GenericPackedTensorAccessorIT0_Lm2ENS_17RestrictPtrTraitsET1_EES8_NS4_IS5_Lm1ES6_S7_EES9_NS4_IT_Lm1ES6_S7_EESB_S5_S5_SB_,(.L_x_28215 - _ZN2at6native35batch_norm_reduce_statistics_kernelIN3c108BFloat16EflEEvNS_27GenericPackedTensorAccessorIT0_Lm2ENS_17RestrictPtrTraitsET1_EES8_NS4_IS5_Lm1ES6_S7_EES9_NS4_IT_Lm1ES6_S7_EESB_S5_S5_SB_)
        .other          _ZN2at6native35batch_norm_reduce_statistics_kernelIN3c108BFloat16EflEEvNS_27GenericPackedTensorAccessorIT0_Lm2ENS_17RestrictPtrTraitsET1_EES8_NS4_IS5_Lm1ES6_S7_EES9_NS4_IT_Lm1ES6_S7_EESB_S5_S5_SB_,@"STO_CUDA_ENTRY STV_DEFAULT"
_ZN2at6native35batch_norm_reduce_statistics_kernelIN3c108BFloat16EflEEvNS_27GenericPackedTensorAccessorIT0_Lm2ENS_17RestrictPtrTraitsET1_EES8_NS4_IS5_Lm1ES6_S7_EES9_NS4_IT_Lm1ES6_S7_EESB_S5_S5_SB_:
.text._ZN2at6native35batch_norm_reduce_statistics_kernelIN3c108BFloat16EflEEvNS_27GenericPackedTensorAccessorIT0_Lm2ENS_17RestrictPtrTraitsET1_EES8_NS4_IS5_Lm1ES6_S7_EES9_NS4_IT_Lm1ES6_S7_EESB_S5_S5_SB_:
[----:B------:R-:W-:Y:S01]  /*0000*/  LDC R1, c[0x0][0x28] ;  /* 0x00000a00ff017b82 */ /* 0x000fe20000000800 */
[----:B------:R-:W0:Y:S01]  /*0010*/  S2R R31, SR_CTAID.X ;  /* 0x00000000001f7919 */ /* 0x000e220000002500 */
[----:B------:R-:W-:Y:S01]  /*0020*/  ULDC UR4, c[0x0][0x0] ;  /* 0x0000000000047ab9 */ /* 0x000fe20000000800 */
[----:B------:R-:W-:Y:S01]  /*0030*/  ULDC UR5, c[0x0][0x220] ;  /* 0x0000880000057ab9 */ /* 0x000fe20000000800 */
[----:B------:R-:W0:Y:S02]  /*0040*/  S2R R0, SR_TID.X ;  /* 0x0000000000007919 */ /* 0x000e240000002100 */
[----:B0-----:R-:W-:-:S05]  /*0050*/  IMAD R31, R31, UR4, R0 ;  /* 0x000000041f1f7c24 */ /* 0x001fca000f8e0200 */
[----:B------:R-:W-:-:S13]  /*0060*/  ISETP.GE.AND P0, PT, R31, UR5, PT ;  /* 0x000000051f007c0c */ /* 0x000fda000bf06270 */
[----:B------:R-:W-:Y:S05]  /*0070*/  @P0 EXIT ;  /* 0x000000000000094d */ /* 0x000fea0003800000 */
[----:B------:R-:W0:Y:S01]  /*0080*/  LDC R3, c[0x0][0x218] ;  /* 0x00008600ff037b82 */ /* 0x000e220000000800 */
[----:B------:R-:W-:Y:S01]  /*0090*/  ULDC UR5, c[0x0][0xc] ;  /* 0x0000030000057ab9 */ /* 0x000fe20000000800 */
[----:B------:R-:W-:Y:S01]  /*00a0*/  ULDC.64 UR12, c[0x0][0x208] ;  /* 0x00008200000c7ab9 */ /* 0x000fe20000000a00 */
[----:B------:R-:W-:-:S05]  /*00b0*/  UIMAD UR4, UR4, UR5, URZ ;  /* 0x00000005040472a4 */ /* 0x000fca000f8e023f */
[----:B------:R-:W1:Y:S01]  /*00c0*/  LDC R17, c[0x0][0x2c4] ;  /* 0x0000b100ff117b82 */ /* 0x000e620000000800 */
[----:B0-----:R-:W-:Y:S01]  /*00d0*/  ISETP.GT.AND P0, PT, R3, RZ, PT ;  /* 0x000000ff0300720c */ /* 0x001fe20003f04270 */
[----:B-1----:R-:W-:-:S12]  /*00e0*/  FADD.FTZ R17, -R17, 1 ;  /* 0x3f80000011117421 */ /* 0x002fd80000010100 */
[----:B------:R-:W-:Y:S05]  /*00f0*/  @P0 BRA `(.L_x_856) ;  /* 0x0000000400580947 */ /* 0x000fea0003800000 */
[----:B------:R-:W-:Y:S01]  /*0100*/  FMUL R0, RZ, +INF ;  /* 0x7f800000ff007820 */ /* 0x000fe20000400000 */
[----:B------:R-:W-:-:S03]  /*0110*/  ULDC UR5, c[0x0][0x2c0] ;  /* 0x0000b00000057ab9 */ /* 0x000fc60000000800 */
[----:B------:R-:W-:-:S06]  /*0120*/  FADD.FTZ R0, R0, UR5 ;  /* 0x0000000500007e21 */ /* 0x000fcc0008010000 */
[----:B------:R-:W0:Y:S02]  /*0130*/  MUFU.SQRT R0, R0 ;  /* 0x0000000000007308 */ /* 0x000e240000002000 */
[----:B0-----:R-:W-:-:S06]  /*0140*/  FMUL.FTZ R22, R0, 1 ;  /* 0x3f80000000167820 */ /* 0x001fcc0000410000 */
[----:B------:R-:W0:Y:S08]  /*0150*/  F2F.F64.F32 R22, R22 ;  /* 0x0000001600167310 */ /* 0x000e300000201800 */
[----:B0-----:R-:W0:Y:S01]  /*0160*/  MUFU.RCP64H R3, R23 ;  /* 0x0000001700037308 */ /* 0x001e220000001800 */
[----:B------:R-:W-:-:S04]  /*0170*/  IADD3 R2, R23, 0x300402, RZ ;  /* 0x0030040217027810 */ /* 0x000fc80007ffe0ff */
[----:B------:R-:W-:Y:S02]  /*0180*/  FSETP.GEU.AND P0, PT, |R2|, 5.8789094863358348022e-39, PT ;  /* 0x004004020200780b */ /* 0x000fe40003f0e200 */
[----:B0-----:R-:W-:-:S08]  /*0190*/  DFMA R4, -R22, R2, 1 ;  /* 0x3ff000001604742b */ /* 0x001fd00000000102 */
[----:B------:R-:W-:-:S08]  /*01a0*/  DFMA R4, R4, R4, R4 ;  /* 0x000000040404722b */ /* 0x000fd00000000004 */
[----:B------:R-:W-:-:S08]  /*01b0*/  DFMA R4, R2, R4, R2 ;  /* 0x000000040204722b */ /* 0x000fd00000000002 */
[----:B------:R-:W-:-:S08]  /*01c0*/  DFMA R6, -R22, R4, 1 ;  /* 0x3ff000001606742b */ /* 0x000fd00000000104 */
[----:B------:R-:W-:Y:S01]  /*01d0*/  DFMA R24, R4, R6, R4 ;  /* 0x000000060418722b */ /* 0x000fe20000000004 */
[----:B------:R-:W-:Y:S10]  /*01e0*/  @P0 BRA `(.L_x_857) ;  /* 0x0000000000100947 */ /* 0x000ff40003800000 */
[----:B------:R-:W-:Y:S02]  /*01f0*/  LOP3.LUT R26, R23, 0x7fffffff, RZ, 0xc0, !PT ;  /* 0x7fffffff171a7812 */ /* 0x000fe400078ec0ff */
[----:B------:R-:W-:Y:S02]  /*0200*/  MOV R30, 0x230 ;  /* 0x00000230001e7802 */ /* 0x000fe40000000f00 */
[----:B------:R-:W-:-:S07]  /*0210*/  IADD3 R26, R26, -0x100000, RZ ;  /* 0xfff000001a1a7810 */ /* 0x000fce0007ffe0ff */
[----:B------:R-:W-:Y:S05]  /*0220*/  CALL.REL.NOINC `($__internal_4_$__cuda_sm20_dblrcp_rn_slowpath_v3) ;  /* 0x0000002800687944 */ /* 0x000fea0003c00000 */
.L_x_857:
[----:B------:R-:W-:Y:S01]  /*0230*/  UMOV UR6, 0xf0000000 ;  /* 0xf000000000067882 */ /* 0x000fe20000000000 */
[----:B------:R-:W-:Y:S01]  /*0240*/  UMOV UR7, 0x380fffff ;  /* 0x380fffff00077882 */ /* 0x000fe20000000000 */
[----:B------:R-:W0:Y:S01]  /*0250*/  F2F.F32.F64 R4, R24 ;  /* 0x0000001800047310 */ /* 0x000e220000301000 */
[----:B------:R-:W-:Y:S01]  /*0260*/  DSETP.GEU.AND P1, PT, |R24|, UR6, PT ;  /* 0x0000000618007e2a */ /* 0x000fe2000bf2e200 */
[----:B------:R-:W-:Y:S01]  /*0270*/  ULDC.64 UR6, c[0x0][0x290] ;  /* 0x0000a40000067ab9 */ /* 0x000fe20000000a00 */
[----:B------:R-:W-:Y:S01]  /*0280*/  ULDC UR5, c[0x0][0x2c4] ;  /* 0x0000b10000057ab9 */ /* 0x000fe20000000800 */
[----:B------:R-:W-:Y:S01]  /*0290*/  ISETP.NE.U32.AND P0, PT, RZ, UR6, PT ;  /* 0x00000006ff007c0c */ /* 0x000fe2000bf05070 */
[----:B------:R-:W-:Y:S01]  /*02a0*/  BSSY B0, `(.L_x_858) ;  /* 0x000003a000007945 */ /* 0x000fe20003800000 */
[----:B------:R-:W-:Y:S01]  /*02b0*/  FMUL.FTZ R6, RZ, UR5 ;  /* 0x00000005ff067c20 */ /* 0x000fe20008410000 */
[----:B------:R-:W-:Y:S01]  /*02c0*/  ULDC UR18, c[0x0][0x220] ;  /* 0x0000880000127ab9 */ /* 0x000fe20000000800 */
[----:B------:R-:W-:Y:S01]  /*02d0*/  ISETP.NE.AND.EX P0, PT, RZ, UR7, PT, P0 ;  /* 0x00000007ff007c0c */ /* 0x000fe2000bf05300 */
[----:B------:R-:W-:Y:S01]  /*02e0*/  ULDC.64 UR6, c[0x0][0x270] ;  /* 0x00009c0000067ab9 */ /* 0x000fe20000000a00 */
[----:B------:R-:W-:Y:S01]  /*02f0*/  ULDC.64 UR8, c[0x0][0x260] ;  /* 0x0000980000087ab9 */ /* 0x000fe20000000a00 */
[----:B------:R-:W-:Y:S01]  /*0300*/  ULDC.64 UR10, c[0x0][0x288] ;  /* 0x0000a200000a7ab9 */ /* 0x000fe20000000a00 */
[----:B------:R-:W-:Y:S01]  /*0310*/  ULDC.64 UR14, c[0x0][0x278] ;  /* 0x00009e00000e7ab9 */ /* 0x000fe20000000a00 */
[----:B------:R-:W-:-:S02]  /*0320*/  ULDC.64 UR16, c[0x0][0x2a8] ;  /* 0x0000aa0000107ab9 */ /* 0x000fc40000000a00 */
[----:B0-----:R-:W-:-:S07]  /*0330*/  @!P1 FMUL R4, R4, 1.175494350822287508e-38 ;  /* 0x0080000004049820 */ /* 0x001fce0000400000 */
.L_x_859:
[----:B------:R-:W0:Y:S01]  /*0340*/  @P0 LDC.64 R18, c[0x0][0x2a0] ;  /* 0x0000a800ff120b82 */ /* 0x000e220000000a00 */
[----:B------:R-:W-:Y:S01]  /*0350*/  SHF.R.S32.HI R21, RZ, 0x1f, R31 ;  /* 0x0000001fff157819 */ /* 0x000fe2000001141f */
[----:B------:R-:W-:-:S04]  /*0360*/  IMAD.WIDE.U32 R8, R31, UR6, RZ ;  /* 0x000000061f087c25 */ /* 0x000fc8000f8e00ff */
[----:B------:R-:W-:Y:S01]  /*0370*/  IMAD R2, R21, UR10, RZ ;  /* 0x0000000a15027c24 */ /* 0x000fe2000f8e02ff */
[----:B------:R-:W-:Y:S01]  /*0380*/  LEA R10, P1, R8, UR8, 0x2 ;  /* 0x00000008080a7c11 */ /* 0x000fe2000f8210ff */
[----:B------:R-:W1:Y:S01]  /*0390*/  @P0 LDC.64 R22, c[0x0][0x290] ;  /* 0x0000a400ff160b82 */ /* 0x000e620000000a00 */
[----:B------:R-:W-:-:S04]  /*03a0*/  IMAD.WIDE.U32 R12, R31, UR10, RZ ;  /* 0x0000000a1f0c7c25 */ /* 0x000fc8000f8e00ff */
[----:B------:R-:W-:Y:S01]  /*03b0*/  IMAD R3, R31, UR11, R2 ;  /* 0x0000000b1f037c24 */ /* 0x000fe2000f8e0202 */
[----:B------:R-:W-:-:S03]  /*03c0*/  LEA R14, P2, R12, UR14, 0x2 ;  /* 0x0000000e0c0e7c11 */ /* 0x000fc6000f8410ff */
[----:B------:R-:W-:-:S05]  /*03d0*/  IMAD.IADD R3, R13, 0x1, R3 ;  /* 0x000000010d037824 */ /* 0x000fca00078e0203 */
[----:B------:R-:W-:Y:S01]  /*03e0*/  LEA.HI.X R15, R12, UR15, R3, 0x2, P2 ;  /* 0x0000000f0c0f7c11 */ /* 0x000fe200090f1403 */
[----:B0-----:R-:W-:-:S04]  /*03f0*/  @P0 IMAD R0, R21, R18, RZ ;  /* 0x0000001215000224 */ /* 0x001fc800078e02ff */
[----:B------:R-:W-:Y:S02]  /*0400*/  @P0 IMAD R7, R31, R19, R0 ;  /* 0x000000131f070224 */ /* 0x000fe400078e0200 */
[----:B------:R-:W-:Y:S02]  /*0410*/  IMAD R0, R21, UR6, RZ ;  /* 0x0000000615007c24 */ /* 0x000fe4000f8e02ff */
[----:B------:R-:W-:-:S04]  /*0420*/  @P0 IMAD.WIDE.U32 R18, R31, R18, RZ ;  /* 0x000000121f120225 */ /* 0x000fc800078e00ff */
[----:B------:R-:W-:Y:S01]  /*0430*/  IMAD R5, R31, UR7, R0 ;  /* 0x000000071f057c24 */ /* 0x000fe2000f8e0200 */
[C---:B-1----:R-:W-:Y:S02]  /*0440*/  @P0 LEA R2, P3, R18.reuse, R22, 0x1 ;  /* 0x0000001612020211 */ /* 0x042fe400078608ff */
[----:B------:R-:W-:Y:S02]  /*0450*/  @P0 IADD3 R0, R19, R7, RZ ;  /* 0x0000000713000210 */ /* 0x000fe40007ffe0ff */
[----:B------:R-:W-:Y:S02]  /*0460*/  IADD3 R5, R9, R5, RZ ;  /* 0x0000000509057210 */ /* 0x000fe40007ffe0ff */
[----:B------:R-:W-:Y:S02]  /*0470*/  @P0 LEA.HI.X R3, R18, R23, R0, 0x1, P3 ;  /* 0x0000001712030211 */ /* 0x000fe400018f0c00 */
[----:B------:R-:W-:-:S05]  /*0480*/  LEA.HI.X R11, R8, UR9, R5, 0x2, P1 ;  /* 0x00000009080b7c11 */ /* 0x000fca00088f1405 */
[----:B------:R0:W-:Y:S04]  /*0490*/  STG.E desc[UR12][R10.64], RZ ;  /* 0x000000ff0a007986 */ /* 0x0001e8000c10190c */
[----:B------:R0:W-:Y:S04]  /*04a0*/  STG.E desc[UR12][R14.64], R4 ;  /* 0x000000040e007986 */ /* 0x0001e8000c10190c */
[----:B------:R-:W2:Y:S01]  /*04b0*/  @P0 LDG.E.U16 R0, desc[UR12][R2.64] ;  /* 0x0000000c02000981 */ /* 0x000ea2000c1e1500 */
[----:B------:R-:W-:-:S04]  /*04c0*/  ISETP.NE.U32.AND P1, PT, RZ, UR16, PT ;  /* 0x00000010ff007c0c */ /* 0x000fc8000bf25070 */
[----:B------:R-:W-:-:S13]  /*04d0*/  ISETP.NE.AND.EX P1, PT, RZ, UR17, PT, P1 ;  /* 0x00000011ff007c0c */ /* 0x000fda000bf25310 */
[----:B------:R-:W1:Y:S02]  /*04e0*/  @P1 LDC.64 R18, c[0x0][0x2b8] ;  /* 0x0000ae00ff121b82 */ /* 0x000e640000000a00 */
[-C--:B-1----:R-:W-:Y:S02]  /*04f0*/  @P1 IMAD R8, R21, R18.reuse, RZ ;  /* 0x0000001215081224 */ /* 0x082fe400078e02ff */
[----:B------:R-:W-:-:S04]  /*0500*/  @P1 IMAD.WIDE.U32 R12, R31, R18, RZ ;  /* 0x000000121f0c1225 */ /* 0x000fc800078e00ff */
[----:B------:R-:W-:Y:S01]  /*0510*/  @P1 IMAD R5, R31, R19, R8 ;  /* 0x000000131f051224 */ /* 0x000fe200078e0208 */
[----:B------:R-:W-:-:S04]  /*0520*/  @P1 LEA R8, P2, R12, UR16, 0x1 ;  /* 0x000000100c081c11 */ /* 0x000fc8000f8408ff */
[----:B------:R-:W-:-:S04]  /*0530*/  @P1 IADD3 R5, R13, R5, RZ ;  /* 0x000000050d051210 */ /* 0x000fc80007ffe0ff */
[----:B------:R-:W-:Y:S02]  /*0540*/  @P1 LEA.HI.X R9, R12, UR17, R5, 0x1, P2 ;  /* 0x000000110c091c11 */ /* 0x000fe400090f0c05 */
[----:B------:R-:W1:Y:S01]  /*0550*/  @P1 LDC R5, c[0x0][0x2c4] ;  /* 0x0000b100ff051b82 */ /* 0x000e620000000800 */
[----:B--2---:R-:W-:-:S05]  /*0560*/  @P0 SHF.L.U32 R0, R0, 0x10, RZ ;  /* 0x0000001000000819 */ /* 0x004fca00000006ff */
[----:B------:R-:W-:-:S05]  /*0570*/  @P0 FFMA.FTZ R0, R17, R0, R6 ;  /* 0x0000000011000223 */ /* 0x000fca0000010006 */
[----:B------:R-:W-:-:S04]  /*0580*/  @P0 F2FP.BF16.F32.PACK_AB R0, RZ, R0 ;  /* 0x00000000ff00023e */ /* 0x000fc800000010ff */
[----:B------:R-:W-:-:S05]  /*0590*/  PRMT R7, R0, 0x7610, R7 ;  /* 0x0000761000077816 */ /* 0x000fca0000000007 */
[----:B------:R0:W-:Y:S04]  /*05a0*/  @P0 STG.E.U16 desc[UR12][R2.64], R7 ;  /* 0x0000000702000986 */ /* 0x0001e8000c10150c */
[----:B------:R-:W2:Y:S01]  /*05b0*/  @P1 LDG.E.U16 R0, desc[UR12][R8.64] ;  /* 0x0000000c08001981 */ /* 0x000ea2000c1e1500 */
[----:B------:R-:W-:Y:S01]  /*05c0*/  IADD3 R31, R31, UR4, RZ ;  /* 0x000000041f1f7c10 */ /* 0x000fe2000fffe0ff */
[----:B--2---:R-:W-:-:S04]  /*05d0*/  @P1 IMAD.U32 R0, R0, 0x10000, RZ ;  /* 0x0001000000001824 */ /* 0x004fc800078e00ff */
[----:B------:R-:W-:-:S04]  /*05e0*/  @P1 FMUL.FTZ R0, R17, R0 ;  /* 0x0000000011001220 */ /* 0x000fc80000410000 */
[----:B-1----:R-:W-:-:S05]  /*05f0*/  @P1 FFMA.FTZ R0, -RZ, R5, R0 ;  /* 0x00000005ff001223 */ /* 0x002fca0000010100 */
[----:B------:R-:W-:-:S05]  /*0600*/  @P1 F2FP.BF16.F32.PACK_AB R0, RZ, R0 ;  /* 0x00000000ff00123e */ /* 0x000fca00000010ff */
[----:B------:R0:W-:Y:S01]  /*0610*/  @P1 STG.E.U16 desc[UR12][R8.64], R0 ;  /* 0x0000000008001986 */ /* 0x0001e2000c10150c */
[----:B------:R-:W-:-:S13]  /*0620*/  ISETP.GE.AND P1, PT, R31, UR18, PT ;  /* 0x000000121f007c0c */ /* 0x000fda000bf26270 */
[----:B0-----:R-:W-:Y:S05]  /*0630*/  @!P1 BRA `(.L_x_859) ;  /* 0xfffffffc00409947 */ /* 0x001fea000383ffff */
[----:B------:R-:W-:Y:S05]  /*0640*/  BSYNC B0 ;  /* 0x0000000000007941 */ /* 0x000fea0003800000 */
.L_x_858:
[----:B------:R-:W-:Y:S05]  /*0650*/  EXIT ;  /* 0x000000000000794d */ /* 0x000fea0003800000 */
.L_x_856:
[C---:B------:R-:W-:Y:S01]  /*0660*/  LOP3.LUT R16, R3.reuse, 0x3, RZ, 0xc0, !PT ;  /* 0x0000000303107812 */ /* 0x040fe200078ec0ff */
[----:B------:R-:W-:Y:S01]  /*0670*/  ULDC.64 UR6, c[0x0][0x2d8] ;  /* 0x0000b60000067ab9 */ /* 0x000fe20000000a00 */
[----:B------:R-:W-:Y:S01]  /*0680*/  ULDC.64 UR8, c[0x0][0x228] ;  /* 0x00008a0000087ab9 */ /* 0x000fe20000000a00 */
[----:B------:R-:W-:Y:S01]  /*0690*/  USHF.L.U64.HI UR5, UR6, 0x1, UR7 ;  /* 0x0000000106057899 */ /* 0x000fe20008010207 */
[----:B------:R-:W-:Y:S01]  /*06a0*/  IADD3 R15, R3, -0x1, RZ ;  /* 0xffffffff030f7810 */ /* 0x000fe20007ffe0ff */
[----:B------:R-:W-:Y:S01]  /*06b0*/  ULDC.64 UR10, c[0x0][0x250] ;  /* 0x00009400000a7ab9 */ /* 0x000fe20000000a00 */
[----:B------:R-:W-:Y:S01]  /*06c0*/  MOV R14, RZ ;  /* 0x000000ff000e7202 */ /* 0x000fe20000000f00 */
[----:B------:R-:W-:Y:S01]  /*06d0*/  IMAD.MOV.U32 R12, RZ, RZ, R31 ;  /* 0x000000ffff0c7224 */ /* 0x000fe200078e001f */
[----:B------:R-:W-:Y:S01]  /*06e0*/  IADD3 R10, -R16, R3, RZ ;  /* 0x00000003100a7210 */ /* 0x000fe20007ffe1ff */
[----:B------:R-:W-:Y:S02]  /*06f0*/  USHF.L.U64.HI UR7, UR8, 0x2, UR9 ;  /* 0x0000000208077899 */ /* 0x000fe40008010209 */
[----:B------:R-:W-:-:S02]  /*0700*/  USHF.L.U64.HI UR9, UR10, 0x2, UR11 ;  /* 0x000000020a097899 */ /* 0x000fc4000801020b */
[----:B------:R-:W-:Y:S02]  /*0710*/  USHF.L.U32 UR6, UR6, 0x1, URZ ;  /* 0x0000000106067899 */ /* 0x000fe4000800063f */
[----:B------:R-:W-:Y:S02]  /*0720*/  USHF.L.U32 UR8, UR8, 0x2, URZ ;  /* 0x0000000208087899 */ /* 0x000fe4000800063f */
[----:B------:R-:W-:Y:S01]  /*0730*/  USHF.L.U32 UR10, UR10, 0x2, URZ ;  /* 0x000000020a0a7899 */ /* 0x000fe2000800063f */
[----:B------:R-:W-:-:S11]  /*0740*/  ULDC UR11, c[0x0][0x2c0] ;  /* 0x0000b000000b7ab9 */ /* 0x000fd60000000800 */
.L_x_872:
[----:B------:R-:W-:Y:S01]  /*0750*/  ISETP.GE.U32.AND P0, PT, R15, 0x3, PT ;  /* 0x000000030f00780c */ /* 0x000fe20003f06070 */
[----:B------:R-:W-:Y:S01]  /*0760*/  ULDC.64 UR14, c[0x0][0x230] ;  /* 0x00008c00000e7ab9 */ /* 0x000fe20000000a00 */
[----:B------:R-:W-:Y:S01]  /*0770*/  SHF.R.S32.HI R13, RZ, 0x1f, R12 ;  /* 0x0000001fff0d7819 */ /* 0x000fe2000001140c */
[----:B------:R-:W-:Y:S01]  /*0780*/  ULDC.64 UR16, c[0x0][0x258] ;  /* 0x0000960000107ab9 */ /* 0x000fe20000000a00 */
[----:B------:R-:W-:Y:S01]  /*0790*/  IMAD.WIDE.U32 R18, R12, UR14, RZ ;  /* 0x0000000e0c127c25 */ /* 0x000fe2000f8e00ff */
[----:B------:R-:W-:Y:S01]  /*07a0*/  HFMA2.MMA R37, -RZ, RZ, 0, 0 ;  /* 0x00000000ff257435 */ /* 0x000fe200000001ff */
[----:B------:R-:W-:Y:S02]  /*07b0*/  MOV R8, RZ ;  /* 0x000000ff00087202 */ /* 0x000fe40000000f00 */
[----:B------:R-:W-:Y:S01]  /*07c0*/  CS2R R40, SRZ ;  /* 0x0000000000287805 */ /* 0x000fe2000001ff00 */
[C---:B------:R-:W-:Y:S02]  /*07d0*/  IMAD R3, R13.reuse, UR14, RZ ;  /* 0x0000000e0d037c24 */ /* 0x040fe4000f8e02ff */
[----:B0-----:R-:W-:-:S02]  /*07e0*/  IMAD R5, R13, UR16, RZ ;  /* 0x000000100d057c24 */ /* 0x001fc4000f8e02ff */
[----:B------:R-:W-:-:S04]  /*07f0*/  IMAD.WIDE.U32 R20, R12, UR16, RZ ;  /* 0x000000100c147c25 */ /* 0x000fc8000f8e00ff */
[C---:B------:R-:W-:Y:S02]  /*0800*/  IMAD R3, R12.reuse, UR15, R3 ;  /* 0x0000000f0c037c24 */ /* 0x040fe4000f8e0203 */
[----:B------:R-:W-:Y:S02]  /*0810*/  IMAD R5, R12, UR17, R5 ;  /* 0x000000110c057c24 */ /* 0x000fe4000f8e0205 */
[----:B------:R-:W-:Y:S01]  /*0820*/  IMAD.MOV.U32 R32, RZ, RZ, RZ ;  /* 0x000000ffff207224 */ /* 0x000fe200078e00ff */
[----:B------:R-:W-:Y:S02]  /*0830*/  IADD3 R11, R19, R3, RZ ;  /* 0x00000003130b7210 */ /* 0x000fe40007ffe0ff */
[----:B------:R-:W-:Y:S01]  /*0840*/  IADD3 R9, R21, R5, RZ ;  /* 0x0000000515097210 */ /* 0x000fe20007ffe0ff */
[----:B------:R-:W-:Y:S06]  /*0850*/  @!P0 BRA `(.L_x_860) ;  /* 0x0000000c00bc8947 */ /* 0x000fec0003800000 */
[----:B------:R-:W-:Y:S01]  /*0860*/  IMAD R22, R14, UR4, R31 ;  /* 0x000000040e167c24 */ /* 0x000fe2000f8e021f */
[----:B------:R-:W-:Y:S01]  /*0870*/  ULDC.64 UR18, c[0x0][0x2c8] ;  /* 0x0000b20000127ab9 */ /* 0x000fe20000000a00 */
[----:B------:R-:W-:Y:S01]  /*0880*/  MOV R37, RZ ;  /* 0x000000ff00257202 */ /* 0x000fe20000000f00 */
[----:B------:R-:W-:Y:S01]  /*0890*/  IMAD.MOV.U32 R8, RZ, RZ, RZ ;  /* 0x000000ffff087224 */ /* 0x000fe200078e00ff */
[----:B------:R-:W-:Y:S02]  /*08a0*/  CS2R R40, SRZ ;  /* 0x0000000000287805 */ /* 0x000fe4000001ff00 */
[----:B------:R-:W-:Y:S01]  /*08b0*/  SHF.R.S32.HI R0, RZ, 0x1f, R22 ;  /* 0x0000001fff007819 */ /* 0x000fe20000011416 */
[----:B------:R-:W-:-:S04]  /*08c0*/  IMAD.WIDE.U32 R2, R22, UR16, RZ ;  /* 0x0000001016027c25 */ /* 0x000fc8000f8e00ff */
[C---:B------:R-:W-:Y:S02]  /*08d0*/  IMAD R5, R0.reuse, UR16, RZ ;  /* 0x0000001000057c24 */ /* 0x040fe4000f8e02ff */
[----:B------:R-:W-:Y:S01]  /*08e0*/  IMAD R7, R0, UR14, RZ ;  /* 0x0000000e00077c24 */ /* 0x000fe2000f8e02ff */
[----:B------:R-:W-:Y:S01]  /*08f0*/  MOV R0, R10 ;  /* 0x0000000a00007202 */ /* 0x000fe20000000f00 */
[C---:B------:R-:W-:Y:S01]  /*0900*/  IMAD R5, R22.reuse, UR17, R5 ;  /* 0x0000001116057c24 */ /* 0x040fe2000f8e0205 */
[----:B------:R-:W-:Y:S01]  /*0910*/  ULDC.64 UR16, c[0x0][0x210] ;  /* 0x0000840000107ab9 */ /* 0x000fe20000000a00 */
[C---:B------:R-:W-:Y:S02]  /*0920*/  IMAD R25, R22.reuse, UR15, R7 ;  /* 0x0000000f16197c24 */ /* 0x040fe4000f8e0207 */
[----:B------:R-:W-:Y:S01]  /*0930*/  IMAD.WIDE.U32 R22, R22, UR14, RZ ;  /* 0x0000000e16167c25 */ /* 0x000fe2000f8e00ff */
[----:B------:R-:W-:Y:S01]  /*0940*/  ULDC.64 UR14, c[0x0][0x238] ;  /* 0x00008e00000e7ab9 */ /* 0x000fe20000000a00 */
[----:B------:R-:W-:-:S02]  /*0950*/  IADD3 R7, R3, R5, RZ ;  /* 0x0000000503077210 */ /* 0x000fc40007ffe0ff */
[----:B------:R-:W-:Y:S01]  /*0960*/  LEA R6, P0, R2, UR14, 0x2 ;  /* 0x0000000e02067c11 */ /* 0x000fe2000f8010ff */
[----:B------:R-:W-:Y:S01]  /*0970*/  IMAD.IADD R5, R23, 0x1, R25 ;  /* 0x0000000117057824 */ /* 0x000fe200078e0219 */
[----:B------:R-:W-:Y:S02]  /*0980*/  LEA R4, P1, R22, UR16, 0x2 ;  /* 0x0000001016047c11 */ /* 0x000fe4000f8210ff */
[----:B------:R-:W-:Y:S02]  /*0990*/  LEA.HI.X R7, R2, UR15, R7, 0x2, P0 ;  /* 0x0000000f02077c11 */ /* 0x000fe400080f1407 */
[----:B------:R-:W-:Y:S02]  /*09a0*/  MOV R2, UR18 ;  /* 0x0000001200027c02 */ /* 0x000fe40008000f00 */
[----:B------:R-:W-:Y:S02]  /*09b0*/  LEA.HI.X R5, R22, UR17, R5, 0x2, P1 ;  /* 0x0000001116057c11 */ /* 0x000fe400088f1405 */
[----:B------:R-:W-:-:S07]  /*09c0*/  MOV R3, UR19 ;  /* 0x0000001300037c02 */ /* 0x000fce0008000f00 */
.L_x_865:
[----:B------:R-:W2:Y:S01]  /*09d0*/  LDG.E.U16 R38, desc[UR12][R2.64] ;  /* 0x0000000c02267981 */ /* 0x000ea2000c1e1500 */
[----:B0-----:R-:W0:Y:S03]  /*09e0*/  I2F.S64 R36, R40 ;  /* 0x0000002800247312 */ /* 0x001e260000301400 */
[----:B------:R1:W5:Y:S05]  /*09f0*/  LDG.E R35, desc[UR12][R4.64] ;  /* 0x0000000c04237981 */ /* 0x00036a000c1e1900 */
[----:B0-----:R-:W0:Y:S02]  /*0a00*/  F2F.BF16.F32 R22, R36 ;  /* 0x0000002400167304 */ /* 0x001e240000202000 */
[----:B0-----:R-:W-:-:S02]  /*0a10*/  SHF.L.U32 R23, R22, 0x10, RZ ;  /* 0x0000001016177819 */ /* 0x001fc400000006ff */
[----:B--2---:R-:W-:-:S05]  /*0a20*/  SHF.L.U32 R34, R38, 0x10, RZ ;  /* 0x0000001026227819 */ /* 0x004fca00000006ff */
[----:B------:R-:W-:-:S06]  /*0a30*/  FADD.FTZ R30, R23, R34 ;  /* 0x00000022171e7221 */ /* 0x000fcc0000010000 */
[----:B------:R-:W0:Y:S02]  /*0a40*/  F2F.BF16.F32 R30, R30 ;  /* 0x0000001e001e7304 */ /* 0x000e240000202000 */
[----:B0-----:R-:W-:-:S04]  /*0a50*/  IMAD.U32 R22, R30, 0x10000, RZ ;  /* 0x000100001e167824 */ /* 0x001fc800078e00ff */
[----:B------:R-:W-:-:S06]  /*0a60*/  FMUL.FTZ R22, R22, 1 ;  /* 0x3f80000016167820 */ /* 0x000fcc0000410000 */
[----:B------:R-:W0:Y:S08]  /*0a70*/  F2F.F64.F32 R22, R22 ;  /* 0x0000001600167310 */ /* 0x000e300000201800 */
[----:B0-----:R-:W0:Y:S01]  /*0a80*/  MUFU.RCP64H R27, R23 ;  /* 0x00000017001b7308 */ /* 0x001e220000001800 */
[----:B------:R-:W-:-:S04]  /*0a90*/  IADD3 R26, R23, 0x300402, RZ ;  /* 0x00300402171a7810 */ /* 0x000fc80007ffe0ff */
[----:B------:R-:W-:Y:S02]  /*0aa0*/  FSETP.GEU.AND P0, PT, |R26|, 5.8789094863358348022e-39, PT ;  /* 0x004004021a00780b */ /* 0x000fe40003f0e200 */
[----:B0-----:R-:W-:-:S08]  /*0ab0*/  DFMA R28, -R22, R26, 1 ;  /* 0x3ff00000161c742b */ /* 0x001fd0000000011a */
[----:B------:R-:W-:-:S08]  /*0ac0*/  DFMA R28, R28, R28, R28 ;  /* 0x0000001c1c1c722b */ /* 0x000fd0000000001c */
[----:B------:R-:W-:Y:S01]  /*0ad0*/  DFMA R28, R26, R28, R26 ;  /* 0x0000001c1a1c722b */ /* 0x000fe2000000001a */
[----:B------:R-:W2:Y:S07]  /*0ae0*/  LDG.E R26, desc[UR12][R6.64] ;  /* 0x0000000c061a7981 */ /* 0x000eae000c1e1900 */
[----:B------:R-:W-:-:S08]  /*0af0*/  DFMA R24, -R22, R28, 1 ;  /* 0x3ff000001618742b */ /* 0x000fd0000000011c */
[----:B------:R-:W-:Y:S01]  /*0b00*/  DFMA R24, R28, R24, R28 ;  /* 0x000000181c18722b */ /* 0x000fe2000000001c */
[----:B--2---:R-:W0:Y:S02]  /*0b10*/  MUFU.RCP R26, R26 ;  /* 0x0000001a001a7308 */ /* 0x004e240000001000 */
[----:B0-----:R-:W-:Y:S01]  /*0b20*/  FFMA.FTZ R33, R26, R26, -UR11 ;  /* 0x8000000b1a217e23 */ /* 0x001fe2000801001a */
[----:B-1----:R-:W-:Y:S07]  /*0b30*/  @P0 BRA `(.L_x_861) ;  /* 0x0000000000100947 */ /* 0x002fee0003800000 */
[----:B------:R-:W-:Y:S02]  /*0b40*/  LOP3.LUT R26, R23, 0x7fffffff, RZ, 0xc0, !PT ;  /* 0x7fffffff171a7812 */ /* 0x000fe400078ec0ff */
[----:B------:R-:W-:Y:S02]  /*0b50*/  MOV R30, 0xb80 ;  /* 0x00000b80001e7802 */ /* 0x000fe40000000f00 */
[----:B------:R-:W-:-:S07]  /*0b60*/  IADD3 R26, R26, -0x100000, RZ ;  /* 0xfff000001a1a7810 */ /* 0x000fce0007ffe0ff */
[----:B-----5:R-:W-:Y:S05]  /*0b70*/  CALL.REL.NOINC `($__internal_4_$__cuda_sm20_dblrcp_rn_slowpath_v3) ;  /* 0x0000002000147944 */ /* 0x020fea0003c00000 */
.L_x_861:
[----:B------:R-:W-:Y:S02]  /*0b80*/  SHF.L.U32 R27, R38, 0x10, RZ ;  /* 0x00000010261b7819 */ /* 0x000fe400000006ff */
[----:B------:R-:W-:Y:S01]  /*0b90*/  IADD3 R38, P0, R2, UR6, RZ ;  /* 0x0000000602267c10 */ /* 0x000fe2000ff1e0ff */
[----:B------:R-:W-:Y:S01]  /*0ba0*/  UMOV UR14, 0xf0000000 ;  /* 0xf0000000000e7882 */ /* 0x000fe20000000000 */
[----:B------:R-:W-:Y:S01]  /*0bb0*/  UMOV UR15, 0x380fffff ;  /* 0x380fffff000f7882 */ /* 0x000fe20000000000 */
[----:B------:R-:W0:Y:S01]  /*0bc0*/  F2F.F32.F64 R26, R24 ;  /* 0x00000018001a7310 */ /* 0x000e220000301000 */
[----:B------:R-:W-:Y:S01]  /*0bd0*/  IADD3.X R39, R3, UR5, RZ, P0, !PT ;  /* 0x0000000503277c10 */ /* 0x000fe200087fe4ff */
[----:B------:R-:W-:-:S04]  /*0be0*/  FADD.FTZ R22, R36, R27 ;  /* 0x0000001b24167221 */ /* 0x000fc80000010000 */
[----:B------:R-:W2:Y:S01]  /*0bf0*/  LDG.E.U16 R3, desc[UR12][R38.64] ;  /* 0x0000000c26037981 */ /* 0x000ea2000c1e1500 */
[----:B------:R-:W-:Y:S01]  /*0c00*/  DSETP.GEU.AND P0, PT, |R24|, UR14, PT ;  /* 0x0000000e18007e2a */ /* 0x000fe2000bf0e200 */
[----:B------:R-:W-:Y:S01]  /*0c10*/  IADD3 R42, P1, R6, UR10, RZ ;  /* 0x0000000a062a7c10 */ /* 0x000fe2000ff3e0ff */
[----:B------:R-:W1:Y:S03]  /*0c20*/  F2I.S64.TRUNC R22, R22 ;  /* 0x0000001600167311 */ /* 0x000e66000020d900 */
[----:B------:R-:W-:-:S09]  /*0c30*/  IADD3.X R43, R7, UR9, RZ, P1, !PT ;  /* 0x00000009072b7c10 */ /* 0x000fd20008ffe4ff */
[----:B0-----:R-:W-:Y:S01]  /*0c40*/  @!P0 FMUL R26, R26, 1.175494350822287508e-38 ;  /* 0x008000001a1a8820 */ /* 0x001fe20000400000 */
[----:B------:R-:W-:Y:S01]  /*0c50*/  IADD3 R40, P0, R4, UR8, RZ ;  /* 0x0000000804287c10 */ /* 0x000fe2000ff1e0ff */
[----:B-1----:R-:W0:Y:S03]  /*0c60*/  I2F.S64 R2, R22 ;  /* 0x0000001600027312 */ /* 0x002e260000301400 */
[----:B------:R-:W-:Y:S02]  /*0c70*/  IADD3.X R41, R5, UR7, RZ, P0, !PT ;  /* 0x0000000705297c10 */ /* 0x000fe400087fe4ff */
[----:B------:R-:W3:Y:S04]  /*0c80*/  LDG.E R5, desc[UR12][R42.64] ;  /* 0x0000000c2a057981 */ /* 0x000ee8000c1e1900 */
[----:B------:R1:W5:Y:S02]  /*0c90*/  LDG.E R7, desc[UR12][R40.64] ;  /* 0x0000000c28077981 */ /* 0x000364000c1e1900 */
[----:B-----5:R-:W-:-:S04]  /*0ca0*/  FADD.FTZ R28, -R35, R32 ;  /* 0x00000020231c7221 */ /* 0x020fc80000010100 */
[----:B------:R-:W-:Y:S01]  /*0cb0*/  FMUL.FTZ R29, R28, R28 ;  /* 0x0000001c1c1d7220 */ /* 0x000fe20000410000 */
[----:B0-----:R-:W0:Y:S03]  /*0cc0*/  F2F.BF16.F32 R30, R2 ;  /* 0x00000002001e7304 */ /* 0x001e260000202000 */
[----:B------:R-:W-:-:S04]  /*0cd0*/  FMUL.FTZ R28, R36, R29 ;  /* 0x0000001d241c7220 */ /* 0x000fc80000410000 */
[----:B------:R-:W-:-:S04]  /*0ce0*/  FMUL.FTZ R29, R28, R27 ;  /* 0x0000001b1c1d7220 */ /* 0x000fc80000410000 */
[----:B------:R-:W-:-:S04]  /*0cf0*/  FMUL.FTZ R22, R26, R29 ;  /* 0x0000001d1a167220 */ /* 0x000fc80000410000 */
[----:B------:R-:W-:Y:S01]  /*0d00*/  FFMA.FTZ R34, R33, R34, R22 ;  /* 0x0000002221227223 */ /* 0x000fe20000010016 */
[----:B0-----:R-:W-:Y:S02]  /*0d10*/  IMAD.U32 R30, R30, 0x10000, RZ ;  /* 0x000100001e1e7824 */ /* 0x001fe400078e00ff */
[----:B------:R-:W-:Y:S01]  /*0d20*/  FMUL.FTZ R25, R36, R26 ;  /* 0x0000001a24197220 */ /* 0x000fe20000410000 */
[----:B------:R-:W-:-:S04]  /*0d30*/  FMUL.FTZ R26, R26, R27 ;  /* 0x0000001b1a1a7220 */ /* 0x000fc80000410000 */
[----:B------:R-:W-:-:S04]  /*0d40*/  FMUL.FTZ R26, R35, R26 ;  /* 0x0000001a231a7220 */ /* 0x000fc80000410000 */
[----:B------:R-:W-:Y:S01]  /*0d50*/  FFMA.FTZ R32, R25, R32, R26 ;  /* 0x0000002019207223 */ /* 0x000fe2000001001a */
[----:B------:R-:W-:Y:S01]  /*0d60*/  FADD.FTZ R37, R34, R37 ;  /* 0x0000002522257221 */ /* 0x000fe20000010000 */
[----:B--2---:R-:W-:-:S05]  /*0d70*/  SHF.L.U32 R33, R3, 0x10, RZ ;  /* 0x0000001003217819 */ /* 0x004fca00000006ff */
[----:B------:R-:W-:-:S06]  /*0d80*/  FADD.FTZ R30, R30, R33 ;  /* 0x000000211e1e7221 */ /* 0x000fcc0000010000 */
[----:B------:R-:W0:Y:S02]  /*0d90*/  F2F.BF16.F32 R30, R30 ;  /* 0x0000001e001e7304 */ /* 0x000e240000202000 */
[----:B0-----:R-:W-:-:S05]  /*0da0*/  SHF.L.U32 R22, R30, 0x10, RZ ;  /* 0x000000101e167819 */ /* 0x001fca00000006ff */
[----:B------:R-:W-:-:S06]  /*0db0*/  FMUL.FTZ R22, R22, 1 ;  /* 0x3f80000016167820 */ /* 0x000fcc0000410000 */
[----:B------:R-:W0:Y:S08]  /*0dc0*/  F2F.F64.F32 R22, R22 ;  /* 0x0000001600167310 */ /* 0x000e300000201800 */
[----:B0-----:R-:W0:Y:S01]  /*0dd0*/  MUFU.RCP64H R27, R23 ;  /* 0x00000017001b7308 */ /* 0x001e220000001800 */
[----:B------:R-:W-:-:S06]  /*0de0*/  IADD3 R26, R23, 0x300402, RZ ;  /* 0x00300402171a7810 */ /* 0x000fcc0007ffe0ff */
[----:B0-----:R-:W-:-:S08]  /*0df0*/  DFMA R28, -R22, R26, 1 ;  /* 0x3ff00000161c742b */ /* 0x001fd0000000011a */
[----:B------:R-:W-:Y:S01]  /*0e00*/  DFMA R28, R28, R28, R28 ;  /* 0x0000001c1c1c722b */ /* 0x000fe2000000001c */
[----:B---3--:R-:W0:Y:S01]  /*0e10*/  MUFU.RCP R5, R5 ;  /* 0x0000000500057308 */ /* 0x008e220000001000 */
[----:B------:R-:W-:-:S06]  /*0e20*/  FSETP.GEU.AND P0, PT, |R26|, 5.8789094863358348022e-39, PT ;  /* 0x004004021a00780b */ /* 0x000fcc0003f0e200 */
[----:B------:R-:W-:-:S08]  /*0e30*/  DFMA R28, R26, R28, R26 ;  /* 0x0000001c1a1c722b */ /* 0x000fd0000000001a */
[----:B------:R-:W-:Y:S01]  /*0e40*/  DFMA R24, -R22, R28, 1 ;  /* 0x3ff000001618742b */ /* 0x000fe2000000011c */
[----:B0-----:R-:W-:-:S07]  /*0e50*/  FFMA.FTZ R4, R5, R5, -UR11 ;  /* 0x8000000b05047e23 */ /* 0x001fce0008010005 */
[----:B------:R-:W-:Y:S01]  /*0e60*/  DFMA R24, R28, R24, R28 ;  /* 0x000000181c18722b */ /* 0x000fe2000000001c */
[----:B-1----:R-:W-:Y:S10]  /*0e70*/  @P0 BRA `(.L_x_862) ;  /* 0x0000000000100947 */ /* 0x002ff40003800000 */
[----:B------:R-:W-:Y:S02]  /*0e80*/  LOP3.LUT R26, R23, 0x7fffffff, RZ, 0xc0, !PT ;  /* 0x7fffffff171a7812 */ /* 0x000fe400078ec0ff */
[----:B------:R-:W-:-:S03]  /*0e90*/  MOV R30, 0xec0 ;  /* 0x00000ec0001e7802 */ /* 0x000fc60000000f00 */
[----:B------:R-:W-:-:S07]  /*0ea0*/  VIADD R26, R26, 0xfff00000 ;  /* 0xfff000001a1a7836 */ /* 0x000fce0000000000 */
[----:B------:R-:W-:Y:S05]  /*0eb0*/  CALL.REL.NOINC `($__internal_4_$__cuda_sm20_dblrcp_rn_slowpath_v3) ;  /* 0x0000001c00447944 */ /* 0x000fea0003c00000 */
.L_x_862:
[----:B------:R-:W-:Y:S02]  /*0ec0*/  IADD3 R38, P0, R38, UR6, RZ ;  /* 0x0000000626267c10 */ /* 0x000fe4000ff1e0ff */
[----:B------:R-:W-:Y:S02]  /*0ed0*/  SHF.L.U32 R27, R3, 0x10, RZ ;  /* 0x00000010031b7819 */ /* 0x000fe400000006ff */
[----:B------:R-:W-:-:S03]  /*0ee0*/  IADD3.X R39, R39, UR5, RZ, P0, !PT ;  /* 0x0000000527277c10 */ /* 0x000fc600087fe4ff */
[----:B------:R-:W-:Y:S02]  /*0ef0*/  FADD.FTZ R22, R2, R27 ;  /* 0x0000001b02167221 */ /* 0x000fe40000010000 */
[----:B------:R-:W2:Y:S04]  /*0f00*/  LDG.E.U16 R5, desc[UR12][R38.64] ;  /* 0x0000000c26057981 */ /* 0x000ea8000c1e1500 */
[----:B------:R-:W0:Y:S01]  /*0f10*/  F2I.S64.TRUNC R22, R22 ;  /* 0x0000001600167311 */ /* 0x000e22000020d900 */
[----:B------:R-:W-:Y:S01]  /*0f20*/  UMOV UR14, 0xf0000000 ;  /* 0xf0000000000e7882 */ /* 0x000fe20000000000 */
[----:B------:R-:W-:Y:S02]  /*0f30*/  UMOV UR15, 0x380fffff ;  /* 0x380fffff000f7882 */ /* 0x000fe40000000000 */
[----:B------:R-:W-:Y:S01]  /*0f40*/  DSETP.GEU.AND P0, PT, |R24|, UR14, PT ;  /* 0x0000000e18007e2a */ /* 0x000fe2000bf0e200 */
[----:B------:R-:W-:-:S03]  /*0f50*/  FADD.FTZ R26, R32, -R7 ;  /* 0x80000007201a7221 */ /* 0x000fc60000010000 */
[----:B------:R-:W1:Y:S08]  /*0f60*/  F2F.F32.F64 R6, R24 ;  /* 0x0000001800067310 */ /* 0x000e700000301000 */
[----:B0-----:R-:W0:Y:S01]  /*0f70*/  I2F.S64 R3, R22 ;  /* 0x0000001600037312 */ /* 0x001e220000301400 */
[----:B------:R-:W-:-:S04]  /*0f80*/  FMUL.FTZ R29, R26, R26 ;  /* 0x0000001a1a1d7220 */ /* 0x000fc80000410000 */
[----:B------:R-:W-:Y:S01]  /*0f90*/  FMUL.FTZ R26, R2, R29 ;  /* 0x0000001d021a7220 */ /* 0x000fe20000410000 */
[----:B-1----:R-:W-:-:S03]  /*0fa0*/  @!P0 FMUL R6, R6, 1.175494350822287508e-38 ;  /* 0x0080000006068820 */ /* 0x002fc60000400000 */
[----:B------:R-:W-:Y:S01]  /*0fb0*/  FMUL.FTZ R29, R26, R27 ;  /* 0x0000001b1a1d7220 */ /* 0x000fe20000410000 */
[----:B0-----:R-:W0:Y:S03]  /*0fc0*/  F2F.BF16.F32 R28, R3 ;  /* 0x00000003001c7304 */ /* 0x001e260000202000 */
[----:B------:R-:W-:-:S04]  /*0fd0*/  FMUL.FTZ R29, R6, R29 ;  /* 0x0000001d061d7220 */ /* 0x000fc80000410000 */
[----:B------:R-:W-:Y:S01]  /*0fe0*/  FFMA.FTZ R26, R4, R33, R29 ;  /* 0x00000021041a7223 */ /* 0x000fe2000001001d */
[----:B0-----:R-:W-:Y:S01]  /*0ff0*/  SHF.L.U32 R23, R28, 0x10, RZ ;  /* 0x000000101c177819 */ /* 0x001fe200000006ff */
[----:B------:R-:W-:Y:S01]  /*1000*/  FMUL.FTZ R35, R2, R6 ;  /* 0x0000000602237220 */ /* 0x000fe20000410000 */
[----:B------:R-:W-:-:S04]  /*1010*/  FMUL.FTZ R6, R6, R27 ;  /* 0x0000001b06067220 */ /* 0x000fc80000410000 */
[----:B------:R-:W-:-:S04]  /*1020*/  FMUL.FTZ R7, R7, R6 ;  /* 0x0000000607077220 */ /* 0x000fc80000410000 */
[----:B------:R-:W-:Y:S01]  /*1030*/  FFMA.FTZ R35, R32, R35, R7 ;  /* 0x0000002320237223 */ /* 0x000fe20000010007 */
[----:B------:R-:W-:Y:S01]  /*1040*/  FADD.FTZ R37, R37, R26 ;  /* 0x0000001a25257221 */ /* 0x000fe20000010000 */
[----:B------:R-:W-:-:S04]  /*1050*/  IADD3 R42, P1, R42, UR10, RZ ;  /* 0x0000000a2a2a7c10 */ /* 0x000fc8000ff3e0ff */
[----:B------:R-:W-:Y:S02]  /*1060*/  IADD3.X R43, R43, UR9, RZ, P1, !PT ;  /* 0x000000092b2b7c10 */ /* 0x000fe40008ffe4ff */
[----:B------:R-:W-:-:S04]  /*1070*/  IADD3 R40, P0, R40, UR8, RZ ;  /* 0x0000000828287c10 */ /* 0x000fc8000ff1e0ff */
[----:B------:R-:W-:-:S05]  /*1080*/  IADD3.X R41, R41, UR7, RZ, P0, !PT ;  /* 0x0000000729297c10 */ /* 0x000fca00087fe4ff */
[----:B------:R0:W5:Y:S01]  /*1090*/  LDG.E R2, desc[UR12][R40.64] ;  /* 0x0000000c28027981 */ /* 0x000162000c1e1900 */
[----:B--2---:R-:W-:-:S05]  /*10a0*/  SHF.L.U32 R4, R5, 0x10, RZ ;  /* 0x0000001005047819 */ /* 0x004fca00000006ff */
[----:B------:R-:W-:-:S06]  /*10b0*/  FADD.FTZ R28, R23, R4 ;  /* 0x00000004171c7221 */ /* 0x000fcc0000010000 */
[----:B------:R-:W1:Y:S02]  /*10c0*/  F2F.BF16.F32 R28, R28 ;  /* 0x0000001c001c7304 */ /* 0x000e640000202000 */
[----:B-1----:R-:W-:-:S04]  /*10d0*/  IMAD.U32 R22, R28, 0x10000, RZ ;  /* 0x000100001c167824 */ /* 0x002fc800078e00ff */
[----:B------:R-:W-:-:S06]  /*10e0*/  FMUL.FTZ R22, R22, 1 ;  /* 0x3f80000016167820 */ /* 0x000fcc0000410000 */
[----:B------:R-:W1:Y:S08]  /*10f0*/  F2F.F64.F32 R22, R22 ;  /* 0x0000001600167310 */ /* 0x000e700000201800 */
[----:B-1----:R-:W1:Y:S01]  /*1100*/  MUFU.RCP64H R25, R23 ;  /* 0x0000001700197308 */ /* 0x002e620000001800 */
[----:B------:R-:W-:-:S06]  /*1110*/  IADD3 R24, R23, 0x300402, RZ ;  /* 0x0030040217187810 */ /* 0x000fcc0007ffe0ff */
[----:B-1----:R-:W-:-:S08]  /*1120*/  DFMA R6, -R22, R24, 1 ;  /* 0x3ff000001606742b */ /* 0x002fd00000000118 */
[----:B------:R-:W-:-:S08]  /*1130*/  DFMA R6, R6, R6, R6 ;  /* 0x000000060606722b */ /* 0x000fd00000000006 */
[----:B------:R-:W-:-:S08]  /*1140*/  DFMA R6, R24, R6, R24 ;  /* 0x000000061806722b */ /* 0x000fd00000000018 */
[----:B------:R-:W-:-:S08]  /*1150*/  DFMA R26, -R22, R6, 1 ;  /* 0x3ff00000161a742b */ /* 0x000fd00000000106 */
[----:B------:R-:W-:Y:S01]  /*1160*/  DFMA R26, R6, R26, R6 ;  /* 0x0000001a061a722b */ /* 0x000fe20000000006 */
[----:B------:R-:W2:Y:S01]  /*1170*/  LDG.E R6, desc[UR12][R42.64] ;  /* 0x0000000c2a067981 */ /* 0x000ea2000c1e1900 */
[----:B------:R-:W-:Y:S01]  /*1180*/  FSETP.GEU.AND P0, PT, |R24|, 5.8789094863358348022e-39, PT ;  /* 0x004004021800780b */ /* 0x000fe20003f0e200 */
[----:B--2---:R-:W1:Y:S02]  /*1190*/  MUFU.RCP R6, R6 ;  /* 0x0000000600067308 */ /* 0x004e640000001000 */
[----:B-1----:R-:W-:-:S10]  /*11a0*/  FFMA.FTZ R7, R6, R6, -UR11 ;  /* 0x8000000b06077e23 */ /* 0x002fd40008010006 */
[----:B0-----:R-:W-:Y:S05]  /*11b0*/  @P0 BRA `(.L_x_863) ;  /* 0x0000000000180947 */ /* 0x001fea0003800000 */
[----:B------:R-:W-:Y:S02]  /*11c0*/  LOP3.LUT R26, R23, 0x7fffffff, RZ, 0xc0, !PT ;  /* 0x7fffffff171a7812 */ /* 0x000fe400078ec0ff */
[----:B------:R-:W-:Y:S02]  /*11d0*/  MOV R30, 0x1200 ;  /* 0x00001200001e7802 */ /* 0x000fe40000000f00 */
[----:B------:R-:W-:-:S07]  /*11e0*/  IADD3 R26, R26, -0x100000, RZ ;  /* 0xfff000001a1a7810 */ /* 0x000fce0007ffe0ff */
[----:B-----5:R-:W-:Y:S05]  /*11f0*/  CALL.REL.NOINC `($__internal_4_$__cuda_sm20_dblrcp_rn_slowpath_v3) ;  /* 0x0000001800747944 */ /* 0x020fea0003c00000 */
[----:B------:R-:W-:Y:S02]  /*1200*/  MOV R26, R24 ;  /* 0x00000018001a7202 */ /* 0x000fe40000000f00 */
[----:B------:R-:W-:-:S07]  /*1210*/  MOV R27, R25 ;  /* 0x00000019001b7202 */ /* 0x000fce0000000f00 */
.L_x_863:
[----:B------:R-:W-:Y:S01]  /*1220*/  IADD3 R24, P0, R38, UR6, RZ ;  /* 0x0000000626187c10 */ /* 0x000fe2000ff1e0ff */
[----:B------:R-:W-:-:S03]  /*1230*/  IMAD.U32 R6, R5, 0x10000, RZ ;  /* 0x0001000005067824 */ /* 0x000fc600078e00ff */
[----:B------:R-:W-:Y:S01]  /*1240*/  IADD3.X R25, R39, UR5, RZ, P0, !PT ;  /* 0x0000000527197c10 */ /* 0x000fe200087fe4ff */
[----:B------:R-:W-:-:S04]  /*1250*/  FADD.FTZ R22, R3, R6 ;  /* 0x0000000603167221 */ /* 0x000fc80000010000 */
[----:B------:R-:W2:Y:S02]  /*1260*/  LDG.E.U16 R33, desc[UR12][R24.64] ;  /* 0x0000000c18217981 */ /* 0x000ea4000c1e1500 */
[----:B------:R-:W0:Y:S01]  /*1270*/  F2I.S64.TRUNC R22, R22 ;  /* 0x0000001600167311 */ /* 0x000e22000020d900 */
[----:B------:R-:W-:Y:S01]  /*1280*/  UMOV UR14, 0xf0000000 ;  /* 0xf0000000000e7882 */ /* 0x000fe20000000000 */
[----:B------:R-:W-:Y:S02]  /*1290*/  UMOV UR15, 0x380fffff ;  /* 0x380fffff000f7882 */ /* 0x000fe40000000000 */
[----:B------:R-:W-:Y:S01]  /*12a0*/  DSETP.GEU.AND P0, PT, |R26|, UR14, PT ;  /* 0x0000000e1a007e2a */ /* 0x000fe2000bf0e200 */
[----:B-----5:R-:W-:-:S03]  /*12b0*/  FADD.FTZ R28, R35, -R2 ;  /* 0x80000002231c7221 */ /* 0x020fc60000010000 */
[----:B------:R-:W1:Y:S01]  /*12c0*/  F2F.F32.F64 R5, R26 ;  /* 0x0000001a00057310 */ /* 0x000e620000301000 */
[----:B------:R-:W-:-:S07]  /*12d0*/  FMUL.FTZ R28, R28, R28 ;  /* 0x0000001c1c1c7220 */ /* 0x000fce0000410000 */
[----:B0-----:R-:W0:Y:S01]  /*12e0*/  I2F.S64 R32, R22 ;  /* 0x0000001600207312 */ /* 0x001e220000301400 */
[----:B------:R-:W-:-:S04]  /*12f0*/  FMUL.FTZ R29, R3, R28 ;  /* 0x0000001c031d7220 */ /* 0x000fc80000410000 */
[----:B------:R-:W-:Y:S01]  /*1300*/  FMUL.FTZ R28, R29, R6 ;  /* 0x000000061d1c7220 */ /* 0x000fe20000410000 */
[----:B-1----:R-:W-:-:S04]  /*1310*/  @!P0 FMUL R5, R5, 1.175494350822287508e-38 ;  /* 0x0080000005058820 */ /* 0x002fc80000400000 */
[----:B------:R-:W-:Y:S01]  /*1320*/  FMUL.FTZ R28, R5, R28 ;  /* 0x0000001c051c7220 */ /* 0x000fe20000410000 */
[----:B0-----:R-:W0:Y:S03]  /*1330*/  F2F.BF16.F32 R30, R32 ;  /* 0x00000020001e7304 */ /* 0x001e260000202000 */
[----:B------:R-:W-:Y:S01]  /*1340*/  FFMA.FTZ R4, R7, R4, R28 ;  /* 0x0000000407047223 */ /* 0x000fe2000001001c */
[----:B------:R-:W-:-:S04]  /*1350*/  IADD3 R28, P1, R42, UR10, RZ ;  /* 0x0000000a2a1c7c10 */ /* 0x000fc8000ff3e0ff */
[----:B------:R-:W-:Y:S02]  /*1360*/  IADD3.X R29, R43, UR9, RZ, P1, !PT ;  /* 0x000000092b1d7c10 */ /* 0x000fe40008ffe4ff */
[----:B0-----:R-:W-:-:S03]  /*1370*/  SHF.L.U32 R7, R30, 0x10, RZ ;  /* 0x000000101e077819 */ /* 0x001fc600000006ff */
[----:B------:R-:W3:Y:S01]  /*1380*/  LDG.E R30, desc[UR12][R28.64] ;  /* 0x0000000c1c1e7981 */ /* 0x000ee2000c1e1900 */
[----:B------:R-:W-:-:S04]  /*1390*/  IADD3 R40, P0, R40, UR8, RZ ;  /* 0x0000000828287c10 */ /* 0x000fc8000ff1e0ff */
[----:B------:R-:W-:-:S05]  /*13a0*/  IADD3.X R41, R41, UR7, RZ, P0, !PT ;  /* 0x0000000729297c10 */ /* 0x000fca00087fe4ff */
[----:B------:R0:W5:Y:S01]  /*13b0*/  LDG.E R36, desc[UR12][R40.64] ;  /* 0x0000000c28247981 */ /* 0x000162000c1e1900 */
[----:B------:R-:W-:Y:S01]  /*13c0*/  FMUL.FTZ R26, R3, R5 ;  /* 0x00000005031a7220 */ /* 0x000fe20000410000 */
[----:B------:R-:W-:-:S04]  /*13d0*/  FMUL.FTZ R5, R5, R6 ;  /* 0x0000000605057220 */ /* 0x000fc80000410000 */
[----:B------:R-:W-:-:S04]  /*13e0*/  FMUL.FTZ R2, R2, R5 ;  /* 0x0000000502027220 */ /* 0x000fc80000410000 */
[----:B------:R-:W-:Y:S01]  /*13f0*/  FFMA.FTZ R35, R35, R26, R2 ;  /* 0x0000001a23237223 */ /* 0x000fe20000010002 */
[----:B------:R-:W-:Y:S01]  /*1400*/  FADD.FTZ R37, R37, R4 ;  /* 0x0000000425257221 */ /* 0x000fe20000010000 */
[----:B------:R-:W-:Y:S02]  /*1410*/  IADD3 R6, P3, R28, UR10, RZ ;  /* 0x0000000a1c067c10 */ /* 0x000fe4000ff7e0ff */
[----:B--2---:R-:W-:-:S05]  /*1420*/  SHF.L.U32 R34, R33, 0x10, RZ ;  /* 0x0000001021227819 */ /* 0x004fca00000006ff */
[----:B------:R-:W-:-:S06]  /*1430*/  FADD.FTZ R7, R7, R34 ;  /* 0x0000002207077221 */ /* 0x000fcc0000010000 */
[----:B------:R-:W1:Y:S02]  /*1440*/  F2F.BF16.F32 R7, R7 ;  /* 0x0000000700077304 */ /* 0x000e640000202000 */
[----:B-1----:R-:W-:-:S05]  /*1450*/  SHF.L.U32 R22, R7, 0x10, RZ ;  /* 0x0000001007167819 */ /* 0x002fca00000006ff */
[----:B------:R-:W-:-:S06]  /*1460*/  FMUL.FTZ R22, R22, 1 ;  /* 0x3f80000016167820 */ /* 0x000fcc0000410000 */
[----:B------:R-:W1:Y:S08]  /*1470*/  F2F.F64.F32 R22, R22 ;  /* 0x0000001600167310 */ /* 0x000e700000201800 */
[----:B-1----:R-:W1:Y:S01]  /*1480*/  MUFU.RCP64H R3, R23 ;  /* 0x0000001700037308 */ /* 0x002e620000001800 */
[----:B------:R-:W-:-:S06]  /*1490*/  IADD3 R2, R23, 0x300402, RZ ;  /* 0x0030040217027810 */ /* 0x000fcc0007ffe0ff */
[----:B-1----:R-:W-:-:S08]  /*14a0*/  DFMA R4, -R22, R2, 1 ;  /* 0x3ff000001604742b */ /* 0x002fd00000000102 */
[----:B------:R-:W-:Y:S01]  /*14b0*/  DFMA R4, R4, R4, R4 ;  /* 0x000000040404722b */ /* 0x000fe20000000004 */
[----:B---3--:R-:W1:Y:S01]  /*14c0*/  MUFU.RCP R30, R30 ;  /* 0x0000001e001e7308 */ /* 0x008e620000001000 */
[----:B------:R-:W-:-:S06]  /*14d0*/  FSETP.GEU.AND P0, PT, |R2|, 5.8789094863358348022e-39, PT ;  /* 0x004004020200780b */ /* 0x000fcc0003f0e200 */
[----:B------:R-:W-:-:S08]  /*14e0*/  DFMA R4, R2, R4, R2 ;  /* 0x000000040204722b */ /* 0x000fd00000000002 */
[----:B------:R-:W-:Y:S01]  /*14f0*/  DFMA R26, -R22, R4, 1 ;  /* 0x3ff00000161a742b */ /* 0x000fe20000000104 */
[----:B------:R-:W-:Y:S01]  /*1500*/  IADD3 R2, P1, R24, UR6, RZ ;  /* 0x0000000618027c10 */ /* 0x000fe2000ff3e0ff */
[----:B-1----:R-:W-:Y:S01]  /*1510*/  FFMA.FTZ R39, R30, R30, -UR11 ;  /* 0x8000000b1e277e23 */ /* 0x002fe2000801001e */
[----:B------:R-:W-:-:S05]  /*1520*/  IADD3.X R7, R29, UR9, RZ, P3, !PT ;  /* 0x000000091d077c10 */ /* 0x000fca0009ffe4ff */
[----:B------:R-:W-:Y:S01]  /*1530*/  DFMA R26, R4, R26, R4 ;  /* 0x0000001a041a722b */ /* 0x000fe20000000004 */
[----:B------:R-:W-:Y:S02]  /*1540*/  IADD3 R4, P2, R40, UR8, RZ ;  /* 0x0000000828047c10 */ /* 0x000fe4000ff5e0ff */
[----:B------:R-:W-:Y:S02]  /*1550*/  IADD3.X R3, R25, UR5, RZ, P1, !PT ;  /* 0x0000000519037c10 */ /* 0x000fe40008ffe4ff */
[----:B------:R-:W-:Y:S01]  /*1560*/  IADD3.X R5, R41, UR7, RZ, P2, !PT ;  /* 0x0000000729057c10 */ /* 0x000fe200097fe4ff */
[----:B0-----:R-:W-:Y:S08]  /*1570*/  @P0 BRA `(.L_x_864) ;  /* 0x0000000000180947 */ /* 0x001ff00003800000 */
[----:B------:R-:W-:Y:S02]  /*1580*/  LOP3.LUT R26, R23, 0x7fffffff, RZ, 0xc0, !PT ;  /* 0x7fffffff171a7812 */ /* 0x000fe400078ec0ff */
[----:B------:R-:W-:-:S03]  /*1590*/  MOV R30, 0x15c0 ;  /* 0x000015c0001e7802 */ /* 0x000fc60000000f00 */
[----:B------:R-:W-:-:S07]  /*15a0*/  VIADD R26, R26, 0xfff00000 ;  /* 0xfff000001a1a7836 */ /* 0x000fce0000000000 */
[----:B-----5:R-:W-:Y:S05]  /*15b0*/  CALL.REL.NOINC `($__internal_4_$__cuda_sm20_dblrcp_rn_slowpath_v3) ;  /* 0x0000001400847944 */ /* 0x020fea0003c00000 */
[----:B------:R-:W-:Y:S02]  /*15c0*/  MOV R26, R24 ;  /* 0x00000018001a7202 */ /* 0x000fe40000000f00 */
[----:B------:R-:W-:-:S07]  /*15d0*/  MOV R27, R25 ;  /* 0x00000019001b7202 */ /* 0x000fce0000000f00 */
.L_x_864:
[----:B------:R-:W-:Y:S01]  /*15e0*/  UMOV UR14, 0xf0000000 ;  /* 0xf0000000000e7882 */ /* 0x000fe20000000000 */
[----:B------:R-:W-:Y:S01]  /*15f0*/  UMOV UR15, 0x380fffff ;  /* 0x380fffff000f7882 */ /* 0x000fe20000000000 */
[----:B------:R-:W0:Y:S01]  /*1600*/  F2F.F32.F64 R23, R26 ;  /* 0x0000001a00177310 */ /* 0x000e220000301000 */
[----:B------:R-:W-:Y:S01]  /*1610*/  DSETP.GEU.AND P0, PT, |R26|, UR14, PT ;  /* 0x0000000e1a007e2a */ /* 0x000fe2000bf0e200 */
[----:B-----5:R-:W-:Y:S01]  /*1620*/  FADD.FTZ R22, R35, -R36 ;  /* 0x8000002423167221 */ /* 0x020fe20000010000 */
[----:B------:R-:W-:Y:S01]  /*1630*/  SHF.L.U32 R24, R33, 0x10, RZ ;  /* 0x0000001021187819 */ /* 0x000fe200000006ff */
[----:B------:R-:W-:Y:S01]  /*1640*/  VIADD R8, R8, 0x4 ;  /* 0x0000000408087836 */ /* 0x000fe20000000000 */
[----:B------:R-:W-:Y:S01]  /*1650*/  IADD3 R0, R0, -0x4, RZ ;  /* 0xfffffffc00007810 */ /* 0x000fe20007ffe0ff */
[----:B------:R-:W-:Y:S02]  /*1660*/  FMUL.FTZ R25, R22, R22 ;  /* 0x0000001616197220 */ /* 0x000fe40000410000 */
[----:B------:R-:W-:-:S02]  /*1670*/  FADD.FTZ R40, R32, R24 ;  /* 0x0000001820287221 */ /* 0x000fc40000010000 */
[----:B------:R-:W-:-:S04]  /*1680*/  FMUL.FTZ R25, R32, R25 ;  /* 0x0000001920197220 */ /* 0x000fc80000410000 */
[-C--:B------:R-:W-:Y:S01]  /*1690*/  FMUL.FTZ R22, R25, R24.reuse ;  /* 0x0000001819167220 */ /* 0x080fe20000410000 */
[----:B0-----:R-:W-:Y:S01]  /*16a0*/  @!P0 FMUL R23, R23, 1.175494350822287508e-38 ;  /* 0x0080000017178820 */ /* 0x001fe20000400000 */
[----:B------:R-:W-:Y:S01]  /*16b0*/  ISETP.NE.AND P0, PT, R0, RZ, PT ;  /* 0x000000ff0000720c */ /* 0x000fe20003f05270 */
[----:B------:R-:W0:Y:S02]  /*16c0*/  F2I.S64.TRUNC R40, R40 ;  /* 0x0000002800287311 */ /* 0x000e24000020d900 */
[C---:B------:R-:W-:Y:S01]  /*16d0*/  FMUL.FTZ R25, R23.reuse, R24 ;  /* 0x0000001817197220 */ /* 0x040fe20000410000 */
[----:B------:R-:W-:Y:S01]  /*16e0*/  FMUL.FTZ R22, R23, R22 ;  /* 0x0000001617167220 */ /* 0x000fe20000410000 */
[----:B------:R-:W-:Y:S02]  /*16f0*/  FMUL.FTZ R32, R32, R23 ;  /* 0x0000001720207220 */ /* 0x000fe40000410000 */
[----:B------:R-:W-:Y:S01]  /*1700*/  FMUL.FTZ R36, R36, R25 ;  /* 0x0000001924247220 */ /* 0x000fe20000410000 */
[----:B------:R-:W-:-:S03]  /*1710*/  FFMA.FTZ R22, R39, R34, R22 ;  /* 0x0000002227167223 */ /* 0x000fc60000010016 */
[----:B------:R-:W-:Y:S01]  /*1720*/  FFMA.FTZ R32, R35, R32, R36 ;  /* 0x0000002023207223 */ /* 0x000fe20000010024 */
[----:B------:R-:W-:Y:S01]  /*1730*/  FADD.FTZ R37, R37, R22 ;  /* 0x0000001625257221 */ /* 0x000fe20000010000 */
[----:B------:R-:W-:Y:S06]  /*1740*/  @P0 BRA `(.L_x_865) ;  /* 0xfffffff000a00947 */ /* 0x000fec000383ffff */
.L_x_860:
[----:B------:R-:W-:-:S13]  /*1750*/  ISETP.NE.AND P0, PT, R16, RZ, PT ;  /* 0x000000ff1000720c */ /* 0x000fda0003f05270 */
[----:B------:R-:W-:Y:S05]  /*1760*/  @!P0 BRA `(.L_x_866) ;  /* 0x0000000c00a48947 */ /* 0x000fea0003800000 */
[----:B------:R-:W1:Y:S01]  /*1770*/  LDC.64 R4, c[0x0][0x2c8] ;  /* 0x0000b200ff047b82 */ /* 0x000e620000000a00 */
[----:B------:R-:W-:Y:S01]  /*1780*/  SHF.R.S32.HI R0, RZ, 0x1f, R8 ;  /* 0x0000001fff007819 */ /* 0x000fe20000011408 */
[----:B------:R-:W-:Y:S02]  /*1790*/  ULDC.64 UR14, c[0x0][0x2d8] ;  /* 0x0000b600000e7ab9 */ /* 0x000fe40000000a00 */
[----:B------:R-:W-:-:S04]  /*17a0*/  IMAD.WIDE.U32 R2, R8, UR14, RZ ;  /* 0x0000000e08027c25 */ /* 0x000fc8000f8e00ff */
[----:B------:R-:W-:-:S04]  /*17b0*/  IMAD R7, R0, UR14, RZ ;  /* 0x0000000e00077c24 */ /* 0x000fc8000f8e02ff */
[----:B------:R-:W-:Y:S01]  /*17c0*/  IMAD R7, R8, UR15, R7 ;  /* 0x0000000f08077c24 */ /* 0x000fe2000f8e0207 */
[----:B------:R-:W-:-:S04]  /*17d0*/  ULDC.64 UR14, c[0x0][0x250] ;  /* 0x00009400000e7ab9 */ /* 0x000fc80000000a00 */
[----:B------:R-:W-:Y:S02]  /*17e0*/  IADD3 R3, R3, R7, RZ ;  /* 0x0000000703037210 */ /* 0x000fe40007ffe0ff */
[----:B-1----:R-:W-:-:S04]  /*17f0*/  LEA R4, P0, R2, R4, 0x1 ;  /* 0x0000000402047211 */ /* 0x002fc800078008ff */
[----:B------:R-:W-:-:S05]  /*1800*/  LEA.HI.X R5, R2, R5, R3, 0x1, P0 ;  /* 0x0000000502057211 */ /* 0x000fca00000f0c03 */
[----:B------:R1:W2:Y:S01]  /*1810*/  LDG.E.U16 R4, desc[UR12][R4.64] ;  /* 0x0000000c04047981 */ /* 0x0002a2000c1e1500 */
[----:B------:R-:W-:Y:S01]  /*1820*/  MOV R2, R20 ;  /* 0x0000001400027202 */ /* 0x000fe20000000f00 */
[----:B------:R-:W-:Y:S01]  /*1830*/  IMAD R7, R0, UR14, RZ ;  /* 0x0000000e00077c24 */ /* 0x000fe2000f8e02ff */
[----:B------:R-:W-:-:S03]  /*1840*/  MOV R3, R9 ;  /* 0x0000000900037202 */ /* 0x000fc60000000f00 */
[C---:B------:R-:W-:Y:S02]  /*1850*/  IMAD R7, R8.reuse, UR15, R7 ;  /* 0x0000000f08077c24 */ /* 0x040fe4000f8e0207 */
[----:B------:R-:W-:Y:S01]  /*1860*/  IMAD.WIDE.U32 R2, R8, UR14, R2 ;  /* 0x0000000e08027c25 */ /* 0x000fe2000f8e0002 */
[----:B------:R-:W-:Y:S02]  /*1870*/  ULDC.64 UR14, c[0x0][0x238] ;  /* 0x00008e00000e7ab9 */ /* 0x000fe40000000a00 */
[----:B------:R-:W-:Y:S02]  /*1880*/  LEA R28, P0, R2, UR14, 0x2 ;  /* 0x0000000e021c7c11 */ /* 0x000fe4000f8010ff */
[----:B------:R-:W-:-:S04]  /*1890*/  IADD3 R3, R3, R7, RZ ;  /* 0x0000000703037210 */ /* 0x000fc80007ffe0ff */
[----:B------:R-:W-:Y:S01]  /*18a0*/  LEA.HI.X R29, R2, UR15, R3, 0x2, P0 ;  /* 0x0000000f021d7c11 */ /* 0x000fe200080f1403 */
[----:B------:R-:W-:-:S04]  /*18b0*/  ULDC.64 UR14, c[0x0][0x228] ;  /* 0x00008a00000e7ab9 */ /* 0x000fc80000000a00 */
[----:B------:R-:W3:Y:S01]  /*18c0*/  LDG.E R28, desc[UR12][R28.64] ;  /* 0x0000000c1c1c7981 */ /* 0x000ee2000c1e1900 */
[----:B-1----:R-:W-:Y:S01]  /*18d0*/  IMAD R5, R0, UR14, RZ ;  /* 0x0000000e00057c24 */ /* 0x002fe2000f8e02ff */
[----:B------:R-:W-:Y:S01]  /*18e0*/  MOV R3, R11 ;  /* 0x0000000b00037202 */ /* 0x000fe20000000f00 */
[----:B0-----:R-:W0:Y:S01]  /*18f0*/  I2F.S64 R0, R40 ;  /* 0x0000002800007312 */ /* 0x001e220000301400 */
[----:B------:R-:W-:Y:S02]  /*1900*/  IMAD.MOV.U32 R2, RZ, RZ, R18 ;  /* 0x000000ffff027224 */ /* 0x000fe400078e0012 */
[C---:B------:R-:W-:Y:S02]  /*1910*/  IMAD R5, R8.reuse, UR15, R5 ;  /* 0x0000000f08057c24 */ /* 0x040fe4000f8e0205 */
[----:B------:R-:W-:Y:S01]  /*1920*/  IMAD.WIDE.U32 R2, R8, UR14, R2 ;  /* 0x0000000e08027c25 */ /* 0x000fe2000f8e0002 */
[----:B------:R-:W-:Y:S02]  /*1930*/  ULDC.64 UR14, c[0x0][0x210] ;  /* 0x00008400000e7ab9 */ /* 0x000fe40000000a00 */
[----:B------:R-:W-:Y:S01]  /*1940*/  LEA R6, P0, R2, UR14, 0x2 ;  /* 0x0000000e02067c11 */ /* 0x000fe2000f8010ff */
[----:B------:R-:W-:Y:S01]  /*1950*/  ULDC UR14, c[0x0][0x2c0] ;  /* 0x0000b000000e7ab9 */ /* 0x000fe20000000800 */
[----:B------:R-:W-:-:S04]  /*1960*/  IADD3 R3, R3, R5, RZ ;  /* 0x0000000503037210 */ /* 0x000fc80007ffe0ff */
[----:B------:R-:W-:Y:S02]  /*1970*/  LEA.HI.X R7, R2, UR15, R3, 0x2, P0 ;  /* 0x0000000f02077c11 */ /* 0x000fe400080f1403 */
[----:B0-----:R-:W0:Y:S03]  /*1980*/  F2F.BF16.F32 R2, R0 ;  /* 0x0000000000027304 */ /* 0x001e260000202000 */
[----:B------:R1:W5:Y:S01]  /*1990*/  LDG.E R5, desc[UR12][R6.64] ;  /* 0x0000000c06057981 */ /* 0x000362000c1e1900 */
[----:B0-----:R-:W-:Y:S02]  /*19a0*/  SHF.L.U32 R3, R2, 0x10, RZ ;  /* 0x0000001002037819 */ /* 0x001fe400000006ff */
[----:B--2---:R-:W-:-:S05]  /*19b0*/  SHF.L.U32 R2, R4, 0x10, RZ ;  /* 0x0000001004027819 */ /* 0x004fca00000006ff */
[----:B------:R-:W-:-:S06]  /*19c0*/  FADD.FTZ R3, R3, R2 ;  /* 0x0000000203037221 */ /* 0x000fcc0000010000 */
[----:B------:R-:W0:Y:S08]  /*19d0*/  F2F.BF16.F32 R3, R3 ;  /* 0x0000000300037304 */ /* 0x000e300000202000 */
[----:B---3--:R-:W2:Y:S01]  /*19e0*/  MUFU.RCP R28, R28 ;  /* 0x0000001c001c7308 */ /* 0x008ea20000001000 */
[----:B0-----:R-:W-:-:S04]  /*19f0*/  IMAD.U32 R22, R3, 0x10000, RZ ;  /* 0x0001000003167824 */ /* 0x001fc800078e00ff */
[----:B------:R-:W-:-:S06]  /*1a00*/  FMUL.FTZ R22, R22, 1 ;  /* 0x3f80000016167820 */ /* 0x000fcc0000410000 */
[----:B------:R-:W0:Y:S01]  /*1a10*/  F2F.F64.F32 R22, R22 ;  /* 0x0000001600167310 */ /* 0x000e220000201800 */
[----:B--2---:R-:W-:-:S07]  /*1a20*/  FFMA.FTZ R3, R28, R28, -UR14 ;  /* 0x8000000e1c037e23 */ /* 0x004fce000801001c */
[----:B0-----:R-:W1:Y:S01]  /*1a30*/  MUFU.RCP64H R27, R23 ;  /* 0x00000017001b7308 */ /* 0x001e620000001800 */
[----:B------:R-:W-:-:S04]  /*1a40*/  IADD3 R26, R23, 0x300402, RZ ;  /* 0x00300402171a7810 */ /* 0x000fc80007ffe0ff */
[----:B------:R-:W-:Y:S02]  /*1a50*/  FSETP.GEU.AND P0, PT, |R26|, 5.8789094863358348022e-39, PT ;  /* 0x004004021a00780b */ /* 0x000fe40003f0e200 */
[----:B-1----:R-:W-:-:S08]  /*1a60*/  DFMA R6, -R22, R26, 1 ;  /* 0x3ff000001606742b */ /* 0x002fd0000000011a */
        /* <DEDUP_REMOVED lines=8> */
[----:B-----5:R-:W-:Y:S05]  /*1af0*/  CALL.REL.NOINC `($__internal_4_$__cuda_sm20_dblrcp_rn_slowpath_v3) ;  /* 0x0000001000347944 */ /* 0x020fea0003c00000 */
.L_x_867:
[----:B------:R-:W-:Y:S01]  /*1b00*/  UMOV UR14, 0xf0000000 ;  /* 0xf0000000000e7882 */ /* 0x000fe20000000000 */
[----:B------:R-:W-:Y:S01]  /*1b10*/  UMOV UR15, 0x380fffff ;  /* 0x380fffff000f7882 */ /* 0x000fe20000000000 */
[----:B------:R-:W0:Y:S01]  /*1b20*/  F2F.F32.F64 R7, R24 ;  /* 0x0000001800077310 */ /* 0x000e220000301000 */
[----:B------:R-:W-:Y:S01]  /*1b30*/  DSETP.GEU.AND P0, PT, |R24|, UR14, PT ;  /* 0x0000000e18007e2a */ /* 0x000fe2000bf0e200 */
[----:B-----5:R-:W-:-:S04]  /*1b40*/  FADD.FTZ R6, R32, -R5 ;  /* 0x8000000520067221 */ /* 0x020fc80000010000 */
[----:B------:R-:W-:Y:S01]  /*1b50*/  FMUL.FTZ R23, R6, R6 ;  /* 0x0000000606177220 */ /* 0x000fe20000410000 */
[----:B------:R-:W-:-:S03]  /*1b60*/  SHF.L.U32 R6, R4, 0x10, RZ ;  /* 0x0000001004067819 */ /* 0x000fc600000006ff */
[C---:B------:R-:W-:Y:S02]  /*1b70*/  FMUL.FTZ R23, R0.reuse, R23 ;  /* 0x0000001700177220 */ /* 0x040fe40000410000 */
[----:B------:R-:W-:Y:S02]  /*1b80*/  FADD.FTZ R40, R0, R6 ;  /* 0x0000000600287221 */ /* 0x000fe40000010000 */
[-C--:B------:R-:W-:Y:S01]  /*1b90*/  FMUL.FTZ R4, R23, R6.reuse ;  /* 0x0000000617047220 */ /* 0x080fe20000410000 */
[----:B0-----:R-:W-:Y:S01]  /*1ba0*/  @!P0 FMUL R7, R7, 1.175494350822287508e-38 ;  /* 0x0080000007078820 */ /* 0x001fe20000400000 */
[----:B------:R-:W-:Y:S02]  /*1bb0*/  ISETP.NE.AND P0, PT, R16, 0x1, PT ;  /* 0x000000011000780c */ /* 0x000fe40003f05270 */
[----:B------:R-:W1:Y:S01]  /*1bc0*/  F2I.S64.TRUNC R40, R40 ;  /* 0x0000002800287311 */ /* 0x000e62000020d900 */
[C---:B------:R-:W-:Y:S01]  /*1bd0*/  FMUL.FTZ R6, R7.reuse, R6 ;  /* 0x0000000607067220 */ /* 0x040fe20000410000 */
[----:B------:R-:W-:Y:S01]  /*1be0*/  FMUL.FTZ R4, R7, R4 ;  /* 0x0000000407047220 */ /* 0x000fe20000410000 */
[----:B------:R-:W-:-:S02]  /*1bf0*/  FMUL.FTZ R7, R0, R7 ;  /* 0x0000000700077220 */ /* 0x000fc40000410000 */
[----:B------:R-:W-:Y:S01]  /*1c00*/  FMUL.FTZ R5, R5, R6 ;  /* 0x0000000605057220 */ /* 0x000fe20000410000 */
[----:B------:R-:W-:-:S03]  /*1c10*/  FFMA.FTZ R4, R3, R2, R4 ;  /* 0x0000000203047223 */ /* 0x000fc60000010004 */
[----:B------:R-:W-:Y:S01]  /*1c20*/  FFMA.FTZ R32, R32, R7, R5 ;  /* 0x0000000720207223 */ /* 0x000fe20000010005 */
[----:B------:R-:W-:Y:S01]  /*1c30*/  FADD.FTZ R37, R37, R4 ;  /* 0x0000000425257221 */ /* 0x000fe20000010000 */
[----:B------:R-:W-:Y:S06]  /*1c40*/  @!P0 BRA `(.L_x_866) ;  /* 0x00000008006c8947 */ /* 0x000fec0003800000 */
[----:B------:R-:W0:Y:S01]  /*1c50*/  LDC.64 R2, c[0x0][0x2c8] ;  /* 0x0000b200ff027b82 */ /* 0x000e220000000a00 */
[----:B------:R-:W-:Y:S01]  /*1c60*/  IADD3 R0, R8, 0x1, RZ ;  /* 0x0000000108007810 */ /* 0x000fe20007ffe0ff */
[----:B------:R-:W-:-:S03]  /*1c70*/  ULDC.64 UR14, c[0x0][0x2d8] ;  /* 0x0000b600000e7ab9 */ /* 0x000fc60000000a00 */
[----:B------:R-:W-:Y:S01]  /*1c80*/  SHF.R.S32.HI R22, RZ, 0x1f, R0 ;  /* 0x0000001fff167819 */ /* 0x000fe20000011400 */
[----:B------:R-:W-:-:S04]  /*1c90*/  IMAD.WIDE.U32 R4, R0, UR14, RZ ;  /* 0x0000000e00047c25 */ /* 0x000fc8000f8e00ff */
[----:B------:R-:W-:-:S04]  /*1ca0*/  IMAD R7, R22, UR14, RZ ;  /* 0x0000000e16077c24 */ /* 0x000fc8000f8e02ff */
[----:B------:R-:W-:Y:S01]  /*1cb0*/  IMAD R7, R0, UR15, R7 ;  /* 0x0000000f00077c24 */ /* 0x000fe2000f8e0207 */
[----:B------:R-:W-:-:S03]  /*1cc0*/  ULDC.64 UR14, c[0x0][0x250] ;  /* 0x00009400000e7ab9 */ /* 0x000fc60000000a00 */
[----:B------:R-:W-:Y:S01]  /*1cd0*/  IMAD.IADD R5, R5, 0x1, R7 ;  /* 0x0000000105057824 */ /* 0x000fe200078e0207 */
[----:B0-----:R-:W-:-:S04]  /*1ce0*/  LEA R2, P0, R4, R2, 0x1 ;  /* 0x0000000204027211 */ /* 0x001fc800078008ff */
[----:B------:R-:W-:-:S05]  /*1cf0*/  LEA.HI.X R3, R4, R3, R5, 0x1, P0 ;  /* 0x0000000304037211 */ /* 0x000fca00000f0c05 */
[----:B------:R0:W2:Y:S01]  /*1d00*/  LDG.E.U16 R4, desc[UR12][R2.64] ;  /* 0x0000000c02047981 */ /* 0x0000a2000c1e1500 */
[----:B------:R-:W-:-:S04]  /*1d10*/  IMAD R5, R22, UR14, RZ ;  /* 0x0000000e16057c24 */ /* 0x000fc8000f8e02ff */
[----:B------:R-:W-:Y:S01]  /*1d20*/  IMAD R5, R0, UR15, R5 ;  /* 0x0000000f00057c24 */ /* 0x000fe2000f8e0205 */
[----:B0-----:R-:W-:Y:S02]  /*1d30*/  MOV R2, R20 ;  /* 0x0000001400027202 */ /* 0x001fe40000000f00 */
[----:B------:R-:W-:-:S03]  /*1d40*/  MOV R3, R9 ;  /* 0x0000000900037202 */ /* 0x000fc60000000f00 */
[----:B------:R-:W-:Y:S01]  /*1d50*/  IMAD.WIDE.U32 R6, R0, UR14, R2 ;  /* 0x0000000e00067c25 */ /* 0x000fe2000f8e0002 */
[----:B------:R-:W-:Y:S02]  /*1d60*/  ULDC.64 UR14, c[0x0][0x238] ;  /* 0x00008e00000e7ab9 */ /* 0x000fe40000000a00 */
[----:B------:R-:W-:Y:S02]  /*1d70*/  LEA R28, P0, R6, UR14, 0x2 ;  /* 0x0000000e061c7c11 */ /* 0x000fe4000f8010ff */
[----:B------:R-:W-:-:S04]  /*1d80*/  IADD3 R5, R7, R5, RZ ;  /* 0x0000000507057210 */ /* 0x000fc80007ffe0ff */
[----:B------:R-:W-:Y:S01]  /*1d90*/  LEA.HI.X R29, R6, UR15, R5, 0x2, P0 ;  /* 0x0000000f061d7c11 */ /* 0x000fe200080f1405 */
[----:B------:R-:W-:-:S04]  /*1da0*/  ULDC.64 UR14, c[0x0][0x228] ;  /* 0x00008a00000e7ab9 */ /* 0x000fc80000000a00 */
[----:B------:R-:W3:Y:S01]  /*1db0*/  LDG.E R28, desc[UR12][R28.64] ;  /* 0x0000000c1c1c7981 */ /* 0x000ee2000c1e1900 */
[----:B------:R-:W-:Y:S01]  /*1dc0*/  MOV R2, R18 ;  /* 0x0000001200027202 */ /* 0x000fe20000000f00 */
[----:B------:R-:W-:Y:S02]  /*1dd0*/  IMAD R5, R22, UR14, RZ ;  /* 0x0000000e16057c24 */ /* 0x000fe4000f8e02ff */
[----:B------:R-:W-:Y:S02]  /*1de0*/  IMAD.MOV.U32 R3, RZ, RZ, R11 ;  /* 0x000000ffff037224 */ /* 0x000fe400078e000b */
[C---:B------:R-:W-:Y:S02]  /*1df0*/  IMAD R5, R0.reuse, UR15, R5 ;  /* 0x0000000f00057c24 */ /* 0x040fe4000f8e0205 */
[----:B------:R-:W-:Y:S01]  /*1e00*/  IMAD.WIDE.U32 R2, R0, UR14, R2 ;  /* 0x0000000e00027c25 */ /* 0x000fe2000f8e0002 */
[----:B------:R-:W-:Y:S01]  /*1e10*/  ULDC.64 UR14, c[0x0][0x210] ;  /* 0x00008400000e7ab9 */ /* 0x000fe20000000a00 */
[----:B-1----:R-:W0:Y:S01]  /*1e20*/  I2F.S64 R0, R40 ;  /* 0x0000002800007312 */ /* 0x002e220000301400 */
[----:B------:R-:W-:Y:S01]  /*1e30*/  LEA R6, P0, R2, UR14, 0x2 ;  /* 0x0000000e02067c11 */ /* 0x000fe2000f8010ff */
[----:B------:R-:W-:Y:S01]  /*1e40*/  ULDC UR14, c[0x0][0x2c0] ;  /* 0x0000b000000e7ab9 */ /* 0x000fe20000000800 */
[----:B------:R-:W-:-:S04]  /*1e50*/  IADD3 R3, R3, R5, RZ ;  /* 0x0000000503037210 */ /* 0x000fc80007ffe0ff */
[----:B------:R-:W-:-:S05]  /*1e60*/  LEA.HI.X R7, R2, UR15, R3, 0x2, P0 ;  /* 0x0000000f02077c11 */ /* 0x000fca00080f1403 */
[----:B------:R1:W5:Y:S01]  /*1e70*/  LDG.E R5, desc[UR12][R6.64] ;  /* 0x0000000c06057981 */ /* 0x000362000c1e1900 */
[----:B0-----:R-:W0:Y:S02]  /*1e80*/  F2F.BF16.F32 R2, R0 ;  /* 0x0000000000027304 */ /* 0x001e240000202000 */
[----:B0-----:R-:W-:Y:S02]  /*1e90*/  SHF.L.U32 R3, R2, 0x10, RZ ;  /* 0x0000001002037819 */ /* 0x001fe400000006ff */
[----:B--2---:R-:W-:-:S05]  /*1ea0*/  SHF.L.U32 R2, R4, 0x10, RZ ;  /* 0x0000001004027819 */ /* 0x004fca00000006ff */
[----:B------:R-:W-:-:S06]  /*1eb0*/  FADD.FTZ R3, R3, R2 ;  /* 0x0000000203037221 */ /* 0x000fcc0000010000 */
[----:B------:R-:W0:Y:S02]  /*1ec0*/  F2F.BF16.F32 R3, R3 ;  /* 0x0000000300037304 */ /* 0x000e240000202000 */
[----:B0-----:R-:W-:-:S05]  /*1ed0*/  SHF.L.U32 R22, R3, 0x10, RZ ;  /* 0x0000001003167819 */ /* 0x001fca00000006ff */
[----:B------:R-:W-:Y:S01]  /*1ee0*/  FMUL.FTZ R22, R22, 1 ;  /* 0x3f80000016167820 */ /* 0x000fe20000410000 */
[----:B---3--:R-:W0:Y:S08]  /*1ef0*/  MUFU.RCP R28, R28 ;  /* 0x0000001c001c7308 */ /* 0x008e300000001000 */
[----:B------:R-:W2:Y:S01]  /*1f00*/  F2F.F64.F32 R22, R22 ;  /* 0x0000001600167310 */ /* 0x000ea20000201800 */
[----:B0-----:R-:W-:-:S07]  /*1f10*/  FFMA.FTZ R3, R28, R28, -UR14 ;  /* 0x8000000e1c037e23 */ /* 0x001fce000801001c */
[----:B--2---:R-:W1:Y:S01]  /*1f20*/  MUFU.RCP64H R27, R23 ;  /* 0x00000017001b7308 */ /* 0x004e620000001800 */
[----:B------:R-:W-:-:S05]  /*1f30*/  VIADD R26, R23, 0x300402 ;  /* 0x00300402171a7836 */ /* 0x000fca0000000000 */
[----:B------:R-:W-:Y:S01]  /*1f40*/  FSETP.GEU.AND P0, PT, |R26|, 5.8789094863358348022e-39, PT ;  /* 0x004004021a00780b */ /* 0x000fe20003f0e200 */
        /* <DEDUP_REMOVED lines=10> */
.L_x_868:
        /* <DEDUP_REMOVED lines=12> */
[----:B------:R-:W2:Y:S01]  /*20b0*/  F2I.S64.TRUNC R40, R40 ;  /* 0x0000002800287311 */ /* 0x000ea2000020d900 */
        /* <DEDUP_REMOVED lines=15> */
[----:B------:R-:W-:-:S04]  /*21b0*/  ULDC.64 UR14, c[0x0][0x250] ;  /* 0x00009400000e7ab9 */ /* 0x000fc80000000a00 */
[----:B------:R-:W-:Y:S02]  /*21c0*/  IADD3 R0, R5, R7, RZ ;  /* 0x0000000705007210 */ /* 0x000fe40007ffe0ff */
[----:B0-----:R-:W-:-:S04]  /*21d0*/  LEA R2, P0, R4, R2, 0x1 ;  /* 0x0000000204027211 */ /* 0x001fc800078008ff */
[----:B------:R-:W-:-:S05]  /*21e0*/  LEA.HI.X R3, R4, R3, R0, 0x1, P0 ;  /* 0x0000000304037211 */ /* 0x000fca00000f0c00 */
[----:B------:R0:W3:Y:S01]  /*21f0*/  LDG.E.U16 R0, desc[UR12][R2.64] ;  /* 0x0000000c02007981 */ /* 0x0000e2000c1e1500 */
[----:B------:R-:W-:Y:S02]  /*2200*/  IMAD R6, R21, UR14, RZ ;  /* 0x0000000e15067c24 */ /* 0x000fe4000f8e02ff */
[----:B------:R-:W-:Y:S02]  /*2210*/  IMAD.MOV.U32 R8, RZ, RZ, R20 ;  /* 0x000000ffff087224 */ /* 0x000fe400078e0014 */
[C---:B------:R-:W-:Y:S02]  /*2220*/  IMAD R7, R19.reuse, UR15, R6 ;  /* 0x0000000f13077c24 */ /* 0x040fe4000f8e0206 */
[----:B------:R-:W-:Y:S01]  /*2230*/  IMAD.WIDE.U32 R4, R19, UR14, R8 ;  /* 0x0000000e13047c25 */ /* 0x000fe2000f8e0008 */
[----:B------:R-:W-:Y:S02]  /*2240*/  ULDC.64 UR14, c[0x0][0x238] ;  /* 0x00008e00000e7ab9 */ /* 0x000fe40000000a00 */
[----:B------:R-:W-:-:S02]  /*2250*/  LEA R6, P0, R4, UR14, 0x2 ;  /* 0x0000000e04067c11 */ /* 0x000fc4000f8010ff */
[----:B------:R-:W-:-:S04]  /*2260*/  IADD3 R5, R5, R7, RZ ;  /* 0x0000000705057210 */ /* 0x000fc80007ffe0ff */
[----:B------:R-:W-:Y:S01]  /*2270*/  LEA.HI.X R7, R4, UR15, R5, 0x2, P0 ;  /* 0x0000000f04077c11 */ /* 0x000fe200080f1405 */
[----:B------:R-:W-:-:S04]  /*2280*/  ULDC.64 UR14, c[0x0][0x228] ;  /* 0x00008a00000e7ab9 */ /* 0x000fc80000000a00 */
[----:B------:R1:W4:Y:S01]  /*2290*/  LDG.E R6, desc[UR12][R6.64] ;  /* 0x0000000c06067981 */ /* 0x000322000c1e1900 */
[----:B0-----:R-:W-:Y:S01]  /*22a0*/  MOV R2, R18 ;  /* 0x0000001200027202 */ /* 0x001fe20000000f00 */
[----:B------:R-:W-:Y:S01]  /*22b0*/  IMAD R4, R21, UR14, RZ ;  /* 0x0000000e15047c24 */ /* 0x000fe2000f8e02ff */
[----:B------:R-:W-:-:S03]  /*22c0*/  MOV R3, R11 ;  /* 0x0000000b00037202 */ /* 0x000fc60000000f00 */
[----:B------:R-:W-:-:S04]  /*22d0*/  IMAD.WIDE.U32 R2, R19, UR14, R2 ;  /* 0x0000000e13027c25 */ /* 0x000fc8000f8e0002 */
[----:B------:R-:W-:Y:S01]  /*22e0*/  IMAD R19, R19, UR15, R4 ;  /* 0x0000000f13137c24 */ /* 0x000fe2000f8e0204 */
[----:B------:R-:W-:Y:S02]  /*22f0*/  ULDC.64 UR14, c[0x0][0x210] ;  /* 0x00008400000e7ab9 */ /* 0x000fe40000000a00 */
[----:B------:R-:W-:Y:S01]  /*2300*/  LEA R4, P0, R2, UR14, 0x2 ;  /* 0x0000000e02047c11 */ /* 0x000fe2000f8010ff */
[----:B------:R-:W-:Y:S01]  /*2310*/  ULDC UR14, c[0x0][0x2c0] ;  /* 0x0000b000000e7ab9 */ /* 0x000fe20000000800 */
[----:B------:R-:W-:-:S04]  /*2320*/  IADD3 R3, R3, R19, RZ ;  /* 0x0000001303037210 */ /* 0x000fc80007ffe0ff */
[----:B------:R-:W-:Y:S02]  /*2330*/  LEA.HI.X R5, R2, UR15, R3, 0x2, P0 ;  /* 0x0000000f02057c11 */ /* 0x000fe400080f1403 */
[----:B--2---:R-:W0:Y:S04]  /*2340*/  I2F.S64 R2, R40 ;  /* 0x0000002800027312 */ /* 0x004e280000301400 */
[----:B------:R2:W5:Y:S04]  /*2350*/  LDG.E R5, desc[UR12][R4.64] ;  /* 0x0000000c04057981 */ /* 0x000568000c1e1900 */
[----:B0-----:R-:W0:Y:S02]  /*2360*/  F2F.BF16.F32 R3, R2 ;  /* 0x0000000200037304 */ /* 0x001e240000202000 */
[----:B0-----:R-:W-:Y:S01]  /*2370*/  IMAD.U32 R8, R3, 0x10000, RZ ;  /* 0x0001000003087824 */ /* 0x001fe200078e00ff */
[----:B---3--:R-:W-:-:S05]  /*2380*/  SHF.L.U32 R3, R0, 0x10, RZ ;  /* 0x0000001000037819 */ /* 0x008fca00000006ff */
[----:B-1----:R-:W-:-:S06]  /*2390*/  FADD.FTZ R7, R8, R3 ;  /* 0x0000000308077221 */ /* 0x002fcc0000010000 */
[----:B------:R-:W0:Y:S08]  /*23a0*/  F2F.BF16.F32 R7, R7 ;  /* 0x0000000700077304 */ /* 0x000e300000202000 */
[----:B----4-:R-:W2:Y:S01]  /*23b0*/  MUFU.RCP R6, R6 ;  /* 0x0000000600067308 */ /* 0x010ea20000001000 */
[----:B0-----:R-:W-:-:S05]  /*23c0*/  SHF.L.U32 R8, R7, 0x10, RZ ;  /* 0x0000001007087819 */ /* 0x001fca00000006ff */
[----:B------:R-:W-:-:S06]  /*23d0*/  FMUL.FTZ R22, R8, 1 ;  /* 0x3f80000008167820 */ /* 0x000fcc0000410000 */
[----:B------:R-:W0:Y:S01]  /*23e0*/  F2F.F64.F32 R22, R22 ;  /* 0x0000001600167310 */ /* 0x000e220000201800 */
[----:B--2---:R-:W-:-:S07]  /*23f0*/  FFMA.FTZ R4, R6, R6, -UR14 ;  /* 0x8000000e06047e23 */ /* 0x004fce0008010006 */
        /* <DEDUP_REMOVED lines=13> */
.L_x_869:
[----:B------:R-:W-:Y:S01]  /*24d0*/  UMOV UR14, 0xf0000000 ;  /* 0xf0000000000e7882 */ /* 0x000fe20000000000 */
[----:B------:R-:W-:Y:S01]  /*24e0*/  UMOV UR15, 0x380fffff ;  /* 0x380fffff000f7882 */ /* 0x000fe20000000000 */
[----:B------:R-:W0:Y:S01]  /*24f0*/  F2F.F32.F64 R7, R24 ;  /* 0x0000001800077310 */ /* 0x000e220000301000 */
[----:B-----5:R-:W-:Y:S01]  /*2500*/  FADD.FTZ R6, R32, -R5 ;  /* 0x8000000520067221 */ /* 0x020fe20000010000 */
[----:B------:R-:W-:-:S03]  /*2510*/  DSETP.GEU.AND P0, PT, |R24|, UR14, PT ;  /* 0x0000000e18007e2a */ /* 0x000fc6000bf0e200 */
[----:B------:R-:W-:Y:S01]  /*2520*/  FMUL.FTZ R9, R6, R6 ;  /* 0x0000000606097220 */ /* 0x000fe20000410000 */
[----:B------:R-:W-:-:S03]  /*2530*/  IMAD.U32 R6, R0, 0x10000, RZ ;  /* 0x0001000000067824 */ /* 0x000fc600078e00ff */
[C---:B------:R-:W-:Y:S01]  /*2540*/  FMUL.FTZ R9, R2.reuse, R9 ;  /* 0x0000000902097220 */ /* 0x040fe20000410000 */
[----:B------:R-:W-:-:S03]  /*2550*/  FADD.FTZ R40, R2, R6 ;  /* 0x0000000602287221 */ /* 0x000fc60000010000 */
[----:B------:R-:W-:-:S03]  /*2560*/  FMUL.FTZ R0, R9, R6 ;  /* 0x0000000609007220 */ /* 0x000fc60000410000 */
[----:B0-----:R-:W-:Y:S01]  /*2570*/  @!P0 FMUL R7, R7, 1.175494350822287508e-38 ;  /* 0x0080000007078820 */ /* 0x001fe20000400000 */
[----:B------:R-:W3:Y:S03]  /*2580*/  F2I.S64.TRUNC R40, R40 ;  /* 0x0000002800287311 */ /* 0x000ee6000020d900 */
[C---:B------:R-:W-:Y:S01]  /*2590*/  FMUL.FTZ R6, R7.reuse, R6 ;  /* 0x0000000607067220 */ /* 0x040fe20000410000 */
[----:B------:R-:W-:Y:S01]  /*25a0*/  FMUL.FTZ R9, R7, R0 ;  /* 0x0000000007097220 */ /* 0x000fe20000410000 */
[----:B------:R-:W-:Y:S02]  /*25b0*/  FMUL.FTZ R7, R2, R7 ;  /* 0x0000000702077220 */ /* 0x000fe40000410000 */
[----:B------:R-:W-:Y:S01]  /*25c0*/  FMUL.FTZ R5, R5, R6 ;  /* 0x0000000605057220 */ /* 0x000fe20000410000 */
[----:B------:R-:W-:-:S03]  /*25d0*/  FFMA.FTZ R4, R4, R3, R9 ;  /* 0x0000000304047223 */ /* 0x000fc60000010009 */
[----:B------:R-:W-:Y:S01]  /*25e0*/  FFMA.FTZ R32, R32, R7, R5 ;  /* 0x0000000720207223 */ /* 0x000fe20000010005 */
[----:B------:R-:W-:-:S07]  /*25f0*/  FADD.FTZ R37, R37, R4 ;  /* 0x0000000425257221 */ /* 0x000fce0000010000 */
.L_x_866:
[----:B0123--:R-:W-:Y:S01]  /*2600*/  MOV R4, R40 ;  /* 0x0000002800047202 */ /* 0x00ffe20000000f00 */
[----:B------:R-:W-:Y:S01]  /*2610*/  ULDC UR14, c[0x0][0x2c0] ;  /* 0x0000b000000e7ab9 */ /* 0x000fe20000000800 */
[----:B------:R-:W-:Y:S01]  /*2620*/  MOV R5, R41 ;  /* 0x0000002900057202 */ /* 0x000fe20000000f00 */
[----:B------:R-:W-:Y:S03]  /*2630*/  BSSY B0, `(.L_x_870) ;  /* 0x000001d000007945 */ /* 0x000fe60003800000 */
[----:B------:R-:W0:Y:S08]  /*2640*/  I2F.S64 R0, R4 ;  /* 0x0000000400007312 */ /* 0x000e300000301400 */
[----:B0-----:R-:W0:Y:S02]  /*2650*/  MUFU.RCP R0, R0 ;  /* 0x0000000000007308 */ /* 0x001e240000001000 */
[----:B0-----:R-:W-:Y:S01]  /*2660*/  FFMA.FTZ R8, R0, R37, UR14 ;  /* 0x0000000e00087e23 */ /* 0x001fe20008010025 */
[----:B------:R-:W-:-:S02]  /*2670*/  ULDC.64 UR14, c[0x0][0x270] ;  /* 0x00009c00000e7ab9 */ /* 0x000fc40000000a00 */
[----:B------:R-:W-:Y:S02]  /*2680*/  IMAD R9, R13, UR14, RZ ;  /* 0x0000000e0d097c24 */ /* 0x000fe4000f8e02ff */
[C---:B------:R-:W-:Y:S01]  /*2690*/  IMAD.WIDE.U32 R6, R12.reuse, UR14, RZ ;  /* 0x0000000e0c067c25 */ /* 0x040fe2000f8e00ff */
[----:B------:R-:W0:Y:S03]  /*26a0*/  MUFU.SQRT R8, R8 ;  /* 0x0000000800087308 */ /* 0x000e260000002000 */
[----:B------:R-:W-:Y:S01]  /*26b0*/  IMAD R9, R12, UR15, R9 ;  /* 0x0000000f0c097c24 */ /* 0x000fe2000f8e0209 */
[----:B------:R-:W-:-:S04]  /*26c0*/  ULDC.64 UR14, c[0x0][0x260] ;  /* 0x00009800000e7ab9 */ /* 0x000fc80000000a00 */
[----:B------:R-:W-:Y:S01]  /*26d0*/  IADD3 R7, R7, R9, RZ ;  /* 0x0000000907077210 */ /* 0x000fe20007ffe0ff */
[----:B0-----:R-:W-:Y:S01]  /*26e0*/  FMUL.FTZ R22, R8, 1 ;  /* 0x3f80000008167820 */ /* 0x001fe20000410000 */
[----:B------:R-:W-:-:S04]  /*26f0*/  LEA R8, P0, R6, UR14, 0x2 ;  /* 0x0000000e06087c11 */ /* 0x000fc8000f8010ff */
[----:B------:R-:W-:Y:S01]  /*2700*/  LEA.HI.X R9, R6, UR15, R7, 0x2, P0 ;  /* 0x0000000f06097c11 */ /* 0x000fe200080f1407 */
[----:B------:R-:W0:Y:S04]  /*2710*/  F2F.F64.F32 R22, R22 ;  /* 0x0000001600167310 */ /* 0x000e280000201800 */
[----:B------:R1:W-:Y:S04]  /*2720*/  STG.E desc[UR12][R8.64], R32 ;  /* 0x0000002008007986 */ /* 0x0003e8000c10190c */
        /* <DEDUP_REMOVED lines=8> */
[----:B-1----:R-:W-:Y:S10]  /*27b0*/  @P0 BRA `(.L_x_871) ;  /* 0x0000000000100947 */ /* 0x002ff40003800000 */
[----:B------:R-:W-:Y:S02]  /*27c0*/  LOP3.LUT R26, R23, 0x7fffffff, RZ, 0xc0, !PT ;  /* 0x7fffffff171a7812 */ /* 0x000fe400078ec0ff */
[----:B------:R-:W-:-:S03]  /*27d0*/  MOV R30, 0x2800 ;  /* 0x00002800001e7802 */ /* 0x000fc60000000f00 */
[----:B------:R-:W-:-:S07]  /*27e0*/  VIADD R26, R26, 0xfff00000 ;  /* 0xfff000001a1a7836 */ /* 0x000fce0000000000 */
[----:B------:R-:W-:Y:S05]  /*27f0*/  CALL.REL.NOINC `($__internal_4_$__cuda_sm20_dblrcp_rn_slowpath_v3) ;  /* 0x0000000000f47944 */ /* 0x000fea0003c00000 */
.L_x_871:
[----:B------:R-:W-:Y:S05]  /*2800*/  BSYNC B0 ;  /* 0x0000000000007941 */ /* 0x000fea0003800000 */
.L_x_870:
[----:B------:R-:W-:Y:S01]  /*2810*/  ULDC.64 UR18, c[0x0][0x290] ;  /* 0x0000a40000127ab9 */ /* 0x000fe20000000a00 */
[----:B------:R-:W-:Y:S01]  /*2820*/  UMOV UR14, 0xf0000000 ;  /* 0xf0000000000e7882 */ /* 0x000fe20000000000 */
[----:B------:R-:W-:Y:S01]  /*2830*/  ISETP.NE.U32.AND P0, PT, RZ, UR18, PT ;  /* 0x00000012ff007c0c */ /* 0x000fe2000bf05070 */
[----:B------:R-:W-:Y:S01]  /*2840*/  UMOV UR15, 0x380fffff ;  /* 0x380fffff000f7882 */ /* 0x000fe20000000000 */
[----:B------:R-:W0:Y:S01]  /*2850*/  F2F.F32.F64 R11, R24 ;  /* 0x00000018000b7310 */ /* 0x000e220000301000 */
[----:B------:R-:W-:Y:S01]  /*2860*/  ULDC.64 UR16, c[0x0][0x288] ;  /* 0x0000a20000107ab9 */ /* 0x000fe20000000a00 */
[----:B------:R-:W-:Y:S01]  /*2870*/  ISETP.NE.AND.EX P0, PT, RZ, UR19, PT, P0 ;  /* 0x00000013ff007c0c */ /* 0x000fe2000bf05300 */
[----:B------:R-:W-:Y:S01]  /*2880*/  DSETP.GEU.AND P1, PT, |R24|, UR14, PT ;  /* 0x0000000e18007e2a */ /* 0x000fe2000bf2e200 */
[----:B------:R-:W-:Y:S01]  /*2890*/  IMAD R3, R13, UR16, RZ ;  /* 0x000000100d037c24 */ /* 0x000fe2000f8e02ff */
[----:B------:R-:W-:Y:S01]  /*28a0*/  ULDC.64 UR14, c[0x0][0x278] ;  /* 0x00009e00000e7ab9 */ /* 0x000fe20000000a00 */
[----:B------:R-:W-:-:S04]  /*28b0*/  IMAD.WIDE.U32 R4, R12, UR16, RZ ;  /* 0x000000100c047c25 */ /* 0x000fc8000f8e00ff */
[----:B------:R-:W-:-:S05]  /*28c0*/  IMAD R3, R12, UR17, R3 ;  /* 0x000000110c037c24 */ /* 0x000fca000f8e0203 */
[----:B------:R-:W1:Y:S01]  /*28d0*/  @P0 LDC.64 R6, c[0x0][0x2a0] ;  /* 0x0000a800ff060b82 */ /* 0x000e620000000a00 */
[----:B------:R-:W-:Y:S01]  /*28e0*/  IADD3 R5, R5, R3, RZ ;  /* 0x0000000305057210 */ /* 0x000fe20007ffe0ff */
[----:B0-----:R-:W-:Y:S01]  /*28f0*/  @!P1 FMUL R11, R11, 1.175494350822287508e-38 ;  /* 0x008000000b0b9820 */ /* 0x001fe20000400000 */
[-C--:B-1----:R-:W-:Y:S02]  /*2900*/  @P0 IMAD R0, R13, R6.reuse, RZ ;  /* 0x000000060d000224 */ /* 0x082fe400078e02ff */
[----:B------:R-:W-:Y:S01]  /*2910*/  @P0 IMAD.WIDE.U32 R8, R12, R6, RZ ;  /* 0x000000060c080225 */ /* 0x000fe200078e00ff */
[----:B------:R-:W-:-:S03]  /*2920*/  LEA R6, P2, R4, UR14, 0x2 ;  /* 0x0000000e04067c11 */ /* 0x000fc6000f8410ff */
[----:B------:R-:W-:Y:S01]  /*2930*/  @P0 IMAD R7, R12, R7, R0 ;  /* 0x000000070c070224 */ /* 0x000fe200078e0200 */
[----:B------:R-:W-:-:S04]  /*2940*/  @P0 LEA R2, P3, R8, UR18, 0x1 ;  /* 0x0000001208020c11 */ /* 0x000fc8000f8608ff */
[----:B------:R-:W-:Y:S02]  /*2950*/  @P0 IADD3 R3, R9, R7, RZ ;  /* 0x0000000709030210 */ /* 0x000fe40007ffe0ff */
[----:B------:R-:W-:Y:S01]  /*2960*/  LEA.HI.X R7, R4, UR15, R5, 0x2, P2 ;  /* 0x0000000f04077c11 */ /* 0x000fe200090f1405 */
[----:B------:R-:W-:Y:S01]  /*2970*/  ULDC.64 UR14, c[0x0][0x2a8] ;  /* 0x0000aa00000e7ab9 */ /* 0x000fe20000000a00 */
[----:B------:R-:W-:Y:S01]  /*2980*/  @P0 LEA.HI.X R3, R8, UR19, R3, 0x1, P3 ;  /* 0x0000001308030c11 */ /* 0x000fe200098f0c03 */
[----:B------:R-:W0:Y:S02]  /*2990*/  @P0 LDC R4, c[0x0][0x2c4] ;  /* 0x0000b100ff040b82 */ /* 0x000e240000000800 */
[----:B------:R1:W-:Y:S04]  /*29a0*/  STG.E desc[UR12][R6.64], R11 ;  /* 0x0000000b06007986 */ /* 0x0003e8000c10190c */
[----:B------:R-:W2:Y:S01]  /*29b0*/  @P0 LDG.E.U16 R0, desc[UR12][R2.64] ;  /* 0x0000000c02000981 */ /* 0x000ea2000c1e1500 */
[----:B------:R-:W-:-:S04]  /*29c0*/  ISETP.NE.U32.AND P1, PT, RZ, UR14, PT ;  /* 0x0000000eff007c0c */ /* 0x000fc8000bf25070 */
[----:B------:R-:W-:-:S13]  /*29d0*/  ISETP.NE.AND.EX P1, PT, RZ, UR15, PT, P1 ;  /* 0x0000000fff007c0c */ /* 0x000fda000bf25310 */
[----:B------:R-:W3:Y:S02]  /*29e0*/  @P1 LDC.64 R18, c[0x0][0x2b8] ;  /* 0x0000ae00ff121b82 */ /* 0x000ee40000000a00 */
[-C--:B---3--:R-:W-:Y:S02]  /*29f0*/  @P1 IMAD R13, R13, R18.reuse, RZ ;  /* 0x000000120d0d1224 */ /* 0x088fe400078e02ff */
[----:B------:R-:W-:-:S04]  /*2a00*/  @P1 IMAD.WIDE.U32 R8, R12, R18, RZ ;  /* 0x000000120c081225 */ /* 0x000fc800078e00ff */
[----:B-1----:R-:W-:-:S05]  /*2a10*/  @P1 IMAD R7, R12, R19, R13 ;  /* 0x000000130c071224 */ /* 0x002fca00078e020d */
[----:B------:R-:W-:Y:S02]  /*2a20*/  @P1 IADD3 R7, R9, R7, RZ ;  /* 0x0000000709071210 */ /* 0x000fe40007ffe0ff */
[----:B------:R-:W1:Y:S01]  /*2a30*/  @P1 LDC R9, c[0x0][0x2c4] ;  /* 0x0000b100ff091b82 */ /* 0x000e620000000800 */
[----:B--2---:R-:W-:-:S05]  /*2a40*/  @P0 SHF.L.U32 R0, R0, 0x10, RZ ;  /* 0x0000001000000819 */ /* 0x004fca00000006ff */
[----:B------:R-:W-:-:S04]  /*2a50*/  @P0 FMUL.FTZ R5, R17, R0 ;  /* 0x0000000011050220 */ /* 0x000fc80000410000 */
[----:B0-----:R-:W-:Y:S01]  /*2a60*/  @P0 FFMA.FTZ R5, R32, R4, R5 ;  /* 0x0000000420050223 */ /* 0x001fe20000010005 */
[----:B------:R-:W-:Y:S01]  /*2a70*/  @P1 LEA R4, P2, R8, UR14, 0x1 ;  /* 0x0000000e08041c11 */ /* 0x000fe2000f8408ff */
[----:B------:R-:W-:-:S03]  /*2a80*/  ULDC UR14, c[0x0][0x220] ;  /* 0x00008800000e7ab9 */ /* 0x000fc60000000800 */
[----:B------:R-:W-:Y:S02]  /*2a90*/  @P0 F2FP.BF16.F32.PACK_AB R0, RZ, R5 ;  /* 0x00000005ff00023e */ /* 0x000fe400000010ff */
[--C-:B------:R-:W-:Y:S02]  /*2aa0*/  @P1 LEA.HI.X R5, R8, UR15, R7.reuse, 0x1, P2 ;  /* 0x0000000f08051c11 */ /* 0x100fe400090f0c07 */
[----:B------:R-:W-:-:S05]  /*2ab0*/  PRMT R7, R0, 0x7610, R7 ;  /* 0x0000761000077816 */ /* 0x000fca0000000007 */
[----:B------:R0:W-:Y:S04]  /*2ac0*/  @P0 STG.E.U16 desc[UR12][R2.64], R7 ;  /* 0x0000000702000986 */ /* 0x0001e8000c10150c */
[----:B------:R-:W2:Y:S01]  /*2ad0*/  @P1 LDG.E.U16 R0, desc[UR12][R4.64] ;  /* 0x0000000c04001981 */ /* 0x000ea2000c1e1500 */
[----:B------:R-:W-:Y:S02]  /*2ae0*/  IADD3 R6, P0, R40, -0x1, RZ ;  /* 0xffffffff28067810 */ /* 0x000fe40007f1e0ff */
[----:B------:R-:W-:Y:S02]  /*2af0*/  IADD3 R12, R12, UR4, RZ ;  /* 0x000000040c0c7c10 */ /* 0x000fe4000fffe0ff */
[----:B------:R-:W-:Y:S02]  /*2b00*/  IADD3 R14, R14, 0x1, RZ ;  /* 0x000000010e0e7810 */ /* 0x000fe40007ffe0ff */
[----:B0-----:R-:W-:-:S02]  /*2b10*/  IADD3.X R7, R41, -0x1, RZ, P0, !PT ;  /* 0xffffffff29077810 */ /* 0x001fc400007fe4ff */
[----:B------:R-:W-:Y:S02]  /*2b20*/  ISETP.GE.AND P0, PT, R12, UR14, PT ;  /* 0x0000000e0c007c0c */ /* 0x000fe4000bf06270 */
[----:B------:R-:W0:Y:S08]  /*2b30*/  I2F.S64 R6, R6 ;  /* 0x0000000600067312 */ /* 0x000e300000301400 */
[----:B0-----:R-:W0:Y:S02]  /*2b40*/  MUFU.RCP R8, R6 ;  /* 0x0000000600087308 */ /* 0x001e240000001000 */
[----:B0-----:R-:W-:Y:S01]  /*2b50*/  FMUL.FTZ R37, R8, R37 ;  /* 0x0000002508257220 */ /* 0x001fe20000410000 */
[----:B--2---:R-:W-:-:S04]  /*2b60*/  @P1 IMAD.U32 R0, R0, 0x10000, RZ ;  /* 0x0001000000001824 */ /* 0x004fc800078e00ff */
[----:B------:R-:W-:-:S04]  /*2b70*/  @P1 FMUL.FTZ R0, R17, R0 ;  /* 0x0000000011001220 */ /* 0x000fc80000410000 */
[----:B-1----:R-:W-:-:S05]  /*2b80*/  @P1 FFMA.FTZ R0, R37, R9, R0 ;  /* 0x0000000925001223 */ /* 0x002fca0000010000 */
[----:B------:R-:W-:-:S05]  /*2b90*/  @P1 F2FP.BF16.F32.PACK_AB R0, RZ, R0 ;  /* 0x00000000ff00123e */ /* 0x000fca00000010ff */
[----:B------:R0:W-:Y:S01]  /*2ba0*/  @P1 STG.E.U16 desc[UR12][R4.64], R0 ;  /* 0x0000000004001986 */ /* 0x0001e2000c10150c */
[----:B------:R-:W-:Y:S05]  /*2bb0*/  @!P0 BRA `(.L_x_872) ;  /* 0xffffffd800e48947 */ /* 0x000fea000383ffff */
[----:B------:R-:W-:Y:S05]  /*2bc0*/  EXIT ;  /* 0x000000000000794d */ /* 0x000fea0003800000 */
        .weak           $__internal_4_$__cuda_sm20_dblrcp_rn_slowpath_v3
        .type           $__internal_4_$__cuda_sm20_dblrcp_rn_slowpath_v3,@function
        .size           $__internal_4_$__cuda_sm20_dblrcp_rn_slowpath_v3,(.L_x_28215 - $__internal_4_$__cuda_sm20_dblrcp_rn_slowpath_v3)
$__internal_4_$__cuda_sm20_dblrcp_rn_slowpath_v3:
[----:B------:R-:W-:Y:S01]  /*2bd0*/  DSETP.GTU.AND P0, PT, |R22|, +INF , PT ;  /* 0x7ff000001600742a */ /* 0x000fe20003f0c200 */
[----:B------:R-:W-:-:S13]  /*2be0*/  BSSY B1, `(.L_x_873) ;  /* 0x0000022000017945 */ /* 0x000fda0003800000 */
[----:B------:R-:W-:Y:S05]  /*2bf0*/  @P0 BRA `(.L_x_874) ;  /* 0x0000000000780947 */ /* 0x000fea0003800000 */
[----:B------:R-:W-:-:S04]  /*2c00*/  LOP3.LUT R27, R23, 0x7fffffff, RZ, 0xc0, !PT ;  /* 0x7fffffff171b7812 */ /* 0x000fc800078ec0ff */
[----:B------:R-:W-:-:S04]  /*2c10*/  IADD3 R24, R27, -0x1, RZ ;  /* 0xffffffff1b187810 */ /* 0x000fc80007ffe0ff */
[----:B------:R-:W-:-:S13]  /*2c20*/  ISETP.GE.U32.AND P0, PT, R24, 0x7fefffff, PT ;  /* 0x7fefffff1800780c */ /* 0x000fda0003f06070 */
[----:B------:R-:W-:Y:S02]  /*2c30*/  @P0 LOP3.LUT R25, R23, 0x7ff00000, RZ, 0x3c, !PT ;  /* 0x7ff0000017190812 */ /* 0x000fe400078e3cff */
[----:B------:R-:W-:Y:S01]  /*2c40*/  @P0 MOV R24, RZ ;  /* 0x000000ff00180202 */ /* 0x000fe20000000f00 */
[----:B------:R-:W-:Y:S06]  /*2c50*/  @P0 BRA `(.L_x_875) ;  /* 0x0000000000680947 */ /* 0x000fec0003800000 */
[----:B------:R-:W-:-:S13]  /*2c60*/  ISETP.GE.U32.AND P0, PT, R27, 0x1000001, PT ;  /* 0x010000011b00780c */ /* 0x000fda0003f06070 */
[----:B------:R-:W-:Y:S05]  /*2c70*/  @!P0 BRA `(.L_x_876) ;  /* 0x0000000000348947 */ /* 0x000fea0003800000 */
[----:B------:R-:W-:Y:S01]  /*2c80*/  VIADD R25, R23, 0xc0200000 ;  /* 0xc020000017197836 */ /* 0x000fe20000000000 */
[----:B------:R-:W-:-:S03]  /*2c90*/  MOV R24, R22 ;  /* 0x0000001600187202 */ /* 0x000fc60000000f00 */
[----:B------:R-:W0:Y:S03]  /*2ca0*/  MUFU.RCP64H R27, R25 ;  /* 0x00000019001b7308 */ /* 0x000e260000001800 */
        /* <DEDUP_REMOVED lines=10> */
.L_x_876:
[----:B------:R-:W-:-:S06]  /*2d50*/  DMUL R22, R22, 8.11296384146066816958e+31 ;  /* 0x4690000016167828 */ /* 0x000fcc0000000000 */
        /* <DEDUP_REMOVED lines=8> */
.L_x_874:
[----:B------:R-:W-:Y:S02]  /*2de0*/  LOP3.LUT R25, R23, 0x80000, RZ, 0xfc, !PT ;  /* 0x0008000017197812 */ /* 0x000fe400078efcff */
[----:B------:R-:W-:-:S07]  /*2df0*/  MOV R24, R22 ;  /* 0x0000001600187202 */ /* 0x000fce0000000f00 */
.L_x_875:
[----:B------:R-:W-:Y:S05]  /*2e00*/  BSYNC B1 ;  /* 0x0000000000017941 */ /* 0x000fea0003800000 */
.L_x_873:
[----:B------:R-:W-:Y:S01]  /*2e10*/  HFMA2.MMA R23, -RZ, RZ, 0, 0 ;  /* 0x00000000ff177435 */ /* 0x000fe200000001ff */
[----:B------:R-:W-:-:S05]  /*2e20*/  MOV R22, R30 ;  /* 0x0000001e00167202 */ /* 0x000fca0000000f00 */
[----:B------:R-:W-:Y:S05]  /*2e30*/  RET.REL.NODEC R22 `(_ZN2at6native35batch_norm_reduce_statistics_kernelIN3c108BFloat16EflEEvNS_27GenericPackedTensorAccessorIT0_Lm2ENS_17RestrictPtrTraitsET1_EES8_NS4_IS5_Lm1ES6_S7_EES9_NS4_IT_Lm1ES6_S7_EESB_S5_S5_SB_) ;  /* 0xffffffd016707950 */ /* 0x000fea0003c3ffff */
.L_x_877:
        /* <DEDUP_REMOVED lines=12> */
.L_x_28215:


//--------------------- .text._ZN2at6native35batch_norm_reduce_statistics_kernelIN3c108BFloat16EfiEEvNS_27GenericPackedTensorAccessorIT0_Lm2ENS_17RestrictPtrTraitsET1_EES8_NS4_IS5_Lm1ES6_S7_EES9_NS4_IT_Lm1ES6_S7_EESB_S5_S5_SB_ --------------------------
	.section	.text._ZN2at6native35batch_norm_reduce_statistics_kernelIN3c108BFloat16EfiEEvNS_27GenericPackedTensorAccessorIT0_Lm2ENS_17RestrictPtrTraitsET1_EES8_NS4_IS5_Lm1ES6_S7_EES9_NS4_IT_Lm1ES6_S7_EESB_S5_S5_SB_,"ax",@progbits
	.align	128
        .global         _ZN2at6native35batch_norm_reduce_statistics_kernelIN3c108BFloat16EfiEEvNS_27GenericPackedTensorAccessorIT0_Lm2ENS_17RestrictPtrTraitsET1_EES8_NS4_IS5_Lm1ES6_S7_EES9_NS4_IT_Lm1ES6_S7_EESB_S5_S5_SB_
        .type           _ZN2at6native35batch_norm_reduce_statistics_kernelIN3c108BFloat16EfiEEvNS_27GenericPackedTensorAccessorIT0_Lm2ENS_17RestrictPtrTraitsET1_EES8_NS4_IS5_Lm1ES6_S7_EES9_NS4_IT_Lm1ES6_S7_EESB_S5_S5_SB_,@function
        .size           _ZN2at6native35batch_norm_reduce_statistics_kernelIN3c108BFloat16EfiEEvNS_27GenericPackedTensorAccessorIT0_Lm2ENS_17RestrictPtrTraitsET1_EES8_NS4_IS5_Lm1ES6_S7_EES9_NS4_IT_Lm1ES6_S7_EESB_S5_S5_SB_,(.L_x_28216 - _ZN2at6native35batch_norm_reduce_statistics_kernelIN3c108BFloat16EfiEEvNS_27GenericPackedTensorAccessorIT0_Lm2ENS_17RestrictPtrTraitsET1_EES8_NS4_IS5_Lm1ES6_S7_EES9_NS4_IT_Lm1ES6_S7_EESB_S5_S5_SB_)
        .other          _ZN2at6native35batch_norm_reduce_statistics_kernelIN3c108BFloat16EfiEEvNS_27GenericPackedTensorAccessorIT0_Lm2ENS_17RestrictPtrTraitsET1_EES8_NS4_IS5_Lm1ES6_S7_EES9_NS4_IT_Lm1ES6_S7_EESB_S5_S5_SB_,@"STO_CUDA_ENTRY STV_DEFAULT"
_ZN2at6native35batch_norm_reduce_statistics_kernelIN3c108BFloat16EfiEEvNS_27GenericPackedTensorAccessorIT0_Lm2ENS_17RestrictPtrTraitsET1_EES8_NS4_IS5_Lm1ES6_S7_EES9_NS4_IT_Lm1ES6_S7_EESB_S5_S5_SB_:
.text._ZN2at6native35batch_norm_reduce_statistics_kernelIN3c108BFloat16EfiEEvNS_27GenericPackedTensorAccessorIT0_Lm2ENS_17RestrictPtrTraitsET1_EES8_NS4_IS5_Lm1ES6_S7_EES9_NS4_IT_Lm1ES6_S7_EESB_S5_S5_SB_:
        /* <DEDUP_REMOVED lines=34> */
[----:B------:R-:W-:Y:S05]  /*0220*/  CALL.REL.NOINC `($__internal_5_$__cuda_sm20_dblrcp_rn_slowpath_v3) ;  /* 0x0000002000e07944 */ /* 0x000fea0003c00000 */
.L_x_879:
[----:B------:R-:W0:Y:S01]  /*0230*/  LDC.64 R4, c[0x0][0x240] ;  /* 0x00009000ff047b82 */ /* 0x000e220000000a00 */
[----:B------:R-:W-:Y:S01]  /*0240*/  UMOV UR8, 0xf0000000 ;  /* 0xf000000000087882 */ /* 0x000fe20000000000 */
[----:B------:R-:W-:Y:S01]  /*0250*/  UMOV UR9, 0x380fffff ;  /* 0x380fffff00097882 */ /* 0x000fe20000000000 */
[----:B------:R-:W1:Y:S01]  /*0260*/  F2F.F32.F64 R8, R18 ;  /* 0x0000001200087310 */ /* 0x000e620000301000 */
[----:B------:R-:W-:Y:S01]  /*0270*/  DSETP.GEU.AND P1, PT, |R18|, UR8, PT ;  /* 0x0000000812007e2a */ /* 0x000fe2000bf2e200 */
[----:B------:R-:W-:Y:S01]  /*0280*/  ULDC.64 UR8, c[0x0][0x260] ;  /* 0x0000980000087ab9 */ /* 0x000fe20000000a00 */
[----:B------:R-:W-:Y:S01]  /*0290*/  ULDC UR5, c[0x0][0x24c] ;  /* 0x0000930000057ab9 */ /* 0x000fe20000000800 */
[----:B------:R-:W-:Y:S01]  /*02a0*/  ISETP.NE.U32.AND P0, PT, RZ, UR8, PT ;  /* 0x00000008ff007c0c */ /* 0x000fe2000bf05070 */
[----:B------:R-:W2:Y:S01]  /*02b0*/  LDC.64 R6, c[0x0][0x250] ;  /* 0x00009400ff067b82 */ /* 0x000ea20000000a00 */
[----:B------:R-:W-:Y:S01]  /*02c0*/  ULDC UR8, c[0x0][0x284] ;  /* 0x0000a10000087ab9 */ /* 0x000fe20000000800 */
[----:B------:R-:W-:Y:S01]  /*02d0*/  ULDC.64 UR10, c[0x0][0x270] ;  /* 0x00009c00000a7ab9 */ /* 0x000fe20000000a00 */
[----:B------:R-:W-:Y:S01]  /*02e0*/  ISETP.NE.AND.EX P0, PT, RZ, UR9, PT, P0 ;  /* 0x00000009ff007c0c */ /* 0x000fe2000bf05300 */
[----:B------:R-:W-:Y:S01]  /*02f0*/  FMUL.FTZ R9, RZ, UR8 ;  /* 0x00000008ff097c20 */ /* 0x000fe20008410000 */
[----:B------:R-:W-:Y:S01]  /*0300*/  ULDC UR9, c[0x0][0x21c] ;  /* 0x0000870000097ab9 */ /* 0x000fe20000000800 */
[----:B------:R-:W-:-:S04]  /*0310*/  ULDC UR8, c[0x0][0x25c] ;  /* 0x0000970000087ab9 */ /* 0x000fc80000000800 */
[----:B-1----:R-:W-:-:S07]  /*0320*/  @!P1 FMUL R8, R8, 1.175494350822287508e-38 ;  /* 0x0080000008089820 */ /* 0x002fce0000400000 */
.L_x_880:
[----:B------:R-:W1:Y:S01]  /*0330*/  @P0 LDC R3, c[0x0][0x26c] ;  /* 0x00009b00ff030b82 */ /* 0x000e620000000800 */
[C---:B------:R-:W-:Y:S02]  /*0340*/  IMAD R11, R2.reuse, UR5, RZ ;  /* 0x00000005020b7c24 */ /* 0x040fe4000f8e02ff */
[----:B------:R-:W-:Y:S02]  /*0350*/  IMAD R13, R2, UR8, RZ ;  /* 0x00000008020d7c24 */ /* 0x000fe4000f8e02ff */
[----:B0-----:R-:W-:-:S03]  /*0360*/  IMAD.WIDE R10, R11, 0x4, R4 ;  /* 0x000000040b0a7825 */ /* 0x001fc600078e0204 */
[----:B------:R-:W0:Y:S01]  /*0370*/  @P0 LDC.64 R14, c[0x0][0x260] ;  /* 0x00009800ff0e0b82 */ /* 0x000e220000000a00 */
[----:B--2---:R-:W-:Y:S01]  /*0380*/  IMAD.WIDE R12, R13, 0x4, R6 ;  /* 0x000000040d0c7825 */ /* 0x004fe200078e0206 */
[----:B------:R-:W-:Y:S04]  /*0390*/  STG.E desc[UR6][R10.64], RZ ;  /* 0x000000ff0a007986 */ /* 0x000fe8000c101906 */
[----:B------:R2:W-:Y:S01]  /*03a0*/  STG.E desc[UR6][R12.64], R8 ;  /* 0x000000080c007986 */ /* 0x0005e2000c101906 */
[----:B-1----:R-:W-:-:S04]  /*03b0*/  @P0 IMAD R3, R2, R3, RZ ;  /* 0x0000000302030224 */ /* 0x002fc800078e02ff */
[----:B0-----:R-:W-:-:S05]  /*03c0*/  @P0 IMAD.WIDE R14, R3, 0x2, R14 ;  /* 0x00000002030e0825 */ /* 0x001fca00078e020e */
[----:B------:R-:W3:Y:S01]  /*03d0*/  @P0 LDG.E.U16 R3, desc[UR6][R14.64] ;  /* 0x000000060e030981 */ /* 0x000ee2000c1e1500 */
[----:B------:R-:W-:-:S04]  /*03e0*/  ISETP.NE.U32.AND P1, PT, RZ, UR10, PT ;  /* 0x0000000aff007c0c */ /* 0x000fc8000bf25070 */
[----:B------:R-:W-:-:S13]  /*03f0*/  ISETP.NE.AND.EX P1, PT, RZ, UR11, PT, P1 ;  /* 0x0000000bff007c0c */ /* 0x000fda000bf25310 */
[----:B------:R-:W0:Y:S08]  /*0400*/  @P1 LDC R19, c[0x0][0x27c] ;  /* 0x00009f00ff131b82 */ /* 0x000e300000000800 */
[----:B------:R-:W1:Y:S08]  /*0410*/  @P1 LDC.64 R16, c[0x0][0x270] ;  /* 0x00009c00ff101b82 */ /* 0x000e700000000a00 */
[----:B--2---:R-:W2:Y:S01]  /*0420*/  @P1 LDC R12, c[0x0][0x284] ;  /* 0x0000a100ff0c1b82 */ /* 0x004ea20000000800 */
[----:B0-----:R-:W-:-:S04]  /*0430*/  @P1 IMAD R19, R2, R19, RZ ;  /* 0x0000001302131224 */ /* 0x001fc800078e02ff */
[----:B-1----:R-:W-:Y:S01]  /*0440*/  @P1 IMAD.WIDE R10, R19, 0x2, R16 ;  /* 0x00000002130a1825 */ /* 0x002fe200078e0210 */
[----:B---3--:R-:W-:-:S05]  /*0450*/  @P0 SHF.L.U32 R3, R3, 0x10, RZ ;  /* 0x0000001003030819 */ /* 0x008fca00000006ff */
[----:B------:R-:W-:-:S05]  /*0460*/  @P0 FFMA.FTZ R3, R0, R3, R9 ;  /* 0x0000000300030223 */ /* 0x000fca0000010009 */
[----:B------:R-:W-:-:S04]  /*0470*/  @P0 F2FP.BF16.F32.PACK_AB R3, RZ, R3 ;  /* 0x00000003ff03023e */ /* 0x000fc800000010ff */
[----:B------:R-:W-:-:S05]  /*0480*/  PRMT R13, R3, 0x7610, R13 ;  /* 0x00007610030d7816 */ /* 0x000fca000000000d */
[----:B------:R1:W-:Y:S04]  /*0490*/  @P0 STG.E.U16 desc[UR6][R14.64], R13 ;  /* 0x0000000d0e000986 */ /* 0x0003e8000c101506 */
[----:B------:R-:W3:Y:S01]  /*04a0*/  @P1 LDG.E.U16 R3, desc[UR6][R10.64] ;  /* 0x000000060a031981 */ /* 0x000ee2000c1e1500 */
[----:B------:R-:W-:Y:S02]  /*04b0*/  IADD3 R2, R2, UR4, RZ ;  /* 0x0000000402027c10 */ /* 0x000fe4000fffe0ff */
[----:B---3--:R-:W-:-:S05]  /*04c0*/  @P1 SHF.L.U32 R3, R3, 0x10, RZ ;  /* 0x0000001003031819 */ /* 0x008fca00000006ff */
[----:B------:R-:W-:-:S04]  /*04d0*/  @P1 FMUL.FTZ R3, R0, R3 ;  /* 0x0000000300031220 */ /* 0x000fc80000410000 */
[----:B--2---:R-:W-:-:S05]  /*04e0*/  @P1 FFMA.FTZ R3, -RZ, R12, R3 ;  /* 0x0000000cff031223 */ /* 0x004fca0000010103 */
[----:B------:R-:W-:-:S05]  /*04f0*/  @P1 F2FP.BF16.F32.PACK_AB R3, RZ, R3 ;  /* 0x00000003ff03123e */ /* 0x000fca00000010ff */
[----:B------:R1:W-:Y:S01]  /*0500*/  @P1 STG.E.U16 desc[UR6][R10.64], R3 ;  /* 0x000000030a001986 */ /* 0x0003e2000c101506 */
[----:B------:R-:W-:-:S13]  /*0510*/  ISETP.GE.AND P1, PT, R2, UR9, PT ;  /* 0x0000000902007c0c */ /* 0x000fda000bf26270 */
[----:B-1----:R-:W-:Y:S05]  /*0520*/  @!P1 BRA `(.L_x_880) ;  /* 0xfffffffc00809947 */ /* 0x002fea000383ffff */
[----:B------:R-:W-:Y:S05]  /*0530*/  EXIT ;  /* 0x000000000000794d */ /* 0x000fea0003800000 */
.L_x_878:
[C---:B------:R-:W-:Y:S01]  /*0540*/  LOP3.LUT R3, R6.reuse, 0x3, RZ, 0xc0, !PT ;  /* 0x0000000306037812 */ /* 0x040fe200078ec0ff */
[----:B------:R-:W-:Y:S01]  /*0550*/  ULDC UR5, c[0x0][0x280] ;  /* 0x0000a00000057ab9 */ /* 0x000fe20000000800 */
[----:B------:R-:W-:Y:S01]  /*0560*/  IADD3 R5, R6, -0x1, RZ ;  /* 0xffffffff06057810 */ /* 0x000fe20007ffe0ff */
[----:B------:R-:W-:Y:S01]  /*0570*/  ULDC UR12, c[0x0][0x294] ;  /* 0x0000a500000c7ab9 */ /* 0x000fe20000000800 */
[----:B------:R-:W-:Y:S01]  /*0580*/  IADD3 R6, -R3, R6, RZ ;  /* 0x0000000603067210 */ /* 0x000fe20007ffe1ff */
[----:B------:R-:W-:Y:S01]  /*0590*/  ULDC UR13, c[0x0][0x220] ;  /* 0x00008800000d7ab9 */ /* 0x000fe20000000800 */
[----:B------:R-:W-:Y:S01]  /*05a0*/  ULDC UR14, c[0x0][0x238] ;  /* 0x00008e00000e7ab9 */ /* 0x000fe20000000800 */
[----:B------:R-:W-:Y:S01]  /*05b0*/  ULDC.64 UR8, c[0x0][0x210] ;  /* 0x0000840000087ab9 */ /* 0x000fe20000000a00 */
[----:B------:R-:W-:-:S05]  /*05c0*/  ULDC.64 UR10, c[0x0][0x228] ;  /* 0x00008a00000a7ab9 */ /* 0x000fca0000000a00 */
.L_x_893:
[----:B------:R-:W-:Y:S01]  /*05d0*/  ISETP.GE.U32.AND P0, PT, R5, 0x3, PT ;  /* 0x000000030500780c */ /* 0x000fe20003f06070 */
[----:B------:R-:W-:Y:S01]  /*05e0*/  ULDC UR15, c[0x0][0x224] ;  /* 0x00008900000f7ab9 */ /* 0x000fe20000000800 */
[----:B------:R-:W-:Y:S01]  /*05f0*/  ULDC UR16, c[0x0][0x23c] ;  /* 0x00008f0000107ab9 */ /* 0x000fe20000000800 */
[C---:B0-----:R-:W-:Y:S01]  /*0600*/  IMAD R7, R2.reuse, UR15, RZ ;  /* 0x0000000f02077c24 */ /* 0x041fe2000f8e02ff */
[----:B------:R-:W-:Y:S01]  /*0610*/  HFMA2.MMA R13, -RZ, RZ, 0, 0 ;  /* 0x00000000ff0d7435 */ /* 0x000fe200000001ff */
[----:B------:R-:W-:Y:S01]  /*0620*/  IMAD R8, R2, UR16, RZ ;  /* 0x0000001002087c24 */ /* 0x000fe2000f8e02ff */
[----:B------:R-:W-:Y:S02]  /*0630*/  CS2R R24, SRZ ;  /* 0x0000000000187805 */ /* 0x000fe4000001ff00 */
[----:B------:R-:W-:Y:S02]  /*0640*/  MOV R9, RZ ;  /* 0x000000ff00097202 */ /* 0x000fe40000000f00 */
[----:B------:R-:W-:-:S02]  /*0650*/  SHF.R.S32.HI R10, RZ, 0x1f, R7 ;  /* 0x0000001fff0a7819 */ /* 0x000fc40000011407 */
[----:B------:R-:W-:Y:S01]  /*0660*/  SHF.R.S32.HI R11, RZ, 0x1f, R8 ;  /* 0x0000001fff0b7819 */ /* 0x000fe20000011408 */
[----:B------:R-:W-:Y:S06]  /*0670*/  @!P0 BRA `(.L_x_881) ;  /* 0x0000000c00808947 */ /* 0x000fec0003800000 */
[----:B------:R-:W-:Y:S02]  /*0680*/  MOV R25, RZ ;  /* 0x000000ff00197202 */ /* 0x000fe40000000f00 */
[----:B------:R-:W-:Y:S02]  /*0690*/  MOV R9, RZ ;  /* 0x000000ff00097202 */ /* 0x000fe40000000f00 */
[----:B------:R-:W-:-:S07]  /*06a0*/  MOV R12, R6 ;  /* 0x00000006000c7202 */ /* 0x000fce0000000f00 */
.L_x_886:
[----:B0-----:R-:W0:Y:S01]  /*06b0*/  LDC.64 R36, c[0x0][0x288] ;  /* 0x0000a200ff247b82 */ /* 0x001e220000000a00 */
[----:B------:R-:W-:-:S04]  /*06c0*/  IMAD R15, R9, UR12, RZ ;  /* 0x0000000c090f7c24 */ /* 0x000fc8000f8e02ff */
[----:B0-----:R-:W-:-:S05]  /*06d0*/  IMAD.WIDE R36, R15, 0x2, R36 ;  /* 0x000000020f247825 */ /* 0x001fca00078e0224 */
[----:B------:R-:W2:Y:S01]  /*06e0*/  LDG.E.U16 R26, desc[UR6][R36.64] ;  /* 0x00000006241a7981 */ /* 0x000ea2000c1e1500 */
[----:B------:R-:W-:-:S05]  /*06f0*/  IMAD R4, R9, UR14, RZ ;  /* 0x0000000e09047c24 */ /* 0x000fca000f8e02ff */
[----:B------:R-:W-:-:S04]  /*0700*/  IADD3 R14, P0, R8, R4, RZ ;  /* 0x00000004080e7210 */ /* 0x000fc80007f1e0ff */
[----:B------:R-:W-:Y:S02]  /*0710*/  LEA.HI.X.SX32 R15, R4, R11, 0x1, P0 ;  /* 0x0000000b040f7211 */ /* 0x000fe400000f0eff */
[----:B------:R-:W-:-:S04]  /*0720*/  LEA R32, P0, R14, UR10, 0x2 ;  /* 0x0000000a0e207c11 */ /* 0x000fc8000f8010ff */
[----:B------:R-:W-:Y:S01]  /*0730*/  LEA.HI.X R33, R14, UR11, R15, 0x2, P0 ;  /* 0x0000000b0e217c11 */ /* 0x000fe200080f140f */
[----:B------:R-:W-:-:S04]  /*0740*/  IMAD R14, R9, UR13, RZ ;  /* 0x0000000d090e7c24 */ /* 0x000fc8000f8e02ff */
[----:B------:R-:W3:Y:S01]  /*0750*/  LDG.E R4, desc[UR6][R32.64] ;  /* 0x0000000620047981 */ /* 0x000ee2000c1e1900 */
[----:B------:R-:W-:-:S04]  /*0760*/  IADD3 R15, P0, R7, R14, RZ ;  /* 0x0000000e070f7210 */ /* 0x000fc80007f1e0ff */
[----:B------:R-:W-:Y:S02]  /*0770*/  LEA.HI.X.SX32 R14, R14, R10, 0x1, P0 ;  /* 0x0000000a0e0e7211 */ /* 0x000fe400000f0eff */
[----:B------:R-:W-:-:S04]  /*0780*/  LEA R34, P0, R15, UR8, 0x2 ;  /* 0x000000080f227c11 */ /* 0x000fc8000f8010ff */
[----:B------:R-:W-:-:S05]  /*0790*/  LEA.HI.X R35, R15, UR9, R14, 0x2, P0 ;  /* 0x000000090f237c11 */ /* 0x000fca00080f140e */
[----:B------:R0:W5:Y:S01]  /*07a0*/  LDG.E R15, desc[UR6][R34.64] ;  /* 0x00000006220f7981 */ /* 0x000162000c1e1900 */
[----:B-1----:R-:W-:-:S04]  /*07b0*/  I2FP.F32.S32 R14, R13 ;  /* 0x0000000d000e7245 */ /* 0x002fc80000201400 */
[----:B------:R-:W1:Y:S02]  /*07c0*/  F2F.BF16.F32 R13, R14 ;  /* 0x0000000e000d7304 */ /* 0x000e640000202000 */
[----:B-1----:R-:W-:Y:S02]  /*07d0*/  SHF.L.U32 R16, R13, 0x10, RZ ;  /* 0x000000100d107819 */ /* 0x002fe400000006ff */
[----:B--2---:R-:W-:-:S05]  /*07e0*/  SHF.L.U32 R27, R26, 0x10, RZ ;  /* 0x000000101a1b7819 */ /* 0x004fca00000006ff */
[----:B------:R-:W-:-:S06]  /*07f0*/  FADD.FTZ R13, R16, R27 ;  /* 0x0000001b100d7221 */ /* 0x000fcc0000010000 */
[----:B------:R-:W1:Y:S08]  /*0800*/  F2F.BF16.F32 R13, R13 ;  /* 0x0000000d000d7304 */ /* 0x000e700000202000 */
[----:B---3--:R-:W2:Y:S01]  /*0810*/  MUFU.RCP R4, R4 ;  /* 0x0000000400047308 */ /* 0x008ea20000001000 */
[----:B-1----:R-:W-:-:S04]  /*0820*/  IMAD.U32 R16, R13, 0x10000, RZ ;  /* 0x000100000d107824 */ /* 0x002fc800078e00ff */
[----:B------:R-:W-:-:S06]  /*0830*/  FMUL.FTZ R16, R16, 1 ;  /* 0x3f80000010107820 */ /* 0x000fcc0000410000 */
[----:B------:R-:W1:Y:S01]  /*0840*/  F2F.F64.F32 R16, R16 ;  /* 0x0000001000107310 */ /* 0x000e620000201800 */
[----:B--2---:R-:W-:-:S07]  /*0850*/  FFMA.FTZ R30, R4, R4, -UR5 ;  /* 0x80000005041e7e23 */ /* 0x004fce0008010004 */
[----:B-1----:R-:W1:Y:S01]  /*0860*/  MUFU.RCP64H R21, R17 ;  /* 0x0000001100157308 */ /* 0x002e620000001800 */
[----:B------:R-:W-:-:S04]  /*0870*/  IADD3 R20, R17, 0x300402, RZ ;  /* 0x0030040211147810 */ /* 0x000fc80007ffe0ff */
[----:B------:R-:W-:Y:S02]  /*0880*/  FSETP.GEU.AND P0, PT, |R20|, 5.8789094863358348022e-39, PT ;  /* 0x004004021400780b */ /* 0x000fe40003f0e200 */
[----:B-1----:R-:W-:-:S08]  /*0890*/  DFMA R18, -R16, R20, 1 ;  /* 0x3ff000001012742b */ /* 0x002fd00000000114 */
[----:B------:R-:W-:-:S08]  /*08a0*/  DFMA R18, R18, R18, R18 ;  /* 0x000000121212722b */ /* 0x000fd00000000012 */
[----:B------:R-:W-:-:S08]  /*08b0*/  DFMA R18, R20, R18, R20 ;  /* 0x000000121412722b */ /* 0x000fd00000000014 */
[----:B------:R-:W-:-:S08]  /*08c0*/  DFMA R22, -R16, R18, 1 ;  /* 0x3ff000001016742b */ /* 0x000fd00000000112 */
[----:B------:R-:W-:Y:S01]  /*08d0*/  DFMA R22, R18, R22, R18 ;  /* 0x000000161216722b */ /* 0x000fe20000000012 */
[----:B0-----:R-:W-:Y:S10]  /*08e0*/  @P0 BRA `(.L_x_882) ;  /* 0x0000000000180947 */ /* 0x001ff40003800000 */
[----:B------:R-:W-:Y:S02]  /*08f0*/  LOP3.LUT R20, R17, 0x7fffffff, RZ, 0xc0, !PT ;  /* 0x7fffffff11147812 */ /* 0x000fe400078ec0ff */
[----:B------:R-:W-:Y:S02]  /*0900*/  MOV R4, 0x930 ;  /* 0x0000093000047802 */ /* 0x000fe40000000f00 */
[----:B------:R-:W-:-:S07]  /*0910*/  IADD3 R20, R20, -0x100000, RZ ;  /* 0xfff0000014147810 */ /* 0x000fce0007ffe0ff */
[----:B-----5:R-:W-:Y:S05]  /*0920*/  CALL.REL.NOINC `($__internal_5_$__cuda_sm20_dblrcp_rn_slowpath_v3) ;  /* 0x0000001c00207944 */ /* 0x020fea0003c00000 */
[----:B------:R-:W-:Y:S02]  /*0930*/  MOV R22, R18 ;  /* 0x0000001200167202 */ /* 0x000fe40000000f00 */
[----:B------:R-:W-:-:S07]  /*0940*/  MOV R23, R19 ;  /* 0x0000001300177202 */ /* 0x000fce0000000f00 */
.L_x_882:
[----:B------:R-:W0:Y:S02]  /*0950*/  LDC R13, c[0x0][0x294] ;  /* 0x0000a500ff0d7b82 */ /* 0x000e240000000800 */
[----:B0-----:R-:W-:-:S05]  /*0960*/  IMAD.WIDE R36, R13, 0x2, R36 ;  /* 0x000000020d247825 */ /* 0x001fca00078e0224 */
[----:B------:R-:W2:Y:S01]  /*0970*/  LDG.E.U16 R13, desc[UR6][R36.64] ;  /* 0x00000006240d7981 */ /* 0x000ea2000c1e1500 */
[----:B------:R-:W-:Y:S01]  /*0980*/  SHF.L.U32 R19, R26, 0x10, RZ ;  /* 0x000000101a137819 */ /* 0x000fe200000006ff */
[----:B------:R-:W-:Y:S01]  /*0990*/  UMOV UR16, 0xf0000000 ;  /* 0xf000000000107882 */ /* 0x000fe20000000000 */
[----:B------:R-:W-:Y:S01]  /*09a0*/  UMOV UR17, 0x380fffff ;  /* 0x380fffff00117882 */ /* 0x000fe20000000000 */
[----:B-----5:R-:W-:Y:S01]  /*09b0*/  FADD.FTZ R18, -R15, R24 ;  /* 0x000000180f127221 */ /* 0x020fe20000010100 */
[----:B------:R-:W-:Y:S01]  /*09c0*/  DSETP.GEU.AND P0, PT, |R22|, UR16, PT ;  /* 0x0000001016007e2a */ /* 0x000fe2000bf0e200 */
[----:B------:R-:W-:Y:S02]  /*09d0*/  FADD.FTZ R4, R14, R19 ;  /* 0x000000130e047221 */ /* 0x000fe40000010000 */
[----:B------:R-:W-:-:S04]  /*09e0*/  FMUL.FTZ R29, R18, R18 ;  /* 0x00000012121d7220 */ /* 0x000fc80000410000 */
[----:B------:R-:W0:Y:S01]  /*09f0*/  F2I.FTZ.TRUNC.NTZ R4, R4 ;  /* 0x0000000400047305 */ /* 0x000e22000021f100 */
[----:B------:R-:W-:-:S04]  /*0a00*/  FMUL.FTZ R18, R14, R29 ;  /* 0x0000001d0e127220 */ /* 0x000fc80000410000 */
[----:B------:R-:W-:Y:S01]  /*0a10*/  FMUL.FTZ R29, R18, R19 ;  /* 0x00000013121d7220 */ /* 0x000fe20000410000 */
[----:B0-----:R-:W-:Y:S02]  /*0a20*/  I2FP.F32.S32 R26, R4 ;  /* 0x00000004001a7245 */ /* 0x001fe40000201400 */
[----:B------:R-:W0:Y:S08]  /*0a30*/  F2F.F32.F64 R4, R22 ;  /* 0x0000001600047310 */ /* 0x000e300000301000 */
[----:B------:R-:W1:Y:S01]  /*0a40*/  F2F.BF16.F32 R16, R26 ;  /* 0x0000001a00107304 */ /* 0x000e620000202000 */
[----:B0-----:R-:W-:-:S04]  /*0a50*/  @!P0 FMUL R4, R4, 1.175494350822287508e-38 ;  /* 0x0080000004048820 */ /* 0x001fc80000400000 */
[----:B------:R-:W-:Y:S01]  /*0a60*/  FMUL.FTZ R29, R4, R29 ;  /* 0x0000001d041d7220 */ /* 0x000fe20000410000 */
[----:B-1----:R-:W-:-:S03]  /*0a70*/  SHF.L.U32 R17, R16, 0x10, RZ ;  /* 0x0000001010117819 */ /* 0x002fc600000006ff */
[----:B------:R-:W-:Y:S02]  /*0a80*/  FFMA.FTZ R30, R30, R27, R29 ;  /* 0x0000001b1e1e7223 */ /* 0x000fe4000001001d */
[----:B------:R-:W0:Y:S02]  /*0a90*/  LDC R27, c[0x0][0x220] ;  /* 0x00008800ff1b7b82 */ /* 0x000e240000000800 */
[----:B0-----:R-:W-:-:S05]  /*0aa0*/  IMAD.WIDE R34, R27, 0x4, R34 ;  /* 0x000000041b227825 */ /* 0x001fca00078e0222 */
[----:B------:R0:W5:Y:S01]  /*0ab0*/  LDG.E R27, desc[UR6][R34.64] ;  /* 0x00000006221b7981 */ /* 0x000162000c1e1900 */
        /* <DEDUP_REMOVED lines=9> */
[----:B------:R-:W-:-:S08]  /*0b50*/  DFMA R22, R22, R22, R22 ;  /* 0x000000161616722b */ /* 0x000fd00000000016 */
[----:B------:R-:W-:Y:S01]  /*0b60*/  DFMA R22, R20, R22, R20 ;  /* 0x000000161416722b */ /* 0x000fe20000000014 */
[----:B------:R-:W1:Y:S02]  /*0b70*/  LDC R21, c[0x0][0x238] ;  /* 0x00008e00ff157b82 */ /* 0x000e640000000800 */
[----:B-1----:R-:W-:-:S05]  /*0b80*/  IMAD.WIDE R32, R21, 0x4, R32 ;  /* 0x0000000415207825 */ /* 0x002fca00078e0220 */
[----:B------:R-:W2:Y:S01]  /*0b90*/  LDG.E R21, desc[UR6][R32.64] ;  /* 0x0000000620157981 */ /* 0x000ea2000c1e1900 */
[----:B------:R-:W-:Y:S01]  /*0ba0*/  FMUL.FTZ R18, R4, R19 ;  /* 0x0000001304127220 */ /* 0x000fe20000410000 */
[----:B------:R-:W-:Y:S01]  /*0bb0*/  FSETP.GEU.AND P0, PT, |R20|, 5.8789094863358348022e-39, PT ;  /* 0x004004021400780b */ /* 0x000fe20003f0e200 */
[----:B------:R-:W-:Y:S02]  /*0bc0*/  FMUL.FTZ R29, R14, R4 ;  /* 0x000000040e1d7220 */ /* 0x000fe40000410000 */
[----:B------:R-:W-:Y:S01]  /*0bd0*/  FMUL.FTZ R4, R15, R18 ;  /* 0x000000120f047220 */ /* 0x000fe20000410000 */
[----:B------:R-:W-:Y:S01]  /*0be0*/  DFMA R18, -R16, R22, 1 ;  /* 0x3ff000001012742b */ /* 0x000fe20000000116 */
[----:B------:R-:W-:Y:S02]  /*0bf0*/  FADD.FTZ R25, R30, R25 ;  /* 0x000000191e197221 */ /* 0x000fe40000010000 */
[----:B------:R-:W-:-:S05]  /*0c00*/  FFMA.FTZ R24, R29, R24, R4 ;  /* 0x000000181d187223 */ /* 0x000fca0000010004 */
[----:B------:R-:W-:Y:S01]  /*0c10*/  DFMA R18, R22, R18, R22 ;  /* 0x000000121612722b */ /* 0x000fe20000000016 */
[----:B--2---:R-:W1:Y:S02]  /*0c20*/  MUFU.RCP R21, R21 ;  /* 0x0000001500157308 */ /* 0x004e640000001000 */
[----:B-1----:R-:W-:Y:S01]  /*0c30*/  FFMA.FTZ R15, R21, R21, -UR5 ;  /* 0x80000005150f7e23 */ /* 0x002fe20008010015 */
[----:B0-----:R-:W-:Y:S07]  /*0c40*/  @P0 BRA `(.L_x_883) ;  /* 0x0000000000100947 */ /* 0x001fee0003800000 */
[----:B------:R-:W-:Y:S02]  /*0c50*/  LOP3.LUT R20, R17, 0x7fffffff, RZ, 0xc0, !PT ;  /* 0x7fffffff11147812 */ /* 0x000fe400078ec0ff */
[----:B------:R-:W-:Y:S02]  /*0c60*/  MOV R4, 0xc90 ;  /* 0x00000c9000047802 */ /* 0x000fe40000000f00 */
[----:B------:R-:W-:-:S07]  /*0c70*/  IADD3 R20, R20, -0x100000, RZ ;  /* 0xfff0000014147810 */ /* 0x000fce0007ffe0ff */
[----:B-----5:R-:W-:Y:S05]  /*0c80*/  CALL.REL.NOINC `($__internal_5_$__cuda_sm20_dblrcp_rn_slowpath_v3) ;  /* 0x0000001800487944 */ /* 0x020fea0003c00000 */
.L_x_883:
[----:B------:R-:W0:Y:S01]  /*0c90*/  LDC R31, c[0x0][0x294] ;  /* 0x0000a500ff1f7b82 */ /* 0x000e220000000800 */
[----:B------:R-:W-:-:S05]  /*0ca0*/  SHF.L.U32 R21, R13, 0x10, RZ ;  /* 0x000000100d157819 */ /* 0x000fca00000006ff */
[----:B------:R-:W-:Y:S01]  /*0cb0*/  FADD.FTZ R4, R26, R21 ;  /* 0x000000151a047221 */ /* 0x000fe20000010000 */
[----:B0-----:R-:W-:-:S05]  /*0cc0*/  IMAD.WIDE R30, R31, 0x2, R36 ;  /* 0x000000021f1e7825 */ /* 0x001fca00078e0224 */
[----:B------:R-:W2:Y:S01]  /*0cd0*/  LDG.E.U16 R29, desc[UR6][R30.64] ;  /* 0x000000061e1d7981 */ /* 0x000ea2000c1e1500 */
[----:B------:R-:W0:Y:S01]  /*0ce0*/  F2I.FTZ.TRUNC.NTZ R4, R4 ;  /* 0x0000000400047305 */ /* 0x000e22000021f100 */
[----:B------:R-:W-:Y:S01]  /*0cf0*/  UMOV UR16, 0xf0000000 ;  /* 0xf000000000107882 */ /* 0x000fe20000000000 */
[----:B------:R-:W-:Y:S01]  /*0d00*/  UMOV UR17, 0x380fffff ;  /* 0x380fffff00117882 */ /* 0x000fe20000000000 */
[----:B-----5:R-:W-:Y:S01]  /*0d10*/  FADD.FTZ R20, R24, -R27 ;  /* 0x8000001b18147221 */ /* 0x020fe20000010000 */
[----:B------:R-:W-:-:S03]  /*0d20*/  DSETP.GEU.AND P0, PT, |R18|, UR16, PT ;  /* 0x0000001012007e2a */ /* 0x000fc6000bf0e200 */
[----:B------:R-:W-:-:S04]  /*0d30*/  FMUL.FTZ R23, R20, R20 ;  /* 0x0000001414177220 */ /* 0x000fc80000410000 */
[----:B------:R-:W-:Y:S01]  /*0d40*/  FMUL.FTZ R20, R26, R23 ;  /* 0x000000171a147220 */ /* 0x000fe20000410000 */
[----:B0-----:R-:W-:-:S03]  /*0d50*/  I2FP.F32.S32 R13, R4 ;  /* 0x00000004000d7245 */ /* 0x001fc60000201400 */
[----:B------:R-:W-:Y:S01]  /*0d60*/  FMUL.FTZ R23, R20, R21 ;  /* 0x0000001514177220 */ /* 0x000fe20000410000 */
[----:B------:R-:W0:Y:S08]  /*0d70*/  F2F.F32.F64 R4, R18 ;  /* 0x0000001200047310 */ /* 0x000e300000301000 */
[----:B------:R-:W1:Y:S01]  /*0d80*/  F2F.BF16.F32 R16, R13 ;  /* 0x0000000d00107304 */ /* 0x000e620000202000 */
[----:B0-----:R-:W-:-:S04]  /*0d90*/  @!P0 FMUL R4, R4, 1.175494350822287508e-38 ;  /* 0x0080000004048820 */ /* 0x001fc80000400000 */
[----:B------:R-:W-:-:S04]  /*0da0*/  FMUL.FTZ R20, R4, R23 ;  /* 0x0000001704147220 */ /* 0x000fc80000410000 */
[----:B------:R-:W-:Y:S01]  /*0db0*/  FFMA.FTZ R28, R15, R28, R20 ;  /* 0x0000001c0f1c7223 */ /* 0x000fe20000010014 */
[----:B-1----:R-:W-:Y:S01]  /*0dc0*/  SHF.L.U32 R17, R16, 0x10, RZ ;  /* 0x0000001010117819 */ /* 0x002fe200000006ff */
[----:B------:R-:W0:Y:S02]  /*0dd0*/  LDC R15, c[0x0][0x238] ;  /* 0x00008e00ff0f7b82 */ /* 0x000e240000000800 */
[----:B0-----:R-:W-:-:S06]  /*0de0*/  IMAD.WIDE R32, R15, 0x4, R32 ;  /* 0x000000040f207825 */ /* 0x001fcc00078e0220 */
[----:B------:R-:W0:Y:S01]  /*0df0*/  LDC R15, c[0x0][0x220] ;  /* 0x00008800ff0f7b82 */ /* 0x000e220000000800 */
[----:B------:R-:W3:Y:S01]  /*0e00*/  LDG.E R20, desc[UR6][R32.64] ;  /* 0x0000000620147981 */ /* 0x000ee2000c1e1900 */
[----:B0-----:R-:W-:-:S05]  /*0e10*/  IMAD.WIDE R34, R15, 0x4, R34 ;  /* 0x000000040f227825 */ /* 0x001fca00078e0222 */
[----:B------:R0:W5:Y:S01]  /*0e20*/  LDG.E R15, desc[UR6][R34.64] ;  /* 0x00000006220f7981 */ /* 0x000162000c1e1900 */
[----:B------:R-:W-:Y:S01]  /*0e30*/  FMUL.FTZ R36, R4, R21 ;  /* 0x0000001504247220 */ /* 0x000fe20000410000 */
[----:B------:R-:W-:-:S03]  /*0e40*/  FMUL.FTZ R21, R26, R4 ;  /* 0x000000041a157220 */ /* 0x000fc60000410000 */
[----:B------:R-:W-:Y:S01]  /*0e50*/  FMUL.FTZ R37, R27, R36 ;  /* 0x000000241b257220 */ /* 0x000fe20000410000 */
[----:B------:R-:W-:-:S03]  /*0e60*/  FADD.FTZ R25, R25, R28 ;  /* 0x0000001c19197221 */ /* 0x000fc60000010000 */
[----:B------:R-:W-:Y:S01]  /*0e70*/  FFMA.FTZ R24, R24, R21, R37 ;  /* 0x0000001518187223 */ /* 0x000fe20000010025 */
[----:B--2---:R-:W-:-:S04]  /*0e80*/  IMAD.U32 R14, R29, 0x10000, RZ ;  /* 0x000100001d0e7824 */ /* 0x004fc800078e00ff */
        /* <DEDUP_REMOVED lines=12> */
[----:B------:R-:W-:-:S08]  /*0f50*/  DFMA R26, -R16, R22, 1 ;  /* 0x3ff00000101a742b */ /* 0x000fd00000000116 */
[----:B------:R-:W-:Y:S01]  /*0f60*/  DFMA R18, R22, R26, R22 ;  /* 0x0000001a1612722b */ /* 0x000fe20000000016 */
[----:B-1----:R-:W-:Y:S01]  /*0f70*/  FFMA.FTZ R27, R20, R20, -UR5 ;  /* 0x80000005141b7e23 */ /* 0x002fe20008010014 */
[----:B0-----:R-:W-:Y:S09]  /*0f80*/  @P0 BRA `(.L_x_884) ;  /* 0x0000000000100947 */ /* 0x001ff20003800000 */
[----:B------:R-:W-:Y:S02]  /*0f90*/  LOP3.LUT R20, R17, 0x7fffffff, RZ, 0xc0, !PT ;  /* 0x7fffffff11147812 */ /* 0x000fe400078ec0ff */
[----:B------:R-:W-:Y:S02]  /*0fa0*/  MOV R4, 0xfd0 ;  /* 0x00000fd000047802 */ /* 0x000fe40000000f00 */
[----:B------:R-:W-:-:S07]  /*0fb0*/  IADD3 R20, R20, -0x100000, RZ ;  /* 0xfff0000014147810 */ /* 0x000fce0007ffe0ff */
[----:B-----5:R-:W-:Y:S05]  /*0fc0*/  CALL.REL.NOINC `($__internal_5_$__cuda_sm20_dblrcp_rn_slowpath_v3) ;  /* 0x0000001400787944 */ /* 0x020fea0003c00000 */
.L_x_884:
[----:B------:R-:W0:Y:S08]  /*0fd0*/  LDC R17, c[0x0][0x294] ;  /* 0x0000a500ff117b82 */ /* 0x000e300000000800 */
[----:B------:R-:W1:Y:S08]  /*0fe0*/  LDC R23, c[0x0][0x238] ;  /* 0x00008e00ff177b82 */ /* 0x000e700000000800 */
[----:B------:R-:W2:Y:S01]  /*0ff0*/  LDC R21, c[0x0][0x220] ;  /* 0x00008800ff157b82 */ /* 0x000ea20000000800 */
[----:B0-----:R-:W-:-:S05]  /*1000*/  IMAD.WIDE R16, R17, 0x2, R30 ;  /* 0x0000000211107825 */ /* 0x001fca00078e021e */
[----:B------:R0:W3:Y:S01]  /*1010*/  LDG.E.U16 R26, desc[UR6][R16.64] ;  /* 0x00000006101a7981 */ /* 0x0000e2000c1e1500 */
[----:B-1----:R-:W-:-:S05]  /*1020*/  IMAD.WIDE R32, R23, 0x4, R32 ;  /* 0x0000000417207825 */ /* 0x002fca00078e0220 */
[----:B------:R-:W4:Y:S01]  /*1030*/  LDG.E R4, desc[UR6][R32.64] ;  /* 0x0000000620047981 */ /* 0x000f22000c1e1900 */
[----:B------:R-:W-:Y:S01]  /*1040*/  SHF.L.U32 R36, R29, 0x10, RZ ;  /* 0x000000101d247819 */ /* 0x000fe200000006ff */
[----:B--2---:R-:W-:-:S04]  /*1050*/  IMAD.WIDE R34, R21, 0x4, R34 ;  /* 0x0000000415227825 */ /* 0x004fc800078e0222 */
[----:B------:R-:W-:Y:S01]  /*1060*/  FADD.FTZ R22, R13, R36 ;  /* 0x000000240d167221 */ /* 0x000fe20000010000 */
[----:B------:R-:W-:Y:S01]  /*1070*/  UMOV UR16, 0xf0000000 ;  /* 0xf000000000107882 */ /* 0x000fe20000000000 */
[----:B------:R-:W-:Y:S01]  /*1080*/  UMOV UR17, 0x380fffff ;  /* 0x380fffff00117882 */ /* 0x000fe20000000000 */
[----:B------:R-:W1:Y:S01]  /*1090*/  F2F.F32.F64 R31, R18 ;  /* 0x00000012001f7310 */ /* 0x000e620000301000 */
[----:B------:R2:W5:Y:S01]  /*10a0*/  LDG.E R28, desc[UR6][R34.64] ;  /* 0x00000006221c7981 */ /* 0x000562000c1e1900 */
[----:B------:R-:W-:-:S06]  /*10b0*/  DSETP.GEU.AND P0, PT, |R18|, UR16, PT ;  /* 0x0000001012007e2a */ /* 0x000fcc000bf0e200 */
[----:B------:R-:W0:Y:S08]  /*10c0*/  F2I.FTZ.TRUNC.NTZ R22, R22 ;  /* 0x0000001600167305 */ /* 0x000e30000021f100 */
[----:B-1----:R-:W-:Y:S01]  /*10d0*/  @!P0 FMUL R31, R31, 1.175494350822287508e-38 ;  /* 0x008000001f1f8820 */ /* 0x002fe20000400000 */
[----:B0-----:R-:W-:-:S04]  /*10e0*/  I2FP.F32.S32 R30, R22 ;  /* 0x00000016001e7245 */ /* 0x001fc80000201400 */
[----:B------:R-:W0:Y:S02]  /*10f0*/  F2F.BF16.F32 R16, R30 ;  /* 0x0000001e00107304 */ /* 0x000e240000202000 */
[----:B0-----:R-:W-:Y:S02]  /*1100*/  SHF.L.U32 R16, R16, 0x10, RZ ;  /* 0x0000001010107819 */ /* 0x001fe400000006ff */
[----:B---3--:R-:W-:-:S05]  /*1110*/  SHF.L.U32 R29, R26, 0x10, RZ ;  /* 0x000000101a1d7819 */ /* 0x008fca00000006ff */
[----:B------:R-:W-:Y:S01]  /*1120*/  FADD.FTZ R37, R16, R29 ;  /* 0x0000001d10257221 */ /* 0x000fe20000010000 */
[----:B----4-:R-:W-:Y:S08]  /*1130*/  MUFU.RCP R4, R4 ;  /* 0x0000000400047308 */ /* 0x010ff00000001000 */
[----:B------:R-:W0:Y:S02]  /*1140*/  F2F.BF16.F32 R37, R37 ;  /* 0x0000002500257304 */ /* 0x000e240000202000 */
[----:B0-----:R-:W-:-:S05]  /*1150*/  SHF.L.U32 R16, R37, 0x10, RZ ;  /* 0x0000001025107819 */ /* 0x001fca00000006ff */
[----:B------:R-:W-:-:S06]  /*1160*/  FMUL.FTZ R16, R16, 1 ;  /* 0x3f80000010107820 */ /* 0x000fcc0000410000 */
[----:B------:R-:W0:Y:S08]  /*1170*/  F2F.F64.F32 R16, R16 ;  /* 0x0000001000107310 */ /* 0x000e300000201800 */
[----:B0-----:R-:W0:Y:S01]  /*1180*/  MUFU.RCP64H R21, R17 ;  /* 0x0000001100157308 */ /* 0x001e220000001800 */
[----:B------:R-:W-:-:S04]  /*1190*/  IADD3 R20, R17, 0x300402, RZ ;  /* 0x0030040211147810 */ /* 0x000fc80007ffe0ff */
[----:B------:R-:W-:Y:S02]  /*11a0*/  FSETP.GEU.AND P0, PT, |R20|, 5.8789094863358348022e-39, PT ;  /* 0x004004021400780b */ /* 0x000fe40003f0e200 */
[----:B0-----:R-:W-:-:S08]  /*11b0*/  DFMA R22, -R16, R20, 1 ;  /* 0x3ff000001016742b */ /* 0x001fd00000000114 */
[----:B------:R-:W-:Y:S01]  /*11c0*/  DFMA R32, R22, R22, R22 ;  /* 0x000000161620722b */ /* 0x000fe20000000016 */
[----:B-----5:R-:W-:-:S04]  /*11d0*/  FADD.FTZ R22, R24, -R15 ;  /* 0x8000000f18167221 */ /* 0x020fc80000010000 */
[----:B------:R-:W-:-:S03]  /*11e0*/  FMUL.FTZ R22, R22, R22 ;  /* 0x0000001616167220 */ /* 0x000fc60000410000 */
[----:B------:R-:W-:Y:S01]  /*11f0*/  DFMA R32, R20, R32, R20 ;  /* 0x000000201420722b */ /* 0x000fe20000000014 */
[C---:B------:R-:W-:Y:S01]  /*1200*/  FMUL.FTZ R21, R13.reuse, R22 ;  /* 0x000000160d157220 */ /* 0x040fe20000410000 */
[----:B------:R-:W-:-:S03]  /*1210*/  FMUL.FTZ R13, R13, R31 ;  /* 0x0000001f0d0d7220 */ /* 0x000fc60000410000 */
[-C--:B--2---:R-:W-:Y:S01]  /*1220*/  FMUL.FTZ R34, R21, R36.reuse ;  /* 0x0000002415227220 */ /* 0x084fe20000410000 */
[C---:B------:R-:W-:Y:S02]  /*1230*/  FMUL.FTZ R36, R31.reuse, R36 ;  /* 0x000000241f247220 */ /* 0x040fe40000410000 */
[----:B------:R-:W-:Y:S01]  /*1240*/  DFMA R22, -R16, R32, 1 ;  /* 0x3ff000001016742b */ /* 0x000fe20000000120 */
[----:B------:R-:W-:Y:S01]  /*1250*/  FMUL.FTZ R34, R31, R34 ;  /* 0x000000221f227220 */ /* 0x000fe20000410000 */
[----:B------:R-:W-:-:S03]  /*1260*/  FMUL.FTZ R15, R15, R36 ;  /* 0x000000240f0f7220 */ /* 0x000fc60000410000 */
[----:B------:R-:W-:Y:S01]  /*1270*/  FFMA.FTZ R34, R27, R14, R34 ;  /* 0x0000000e1b227223 */ /* 0x000fe20000010022 */
[----:B------:R-:W-:Y:S02]  /*1280*/  FFMA.FTZ R15, R24, R13, R15 ;  /* 0x0000000d180f7223 */ /* 0x000fe4000001000f */
[----:B------:R-:W-:Y:S01]  /*1290*/  DFMA R18, R32, R22, R32 ;  /* 0x000000162012722b */ /* 0x000fe20000000020 */
[----:B------:R-:W-:Y:S01]  /*12a0*/  FFMA.FTZ R14, R4, R4, -UR5 ;  /* 0x80000005040e7e23 */ /* 0x000fe20008010004 */
[----:B------:R-:W-:Y:S01]  /*12b0*/  FADD.FTZ R25, R25, R34 ;  /* 0x0000002219197221 */ /* 0x000fe20000010000 */
[----:B------:R-:W-:Y:S08]  /*12c0*/  @P0 BRA `(.L_x_885) ;  /* 0x0000000000100947 */ /* 0x000ff00003800000 */
[----:B------:R-:W-:Y:S02]  /*12d0*/  LOP3.LUT R20, R17, 0x7fffffff, RZ, 0xc0, !PT ;  /* 0x7fffffff11147812 */ /* 0x000fe400078ec0ff */
[----:B------:R-:W-:Y:S02]  /*12e0*/  MOV R4, 0x1310 ;  /* 0x0000131000047802 */ /* 0x000fe40000000f00 */
[----:B------:R-:W-:-:S07]  /*12f0*/  IADD3 R20, R20, -0x100000, RZ ;  /* 0xfff0000014147810 */ /* 0x000fce0007ffe0ff */
[----:B------:R-:W-:Y:S05]  /*1300*/  CALL.REL.NOINC `($__internal_5_$__cuda_sm20_dblrcp_rn_slowpath_v3) ;  /* 0x0000001000a87944 */ /* 0x000fea0003c00000 */
.L_x_885:
[----:B------:R-:W-:Y:S01]  /*1310*/  UMOV UR16, 0xf0000000 ;  /* 0xf000000000107882 */ /* 0x000fe20000000000 */
[----:B------:R-:W-:Y:S01]  /*1320*/  UMOV UR17, 0x380fffff ;  /* 0x380fffff00117882 */ /* 0x000fe20000000000 */
[----:B------:R-:W0:Y:S01]  /*1330*/  F2F.F32.F64 R13, R18 ;  /* 0x00000012000d7310 */ /* 0x000e220000301000 */
[----:B------:R-:W-:Y:S01]  /*1340*/  DSETP.GEU.AND P0, PT, |R18|, UR16, PT ;  /* 0x0000001012007e2a */ /* 0x000fe2000bf0e200 */
[----:B------:R-:W-:Y:S01]  /*1350*/  FADD.FTZ R4, R15, -R28 ;  /* 0x8000001c0f047221 */ /* 0x000fe20000010000 */
[----:B------:R-:W-:Y:S01]  /*1360*/  SHF.L.U32 R26, R26, 0x10, RZ ;  /* 0x000000101a1a7819 */ /* 0x000fe200000006ff */
[----:B------:R-:W-:Y:S01]  /*1370*/  VIADD R9, R9, 0x4 ;  /* 0x0000000409097836 */ /* 0x000fe20000000000 */
[----:B------:R-:W-:Y:S01]  /*1380*/  IADD3 R12, R12, -0x4, RZ ;  /* 0xfffffffc0c0c7810 */ /* 0x000fe20007ffe0ff */
[----:B------:R-:W-:Y:S02]  /*1390*/  FMUL.FTZ R17, R4, R4 ;  /* 0x0000000404117220 */ /* 0x000fe40000410000 */
[----:B------:R-:W-:-:S02]  /*13a0*/  FADD.FTZ R16, R30, R26 ;  /* 0x0000001a1e107221 */ /* 0x000fc40000010000 */
[----:B------:R-:W-:-:S04]  /*13b0*/  FMUL.FTZ R17, R30, R17 ;  /* 0x000000111e117220 */ /* 0x000fc80000410000 */
[----:B------:R-:W-:Y:S01]  /*13c0*/  FMUL.FTZ R4, R17, R26 ;  /* 0x0000001a11047220 */ /* 0x000fe20000410000 */
[----:B0-----:R-:W-:Y:S01]  /*13d0*/  @!P0 FMUL R13, R13, 1.175494350822287508e-38 ;  /* 0x008000000d0d8820 */ /* 0x001fe20000400000 */
[----:B------:R-:W-:-:S03]  /*13e0*/  ISETP.NE.AND P0, PT, R12, RZ, PT ;  /* 0x000000ff0c00720c */ /* 0x000fc60003f05270 */
[C---:B------:R-:W-:Y:S01]  /*13f0*/  FMUL.FTZ R21, R13.reuse, R26 ;  /* 0x0000001a0d157220 */ /* 0x040fe20000410000 */
[----:B------:R-:W-:Y:S01]  /*1400*/  FMUL.FTZ R24, R30, R13 ;  /* 0x0000000d1e187220 */ /* 0x000fe20000410000 */
[----:B------:R-:W-:Y:S02]  /*1410*/  FMUL.FTZ R17, R13, R4 ;  /* 0x000000040d117220 */ /* 0x000fe40000410000 */
[----:B------:R0:W1:Y:S01]  /*1420*/  F2I.FTZ.TRUNC.NTZ R13, R16 ;  /* 0x00000010000d7305 */ /* 0x000062000021f100 */
[----:B------:R-:W-:Y:S01]  /*1430*/  FMUL.FTZ R28, R28, R21 ;  /* 0x000000151c1c7220 */ /* 0x000fe20000410000 */
[----:B------:R-:W-:-:S03]  /*1440*/  FFMA.FTZ R14, R14, R29, R17 ;  /* 0x0000001d0e0e7223 */ /* 0x000fc60000010011 */
[----:B------:R-:W-:Y:S01]  /*1450*/  FFMA.FTZ R24, R15, R24, R28 ;  /* 0x000000180f187223 */ /* 0x000fe2000001001c */
[----:B------:R-:W-:Y:S01]  /*1460*/  FADD.FTZ R25, R25, R14 ;  /* 0x0000000e19197221 */ /* 0x000fe20000010000 */
[----:B------:R-:W-:Y:S06]  /*1470*/  @P0 BRA `(.L_x_886) ;  /* 0xfffffff0008c0947 */ /* 0x000fec000383ffff */
.L_x_881:
[----:B------:R-:W-:-:S13]  /*1480*/  ISETP.NE.AND P0, PT, R3, RZ, PT ;  /* 0x000000ff0300720c */ /* 0x000fda0003f05270 */
[----:B------:R-:W-:Y:S05]  /*1490*/  @!P0 BRA `(.L_x_887) ;  /* 0x0000000c001c8947 */ /* 0x000fea0003800000 */
[----:B------:R-:W2:Y:S01]  /*14a0*/  LDC.64 R18, c[0x0][0x288] ;  /* 0x0000a200ff127b82 */ /* 0x000ea20000000a00 */
[----:B------:R-:W-:Y:S01]  /*14b0*/  ULDC UR15, c[0x0][0x294] ;  /* 0x0000a500000f7ab9 */ /* 0x000fe20000000800 */
[----:B------:R-:W-:Y:S01]  /*14c0*/  ULDC.64 UR16, c[0x0][0x228] ;  /* 0x00008a0000107ab9 */ /* 0x000fe20000000a00 */
[----:B------:R-:W-:Y:S01]  /*14d0*/  IMAD R29, R9, UR15, RZ ;  /* 0x0000000f091d7c24 */ /* 0x000fe2000f8e02ff */
[----:B------:R-:W-:-:S03]  /*14e0*/  ULDC UR15, c[0x0][0x238] ;  /* 0x00008e00000f7ab9 */ /* 0x000fc60000000800 */
[----:B--2---:R-:W-:-:S05]  /*14f0*/  IMAD.WIDE R18, R29, 0x2, R18 ;  /* 0x000000021d127825 */ /* 0x004fca00078e0212 */
[----:B------:R2:W3:Y:S01]  /*1500*/  LDG.E.U16 R12, desc[UR6][R18.64] ;  /* 0x00000006120c7981 */ /* 0x0004e2000c1e1500 */
[----:B------:R-:W-:Y:S01]  /*1510*/  IMAD R15, R9, UR15, RZ ;  /* 0x0000000f090f7c24 */ /* 0x000fe2000f8e02ff */
[----:B------:R-:W-:-:S04]  /*1520*/  ULDC UR15, c[0x0][0x220] ;  /* 0x00008800000f7ab9 */ /* 0x000fc80000000800 */
[----:B------:R-:W-:-:S04]  /*1530*/  IADD3 R4, P0, R8, R15, RZ ;  /* 0x0000000f08047210 */ /* 0x000fc80007f1e0ff */
[----:B------:R-:W-:Y:S02]  /*1540*/  LEA.HI.X.SX32 R17, R15, R11, 0x1, P0 ;  /* 0x0000000b0f117211 */ /* 0x000fe400000f0eff */
[----:B0-----:R-:W-:-:S04]  /*1550*/  LEA R16, P0, R4, UR16, 0x2 ;  /* 0x0000001004107c11 */ /* 0x001fc8000f8010ff */
[----:B------:R-:W-:Y:S01]  /*1560*/  LEA.HI.X R17, R4, UR17, R17, 0x2, P0 ;  /* 0x0000001104117c11 */ /* 0x000fe200080f1411 */
[----:B------:R-:W-:Y:S01]  /*1570*/  IMAD R9, R9, UR15, RZ ;  /* 0x0000000f09097c24 */ /* 0x000fe2000f8e02ff */
[----:B------:R-:W-:Y:S01]  /*1580*/  ULDC.64 UR16, c[0x0][0x210] ;  /* 0x0000840000107ab9 */ /* 0x000fe20000000a00 */
[----:B------:R-:W-:Y:S02]  /*1590*/  ULDC UR15, c[0x0][0x280] ;  /* 0x0000a000000f7ab9 */ /* 0x000fe40000000800 */
[----:B------:R-:W4:Y:S01]  /*15a0*/  LDG.E R4, desc[UR6][R16.64] ;  /* 0x0000000610047981 */ /* 0x000f22000c1e1900 */
[----:B------:R-:W-:-:S04]  /*15b0*/  IADD3 R14, P0, R7, R9, RZ ;  /* 0x00000009070e7210 */ /* 0x000fc80007f1e0ff */
[----:B--2---:R-:W-:Y:S02]  /*15c0*/  LEA.HI.X.SX32 R19, R9, R10, 0x1, P0 ;  /* 0x0000000a09137211 */ /* 0x004fe400000f0eff */
[----:B------:R-:W-:-:S04]  /*15d0*/  LEA R18, P0, R14, UR16, 0x2 ;  /* 0x000000100e127c11 */ /* 0x000fc8000f8010ff */
[----:B------:R-:W-:Y:S02]  /*15e0*/  LEA.HI.X R19, R14, UR17, R19, 0x2, P0 ;  /* 0x000000110e137c11 */ /* 0x000fe400080f1413 */
[----:B-1----:R-:W-:-:S03]  /*15f0*/  I2FP.F32.S32 R14, R13 ;  /* 0x0000000d000e7245 */ /* 0x002fc60000201400 */
[----:B------:R0:W5:Y:S01]  /*1600*/  LDG.E R31, desc[UR6][R18.64] ;  /* 0x00000006121f7981 */ /* 0x000162000c1e1900 */
[----:B------:R-:W1:Y:S02]  /*1610*/  F2F.BF16.F32 R13, R14 ;  /* 0x0000000e000d7304 */ /* 0x000e640000202000 */
[----:B-1----:R-:W-:Y:S02]  /*1620*/  SHF.L.U32 R13, R13, 0x10, RZ ;  /* 0x000000100d0d7819 */ /* 0x002fe400000006ff */
[----:B---3--:R-:W-:-:S05]  /*1630*/  SHF.L.U32 R26, R12, 0x10, RZ ;  /* 0x000000100c1a7819 */ /* 0x008fca00000006ff */
[----:B------:R-:W-:-:S06]  /*1640*/  FADD.FTZ R13, R13, R26 ;  /* 0x0000001a0d0d7221 */ /* 0x000fcc0000010000 */
[----:B------:R-:W1:Y:S08]  /*1650*/  F2F.BF16.F32 R13, R13 ;  /* 0x0000000d000d7304 */ /* 0x000e700000202000 */
[----:B----4-:R-:W2:Y:S01]  /*1660*/  MUFU.RCP R4, R4 ;  /* 0x0000000400047308 */ /* 0x010ea20000001000 */
[----:B-1----:R-:W-:-:S05]  /*1670*/  SHF.L.U32 R16, R13, 0x10, RZ ;  /* 0x000000100d107819 */ /* 0x002fca00000006ff */
        /* <DEDUP_REMOVED lines=9> */
[----:B0-----:R-:W-:-:S08]  /*1710*/  DFMA R18, -R16, R20, 1 ;  /* 0x3ff000001012742b */ /* 0x001fd00000000114 */
[----:B------:R-:W-:Y:S01]  /*1720*/  DFMA R18, R20, R18, R20 ;  /* 0x000000121412722b */ /* 0x000fe20000000014 */
[----:B------:R-:W-:Y:S10]  /*1730*/  @P0 BRA `(.L_x_888) ;  /* 0x0000000000100947 */ /* 0x000ff40003800000 */
[----:B------:R-:W-:Y:S02]  /*1740*/  LOP3.LUT R20, R17, 0x7fffffff, RZ, 0xc0, !PT ;  /* 0x7fffffff11147812 */ /* 0x000fe400078ec0ff */
[----:B------:R-:W-:Y:S02]  /*1750*/  MOV R4, 0x1780 ;  /* 0x0000178000047802 */ /* 0x000fe40000000f00 */
[----:B------:R-:W-:-:S07]  /*1760*/  IADD3 R20, R20, -0x100000, RZ ;  /* 0xfff0000014147810 */ /* 0x000fce0007ffe0ff */
[----:B-----5:R-:W-:Y:S05]  /*1770*/  CALL.REL.NOINC `($__internal_5_$__cuda_sm20_dblrcp_rn_slowpath_v3) ;  /* 0x0000000c008c7944 */ /* 0x020fea0003c00000 */
.L_x_888:
[----:B------:R-:W-:Y:S01]  /*1780*/  UMOV UR16, 0xf0000000 ;  /* 0xf000000000107882 */ /* 0x000fe20000000000 */
[----:B------:R-:W-:Y:S01]  /*1790*/  UMOV UR17, 0x380fffff ;  /* 0x380fffff00117882 */ /* 0x000fe20000000000 */
[----:B------:R-:W0:Y:S01]  /*17a0*/  F2F.F32.F64 R17, R18 ;  /* 0x0000001200117310 */ /* 0x000e220000301000 */
[----:B------:R-:W-:Y:S01]  /*17b0*/  DSETP.GEU.AND P0, PT, |R18|, UR16, PT ;  /* 0x0000001012007e2a */ /* 0x000fe2000bf0e200 */
[----:B-----5:R-:W-:Y:S01]  /*17c0*/  FADD.FTZ R4, R24, -R31 ;  /* 0x8000001f18047221 */ /* 0x020fe20000010000 */
[----:B------:R-:W-:-:S03]  /*17d0*/  SHF.L.U32 R12, R12, 0x10, RZ ;  /* 0x000000100c0c7819 */ /* 0x000fc600000006ff */
[----:B------:R-:W-:Y:S02]  /*17e0*/  FMUL.FTZ R13, R4, R4 ;  /* 0x00000004040d7220 */ /* 0x000fe40000410000 */
[C---:B------:R-:W-:Y:S02]  /*17f0*/  FADD.FTZ R16, R14.reuse, R12 ;  /* 0x0000000c0e107221 */ /* 0x040fe40000010000 */
[----:B------:R-:W-:-:S04]  /*1800*/  FMUL.FTZ R13, R14, R13 ;  /* 0x0000000d0e0d7220 */ /* 0x000fc80000410000 */
[-C--:B------:R-:W-:Y:S01]  /*1810*/  FMUL.FTZ R4, R13, R12.reuse ;  /* 0x0000000c0d047220 */ /* 0x080fe20000410000 */
[----:B0-----:R-:W-:Y:S01]  /*1820*/  @!P0 FMUL R17, R17, 1.175494350822287508e-38 ;  /* 0x0080000011118820 */ /* 0x001fe20000400000 */
[----:B------:R-:W-:Y:S01]  /*1830*/  ISETP.NE.AND P0, PT, R3, 0x1, PT ;  /* 0x000000010300780c */ /* 0x000fe20003f05270 */
[----:B------:R2:W3:Y:S02]  /*1840*/  F2I.FTZ.TRUNC.NTZ R13, R16 ;  /* 0x00000010000d7305 */ /* 0x0004e4000021f100 */
[C---:B------:R-:W-:Y:S01]  /*1850*/  FMUL.FTZ R12, R17.reuse, R12 ;  /* 0x0000000c110c7220 */ /* 0x040fe20000410000 */
[----:B------:R-:W-:Y:S01]  /*1860*/  FMUL.FTZ R4, R17, R4 ;  /* 0x0000000411047220 */ /* 0x000fe20000410000 */
[----:B------:R-:W-:Y:S02]  /*1870*/  FMUL.FTZ R17, R14, R17 ;  /* 0x000000110e117220 */ /* 0x000fe40000410000 */
[----:B------:R-:W-:Y:S01]  /*1880*/  FMUL.FTZ R31, R31, R12 ;  /* 0x0000000c1f1f7220 */ /* 0x000fe20000410000 */
[----:B------:R-:W-:-:S03]  /*1890*/  FFMA.FTZ R4, R27, R26, R4 ;  /* 0x0000001a1b047223 */ /* 0x000fc60000010004 */
[----:B------:R-:W-:Y:S01]  /*18a0*/  FFMA.FTZ R24, R24, R17, R31 ;  /* 0x0000001118187223 */ /* 0x000fe2000001001f */
[----:B------:R-:W-:Y:S01]  /*18b0*/  FADD.FTZ R25, R25, R4 ;  /* 0x0000000419197221 */ /* 0x000fe20000010000 */
[----:B--2---:R-:W-:Y:S06]  /*18c0*/  @!P0 BRA `(.L_x_887) ;  /* 0x0000000800108947 */ /* 0x004fec0003800000 */
[----:B------:R-:W0:Y:S01]  /*18d0*/  LDC.64 R18, c[0x0][0x288] ;  /* 0x0000a200ff127b82 */ /* 0x000e220000000a00 */
[----:B------:R-:W-:Y:S01]  /*18e0*/  ULDC UR15, c[0x0][0x294] ;  /* 0x0000a500000f7ab9 */ /* 0x000fe20000000800 */
[----:B------:R-:W-:Y:S01]  /*18f0*/  ULDC.64 UR16, c[0x0][0x228] ;  /* 0x00008a0000107ab9 */ /* 0x000fe20000000a00 */
[----:B------:R-:W-:Y:S01]  /*1900*/  IADD3 R29, R29, UR15, RZ ;  /* 0x0000000f1d1d7c10 */ /* 0x000fe2000fffe0ff */
[----:B------:R-:W-:-:S04]  /*1910*/  ULDC UR15, c[0x0][0x238] ;  /* 0x00008e00000f7ab9 */ /* 0x000fc80000000800 */
[----:B0-----:R-:W-:-:S05]  /*1920*/  IMAD.WIDE R18, R29, 0x2, R18 ;  /* 0x000000021d127825 */ /* 0x001fca00078e0212 */
[----:B------:R0:W2:Y:S01]  /*1930*/  LDG.E.U16 R28, desc[UR6][R18.64] ;  /* 0x00000006121c7981 */ /* 0x0000a2000c1e1500 */
[----:B------:R-:W-:Y:S01]  /*1940*/  IADD3 R15, R15, UR15, RZ ;  /* 0x0000000f0f0f7c10 */ /* 0x000fe2000fffe0ff */
[----:B------:R-:W-:-:S03]  /*1950*/  ULDC UR15, c[0x0][0x220] ;  /* 0x00008800000f7ab9 */ /* 0x000fc60000000800 */
[----:B------:R-:W-:-:S04]  /*1960*/  IADD3 R4, P0, R8, R15, RZ ;  /* 0x0000000f08047210 */ /* 0x000fc80007f1e0ff */
[----:B------:R-:W-:Y:S02]  /*1970*/  LEA.HI.X.SX32 R17, R15, R11, 0x1, P0 ;  /* 0x0000000b0f117211 */ /* 0x000fe400000f0eff */
[----:B------:R-:W-:-:S04]  /*1980*/  LEA R16, P0, R4, UR16, 0x2 ;  /* 0x0000001004107c11 */ /* 0x000fc8000f8010ff */
[----:B------:R-:W-:Y:S01]  /*1990*/  LEA.HI.X R17, R4, UR17, R17, 0x2, P0 ;  /* 0x0000001104117c11 */ /* 0x000fe200080f1411 */
[----:B------:R-:W-:-:S04]  /*19a0*/  ULDC.64 UR16, c[0x0][0x210] ;  /* 0x0000840000107ab9 */ /* 0x000fc80000000a00 */
[----:B------:R-:W4:Y:S01]  /*19b0*/  LDG.E R4, desc[UR6][R16.64] ;  /* 0x0000000610047981 */ /* 0x000f22000c1e1900 */
[----:B------:R-:W-:Y:S01]  /*19c0*/  IADD3 R26, R9, UR15, RZ ;  /* 0x0000000f091a7c10 */ /* 0x000fe2000fffe0ff */
[----:B------:R-:W-:-:S03]  /*19d0*/  ULDC UR15, c[0x0][0x280] ;  /* 0x0000a000000f7ab9 */ /* 0x000fc60000000800 */
[----:B------:R-:W-:-:S04]  /*19e0*/  IADD3 R9, P0, R7, R26, RZ ;  /* 0x0000001a07097210 */ /* 0x000fc80007f1e0ff */
[----:B------:R-:W-:Y:S02]  /*19f0*/  LEA.HI.X.SX32 R12, R26, R10, 0x1, P0 ;  /* 0x0000000a1a0c7211 */ /* 0x000fe400000f0eff */
[----:B0-----:R-:W-:-:S04]  /*1a00*/  LEA R18, P0, R9, UR16, 0x2 ;  /* 0x0000001009127c11 */ /* 0x001fc8000f8010ff */
[----:B------:R-:W-:Y:S02]  /*1a10*/  LEA.HI.X R19, R9, UR17, R12, 0x2, P0 ;  /* 0x0000001109137c11 */ /* 0x000fe400080f140c */
[----:B---3--:R-:W-:-:S03]  /*1a20*/  I2FP.F32.S32 R12, R13 ;  /* 0x0000000d000c7245 */ /* 0x008fc60000201400 */
[----:B------:R0:W5:Y:S01]  /*1a30*/  LDG.E R27, desc[UR6][R18.64] ;  /* 0x00000006121b7981 */ /* 0x000162000c1e1900 */
[----:B------:R-:W1:Y:S02]  /*1a40*/  F2F.BF16.F32 R9, R12 ;  /* 0x0000000c00097304 */ /* 0x000e640000202000 */
[----:B-1----:R-:W-:Y:S02]  /*1a50*/  SHF.L.U32 R14, R9, 0x10, RZ ;  /* 0x00000010090e7819 */ /* 0x002fe400000006ff */
[----:B--2---:R-:W-:-:S05]  /*1a60*/  SHF.L.U32 R9, R28, 0x10, RZ ;  /* 0x000000101c097819 */ /* 0x004fca00000006ff */
[----:B------:R-:W-:-:S06]  /*1a70*/  FADD.FTZ R14, R14, R9 ;  /* 0x000000090e0e7221 */ /* 0x000fcc0000010000 */
[----:B------:R-:W1:Y:S08]  /*1a80*/  F2F.BF16.F32 R14, R14 ;  /* 0x0000000e000e7304 */ /* 0x000e700000202000 */
[----:B----4-:R-:W2:Y:S01]  /*1a90*/  MUFU.RCP R4, R4 ;  /* 0x0000000400047308 */ /* 0x010ea20000001000 */
[----:B-1----:R-:W-:-:S05]  /*1aa0*/  SHF.L.U32 R13, R14, 0x10, RZ ;  /* 0x000000100e0d7819 */ /* 0x002fca00000006ff */
[----:B------:R-:W-:-:S04]  /*1ab0*/  FMUL.FTZ R13, R13, 1 ;  /* 0x3f8000000d0d7820 */ /* 0x000fc80000410000 */
[----:B------:R-:W1:Y:S01]  /*1ac0*/  F2F.F64.F32 R16, R13 ;  /* 0x0000000d00107310 */ /* 0x000e620000201800 */
[----:B--2---:R-:W-:-:S07]  /*1ad0*/  FFMA.FTZ R14, R4, R4, -UR15 ;  /* 0x8000000f040e7e23 */ /* 0x004fce0008010004 */
[----:B-1----:R-:W1:Y:S01]  /*1ae0*/  MUFU.RCP64H R23, R17 ;  /* 0x0000001100177308 */ /* 0x002e620000001800 */
[----:B------:R-:W-:-:S05]  /*1af0*/  VIADD R22, R17, 0x300402 ;  /* 0x0030040211167836 */ /* 0x000fca0000000000 */
[----:B------:R-:W-:Y:S01]  /*1b00*/  FSETP.GEU.AND P0, PT, |R22|, 5.8789094863358348022e-39, PT ;  /* 0x004004021600780b */ /* 0x000fe20003f0e200 */
        /* <DEDUP_REMOVED lines=10> */
.L_x_889:
        /* <DEDUP_REMOVED lines=12> */
[----:B------:R2:W4:Y:S02]  /*1c70*/  F2I.FTZ.TRUNC.NTZ R13, R20 ;  /* 0x00000014000d7305 */ /* 0x000524000021f100 */
        /* <DEDUP_REMOVED lines=14> */
[----:B------:R-:W2:Y:S01]  /*1d60*/  LDG.E.U16 R9, desc[UR6][R16.64] ;  /* 0x0000000610097981 */ /* 0x000ea2000c1e1500 */
[----:B------:R-:W-:Y:S01]  /*1d70*/  IADD3 R15, R15, UR15, RZ ;  /* 0x0000000f0f0f7c10 */ /* 0x000fe2000fffe0ff */
[----:B------:R-:W-:-:S03]  /*1d80*/  ULDC UR15, c[0x0][0x220] ;  /* 0x00008800000f7ab9 */ /* 0x000fc60000000800 */
[----:B------:R-:W-:-:S04]  /*1d90*/  IADD3 R8, P0, R8, R15, RZ ;  /* 0x0000000f08087210 */ /* 0x000fc80007f1e0ff */
[----:B------:R-:W-:Y:S02]  /*1da0*/  LEA.HI.X.SX32 R11, R15, R11, 0x1, P0 ;  /* 0x0000000b0f0b7211 */ /* 0x000fe400000f0eff */
[----:B------:R-:W-:-:S04]  /*1db0*/  LEA R18, P0, R8, UR16, 0x2 ;  /* 0x0000001008127c11 */ /* 0x000fc8000f8010ff */
[----:B------:R-:W-:Y:S01]  /*1dc0*/  LEA.HI.X R19, R8, UR17, R11, 0x2, P0 ;  /* 0x0000001108137c11 */ /* 0x000fe200080f140b */
[----:B------:R-:W-:-:S04]  /*1dd0*/  ULDC.64 UR16, c[0x0][0x210] ;  /* 0x0000840000107ab9 */ /* 0x000fc80000000a00 */
[----:B------:R-:W3:Y:S01]  /*1de0*/  LDG.E R4, desc[UR6][R18.64] ;  /* 0x0000000612047981 */ /* 0x000ee2000c1e1900 */
[----:B------:R-:W-:Y:S01]  /*1df0*/  IADD3 R26, R26, UR15, RZ ;  /* 0x0000000f1a1a7c10 */ /* 0x000fe2000fffe0ff */
[----:B------:R-:W-:-:S03]  /*1e00*/  ULDC UR15, c[0x0][0x280] ;  /* 0x0000a000000f7ab9 */ /* 0x000fc60000000800 */
[----:B------:R-:W-:-:S04]  /*1e10*/  IADD3 R7, P0, R7, R26, RZ ;  /* 0x0000001a07077210 */ /* 0x000fc80007f1e0ff */
[----:B------:R-:W-:Y:S02]  /*1e20*/  LEA.HI.X.SX32 R10, R26, R10, 0x1, P0 ;  /* 0x0000000a1a0a7211 */ /* 0x000fe400000f0eff */
[----:B------:R-:W-:-:S04]  /*1e30*/  LEA R14, P0, R7, UR16, 0x2 ;  /* 0x00000010070e7c11 */ /* 0x000fc8000f8010ff */
[----:B------:R-:W-:-:S06]  /*1e40*/  LEA.HI.X R15, R7, UR17, R10, 0x2, P0 ;  /* 0x00000011070f7c11 */ /* 0x000fcc00080f140a */
[----:B------:R0:W5:Y:S01]  /*1e50*/  LDG.E R15, desc[UR6][R14.64] ;  /* 0x000000060e0f7981 */ /* 0x000162000c1e1900 */
[----:B----4-:R-:W-:-:S04]  /*1e60*/  I2FP.F32.S32 R7, R13 ;  /* 0x0000000d00077245 */ /* 0x010fc80000201400 */
[----:B------:R-:W1:Y:S02]  /*1e70*/  F2F.BF16.F32 R8, R7 ;  /* 0x0000000700087304 */ /* 0x000e640000202000 */
[----:B-1----:R-:W-:Y:S02]  /*1e80*/  SHF.L.U32 R11, R8, 0x10, RZ ;  /* 0x00000010080b7819 */ /* 0x002fe400000006ff */
[----:B--2---:R-:W-:-:S05]  /*1e90*/  SHF.L.U32 R8, R9, 0x10, RZ ;  /* 0x0000001009087819 */ /* 0x004fca00000006ff */
[----:B------:R-:W-:-:S06]  /*1ea0*/  FADD.FTZ R20, R11, R8 ;  /* 0x000000080b147221 */ /* 0x000fcc0000010000 */
[----:B------:R-:W1:Y:S08]  /*1eb0*/  F2F.BF16.F32 R20, R20 ;  /* 0x0000001400147304 */ /* 0x000e700000202000 */
[----:B---3--:R-:W-:Y:S01]  /*1ec0*/  MUFU.RCP R4, R4 ;  /* 0x0000000400047308 */ /* 0x008fe20000001000 */
[----:B-1----:R-:W-:-:S05]  /*1ed0*/  SHF.L.U32 R10, R20, 0x10, RZ ;  /* 0x00000010140a7819 */ /* 0x002fca00000006ff */
[----:B------:R-:W-:-:S06]  /*1ee0*/  FMUL.FTZ R16, R10, 1 ;  /* 0x3f8000000a107820 */ /* 0x000fcc0000410000 */
[----:B------:R-:W1:Y:S08]  /*1ef0*/  F2F.F64.F32 R16, R16 ;  /* 0x0000001000107310 */ /* 0x000e700000201800 */
[----:B-1----:R-:W1:Y:S01]  /*1f00*/  MUFU.RCP64H R11, R17 ;  /* 0x00000011000b7308 */ /* 0x002e620000001800 */
[----:B------:R-:W-:-:S04]  /*1f10*/  IADD3 R10, R17, 0x300402, RZ ;  /* 0x00300402110a7810 */ /* 0x000fc80007ffe0ff */
[----:B------:R-:W-:Y:S02]  /*1f20*/  FSETP.GEU.AND P0, PT, |R10|, 5.8789094863358348022e-39, PT ;  /* 0x004004020a00780b */ /* 0x000fe40003f0e200 */
[----:B-1----:R-:W-:-:S08]  /*1f30*/  DFMA R12, -R16, R10, 1 ;  /* 0x3ff00000100c742b */ /* 0x002fd0000000010a */
[----:B------:R-:W-:-:S08]  /*1f40*/  DFMA R12, R12, R12, R12 ;  /* 0x0000000c0c0c722b */ /* 0x000fd0000000000c */
[----:B------:R-:W-:Y:S01]  /*1f50*/  DFMA R12, R10, R12, R10 ;  /* 0x0000000c0a0c722b */ /* 0x000fe2000000000a */
[----:B------:R-:W-:-:S07]  /*1f60*/  FFMA.FTZ R11, R4, R4, -UR15 ;  /* 0x8000000f040b7e23 */ /* 0x000fce0008010004 */
[----:B------:R-:W-:-:S08]  /*1f70*/  DFMA R18, -R16, R12, 1 ;  /* 0x3ff000001012742b */ /* 0x000fd0000000010c */
[----:B------:R-:W-:Y:S01]  /*1f80*/  DFMA R18, R12, R18, R12 ;  /* 0x000000120c12722b */ /* 0x000fe2000000000c */
[----:B0-----:R-:W-:Y:S10]  /*1f90*/  @P0 BRA `(.L_x_890) ;  /* 0x0000000000100947 */ /* 0x001ff40003800000 */
[----:B------:R-:W-:Y:S02]  /*1fa0*/  LOP3.LUT R20, R17, 0x7fffffff, RZ, 0xc0, !PT ;  /* 0x7fffffff11147812 */ /* 0x000fe400078ec0ff */
[----:B------:R-:W-:Y:S02]  /*1fb0*/  MOV R4, 0x1fe0 ;  /* 0x00001fe000047802 */ /* 0x000fe40000000f00 */
[----:B------:R-:W-:-:S07]  /*1fc0*/  IADD3 R20, R20, -0x100000, RZ ;  /* 0xfff0000014147810 */ /* 0x000fce0007ffe0ff */
[----:B-----5:R-:W-:Y:S05]  /*1fd0*/  CALL.REL.NOINC `($__internal_5_$__cuda_sm20_dblrcp_rn_slowpath_v3) ;  /* 0x0000000400747944 */ /* 0x020fea0003c00000 */
.L_x_890:
        /* <DEDUP_REMOVED lines=11> */
[----:B------:R-:W2:Y:S03]  /*2090*/  F2I.FTZ.TRUNC.NTZ R13, R13 ;  /* 0x0000000d000d7305 */ /* 0x000ea6000021f100 */
[C---:B------:R-:W-:Y:S01]  /*20a0*/  FMUL.FTZ R12, R4.reuse, R17 ;  /* 0x00000011040c7220 */ /* 0x040fe20000410000 */
[----:B------:R-:W-:Y:S01]  /*20b0*/  FMUL.FTZ R10, R4, R9 ;  /* 0x00000009040a7220 */ /* 0x000fe20000410000 */
[----:B------:R-:W-:Y:S02]  /*20c0*/  FMUL.FTZ R7, R7, R4 ;  /* 0x0000000407077220 */ /* 0x000fe40000410000 */
[----:B------:R-:W-:Y:S01]  /*20d0*/  FMUL.FTZ R15, R15, R12 ;  /* 0x0000000c0f0f7220 */ /* 0x000fe20000410000 */
[----:B------:R-:W-:-:S03]  /*20e0*/  FFMA.FTZ R10, R11, R8, R10 ;  /* 0x000000080b0a7223 */ /* 0x000fc6000001000a */
[----:B------:R-:W-:Y:S01]  /*20f0*/  FFMA.FTZ R24, R24, R7, R15 ;  /* 0x0000000718187223 */ /* 0x000fe2000001000f */
[----:B------:R-:W-:-:S07]  /*2100*/  FADD.FTZ R25, R25, R10 ;  /* 0x0000000a19197221 */ /* 0x000fce0000010000 */
.L_x_887:
[----:B-1234-:R-:W-:Y:S01]  /*2110*/  I2FP.F32.S32 R4, R13 ;  /* 0x0000000d00047245 */ /* 0x01efe20000201400 */
[----:B------:R-:W-:Y:S01]  /*2120*/  ULDC UR15, c[0x0][0x280] ;  /* 0x0000a000000f7ab9 */ /* 0x000fe20000000800 */
[----:B------:R-:W1:Y:S01]  /*2130*/  LDC.64 R18, c[0x0][0x240] ;  /* 0x00009000ff127b82 */ /* 0x000e620000000a00 */
[----:B------:R-:W-:Y:S03]  /*2140*/  BSSY B0, `(.L_x_891) ;  /* 0x0000017000007945 */ /* 0x000fe60003800000 */
[----:B------:R-:W2:Y:S02]  /*2150*/  MUFU.RCP R4, R4 ;  /* 0x0000000400047308 */ /* 0x000ea40000001000 */
[----:B--2---:R-:W-:Y:S01]  /*2160*/  FFMA.FTZ R7, R4, R25, UR15 ;  /* 0x0000000f04077e23 */ /* 0x004fe20008010019 */
[----:B------:R-:W-:-:S05]  /*2170*/  ULDC UR15, c[0x0][0x24c] ;  /* 0x00009300000f7ab9 */ /* 0x000fca0000000800 */
[----:B------:R-:W0:Y:S02]  /*2180*/  MUFU.SQRT R7, R7 ;  /* 0x0000000700077308 */ /* 0x000e240000002000 */
[----:B0-----:R-:W-:-:S06]  /*2190*/  FMUL.FTZ R16, R7, 1 ;  /* 0x3f80000007107820 */ /* 0x001fcc0000410000 */
[----:B------:R-:W0:Y:S08]  /*21a0*/  F2F.F64.F32 R16, R16 ;  /* 0x0000001000107310 */ /* 0x000e300000201800 */
[----:B0-----:R-:W0:Y:S01]  /*21b0*/  MUFU.RCP64H R11, R17 ;  /* 0x00000011000b7308 */ /* 0x001e220000001800 */
[----:B------:R-:W-:-:S04]  /*21c0*/  IADD3 R10, R17, 0x300402, RZ ;  /* 0x00300402110a7810 */ /* 0x000fc80007ffe0ff */
[----:B------:R-:W-:Y:S02]  /*21d0*/  FSETP.GEU.AND P0, PT, |R10|, 5.8789094863358348022e-39, PT ;  /* 0x004004020a00780b */ /* 0x000fe40003f0e200 */
[----:B0-----:R-:W-:-:S08]  /*21e0*/  DFMA R8, -R16, R10, 1 ;  /* 0x3ff000001008742b */ /* 0x001fd0000000010a */
[----:B------:R-:W-:Y:S01]  /*21f0*/  DFMA R14, R8, R8, R8 ;  /* 0x00000008080e722b */ /* 0x000fe20000000008 */
[----:B------:R-:W-:-:S04]  /*2200*/  IMAD R9, R2, UR15, RZ ;  /* 0x0000000f02097c24 */ /* 0x000fc8000f8e02ff */
[----:B-1----:R-:W-:-:S03]  /*2210*/  IMAD.WIDE R8, R9, 0x4, R18 ;  /* 0x0000000409087825 */ /* 0x002fc600078e0212 */
[----:B------:R-:W-:Y:S02]  /*2220*/  DFMA R14, R10, R14, R10 ;  /* 0x0000000e0a0e722b */ /* 0x000fe4000000000a */
[----:B------:R0:W-:Y:S06]  /*2230*/  STG.E desc[UR6][R8.64], R24 ;  /* 0x0000001808007986 */ /* 0x0001ec000c101906 */
[----:B------:R-:W-:-:S08]  /*2240*/  DFMA R18, -R16, R14, 1 ;  /* 0x3ff000001012742b */ /* 0x000fd0000000010e */
[----:B------:R-:W-:Y:S01]  /*2250*/  DFMA R18, R14, R18, R14 ;  /* 0x000000120e12722b */ /* 0x000fe2000000000e */
[----:B0-----:R-:W-:Y:S10]  /*2260*/  @P0 BRA `(.L_x_892) ;  /* 0x0000000000100947 */ /* 0x001ff40003800000 */
[----:B------:R-:W-:Y:S02]  /*2270*/  LOP3.LUT R20, R17, 0x7fffffff, RZ, 0xc0, !PT ;  /* 0x7fffffff11147812 */ /* 0x000fe400078ec0ff */
[----:B------:R-:W-:-:S03]  /*2280*/  MOV R4, 0x22b0 ;  /* 0x000022b000047802 */ /* 0x000fc60000000f00 */
[----:B------:R-:W-:-:S07]  /*2290*/  VIADD R20, R20, 0xfff00000 ;  /* 0xfff0000014147836 */ /* 0x000fce0000000000 */
[----:B------:R-:W-:Y:S05]  /*22a0*/  CALL.REL.NOINC `($__internal_5_$__cuda_sm20_dblrcp_rn_slowpath_v3) ;  /* 0x0000000000c07944 */ /* 0x000fea0003c00000 */
.L_x_892:
[----:B------:R-:W-:Y:S05]  /*22b0*/  BSYNC B0 ;  /* 0x0000000000007941 */ /* 0x000fea0003800000 */
.L_x_891:
[----:B------:R-:W-:Y:S01]  /*22c0*/  ULDC.64 UR16, c[0x0][0x260] ;  /* 0x0000980000107ab9 */ /* 0x000fe20000000a00 */
[----:B------:R-:W0:Y:S01]  /*22d0*/  LDC.64 R14, c[0x0][0x250] ;  /* 0x00009400ff0e7b82 */ /* 0x000e220000000a00 */
[----:B------:R-:W-:Y:S01]  /*22e0*/  ISETP.NE.U32.AND P0, PT, RZ, UR16, PT ;  /* 0x00000010ff007c0c */ /* 0x000fe2000bf05070 */
[----:B------:R-:W-:Y:S01]  /*22f0*/  UMOV UR16, 0xf0000000 ;  /* 0xf000000000107882 */ /* 0x000fe20000000000 */
[----:B------:R-:W1:Y:S01]  /*2300*/  F2F.F32.F64 R7, R18 ;  /* 0x0000001200077310 */ /* 0x000e620000301000 */
[----:B------:R-:W-:Y:S01]  /*2310*/  ULDC UR15, c[0x0][0x25c] ;  /* 0x00009700000f7ab9 */ /* 0x000fe20000000800 */
[----:B------:R-:W-:Y:S01]  /*2320*/  ISETP.NE.AND.EX P0, PT, RZ, UR17, PT, P0 ;  /* 0x00000011ff007c0c */ /* 0x000fe2000bf05300 */
[----:B------:R-:W-:Y:S01]  /*2330*/  UMOV UR17, 0x380fffff ;  /* 0x380fffff00117882 */ /* 0x000fe20000000000 */
[----:B------:R-:W-:Y:S01]  /*2340*/  IMAD R11, R2, UR15, RZ ;  /* 0x0000000f020b7c24 */ /* 0x000fe2000f8e02ff */
[----:B------:R-:W-:Y:S01]  /*2350*/  DSETP.GEU.AND P1, PT, |R18|, UR16, PT ;  /* 0x0000001012007e2a */ /* 0x000fe2000bf2e200 */
[----:B------:R-:W-:Y:S01]  /*2360*/  ULDC.64 UR16, c[0x0][0x270] ;  /* 0x00009c0000107ab9 */ /* 0x000fe20000000a00 */
[----:B------:R-:W-:Y:S01]  /*2370*/  IADD3 R13, R13, -0x1, RZ ;  /* 0xffffffff0d0d7810 */ /* 0x000fe20007ffe0ff */
[----:B------:R-:W-:-:S07]  /*2380*/  ULDC UR15, c[0x0][0x21c] ;  /* 0x00008700000f7ab9 */ /* 0x000fce0000000800 */
[----:B------:R-:W2:Y:S04]  /*2390*/  @P0 LDC R17, c[0x0][0x26c] ;  /* 0x00009b00ff110b82 */ /* 0x000ea80000000800 */
[----:B-1----:R-:W-:Y:S01]  /*23a0*/  @!P1 FMUL R7, R7, 1.175494350822287508e-38 ;  /* 0x0080000007079820 */ /* 0x002fe20000400000 */
[----:B0-----:R-:W-:-:S03]  /*23b0*/  IMAD.WIDE R14, R11, 0x4, R14 ;  /* 0x000000040b0e7825 */ /* 0x001fc600078e020e */
[----:B------:R-:W0:Y:S02]  /*23c0*/  @P0 LDC.64 R8, c[0x0][0x260] ;  /* 0x00009800ff080b82 */ /* 0x000e240000000a00 */
[----:B------:R1:W-:Y:S06]  /*23d0*/  STG.E desc[UR6][R14.64], R7 ;  /* 0x000000070e007986 */ /* 0x0003ec000c101906 */
[----:B------:R-:W3:Y:S01]  /*23e0*/  @P0 LDC R12, c[0x0][0x284] ;  /* 0x0000a100ff0c0b82 */ /* 0x000ee20000000800 */
[----:B--2---:R-:W-:-:S04]  /*23f0*/  @P0 IMAD R17, R2, R17, RZ ;  /* 0x0000001102110224 */ /* 0x004fc800078e02ff */
[----:B0-----:R-:W-:-:S05]  /*2400*/  @P0 IMAD.WIDE R8, R17, 0x2, R8 ;  /* 0x0000000211080825 */ /* 0x001fca00078e0208 */
[----:B------:R-:W2:Y:S01]  /*2410*/  @P0 LDG.E.U16 R4, desc[UR6][R8.64] ;  /* 0x0000000608040981 */ /* 0x000ea2000c1e1500 */
[----:B------:R-:W-:-:S04]  /*2420*/  ISETP.NE.U32.AND P1, PT, RZ, UR16, PT ;  /* 0x00000010ff007c0c */ /* 0x000fc8000bf25070 */
[----:B------:R-:W-:-:S13]  /*2430*/  ISETP.NE.AND.EX P1, PT, RZ, UR17, PT, P1 ;  /* 0x00000011ff007c0c */ /* 0x000fda000bf25310 */
[----:B------:R-:W0:Y:S08]  /*2440*/  @P1 LDC R19, c[0x0][0x27c] ;  /* 0x00009f00ff131b82 */ /* 0x000e300000000800 */
[----:B------:R-:W4:Y:S01]  /*2450*/  @P1 LDC.64 R10, c[0x0][0x270] ;  /* 0x00009c00ff0a1b82 */ /* 0x000f220000000a00 */
[----:B------:R-:W-:-:S07]  /*2460*/  I2FP.F32.S32 R13, R13 ;  /* 0x0000000d000d7245 */ /* 0x000fce0000201400 */
[----:B-1----:R-:W1:Y:S01]  /*2470*/  @P1 LDC R14, c[0x0][0x284] ;  /* 0x0000a100ff0e1b82 */ /* 0x002e620000000800 */
[----:B0-----:R-:W-:-:S04]  /*2480*/  @P1 IMAD R7, R2, R19, RZ ;  /* 0x0000001302071224 */ /* 0x001fc800078e02ff */
[----:B----4-:R-:W-:Y:S01]  /*2490*/  @P1 IMAD.WIDE R10, R7, 0x2, R10 ;  /* 0x00000002070a1825 */ /* 0x010fe200078e020a */
[----:B--2---:R-:W-:-:S05]  /*24a0*/  @P0 SHF.L.U32 R17, R4, 0x10, RZ ;  /* 0x0000001004110819 */ /* 0x004fca00000006ff */
[----:B------:R-:W-:-:S04]  /*24b0*/  @P0 FMUL.FTZ R17, R0, R17 ;  /* 0x0000001100110220 */ /* 0x000fc80000410000 */
[----:B---3--:R-:W-:-:S05]  /*24c0*/  @P0 FFMA.FTZ R17, R24, R12, R17 ;  /* 0x0000000c18110223 */ /* 0x008fca0000010011 */
[----:B------:R-:W-:-:S05]  /*24d0*/  @P0 F2FP.BF16.F32.PACK_AB R17, RZ, R17 ;  /* 0x00000011ff11023e */ /* 0x000fca00000010ff */
[----:B------:R0:W-:Y:S04]  /*24e0*/  @P0 STG.E.U16 desc[UR6][R8.64], R17 ;  /* 0x0000001108000986 */ /* 0x0001e8000c101506 */
[----:B------:R-:W2:Y:S01]  /*24f0*/  @P1 LDG.E.U16 R4, desc[UR6][R10.64] ;  /* 0x000000060a041981 */ /* 0x000ea2000c1e1500 */
[----:B------:R-:W3:Y:S01]  /*2500*/  MUFU.RCP R12, R13 ;  /* 0x0000000d000c7308 */ /* 0x000ee20000001000 */
[----:B------:R-:W-:-:S04]  /*2510*/  IADD3 R2, R2, UR4, RZ ;  /* 0x0000000402027c10 */ /* 0x000fc8000fffe0ff */
[----:B------:R-:W-:Y:S01]  /*2520*/  ISETP.GE.AND P0, PT, R2, UR15, PT ;  /* 0x0000000f02007c0c */ /* 0x000fe2000bf06270 */
[----:B---3--:R-:W-:Y:S01]  /*2530*/  FMUL.FTZ R12, R12, R25 ;  /* 0x000000190c0c7220 */ /* 0x008fe20000410000 */
[----:B--2---:R-:W-:-:S05]  /*2540*/  @P1 SHF.L.U32 R7, R4, 0x10, RZ ;  /* 0x0000001004071819 */ /* 0x004fca00000006ff */
[----:B------:R-:W-:-:S04]  /*2550*/  @P1 FMUL.FTZ R7, R0, R7 ;  /* 0x0000000700071220 */ /* 0x000fc80000410000 */
[----:B-1----:R-:W-:-:S05]  /*2560*/  @P1 FFMA.FTZ R7, R12, R14, R7 ;  /* 0x0000000e0c071223 */ /* 0x002fca0000010007 */
[----:B------:R-:W-:-:S05]  /*2570*/  @P1 F2FP.BF16.F32.PACK_AB R7, RZ, R7 ;  /* 0x00000007ff07123e */ /* 0x000fca00000010ff */
[----:B------:R0:W-:Y:S01]  /*2580*/  @P1 STG.E.U16 desc[UR6][R10.64], R7 ;  /* 0x000000070a001986 */ /* 0x0001e2000c101506 */
[----:B------:R-:W-:Y:S05]  /*2590*/  @!P0 BRA `(.L_x_893) ;  /* 0xffffffe0000c8947 */ /* 0x000fea000383ffff */
[----:B------:R-:W-:Y:S05]  /*25a0*/  EXIT ;  /* 0x000000000000794d */ /* 0x000fea0003800000 */
        .weak           $__internal_5_$__cuda_sm20_dblrcp_rn_slowpath_v3
        .type           $__internal_5_$__cuda_sm20_dblrcp_rn_slowpath_v3,@function
        .size           $__internal_5_$__cuda_sm20_dblrcp_rn_slowpath_v3,(.L_x_28216 - $__internal_5_$__cuda_sm20_dblrcp_rn_slowpath_v3)
$__internal_5_$__cuda_sm20_dblrcp_rn_slowpath_v3:
        /* <DEDUP_REMOVED lines=11> */
[----:B------:R-:W-:Y:S02]  /*2660*/  IADD3 R19, R17, -0x3fe00000, RZ ;  /* 0xc020000011137810 */ /* 0x000fe40007ffe0ff */
[----:B------:R-:W-:Y:S02]  /*2670*/  MOV R18, R16 ;  /* 0x0000001000127202 */ /* 0x000fe40000000f00 */
        /* <DEDUP_REMOVED lines=11> */
.L_x_897:
[----:B------:R-:W-:Y:S01]  /*2730*/  DMUL R16, R16, 8.11296384146066816958e+31 ;  /* 0x4690000010107828 */ /* 0x000fe20000000000 */
[----:B------:R-:W-:-:S05]  /*2740*/  MOV R18, R20 ;  /* 0x0000001400127202 */ /* 0x000fca0000000f00 */
        /* <DEDUP_REMOVED lines=8> */
.L_x_895:
[----:B------:R-:W-:Y:S02]  /*27d0*/  LOP3.LUT R19, R17, 0x80000, RZ, 0xfc, !PT ;  /* 0x0008000011137812 */ /* 0x000fe400078efcff */
[----:B------:R-:W-:-:S07]  /*27e0*/  MOV R18, R16 ;  /* 0x0000001000127202 */ /* 0x000fce0000000f00 */
.L_x_896:
[----:B------:R-:W-:Y:S05]  /*27f0*/  BSYNC B1 ;  /* 0x0000000000017941 */ /* 0x000fea0003800000 */
.L_x_894:
[----:B------:R-:W-:Y:S01]  /*2800*/  HFMA2.MMA R17, -RZ, RZ, 0, 0 ;  /* 0x00000000ff117435 */ /* 0x000fe200000001ff */
[----:B------:R-:W-:-:S05]  /*2810*/  MOV R16, R4 ;  /* 0x0000000400107202 */ /* 0x000fca0000000f00 */
[----:B------:R-:W-:Y:S05]  /*2820*/  RET.REL.NODEC R16 `(_ZN2at6native35batch_norm_reduce_statistics_kernelIN3c108BFloat16EfiEEvNS_27GenericPackedTensorAccessorIT0_Lm2ENS_17RestrictPtrTraitsET1_EES8_NS4_IS5_Lm1ES6_S7_EES9_NS4_IT_Lm1ES6_S7_EESB_S5_S5_SB_) ;  /* 0xffffffd410f47950 */ /* 0x000fea0003c3ffff */
.L_x_898:
        /* <DEDUP_REMOVED lines=13> */
.L_x_28216:


//--------------------- .text._ZN2at6native35batch_norm_reduce_statistics_kernelIN3c104HalfEflEEvNS_27GenericPackedTensorAccessorIT0_Lm2ENS_17RestrictPtrTraitsET1_EES8_NS4_IS5_Lm1ES6_S7_EES9_NS4_IT_Lm1ES6_S7_EESB_S5_S5_SB_ --------------------------
	.section	.text._ZN2at6native35batch_norm_reduce_statistics_kernelIN3c104HalfEflEEvNS_27GenericPackedTensorAccessorIT0_Lm2ENS_17RestrictPtrTraitsET1_EES8_NS4_IS5_Lm1ES6_S7_EES9_NS4_IT_Lm1ES6_S7_EESB_S5_S5_SB_,"ax",@progbits
	.align	128
        .global         _ZN2at6native35batch_norm_reduce_statistics_kernelIN3c104HalfEflEEvNS_27GenericPackedTensorAccessorIT0_Lm2ENS_17RestrictPtrTraitsET1_EES8_NS4_IS5_Lm1ES6_S7_EES9_NS4_IT_Lm1ES6_S7_EESB_S5_S5_SB_
        .type           _ZN2at6native35batch_norm_reduce_statistics_kernelIN3c104HalfEflEEvNS_27GenericPackedTensorAccessorIT0_Lm2ENS_17RestrictPtrTraitsET1_EES8_NS4_IS5_Lm1ES6_S7_EES9_NS4_IT_Lm1ES6_S7_EESB_S5_S5_SB_,@function
        .size           _ZN2at6native35batch_norm_reduce_statistics_kernelIN3c104HalfEflEEvNS_27GenericPackedTensorAccessorIT0_Lm2ENS_17RestrictPtrTraitsET1_EES8_NS4_IS5_Lm1ES6_S7_EES9_NS4_IT_Lm1ES6_S7_EESB_S5_S5_SB_,(.L_x_28217 - _ZN2at6native35batch_norm_reduce_statistics_kernelIN3c104HalfEflEEvNS_27GenericPackedTensorAccessorIT0_Lm2ENS_17RestrictPtrTraitsET1_EES8_NS4_IS5_Lm1ES6_S7_EES9_NS4_IT_Lm1ES6_S7_EESB_S5_S5_SB_)
        .other          _ZN2at6native35batch_norm_reduce_statistics_kernelIN3c104HalfEflEEvNS_27GenericPackedTensorAccessorIT0_Lm2ENS_17RestrictPtrTraitsET1_EES8_NS4_IS5_Lm1ES6_S7_EES9_NS4_IT_Lm1ES6_S7_EESB_S5_S5_SB_,@"STO_CUDA_ENTRY STV_DEFAULT"
_ZN2at6native35batch_norm_reduce_statistics_kernelIN3c104HalfEflEEvNS_27GenericPackedTensorAccessorIT0_Lm2ENS_17RestrictPtrTraitsET1_EES8_NS4_IS5_Lm1ES6_S7_EES9_NS4_IT_Lm1ES6_S7_EESB_S5_S5_SB_:
.text._ZN2at6native35batch_norm_reduce_statistics_kernelIN3c104HalfEflEEvNS_27GenericPackedTensorAccessorIT0_Lm2ENS_17RestrictPtrTraitsET1_EES8_NS4_IS5_Lm1ES6_S7_EES9_NS4_IT_Lm1ES6_S7_EESB_S5_S5_SB_:
        /* <DEDUP_REMOVED lines=34> */
[----:B------:R-:W-:Y:S05]  /*0220*/  CALL.REL.NOINC `($__internal_6_$__cuda_sm20_dblrcp_rn_slowpath_v3) ;  /* 0x0000002800687944 */ /* 0x000fea0003c00000 */
.L_x_900:
        /* <DEDUP_REMOVED lines=17> */
.L_x_902:
        /* <DEDUP_REMOVED lines=8> */
[----:B------:R-:W-:-:S04]  /*03c0*/  LEA R14, P2, R12, UR14, 0x2 ;  /* 0x0000000e0c0e7c11 */ /* 0x000fc8000f8410ff */
[----:B------:R-:W-:-:S04]  /*03d0*/  IADD3 R3, R13, R3, RZ ;  /* 0x000000030d037210 */ /* 0x000fc80007ffe0ff */
        /* <DEDUP_REMOVED lines=24> */
[----:B--2---:R-:W-:-:S05]  /*0560*/  @P0 HADD2.F32 R0, -RZ, R0.H0_H0 ;  /* 0x20000000ff000230 */ /* 0x004fca0000004100 */
[----:B------:R-:W-:-:S05]  /*0570*/  @P0 FFMA.FTZ R0, R17, R0, R6 ;  /* 0x0000000011000223 */ /* 0x000fca0000010006 */
[----:B------:R-:W-:-:S04]  /*0580*/  @P0 F2FP.F16.F32.PACK_AB R0, RZ, R0 ;  /* 0x00000000ff00023e */ /* 0x000fc800000000ff */
[----:B------:R-:W-:-:S05]  /*0590*/  PRMT R7, R0, 0x7610, R7 ;  /* 0x0000761000077816 */ /* 0x000fca0000000007 */
[----:B------:R0:W-:Y:S04]  /*05a0*/  @P0 STG.E.U16 desc[UR12][R2.64], R7 ;  /* 0x0000000702000986 */ /* 0x0001e8000c10150c */
[----:B------:R-:W2:Y:S01]  /*05b0*/  @P1 LDG.E.U16 R0, desc[UR12][R8.64] ;  /* 0x0000000c08001981 */ /* 0x000ea2000c1e1500 */
[----:B------:R-:W-:Y:S01]  /*05c0*/  IADD3 R31, R31, UR4, RZ ;  /* 0x000000041f1f7c10 */ /* 0x000fe2000fffe0ff */
[----:B--2---:R-:W-:-:S05]  /*05d0*/  @P1 HADD2.F32 R0, -RZ, R0.H0_H0 ;  /* 0x20000000ff001230 */ /* 0x004fca0000004100 */
[----:B------:R-:W-:-:S04]  /*05e0*/  @P1 FMUL.FTZ R0, R17, R0 ;  /* 0x0000000011001220 */ /* 0x000fc80000410000 */
[----:B-1----:R-:W-:-:S05]  /*05f0*/  @P1 FFMA.FTZ R0, -RZ, R5, R0 ;  /* 0x00000005ff001223 */ /* 0x002fca0000010100 */
[----:B------:R-:W-:-:S05]  /*0600*/  @P1 F2FP.F16.F32.PACK_AB R0, RZ, R0 ;  /* 0x00000000ff00123e */ /* 0x000fca00000000ff */
[----:B------:R0:W-:Y:S01]  /*0610*/  @P1 STG.E.U16 desc[UR12][R8.64], R0 ;  /* 0x0000000008001986 */ /* 0x0001e2000c10150c */
[----:B------:R-:W-:-:S13]  /*0620*/  ISETP.GE.AND P1, PT, R31, UR18, PT ;  /* 0x000000121f007c0c */ /* 0x000fda000bf26270 */
[----:B0-----:R-:W-:Y:S05]  /*0630*/  @!P1 BRA `(.L_x_902) ;  /* 0xfffffffc00409947 */ /* 0x001fea000383ffff */
[----:B------:R-:W-:Y:S05]  /*0640*/  BSYNC B0 ;  /* 0x0000000000007941 */ /* 0x000fea0003800000 */
.L_x_901:
[----:B------:R-:W-:Y:S05]  /*0650*/  EXIT ;  /* 0x000000000000794d */ /* 0x000fea0003800000 */
.L_x_899:
[C---:B------:R-:W-:Y:S01]  /*0660*/  LOP3.LUT R16, R3.reuse, 0x3, RZ, 0xc0, !PT ;  /* 0x0000000303107812 */ /* 0x040fe200078ec0ff */
[----:B------:R-:W-:Y:S01]  /*0670*/  ULDC.64 UR6, c[0x0][0x2d8] ;  /* 0x0000b60000067ab9 */ /* 0x000fe20000000a00 */
[----:B------:R-:W-:Y:S01]  /*0680*/  ULDC.64 UR8, c[0x0][0x228] ;  /* 0x00008a0000087ab9 */ /* 0x000fe20000000a00 */
[----:B------:R-:W-:Y:S01]  /*0690*/  USHF.L.U64.HI UR5, UR6, 0x1, UR7 ;  /* 0x0000000106057899 */ /* 0x000fe20008010207 */
[----:B------:R-:W-:Y:S01]  /*06a0*/  IADD3 R15, R3, -0x1, RZ ;  /* 0xffffffff030f7810 */ /* 0x000fe20007ffe0ff */
[----:B------:R-:W-:Y:S01]  /*06b0*/  ULDC.64 UR10, c[0x0][0x250] ;  /* 0x00009400000a7ab9 */ /* 0x000fe20000000a00 */
[----:B------:R-:W-:Y:S01]  /*06c0*/  MOV R14, RZ ;  /* 0x000000ff000e7202 */ /* 0x000fe20000000f00 */
[----:B------:R-:W-:Y:S01]  /*06d0*/  USHF.L.U64.HI UR7, UR8, 0x2, UR9 ;  /* 0x0000000208077899 */ /* 0x000fe20008010209 */
[----:B------:R-:W-:Y:S01]  /*06e0*/  MOV R12, R31 ;  /* 0x0000001f000c7202 */ /* 0x000fe20000000f00 */
[----:B------:R-:W-:Y:S01]  /*06f0*/  USHF.L.U64.HI UR9, UR10, 0x2, UR11 ;  /* 0x000000020a097899 */ /* 0x000fe2000801020b */
[----:B------:R-:W-:Y:S01]  /*0700*/  IADD3 R10, -R16, R3, RZ ;  /* 0x00000003100a7210 */ /* 0x000fe20007ffe1ff */
[----:B------:R-:W-:-:S02]  /*0710*/  USHF.L.U32 UR6, UR6, 0x1, URZ ;  /* 0x0000000106067899 */ /* 0x000fc4000800063f */
[----:B------:R-:W-:Y:S02]  /*0720*/  USHF.L.U32 UR8, UR8, 0x2, URZ ;  /* 0x0000000208087899 */ /* 0x000fe4000800063f */
[----:B------:R-:W-:Y:S01]  /*0730*/  USHF.L.U32 UR10, UR10, 0x2, URZ ;  /* 0x000000020a0a7899 */ /* 0x000fe2000800063f */
[----:B------:R-:W-:-:S11]  /*0740*/  ULDC UR11, c[0x0][0x2c0] ;  /* 0x0000b000000b7ab9 */ /* 0x000fd60000000800 */
.L_x_915:
[----:B------:R-:W-:Y:S01]  /*0750*/  ISETP.GE.U32.AND P0, PT, R15, 0x3, PT ;  /* 0x000000030f00780c */ /* 0x000fe20003f06070 */
[----:B------:R-:W-:Y:S01]  /*0760*/  ULDC.64 UR14, c[0x0][0x230] ;  /* 0x00008c00000e7ab9 */ /* 0x000fe20000000a00 */
[----:B------:R-:W-:Y:S01]  /*0770*/  SHF.R.S32.HI R13, RZ, 0x1f, R12 ;  /* 0x0000001fff0d7819 */ /* 0x000fe2000001140c */
[----:B------:R-:W-:Y:S01]  /*0780*/  ULDC.64 UR16, c[0x0][0x258] ;  /* 0x0000960000107ab9 */ /* 0x000fe20000000a00 */
[----:B------:R-:W-:Y:S01]  /*0790*/  IMAD.WIDE.U32 R18, R12, UR14, RZ ;  /* 0x0000000e0c127c25 */ /* 0x000fe2000f8e00ff */
[----:B------:R-:W-:Y:S01]  /*07a0*/  HFMA2.MMA R37, -RZ, RZ, 0, 0 ;  /* 0x00000000ff257435 */ /* 0x000fe200000001ff */
[----:B------:R-:W-:Y:S01]  /*07b0*/  MOV R8, RZ ;  /* 0x000000ff00087202 */ /* 0x000fe20000000f00 */
[----:B------:R-:W-:Y:S01]  /*07c0*/  HFMA2.MMA R32, -RZ, RZ, 0, 0 ;  /* 0x00000000ff207435 */ /* 0x000fe200000001ff */
[C---:B------:R-:W-:Y:S01]  /*07d0*/  IMAD R3, R13.reuse, UR14, RZ ;  /* 0x0000000e0d037c24 */ /* 0x040fe2000f8e02ff */
[----:B------:R-:W-:Y:S01]  /*07e0*/  CS2R R40, SRZ ;  /* 0x0000000000287805 */ /* 0x000fe2000001ff00 */
[----:B0-----:R-:W-:-:S02]  /*07f0*/  IMAD R5, R13, UR16, RZ ;  /* 0x000000100d057c24 */ /* 0x001fc4000f8e02ff */
[----:B------:R-:W-:-:S04]  /*0800*/  IMAD.WIDE.U32 R20, R12, UR16, RZ ;  /* 0x000000100c147c25 */ /* 0x000fc8000f8e00ff */
[C---:B------:R-:W-:Y:S02]  /*0810*/  IMAD R3, R12.reuse, UR15, R3 ;  /* 0x0000000f0c037c24 */ /* 0x040fe4000f8e0203 */
[----:B------:R-:W-:-:S03]  /*0820*/  IMAD R5, R12, UR17, R5 ;  /* 0x000000110c057c24 */ /* 0x000fc6000f8e0205 */
[----:B------:R-:W-:Y:S02]  /*0830*/  IADD3 R11, R19, R3, RZ ;  /* 0x00000003130b7210 */ /* 0x000fe40007ffe0ff */
[----:B------:R-:W-:Y:S01]  /*0840*/  IADD3 R9, R21, R5, RZ ;  /* 0x0000000515097210 */ /* 0x000fe20007ffe0ff */
[----:B------:R-:W-:Y:S06]  /*0850*/  @!P0 BRA `(.L_x_903) ;  /* 0x0000000c00bc8947 */ /* 0x000fec0003800000 */
[----:B------:R-:W-:Y:S01]  /*0860*/  IMAD R22, R14, UR4, R31 ;  /* 0x000000040e167c24 */ /* 0x000fe2000f8e021f */
[----:B------:R-:W-:Y:S01]  /*0870*/  ULDC.64 UR18, c[0x0][0x2c8] ;  /* 0x0000b20000127ab9 */ /* 0x000fe20000000a00 */
[----:B------:R-:W-:Y:S02]  /*0880*/  MOV R37, RZ ;  /* 0x000000ff00257202 */ /* 0x000fe40000000f00 */
[----:B------:R-:W-:Y:S01]  /*0890*/  CS2R R40, SRZ ;  /* 0x0000000000287805 */ /* 0x000fe2000001ff00 */
[----:B------:R-:W-:Y:S01]  /*08a0*/  IMAD.WIDE.U32 R2, R22, UR16, RZ ;  /* 0x0000001016027c25 */ /* 0x000fe2000f8e00ff */
[----:B------:R-:W-:Y:S02]  /*08b0*/  SHF.R.S32.HI R0, RZ, 0x1f, R22 ;  /* 0x0000001fff007819 */ /* 0x000fe40000011416 */
[----:B------:R-:W-:-:S03]  /*08c0*/  MOV R8, RZ ;  /* 0x000000ff00087202 */ /* 0x000fc60000000f00 */
        /* <DEDUP_REMOVED lines=9> */
[----:B------:R-:W-:Y:S02]  /*0960*/  LEA R6, P0, R2, UR14, 0x2 ;  /* 0x0000000e02067c11 */ /* 0x000fe4000f8010ff */
[----:B------:R-:W-:Y:S02]  /*0970*/  LEA R4, P1, R22, UR16, 0x2 ;  /* 0x0000001016047c11 */ /* 0x000fe4000f8210ff */
[----:B------:R-:W-:Y:S02]  /*0980*/  IADD3 R5, R23, R25, RZ ;  /* 0x0000001917057210 */ /* 0x000fe40007ffe0ff */
[----:B------:R-:W-:Y:S02]  /*0990*/  LEA.HI.X R7, R2, UR15, R7, 0x2, P0 ;  /* 0x0000000f02077c11 */ /* 0x000fe400080f1407 */
[----:B------:R-:W-:Y:S02]  /*09a0*/  MOV R2, UR18 ;  /* 0x0000001200027c02 */ /* 0x000fe40008000f00 */
[----:B------:R-:W-:-:S02]  /*09b0*/  LEA.HI.X R5, R22, UR17, R5, 0x2, P1 ;  /* 0x0000001116057c11 */ /* 0x000fc400088f1405 */
[----:B------:R-:W-:-:S07]  /*09c0*/  MOV R3, UR19 ;  /* 0x0000001300037c02 */ /* 0x000fce0008000f00 */
.L_x_908:
[----:B------:R-:W2:Y:S01]  /*09d0*/  LDG.E.U16 R38, desc[UR12][R2.64] ;  /* 0x0000000c02267981 */ /* 0x000ea2000c1e1500 */
[----:B0-----:R-:W0:Y:S03]  /*09e0*/  I2F.S64 R36, R40 ;  /* 0x0000002800247312 */ /* 0x001e260000301400 */
[----:B------:R1:W5:Y:S01]  /*09f0*/  LDG.E R35, desc[UR12][R4.64] ;  /* 0x0000000c04237981 */ /* 0x000362000c1e1900 */
[----:B0-----:R-:W-:-:S05]  /*0a00*/  F2FP.F16.F32.PACK_AB R22, RZ, R36 ;  /* 0x00000024ff16723e */ /* 0x001fca00000000ff */
[----:B------:R-:W-:Y:S02]  /*0a10*/  HADD2.F32 R23, -RZ, R22.H0_H0 ;  /* 0x20000016ff177230 */ /* 0x000fe40000004100 */
[----:B--2---:R-:W-:-:S05]  /*0a20*/  HADD2.F32 R34, -RZ, R38.H0_H0 ;  /* 0x20000026ff227230 */ /* 0x004fca0000004100 */
[----:B------:R-:W-:-:S05]  /*0a30*/  FADD.FTZ R23, R23, R34 ;  /* 0x0000002217177221 */ /* 0x000fca0000010000 */
[----:B------:R-:W-:-:S05]  /*0a40*/  F2FP.F16.F32.PACK_AB R23, RZ, R23 ;  /* 0x00000017ff17723e */ /* 0x000fca00000000ff */
[----:B------:R-:W-:-:S05]  /*0a50*/  HADD2.F32 R23, -RZ, R23.H0_H0 ;  /* 0x20000017ff177230 */ /* 0x000fca0000004100 */
        /* <DEDUP_REMOVED lines=17> */
[----:B-----5:R-:W-:Y:S05]  /*0b70*/  CALL.REL.NOINC `($__internal_6_$__cuda_sm20_dblrcp_rn_slowpath_v3) ;  /* 0x0000002000147944 */ /* 0x020fea0003c00000 */
.L_x_904:
[----:B------:R-:W-:-:S04]  /*0b80*/  IADD3 R40, P0, R2, UR6, RZ ;  /* 0x0000000602287c10 */ /* 0x000fc8000ff1e0ff */
[----:B------:R-:W-:-:S05]  /*0b90*/  IADD3.X R41, R3, UR5, RZ, P0, !PT ;  /* 0x0000000503297c10 */ /* 0x000fca00087fe4ff */
[----:B------:R-:W2:Y:S01]  /*0ba0*/  LDG.E.U16 R2, desc[UR12][R40.64] ;  /* 0x0000000c28027981 */ /* 0x000ea2000c1e1500 */
[----:B------:R-:W-:Y:S01]  /*0bb0*/  UMOV UR14, 0xf0000000 ;  /* 0xf0000000000e7882 */ /* 0x000fe20000000000 */
[----:B------:R-:W-:Y:S01]  /*0bc0*/  UMOV UR15, 0x380fffff ;  /* 0x380fffff000f7882 */ /* 0x000fe20000000000 */
[----:B------:R-:W0:Y:S01]  /*0bd0*/  F2F.F32.F64 R27, R24 ;  /* 0x00000018001b7310 */ /* 0x000e220000301000 */
[----:B------:R-:W-:Y:S01]  /*0be0*/  DSETP.GEU.AND P0, PT, |R24|, UR14, PT ;  /* 0x0000000e18007e2a */ /* 0x000fe2000bf0e200 */
[----:B-----5:R-:W-:Y:S01]  /*0bf0*/  FADD.FTZ R26, -R35, R32 ;  /* 0x00000020231a7221 */ /* 0x020fe20000010100 */
[----:B------:R-:W-:Y:S01]  /*0c00*/  HADD2.F32 R38, -RZ, R38.H0_H0 ;  /* 0x20000026ff267230 */ /* 0x000fe20000004100 */
[----:B------:R-:W-:Y:S02]  /*0c10*/  IADD3 R42, P1, R6, UR10, RZ ;  /* 0x0000000a062a7c10 */ /* 0x000fe4000ff3e0ff */
[----:B------:R-:W-:Y:S02]  /*0c20*/  FMUL.FTZ R29, R26, R26 ;  /* 0x0000001a1a1d7220 */ /* 0x000fe40000410000 */
[C---:B------:R-:W-:Y:S01]  /*0c30*/  FADD.FTZ R22, R36.reuse, R38 ;  /* 0x0000002624167221 */ /* 0x040fe20000010000 */
[----:B------:R-:W-:Y:S01]  /*0c40*/  IADD3.X R43, R7, UR9, RZ, P1, !PT ;  /* 0x00000009072b7c10 */ /* 0x000fe20008ffe4ff */
[----:B------:R-:W-:-:S04]  /*0c50*/  FMUL.FTZ R29, R36, R29 ;  /* 0x0000001d241d7220 */ /* 0x000fc80000410000 */
[-C--:B------:R-:W-:Y:S01]  /*0c60*/  FMUL.FTZ R26, R29, R38.reuse ;  /* 0x000000261d1a7220 */ /* 0x080fe20000410000 */
[----:B0-----:R-:W-:Y:S01]  /*0c70*/  @!P0 FMUL R27, R27, 1.175494350822287508e-38 ;  /* 0x008000001b1b8820 */ /* 0x001fe20000400000 */
[----:B------:R-:W0:Y:S03]  /*0c80*/  F2I.S64.TRUNC R22, R22 ;  /* 0x0000001600167311 */ /* 0x000e26000020d900 */
[C---:B------:R-:W-:Y:S01]  /*0c90*/  FMUL.FTZ R38, R27.reuse, R38 ;  /* 0x000000261b267220 */ /* 0x040fe20000410000 */
[----:B------:R-:W-:Y:S01]  /*0ca0*/  FMUL.FTZ R25, R36, R27 ;  /* 0x0000001b24197220 */ /* 0x000fe20000410000 */
[----:B------:R-:W-:Y:S02]  /*0cb0*/  FMUL.FTZ R26, R27, R26 ;  /* 0x0000001a1b1a7220 */ /* 0x000fe40000410000 */
[----:B------:R-:W-:Y:S02]  /*0cc0*/  FMUL.FTZ R38, R35, R38 ;  /* 0x0000002623267220 */ /* 0x000fe40000410000 */
[----:B------:R-:W-:-:S02]  /*0cd0*/  FFMA.FTZ R34, R33, R34, R26 ;  /* 0x0000002221227223 */ /* 0x000fc4000001001a */
[----:B------:R-:W-:Y:S01]  /*0ce0*/  FFMA.FTZ R32, R25, R32, R38 ;  /* 0x0000002019207223 */ /* 0x000fe20000010026 */
[----:B------:R-:W-:Y:S01]  /*0cf0*/  IADD3 R38, P0, R4, UR8, RZ ;  /* 0x0000000804267c10 */ /* 0x000fe2000ff1e0ff */
[----:B------:R-:W-:Y:S01]  /*0d00*/  FADD.FTZ R37, R34, R37 ;  /* 0x0000002522257221 */ /* 0x000fe20000010000 */
[----:B------:R-:W3:Y:S01]  /*0d10*/  LDG.E R4, desc[UR12][R42.64] ;  /* 0x0000000c2a047981 */ /* 0x000ee2000c1e1900 */
[----:B0-----:R-:W0:Y:S01]  /*0d20*/  I2F.S64 R3, R22 ;  /* 0x0000001600037312 */ /* 0x001e220000301400 */
[----:B------:R-:W-:-:S05]  /*0d30*/  IADD3.X R39, R5, UR7, RZ, P0, !PT ;  /* 0x0000000705277c10 */ /* 0x000fca00087fe4ff */
        /* <DEDUP_REMOVED lines=13> */
[----:B------:R-:W-:Y:S01]  /*0e10*/  DFMA R28, R28, R28, R28 ;  /* 0x0000001c1c1c722b */ /* 0x000fe2000000001c */
[----:B---3--:R-:W0:Y:S07]  /*0e20*/  MUFU.RCP R4, R4 ;  /* 0x0000000400047308 */ /* 0x008e2e0000001000 */
[----:B------:R-:W-:-:S08]  /*0e30*/  DFMA R28, R26, R28, R26 ;  /* 0x0000001c1a1c722b */ /* 0x000fd0000000001a */
[----:B------:R-:W-:Y:S01]  /*0e40*/  DFMA R24, -R22, R28, 1 ;  /* 0x3ff000001618742b */ /* 0x000fe2000000011c */
[----:B0-----:R-:W-:-:S07]  /*0e50*/  FFMA.FTZ R6, R4, R4, -UR11 ;  /* 0x8000000b04067e23 */ /* 0x001fce0008010004 */
[----:B------:R-:W-:Y:S01]  /*0e60*/  DFMA R24, R28, R24, R28 ;  /* 0x000000181c18722b */ /* 0x000fe2000000001c */
[----:B-1----:R-:W-:Y:S10]  /*0e70*/  @P0 BRA `(.L_x_905) ;  /* 0x0000000000100947 */ /* 0x002ff40003800000 */
[----:B------:R-:W-:Y:S02]  /*0e80*/  LOP3.LUT R26, R23, 0x7fffffff, RZ, 0xc0, !PT ;  /* 0x7fffffff171a7812 */ /* 0x000fe400078ec0ff */
[----:B------:R-:W-:Y:S02]  /*0e90*/  MOV R30, 0xec0 ;  /* 0x00000ec0001e7802 */ /* 0x000fe40000000f00 */
[----:B------:R-:W-:-:S07]  /*0ea0*/  IADD3 R26, R26, -0x100000, RZ ;  /* 0xfff000001a1a7810 */ /* 0x000fce0007ffe0ff */
[----:B-----5:R-:W-:Y:S05]  /*0eb0*/  CALL.REL.NOINC `($__internal_6_$__cuda_sm20_dblrcp_rn_slowpath_v3) ;  /* 0x0000001c00447944 */ /* 0x020fea0003c00000 */
.L_x_905:
[----:B------:R-:W-:-:S04]  /*0ec0*/  IADD3 R40, P0, R40, UR6, RZ ;  /* 0x0000000628287c10 */ /* 0x000fc8000ff1e0ff */
[----:B------:R-:W-:-:S05]  /*0ed0*/  IADD3.X R41, R41, UR5, RZ, P0, !PT ;  /* 0x0000000529297c10 */ /* 0x000fca00087fe4ff */
[----:B------:R-:W2:Y:S01]  /*0ee0*/  LDG.E.U16 R4, desc[UR12][R40.64] ;  /* 0x0000000c28047981 */ /* 0x000ea2000c1e1500 */
[----:B------:R-:W-:Y:S01]  /*0ef0*/  HADD2.F32 R27, -RZ, R2.H0_H0 ;  /* 0x20000002ff1b7230 */ /* 0x000fe20000004100 */
[----:B------:R-:W-:Y:S01]  /*0f00*/  UMOV UR14, 0xf0000000 ;  /* 0xf0000000000e7882 */ /* 0x000fe20000000000 */
[----:B------:R-:W-:Y:S01]  /*0f10*/  UMOV UR15, 0x380fffff ;  /* 0x380fffff000f7882 */ /* 0x000fe20000000000 */
[----:B------:R-:W0:Y:S01]  /*0f20*/  F2F.F32.F64 R26, R24 ;  /* 0x00000018001a7310 */ /* 0x000e220000301000 */
[----:B------:R-:W-:Y:S01]  /*0f30*/  DSETP.GEU.AND P0, PT, |R24|, UR14, PT ;  /* 0x0000000e18007e2a */ /* 0x000fe2000bf0e200 */
[----:B------:R-:W-:Y:S01]  /*0f40*/  FADD.FTZ R22, R3, R27 ;  /* 0x0000001b03167221 */ /* 0x000fe20000010000 */
[----:B-----5:R-:W-:Y:S01]  /*0f50*/  FADD.FTZ R5, R32, -R7 ;  /* 0x8000000720057221 */ /* 0x020fe20000010000 */
[----:B------:R-:W-:-:S03]  /*0f60*/  IADD3 R42, P1, R42, UR10, RZ ;  /* 0x0000000a2a2a7c10 */ /* 0x000fc6000ff3e0ff */
[----:B------:R-:W-:Y:S01]  /*0f70*/  FMUL.FTZ R28, R5, R5 ;  /* 0x00000005051c7220 */ /* 0x000fe20000410000 */
[----:B------:R-:W1:Y:S01]  /*0f80*/  F2I.S64.TRUNC R22, R22 ;  /* 0x0000001600167311 */ /* 0x000e62000020d900 */
[----:B------:R-:W-:Y:S02]  /*0f90*/  IADD3.X R43, R43, UR9, RZ, P1, !PT ;  /* 0x000000092b2b7c10 */ /* 0x000fe40008ffe4ff */
[----:B------:R-:W-:-:S04]  /*0fa0*/  FMUL.FTZ R28, R3, R28 ;  /* 0x0000001c031c7220 */ /* 0x000fc80000410000 */
[----:B0-----:R-:W-:Y:S01]  /*0fb0*/  @!P0 FMUL R26, R26, 1.175494350822287508e-38 ;  /* 0x008000001a1a8820 */ /* 0x001fe20000400000 */
[----:B------:R-:W-:Y:S01]  /*0fc0*/  FMUL.FTZ R5, R28, R27 ;  /* 0x0000001b1c057220 */ /* 0x000fe20000410000 */
[----:B------:R-:W-:Y:S02]  /*0fd0*/  IADD3 R38, P0, R38, UR8, RZ ;  /* 0x0000000826267c10 */ /* 0x000fe4000ff1e0ff */
[----:B------:R-:W-:Y:S01]  /*0fe0*/  FMUL.FTZ R35, R3, R26 ;  /* 0x0000001a03237220 */ /* 0x000fe20000410000 */
[C---:B------:R-:W-:Y:S01]  /*0ff0*/  FMUL.FTZ R5, R26.reuse, R5 ;  /* 0x000000051a057220 */ /* 0x040fe20000410000 */
[----:B------:R-:W-:Y:S01]  /*1000*/  FMUL.FTZ R26, R26, R27 ;  /* 0x0000001b1a1a7220 */ /* 0x000fe20000410000 */
[----:B------:R-:W3:Y:S01]  /*1010*/  LDG.E R3, desc[UR12][R42.64] ;  /* 0x0000000c2a037981 */ /* 0x000ee2000c1e1900 */
[----:B-1----:R-:W0:Y:S01]  /*1020*/  I2F.S64 R2, R22 ;  /* 0x0000001600027312 */ /* 0x002e220000301400 */
[----:B------:R-:W-:Y:S01]  /*1030*/  FFMA.FTZ R6, R6, R33, R5 ;  /* 0x0000002106067223 */ /* 0x000fe20000010005 */
[----:B------:R-:W-:Y:S01]  /*1040*/  FMUL.FTZ R7, R7, R26 ;  /* 0x0000001a07077220 */ /* 0x000fe20000410000 */
[----:B------:R-:W-:-:S02]  /*1050*/  IADD3.X R39, R39, UR7, RZ, P0, !PT ;  /* 0x0000000727277c10 */ /* 0x000fc400087fe4ff */
[----:B------:R-:W-:Y:S01]  /*1060*/  FADD.FTZ R37, R37, R6 ;  /* 0x0000000625257221 */ /* 0x000fe20000010000 */
[----:B------:R-:W-:Y:S01]  /*1070*/  FFMA.FTZ R35, R32, R35, R7 ;  /* 0x0000002320237223 */ /* 0x000fe20000010007 */
        /* <DEDUP_REMOVED lines=16> */
[----:B------:R0:W5:Y:S01]  /*1180*/  LDG.E R6, desc[UR12][R38.64] ;  /* 0x0000000c26067981 */ /* 0x000162000c1e1900 */
[----:B---3--:R-:W1:Y:S02]  /*1190*/  MUFU.RCP R3, R3 ;  /* 0x0000000300037308 */ /* 0x008e640000001000 */
[----:B-1----:R-:W-:Y:S01]  /*11a0*/  FFMA.FTZ R34, R3, R3, -UR11 ;  /* 0x8000000b03227e23 */ /* 0x002fe20008010003 */
[----:B0-----:R-:W-:Y:S06]  /*11b0*/  @P0 BRA `(.L_x_906) ;  /* 0x0000000000180947 */ /* 0x001fec0003800000 */
[----:B------:R-:W-:Y:S02]  /*11c0*/  LOP3.LUT R26, R23, 0x7fffffff, RZ, 0xc0, !PT ;  /* 0x7fffffff171a7812 */ /* 0x000fe400078ec0ff */
[----:B------:R-:W-:Y:S02]  /*11d0*/  MOV R30, 0x1200 ;  /* 0x00001200001e7802 */ /* 0x000fe40000000f00 */
[----:B------:R-:W-:-:S07]  /*11e0*/  IADD3 R26, R26, -0x100000, RZ ;  /* 0xfff000001a1a7810 */ /* 0x000fce0007ffe0ff */
[----:B-----5:R-:W-:Y:S05]  /*11f0*/  CALL.REL.NOINC `($__internal_6_$__cuda_sm20_dblrcp_rn_slowpath_v3) ;  /* 0x0000001800747944 */ /* 0x020fea0003c00000 */
[----:B------:R-:W-:Y:S02]  /*1200*/  MOV R26, R24 ;  /* 0x00000018001a7202 */ /* 0x000fe40000000f00 */
[----:B------:R-:W-:-:S07]  /*1210*/  MOV R27, R25 ;  /* 0x00000019001b7202 */ /* 0x000fce0000000f00 */
.L_x_906:
[----:B------:R-:W-:-:S04]  /*1220*/  IADD3 R24, P0, R40, UR6, RZ ;  /* 0x0000000628187c10 */ /* 0x000fc8000ff1e0ff */
[----:B------:R-:W-:-:S05]  /*1230*/  IADD3.X R25, R41, UR5, RZ, P0, !PT ;  /* 0x0000000529197c10 */ /* 0x000fca00087fe4ff */
[----:B------:R-:W2:Y:S01]  /*1240*/  LDG.E.U16 R32, desc[UR12][R24.64] ;  /* 0x0000000c18207981 */ /* 0x000ea2000c1e1500 */
[----:B------:R-:W-:Y:S01]  /*1250*/  UMOV UR14, 0xf0000000 ;  /* 0xf0000000000e7882 */ /* 0x000fe20000000000 */
[----:B------:R-:W-:Y:S01]  /*1260*/  UMOV UR15, 0x380fffff ;  /* 0x380fffff000f7882 */ /* 0x000fe20000000000 */
[----:B------:R-:W0:Y:S01]  /*1270*/  F2F.F32.F64 R3, R26 ;  /* 0x0000001a00037310 */ /* 0x000e220000301000 */
[----:B------:R-:W-:Y:S01]  /*1280*/  DSETP.GEU.AND P0, PT, |R26|, UR14, PT ;  /* 0x0000000e1a007e2a */ /* 0x000fe2000bf0e200 */
[----:B-----5:R-:W-:Y:S01]  /*1290*/  FADD.FTZ R7, R35, -R6 ;  /* 0x8000000623077221 */ /* 0x020fe20000010000 */
[----:B------:R-:W-:-:S03]  /*12a0*/  HADD2.F32 R4, -RZ, R4.H0_H0 ;  /* 0x20000004ff047230 */ /* 0x000fc60000004100 */
[----:B------:R-:W-:Y:S02]  /*12b0*/  FMUL.FTZ R7, R7, R7 ;  /* 0x0000000707077220 */ /* 0x000fe40000410000 */
[C---:B------:R-:W-:Y:S02]  /*12c0*/  FADD.FTZ R22, R2.reuse, R4 ;  /* 0x0000000402167221 */ /* 0x040fe40000010000 */
[----:B------:R-:W-:-:S04]  /*12d0*/  FMUL.FTZ R7, R2, R7 ;  /* 0x0000000702077220 */ /* 0x000fc80000410000 */
[----:B------:R-:W-:Y:S01]  /*12e0*/  FMUL.FTZ R28, R7, R4 ;  /* 0x00000004071c7220 */ /* 0x000fe20000410000 */
[----:B0-----:R-:W-:Y:S01]  /*12f0*/  @!P0 FMUL R3, R3, 1.175494350822287508e-38 ;  /* 0x0080000003038820 */ /* 0x001fe20000400000 */
[----:B------:R-:W-:Y:S01]  /*1300*/  IADD3 R40, P0, R38, UR8, RZ ;  /* 0x0000000826287c10 */ /* 0x000fe2000ff1e0ff */
[----:B------:R-:W0:Y:S02]  /*1310*/  F2I.S64.TRUNC R22, R22 ;  /* 0x0000001600167311 */ /* 0x000e24000020d900 */
[----:B------:R-:W-:Y:S01]  /*1320*/  FMUL.FTZ R7, R3, R28 ;  /* 0x0000001c03077220 */ /* 0x000fe20000410000 */
[----:B------:R-:W-:Y:S01]  /*1330*/  IADD3 R28, P1, R42, UR10, RZ ;  /* 0x0000000a2a1c7c10 */ /* 0x000fe2000ff3e0ff */
[----:B------:R-:W-:Y:S01]  /*1340*/  FMUL.FTZ R2, R2, R3 ;  /* 0x0000000302027220 */ /* 0x000fe20000410000 */
[----:B------:R-:W-:Y:S01]  /*1350*/  IADD3.X R41, R39, UR7, RZ, P0, !PT ;  /* 0x0000000727297c10 */ /* 0x000fe200087fe4ff */
[----:B------:R-:W-:Y:S01]  /*1360*/  FFMA.FTZ R26, R34, R5, R7 ;  /* 0x00000005221a7223 */ /* 0x000fe20000010007 */
[----:B------:R-:W-:-:S03]  /*1370*/  IADD3.X R29, R43, UR9, RZ, P1, !PT ;  /* 0x000000092b1d7c10 */ /* 0x000fc60008ffe4ff */
[----:B------:R1:W5:Y:S01]  /*1380*/  LDG.E R36, desc[UR12][R40.64] ;  /* 0x0000000c28247981 */ /* 0x000362000c1e1900 */
[----:B------:R-:W-:-:S03]  /*1390*/  FADD.FTZ R37, R37, R26 ;  /* 0x0000001a25257221 */ /* 0x000fc60000010000 */
[----:B------:R-:W3:Y:S01]  /*13a0*/  LDG.E R30, desc[UR12][R28.64] ;  /* 0x0000000c1c1e7981 */ /* 0x000ee2000c1e1900 */
[----:B0-----:R-:W0:Y:S02]  /*13b0*/  I2F.S64 R33, R22 ;  /* 0x0000001600217312 */ /* 0x001e240000301400 */
[----:B0-----:R-:W-:-:S05]  /*13c0*/  F2FP.F16.F32.PACK_AB R5, RZ, R33 ;  /* 0x00000021ff05723e */ /* 0x001fca00000000ff */
[----:B------:R-:W-:Y:S02]  /*13d0*/  HADD2.F32 R5, -RZ, R5.H0_H0 ;  /* 0x20000005ff057230 */ /* 0x000fe40000004100 */
[----:B--2---:R-:W-:-:S05]  /*13e0*/  HADD2.F32 R34, -RZ, R32.H0_H0 ;  /* 0x20000020ff227230 */ /* 0x004fca0000004100 */
[----:B------:R-:W-:-:S05]  /*13f0*/  FADD.FTZ R5, R5, R34 ;  /* 0x0000002205057221 */ /* 0x000fca0000010000 */
[----:B------:R-:W-:-:S05]  /*1400*/  F2FP.F16.F32.PACK_AB R5, RZ, R5 ;  /* 0x00000005ff05723e */ /* 0x000fca00000000ff */
[----:B------:R-:W-:-:S05]  /*1410*/  HADD2.F32 R5, -RZ, R5.H0_H0 ;  /* 0x20000005ff057230 */ /* 0x000fca0000004100 */
[----:B------:R-:W-:Y:S01]  /*1420*/  FMUL.FTZ R22, R5, 1 ;  /* 0x3f80000005167820 */ /* 0x000fe20000410000 */
[----:B------:R-:W-:-:S04]  /*1430*/  FMUL.FTZ R5, R3, R4 ;  /* 0x0000000403057220 */ /* 0x000fc80000410000 */
[----:B------:R-:W-:Y:S01]  /*1440*/  FMUL.FTZ R6, R6, R5 ;  /* 0x0000000506067220 */ /* 0x000fe20000410000 */
[----:B------:R-:W0:Y:S03]  /*1450*/  F2F.F64.F32 R22, R22 ;  /* 0x0000001600167310 */ /* 0x000e260000201800 */
[----:B------:R-:W-:-:S05]  /*1460*/  FFMA.FTZ R35, R35, R2, R6 ;  /* 0x0000000223237223 */ /* 0x000fca0000010006 */
        /* <DEDUP_REMOVED lines=8> */
[----:B------:R-:W-:Y:S02]  /*14f0*/  IADD3 R2, P1, R24, UR6, RZ ;  /* 0x0000000618027c10 */ /* 0x000fe4000ff3e0ff */
[----:B------:R-:W-:-:S05]  /*1500*/  IADD3 R6, P3, R28, UR10, RZ ;  /* 0x0000000a1c067c10 */ /* 0x000fca000ff7e0ff */
[----:B------:R-:W-:Y:S01]  /*1510*/  DFMA R26, R4, R26, R4 ;  /* 0x0000001a041a722b */ /* 0x000fe20000000004 */
[----:B------:R-:W-:Y:S01]  /*1520*/  IADD3 R4, P2, R40, UR8, RZ ;  /* 0x0000000828047c10 */ /* 0x000fe2000ff5e0ff */
[----:B0-----:R-:W-:Y:S01]  /*1530*/  FFMA.FTZ R39, R30, R30, -UR11 ;  /* 0x8000000b1e277e23 */ /* 0x001fe2000801001e */
[----:B------:R-:W-:Y:S02]  /*1540*/  IADD3.X R3, R25, UR5, RZ, P1, !PT ;  /* 0x0000000519037c10 */ /* 0x000fe40008ffe4ff */
[----:B------:R-:W-:Y:S02]  /*1550*/  IADD3.X R5, R41, UR7, RZ, P2, !PT ;  /* 0x0000000729057c10 */ /* 0x000fe400097fe4ff */
[----:B------:R-:W-:Y:S01]  /*1560*/  IADD3.X R7, R29, UR9, RZ, P3, !PT ;  /* 0x000000091d077c10 */ /* 0x000fe20009ffe4ff */
[----:B-1----:R-:W-:Y:S06]  /*1570*/  @P0 BRA `(.L_x_907) ;  /* 0x0000000000180947 */ /* 0x002fec0003800000 */
[----:B------:R-:W-:Y:S02]  /*1580*/  LOP3.LUT R26, R23, 0x7fffffff, RZ, 0xc0, !PT ;  /* 0x7fffffff171a7812 */ /* 0x000fe400078ec0ff */
[----:B------:R-:W-:Y:S02]  /*1590*/  MOV R30, 0x15c0 ;  /* 0x000015c0001e7802 */ /* 0x000fe40000000f00 */
[----:B------:R-:W-:-:S07]  /*15a0*/  IADD3 R26, R26, -0x100000, RZ ;  /* 0xfff000001a1a7810 */ /* 0x000fce0007ffe0ff */
[----:B-----5:R-:W-:Y:S05]  /*15b0*/  CALL.REL.NOINC `($__internal_6_$__cuda_sm20_dblrcp_rn_slowpath_v3) ;  /* 0x0000001400847944 */ /* 0x020fea0003c00000 */
[----:B------:R-:W-:Y:S02]  /*15c0*/  MOV R26, R24 ;  /* 0x00000018001a7202 */ /* 0x000fe40000000f00 */
[----:B------:R-:W-:-:S07]  /*15d0*/  MOV R27, R25 ;  /* 0x00000019001b7202 */ /* 0x000fce0000000f00 */
.L_x_907:
[----:B------:R-:W-:Y:S01]  /*15e0*/  UMOV UR14, 0xf0000000 ;  /* 0xf0000000000e7882 */ /* 0x000fe20000000000 */
[----:B------:R-:W-:Y:S01]  /*15f0*/  UMOV UR15, 0x380fffff ;  /* 0x380fffff000f7882 */ /* 0x000fe20000000000 */
[----:B------:R-:W0:Y:S01]  /*1600*/  F2F.F32.F64 R22, R26 ;  /* 0x0000001a00167310 */ /* 0x000e220000301000 */
[----:B------:R-:W-:Y:S01]  /*1610*/  DSETP.GEU.AND P0, PT, |R26|, UR14, PT ;  /* 0x0000000e1a007e2a */ /* 0x000fe2000bf0e200 */
[----:B-----5:R-:W-:Y:S01]  /*1620*/  FADD.FTZ R23, R35, -R36 ;  /* 0x8000002423177221 */ /* 0x020fe20000010000 */
[----:B------:R-:W-:Y:S01]  /*1630*/  HADD2.F32 R25, -RZ, R32.H0_H0 ;  /* 0x20000020ff197230 */ /* 0x000fe20000004100 */
[----:B------:R-:W-:Y:S02]  /*1640*/  IADD3 R0, R0, -0x4, RZ ;  /* 0xfffffffc00007810 */ /* 0x000fe40007ffe0ff */
[----:B------:R-:W-:Y:S01]  /*1650*/  FMUL.FTZ R24, R23, R23 ;  /* 0x0000001717187220 */ /* 0x000fe20000410000 */
[----:B------:R-:W-:Y:S01]  /*1660*/  IADD3 R8, R8, 0x4, RZ ;  /* 0x0000000408087810 */ /* 0x000fe20007ffe0ff */
        /* <DEDUP_REMOVED lines=9> */
[----:B------:R-:W-:Y:S02]  /*1700*/  FMUL.FTZ R36, R36, R25 ;  /* 0x0000001924247220 */ /* 0x000fe40000410000 */
[----:B------:R-:W-:-:S02]  /*1710*/  FFMA.FTZ R22, R39, R34, R22 ;  /* 0x0000002227167223 */ /* 0x000fc40000010016 */
[----:B------:R-:W-:Y:S02]  /*1720*/  FFMA.FTZ R32, R35, R32, R36 ;  /* 0x0000002023207223 */ /* 0x000fe40000010024 */
[----:B------:R-:W-:Y:S01]  /*1730*/  FADD.FTZ R37, R37, R22 ;  /* 0x0000001625257221 */ /* 0x000fe20000010000 */
[----:B------:R-:W-:Y:S06]  /*1740*/  @P0 BRA `(.L_x_908) ;  /* 0xfffffff000a00947 */ /* 0x000fec000383ffff */
.L_x_903:
        /* <DEDUP_REMOVED lines=27> */
[----:B------:R-:W-:Y:S01]  /*1900*/  MOV R3, R11 ;  /* 0x0000000b00037202 */ /* 0x000fe20000000f00 */
[C---:B------:R-:W-:Y:S02]  /*1910*/  IMAD R5, R8.reuse, UR15, R5 ;  /* 0x0000000f08057c24 */ /* 0x040fe4000f8e0205 */
[----:B------:R-:W-:Y:S01]  /*1920*/  IMAD.WIDE.U32 R2, R8, UR14, R2 ;  /* 0x0000000e08027c25 */ /* 0x000fe2000f8e0002 */
[----:B------:R-:W-:Y:S02]  /*1930*/  ULDC.64 UR14, c[0x0][0x210] ;  /* 0x00008400000e7ab9 */ /* 0x000fe40000000a00 */
[----:B------:R-:W-:Y:S01]  /*1940*/  LEA R6, P0, R2, UR14, 0x2 ;  /* 0x0000000e02067c11 */ /* 0x000fe2000f8010ff */
[----:B------:R-:W-:Y:S01]  /*1950*/  ULDC UR14, c[0x0][0x2c0] ;  /* 0x0000b000000e7ab9 */ /* 0x000fe20000000800 */
[----:B------:R-:W-:-:S04]  /*1960*/  IADD3 R3, R3, R5, RZ ;  /* 0x0000000503037210 */ /* 0x000fc80007ffe0ff */
[----:B------:R-:W-:Y:S02]  /*1970*/  LEA.HI.X R7, R2, UR15, R3, 0x2, P0 ;  /* 0x0000000f02077c11 */ /* 0x000fe400080f1403 */
[----:B0-----:R-:W-:-:S03]  /*1980*/  F2FP.F16.F32.PACK_AB R2, RZ, R0 ;  /* 0x00000000ff02723e */ /* 0x001fc600000000ff */
[----:B------:R0:W5:Y:S02]  /*1990*/  LDG.E R5, desc[UR12][R6.64] ;  /* 0x0000000c06057981 */ /* 0x000164000c1e1900 */
[----:B------:R-:W-:Y:S02]  /*19a0*/  HADD2.F32 R3, -RZ, R2.H0_H0 ;  /* 0x20000002ff037230 */ /* 0x000fe40000004100 */
[----:B--2---:R-:W-:-:S05]  /*19b0*/  HADD2.F32 R2, -RZ, R4.H0_H0 ;  /* 0x20000004ff027230 */ /* 0x004fca0000004100 */
[----:B------:R-:W-:-:S05]  /*19c0*/  FADD.FTZ R3, R3, R2 ;  /* 0x0000000203037221 */ /* 0x000fca0000010000 */
[----:B------:R-:W-:-:S05]  /*19d0*/  F2FP.F16.F32.PACK_AB R3, RZ, R3 ;  /* 0x00000003ff03723e */ /* 0x000fca00000000ff */
[----:B------:R-:W-:-:S05]  /*19e0*/  HADD2.F32 R3, -RZ, R3.H0_H0 ;  /* 0x20000003ff037230 */ /* 0x000fca0000004100 */
[----:B------:R-:W-:-:S04]  /*19f0*/  FMUL.FTZ R3, R3, 1 ;  /* 0x3f80000003037820 */ /* 0x000fc80000410000 */
[----:B------:R-:W1:Y:S08]  /*1a00*/  F2F.F64.F32 R22, R3 ;  /* 0x0000000300167310 */ /* 0x000e700000201800 */
[----:B---3--:R-:W2:Y:S01]  /*1a10*/  MUFU.RCP R28, R28 ;  /* 0x0000001c001c7308 */ /* 0x008ea20000001000 */
[----:B-1----:R-:W-:-:S07]  /*1a20*/  IADD3 R26, R23, 0x300402, RZ ;  /* 0x00300402171a7810 */ /* 0x002fce0007ffe0ff */
[----:B------:R-:W0:Y:S01]  /*1a30*/  MUFU.RCP64H R27, R23 ;  /* 0x00000017001b7308 */ /* 0x000e220000001800 */
[----:B------:R-:W-:Y:S01]  /*1a40*/  FSETP.GEU.AND P0, PT, |R26|, 5.8789094863358348022e-39, PT ;  /* 0x004004021a00780b */ /* 0x000fe20003f0e200 */
[----:B--2---:R-:W-:Y:S01]  /*1a50*/  FFMA.FTZ R3, R28, R28, -UR14 ;  /* 0x8000000e1c037e23 */ /* 0x004fe2000801001c */
        /* <DEDUP_REMOVED lines=9> */
[----:B-----5:R-:W-:Y:S05]  /*1af0*/  CALL.REL.NOINC `($__internal_6_$__cuda_sm20_dblrcp_rn_slowpath_v3) ;  /* 0x0000001000347944 */ /* 0x020fea0003c00000 */
.L_x_910:
[----:B------:R-:W-:Y:S01]  /*1b00*/  UMOV UR14, 0xf0000000 ;  /* 0xf0000000000e7882 */ /* 0x000fe20000000000 */
[----:B------:R-:W-:Y:S01]  /*1b10*/  UMOV UR15, 0x380fffff ;  /* 0x380fffff000f7882 */ /* 0x000fe20000000000 */
[----:B------:R-:W0:Y:S01]  /*1b20*/  F2F.F32.F64 R7, R24 ;  /* 0x0000001800077310 */ /* 0x000e220000301000 */
[----:B------:R-:W-:Y:S01]  /*1b30*/  DSETP.GEU.AND P0, PT, |R24|, UR14, PT ;  /* 0x0000000e18007e2a */ /* 0x000fe2000bf0e200 */
[----:B-----5:R-:W-:-:S04]  /*1b40*/  FADD.FTZ R6, R32, -R5 ;  /* 0x8000000520067221 */ /* 0x020fc80000010000 */
[----:B------:R-:W-:Y:S01]  /*1b50*/  FMUL.FTZ R23, R6, R6 ;  /* 0x0000000606177220 */ /* 0x000fe20000410000 */
[----:B------:R-:W-:-:S03]  /*1b60*/  HADD2.F32 R6, -RZ, R4.H0_H0 ;  /* 0x20000004ff067230 */ /* 0x000fc60000004100 */
        /* <DEDUP_REMOVED lines=38> */
[----:B------:R-:W-:Y:S01]  /*1dd0*/  IMAD R5, R22, UR14, RZ ;  /* 0x0000000e16057c24 */ /* 0x000fe2000f8e02ff */
[----:B------:R-:W-:-:S03]  /*1de0*/  MOV R3, R11 ;  /* 0x0000000b00037202 */ /* 0x000fc60000000f00 */
        /* <DEDUP_REMOVED lines=9> */
[----:B0-----:R-:W-:-:S05]  /*1e80*/  F2FP.F16.F32.PACK_AB R2, RZ, R0 ;  /* 0x00000000ff02723e */ /* 0x001fca00000000ff */
[----:B------:R-:W-:Y:S02]  /*1e90*/  HADD2.F32 R3, -RZ, R2.H0_H0 ;  /* 0x20000002ff037230 */ /* 0x000fe40000004100 */
[----:B--2---:R-:W-:-:S05]  /*1ea0*/  HADD2.F32 R2, -RZ, R4.H0_H0 ;  /* 0x20000004ff027230 */ /* 0x004fca0000004100 */
[----:B------:R-:W-:-:S05]  /*1eb0*/  FADD.FTZ R3, R3, R2 ;  /* 0x0000000203037221 */ /* 0x000fca0000010000 */
[----:B------:R-:W-:-:S05]  /*1ec0*/  F2FP.F16.F32.PACK_AB R3, RZ, R3 ;  /* 0x00000003ff03723e */ /* 0x000fca00000000ff */
[----:B------:R-:W-:-:S05]  /*1ed0*/  HADD2.F32 R3, -RZ, R3.H0_H0 ;  /* 0x20000003ff037230 */ /* 0x000fca0000004100 */
[----:B------:R-:W-:-:S04]  /*1ee0*/  FMUL.FTZ R3, R3, 1 ;  /* 0x3f80000003037820 */ /* 0x000fc80000410000 */
[----:B------:R-:W0:Y:S08]  /*1ef0*/  F2F.F64.F32 R22, R3 ;  /* 0x0000000300167310 */ /* 0x000e300000201800 */
[----:B---3--:R-:W2:Y:S01]  /*1f00*/  MUFU.RCP R28, R28 ;  /* 0x0000001c001c7308 */ /* 0x008ea20000001000 */
[----:B0-----:R-:W-:-:S07]  /*1f10*/  IADD3 R26, R23, 0x300402, RZ ;  /* 0x00300402171a7810 */ /* 0x001fce0007ffe0ff */
[----:B------:R-:W1:Y:S01]  /*1f20*/  MUFU.RCP64H R27, R23 ;  /* 0x00000017001b7308 */ /* 0x000e620000001800 */
[----:B------:R-:W-:Y:S01]  /*1f30*/  FSETP.GEU.AND P0, PT, |R26|, 5.8789094863358348022e-39, PT ;  /* 0x004004021a00780b */ /* 0x000fe20003f0e200 */
[----:B--2---:R-:W-:Y:S01]  /*1f40*/  FFMA.FTZ R3, R28, R28, -UR14 ;  /* 0x8000000e1c037e23 */ /* 0x004fe2000801001c */
        /* <DEDUP_REMOVED lines=10> */
.L_x_911:
        /* <DEDUP_REMOVED lines=33> */
[----:B------:R-:W-:Y:S01]  /*2200*/  MOV R8, R20 ;  /* 0x0000001400087202 */ /* 0x000fe20000000f00 */
[----:B------:R-:W-:-:S04]  /*2210*/  IMAD R6, R21, UR14, RZ ;  /* 0x0000000e15067c24 */ /* 0x000fc8000f8e02ff */
[----:B------:R-:W-:-:S04]  /*2220*/  IMAD.WIDE.U32 R4, R19, UR14, R8 ;  /* 0x0000000e13047c25 */ /* 0x000fc8000f8e0008 */
[----:B------:R-:W-:Y:S01]  /*2230*/  IMAD R7, R19, UR15, R6 ;  /* 0x0000000f13077c24 */ /* 0x000fe2000f8e0206 */
[----:B------:R-:W-:Y:S02]  /*2240*/  ULDC.64 UR14, c[0x0][0x238] ;  /* 0x00008e00000e7ab9 */ /* 0x000fe40000000a00 */
[----:B------:R-:W-:Y:S02]  /*2250*/  LEA R6, P0, R4, UR14, 0x2 ;  /* 0x0000000e04067c11 */ /* 0x000fe4000f8010ff */
[----:B------:R-:W-:-:S04]  /*2260*/  IADD3 R5, R5, R7, RZ ;  /* 0x0000000705057210 */ /* 0x000fc80007ffe0ff */
[----:B------:R-:W-:Y:S01]  /*2270*/  LEA.HI.X R7, R4, UR15, R5, 0x2, P0 ;  /* 0x0000000f04077c11 */ /* 0x000fe200080f1405 */
[----:B------:R-:W-:-:S04]  /*2280*/  ULDC.64 UR14, c[0x0][0x228] ;  /* 0x00008a00000e7ab9 */ /* 0x000fc80000000a00 */
[----:B------:R-:W4:Y:S01]  /*2290*/  LDG.E R6, desc[UR12][R6.64] ;  /* 0x0000000c06067981 */ /* 0x000f22000c1e1900 */
        /* <DEDUP_REMOVED lines=11> */
[----:B------:R1:W5:Y:S01]  /*2350*/  LDG.E R5, desc[UR12][R4.64] ;  /* 0x0000000c04057981 */ /* 0x000362000c1e1900 */
[----:B0-----:R-:W-:-:S05]  /*2360*/  F2FP.F16.F32.PACK_AB R3, RZ, R2 ;  /* 0x00000002ff03723e */ /* 0x001fca00000000ff */
[----:B------:R-:W-:Y:S02]  /*2370*/  HADD2.F32 R8, -RZ, R3.H0_H0 ;  /* 0x20000003ff087230 */ /* 0x000fe40000004100 */
[----:B---3--:R-:W-:-:S05]  /*2380*/  HADD2.F32 R3, -RZ, R0.H0_H0 ;  /* 0x20000000ff037230 */ /* 0x008fca0000004100 */
[----:B------:R-:W-:-:S05]  /*2390*/  FADD.FTZ R8, R8, R3 ;  /* 0x0000000308087221 */ /* 0x000fca0000010000 */
[----:B------:R-:W-:-:S05]  /*23a0*/  F2FP.F16.F32.PACK_AB R8, RZ, R8 ;  /* 0x00000008ff08723e */ /* 0x000fca00000000ff */
[----:B------:R-:W-:-:S05]  /*23b0*/  HADD2.F32 R8, -RZ, R8.H0_H0 ;  /* 0x20000008ff087230 */ /* 0x000fca0000004100 */
[----:B------:R-:W-:Y:S01]  /*23c0*/  FMUL.FTZ R22, R8, 1 ;  /* 0x3f80000008167820 */ /* 0x000fe20000410000 */
[----:B----4-:R-:W1:Y:S08]  /*23d0*/  MUFU.RCP R6, R6 ;  /* 0x0000000600067308 */ /* 0x010e700000001000 */
[----:B------:R-:W0:Y:S01]  /*23e0*/  F2F.F64.F32 R22, R22 ;  /* 0x0000001600167310 */ /* 0x000e220000201800 */
[----:B-1----:R-:W-:-:S07]  /*23f0*/  FFMA.FTZ R4, R6, R6, -UR14 ;  /* 0x8000000e06047e23 */ /* 0x002fce0008010006 */
        /* <DEDUP_REMOVED lines=13> */
.L_x_912:
[----:B------:R-:W-:Y:S01]  /*24d0*/  UMOV UR14, 0xf0000000 ;  /* 0xf0000000000e7882 */ /* 0x000fe20000000000 */
[----:B------:R-:W-:Y:S01]  /*24e0*/  UMOV UR15, 0x380fffff ;  /* 0x380fffff000f7882 */ /* 0x000fe20000000000 */
[----:B-----5:R-:W-:Y:S01]  /*24f0*/  FADD.FTZ R6, R32, -R5 ;  /* 0x8000000520067221 */ /* 0x020fe20000010000 */
[----:B------:R-:W0:Y:S01]  /*2500*/  F2F.F32.F64 R7, R24 ;  /* 0x0000001800077310 */ /* 0x000e220000301000 */
[----:B------:R-:W-:Y:S02]  /*2510*/  DSETP.GEU.AND P0, PT, |R24|, UR14, PT ;  /* 0x0000000e18007e2a */ /* 0x000fe4000bf0e200 */
[----:B------:R-:W-:Y:S01]  /*2520*/  FMUL.FTZ R9, R6, R6 ;  /* 0x0000000606097220 */ /* 0x000fe20000410000 */
[----:B------:R-:W-:-:S03]  /*2530*/  HADD2.F32 R6, -RZ, R0.H0_H0 ;  /* 0x20000000ff067230 */ /* 0x000fc60000004100 */
[C---:B------:R-:W-:Y:S02]  /*2540*/  FMUL.FTZ R9, R2.reuse, R9 ;  /* 0x0000000902097220 */ /* 0x040fe40000410000 */
[----:B------:R-:W-:Y:S02]  /*2550*/  FADD.FTZ R40, R2, R6 ;  /* 0x0000000602287221 */ /* 0x000fe40000010000 */
[----:B------:R-:W-:-:S04]  /*2560*/  FMUL.FTZ R0, R9, R6 ;  /* 0x0000000609007220 */ /* 0x000fc80000410000 */
        /* <DEDUP_REMOVED lines=9> */
.L_x_909:
        /* <DEDUP_REMOVED lines=29> */
[----:B------:R-:W-:Y:S02]  /*27d0*/  MOV R30, 0x2800 ;  /* 0x00002800001e7802 */ /* 0x000fe40000000f00 */
[----:B------:R-:W-:-:S07]  /*27e0*/  IADD3 R26, R26, -0x100000, RZ ;  /* 0xfff000001a1a7810 */ /* 0x000fce0007ffe0ff */
[----:B------:R-:W-:Y:S05]  /*27f0*/  CALL.REL.NOINC `($__internal_6_$__cuda_sm20_dblrcp_rn_slowpath_v3) ;  /* 0x0000000000f47944 */ /* 0x000fea0003c00000 */
.L_x_914:
[----:B------:R-:W-:Y:S05]  /*2800*/  BSYNC B0 ;  /* 0x0000000000007941 */ /* 0x000fea0003800000 */
.L_x_913:
        /* <DEDUP_REMOVED lines=35> */
[----:B--2---:R-:W-:-:S05]  /*2a40*/  @P0 HADD2.F32 R0, -RZ, R0.H0_H0 ;  /* 0x20000000ff000230 */ /* 0x004fca0000004100 */
[----:B------:R-:W-:-:S04]  /*2a50*/  @P0 FMUL.FTZ R5, R17, R0 ;  /* 0x0000000011050220 */ /* 0x000fc80000410000 */
[----:B0-----:R-:W-:Y:S01]  /*2a60*/  @P0 FFMA.FTZ R5, R32, R4, R5 ;  /* 0x0000000420050223 */ /* 0x001fe20000010005 */
[----:B------:R-:W-:Y:S01]  /*2a70*/  @P1 LEA R4, P2, R8, UR14, 0x1 ;  /* 0x0000000e08041c11 */ /* 0x000fe2000f8408ff */
[----:B------:R-:W-:-:S03]  /*2a80*/  ULDC UR14, c[0x0][0x220] ;  /* 0x00008800000e7ab9 */ /* 0x000fc60000000800 */
[----:B------:R-:W-:Y:S02]  /*2a90*/  @P0 F2FP.F16.F32.PACK_AB R0, RZ, R5 ;  /* 0x00000005ff00023e */ /* 0x000fe400000000ff */
        /* <DEDUP_REMOVED lines=12> */
[----:B--2---:R-:W-:-:S05]  /*2b60*/  @P1 HADD2.F32 R0, -RZ, R0.H0_H0 ;  /* 0x20000000ff001230 */ /* 0x004fca0000004100 */
[----:B------:R-:W-:-:S04]  /*2b70*/  @P1 FMUL.FTZ R0, R17, R0 ;  /* 0x0000000011001220 */ /* 0x000fc80000410000 */
[----:B-1----:R-:W-:-:S05]  /*2b80*/  @P1 FFMA.FTZ R0, R37, R9, R0 ;  /* 0x0000000925001223 */ /* 0x002fca0000010000 */
[----:B------:R-:W-:-:S05]  /*2b90*/  @P1 F2FP.F16.F32.PACK_AB R0, RZ, R0 ;  /* 0x00000000ff00123e */ /* 0x000fca00000000ff */
[----:B------:R0:W-:Y:S01]  /*2ba0*/  @P1 STG.E.U16 desc[UR12][R4.64], R0 ;  /* 0x0000000004001986 */ /* 0x0001e2000c10150c */
[----:B------:R-:W-:Y:S05]  /*2bb0*/  @!P0 BRA `(.L_x_915) ;  /* 0xffffffd800e48947 */ /* 0x000fea000383ffff */
[----:B------:R-:W-:Y:S05]  /*2bc0*/  EXIT ;  /* 0x000000000000794d */ /* 0x000fea0003800000 */
        .weak           $__internal_6_$__cuda_sm20_dblrcp_rn_slowpath_v3
        .type           $__internal_6_$__cuda_sm20_dblrcp_rn_slowpath_v3,@function
        .size           $__internal_6_$__cuda_sm20_dblrcp_rn_slowpath_v3,(.L_x_28217 - $__internal_6_$__cuda_sm20_dblrcp_rn_slowpath_v3)
$__internal_6_$__cuda_sm20_dblrcp_rn_slowpath_v3:
        /* <DEDUP_REMOVED lines=24> */
.L_x_919:
        /* <DEDUP_REMOVED lines=9> */
.L_x_917:
[----:B------:R-:W-:Y:S02]  /*2de0*/  LOP3.LUT R25, R23, 0x80000, RZ, 0xfc, !PT ;  /* 0x0008000017197812 */ /* 0x000fe400078efcff */
[----:B------:R-:W-:-:S07]  /*2df0*/  MOV R24, R22 ;  /* 0x0000001600187202 */ /* 0x000fce0000000f00 */
.L_x_918:
[----:B------:R-:W-:Y:S05]  /*2e00*/  BSYNC B1 ;  /* 0x0000000000017941 */ /* 0x000fea0003800000 */
.L_x_916:
[----:B------:R-:W-:Y:S01]  /*2e10*/  HFMA2.MMA R23, -RZ, RZ, 0, 0 ;  /* 0x00000000ff177435 */ /* 0x000fe200000001ff */
[----:B------:R-:W-:-:S05]  /*2e20*/  MOV R22, R30 ;  /* 0x0000001e00167202 */ /* 0x000fca0000000f00 */
[----:B------:R-:W-:Y:S05]  /*2e30*/  RET.REL.NODEC R22 `(_ZN2at6native35batch_norm_reduce_statistics_kernelIN3c104HalfEflEEvNS_27GenericPackedTensorAccessorIT0_Lm2ENS_17RestrictPtrTraitsET1_EES8_NS4_IS5_Lm1ES6_S7_EES9_NS4_IT_Lm1ES6_S7_EESB_S5_S5_SB_) ;  /* 0xffffffd016707950 */ /* 0x000fea0003c3ffff */
.L_x_920:
        /* <DEDUP_REMOVED lines=12> */
.L_x_28217:


//--------------------- .text._ZN2at6native35batch_norm_reduce_statistics_kernelIN3c104HalfEfiEEvNS_27GenericPackedTensorAccessorIT0_Lm2ENS_17RestrictPtrTraitsET1_EES8_NS4_IS5_Lm1ES6_S7_EES9_NS4_IT_Lm1ES6_S7_EESB_S5_S5_SB_ --------------------------
	.section	.text._ZN2at6native35batch_norm_reduce_statistics_kernelIN3c104HalfEfiEEvNS_27GenericPackedTensorAccessorIT0_Lm2ENS_17RestrictPtrTraitsET1_EES8_NS4_IS5_Lm1ES6_S7_EES9_NS4_IT_Lm1ES6_S7_EESB_S5_S5_SB_,"ax",@progbits
	.align	128
        .global         _ZN2at6native35batch_norm_reduce_statistics_kernelIN3c104HalfEfiEEvNS_27GenericPackedTensorAccessorIT0_Lm2ENS_17RestrictPtrTraitsET1_EES8_NS4_IS5_Lm1ES6_S7_EES9_NS4_IT_Lm1ES6_S7_EESB_S5_S5_SB_
        .type           _ZN2at6native35batch_norm_reduce_statistics_kernelIN3c104HalfEfiEEvNS_27GenericPackedTensorAccessorIT0_Lm2ENS_17RestrictPtrTraitsET1_EES8_NS4_IS5_Lm1ES6_S7_EES9_NS4_IT_Lm1ES6_S7_EESB_S5_S5_SB_,@function
        .size           _ZN2at6native35batch_norm_reduce_statistics_kernelIN3c104HalfEfiEEvNS_27GenericPackedTensorAccessorIT0_Lm2ENS_17RestrictPtrTraitsET1_EES8_NS4_IS5_Lm1ES6_S7_EES9_NS4_IT_Lm1ES6_S7_EESB_S5_S5_SB_,(.L_x_28218 - _ZN2at6native35batch_norm_reduce_statistics_kernelIN3c104HalfEfiEEvNS_27GenericPackedTensorAccessorIT0_Lm2ENS_17RestrictPtrTraitsET1_EES8_NS4_IS5_Lm1ES6_S7_EES9_NS4_IT_Lm1ES6_S7_EESB_S5_S5_SB_)
        .other          _ZN2at6native35batch_norm_reduce_statistics_kernelIN3c104HalfEfiEEvNS_27GenericPackedTensorAccessorIT0_Lm2ENS_17RestrictPtrTraitsET1_EES8_NS4_IS5_Lm1ES6_S7_EES9_NS4_IT_Lm1ES6_S7_EESB_S5_S5_SB_,@"STO_CUDA_ENTRY STV_DEFAULT"
_ZN2at6native35batch_norm_reduce_statistics_kernelIN3c104HalfEfiEEvNS_27GenericPackedTensorAccessorIT0_Lm2ENS_17RestrictPtrTraitsET1_EES8_NS4_IS5_Lm1ES6_S7_EES9_NS4_IT_Lm1ES6_S7_EESB_S5_S5_SB_:
.text._ZN2at6native35batch_norm_reduce_statistics_kernelIN3c104HalfEfiEEvNS_27GenericPackedTensorAccessorIT0_Lm2ENS_17RestrictPtrTraitsET1_EES8_NS4_IS5_Lm1ES6_S7_EES9_NS4_IT_Lm1ES6_S7_EESB_S5_S5_SB_:
        /* <DEDUP_REMOVED lines=34> */
[----:B------:R-:W-:Y:S05]  /*0220*/  CALL.REL.NOINC `($__internal_7_$__cuda_sm20_dblrcp_rn_slowpath_v3) ;  /* 0x0000002000e07944 */ /* 0x000fea0003c00000 */
.L_x_922:
        /* <DEDUP_REMOVED lines=16> */
.L_x_923:
        /* <DEDUP_REMOVED lines=17> */
[----:B-1----:R-:W-:-:S04]  /*0440*/  @P1 IMAD.WIDE R10, R19, 0x2, R16 ;  /* 0x00000002130a1825 */ /* 0x002fc800078e0210 */
[----:B---3--:R-:W-:-:S05]  /*0450*/  @P0 HADD2.F32 R3, -RZ, R3.H0_H0 ;  /* 0x20000003ff030230 */ /* 0x008fca0000004100 */
[----:B------:R-:W-:-:S05]  /*0460*/  @P0 FFMA.FTZ R3, R0, R3, R9 ;  /* 0x0000000300030223 */ /* 0x000fca0000010009 */
[----:B------:R-:W-:-:S04]  /*0470*/  @P0 F2FP.F16.F32.PACK_AB R3, RZ, R3 ;  /* 0x00000003ff03023e */ /* 0x000fc800000000ff */
[----:B------:R-:W-:-:S05]  /*0480*/  PRMT R13, R3, 0x7610, R13 ;  /* 0x00007610030d7816 */ /* 0x000fca000000000d */
[----:B------:R1:W-:Y:S04]  /*0490*/  @P0 STG.E.U16 desc[UR6][R14.64], R13 ;  /* 0x0000000d0e000986 */ /* 0x0003e8000c101506 */
[----:B------:R-:W3:Y:S01]  /*04a0*/  @P1 LDG.E.U16 R3, desc[UR6][R10.64] ;  /* 0x000000060a031981 */ /* 0x000ee2000c1e1500 */
[----:B------:R-:W-:Y:S01]  /*04b0*/  IADD3 R2, R2, UR4, RZ ;  /* 0x0000000402027c10 */ /* 0x000fe2000fffe0ff */
[----:B---3--:R-:W-:-:S05]  /*04c0*/  @P1 HADD2.F32 R3, -RZ, R3.H0_H0 ;  /* 0x20000003ff031230 */ /* 0x008fca0000004100 */
[----:B------:R-:W-:-:S04]  /*04d0*/  @P1 FMUL.FTZ R3, R0, R3 ;  /* 0x0000000300031220 */ /* 0x000fc80000410000 */
[----:B--2---:R-:W-:-:S05]  /*04e0*/  @P1 FFMA.FTZ R3, -RZ, R12, R3 ;  /* 0x0000000cff031223 */ /* 0x004fca0000010103 */
[----:B------:R-:W-:-:S05]  /*04f0*/  @P1 F2FP.F16.F32.PACK_AB R3, RZ, R3 ;  /* 0x00000003ff03123e */ /* 0x000fca00000000ff */
[----:B------:R1:W-:Y:S01]  /*0500*/  @P1 STG.E.U16 desc[UR6][R10.64], R3 ;  /* 0x000000030a001986 */ /* 0x0003e2000c101506 */
[----:B------:R-:W-:-:S13]  /*0510*/  ISETP.GE.AND P1, PT, R2, UR9, PT ;  /* 0x0000000902007c0c */ /* 0x000fda000bf26270 */
[----:B-1----:R-:W-:Y:S05]  /*0520*/  @!P1 BRA `(.L_x_923) ;  /* 0xfffffffc00809947 */ /* 0x002fea000383ffff */
[----:B------:R-:W-:Y:S05]  /*0530*/  EXIT ;  /* 0x000000000000794d */ /* 0x000fea0003800000 */
.L_x_921:
        /* <DEDUP_REMOVED lines=9> */
.L_x_936:
        /* <DEDUP_REMOVED lines=14> */
.L_x_929:
        /* <DEDUP_REMOVED lines=17> */
[----:B------:R-:W-:-:S05]  /*07c0*/  F2FP.F16.F32.PACK_AB R13, RZ, R14 ;  /* 0x0000000eff0d723e */ /* 0x000fca00000000ff */
[----:B------:R-:W-:Y:S02]  /*07d0*/  HADD2.F32 R16, -RZ, R13.H0_H0 ;  /* 0x2000000dff107230 */ /* 0x000fe40000004100 */
[----:B--2---:R-:W-:-:S05]  /*07e0*/  HADD2.F32 R27, -RZ, R26.H0_H0 ;  /* 0x2000001aff1b7230 */ /* 0x004fca0000004100 */
[----:B------:R-:W-:-:S05]  /*07f0*/  FADD.FTZ R16, R16, R27 ;  /* 0x0000001b10107221 */ /* 0x000fca0000010000 */
[----:B------:R-:W-:-:S05]  /*0800*/  F2FP.F16.F32.PACK_AB R16, RZ, R16 ;  /* 0x00000010ff10723e */ /* 0x000fca00000000ff */
[----:B------:R-:W-:-:S05]  /*0810*/  HADD2.F32 R16, -RZ, R16.H0_H0 ;  /* 0x20000010ff107230 */ /* 0x000fca0000004100 */
[----:B------:R-:W-:Y:S01]  /*0820*/  FMUL.FTZ R16, R16, 1 ;  /* 0x3f80000010107820 */ /* 0x000fe20000410000 */
[----:B---3--:R-:W1:Y:S08]  /*0830*/  MUFU.RCP R4, R4 ;  /* 0x0000000400047308 */ /* 0x008e700000001000 */
[----:B------:R-:W2:Y:S01]  /*0840*/  F2F.F64.F32 R16, R16 ;  /* 0x0000001000107310 */ /* 0x000ea20000201800 */
[----:B-1----:R-:W-:-:S07]  /*0850*/  FFMA.FTZ R30, R4, R4, -UR5 ;  /* 0x80000005041e7e23 */ /* 0x002fce0008010004 */
[----:B--2---:R-:W1:Y:S01]  /*0860*/  MUFU.RCP64H R21, R17 ;  /* 0x0000001100157308 */ /* 0x004e620000001800 */
        /* <DEDUP_REMOVED lines=11> */
[----:B-----5:R-:W-:Y:S05]  /*0920*/  CALL.REL.NOINC `($__internal_7_$__cuda_sm20_dblrcp_rn_slowpath_v3) ;  /* 0x0000001c00207944 */ /* 0x020fea0003c00000 */
[----:B------:R-:W-:Y:S02]  /*0930*/  MOV R22, R18 ;  /* 0x0000001200167202 */ /* 0x000fe40000000f00 */
[----:B------:R-:W-:-:S07]  /*0940*/  MOV R23, R19 ;  /* 0x0000001300177202 */ /* 0x000fce0000000f00 */
.L_x_925:
[----:B------:R-:W0:Y:S02]  /*0950*/  LDC R13, c[0x0][0x294] ;  /* 0x0000a500ff0d7b82 */ /* 0x000e240000000800 */
[----:B0-----:R-:W-:-:S05]  /*0960*/  IMAD.WIDE R36, R13, 0x2, R36 ;  /* 0x000000020d247825 */ /* 0x001fca00078e0224 */
[----:B------:R-:W2:Y:S01]  /*0970*/  LDG.E.U16 R13, desc[UR6][R36.64] ;  /* 0x00000006240d7981 */ /* 0x000ea2000c1e1500 */
[----:B------:R-:W-:Y:S01]  /*0980*/  HADD2.F32 R19, -RZ, R26.H0_H0 ;  /* 0x2000001aff137230 */ /* 0x000fe20000004100 */
        /* <DEDUP_REMOVED lines=10> */
[----:B------:R-:W0:Y:S02]  /*0a30*/  F2F.F32.F64 R4, R22 ;  /* 0x0000001600047310 */ /* 0x000e240000301000 */
[----:B------:R-:W-:-:S05]  /*0a40*/  F2FP.F16.F32.PACK_AB R16, RZ, R26 ;  /* 0x0000001aff10723e */ /* 0x000fca00000000ff */
[----:B------:R-:W-:Y:S02]  /*0a50*/  HADD2.F32 R17, -RZ, R16.H0_H0 ;  /* 0x20000010ff117230 */ /* 0x000fe40000004100 */
[----:B0-----:R-:W-:-:S04]  /*0a60*/  @!P0 FMUL R4, R4, 1.175494350822287508e-38 ;  /* 0x0080000004048820 */ /* 0x001fc80000400000 */
[----:B------:R-:W-:-:S04]  /*0a70*/  FMUL.FTZ R29, R4, R29 ;  /* 0x0000001d041d7220 */ /* 0x000fc80000410000 */
[----:B------:R-:W-:Y:S02]  /*0a80*/  FFMA.FTZ R30, R30, R27, R29 ;  /* 0x0000001b1e1e7223 */ /* 0x000fe4000001001d */
[----:B------:R-:W0:Y:S02]  /*0a90*/  LDC R27, c[0x0][0x220] ;  /* 0x00008800ff1b7b82 */ /* 0x000e240000000800 */
[----:B0-----:R-:W-:-:S05]  /*0aa0*/  IMAD.WIDE R34, R27, 0x4, R34 ;  /* 0x000000041b227825 */ /* 0x001fca00078e0222 */
[----:B------:R0:W5:Y:S01]  /*0ab0*/  LDG.E R27, desc[UR6][R34.64] ;  /* 0x00000006221b7981 */ /* 0x000162000c1e1900 */
[----:B--2---:R-:W-:-:S05]  /*0ac0*/  HADD2.F32 R28, -RZ, R13.H0_H0 ;  /* 0x2000000dff1c7230 */ /* 0x004fca0000004100 */
[----:B------:R-:W-:-:S05]  /*0ad0*/  FADD.FTZ R17, R17, R28 ;  /* 0x0000001c11117221 */ /* 0x000fca0000010000 */
[----:B------:R-:W-:-:S05]  /*0ae0*/  F2FP.F16.F32.PACK_AB R17, RZ, R17 ;  /* 0x00000011ff11723e */ /* 0x000fca00000000ff */
[----:B------:R-:W-:-:S05]  /*0af0*/  HADD2.F32 R17, -RZ, R17.H0_H0 ;  /* 0x20000011ff117230 */ /* 0x000fca0000004100 */
        /* <DEDUP_REMOVED lines=24> */
[----:B-----5:R-:W-:Y:S05]  /*0c80*/  CALL.REL.NOINC `($__internal_7_$__cuda_sm20_dblrcp_rn_slowpath_v3) ;  /* 0x0000001800487944 */ /* 0x020fea0003c00000 */
.L_x_926:
[----:B------:R-:W0:Y:S01]  /*0c90*/  LDC R31, c[0x0][0x294] ;  /* 0x0000a500ff1f7b82 */ /* 0x000e220000000800 */
[----:B------:R-:W-:-:S05]  /*0ca0*/  HADD2.F32 R21, -RZ, R13.H0_H0 ;  /* 0x2000000dff157230 */ /* 0x000fca0000004100 */
[----:B------:R-:W-:-:S06]  /*0cb0*/  FADD.FTZ R4, R26, R21 ;  /* 0x000000151a047221 */ /* 0x000fcc0000010000 */
[----:B------:R-:W1:Y:S01]  /*0cc0*/  F2I.FTZ.TRUNC.NTZ R4, R4 ;  /* 0x0000000400047305 */ /* 0x000e62000021f100 */
[----:B0-----:R-:W-:-:S05]  /*0cd0*/  IMAD.WIDE R30, R31, 0x2, R36 ;  /* 0x000000021f1e7825 */ /* 0x001fca00078e0224 */
[----:B------:R-:W2:Y:S01]  /*0ce0*/  LDG.E.U16 R29, desc[UR6][R30.64] ;  /* 0x000000061e1d7981 */ /* 0x000ea2000c1e1500 */
[----:B-1----:R-:W-:Y:S01]  /*0cf0*/  I2FP.F32.S32 R13, R4 ;  /* 0x00000004000d7245 */ /* 0x002fe20000201400 */
[----:B------:R-:W-:Y:S01]  /*0d00*/  UMOV UR16, 0xf0000000 ;  /* 0xf000000000107882 */ /* 0x000fe20000000000 */
[----:B------:R-:W-:Y:S01]  /*0d10*/  UMOV UR17, 0x380fffff ;  /* 0x380fffff00117882 */ /* 0x000fe20000000000 */
[----:B------:R-:W0:Y:S01]  /*0d20*/  F2F.F32.F64 R4, R18 ;  /* 0x0000001200047310 */ /* 0x000e220000301000 */
[----:B------:R-:W-:Y:S01]  /*0d30*/  DSETP.GEU.AND P0, PT, |R18|, UR16, PT ;  /* 0x0000001012007e2a */ /* 0x000fe2000bf0e200 */
[----:B-----5:R-:W-:Y:S01]  /*0d40*/  FADD.FTZ R20, R24, -R27 ;  /* 0x8000001b18147221 */ /* 0x020fe20000010000 */
[----:B------:R-:W-:-:S03]  /*0d50*/  F2FP.F16.F32.PACK_AB R16, RZ, R13 ;  /* 0x0000000dff10723e */ /* 0x000fc600000000ff */
[----:B------:R-:W-:Y:S02]  /*0d60*/  FMUL.FTZ R23, R20, R20 ;  /* 0x0000001414177220 */ /* 0x000fe40000410000 */
[----:B------:R-:W-:Y:S02]  /*0d70*/  HADD2.F32 R17, -RZ, R16.H0_H0 ;  /* 0x20000010ff117230 */ /* 0x000fe40000004100 */
[----:B------:R-:W-:-:S04]  /*0d80*/  FMUL.FTZ R20, R26, R23 ;  /* 0x000000171a147220 */ /* 0x000fc80000410000 */
[----:B------:R-:W-:Y:S01]  /*0d90*/  FMUL.FTZ R23, R20, R21 ;  /* 0x0000001514177220 */ /* 0x000fe20000410000 */
[----:B0-----:R-:W-:-:S04]  /*0da0*/  @!P0 FMUL R4, R4, 1.175494350822287508e-38 ;  /* 0x0080000004048820 */ /* 0x001fc80000400000 */
[----:B------:R-:W-:-:S04]  /*0db0*/  FMUL.FTZ R20, R4, R23 ;  /* 0x0000001704147220 */ /* 0x000fc80000410000 */
[----:B------:R-:W-:Y:S02]  /*0dc0*/  FFMA.FTZ R28, R15, R28, R20 ;  /* 0x0000001c0f1c7223 */ /* 0x000fe40000010014 */
        /* <DEDUP_REMOVED lines=31> */
[----:B-----5:R-:W-:Y:S05]  /*0fc0*/  CALL.REL.NOINC `($__internal_7_$__cuda_sm20_dblrcp_rn_slowpath_v3) ;  /* 0x0000001400787944 */ /* 0x020fea0003c00000 */
.L_x_927:
[----:B------:R-:W0:Y:S08]  /*0fd0*/  LDC R17, c[0x0][0x294] ;  /* 0x0000a500ff117b82 */ /* 0x000e300000000800 */
[----:B------:R-:W1:Y:S08]  /*0fe0*/  LDC R23, c[0x0][0x238] ;  /* 0x00008e00ff177b82 */ /* 0x000e700000000800 */
[----:B------:R-:W2:Y:S01]  /*0ff0*/  LDC R21, c[0x0][0x220] ;  /* 0x00008800ff157b82 */ /* 0x000ea20000000800 */
[----:B0-----:R-:W-:-:S05]  /*1000*/  IMAD.WIDE R16, R17, 0x2, R30 ;  /* 0x0000000211107825 */ /* 0x001fca00078e021e */
[----:B------:R0:W3:Y:S01]  /*1010*/  LDG.E.U16 R26, desc[UR6][R16.64] ;  /* 0x00000006101a7981 */ /* 0x0000e2000c1e1500 */
[----:B-1----:R-:W-:-:S05]  /*1020*/  IMAD.WIDE R32, R23, 0x4, R32 ;  /* 0x0000000417207825 */ /* 0x002fca00078e0220 */
[----:B------:R-:W4:Y:S01]  /*1030*/  LDG.E R4, desc[UR6][R32.64] ;  /* 0x0000000620047981 */ /* 0x000f22000c1e1900 */
[----:B------:R-:W-:Y:S02]  /*1040*/  HADD2.F32 R36, -RZ, R29.H0_H0 ;  /* 0x2000001dff247230 */ /* 0x000fe40000004100 */
        /* <DEDUP_REMOVED lines=10> */
[----:B------:R-:W-:-:S05]  /*10f0*/  F2FP.F16.F32.PACK_AB R16, RZ, R30 ;  /* 0x0000001eff10723e */ /* 0x000fca00000000ff */
[----:B------:R-:W-:Y:S02]  /*1100*/  HADD2.F32 R16, -RZ, R16.H0_H0 ;  /* 0x20000010ff107230 */ /* 0x000fe40000004100 */
[----:B---3--:R-:W-:-:S05]  /*1110*/  HADD2.F32 R29, -RZ, R26.H0_H0 ;  /* 0x2000001aff1d7230 */ /* 0x008fca0000004100 */
[----:B------:R-:W-:Y:S01]  /*1120*/  FADD.FTZ R16, R16, R29 ;  /* 0x0000001d10107221 */ /* 0x000fe20000010000 */
[----:B----4-:R-:W-:Y:S04]  /*1130*/  MUFU.RCP R4, R4 ;  /* 0x0000000400047308 */ /* 0x010fe80000001000 */
        /* <DEDUP_REMOVED lines=28> */
[----:B------:R-:W-:Y:S05]  /*1300*/  CALL.REL.NOINC `($__internal_7_$__cuda_sm20_dblrcp_rn_slowpath_v3) ;  /* 0x0000001000a87944 */ /* 0x000fea0003c00000 */
.L_x_928:
[----:B------:R-:W-:Y:S01]  /*1310*/  UMOV UR16, 0xf0000000 ;  /* 0xf000000000107882 */ /* 0x000fe20000000000 */
[----:B------:R-:W-:Y:S01]  /*1320*/  UMOV UR17, 0x380fffff ;  /* 0x380fffff00117882 */ /* 0x000fe20000000000 */
[----:B------:R-:W0:Y:S01]  /*1330*/  F2F.F32.F64 R13, R18 ;  /* 0x00000012000d7310 */ /* 0x000e220000301000 */
[----:B------:R-:W-:Y:S01]  /*1340*/  DSETP.GEU.AND P0, PT, |R18|, UR16, PT ;  /* 0x0000001012007e2a */ /* 0x000fe2000bf0e200 */
[----:B------:R-:W-:Y:S01]  /*1350*/  FADD.FTZ R4, R15, -R28 ;  /* 0x8000001c0f047221 */ /* 0x000fe20000010000 */
[----:B------:R-:W-:Y:S01]  /*1360*/  HADD2.F32 R26, -RZ, R26.H0_H0 ;  /* 0x2000001aff1a7230 */ /* 0x000fe20000004100 */
[----:B------:R-:W-:Y:S02]  /*1370*/  IADD3 R12, R12, -0x4, RZ ;  /* 0xfffffffc0c0c7810 */ /* 0x000fe40007ffe0ff */
[----:B------:R-:W-:Y:S01]  /*1380*/  FMUL.FTZ R17, R4, R4 ;  /* 0x0000000404117220 */ /* 0x000fe20000410000 */
[----:B------:R-:W-:Y:S01]  /*1390*/  IADD3 R9, R9, 0x4, RZ ;  /* 0x0000000409097810 */ /* 0x000fe20007ffe0ff */
        /* <DEDUP_REMOVED lines=14> */
.L_x_924:
        /* <DEDUP_REMOVED lines=25> */
[----:B------:R-:W-:-:S05]  /*1610*/  F2FP.F16.F32.PACK_AB R13, RZ, R14 ;  /* 0x0000000eff0d723e */ /* 0x000fca00000000ff */
[----:B------:R-:W-:Y:S02]  /*1620*/  HADD2.F32 R13, -RZ, R13.H0_H0 ;  /* 0x2000000dff0d7230 */ /* 0x000fe40000004100 */
[----:B---3--:R-:W-:-:S05]  /*1630*/  HADD2.F32 R26, -RZ, R12.H0_H0 ;  /* 0x2000000cff1a7230 */ /* 0x008fca0000004100 */
[----:B------:R-:W-:-:S05]  /*1640*/  FADD.FTZ R13, R13, R26 ;  /* 0x0000001a0d0d7221 */ /* 0x000fca0000010000 */
[----:B------:R-:W-:-:S05]  /*1650*/  F2FP.F16.F32.PACK_AB R13, RZ, R13 ;  /* 0x0000000dff0d723e */ /* 0x000fca00000000ff */
[----:B------:R-:W-:-:S05]  /*1660*/  HADD2.F32 R13, -RZ, R13.H0_H0 ;  /* 0x2000000dff0d7230 */ /* 0x000fca0000004100 */
[----:B------:R-:W-:Y:S01]  /*1670*/  FMUL.FTZ R13, R13, 1 ;  /* 0x3f8000000d0d7820 */ /* 0x000fe20000410000 */
[----:B----4-:R-:W1:Y:S08]  /*1680*/  MUFU.RCP R4, R4 ;  /* 0x0000000400047308 */ /* 0x010e700000001000 */
        /* <DEDUP_REMOVED lines=14> */
[----:B-----5:R-:W-:Y:S05]  /*1770*/  CALL.REL.NOINC `($__internal_7_$__cuda_sm20_dblrcp_rn_slowpath_v3) ;  /* 0x0000000c008c7944 */ /* 0x020fea0003c00000 */
.L_x_931:
        /* <DEDUP_REMOVED lines=44> */
[----:B------:R-:W-:-:S05]  /*1a40*/  F2FP.F16.F32.PACK_AB R9, RZ, R12 ;  /* 0x0000000cff09723e */ /* 0x000fca00000000ff */
[----:B------:R-:W-:Y:S02]  /*1a50*/  HADD2.F32 R14, -RZ, R9.H0_H0 ;  /* 0x20000009ff0e7230 */ /* 0x000fe40000004100 */
[----:B--2---:R-:W-:-:S05]  /*1a60*/  HADD2.F32 R9, -RZ, R28.H0_H0 ;  /* 0x2000001cff097230 */ /* 0x004fca0000004100 */
[----:B------:R-:W-:-:S05]  /*1a70*/  FADD.FTZ R14, R14, R9 ;  /* 0x000000090e0e7221 */ /* 0x000fca0000010000 */
[----:B------:R-:W-:-:S05]  /*1a80*/  F2FP.F16.F32.PACK_AB R14, RZ, R14 ;  /* 0x0000000eff0e723e */ /* 0x000fca00000000ff */
[----:B------:R-:W-:-:S05]  /*1a90*/  HADD2.F32 R14, -RZ, R14.H0_H0 ;  /* 0x2000000eff0e7230 */ /* 0x000fca0000004100 */
[----:B------:R-:W-:Y:S01]  /*1aa0*/  FMUL.FTZ R14, R14, 1 ;  /* 0x3f8000000e0e7820 */ /* 0x000fe20000410000 */
[----:B----4-:R-:W1:Y:S08]  /*1ab0*/  MUFU.RCP R4, R4 ;  /* 0x0000000400047308 */ /* 0x010e700000001000 */
[----:B------:R1:W2:Y:S02]  /*1ac0*/  F2F.F64.F32 R16, R14 ;  /* 0x0000000e00107310 */ /* 0x0002a40000201800 */
[----:B-1----:R-:W-:-:S06]  /*1ad0*/  FFMA.FTZ R14, R4, R4, -UR15 ;  /* 0x8000000f040e7e23 */ /* 0x002fcc0008010004 */
        /* <DEDUP_REMOVED lines=13> */
.L_x_932:
        /* <DEDUP_REMOVED lines=44> */
[----:B------:R-:W-:-:S05]  /*1e70*/  F2FP.F16.F32.PACK_AB R8, RZ, R7 ;  /* 0x00000007ff08723e */ /* 0x000fca00000000ff */
[----:B------:R-:W-:Y:S02]  /*1e80*/  HADD2.F32 R11, -RZ, R8.H0_H0 ;  /* 0x20000008ff0b7230 */ /* 0x000fe40000004100 */
[----:B--2---:R-:W-:-:S05]  /*1e90*/  HADD2.F32 R8, -RZ, R9.H0_H0 ;  /* 0x20000009ff087230 */ /* 0x004fca0000004100 */
[----:B------:R-:W-:-:S05]  /*1ea0*/  FADD.FTZ R11, R11, R8 ;  /* 0x000000080b0b7221 */ /* 0x000fca0000010000 */
[----:B------:R-:W-:-:S05]  /*1eb0*/  F2FP.F16.F32.PACK_AB R11, RZ, R11 ;  /* 0x0000000bff0b723e */ /* 0x000fca00000000ff */
[----:B------:R-:W-:-:S05]  /*1ec0*/  HADD2.F32 R11, -RZ, R11.H0_H0 ;  /* 0x2000000bff0b7230 */ /* 0x000fca0000004100 */
[----:B------:R-:W-:Y:S01]  /*1ed0*/  FMUL.FTZ R16, R11, 1 ;  /* 0x3f8000000b107820 */ /* 0x000fe20000410000 */
[----:B---3--:R-:W-:Y:S08]  /*1ee0*/  MUFU.RCP R4, R4 ;  /* 0x0000000400047308 */ /* 0x008ff00000001000 */
        /* <DEDUP_REMOVED lines=14> */
[----:B-----5:R-:W-:Y:S05]  /*1fd0*/  CALL.REL.NOINC `($__internal_7_$__cuda_sm20_dblrcp_rn_slowpath_v3) ;  /* 0x0000000400747944 */ /* 0x020fea0003c00000 */
.L_x_933:
        /* <DEDUP_REMOVED lines=19> */
.L_x_930:
        /* <DEDUP_REMOVED lines=23> */
[----:B------:R-:W-:Y:S02]  /*2280*/  MOV R4, 0x22b0 ;  /* 0x000022b000047802 */ /* 0x000fe40000000f00 */
[----:B------:R-:W-:-:S07]  /*2290*/  IADD3 R20, R20, -0x100000, RZ ;  /* 0xfff0000014147810 */ /* 0x000fce0007ffe0ff */
[----:B------:R-:W-:Y:S05]  /*22a0*/  CALL.REL.NOINC `($__internal_7_$__cuda_sm20_dblrcp_rn_slowpath_v3) ;  /* 0x0000000000c07944 */ /* 0x000fea0003c00000 */
.L_x_935:
[----:B------:R-:W-:Y:S05]  /*22b0*/  BSYNC B0 ;  /* 0x0000000000007941 */ /* 0x000fea0003800000 */
.L_x_934:
        /* <DEDUP_REMOVED lines=29> */
[----:B----4-:R-:W-:-:S04]  /*2490*/  @P1 IMAD.WIDE R10, R7, 0x2, R10 ;  /* 0x00000002070a1825 */ /* 0x010fc800078e020a */
[----:B--2---:R-:W-:-:S05]  /*24a0*/  @P0 HADD2.F32 R17, -RZ, R4.H0_H0 ;  /* 0x20000004ff110230 */ /* 0x004fca0000004100 */
[----:B------:R-:W-:-:S04]  /*24b0*/  @P0 FMUL.FTZ R17, R0, R17 ;  /* 0x0000001100110220 */ /* 0x000fc80000410000 */
[----:B---3--:R-:W-:-:S05]  /*24c0*/  @P0 FFMA.FTZ R17, R24, R12, R17 ;  /* 0x0000000c18110223 */ /* 0x008fca0000010011 */
[----:B------:R-:W-:-:S05]  /*24d0*/  @P0 F2FP.F16.F32.PACK_AB R17, RZ, R17 ;  /* 0x00000011ff11023e */ /* 0x000fca00000000ff */
[----:B------:R0:W-:Y:S04]  /*24e0*/  @P0 STG.E.U16 desc[UR6][R8.64], R17 ;  /* 0x0000001108000986 */ /* 0x0001e8000c101506 */
[----:B------:R-:W2:Y:S01]  /*24f0*/  @P1 LDG.E.U16 R4, desc[UR6][R10.64] ;  /* 0x000000060a041981 */ /* 0x000ea2000c1e1500 */
[----:B------:R-:W3:Y:S01]  /*2500*/  MUFU.RCP R12, R13 ;  /* 0x0000000d000c7308 */ /* 0x000ee20000001000 */
[----:B------:R-:W-:-:S04]  /*2510*/  IADD3 R2, R2, UR4, RZ ;  /* 0x0000000402027c10 */ /* 0x000fc8000fffe0ff */
[----:B------:R-:W-:Y:S01]  /*2520*/  ISETP.GE.AND P0, PT, R2, UR15, PT ;  /* 0x0000000f02007c0c */ /* 0x000fe2000bf06270 */
[----:B---3--:R-:W-:Y:S01]  /*2530*/  FMUL.FTZ R12, R12, R25 ;  /* 0x000000190c0c7220 */ /* 0x008fe20000410000 */
[----:B--2---:R-:W-:-:S05]  /*2540*/  @P1 HADD2.F32 R7, -RZ, R4.H0_H0 ;  /* 0x20000004ff071230 */ /* 0x004fca0000004100 */
[----:B------:R-:W-:-:S04]  /*2550*/  @P1 FMUL.FTZ R7, R0, R7 ;  /* 0x0000000700071220 */ /* 0x000fc80000410000 */
[----:B-1----:R-:W-:-:S05]  /*2560*/  @P1 FFMA.FTZ R7, R12, R14, R7 ;  /* 0x0000000e0c071223 */ /* 0x002fca0000010007 */
[----:B------:R-:W-:-:S05]  /*2570*/  @P1 F2FP.F16.F32.PACK_AB R7, RZ, R7 ;  /* 0x00000007ff07123e */ /* 0x000fca00000000ff */
[----:B------:R0:W-:Y:S01]  /*2580*/  @P1 STG.E.U16 desc[UR6][R10.64], R7 ;  /* 0x000000070a001986 */ /* 0x0001e2000c101506 */
[----:B------:R-:W-:Y:S05]  /*2590*/  @!P0 BRA `(.L_x_936) ;  /* 0xffffffe0000c8947 */ /* 0x000fea000383ffff */
[----:B------:R-:W-:Y:S05]  /*25a0*/  EXIT ;  /* 0x000000000000794d */ /* 0x000fea0003800000 */
        .weak           $__internal_7_$__cuda_sm20_dblrcp_rn_slowpath_v3
        .type           $__internal_7_$__cuda_sm20_dblrcp_rn_slowpath_v3,@function
        .size           $__internal_7_$__cuda_sm20_dblrcp_rn_slowpath_v3,(.L_x_28218 - $__internal_7_$__cuda_sm20_dblrcp_rn_slowpath_v3)
$__internal_7_$__cuda_sm20_dblrcp_rn_slowpath_v3:
        /* <DEDUP_REMOVED lines=24> */
.L_x_940:
        /* <DEDUP_REMOVED lines=10> */
.L_x_938:
[----:B------:R-:W-:Y:S02]  /*27d0*/  LOP3.LUT R19, R17, 0x80000, RZ, 0xfc, !PT ;  /* 0x0008000011137812 */ /* 0x000fe400078efcff */
[----:B------:R-:W-:-:S07]  /*27e0*/  MOV R18, R16 ;  /* 0x0000001000127202 */ /* 0x000fce0000000f00 */
.L_x_939:
[----:B------:R-:W-:Y:S05]  /*27f0*/  BSYNC B1 ;  /* 0x0000000000017941 */ /* 0x000fea0003800000 */
.L_x_937:
[----:B------:R-:W-:Y:S01]  /*2800*/  HFMA2.MMA R17, -RZ, RZ, 0, 0 ;  /* 0x00000000ff117435 */ /* 0x000fe200000001ff */
[----:B------:R-:W-:-:S05]  /*2810*/  MOV R16, R4 ;  /* 0x0000000400107202 */ /* 0x000fca0000000f00 */
[----:B------:R-:W-:Y:S05]  /*2820*/  RET.REL.NODEC R16 `(_ZN2at6native35batch_norm_reduce_statistics_kernelIN3c104HalfEfiEEvNS_27GenericPackedTensorAccessorIT0_Lm2ENS_17RestrictPtrTraitsET1_EES8_NS4_IS5_Lm1ES6_S7_EES9_NS4_IT_Lm1ES6_S7_EESB_S5_S5_SB_) ;  /* 0xffffffd410f47950 */ /* 0x000fea0003c3ffff */
.L_x_941:
        /* <DEDUP_REMOVED lines=13> */
.L_x_28218:


//--------------------- .text._ZN2at6native35batch_norm_reduce_statistics_kernelIfflEEvNS_27GenericPackedTensorAccessorIT0_Lm2ENS_17RestrictPtrTraitsET1_EES6_NS2_IS3_Lm1ES4_S5_EES7_NS2_IT_Lm1ES4_S5_EES9_S3_S3_S9_ --------------------------
	.section	.text._ZN2at6native35batch_norm_reduce_statistics_kernelIfflEEvNS_27GenericPackedTensorAccessorIT0_Lm2ENS_17RestrictPtrTraitsET1_EES6_NS2_IS3_Lm1ES4_S5_EES7_NS2_IT_Lm1ES4_S5_EES9_S3_S3_S9_,"ax",@progbits
	.align	128
        .global         _ZN2at6native35batch_norm_reduce_statistics_kernelIfflEEvNS_27GenericPackedTensorAccessorIT0_Lm2ENS_17RestrictPtrTraitsET1_EES6_NS2_IS3_Lm1ES4_S5_EES7_NS2_IT_Lm1ES4_S5_EES9_S3_S3_S9_
        .type           _ZN2at6native35batch_norm_reduce_statistics_kernelIfflEEvNS_27GenericPackedTensorAccessorIT0_Lm2ENS_17RestrictPtrTraitsET1_EES6_NS2_IS3_Lm1ES4_S5_EES7_NS2_IT_Lm1ES4_S5_EES9_S3_S3_S9_,@function
        .size           _ZN2at6native35batch_norm_reduce_statistics_kernelIfflEEvNS_27GenericPackedTensorAccessorIT0_Lm2ENS_17RestrictPtrTraitsET1_EES6_NS2_IS3_Lm1ES4_S5_EES7_NS2_IT_Lm1ES4_S5_EES9_S3_S3_S9_,(.L_x_28219 - _ZN2at6native35batch_norm_reduce_statistics_kernelIfflEEvNS_27GenericPackedTensorAccessorIT0_Lm2ENS_17RestrictPtrTraitsET1_EES6_NS2_IS3_Lm1ES4_S5_EES7_NS2_IT_Lm1ES4_S5_EES9_S3_S3_S9_)
        .other          _ZN2at6native35batch_norm_reduce_statistics_kernelIfflEEvNS_27GenericPackedTensorAccessorIT0_Lm2ENS_17RestrictPtrTraitsET1_EES6_NS2_IS3_Lm1ES4_S5_EES7_NS2_IT_Lm1ES4_S5_EES9_S3_S3_S9_,@"STO_CUDA_ENTRY STV_DEFAULT"
_ZN2at6native35batch_norm_reduce_statistics_kernelIfflEEvNS_27GenericPackedTensorAccessorIT0_Lm2ENS_17RestrictPtrTraitsET1_EES6_NS2_IS3_Lm1ES4_S5_EES7_NS2_IT_Lm1ES4_S5_EES9_S3_S3_S9_:
.text._ZN2at6native35batch_norm_reduce_statistics_kernelIfflEEvNS_27GenericPackedTensorAccessorIT0_Lm2ENS_17RestrictPtrTraitsET1_EES6_NS2_IS3_Lm1ES4_S5_EES7_NS2_IT_Lm1ES4_S5_EES9_S3_S3_S9_:
        /* <DEDUP_REMOVED lines=34> */
[----:B------:R-:W-:Y:S05]  /*0220*/  CALL.REL.NOINC `($__internal_8_$__cuda_sm20_dblrcp_rn_slowpath_v3) ;  /* 0x00000024008c7944 */ /* 0x000fea0003c00000 */
.L_x_943:
        /* <DEDUP_REMOVED lines=17> */
.L_x_945:
[----:B------:R-:W0:Y:S01]  /*0340*/  @P0 LDC.64 R8, c[0x0][0x2a0] ;  /* 0x0000a800ff080b82 */ /* 0x000e220000000a00 */
[----:B------:R-:W-:Y:S01]  /*0350*/  SHF.R.S32.HI R19, RZ, 0x1f, R31 ;  /* 0x0000001fff137819 */ /* 0x000fe2000001141f */
[----:B------:R-:W-:-:S04]  /*0360*/  IMAD.WIDE.U32 R6, R31, UR6, RZ ;  /* 0x000000061f067c25 */ /* 0x000fc8000f8e00ff */
[----:B------:R-:W-:Y:S02]  /*0370*/  IMAD R2, R19, UR10, RZ ;  /* 0x0000000a13027c24 */ /* 0x000fe4000f8e02ff */
[----:B------:R-:W1:Y:S01]  /*0380*/  @P0 LDC.64 R20, c[0x0][0x290] ;  /* 0x0000a400ff140b82 */ /* 0x000e620000000a00 */
[----:B------:R-:W-:-:S04]  /*0390*/  IMAD.WIDE.U32 R10, R31, UR10, RZ ;  /* 0x0000000a1f0a7c25 */ /* 0x000fc8000f8e00ff */
[----:B------:R-:W-:Y:S01]  /*03a0*/  IMAD R3, R31, UR11, R2 ;  /* 0x0000000b1f037c24 */ /* 0x000fe2000f8e0202 */
[----:B------:R-:W-:-:S04]  /*03b0*/  LEA R12, P2, R10, UR14, 0x2 ;  /* 0x0000000e0a0c7c11 */ /* 0x000fc8000f8410ff */
[----:B------:R-:W-:-:S04]  /*03c0*/  IADD3 R3, R11, R3, RZ ;  /* 0x000000030b037210 */ /* 0x000fc80007ffe0ff */
[----:B------:R-:W-:Y:S01]  /*03d0*/  LEA.HI.X R13, R10, UR15, R3, 0x2, P2 ;  /* 0x0000000f0a0d7c11 */ /* 0x000fe200090f1403 */
[-C--:B0-----:R-:W-:Y:S02]  /*03e0*/  @P0 IMAD R0, R19, R8.reuse, RZ ;  /* 0x0000000813000224 */ /* 0x081fe400078e02ff */
[----:B------:R-:W-:Y:S01]  /*03f0*/  @P0 IMAD.WIDE.U32 R14, R31, R8, RZ ;  /* 0x000000081f0e0225 */ /* 0x000fe200078e00ff */
[----:B------:R-:W-:-:S03]  /*0400*/  LEA R8, P1, R6, UR8, 0x2 ;  /* 0x0000000806087c11 */ /* 0x000fc6000f8210ff */
[----:B------:R-:W-:Y:S02]  /*0410*/  @P0 IMAD R9, R31, R9, R0 ;  /* 0x000000091f090224 */ /* 0x000fe400078e0200 */
[----:B------:R-:W-:Y:S01]  /*0420*/  IMAD R0, R19, UR6, RZ ;  /* 0x0000000613007c24 */ /* 0x000fe2000f8e02ff */
[----:B-1----:R-:W-:-:S03]  /*0430*/  @P0 LEA R2, P3, R14, R20, 0x2 ;  /* 0x000000140e020211 */ /* 0x002fc600078610ff */
[----:B------:R-:W-:Y:S01]  /*0440*/  IMAD R5, R31, UR7, R0 ;  /* 0x000000071f057c24 */ /* 0x000fe2000f8e0200 */
[----:B------:R-:W-:-:S04]  /*0450*/  @P0 IADD3 R0, R15, R9, RZ ;  /* 0x000000090f000210 */ /* 0x000fc80007ffe0ff */
[----:B------:R-:W-:Y:S02]  /*0460*/  IADD3 R5, R7, R5, RZ ;  /* 0x0000000507057210 */ /* 0x000fe40007ffe0ff */
[----:B------:R-:W-:Y:S02]  /*0470*/  @P0 LEA.HI.X R3, R14, R21, R0, 0x2, P3 ;  /* 0x000000150e030211 */ /* 0x000fe400018f1400 */
[----:B------:R-:W-:-:S05]  /*0480*/  LEA.HI.X R9, R6, UR9, R5, 0x2, P1 ;  /* 0x0000000906097c11 */ /* 0x000fca00088f1405 */
[----:B------:R0:W-:Y:S04]  /*0490*/  STG.E desc[UR12][R8.64], RZ ;  /* 0x000000ff08007986 */ /* 0x0001e8000c10190c */
[----:B------:R1:W-:Y:S04]  /*04a0*/  STG.E desc[UR12][R12.64], R4 ;  /* 0x000000040c007986 */ /* 0x0003e8000c10190c */
[----:B------:R-:W2:Y:S01]  /*04b0*/  @P0 LDG.E R0, desc[UR12][R2.64] ;  /* 0x0000000c02000981 */ /* 0x000ea2000c1e1900 */
[----:B------:R-:W-:-:S04]  /*04c0*/  ISETP.NE.U32.AND P1, PT, RZ, UR16, PT ;  /* 0x00000010ff007c0c */ /* 0x000fc8000bf25070 */
[----:B------:R-:W-:-:S13]  /*04d0*/  ISETP.NE.AND.EX P1, PT, RZ, UR17, PT, P1 ;  /* 0x00000011ff007c0c */ /* 0x000fda000bf25310 */
[----:B------:R-:W3:Y:S08]  /*04e0*/  @P1 LDC.64 R14, c[0x0][0x2b8] ;  /* 0x0000ae00ff0e1b82 */ /* 0x000ef00000000a00 */
[----:B0-----:R-:W0:Y:S01]  /*04f0*/  @P1 LDC R9, c[0x0][0x2c4] ;  /* 0x0000b100ff091b82 */ /* 0x001e220000000800 */
[-C--:B---3--:R-:W-:Y:S02]  /*0500*/  @P1 IMAD R6, R19, R14.reuse, RZ ;  /* 0x0000000e13061224 */ /* 0x088fe400078e02ff */
[----:B------:R-:W-:-:S04]  /*0510*/  @P1 IMAD.WIDE.U32 R10, R31, R14, RZ ;  /* 0x0000000e1f0a1225 */ /* 0x000fc800078e00ff */
[----:B------:R-:W-:Y:S01]  /*0520*/  @P1 IMAD R5, R31, R15, R6 ;  /* 0x0000000f1f051224 */ /* 0x000fe200078e0206 */
[----:B------:R-:W-:-:S04]  /*0530*/  @P1 LEA R6, P2, R10, UR16, 0x2 ;  /* 0x000000100a061c11 */ /* 0x000fc8000f8410ff */
[----:B------:R-:W-:-:S04]  /*0540*/  @P1 IADD3 R5, R11, R5, RZ ;  /* 0x000000050b051210 */ /* 0x000fc80007ffe0ff */
[----:B------:R-:W-:Y:S01]  /*0550*/  @P1 LEA.HI.X R7, R10, UR17, R5, 0x2, P2 ;  /* 0x000000110a071c11 */ /* 0x000fe200090f1405 */
[----:B--2---:R-:W-:-:S05]  /*0560*/  @P0 FFMA.FTZ R5, R17, R0, R16 ;  /* 0x0000000011050223 */ /* 0x004fca0000010010 */
[----:B------:R1:W-:Y:S04]  /*0570*/  @P0 STG.E desc[UR12][R2.64], R5 ;  /* 0x0000000502000986 */ /* 0x0003e8000c10190c */
[----:B------:R-:W2:Y:S01]  /*0580*/  @P1 LDG.E R0, desc[UR12][R6.64] ;  /* 0x0000000c06001981 */ /* 0x000ea2000c1e1900 */
[----:B------:R-:W-:Y:S01]  /*0590*/  IADD3 R31, R31, UR4, RZ ;  /* 0x000000041f1f7c10 */ /* 0x000fe2000fffe0ff */
[----:B--2---:R-:W-:-:S04]  /*05a0*/  @P1 FMUL.FTZ R0, R17, R0 ;  /* 0x0000000011001220 */ /* 0x004fc80000410000 */
[----:B0-----:R-:W-:-:S05]  /*05b0*/  @P1 FFMA.FTZ R9, -RZ, R9, R0 ;  /* 0x00000009ff091223 */ /* 0x001fca0000010100 */
[----:B------:R1:W-:Y:S01]  /*05c0*/  @P1 STG.E desc[UR12][R6.64], R9 ;  /* 0x0000000906001986 */ /* 0x0003e2000c10190c */
[----:B------:R-:W-:-:S13]  /*05d0*/  ISETP.GE.AND P1, PT, R31, UR18, PT ;  /* 0x000000121f007c0c */ /* 0x000fda000bf26270 */
[----:B-1----:R-:W-:Y:S05]  /*05e0*/  @!P1 BRA `(.L_x_945) ;  /* 0xfffffffc00549947 */ /* 0x002fea000383ffff */
[----:B------:R-:W-:Y:S05]  /*05f0*/  BSYNC B0 ;  /* 0x0000000000007941 */ /* 0x000fea0003800000 */
.L_x_944:
[----:B------:R-:W-:Y:S05]  /*0600*/  EXIT ;  /* 0x000000000000794d */ /* 0x000fea0003800000 */
.L_x_942:
[C---:B------:R-:W-:Y:S01]  /*0610*/  LOP3.LUT R16, R3.reuse, 0x3, RZ, 0xc0, !PT ;  /* 0x0000000303107812 */ /* 0x040fe200078ec0ff */
[----:B------:R-:W-:Y:S01]  /*0620*/  ULDC.64 UR6, c[0x0][0x2d8] ;  /* 0x0000b60000067ab9 */ /* 0x000fe20000000a00 */
[----:B------:R-:W-:Y:S01]  /*0630*/  ULDC.64 UR8, c[0x0][0x228] ;  /* 0x00008a0000087ab9 */ /* 0x000fe20000000a00 */
[----:B------:R-:W-:Y:S01]  /*0640*/  USHF.L.U64.HI UR5, UR6, 0x2, UR7 ;  /* 0x0000000206057899 */ /* 0x000fe20008010207 */
[----:B------:R-:W-:Y:S01]  /*0650*/  VIADD R15, R3, 0xffffffff ;  /* 0xffffffff030f7836 */ /* 0x000fe20000000000 */
        /* <DEDUP_REMOVED lines=10> */
.L_x_958:
        /* <DEDUP_REMOVED lines=8> */
[C---:B0-----:R-:W-:Y:S01]  /*0780*/  IMAD R5, R13.reuse, UR16, RZ ;  /* 0x000000100d057c24 */ /* 0x041fe2000f8e02ff */
[----:B------:R-:W-:Y:S01]  /*0790*/  CS2R R38, SRZ ;  /* 0x0000000000267805 */ /* 0x000fe2000001ff00 */
[----:B------:R-:W-:-:S02]  /*07a0*/  IMAD R3, R13, UR14, RZ ;  /* 0x0000000e0d037c24 */ /* 0x000fc4000f8e02ff */
[C---:B------:R-:W-:Y:S02]  /*07b0*/  IMAD R5, R12.reuse, UR17, R5 ;  /* 0x000000110c057c24 */ /* 0x040fe4000f8e0205 */
[----:B------:R-:W-:-:S03]  /*07c0*/  IMAD.WIDE.U32 R18, R12, UR14, RZ ;  /* 0x0000000e0c127c25 */ /* 0x000fc6000f8e00ff */
[----:B------:R-:W-:Y:S01]  /*07d0*/  IADD3 R9, R21, R5, RZ ;  /* 0x0000000515097210 */ /* 0x000fe20007ffe0ff */
[----:B------:R-:W-:-:S04]  /*07e0*/  IMAD R3, R12, UR15, R3 ;  /* 0x0000000f0c037c24 */ /* 0x000fc8000f8e0203 */
[----:B------:R-:W-:Y:S01]  /*07f0*/  IMAD.IADD R11, R19, 0x1, R3 ;  /* 0x00000001130b7824 */ /* 0x000fe200078e0203 */
        /* <DEDUP_REMOVED lines=9> */
[----:B------:R-:W-:Y:S02]  /*0890*/  IMAD R7, R0, UR14, RZ ;  /* 0x0000000e00077c24 */ /* 0x000fe4000f8e02ff */
[C---:B------:R-:W-:Y:S01]  /*08a0*/  IMAD R5, R22.reuse, UR17, R5 ;  /* 0x0000001116057c24 */ /* 0x040fe2000f8e0205 */
[----:B------:R-:W-:Y:S01]  /*08b0*/  ULDC.64 UR16, c[0x0][0x210] ;  /* 0x0000840000107ab9 */ /* 0x000fe20000000a00 */
[C---:B------:R-:W-:Y:S02]  /*08c0*/  IMAD R25, R22.reuse, UR15, R7 ;  /* 0x0000000f16197c24 */ /* 0x040fe4000f8e0207 */
[----:B------:R-:W-:Y:S01]  /*08d0*/  IMAD.WIDE.U32 R22, R22, UR14, RZ ;  /* 0x0000000e16167c25 */ /* 0x000fe2000f8e00ff */
[----:B------:R-:W-:Y:S01]  /*08e0*/  ULDC.64 UR14, c[0x0][0x238] ;  /* 0x00008e00000e7ab9 */ /* 0x000fe20000000a00 */
[----:B------:R-:W-:-:S02]  /*08f0*/  IADD3 R7, R3, R5, RZ ;  /* 0x0000000503077210 */ /* 0x000fc40007ffe0ff */
[----:B------:R-:W-:Y:S01]  /*0900*/  LEA R6, P0, R2, UR14, 0x2 ;  /* 0x0000000e02067c11 */ /* 0x000fe2000f8010ff */
[----:B------:R-:W-:Y:S01]  /*0910*/  IMAD.MOV.U32 R0, RZ, RZ, R10 ;  /* 0x000000ffff007224 */ /* 0x000fe200078e000a */
[----:B------:R-:W-:Y:S02]  /*0920*/  LEA R4, P1, R22, UR16, 0x2 ;  /* 0x0000001016047c11 */ /* 0x000fe4000f8210ff */
[----:B------:R-:W-:Y:S02]  /*0930*/  IADD3 R5, R23, R25, RZ ;  /* 0x0000001917057210 */ /* 0x000fe40007ffe0ff */
[----:B------:R-:W-:Y:S02]  /*0940*/  LEA.HI.X R7, R2, UR15, R7, 0x2, P0 ;  /* 0x0000000f02077c11 */ /* 0x000fe400080f1407 */
[----:B------:R-:W-:Y:S02]  /*0950*/  MOV R2, UR18 ;  /* 0x0000001200027c02 */ /* 0x000fe40008000f00 */
[----:B------:R-:W-:-:S02]  /*0960*/  LEA.HI.X R5, R22, UR17, R5, 0x2, P1 ;  /* 0x0000001116057c11 */ /* 0x000fc400088f1405 */
[----:B------:R-:W-:-:S07]  /*0970*/  MOV R3, UR19 ;  /* 0x0000001300037c02 */ /* 0x000fce0008000f00 */
.L_x_951:
[----:B------:R-:W2:Y:S04]  /*0980*/  LDG.E R35, desc[UR12][R2.64] ;  /* 0x0000000c02237981 */ /* 0x000ea8000c1e1900 */
[----:B------:R-:W3:Y:S01]  /*0990*/  LDG.E R30, desc[UR12][R6.64] ;  /* 0x0000000c061e7981 */ /* 0x000ee2000c1e1900 */
[----:B------:R-:W2:Y:S02]  /*09a0*/  I2F.S64 R34, R38 ;  /* 0x0000002600227312 */ /* 0x000ea40000301400 */
[----:B--2---:R-:W-:-:S04]  /*09b0*/  FADD.FTZ R37, R35, R34 ;  /* 0x0000002223257221 */ /* 0x004fc80000010000 */
[----:B------:R-:W-:Y:S02]  /*09c0*/  FMUL.FTZ R22, R37, 1 ;  /* 0x3f80000025167820 */ /* 0x000fe40000410000 */
[----:B---3--:R-:W0:Y:S08]  /*09d0*/  MUFU.RCP R30, R30 ;  /* 0x0000001e001e7308 */ /* 0x008e300000001000 */
[----:B------:R-:W1:Y:S01]  /*09e0*/  F2F.F64.F32 R22, R22 ;  /* 0x0000001600167310 */ /* 0x000e620000201800 */
[----:B0-----:R-:W-:-:S07]  /*09f0*/  FFMA.FTZ R33, R30, R30, -UR11 ;  /* 0x8000000b1e217e23 */ /* 0x001fce000801001e */
[----:B-1----:R-:W0:Y:S01]  /*0a00*/  MUFU.RCP64H R29, R23 ;  /* 0x00000017001d7308 */ /* 0x002e220000001800 */
        /* <DEDUP_REMOVED lines=12> */
.L_x_947:
[----:B------:R-:W-:Y:S01]  /*0ad0*/  IADD3 R38, P0, R2, UR6, RZ ;  /* 0x0000000602267c10 */ /* 0x000fe2000ff1e0ff */
[----:B------:R-:W2:Y:S03]  /*0ae0*/  LDG.E R43, desc[UR12][R4.64] ;  /* 0x0000000c042b7981 */ /* 0x000ea6000c1e1900 */
[----:B------:R-:W-:-:S05]  /*0af0*/  IADD3.X R39, R3, UR5, RZ, P0, !PT ;  /* 0x0000000503277c10 */ /* 0x000fca00087fe4ff */
[----:B------:R-:W3:Y:S01]  /*0b00*/  LDG.E R2, desc[UR12][R38.64] ;  /* 0x0000000c26027981 */ /* 0x000ee2000c1e1900 */
[----:B------:R-:W-:-:S04]  /*0b10*/  IADD3 R40, P0, R6, UR10, RZ ;  /* 0x0000000a06287c10 */ /* 0x000fc8000ff1e0ff */
[----:B------:R-:W-:-:S05]  /*0b20*/  IADD3.X R41, R7, UR9, RZ, P0, !PT ;  /* 0x0000000907297c10 */ /* 0x000fca00087fe4ff */
[----:B------:R-:W4:Y:S01]  /*0b30*/  LDG.E R7, desc[UR12][R40.64] ;  /* 0x0000000c28077981 */ /* 0x000f22000c1e1900 */
[----:B------:R-:W0:Y:S08]  /*0b40*/  F2I.S64.TRUNC R44, R37 ;  /* 0x00000025002c7311 */ /* 0x000e30000020d900 */
[----:B0-----:R-:W-:Y:S01]  /*0b50*/  I2F.S64 R3, R44 ;  /* 0x0000002c00037312 */ /* 0x001fe20000301400 */
[----:B------:R-:W-:Y:S01]  /*0b60*/  UMOV UR14, 0xf0000000 ;  /* 0xf0000000000e7882 */ /* 0x000fe20000000000 */
[----:B------:R-:W-:-:S02]  /*0b70*/  UMOV UR15, 0x380fffff ;  /* 0x380fffff000f7882 */ /* 0x000fc40000000000 */
[----:B------:R-:W-:-:S04]  /*0b80*/  DSETP.GEU.AND P0, PT, |R24|, UR14, PT ;  /* 0x0000000e18007e2a */ /* 0x000fc8000bf0e200 */
[----:B------:R-:W0:Y:S10]  /*0b90*/  F2F.F32.F64 R30, R24 ;  /* 0x00000018001e7310 */ /* 0x000e340000301000 */
[----:B0-----:R-:W-:Y:S01]  /*0ba0*/  @!P0 FMUL R30, R30, 1.175494350822287508e-38 ;  /* 0x008000001e1e8820 */ /* 0x001fe20000400000 */
[----:B---3--:R-:W-:-:S04]  /*0bb0*/  FADD.FTZ R6, R2, R3 ;  /* 0x0000000302067221 */ /* 0x008fc80000010000 */
[----:B------:R-:W-:-:S06]  /*0bc0*/  FMUL.FTZ R22, R6, 1 ;  /* 0x3f80000006167820 */ /* 0x000fcc0000410000 */
[----:B------:R-:W0:Y:S08]  /*0bd0*/  F2F.F64.F32 R22, R22 ;  /* 0x0000001600167310 */ /* 0x000e300000201800 */
[----:B0-----:R-:W0:Y:S01]  /*0be0*/  MUFU.RCP64H R29, R23 ;  /* 0x00000017001d7308 */ /* 0x001e220000001800 */
[----:B------:R-:W-:-:S06]  /*0bf0*/  IADD3 R28, R23, 0x300402, RZ ;  /* 0x00300402171c7810 */ /* 0x000fcc0007ffe0ff */
[----:B0-----:R-:W-:-:S08]  /*0c00*/  DFMA R26, -R22, R28, 1 ;  /* 0x3ff00000161a742b */ /* 0x001fd0000000011c */
[----:B------:R-:W-:-:S08]  /*0c10*/  DFMA R26, R26, R26, R26 ;  /* 0x0000001a1a1a722b */ /* 0x000fd0000000001a */
[----:B------:R-:W-:Y:S01]  /*0c20*/  DFMA R26, R28, R26, R28 ;  /* 0x0000001a1c1a722b */ /* 0x000fe2000000001c */
[----:B--2---:R-:W-:-:S04]  /*0c30*/  FADD.FTZ R29, -R43, R32 ;  /* 0x000000202b1d7221 */ /* 0x004fc80000010100 */
[----:B------:R-:W-:-:S04]  /*0c40*/  FMUL.FTZ R29, R29, R29 ;  /* 0x0000001d1d1d7220 */ /* 0x000fc80000410000 */
[----:B------:R-:W-:Y:S01]  /*0c50*/  FMUL.FTZ R42, R34, R29 ;  /* 0x0000001d222a7220 */ /* 0x000fe20000410000 */
[----:B----4-:R-:W0:Y:S03]  /*0c60*/  MUFU.RCP R7, R7 ;  /* 0x0000000700077308 */ /* 0x010e260000001000 */
[----:B------:R-:W-:Y:S01]  /*0c70*/  FMUL.FTZ R29, R35, R42 ;  /* 0x0000002a231d7220 */ /* 0x000fe20000410000 */
[----:B------:R-:W-:-:S03]  /*0c80*/  FSETP.GEU.AND P0, PT, |R28|, 5.8789094863358348022e-39, PT ;  /* 0x004004021c00780b */ /* 0x000fc60003f0e200 */
[----:B------:R-:W-:Y:S01]  /*0c90*/  FMUL.FTZ R42, R30, R29 ;  /* 0x0000001d1e2a7220 */ /* 0x000fe20000410000 */
[----:B------:R-:W-:-:S03]  /*0ca0*/  DFMA R24, -R22, R26, 1 ;  /* 0x3ff000001618742b */ /* 0x000fc6000000011a */
[----:B------:R-:W-:Y:S01]  /*0cb0*/  FFMA.FTZ R33, R33, R35, R42 ;  /* 0x0000002321217223 */ /* 0x000fe2000001002a */
[-C--:B------:R-:W-:Y:S01]  /*0cc0*/  FMUL.FTZ R42, R35, R30.reuse ;  /* 0x0000001e232a7220 */ /* 0x080fe20000410000 */
[----:B------:R-:W-:-:S03]  /*0cd0*/  FMUL.FTZ R29, R34, R30 ;  /* 0x0000001e221d7220 */ /* 0x000fc60000410000 */
[----:B------:R-:W-:Y:S01]  /*0ce0*/  FMUL.FTZ R30, R43, R42 ;  /* 0x0000002a2b1e7220 */ /* 0x000fe20000410000 */
[----:B------:R-:W-:Y:S01]  /*0cf0*/  IADD3 R42, P1, R4, UR8, RZ ;  /* 0x00000008042a7c10 */ /* 0x000fe2000ff3e0ff */
[----:B------:R-:W-:Y:S01]  /*0d00*/  DFMA R24, R26, R24, R26 ;  /* 0x000000181a18722b */ /* 0x000fe2000000001a */
[----:B------:R-:W-:Y:S01]  /*0d10*/  FADD.FTZ R36, R33, R36 ;  /* 0x0000002421247221 */ /* 0x000fe20000010000 */
[----:B------:R-:W-:Y:S01]  /*0d20*/  FFMA.FTZ R32, R29, R32, R30 ;  /* 0x000000201d207223 */ /* 0x000fe2000001001e */
[----:B------:R-:W-:Y:S01]  /*0d30*/  IADD3.X R43, R5, UR7, RZ, P1, !PT ;  /* 0x00000007052b7c10 */ /* 0x000fe20008ffe4ff */
[----:B0-----:R-:W-:Y:S01]  /*0d40*/  FFMA.FTZ R33, R7, R7, -UR11 ;  /* 0x8000000b07217e23 */ /* 0x001fe20008010007 */
[----:B------:R-:W-:Y:S07]  /*0d50*/  @P0 BRA `(.L_x_948) ;  /* 0x0000000000100947 */ /* 0x000fee0003800000 */
[----:B------:R-:W-:Y:S02]  /*0d60*/  LOP3.LUT R26, R23, 0x7fffffff, RZ, 0xc0, !PT ;  /* 0x7fffffff171a7812 */ /* 0x000fe400078ec0ff */
[----:B------:R-:W-:Y:S02]  /*0d70*/  MOV R30, 0xda0 ;  /* 0x00000da0001e7802 */ /* 0x000fe40000000f00 */
[----:B------:R-:W-:-:S07]  /*0d80*/  IADD3 R26, R26, -0x100000, RZ ;  /* 0xfff000001a1a7810 */ /* 0x000fce0007ffe0ff */
[----:B------:R-:W-:Y:S05]  /*0d90*/  CALL.REL.NOINC `($__internal_8_$__cuda_sm20_dblrcp_rn_slowpath_v3) ;  /* 0x0000001800b07944 */ /* 0x000fea0003c00000 */
.L_x_948:
        /* <DEDUP_REMOVED lines=18> */
[----:B------:R-:W-:Y:S01]  /*0ec0*/  IADD3 R26, R23, 0x300402, RZ ;  /* 0x00300402171a7810 */ /* 0x000fe20007ffe0ff */
[----:B--2---:R-:W-:-:S05]  /*0ed0*/  FADD.FTZ R6, R32, -R35 ;  /* 0x8000002320067221 */ /* 0x004fca0000010000 */
[----:B0-----:R-:W-:Y:S01]  /*0ee0*/  DFMA R28, -R22, R26, 1 ;  /* 0x3ff00000161c742b */ /* 0x001fe2000000011a */
[----:B------:R-:W-:-:S07]  /*0ef0*/  FMUL.FTZ R6, R6, R6 ;  /* 0x0000000606067220 */ /* 0x000fce0000410000 */
[----:B------:R-:W-:-:S08]  /*0f00*/  DFMA R28, R28, R28, R28 ;  /* 0x0000001c1c1c722b */ /* 0x000fd0000000001c */
[----:B------:R-:W-:Y:S01]  /*0f10*/  DFMA R28, R26, R28, R26 ;  /* 0x0000001c1a1c722b */ /* 0x000fe2000000001a */
[----:B------:R-:W-:Y:S02]  /*0f20*/  FMUL.FTZ R27, R3, R6 ;  /* 0x00000006031b7220 */ /* 0x000fe40000410000 */
[----:B----4-:R-:W0:Y:S02]  /*0f30*/  MUFU.RCP R6, R30 ;  /* 0x0000001e00067308 */ /* 0x010e240000001000 */
[----:B------:R-:W-:Y:S01]  /*0f40*/  FMUL.FTZ R27, R2, R27 ;  /* 0x0000001b021b7220 */ /* 0x000fe20000410000 */
[----:B------:R-:W-:-:S03]  /*0f50*/  FSETP.GEU.AND P0, PT, |R26|, 5.8789094863358348022e-39, PT ;  /* 0x004004021a00780b */ /* 0x000fc60003f0e200 */
[----:B------:R-:W-:Y:S01]  /*0f60*/  FMUL.FTZ R38, R34, R27 ;  /* 0x0000001b22267220 */ /* 0x000fe20000410000 */
[----:B------:R-:W-:-:S03]  /*0f70*/  DFMA R24, -R22, R28, 1 ;  /* 0x3ff000001618742b */ /* 0x000fc6000000011c */
[----:B------:R-:W-:Y:S01]  /*0f80*/  FFMA.FTZ R33, R33, R2, R38 ;  /* 0x0000000221217223 */ /* 0x000fe20000010026 */
[-C--:B------:R-:W-:Y:S01]  /*0f90*/  FMUL.FTZ R2, R2, R34.reuse ;  /* 0x0000002202027220 */ /* 0x080fe20000410000 */
[----:B------:R-:W-:Y:S01]  /*0fa0*/  FMUL.FTZ R3, R3, R34 ;  /* 0x0000002203037220 */ /* 0x000fe20000410000 */
[----:B------:R-:W-:Y:S02]  /*0fb0*/  IADD3 R38, P1, R42, UR8, RZ ;  /* 0x000000082a267c10 */ /* 0x000fe4000ff3e0ff */
[----:B------:R-:W-:Y:S01]  /*0fc0*/  FMUL.FTZ R35, R35, R2 ;  /* 0x0000000223237220 */ /* 0x000fe20000410000 */
[----:B------:R-:W-:Y:S01]  /*0fd0*/  DFMA R28, R28, R24, R28 ;  /* 0x000000181c1c722b */ /* 0x000fe2000000001c */
[----:B------:R-:W-:Y:S01]  /*0fe0*/  FADD.FTZ R36, R36, R33 ;  /* 0x0000002124247221 */ /* 0x000fe20000010000 */
[----:B------:R-:W-:Y:S01]  /*0ff0*/  IADD3.X R39, R43, UR7, RZ, P1, !PT ;  /* 0x000000072b277c10 */ /* 0x000fe20008ffe4ff */
[----:B------:R-:W-:Y:S01]  /*1000*/  FFMA.FTZ R35, R32, R3, R35 ;  /* 0x0000000320237223 */ /* 0x000fe20000010023 */
[----:B0-----:R-:W-:Y:S01]  /*1010*/  FFMA.FTZ R3, R6, R6, -UR11 ;  /* 0x8000000b06037e23 */ /* 0x001fe20008010006 */
[----:B------:R-:W-:Y:S06]  /*1020*/  @P0 BRA `(.L_x_949) ;  /* 0x0000000000180947 */ /* 0x000fec0003800000 */
[----:B------:R-:W-:Y:S02]  /*1030*/  LOP3.LUT R26, R23, 0x7fffffff, RZ, 0xc0, !PT ;  /* 0x7fffffff171a7812 */ /* 0x000fe400078ec0ff */
[----:B------:R-:W-:Y:S02]  /*1040*/  MOV R30, 0x1070 ;  /* 0x00001070001e7802 */ /* 0x000fe40000000f00 */
[----:B------:R-:W-:-:S07]  /*1050*/  IADD3 R26, R26, -0x100000, RZ ;  /* 0xfff000001a1a7810 */ /* 0x000fce0007ffe0ff */
[----:B------:R-:W-:Y:S05]  /*1060*/  CALL.REL.NOINC `($__internal_8_$__cuda_sm20_dblrcp_rn_slowpath_v3) ;  /* 0x0000001400fc7944 */ /* 0x000fea0003c00000 */
[----:B------:R-:W-:Y:S01]  /*1070*/  MOV R28, R24 ;  /* 0x00000018001c7202 */ /* 0x000fe20000000f00 */
[----:B------:R-:W-:-:S07]  /*1080*/  IMAD.MOV.U32 R29, RZ, RZ, R25 ;  /* 0x000000ffff1d7224 */ /* 0x000fce00078e0019 */
.L_x_949:
[----:B------:R-:W-:Y:S01]  /*1090*/  IADD3 R24, P0, R44, UR6, RZ ;  /* 0x000000062c187c10 */ /* 0x000fe2000ff1e0ff */
[----:B------:R0:W2:Y:S03]  /*10a0*/  LDG.E R2, desc[UR12][R38.64] ;  /* 0x0000000c26027981 */ /* 0x0000a6000c1e1900 */
[----:B------:R-:W-:-:S05]  /*10b0*/  IADD3.X R25, R45, UR5, RZ, P0, !PT ;  /* 0x000000052d197c10 */ /* 0x000fca00087fe4ff */
[----:B------:R-:W3:Y:S01]  /*10c0*/  LDG.E R32, desc[UR12][R24.64] ;  /* 0x0000000c18207981 */ /* 0x000ee2000c1e1900 */
[----:B------:R-:W-:-:S04]  /*10d0*/  IADD3 R26, P0, R40, UR10, RZ ;  /* 0x0000000a281a7c10 */ /* 0x000fc8000ff1e0ff */
[----:B------:R-:W-:-:S05]  /*10e0*/  IADD3.X R27, R41, UR9, RZ, P0, !PT ;  /* 0x00000009291b7c10 */ /* 0x000fca00087fe4ff */
[----:B------:R-:W4:Y:S01]  /*10f0*/  LDG.E R37, desc[UR12][R26.64] ;  /* 0x0000000c1a257981 */ /* 0x000f22000c1e1900 */
[----:B------:R-:W1:Y:S08]  /*1100*/  F2I.S64.TRUNC R6, R7 ;  /* 0x0000000700067311 */ /* 0x000e70000020d900 */
[----:B-1----:R-:W-:Y:S01]  /*1110*/  I2F.S64 R33, R6 ;  /* 0x0000000600217312 */ /* 0x002fe20000301400 */
[----:B------:R-:W-:Y:S01]  /*1120*/  UMOV UR14, 0xf0000000 ;  /* 0xf0000000000e7882 */ /* 0x000fe20000000000 */
[----:B------:R-:W-:-:S02]  /*1130*/  UMOV UR15, 0x380fffff ;  /* 0x380fffff000f7882 */ /* 0x000fc40000000000 */
[----:B------:R-:W-:-:S04]  /*1140*/  DSETP.GEU.AND P0, PT, |R28|, UR14, PT ;  /* 0x0000000e1c007e2a */ /* 0x000fc8000bf0e200 */
[----:B------:R-:W1:Y:S01]  /*1150*/  F2F.F32.F64 R30, R28 ;  /* 0x0000001c001e7310 */ /* 0x000e620000301000 */
[----:B0-----:R-:W-:-:S09]  /*1160*/  IADD3 R38, P2, R38, UR8, RZ ;  /* 0x0000000826267c10 */ /* 0x001fd2000ff5e0ff */
[----:B-1----:R-:W-:Y:S01]  /*1170*/  @!P0 FMUL R30, R30, 1.175494350822287508e-38 ;  /* 0x008000001e1e8820 */ /* 0x002fe20000400000 */
[----:B------:R-:W-:Y:S01]  /*1180*/  IADD3.X R39, R39, UR7, RZ, P2, !PT ;  /* 0x0000000727277c10 */ /* 0x000fe200097fe4ff */
        /* <DEDUP_REMOVED lines=8> */
[----:B------:R-:W-:Y:S01]  /*1210*/  DFMA R40, R40, R40, R40 ;  /* 0x000000282828722b */ /* 0x000fe20000000028 */
[----:B------:R-:W-:Y:S01]  /*1220*/  FMUL.FTZ R7, R5, R6 ;  /* 0x0000000605077220 */ /* 0x000fe20000410000 */
[----:B----4-:R-:W0:Y:S01]  /*1230*/  MUFU.RCP R37, R37 ;  /* 0x0000002500257308 */ /* 0x010e220000001000 */
[----:B------:R-:W-:-:S05]  /*1240*/  FSETP.GEU.AND P0, PT, |R42|, 5.8789094863358348022e-39, PT ;  /* 0x004004022a00780b */ /* 0x000fca0003f0e200 */
[----:B------:R-:W-:Y:S01]  /*1250*/  DFMA R40, R42, R40, R42 ;  /* 0x000000282a28722b */ /* 0x000fe2000000002a */
[C---:B------:R-:W-:Y:S01]  /*1260*/  FMUL.FTZ R7, R4.reuse, R7 ;  /* 0x0000000704077220 */ /* 0x040fe20000410000 */
[-C--:B------:R-:W-:Y:S01]  /*1270*/  FMUL.FTZ R43, R4, R30.reuse ;  /* 0x0000001e042b7220 */ /* 0x080fe20000410000 */
[----:B------:R-:W-:Y:S02]  /*1280*/  FMUL.FTZ R6, R5, R30 ;  /* 0x0000001e05067220 */ /* 0x000fe40000410000 */
[----:B------:R-:W-:Y:S01]  /*1290*/  FMUL.FTZ R30, R30, R7 ;  /* 0x000000071e1e7220 */ /* 0x000fe20000410000 */
[----:B------:R-:W-:Y:S02]  /*12a0*/  FMUL.FTZ R2, R2, R43 ;  /* 0x0000002b02027220 */ /* 0x000fe40000410000 */
[----:B------:R-:W-:Y:S01]  /*12b0*/  DFMA R28, -R22, R40, 1 ;  /* 0x3ff00000161c742b */ /* 0x000fe20000000128 */
[----:B------:R-:W-:Y:S01]  /*12c0*/  FFMA.FTZ R3, R3, R4, R30 ;  /* 0x0000000403037223 */ /* 0x000fe2000001001e */
[----:B------:R-:W-:Y:S01]  /*12d0*/  FFMA.FTZ R35, R35, R6, R2 ;  /* 0x0000000623237223 */ /* 0x000fe20000010002 */
[----:B------:R-:W-:-:S02]  /*12e0*/  IADD3 R2, P1, R24, UR6, RZ ;  /* 0x0000000618027c10 */ /* 0x000fc4000ff3e0ff */
[----:B------:R-:W-:Y:S02]  /*12f0*/  IADD3 R6, P4, R26, UR10, RZ ;  /* 0x0000000a1a067c10 */ /* 0x000fe4000ff9e0ff */
[----:B------:R-:W-:Y:S01]  /*1300*/  IADD3 R4, P3, R38, UR8, RZ ;  /* 0x0000000826047c10 */ /* 0x000fe2000ff7e0ff */
[----:B------:R-:W-:Y:S01]  /*1310*/  DFMA R40, R40, R28, R40 ;  /* 0x0000001c2828722b */ /* 0x000fe20000000028 */
[----:B------:R-:W-:Y:S01]  /*1320*/  FADD.FTZ R36, R36, R3 ;  /* 0x0000000324247221 */ /* 0x000fe20000010000 */
[----:B------:R-:W-:Y:S01]  /*1330*/  IADD3.X R3, R25, UR5, RZ, P1, !PT ;  /* 0x0000000519037c10 */ /* 0x000fe20008ffe4ff */
[----:B0-----:R-:W-:Y:S01]  /*1340*/  FFMA.FTZ R37, R37, R37, -UR11 ;  /* 0x8000000b25257e23 */ /* 0x001fe20008010025 */
[----:B------:R-:W-:Y:S02]  /*1350*/  IADD3.X R7, R27, UR9, RZ, P4, !PT ;  /* 0x000000091b077c10 */ /* 0x000fe4000a7fe4ff */
[----:B------:R-:W-:Y:S01]  /*1360*/  IADD3.X R5, R39, UR7, RZ, P3, !PT ;  /* 0x0000000727057c10 */ /* 0x000fe20009ffe4ff */
[----:B------:R-:W-:Y:S06]  /*1370*/  @P0 BRA `(.L_x_950) ;  /* 0x0000000000180947 */ /* 0x000fec0003800000 */
[----:B------:R-:W-:Y:S02]  /*1380*/  LOP3.LUT R26, R23, 0x7fffffff, RZ, 0xc0, !PT ;  /* 0x7fffffff171a7812 */ /* 0x000fe400078ec0ff */
[----:B------:R-:W-:Y:S02]  /*1390*/  MOV R30, 0x13c0 ;  /* 0x000013c0001e7802 */ /* 0x000fe40000000f00 */
[----:B------:R-:W-:-:S07]  /*13a0*/  IADD3 R26, R26, -0x100000, RZ ;  /* 0xfff000001a1a7810 */ /* 0x000fce0007ffe0ff */
[----:B------:R-:W-:Y:S05]  /*13b0*/  CALL.REL.NOINC `($__internal_8_$__cuda_sm20_dblrcp_rn_slowpath_v3) ;  /* 0x0000001400287944 */ /* 0x000fea0003c00000 */
[----:B------:R-:W-:Y:S02]  /*13c0*/  MOV R40, R24 ;  /* 0x0000001800287202 */ /* 0x000fe40000000f00 */
[----:B------:R-:W-:-:S07]  /*13d0*/  MOV R41, R25 ;  /* 0x0000001900297202 */ /* 0x000fce0000000f00 */
.L_x_950:
[----:B------:R0:W2:Y:S01]  /*13e0*/  LDG.E R24, desc[UR12][R38.64] ;  /* 0x0000000c26187981 */ /* 0x0000a2000c1e1900 */
[----:B------:R-:W-:Y:S01]  /*13f0*/  UMOV UR14, 0xf0000000 ;  /* 0xf0000000000e7882 */ /* 0x000fe20000000000 */
[----:B------:R-:W-:Y:S01]  /*1400*/  UMOV UR15, 0x380fffff ;  /* 0x380fffff000f7882 */ /* 0x000fe20000000000 */
[----:B------:R-:W1:Y:S01]  /*1410*/  F2F.F32.F64 R22, R40 ;  /* 0x0000002800167310 */ /* 0x000e620000301000 */
[----:B------:R-:W-:Y:S01]  /*1420*/  DSETP.GEU.AND P0, PT, |R40|, UR14, PT ;  /* 0x0000000e28007e2a */ /* 0x000fe2000bf0e200 */
[----:B------:R-:W-:Y:S02]  /*1430*/  IADD3 R0, R0, -0x4, RZ ;  /* 0xfffffffc00007810 */ /* 0x000fe40007ffe0ff */
[----:B------:R-:W-:-:S04]  /*1440*/  IADD3 R8, R8, 0x4, RZ ;  /* 0x0000000408087810 */ /* 0x000fc80007ffe0ff */
[----:B0-----:R0:W3:Y:S07]  /*1450*/  F2I.S64.TRUNC R38, R34 ;  /* 0x0000002200267311 */ /* 0x0010ee000020d900 */
[----:B-1----:R-:W-:Y:S01]  /*1460*/  @!P0 FMUL R22, R22, 1.175494350822287508e-38 ;  /* 0x0080000016168820 */ /* 0x002fe20000400000 */
[----:B------:R-:W-:-:S03]  /*1470*/  ISETP.NE.AND P0, PT, R0, RZ, PT ;  /* 0x000000ff0000720c */ /* 0x000fc60003f05270 */
[----:B------:R-:W-:Y:S01]  /*1480*/  FMUL.FTZ R25, R32, R22 ;  /* 0x0000001620197220 */ /* 0x000fe20000410000 */
[----:B--2---:R-:W-:-:S03]  /*1490*/  FADD.FTZ R23, R35, -R24 ;  /* 0x8000001823177221 */ /* 0x004fc60000010000 */
[----:B------:R-:W-:Y:S01]  /*14a0*/  FMUL.FTZ R24, R24, R25 ;  /* 0x0000001918187220 */ /* 0x000fe20000410000 */
[----:B------:R-:W-:-:S04]  /*14b0*/  FMUL.FTZ R26, R23, R23 ;  /* 0x00000017171a7220 */ /* 0x000fc80000410000 */
[C---:B------:R-:W-:Y:S01]  /*14c0*/  FMUL.FTZ R23, R33.reuse, R26 ;  /* 0x0000001a21177220 */ /* 0x040fe20000410000 */
[----:B------:R-:W-:-:S03]  /*14d0*/  FMUL.FTZ R26, R33, R22 ;  /* 0x00000016211a7220 */ /* 0x000fc60000410000 */
[----:B------:R-:W-:-:S04]  /*14e0*/  FMUL.FTZ R23, R32, R23 ;  /* 0x0000001720177220 */ /* 0x000fc80000410000 */
[----:B------:R-:W-:-:S04]  /*14f0*/  FMUL.FTZ R22, R22, R23 ;  /* 0x0000001716167220 */ /* 0x000fc80000410000 */
[----:B------:R-:W-:Y:S01]  /*1500*/  FFMA.FTZ R37, R37, R32, R22 ;  /* 0x0000002025257223 */ /* 0x000fe20000010016 */
[----:B------:R-:W-:-:S03]  /*1510*/  FFMA.FTZ R32, R35, R26, R24 ;  /* 0x0000001a23207223 */ /* 0x000fc60000010018 */
[----:B------:R-:W-:Y:S01]  /*1520*/  FADD.FTZ R36, R36, R37 ;  /* 0x0000002524247221 */ /* 0x000fe20000010000 */
[----:B0--3--:R-:W-:Y:S06]  /*1530*/  @P0 BRA `(.L_x_951) ;  /* 0xfffffff400100947 */ /* 0x009fec000383ffff */
.L_x_946:
[----:B------:R-:W-:-:S13]  /*1540*/  ISETP.NE.AND P0, PT, R16, RZ, PT ;  /* 0x000000ff1000720c */ /* 0x000fda0003f05270 */
[----:B------:R-:W-:Y:S05]  /*1550*/  @!P0 BRA `(.L_x_952) ;  /* 0x0000000c00608947 */ /* 0x000fea0003800000 */
[----:B------:R-:W0:Y:S01]  /*1560*/  LDC.64 R6, c[0x0][0x2c8] ;  /* 0x0000b200ff067b82 */ /* 0x000e220000000a00 */
[----:B------:R-:W-:Y:S01]  /*1570*/  SHF.R.S32.HI R4, RZ, 0x1f, R8 ;  /* 0x0000001fff047819 */ /* 0x000fe20000011408 */
[----:B------:R-:W-:Y:S02]  /*1580*/  ULDC.64 UR14, c[0x0][0x2d8] ;  /* 0x0000b600000e7ab9 */ /* 0x000fe40000000a00 */
[----:B------:R-:W-:-:S04]  /*1590*/  IMAD.WIDE.U32 R2, R8, UR14, RZ ;  /* 0x0000000e08027c25 */ /* 0x000fc8000f8e00ff */
[----:B------:R-:W-:-:S04]  /*15a0*/  IMAD R5, R4, UR14, RZ ;  /* 0x0000000e04057c24 */ /* 0x000fc8000f8e02ff */
[----:B------:R-:W-:Y:S01]  /*15b0*/  IMAD R5, R8, UR15, R5 ;  /* 0x0000000f08057c24 */ /* 0x000fe2000f8e0205 */
[----:B------:R-:W-:-:S04]  /*15c0*/  ULDC.64 UR14, c[0x0][0x250] ;  /* 0x00009400000e7ab9 */ /* 0x000fc80000000a00 */
[----:B------:R-:W-:Y:S02]  /*15d0*/  IADD3 R0, R3, R5, RZ ;  /* 0x0000000503007210 */ /* 0x000fe40007ffe0ff */
[----:B0-----:R-:W-:-:S04]  /*15e0*/  LEA R22, P0, R2, R6, 0x2 ;  /* 0x0000000602167211 */ /* 0x001fc800078010ff */
[----:B------:R-:W-:-:S05]  /*15f0*/  LEA.HI.X R23, R2, R7, R0, 0x2, P0 ;  /* 0x0000000702177211 */ /* 0x000fca00000f1400 */
[----:B------:R-:W2:Y:S01]  /*1600*/  LDG.E R3, desc[UR12][R22.64] ;  /* 0x0000000c16037981 */ /* 0x000ea2000c1e1900 */
[----:B------:R-:W-:Y:S01]  /*1610*/  MOV R7, R9 ;  /* 0x0000000900077202 */ /* 0x000fe20000000f00 */
        /* <DEDUP_REMOVED lines=8> */
[----:B------:R-:W2:Y:S01]  /*16a0*/  I2F.S64 R2, R38 ;  /* 0x0000002600027312 */ /* 0x000ea20000301400 */
[----:B------:R-:W-:-:S03]  /*16b0*/  ULDC.64 UR14, c[0x0][0x228] ;  /* 0x00008a00000e7ab9 */ /* 0x000fc60000000a00 */
[----:B------:R-:W3:Y:S01]  /*16c0*/  LDG.E R28, desc[UR12][R28.64] ;  /* 0x0000000c1c1c7981 */ /* 0x000ee2000c1e1900 */
[----:B--2---:R-:W-:-:S04]  /*16d0*/  FADD.FTZ R0, R3, R2 ;  /* 0x0000000203007221 */ /* 0x004fc80000010000 */
[----:B------:R-:W-:-:S06]  /*16e0*/  FMUL.FTZ R22, R0, 1 ;  /* 0x3f80000000167820 */ /* 0x000fcc0000410000 */
[----:B------:R-:W0:Y:S08]  /*16f0*/  F2F.F64.F32 R22, R22 ;  /* 0x0000001600167310 */ /* 0x000e300000201800 */
[----:B---3--:R-:W-:Y:S01]  /*1700*/  MUFU.RCP R30, R28 ;  /* 0x0000001c001e7308 */ /* 0x008fe20000001000 */
[----:B0-----:R-:W-:-:S04]  /*1710*/  IADD3 R6, R23, 0x300402, RZ ;  /* 0x0030040217067810 */ /* 0x001fc80007ffe0ff */
[----:B------:R-:W-:-:S03]  /*1720*/  FSETP.GEU.AND P0, PT, |R6|, 5.8789094863358348022e-39, PT ;  /* 0x004004020600780b */ /* 0x000fc60003f0e200 */
[----:B------:R-:W0:Y:S02]  /*1730*/  MUFU.RCP64H R7, R23 ;  /* 0x0000001700077308 */ /* 0x000e240000001800 */
[----:B0-----:R-:W-:-:S08]  /*1740*/  DFMA R24, -R22, R6, 1 ;  /* 0x3ff000001618742b */ /* 0x001fd00000000106 */
[----:B------:R-:W-:Y:S01]  /*1750*/  DFMA R26, R24, R24, R24 ;  /* 0x00000018181a722b */ /* 0x000fe20000000018 */
[----:B------:R-:W-:Y:S02]  /*1760*/  MOV R24, R18 ;  /* 0x0000001200187202 */ /* 0x000fe40000000f00 */
[----:B------:R-:W-:-:S05]  /*1770*/  MOV R25, R11 ;  /* 0x0000000b00197202 */ /* 0x000fca0000000f00 */
[----:B------:R-:W-:Y:S01]  /*1780*/  DFMA R26, R6, R26, R6 ;  /* 0x0000001a061a722b */ /* 0x000fe20000000006 */
[----:B------:R-:W-:-:S04]  /*1790*/  IMAD.WIDE.U32 R24, R8, UR14, R24 ;  /* 0x0000000e08187c25 */ /* 0x000fc8000f8e0018 */
[----:B------:R-:W-:-:S03]  /*17a0*/  IMAD R7, R4, UR14, RZ ;  /* 0x0000000e04077c24 */ /* 0x000fc6000f8e02ff */
[----:B------:R-:W-:Y:S01]  /*17b0*/  DFMA R4, -R22, R26, 1 ;  /* 0x3ff000001604742b */ /* 0x000fe2000000011a */
[----:B------:R-:W-:Y:S01]  /*17c0*/  IMAD R7, R8, UR15, R7 ;  /* 0x0000000f08077c24 */ /* 0x000fe2000f8e0207 */
[----:B------:R-:W-:Y:S02]  /*17d0*/  ULDC.64 UR14, c[0x0][0x210] ;  /* 0x00008400000e7ab9 */ /* 0x000fe40000000a00 */
[C---:B------:R-:W-:Y:S01]  /*17e0*/  LEA R6, P1, R24.reuse, UR14, 0x2 ;  /* 0x0000000e18067c11 */ /* 0x040fe2000f8210ff */
[----:B------:R-:W-:Y:S01]  /*17f0*/  ULDC UR14, c[0x0][0x2c0] ;  /* 0x0000b000000e7ab9 */ /* 0x000fe20000000800 */
[----:B------:R-:W-:Y:S02]  /*1800*/  IADD3 R7, R25, R7, RZ ;  /* 0x0000000719077210 */ /* 0x000fe40007ffe0ff */
[----:B------:R-:W-:Y:S02]  /*1810*/  DFMA R26, R26, R4, R26 ;  /* 0x000000041a1a722b */ /* 0x000fe4000000001a */
[----:B------:R-:W-:Y:S01]  /*1820*/  LEA.HI.X R7, R24, UR15, R7, 0x2, P1 ;  /* 0x0000000f18077c11 */ /* 0x000fe200088f1407 */
[----:B------:R-:W-:Y:S01]  /*1830*/  FFMA.FTZ R4, R30, R30, -UR14 ;  /* 0x8000000e1e047e23 */ /* 0x000fe2000801001e */
[----:B------:R-:W-:Y:S07]  /*1840*/  @P0 BRA `(.L_x_953) ;  /* 0x0000000000180947 */ /* 0x000fee0003800000 */
[----:B------:R-:W-:Y:S02]  /*1850*/  LOP3.LUT R26, R23, 0x7fffffff, RZ, 0xc0, !PT ;  /* 0x7fffffff171a7812 */ /* 0x000fe400078ec0ff */
[----:B------:R-:W-:Y:S02]  /*1860*/  MOV R30, 0x1890 ;  /* 0x00001890001e7802 */ /* 0x000fe40000000f00 */
[----:B------:R-:W-:-:S07]  /*1870*/  IADD3 R26, R26, -0x100000, RZ ;  /* 0xfff000001a1a7810 */ /* 0x000fce0007ffe0ff */
[----:B------:R-:W-:Y:S05]  /*1880*/  CALL.REL.NOINC `($__internal_8_$__cuda_sm20_dblrcp_rn_slowpath_v3) ;  /* 0x0000000c00f47944 */ /* 0x000fea0003c00000 */
[----:B------:R-:W-:Y:S01]  /*1890*/  IMAD.MOV.U32 R26, RZ, RZ, R24 ;  /* 0x000000ffff1a7224 */ /* 0x000fe200078e0018 */
[----:B------:R-:W-:-:S07]  /*18a0*/  MOV R27, R25 ;  /* 0x00000019001b7202 */ /* 0x000fce0000000f00 */
.L_x_953:
[----:B------:R-:W2:Y:S01]  /*18b0*/  LDG.E R7, desc[UR12][R6.64] ;  /* 0x0000000c06077981 */ /* 0x000ea2000c1e1900 */
[----:B------:R-:W-:Y:S01]  /*18c0*/  UMOV UR14, 0xf0000000 ;  /* 0xf0000000000e7882 */ /* 0x000fe20000000000 */
[----:B------:R-:W-:Y:S01]  /*18d0*/  UMOV UR15, 0x380fffff ;  /* 0x380fffff000f7882 */ /* 0x000fe20000000000 */
[----:B------:R-:W0:Y:S01]  /*18e0*/  F2F.F32.F64 R5, R26 ;  /* 0x0000001a00057310 */ /* 0x000e220000301000 */
[----:B------:R-:W-:-:S07]  /*18f0*/  DSETP.GEU.AND P0, PT, |R26|, UR14, PT ;  /* 0x0000000e1a007e2a */ /* 0x000fce000bf0e200 */
[----:B------:R1:W3:Y:S07]  /*1900*/  F2I.S64.TRUNC R38, R0 ;  /* 0x0000000000267311 */ /* 0x0002ee000020d900 */
[----:B0-----:R-:W-:Y:S01]  /*1910*/  @!P0 FMUL R5, R5, 1.175494350822287508e-38 ;  /* 0x0080000005058820 */ /* 0x001fe20000400000 */
[----:B------:R-:W-:-:S03]  /*1920*/  ISETP.NE.AND P0, PT, R16, 0x1, PT ;  /* 0x000000011000780c */ /* 0x000fc60003f05270 */
[----:B------:R-:W-:Y:S01]  /*1930*/  FMUL.FTZ R24, R3, R5 ;  /* 0x0000000503187220 */ /* 0x000fe20000410000 */
[----:B--2---:R-:W-:-:S03]  /*1940*/  FADD.FTZ R22, R32, -R7 ;  /* 0x8000000720167221 */ /* 0x004fc60000010000 */
[----:B------:R-:W-:Y:S01]  /*1950*/  FMUL.FTZ R7, R7, R24 ;  /* 0x0000001807077220 */ /* 0x000fe20000410000 */
[----:B------:R-:W-:-:S04]  /*1960*/  FMUL.FTZ R23, R22, R22 ;  /* 0x0000001616177220 */ /* 0x000fc80000410000 */
[----:B------:R-:W-:-:S04]  /*1970*/  FMUL.FTZ R22, R2, R23 ;  /* 0x0000001702167220 */ /* 0x000fc80000410000 */
[----:B------:R-:W-:-:S04]  /*1980*/  FMUL.FTZ R22, R3, R22 ;  /* 0x0000001603167220 */ /* 0x000fc80000410000 */
[----:B------:R-:W-:Y:S01]  /*1990*/  FMUL.FTZ R23, R5, R22 ;  /* 0x0000001605177220 */ /* 0x000fe20000410000 */
[----:B------:R-:W-:-:S03]  /*19a0*/  FMUL.FTZ R5, R2, R5 ;  /* 0x0000000502057220 */ /* 0x000fc60000410000 */
[----:B------:R-:W-:Y:S01]  /*19b0*/  FFMA.FTZ R23, R4, R3, R23 ;  /* 0x0000000304177223 */ /* 0x000fe20000010017 */
[----:B------:R-:W-:-:S03]  /*19c0*/  FFMA.FTZ R32, R32, R5, R7 ;  /* 0x0000000520207223 */ /* 0x000fc60000010007 */
[----:B------:R-:W-:Y:S01]  /*19d0*/  FADD.FTZ R36, R36, R23 ;  /* 0x0000001724247221 */ /* 0x000fe20000010000 */
[----:B-1-3--:R-:W-:Y:S06]  /*19e0*/  @!P0 BRA `(.L_x_952) ;  /* 0x00000008003c8947 */ /* 0x00afec0003800000 */
        /* <DEDUP_REMOVED lines=10> */
[----:B------:R-:W-:-:S06]  /*1a90*/  LEA.HI.X R3, R4, R3, R0, 0x2, P0 ;  /* 0x0000000304037211 */ /* 0x000fcc00000f1400 */
[----:B------:R-:W2:Y:S01]  /*1aa0*/  LDG.E R3, desc[UR12][R2.64] ;  /* 0x0000000c02037981 */ /* 0x000ea2000c1e1900 */
        /* <DEDUP_REMOVED lines=9> */
[----:B------:R-:W2:Y:S01]  /*1b40*/  I2F.S64 R0, R38 ;  /* 0x0000002600007312 */ /* 0x000ea20000301400 */
[----:B------:R-:W-:-:S03]  /*1b50*/  ULDC.64 UR14, c[0x0][0x228] ;  /* 0x00008a00000e7ab9 */ /* 0x000fc60000000a00 */
[----:B------:R-:W3:Y:S01]  /*1b60*/  LDG.E R34, desc[UR12][R34.64] ;  /* 0x0000000c22227981 */ /* 0x000ee2000c1e1900 */
[----:B------:R-:W-:Y:S01]  /*1b70*/  IMAD R30, R24, UR14, RZ ;  /* 0x0000000e181e7c24 */ /* 0x000fe2000f8e02ff */
[----:B------:R-:W-:Y:S01]  /*1b80*/  MOV R25, R11 ;  /* 0x0000000b00197202 */ /* 0x000fe20000000f00 */
[----:B------:R-:W-:-:S04]  /*1b90*/  IMAD.MOV.U32 R24, RZ, RZ, R18 ;  /* 0x000000ffff187224 */ /* 0x000fc800078e0012 */
[----:B------:R-:W-:-:S04]  /*1ba0*/  IMAD.WIDE.U32 R24, R29, UR14, R24 ;  /* 0x0000000e1d187c25 */ /* 0x000fc8000f8e0018 */
        /* <DEDUP_REMOVED lines=8> */
[----:B------:R-:W-:-:S08]  /*1c30*/  DFMA R26, R4, R4, R4 ;  /* 0x00000004041a722b */ /* 0x000fd00000000004 */
[----:B------:R-:W-:Y:S01]  /*1c40*/  DFMA R26, R6, R26, R6 ;  /* 0x0000001a061a722b */ /* 0x000fe20000000006 */
[----:B------:R-:W-:Y:S01]  /*1c50*/  IMAD R7, R29, UR15, R30 ;  /* 0x0000000f1d077c24 */ /* 0x000fe2000f8e021e */
[----:B------:R-:W-:Y:S02]  /*1c60*/  ULDC.64 UR14, c[0x0][0x210] ;  /* 0x00008400000e7ab9 */ /* 0x000fe40000000a00 */
[C---:B------:R-:W-:Y:S01]  /*1c70*/  LEA R6, P1, R24.reuse, UR14, 0x2 ;  /* 0x0000000e18067c11 */ /* 0x040fe2000f8210ff */
[----:B------:R-:W-:Y:S01]  /*1c80*/  ULDC UR14, c[0x0][0x2c0] ;  /* 0x0000b000000e7ab9 */ /* 0x000fe20000000800 */
[----:B------:R-:W-:Y:S02]  /*1c90*/  IADD3 R7, R25, R7, RZ ;  /* 0x0000000719077210 */ /* 0x000fe40007ffe0ff */
[----:B------:R-:W-:Y:S02]  /*1ca0*/  DFMA R4, -R22, R26, 1 ;  /* 0x3ff000001604742b */ /* 0x000fe4000000011a */
[----:B------:R-:W-:-:S06]  /*1cb0*/  LEA.HI.X R7, R24, UR15, R7, 0x2, P1 ;  /* 0x0000000f18077c11 */ /* 0x000fcc00088f1407 */
[----:B------:R-:W-:Y:S01]  /*1cc0*/  DFMA R26, R26, R4, R26 ;  /* 0x000000041a1a722b */ /* 0x000fe2000000001a */
[----:B------:R-:W-:Y:S01]  /*1cd0*/  FFMA.FTZ R4, R28, R28, -UR14 ;  /* 0x8000000e1c047e23 */ /* 0x000fe2000801001c */
[----:B------:R-:W-:Y:S09]  /*1ce0*/  @P0 BRA `(.L_x_954) ;  /* 0x0000000000180947 */ /* 0x000ff20003800000 */
[----:B------:R-:W-:Y:S02]  /*1cf0*/  LOP3.LUT R26, R23, 0x7fffffff, RZ, 0xc0, !PT ;  /* 0x7fffffff171a7812 */ /* 0x000fe400078ec0ff */
[----:B------:R-:W-:Y:S02]  /*1d00*/  MOV R30, 0x1d30 ;  /* 0x00001d30001e7802 */ /* 0x000fe40000000f00 */
[----:B------:R-:W-:-:S07]  /*1d10*/  IADD3 R26, R26, -0x100000, RZ ;  /* 0xfff000001a1a7810 */ /* 0x000fce0007ffe0ff */
[----:B------:R-:W-:Y:S05]  /*1d20*/  CALL.REL.NOINC `($__internal_8_$__cuda_sm20_dblrcp_rn_slowpath_v3) ;  /* 0x0000000800cc7944 */ /* 0x000fea0003c00000 */
[----:B------:R-:W-:Y:S02]  /*1d30*/  MOV R26, R24 ;  /* 0x00000018001a7202 */ /* 0x000fe40000000f00 */
[----:B------:R-:W-:-:S07]  /*1d40*/  MOV R27, R25 ;  /* 0x00000019001b7202 */ /* 0x000fce0000000f00 */
.L_x_954:
        /* <DEDUP_REMOVED lines=42> */
[----:B------:R-:W3:Y:S01]  /*1ff0*/  LDG.E R9, desc[UR12][R20.64] ;  /* 0x0000000c14097981 */ /* 0x000ee2000c1e1900 */
[----:B------:R-:W2:Y:S02]  /*2000*/  I2F.S64 R3, R38 ;  /* 0x0000002600037312 */ /* 0x000ea40000301400 */
        /* <DEDUP_REMOVED lines=10> */
[----:B------:R-:W-:Y:S01]  /*20b0*/  IMAD R7, R19, UR14, RZ ;  /* 0x0000000e13077c24 */ /* 0x000fe2000f8e02ff */
[----:B------:R-:W-:-:S03]  /*20c0*/  MOV R19, R11 ;  /* 0x0000000b00137202 */ /* 0x000fc60000000f00 */
[----:B------:R-:W-:-:S03]  /*20d0*/  IMAD R7, R8, UR15, R7 ;  /* 0x0000000f08077c24 */ /* 0x000fc6000f8e0207 */
[----:B------:R-:W-:Y:S01]  /*20e0*/  DFMA R20, -R22, R4, 1 ;  /* 0x3ff000001614742b */ /* 0x000fe20000000104 */
[----:B------:R-:W-:Y:S01]  /*20f0*/  IMAD.WIDE.U32 R18, R8, UR14, R18 ;  /* 0x0000000e08127c25 */ /* 0x000fe2000f8e0012 */
[----:B------:R-:W-:Y:S02]  /*2100*/  ULDC.64 UR14, c[0x0][0x210] ;  /* 0x00008400000e7ab9 */ /* 0x000fe40000000a00 */
[C---:B------:R-:W-:Y:S01]  /*2110*/  LEA R6, P1, R18.reuse, UR14, 0x2 ;  /* 0x0000000e12067c11 */ /* 0x040fe2000f8210ff */
[----:B------:R-:W-:Y:S01]  /*2120*/  ULDC UR14, c[0x0][0x2c0] ;  /* 0x0000b000000e7ab9 */ /* 0x000fe20000000800 */
[----:B------:R-:W-:Y:S02]  /*2130*/  IADD3 R7, R19, R7, RZ ;  /* 0x0000000713077210 */ /* 0x000fe40007ffe0ff */
[----:B------:R-:W-:Y:S01]  /*2140*/  DFMA R24, R4, R20, R4 ;  /* 0x000000140418722b */ /* 0x000fe20000000004 */
[----:B------:R-:W-:Y:S01]  /*2150*/  FFMA.FTZ R5, R9, R9, -UR14 ;  /* 0x8000000e09057e23 */ /* 0x000fe20008010009 */
[----:B------:R-:W-:Y:S01]  /*2160*/  LEA.HI.X R7, R18, UR15, R7, 0x2, P1 ;  /* 0x0000000f12077c11 */ /* 0x000fe200088f1407 */
[----:B------:R-:W-:Y:S08]  /*2170*/  @P0 BRA `(.L_x_955) ;  /* 0x0000000000100947 */ /* 0x000ff00003800000 */
[----:B------:R-:W-:Y:S02]  /*2180*/  LOP3.LUT R26, R23, 0x7fffffff, RZ, 0xc0, !PT ;  /* 0x7fffffff171a7812 */ /* 0x000fe400078ec0ff */
[----:B------:R-:W-:Y:S02]  /*2190*/  MOV R30, 0x21c0 ;  /* 0x000021c0001e7802 */ /* 0x000fe40000000f00 */
[----:B------:R-:W-:-:S07]  /*21a0*/  IADD3 R26, R26, -0x100000, RZ ;  /* 0xfff000001a1a7810 */ /* 0x000fce0007ffe0ff */
[----:B------:R-:W-:Y:S05]  /*21b0*/  CALL.REL.NOINC `($__internal_8_$__cuda_sm20_dblrcp_rn_slowpath_v3) ;  /* 0x0000000400a87944 */ /* 0x000fea0003c00000 */
.L_x_955:
[----:B------:R-:W2:Y:S01]  /*21c0*/  LDG.E R7, desc[UR12][R6.64] ;  /* 0x0000000c06077981 */ /* 0x000ea2000c1e1900 */
[----:B------:R-:W-:Y:S01]  /*21d0*/  UMOV UR14, 0xf0000000 ;  /* 0xf0000000000e7882 */ /* 0x000fe20000000000 */
[----:B------:R-:W-:Y:S01]  /*21e0*/  UMOV UR15, 0x380fffff ;  /* 0x380fffff000f7882 */ /* 0x000fe20000000000 */
[----:B------:R-:W0:Y:S01]  /*21f0*/  F2F.F32.F64 R4, R24 ;  /* 0x0000001800047310 */ /* 0x000e220000301000 */
[----:B------:R-:W-:-:S07]  /*2200*/  DSETP.GEU.AND P0, PT, |R24|, UR14, PT ;  /* 0x0000000e18007e2a */ /* 0x000fce000bf0e200 */
[----:B------:R1:W3:Y:S07]  /*2210*/  F2I.S64.TRUNC R38, R2 ;  /* 0x0000000200267311 */ /* 0x0002ee000020d900 */
[----:B0-----:R-:W-:Y:S01]  /*2220*/  @!P0 FMUL R4, R4, 1.175494350822287508e-38 ;  /* 0x0080000004048820 */ /* 0x001fe20000400000 */
[----:B--2---:R-:W-:-:S04]  /*2230*/  FADD.FTZ R8, R32, -R7 ;  /* 0x8000000720087221 */ /* 0x004fc80000010000 */
[----:B------:R-:W-:-:S04]  /*2240*/  FMUL.FTZ R8, R8, R8 ;  /* 0x0000000808087220 */ /* 0x000fc80000410000 */
[C---:B------:R-:W-:Y:S01]  /*2250*/  FMUL.FTZ R9, R3.reuse, R8 ;  /* 0x0000000803097220 */ /* 0x040fe20000410000 */
[CC--:B------:R-:W-:Y:S01]  /*2260*/  FMUL.FTZ R8, R0.reuse, R4.reuse ;  /* 0x0000000400087220 */ /* 0x0c0fe20000410000 */
[----:B------:R-:W-:Y:S02]  /*2270*/  FMUL.FTZ R3, R3, R4 ;  /* 0x0000000403037220 */ /* 0x000fe40000410000 */
[----:B------:R-:W-:Y:S01]  /*2280*/  FMUL.FTZ R9, R0, R9 ;  /* 0x0000000900097220 */ /* 0x000fe20000410000 */
[----:B------:R-:W-:-:S03]  /*2290*/  FMUL.FTZ R7, R7, R8 ;  /* 0x0000000807077220 */ /* 0x000fc60000410000 */
[----:B------:R-:W-:Y:S01]  /*22a0*/  FMUL.FTZ R6, R4, R9 ;  /* 0x0000000904067220 */ /* 0x000fe20000410000 */
[----:B------:R-:W-:-:S03]  /*22b0*/  FFMA.FTZ R32, R32, R3, R7 ;  /* 0x0000000320207223 */ /* 0x000fc60000010007 */
[----:B------:R-:W-:-:S04]  /*22c0*/  FFMA.FTZ R5, R5, R0, R6 ;  /* 0x0000000005057223 */ /* 0x000fc80000010006 */
[----:B-1-3--:R-:W-:-:S07]  /*22d0*/  FADD.FTZ R36, R36, R5 ;  /* 0x0000000524247221 */ /* 0x00afce0000010000 */
.L_x_952:
[----:B------:R-:W-:Y:S01]  /*22e0*/  MOV R4, R38 ;  /* 0x0000002600047202 */ /* 0x000fe20000000f00 */
[----:B------:R-:W-:Y:S01]  /*22f0*/  IMAD.MOV.U32 R5, RZ, RZ, R39 ;  /* 0x000000ffff057224 */ /* 0x000fe200078e0027 */
[----:B------:R-:W-:Y:S01]  /*2300*/  ULDC UR14, c[0x0][0x2c0] ;  /* 0x0000b000000e7ab9 */ /* 0x000fe20000000800 */
[----:B------:R-:W-:Y:S02]  /*2310*/  BSSY B0, `(.L_x_956) ;  /* 0x000001d000007945 */ /* 0x000fe40003800000 */
        /* <DEDUP_REMOVED lines=27> */
[----:B------:R-:W-:Y:S05]  /*24d0*/  CALL.REL.NOINC `($__internal_8_$__cuda_sm20_dblrcp_rn_slowpath_v3) ;  /* 0x0000000000e07944 */ /* 0x000fea0003c00000 */
.L_x_957:
[----:B------:R-:W-:Y:S05]  /*24e0*/  BSYNC B0 ;  /* 0x0000000000007941 */ /* 0x000fea0003800000 */
.L_x_956:
        /* <DEDUP_REMOVED lines=14> */
[----:B0-----:R-:W-:-:S06]  /*25d0*/  @!P1 FMUL R11, R11, 1.175494350822287508e-38 ;  /* 0x008000000b0b9820 */ /* 0x001fcc0000400000 */
[----:B------:R-:W0:Y:S01]  /*25e0*/  @P0 LDC R18, c[0x0][0x2c4] ;  /* 0x0000b100ff120b82 */ /* 0x000e220000000800 */
        /* <DEDUP_REMOVED lines=8> */
[----:B------:R-:W-:-:S03]  /*2670*/  @P0 LEA.HI.X R5, R8, UR19, R3, 0x2, P3 ;  /* 0x0000001308050c11 */ /* 0x000fc600098f1403 */
[----:B------:R1:W-:Y:S04]  /*2680*/  STG.E desc[UR12][R6.64], R11 ;  /* 0x0000000b06007986 */ /* 0x0003e8000c10190c */
[----:B------:R-:W1:Y:S01]  /*2690*/  @P0 LDG.E R0, desc[UR12][R4.64] ;  /* 0x0000000c04000981 */ /* 0x000e62000c1e1900 */
[----:B------:R-:W-:-:S04]  /*26a0*/  ISETP.NE.U32.AND P1, PT, RZ, UR14, PT ;  /* 0x0000000eff007c0c */ /* 0x000fc8000bf25070 */
[----:B------:R-:W-:-:S13]  /*26b0*/  ISETP.NE.AND.EX P1, PT, RZ, UR15, PT, P1 ;  /* 0x0000000fff007c0c */ /* 0x000fda000bf25310 */
[----:B------:R-:W2:Y:S02]  /*26c0*/  @P1 LDC.64 R2, c[0x0][0x2b8] ;  /* 0x0000ae00ff021b82 */ /* 0x000ea40000000a00 */
[-C--:B--2---:R-:W-:Y:S02]  /*26d0*/  @P1 IMAD R13, R13, R2.reuse, RZ ;  /* 0x000000020d0d1224 */ /* 0x084fe400078e02ff */
[----:B------:R-:W-:-:S04]  /*26e0*/  @P1 IMAD.WIDE.U32 R8, R12, R2, RZ ;  /* 0x000000020c081225 */ /* 0x000fc800078e00ff */
[----:B------:R-:W-:Y:S01]  /*26f0*/  @P1 IMAD R3, R12, R3, R13 ;  /* 0x000000030c031224 */ /* 0x000fe200078e020d */
[----:B------:R-:W-:Y:S01]  /*2700*/  @P1 LEA R2, P2, R8, UR14, 0x2 ;  /* 0x0000000e08021c11 */ /* 0x000fe2000f8410ff */
[----:B------:R-:W-:-:S03]  /*2710*/  ULDC UR14, c[0x0][0x220] ;  /* 0x00008800000e7ab9 */ /* 0x000fc60000000800 */
[----:B------:R-:W-:-:S04]  /*2720*/  @P1 IADD3 R3, R9, R3, RZ ;  /* 0x0000000309031210 */ /* 0x000fc80007ffe0ff */
[----:B------:R-:W-:Y:S02]  /*2730*/  @P1 LEA.HI.X R3, R8, UR15, R3, 0x2, P2 ;  /* 0x0000000f08031c11 */ /* 0x000fe400090f1403 */
[----:B------:R-:W2:Y:S01]  /*2740*/  @P1 LDC R8, c[0x0][0x2c4] ;  /* 0x0000b100ff081b82 */ /* 0x000ea20000000800 */
[----:B-1----:R-:W-:-:S04]  /*2750*/  @P0 FMUL.FTZ R7, R17, R0 ;  /* 0x0000000011070220 */ /* 0x002fc80000410000 */
[----:B0-----:R-:W-:-:S05]  /*2760*/  @P0 FFMA.FTZ R9, R32, R18, R7 ;  /* 0x0000001220090223 */ /* 0x001fca0000010007 */
[----:B------:R0:W-:Y:S04]  /*2770*/  @P0 STG.E desc[UR12][R4.64], R9 ;  /* 0x0000000904000986 */ /* 0x0001e8000c10190c */
[----:B------:R-:W3:Y:S01]  /*2780*/  @P1 LDG.E R0, desc[UR12][R2.64] ;  /* 0x0000000c02001981 */ /* 0x000ee2000c1e1900 */
[----:B------:R-:W-:Y:S01]  /*2790*/  IADD3 R6, P0, R38, -0x1, RZ ;  /* 0xffffffff26067810 */ /* 0x000fe20007f1e0ff */
[----:B------:R-:W-:Y:S01]  /*27a0*/  VIADD R14, R14, 0x1 ;  /* 0x000000010e0e7836 */ /* 0x000fe20000000000 */
[----:B------:R-:W-:Y:S02]  /*27b0*/  IADD3 R12, R12, UR4, RZ ;  /* 0x000000040c0c7c10 */ /* 0x000fe4000fffe0ff */
[----:B------:R-:W-:Y:S02]  /*27c0*/  IADD3.X R7, R39, -0x1, RZ, P0, !PT ;  /* 0xffffffff27077810 */ /* 0x000fe400007fe4ff */
[----:B------:R-:W-:-:S02]  /*27d0*/  ISETP.GE.AND P0, PT, R12, UR14, PT ;  /* 0x0000000e0c007c0c */ /* 0x000fc4000bf06270 */
[----:B------:R-:W1:Y:S08]  /*27e0*/  I2F.S64 R6, R6 ;  /* 0x0000000600067312 */ /* 0x000e700000301400 */
[----:B-1----:R-:W1:Y:S02]  /*27f0*/  MUFU.RCP R11, R6 ;  /* 0x00000006000b7308 */ /* 0x002e640000001000 */
[----:B-1----:R-:W-:Y:S01]  /*2800*/  FMUL.FTZ R11, R11, R36 ;  /* 0x000000240b0b7220 */ /* 0x002fe20000410000 */
[----:B---3--:R-:W-:-:S04]  /*2810*/  @P1 FMUL.FTZ R0, R17, R0 ;  /* 0x0000000011001220 */ /* 0x008fc80000410000 */
[----:B--2---:R-:W-:-:S05]  /*2820*/  @P1 FFMA.FTZ R11, R11, R8, R0 ;  /* 0x000000080b0b1223 */ /* 0x004fca0000010000 */
[----:B------:R0:W-:Y:S01]  /*2830*/  @P1 STG.E desc[UR12][R2.64], R11 ;  /* 0x0000000b02001986 */ /* 0x0001e2000c10190c */
[----:B------:R-:W-:Y:S05]  /*2840*/  @!P0 BRA `(.L_x_958) ;  /* 0xffffffdc00ac8947 */ /* 0x000fea000383ffff */
[----:B------:R-:W-:Y:S05]  /*2850*/  EXIT ;  /* 0x000000000000794d */ /* 0x000fea0003800000 */
        .weak           $__internal_8_$__cuda_sm20_dblrcp_rn_slowpath_v3
        .type           $__internal_8_$__cuda_sm20_dblrcp_rn_slowpath_v3,@function
        .size           $__internal_8_$__cuda_sm20_dblrcp_rn_slowpath_v3,(.L_x_28219 - $__internal_8_$__cuda_sm20_dblrcp_rn_slowpath_v3)
$__internal_8_$__cuda_sm20_dblrcp_rn_slowpath_v3:
        /* <DEDUP_REMOVED lines=24> */
.L_x_962:
        /* <DEDUP_REMOVED lines=9> */
.L_x_960:
[----:B------:R-:W-:Y:S02]  /*2a70*/  LOP3.LUT R25, R23, 0x80000, RZ, 0xfc, !PT ;  /* 0x0008000017197812 */ /* 0x000fe400078efcff */
[----:B------:R-:W-:-:S07]  /*2a80*/  MOV R24, R22 ;  /* 0x0000001600187202 */ /* 0x000fce0000000f00 */
.L_x_961:
[----:B------:R-:W-:Y:S05]  /*2a90*/  BSYNC B1 ;  /* 0x0000000000017941 */ /* 0x000fea0003800000 */
.L_x_959:
[----:B------:R-:W-:Y:S01]  /*2aa0*/  HFMA2.MMA R23, -RZ, RZ, 0, 0 ;  /* 0x00000000ff177435 */ /* 0x000fe200000001ff */
[----:B------:R-:W-:-:S05]  /*2ab0*/  MOV R22, R30 ;  /* 0x0000001e00167202 */ /* 0x000fca0000000f00 */
[----:B------:R-:W-:Y:S05]  /*2ac0*/  RET.REL.NODEC R22 `(_ZN2at6native35batch_norm_reduce_statistics_kernelIfflEEvNS_27GenericPackedTensorAccessorIT0_Lm2ENS_17RestrictPtrTraitsET1_EES6_NS2_IS3_Lm1ES4_S5_EES7_NS2_IT_Lm1ES4_S5_EES9_S3_S3_S9_) ;  /* 0xffffffd4164c7950 */ /* 0x000fea0003c3ffff */
.L_x_963:
        /* <DEDUP_REMOVED lines=11> */
.L_x_28219:


//--------------------- .text._ZN2at6native35batch_norm_reduce_statistics_kernelIffiEEvNS_27GenericPackedTensorAccessorIT0_Lm2ENS_17RestrictPtrTraitsET1_EES6_NS2_IS3_Lm1ES4_S5_EES7_NS2_IT_Lm1ES4_S5_EES9_S3_S3_S9_ --------------------------
	.section	.text._ZN2at6native35batch_norm_reduce_statistics_kernelIffiEEvNS_27GenericPackedTensorAccessorIT0_Lm2ENS_17RestrictPtrTraitsET1_EES6_NS2_IS3_Lm1ES4_S5_EES7_NS2_IT_Lm1ES4_S5_EES9_S3_S3_S9_,"ax",@progbits
	.align	128
        .global         _ZN2at6native35batch_norm_reduce_statistics_kernelIffiEEvNS_27GenericPackedTensorAccessorIT0_Lm2ENS_17RestrictPtrTraitsET1_EES6_NS2_IS3_Lm1ES4_S5_EES7_NS2_IT_Lm1ES4_S5_EES9_S3_S3_S9_
        .type           _ZN2at6native35batch_norm_reduce_statistics_kernelIffiEEvNS_27GenericPackedTensorAccessorIT0_Lm2ENS_17RestrictPtrTraitsET1_EES6_NS2_IS3_Lm1ES4_S5_EES7_NS2_IT_Lm1ES4_S5_EES9_S3_S3_S9_,@function
        .size           _ZN2at6native35batch_norm_reduce_statistics_kernelIffiEEvNS_27GenericPackedTensorAccessorIT0_Lm2ENS_17RestrictPtrTraitsET1_EES6_NS2_IS3_Lm1ES4_S5_EES7_NS2_IT_Lm1ES4_S5_EES9_S3_S3_S9_,(.L_x_28220 - _ZN2at6native35batch_norm_reduce_statistics_kernelIffiEEvNS_27GenericPackedTensorAccessorIT0_Lm2ENS_17RestrictPtrTraitsET1_EES6_NS2_IS3_Lm1ES4_S5_EES7_NS2_IT_Lm1ES4_S5_EES9_S3_S3_S9_)
        .other          _ZN2at6native35batch_norm_reduce_statistics_kernelIffiEEvNS_27GenericPackedTensorAccessorIT0_Lm2ENS_17RestrictPtrTraitsET1_EES6_NS2_IS3_Lm1ES4_S5_EES7_NS2_IT_Lm1ES4_S5_EES9_S3_S3_S9_,@"STO_CUDA_ENTRY STV_DEFAULT"
_ZN2at6native35batch_norm_reduce_statistics_kernelIffiEEvNS_27GenericPackedTensorAccessorIT0_Lm2ENS_17RestrictPtrTraitsET1_EES6_NS2_IS3_Lm1ES4_S5_EES7_NS2_IT_Lm1ES4_S5_EES9_S3_S3_S9_:
.text._ZN2at6native35batch_norm_reduce_statistics_kernelIffiEEvNS_27GenericPackedTensorAccessorIT0_Lm2ENS_17RestrictPtrTraitsET1_EES6_NS2_IS3_Lm1ES4_S5_EES7_NS2_IT_Lm1ES4_S5_EES9_S3_S3_S9_:
        /* <DEDUP_REMOVED lines=34> */
[----:B------:R-:W-:Y:S05]  /*0220*/  CALL.REL.NOINC `($__internal_9_$__cuda_sm20_dblrcp_rn_slowpath_v3) ;  /* 0x0000001c00f47944 */ /* 0x000fea0003c00000 */
.L_x_965:
        /* <DEDUP_REMOVED lines=16> */
.L_x_966:
        /* <DEDUP_REMOVED lines=10> */
[----:B------:R-:W3:Y:S01]  /*03d0*/  @P0 LDG.E R0, desc[UR6][R12.64] ;  /* 0x000000060c000981 */ /* 0x000ee2000c1e1900 */
[----:B------:R-:W-:-:S04]  /*03e0*/  ISETP.NE.U32.AND P1, PT, RZ, UR10, PT ;  /* 0x0000000aff007c0c */ /* 0x000fc8000bf25070 */
[----:B------:R-:W-:-:S13]  /*03f0*/  ISETP.NE.AND.EX P1, PT, RZ, UR11, PT, P1 ;  /* 0x0000000bff007c0c */ /* 0x000fda000bf25310 */
[----:B------:R-:W0:Y:S08]  /*0400*/  @P1 LDC R16, c[0x0][0x27c] ;  /* 0x00009f00ff101b82 */ /* 0x000e300000000800 */
[----:B------:R-:W1:Y:S08]  /*0410*/  @P1 LDC.64 R14, c[0x0][0x270] ;  /* 0x00009c00ff0e1b82 */ /* 0x000e700000000a00 */
[----:B--2---:R-:W2:Y:S01]  /*0420*/  @P1 LDC R9, c[0x0][0x284] ;  /* 0x0000a100ff091b82 */ /* 0x004ea20000000800 */
[----:B0-----:R-:W-:-:S04]  /*0430*/  @P1 IMAD R23, R11, R16, RZ ;  /* 0x000000100b171224 */ /* 0x001fc800078e02ff */
[----:B-1----:R-:W-:-:S04]  /*0440*/  @P1 IMAD.WIDE R14, R23, 0x4, R14 ;  /* 0x00000004170e1825 */ /* 0x002fc800078e020e */
[----:B---3--:R-:W-:-:S05]  /*0450*/  @P0 FFMA.FTZ R19, R10, R0, R21 ;  /* 0x000000000a130223 */ /* 0x008fca0000010015 */
[----:B------:R1:W-:Y:S04]  /*0460*/  @P0 STG.E desc[UR6][R12.64], R19 ;  /* 0x000000130c000986 */ /* 0x0003e8000c101906 */
[----:B------:R-:W3:Y:S01]  /*0470*/  @P1 LDG.E R7, desc[UR6][R14.64] ;  /* 0x000000060e071981 */ /* 0x000ee2000c1e1900 */
[----:B------:R-:W-:Y:S01]  /*0480*/  IADD3 R11, R11, UR4, RZ ;  /* 0x000000040b0b7c10 */ /* 0x000fe2000fffe0ff */
[----:B---3--:R-:W-:-:S04]  /*0490*/  @P1 FMUL.FTZ R0, R10, R7 ;  /* 0x000000070a001220 */ /* 0x008fc80000410000 */
[----:B--2---:R-:W-:-:S05]  /*04a0*/  @P1 FFMA.FTZ R7, -RZ, R9, R0 ;  /* 0x00000009ff071223 */ /* 0x004fca0000010100 */
[----:B------:R1:W-:Y:S01]  /*04b0*/  @P1 STG.E desc[UR6][R14.64], R7 ;  /* 0x000000070e001986 */ /* 0x0003e2000c101906 */
[----:B------:R-:W-:-:S13]  /*04c0*/  ISETP.GE.AND P1, PT, R11, UR9, PT ;  /* 0x000000090b007c0c */ /* 0x000fda000bf26270 */
[----:B-1----:R-:W-:Y:S05]  /*04d0*/  @!P1 BRA `(.L_x_966) ;  /* 0xfffffffc00949947 */ /* 0x002fea000383ffff */
[----:B------:R-:W-:Y:S05]  /*04e0*/  EXIT ;  /* 0x000000000000794d */ /* 0x000fea0003800000 */
.L_x_964:
        /* <DEDUP_REMOVED lines=9> */
.L_x_979:
[----:B------:R-:W-:Y:S01]  /*0580*/  ISETP.GE.U32.AND P0, PT, R8, 0x3, PT ;  /* 0x000000030800780c */ /* 0x000fe20003f06070 */
[----:B------:R-:W-:Y:S01]  /*0590*/  ULDC UR15, c[0x0][0x224] ;  /* 0x00008900000f7ab9 */ /* 0x000fe20000000800 */
[----:B------:R-:W-:Y:S01]  /*05a0*/  ULDC UR16, c[0x0][0x23c] ;  /* 0x00008f0000107ab9 */ /* 0x000fe20000000800 */
[C---:B---3--:R-:W-:Y:S01]  /*05b0*/  IMAD R5, R11.reuse, UR15, RZ ;  /* 0x0000000f0b057c24 */ /* 0x048fe2000f8e02ff */
[----:B------:R-:W-:Y:S01]  /*05c0*/  HFMA2.MMA R26, -RZ, RZ, 0, 0 ;  /* 0x00000000ff1a7435 */ /* 0x000fe200000001ff */
[----:B------:R-:W-:Y:S01]  /*05d0*/  IMAD R4, R11, UR16, RZ ;  /* 0x000000100b047c24 */ /* 0x000fe2000f8e02ff */
[----:B------:R-:W-:Y:S01]  /*05e0*/  HFMA2.MMA R3, -RZ, RZ, 0, 0 ;  /* 0x00000000ff037435 */ /* 0x000fe200000001ff */
[----:B------:R-:W-:Y:S02]  /*05f0*/  MOV R6, RZ ;  /* 0x000000ff00067202 */ /* 0x000fe40000000f00 */
[----:B------:R-:W-:Y:S02]  /*0600*/  MOV R13, RZ ;  /* 0x000000ff000d7202 */ /* 0x000fe40000000f00 */
[----:B------:R-:W-:-:S02]  /*0610*/  SHF.R.S32.HI R2, RZ, 0x1f, R5 ;  /* 0x0000001fff027819 */ /* 0x000fc40000011405 */
[----:B------:R-:W-:Y:S01]  /*0620*/  SHF.R.S32.HI R0, RZ, 0x1f, R4 ;  /* 0x0000001fff007819 */ /* 0x000fe20000011404 */
[----:B0-----:R-:W-:Y:S06]  /*0630*/  @!P0 BRA `(.L_x_967) ;  /* 0x0000000c00088947 */ /* 0x001fec0003800000 */
[----:B------:R-:W-:Y:S02]  /*0640*/  MOV R6, RZ ;  /* 0x000000ff00067202 */ /* 0x000fe40000000f00 */
[----:B------:R-:W-:Y:S02]  /*0650*/  MOV R26, RZ ;  /* 0x000000ff001a7202 */ /* 0x000fe40000000f00 */
[----:B------:R-:W-:-:S07]  /*0660*/  MOV R14, R7 ;  /* 0x00000007000e7202 */ /* 0x000fce0000000f00 */
.L_x_972:
[----:B0-----:R-:W0:Y:S01]  /*0670*/  LDC.64 R32, c[0x0][0x288] ;  /* 0x0000a200ff207b82 */ /* 0x001e220000000a00 */
[----:B------:R-:W-:-:S04]  /*0680*/  IMAD R15, R26, UR12, RZ ;  /* 0x0000000c1a0f7c24 */ /* 0x000fc8000f8e02ff */
[----:B0-----:R-:W-:-:S05]  /*0690*/  IMAD.WIDE R32, R15, 0x4, R32 ;  /* 0x000000040f207825 */ /* 0x001fca00078e0220 */
[----:B------:R-:W2:Y:S01]  /*06a0*/  LDG.E R25, desc[UR6][R32.64] ;  /* 0x0000000620197981 */ /* 0x000ea2000c1e1900 */
[----:B------:R-:W-:-:S05]  /*06b0*/  IMAD R15, R26, UR14, RZ ;  /* 0x0000000e1a0f7c24 */ /* 0x000fca000f8e02ff */
[----:B------:R-:W-:-:S04]  /*06c0*/  IADD3 R12, P0, R4, R15, RZ ;  /* 0x0000000f040c7210 */ /* 0x000fc80007f1e0ff */
[----:B------:R-:W-:Y:S02]  /*06d0*/  LEA.HI.X.SX32 R15, R15, R0, 0x1, P0 ;  /* 0x000000000f0f7211 */ /* 0x000fe400000f0eff */
[----:B------:R-:W-:-:S04]  /*06e0*/  LEA R36, P0, R12, UR10, 0x2 ;  /* 0x0000000a0c247c11 */ /* 0x000fc8000f8010ff */
[----:B------:R-:W-:-:S05]  /*06f0*/  LEA.HI.X R37, R12, UR11, R15, 0x2, P0 ;  /* 0x0000000b0c257c11 */ /* 0x000fca00080f140f */
[----:B------:R-:W3:Y:S01]  /*0700*/  LDG.E R22, desc[UR6][R36.64] ;  /* 0x0000000624167981 */ /* 0x000ee2000c1e1900 */
[----:B-1----:R-:W-:Y:S01]  /*0710*/  I2FP.F32.S32 R28, R13 ;  /* 0x0000000d001c7245 */ /* 0x002fe20000201400 */
[----:B------:R-:W-:-:S04]  /*0720*/  IMAD R15, R26, UR13, RZ ;  /* 0x0000000d1a0f7c24 */ /* 0x000fc8000f8e02ff */
[----:B--2---:R-:W-:-:S04]  /*0730*/  FADD.FTZ R27, R25, R28 ;  /* 0x0000001c191b7221 */ /* 0x004fc80000010000 */
[----:B------:R-:W-:-:S06]  /*0740*/  FMUL.FTZ R16, R27, 1 ;  /* 0x3f8000001b107820 */ /* 0x000fcc0000410000 */
[----:B------:R-:W0:Y:S08]  /*0750*/  F2F.F64.F32 R16, R16 ;  /* 0x0000001000107310 */ /* 0x000e300000201800 */
[----:B---3--:R-:W1:Y:S01]  /*0760*/  MUFU.RCP R22, R22 ;  /* 0x0000001600167308 */ /* 0x008e620000001000 */
[----:B0-----:R-:W-:-:S07]  /*0770*/  IADD3 R20, R17, 0x300402, RZ ;  /* 0x0030040211147810 */ /* 0x001fce0007ffe0ff */
[----:B------:R-:W0:Y:S01]  /*0780*/  MUFU.RCP64H R21, R17 ;  /* 0x0000001100157308 */ /* 0x000e220000001800 */
[----:B-1----:R-:W-:Y:S01]  /*0790*/  FFMA.FTZ R30, R22, R22, -UR5 ;  /* 0x80000005161e7e23 */ /* 0x002fe20008010016 */
[----:B0-----:R-:W-:-:S08]  /*07a0*/  DFMA R12, -R16, R20, 1 ;  /* 0x3ff00000100c742b */ /* 0x001fd00000000114 */
[----:B------:R-:W-:-:S08]  /*07b0*/  DFMA R12, R12, R12, R12 ;  /* 0x0000000c0c0c722b */ /* 0x000fd0000000000c */
[----:B------:R-:W-:Y:S01]  /*07c0*/  DFMA R12, R20, R12, R20 ;  /* 0x0000000c140c722b */ /* 0x000fe20000000014 */
[----:B------:R-:W-:-:S04]  /*07d0*/  IADD3 R21, P0, R5, R15, RZ ;  /* 0x0000000f05157210 */ /* 0x000fc80007f1e0ff */
[----:B------:R-:W-:Y:S02]  /*07e0*/  LEA.HI.X.SX32 R24, R15, R2, 0x1, P0 ;  /* 0x000000020f187211 */ /* 0x000fe400000f0eff */
[----:B------:R-:W-:Y:S01]  /*07f0*/  FSETP.GEU.AND P0, PT, |R20|, 5.8789094863358348022e-39, PT ;  /* 0x004004021400780b */ /* 0x000fe20003f0e200 */
[----:B------:R-:W-:Y:S01]  /*0800*/  DFMA R18, -R16, R12, 1 ;  /* 0x3ff000001012742b */ /* 0x000fe2000000010c */
[----:B------:R-:W-:-:S04]  /*0810*/  LEA R34, P1, R21, UR8, 0x2 ;  /* 0x0000000815227c11 */ /* 0x000fc8000f8210ff */
[----:B------:R-:W-:-:S03]  /*0820*/  LEA.HI.X R35, R21, UR9, R24, 0x2, P1 ;  /* 0x0000000915237c11 */ /* 0x000fc600088f1418 */
[----:B------:R-:W-:-:S04]  /*0830*/  DFMA R18, R12, R18, R12 ;  /* 0x000000120c12722b */ /* 0x000fc8000000000c */
[----:B------:R-:W-:Y:S07]  /*0840*/  @P0 BRA `(.L_x_968) ;  /* 0x0000000000100947 */ /* 0x000fee0003800000 */
[----:B------:R-:W-:Y:S02]  /*0850*/  LOP3.LUT R20, R17, 0x7fffffff, RZ, 0xc0, !PT ;  /* 0x7fffffff11147812 */ /* 0x000fe400078ec0ff */
[----:B------:R-:W-:Y:S02]  /*0860*/  MOV R12, 0x890 ;  /* 0x00000890000c7802 */ /* 0x000fe40000000f00 */
[----:B------:R-:W-:-:S07]  /*0870*/  IADD3 R20, R20, -0x100000, RZ ;  /* 0xfff0000014147810 */ /* 0x000fce0007ffe0ff */
[----:B------:R-:W-:Y:S05]  /*0880*/  CALL.REL.NOINC `($__internal_9_$__cuda_sm20_dblrcp_rn_slowpath_v3) ;  /* 0x00000018005c7944 */ /* 0x000fea0003c00000 */
.L_x_968:
[----:B------:R-:W2:Y:S01]  /*0890*/  LDG.E R12, desc[UR6][R34.64] ;  /* 0x00000006220c7981 */ /* 0x000ea2000c1e1900 */
[----:B------:R-:W0:Y:S01]  /*08a0*/  LDC R13, c[0x0][0x294] ;  /* 0x0000a500ff0d7b82 */ /* 0x000e220000000800 */
[----:B------:R-:W-:Y:S01]  /*08b0*/  UMOV UR16, 0xf0000000 ;  /* 0xf000000000107882 */ /* 0x000fe20000000000 */
[----:B------:R-:W-:Y:S01]  /*08c0*/  UMOV UR17, 0x380fffff ;  /* 0x380fffff00117882 */ /* 0x000fe20000000000 */
[----:B------:R-:W1:Y:S05]  /*08d0*/  F2F.F32.F64 R20, R18 ;  /* 0x0000001200147310 */ /* 0x000e6a0000301000 */
[----:B------:R-:W3:Y:S01]  /*08e0*/  LDC R31, c[0x0][0x238] ;  /* 0x00008e00ff1f7b82 */ /* 0x000ee20000000800 */
[----:B0-----:R-:W-:-:S05]  /*08f0*/  IMAD.WIDE R32, R13, 0x4, R32 ;  /* 0x000000040d207825 */ /* 0x001fca00078e0220 */
[----:B------:R-:W4:Y:S01]  /*0900*/  LDG.E R24, desc[UR6][R32.64] ;  /* 0x0000000620187981 */ /* 0x000f22000c1e1900 */
[----:B------:R-:W-:Y:S01]  /*0910*/  DSETP.GEU.AND P0, PT, |R18|, UR16, PT ;  /* 0x0000001012007e2a */ /* 0x000fe2000bf0e200 */
[----:B------:R0:W5:-:S13]  /*0920*/  F2I.FTZ.TRUNC.NTZ R15, R27 ;  /* 0x0000001b000f7305 */ /* 0x00015a000021f100 */
[----:B-1----:R-:W-:Y:S01]  /*0930*/  @!P0 FMUL R20, R20, 1.175494350822287508e-38 ;  /* 0x0080000014148820 */ /* 0x002fe20000400000 */
[----:B--2---:R-:W-:-:S04]  /*0940*/  FADD.FTZ R21, -R12, R3 ;  /* 0x000000030c157221 */ /* 0x004fc80000010100 */
[----:B------:R-:W-:-:S04]  /*0950*/  FMUL.FTZ R21, R21, R21 ;  /* 0x0000001515157220 */ /* 0x000fc80000410000 */
[----:B------:R-:W-:-:S04]  /*0960*/  FMUL.FTZ R22, R28, R21 ;  /* 0x000000151c167220 */ /* 0x000fc80000410000 */
[----:B------:R-:W-:-:S04]  /*0970*/  FMUL.FTZ R21, R25, R22 ;  /* 0x0000001619157220 */ /* 0x000fc80000410000 */
[----:B------:R-:W-:-:S04]  /*0980*/  FMUL.FTZ R21, R20, R21 ;  /* 0x0000001514157220 */ /* 0x000fc80000410000 */
[----:B0-----:R-:W-:Y:S01]  /*0990*/  FFMA.FTZ R27, R30, R25, R21 ;  /* 0x000000191e1b7223 */ /* 0x001fe20000010015 */
[----:B---3--:R-:W-:Y:S01]  /*09a0*/  IMAD.WIDE R30, R31, 0x4, R36 ;  /* 0x000000041f1e7825 */ /* 0x008fe200078e0224 */
[----:B-----5:R-:W-:Y:S01]  /*09b0*/  I2FP.F32.S32 R15, R15 ;  /* 0x0000000f000f7245 */ /* 0x020fe20000201400 */
[----:B------:R-:W0:Y:S03]  /*09c0*/  LDC R21, c[0x0][0x220] ;  /* 0x00008800ff157b82 */ /* 0x000e260000000800 */
[----:B------:R-:W2:Y:S01]  /*09d0*/  LDG.E R36, desc[UR6][R30.64] ;  /* 0x000000061e247981 */ /* 0x000ea2000c1e1900 */
[----:B----4-:R-:W-:-:S04]  /*09e0*/  FADD.FTZ R13, R24, R15 ;  /* 0x0000000f180d7221 */ /* 0x010fc80000010000 */
[----:B------:R-:W-:-:S06]  /*09f0*/  FMUL.FTZ R16, R13, 1 ;  /* 0x3f8000000d107820 */ /* 0x000fcc0000410000 */
[----:B------:R-:W1:Y:S08]  /*0a00*/  F2F.F64.F32 R16, R16 ;  /* 0x0000001000107310 */ /* 0x000e700000201800 */
[----:B-1----:R-:W1:Y:S01]  /*0a10*/  MUFU.RCP64H R19, R17 ;  /* 0x0000001100137308 */ /* 0x002e620000001800 */
[----:B------:R-:W-:-:S06]  /*0a20*/  IADD3 R18, R17, 0x300402, RZ ;  /* 0x0030040211127810 */ /* 0x000fcc0007ffe0ff */
[----:B-1----:R-:W-:-:S08]  /*0a30*/  DFMA R22, -R16, R18, 1 ;  /* 0x3ff000001016742b */ /* 0x002fd00000000112 */
[----:B------:R-:W-:Y:S01]  /*0a40*/  DFMA R22, R22, R22, R22 ;  /* 0x000000161616722b */ /* 0x000fe20000000016 */
[----:B------:R-:W-:-:S07]  /*0a50*/  FSETP.GEU.AND P0, PT, |R18|, 5.8789094863358348022e-39, PT ;  /* 0x004004021200780b */ /* 0x000fce0003f0e200 */
[----:B------:R-:W-:Y:S01]  /*0a60*/  DFMA R22, R18, R22, R18 ;  /* 0x000000161216722b */ /* 0x000fe20000000012 */
[-C--:B------:R-:W-:Y:S01]  /*0a70*/  FMUL.FTZ R19, R25, R20.reuse ;  /* 0x0000001419137220 */ /* 0x080fe20000410000 */
[----:B------:R-:W-:-:S06]  /*0a80*/  FMUL.FTZ R20, R28, R20 ;  /* 0x000000141c147220 */ /* 0x000fcc0000410000 */
[----:B------:R-:W-:Y:S01]  /*0a90*/  DFMA R28, -R16, R22, 1 ;  /* 0x3ff00000101c742b */ /* 0x000fe20000000116 */
[----:B------:R-:W-:Y:S01]  /*0aa0*/  FMUL.FTZ R37, R12, R19 ;  /* 0x000000130c257220 */ /* 0x000fe20000410000 */
[----:B------:R-:W-:Y:S01]  /*0ab0*/  FADD.FTZ R27, R27, R6 ;  /* 0x000000061b1b7221 */ /* 0x000fe20000010000 */
[----:B0-----:R-:W-:-:S04]  /*0ac0*/  IMAD.WIDE R34, R21, 0x4, R34 ;  /* 0x0000000415227825 */ /* 0x001fc800078e0222 */
[----:B------:R-:W-:Y:S01]  /*0ad0*/  FFMA.FTZ R3, R20, R3, R37 ;  /* 0x0000000314037223 */ /* 0x000fe20000010025 */
[----:B------:R-:W-:Y:S01]  /*0ae0*/  DFMA R18, R22, R28, R22 ;  /* 0x0000001c1612722b */ /* 0x000fe20000000016 */
[----:B--2---:R-:W0:Y:S02]  /*0af0*/  MUFU.RCP R25, R36 ;  /* 0x0000002400197308 */ /* 0x004e240000001000 */
[----:B0-----:R-:W-:Y:S01]  /*0b00*/  FFMA.FTZ R25, R25, R25, -UR5 ;  /* 0x8000000519197e23 */ /* 0x001fe20008010019 */
[----:B------:R-:W-:Y:S07]  /*0b10*/  @P0 BRA `(.L_x_969) ;  /* 0x0000000000100947 */ /* 0x000fee0003800000 */
[----:B------:R-:W-:Y:S02]  /*0b20*/  LOP3.LUT R20, R17, 0x7fffffff, RZ, 0xc0, !PT ;  /* 0x7fffffff11147812 */ /* 0x000fe400078ec0ff */
[----:B------:R-:W-:Y:S02]  /*0b30*/  MOV R12, 0xb60 ;  /* 0x00000b60000c7802 */ /* 0x000fe40000000f00 */
[----:B------:R-:W-:-:S07]  /*0b40*/  IADD3 R20, R20, -0x100000, RZ ;  /* 0xfff0000014147810 */ /* 0x000fce0007ffe0ff */
[----:B------:R-:W-:Y:S05]  /*0b50*/  CALL.REL.NOINC `($__internal_9_$__cuda_sm20_dblrcp_rn_slowpath_v3) ;  /* 0x0000001400a87944 */ /* 0x000fea0003c00000 */
.L_x_969:
[----:B------:R-:W0:Y:S01]  /*0b60*/  LDC R17, c[0x0][0x294] ;  /* 0x0000a500ff117b82 */ /* 0x000e220000000800 */
[----:B------:R-:W2:Y:S01]  /*0b70*/  LDG.E R12, desc[UR6][R34.64] ;  /* 0x00000006220c7981 */ /* 0x000ea2000c1e1900 */
[----:B0-----:R-:W-:-:S05]  /*0b80*/  IMAD.WIDE R32, R17, 0x4, R32 ;  /* 0x0000000411207825 */ /* 0x001fca00078e0220 */
[----:B------:R-:W3:Y:S01]  /*0b90*/  LDG.E R6, desc[UR6][R32.64] ;  /* 0x0000000620067981 */ /* 0x000ee2000c1e1900 */
[----:B------:R-:W0:Y:S02]  /*0ba0*/  F2I.FTZ.TRUNC.NTZ R29, R13 ;  /* 0x0000000d001d7305 */ /* 0x000e24000021f100 */
[----:B0-----:R-:W-:Y:S01]  /*0bb0*/  I2FP.F32.S32 R29, R29 ;  /* 0x0000001d001d7245 */ /* 0x001fe20000201400 */
[----:B------:R-:W-:Y:S01]  /*0bc0*/  UMOV UR16, 0xf0000000 ;  /* 0xf000000000107882 */ /* 0x000fe20000000000 */
[----:B------:R-:W-:-:S04]  /*0bd0*/  UMOV UR17, 0x380fffff ;  /* 0x380fffff00117882 */ /* 0x000fc80000000000 */
[----:B------:R-:W0:Y:S01]  /*0be0*/  F2F.F32.F64 R23, R18 ;  /* 0x0000001200177310 */ /* 0x000e220000301000 */
[----:B------:R-:W-:-:S14]  /*0bf0*/  DSETP.GEU.AND P0, PT, |R18|, UR16, PT ;  /* 0x0000001012007e2a */ /* 0x000fdc000bf0e200 */
[----:B0-----:R-:W-:Y:S01]  /*0c00*/  @!P0 FMUL R23, R23, 1.175494350822287508e-38 ;  /* 0x0080000017178820 */ /* 0x001fe20000400000 */
[----:B--2---:R-:W-:-:S04]  /*0c10*/  FADD.FTZ R20, R3, -R12 ;  /* 0x8000000c03147221 */ /* 0x004fc80000010000 */
[----:B------:R-:W-:Y:S01]  /*0c20*/  FMUL.FTZ R20, R20, R20 ;  /* 0x0000001414147220 */ /* 0x000fe20000410000 */
[----:B---3--:R-:W-:-:S04]  /*0c30*/  FADD.FTZ R28, R6, R29 ;  /* 0x0000001d061c7221 */ /* 0x008fc80000010000 */
[----:B------:R-:W-:-:S06]  /*0c40*/  FMUL.FTZ R16, R28, 1 ;  /* 0x3f8000001c107820 */ /* 0x000fcc0000410000 */
[----:B------:R-:W0:Y:S01]  /*0c50*/  F2F.F64.F32 R16, R16 ;  /* 0x0000001000107310 */ /* 0x000e220000201800 */
[----:B------:R-:W-:-:S04]  /*0c60*/  FMUL.FTZ R13, R15, R20 ;  /* 0x000000140f0d7220 */ /* 0x000fc80000410000 */
[----:B------:R-:W-:Y:S02]  /*0c70*/  FMUL.FTZ R20, R24, R13 ;  /* 0x0000000d18147220 */ /* 0x000fe40000410000 */
[----:B------:R-:W1:Y:S01]  /*0c80*/  LDC R13, c[0x0][0x238] ;  /* 0x00008e00ff0d7b82 */ /* 0x000e620000000800 */
[----:B0-----:R-:W0:Y:S01]  /*0c90*/  MUFU.RCP64H R21, R17 ;  /* 0x0000001100157308 */ /* 0x001e220000001800 */
[----:B------:R-:W-:Y:S01]  /*0ca0*/  FMUL.FTZ R22, R23, R20 ;  /* 0x0000001417167220 */ /* 0x000fe20000410000 */
[----:B------:R-:W-:-:S06]  /*0cb0*/  IADD3 R20, R17, 0x300402, RZ ;  /* 0x0030040211147810 */ /* 0x000fcc0007ffe0ff */
[----:B0-----:R-:W-:Y:S01]  /*0cc0*/  DFMA R18, -R16, R20, 1 ;  /* 0x3ff000001012742b */ /* 0x001fe20000000114 */
[----:B-1----:R-:W-:-:S07]  /*0cd0*/  IMAD.WIDE R30, R13, 0x4, R30 ;  /* 0x000000040d1e7825 */ /* 0x002fce00078e021e */
[----:B------:R-:W-:-:S08]  /*0ce0*/  DFMA R18, R18, R18, R18 ;  /* 0x000000121212722b */ /* 0x000fd00000000012 */
[----:B------:R-:W-:Y:S01]  /*0cf0*/  DFMA R18, R20, R18, R20 ;  /* 0x000000121412722b */ /* 0x000fe20000000014 */
[----:B------:R-:W2:Y:S01]  /*0d00*/  LDG.E R21, desc[UR6][R30.64] ;  /* 0x000000061e157981 */ /* 0x000ea2000c1e1900 */
[----:B------:R-:W-:Y:S02]  /*0d10*/  FFMA.FTZ R22, R25, R24, R22 ;  /* 0x0000001819167223 */ /* 0x000fe40000010016 */
[----:B------:R-:W0:Y:S01]  /*0d20*/  LDC R25, c[0x0][0x220] ;  /* 0x00008800ff197b82 */ /* 0x000e220000000800 */
[----:B------:R-:W-:Y:S01]  /*0d30*/  FSETP.GEU.AND P0, PT, |R20|, 5.8789094863358348022e-39, PT ;  /* 0x004004021400780b */ /* 0x000fe20003f0e200 */
[----:B------:R-:W-:-:S04]  /*0d40*/  FMUL.FTZ R13, R24, R23 ;  /* 0x00000017180d7220 */ /* 0x000fc80000410000 */
[----:B------:R-:W-:Y:S01]  /*0d50*/  FMUL.FTZ R36, R12, R13 ;  /* 0x0000000d0c247220 */ /* 0x000fe20000410000 */
[----:B------:R-:W-:Y:S01]  /*0d60*/  DFMA R12, -R16, R18, 1 ;  /* 0x3ff00000100c742b */ /* 0x000fe20000000112 */
[----:B------:R-:W-:Y:S01]  /*0d70*/  FMUL.FTZ R24, R15, R23 ;  /* 0x000000170f187220 */ /* 0x000fe20000410000 */
[----:B------:R-:W-:-:S06]  /*0d80*/  FADD.FTZ R27, R27, R22 ;  /* 0x000000161b1b7221 */ /* 0x000fcc0000010000 */
[----:B------:R-:W-:Y:S01]  /*0d90*/  DFMA R18, R18, R12, R18 ;  /* 0x0000000c1212722b */ /* 0x000fe20000000012 */
[----:B------:R-:W-:Y:S01]  /*0da0*/  FFMA.FTZ R13, R3, R24, R36 ;  /* 0x00000018030d7223 */ /* 0x000fe20000010024 */
[----:B0-----:R-:W-:Y:S01]  /*0db0*/  IMAD.WIDE R34, R25, 0x4, R34 ;  /* 0x0000000419227825 */ /* 0x001fe200078e0222 */
[----:B--2---:R-:W0:Y:S03]  /*0dc0*/  MUFU.RCP R21, R21 ;  /* 0x0000001500157308 */ /* 0x004e260000001000 */
[----:B0-----:R-:W-:Y:S01]  /*0dd0*/  FFMA.FTZ R15, R21, R21, -UR5 ;  /* 0x80000005150f7e23 */ /* 0x001fe20008010015 */
[----:B------:R-:W-:Y:S06]  /*0de0*/  @P0 BRA `(.L_x_970) ;  /* 0x0000000000100947 */ /* 0x000fec0003800000 */
[----:B------:R-:W-:Y:S02]  /*0df0*/  LOP3.LUT R20, R17, 0x7fffffff, RZ, 0xc0, !PT ;  /* 0x7fffffff11147812 */ /* 0x000fe400078ec0ff */
[----:B------:R-:W-:Y:S02]  /*0e00*/  MOV R12, 0xe30 ;  /* 0x00000e30000c7802 */ /* 0x000fe40000000f00 */
[----:B------:R-:W-:-:S07]  /*0e10*/  IADD3 R20, R20, -0x100000, RZ ;  /* 0xfff0000014147810 */ /* 0x000fce0007ffe0ff */
[----:B------:R-:W-:Y:S05]  /*0e20*/  CALL.REL.NOINC `($__internal_9_$__cuda_sm20_dblrcp_rn_slowpath_v3) ;  /* 0x0000001000f47944 */ /* 0x000fea0003c00000 */
.L_x_970:
[----:B------:R-:W0:Y:S01]  /*0e30*/  LDC R21, c[0x0][0x294] ;  /* 0x0000a500ff157b82 */ /* 0x000e220000000800 */
[----:B------:R-:W2:Y:S01]  /*0e40*/  LDG.E R12, desc[UR6][R34.64] ;  /* 0x00000006220c7981 */ /* 0x000ea2000c1e1900 */
[----:B0-----:R-:W-:-:S06]  /*0e50*/  IMAD.WIDE R20, R21, 0x4, R32 ;  /* 0x0000000415147825 */ /* 0x001fcc00078e0220 */
[----:B------:R-:W0:Y:S01]  /*0e60*/  LDC R33, c[0x0][0x238] ;  /* 0x00008e00ff217b82 */ /* 0x000e220000000800 */
[----:B------:R-:W3:Y:S01]  /*0e70*/  LDG.E R3, desc[UR6][R20.64] ;  /* 0x0000000614037981 */ /* 0x000ee2000c1e1900 */
[----:B0-----:R-:W-:-:S05]  /*0e80*/  IMAD.WIDE R32, R33, 0x4, R30 ;  /* 0x0000000421207825 */ /* 0x001fca00078e021e */
[----:B------:R0:W4:Y:S01]  /*0e90*/  LDG.E R25, desc[UR6][R32.64] ;  /* 0x0000000620197981 */ /* 0x000122000c1e1900 */
[----:B------:R-:W1:Y:S02]  /*0ea0*/  F2I.FTZ.TRUNC.NTZ R30, R28 ;  /* 0x0000001c001e7305 */ /* 0x000e64000021f100 */
[----:B-1----:R-:W-:Y:S01]  /*0eb0*/  I2FP.F32.S32 R30, R30 ;  /* 0x0000001e001e7245 */ /* 0x002fe20000201400 */
[----:B------:R-:W-:Y:S01]  /*0ec0*/  UMOV UR16, 0xf0000000 ;  /* 0xf000000000107882 */ /* 0x000fe20000000000 */
[----:B------:R-:W-:-:S04]  /*0ed0*/  UMOV UR17, 0x380fffff ;  /* 0x380fffff00117882 */ /* 0x000fc80000000000 */
[----:B------:R-:W1:Y:S01]  /*0ee0*/  F2F.F32.F64 R31, R18 ;  /* 0x00000012001f7310 */ /* 0x000e620000301000 */
[----:B------:R-:W-:-:S14]  /*0ef0*/  DSETP.GEU.AND P0, PT, |R18|, UR16, PT ;  /* 0x0000001012007e2a */ /* 0x000fdc000bf0e200 */
[----:B-1----:R-:W-:Y:S01]  /*0f00*/  @!P0 FMUL R31, R31, 1.175494350822287508e-38 ;  /* 0x008000001f1f8820 */ /* 0x002fe20000400000 */
[----:B---3--:R-:W-:-:S04]  /*0f10*/  FADD.FTZ R24, R3, R30 ;  /* 0x0000001e03187221 */ /* 0x008fc80000010000 */
[----:B------:R-:W-:-:S06]  /*0f20*/  FMUL.FTZ R16, R24, 1 ;  /* 0x3f80000018107820 */ /* 0x000fcc0000410000 */
[----:B------:R-:W1:Y:S08]  /*0f30*/  F2F.F64.F32 R16, R16 ;  /* 0x0000001000107310 */ /* 0x000e700000201800 */
[----:B-1----:R-:W1:Y:S01]  /*0f40*/  MUFU.RCP64H R23, R17 ;  /* 0x0000001100177308 */ /* 0x002e620000001800 */
[----:B------:R-:W-:Y:S01]  /*0f50*/  IADD3 R22, R17, 0x300402, RZ ;  /* 0x0030040211167810 */ /* 0x000fe20007ffe0ff */
[----:B--2---:R-:W-:-:S05]  /*0f60*/  FADD.FTZ R28, R13, -R12 ;  /* 0x8000000c0d1c7221 */ /* 0x004fca0000010000 */
[----:B-1----:R-:W-:-:S08]  /*0f70*/  DFMA R20, -R16, R22, 1 ;  /* 0x3ff000001014742b */ /* 0x002fd00000000116 */
[----:B------:R-:W-:Y:S01]  /*0f80*/  DFMA R20, R20, R20, R20 ;  /* 0x000000141414722b */ /* 0x000fe20000000014 */
[----:B------:R-:W-:-:S07]  /*0f90*/  FMUL.FTZ R28, R28, R28 ;  /* 0x0000001c1c1c7220 */ /* 0x000fce0000410000 */
[----:B------:R-:W-:Y:S01]  /*0fa0*/  DFMA R20, R22, R20, R22 ;  /* 0x000000141614722b */ /* 0x000fe20000000016 */
[----:B------:R-:W1:Y:S01]  /*0fb0*/  LDC R23, c[0x0][0x220] ;  /* 0x00008800ff177b82 */ /* 0x000e620000000800 */
[----:B0-----:R-:W-:Y:S01]  /*0fc0*/  FMUL.FTZ R33, R29, R28 ;  /* 0x0000001c1d217220 */ /* 0x001fe20000410000 */
[----:B----4-:R-:W0:Y:S01]  /*0fd0*/  MUFU.RCP R25, R25 ;  /* 0x0000001900197308 */ /* 0x010e220000001000 */
[----:B------:R-:W-:Y:S02]  /*0fe0*/  FSETP.GEU.AND P0, PT, |R22|, 5.8789094863358348022e-39, PT ;  /* 0x004004021600780b */ /* 0x000fe40003f0e200 */
[----:B------:R-:W-:Y:S02]  /*0ff0*/  FMUL.FTZ R28, R6, R33 ;  /* 0x00000021061c7220 */ /* 0x000fe40000410000 */
[----:B------:R-:W-:Y:S02]  /*1000*/  DFMA R18, -R16, R20, 1 ;  /* 0x3ff000001012742b */ /* 0x000fe40000000114 */
[----:B------:R-:W-:-:S04]  /*1010*/  FMUL.FTZ R28, R31, R28 ;  /* 0x0000001c1f1c7220 */ /* 0x000fc80000410000 */
[----:B------:R-:W-:Y:S01]  /*1020*/  FFMA.FTZ R28, R15, R6, R28 ;  /* 0x000000060f1c7223 */ /* 0x000fe2000001001c */
[-C--:B------:R-:W-:Y:S01]  /*1030*/  FMUL.FTZ R15, R6, R31.reuse ;  /* 0x0000001f060f7220 */ /* 0x080fe20000410000 */
[----:B------:R-:W-:Y:S01]  /*1040*/  FMUL.FTZ R6, R29, R31 ;  /* 0x0000001f1d067220 */ /* 0x000fe20000410000 */
[----:B------:R-:W-:Y:S02]  /*1050*/  DFMA R18, R20, R18, R20 ;  /* 0x000000121412722b */ /* 0x000fe40000000014 */
[----:B------:R-:W-:Y:S01]  /*1060*/  FMUL.FTZ R12, R12, R15 ;  /* 0x0000000f0c0c7220 */ /* 0x000fe20000410000 */
[----:B------:R-:W-:Y:S01]  /*1070*/  FADD.FTZ R27, R27, R28 ;  /* 0x0000001c1b1b7221 */ /* 0x000fe20000010000 */
[----:B0-----:R-:W-:Y:S02]  /*1080*/  FFMA.FTZ R28, R25, R25, -UR5 ;  /* 0x80000005191c7e23 */ /* 0x001fe40008010019 */
[----:B------:R-:W-:Y:S01]  /*1090*/  FFMA.FTZ R6, R13, R6, R12 ;  /* 0x000000060d067223 */ /* 0x000fe2000001000c */
[----:B-1----:R-:W-:Y:S01]  /*10a0*/  IMAD.WIDE R34, R23, 0x4, R34 ;  /* 0x0000000417227825 */ /* 0x002fe200078e0222 */
[----:B------:R-:W-:Y:S06]  /*10b0*/  @P0 BRA `(.L_x_971) ;  /* 0x0000000000100947 */ /* 0x000fec0003800000 */
[----:B------:R-:W-:Y:S02]  /*10c0*/  LOP3.LUT R20, R17, 0x7fffffff, RZ, 0xc0, !PT ;  /* 0x7fffffff11147812 */ /* 0x000fe400078ec0ff */
[----:B------:R-:W-:Y:S02]  /*10d0*/  MOV R12, 0x1100 ;  /* 0x00001100000c7802 */ /* 0x000fe40000000f00 */
[----:B------:R-:W-:-:S07]  /*10e0*/  IADD3 R20, R20, -0x100000, RZ ;  /* 0xfff0000014147810 */ /* 0x000fce0007ffe0ff */
[----:B------:R-:W-:Y:S05]  /*10f0*/  CALL.REL.NOINC `($__internal_9_$__cuda_sm20_dblrcp_rn_slowpath_v3) ;  /* 0x0000001000407944 */ /* 0x000fea0003c00000 */
.L_x_971:
[----:B------:R-:W2:Y:S01]  /*1100*/  LDG.E R35, desc[UR6][R34.64] ;  /* 0x0000000622237981 */ /* 0x000ea2000c1e1900 */
[----:B------:R-:W-:Y:S01]  /*1110*/  UMOV UR16, 0xf0000000 ;  /* 0xf000000000107882 */ /* 0x000fe20000000000 */
[----:B------:R-:W-:Y:S01]  /*1120*/  UMOV UR17, 0x380fffff ;  /* 0x380fffff00117882 */ /* 0x000fe20000000000 */
[----:B------:R-:W0:Y:S01]  /*1130*/  F2F.F32.F64 R12, R18 ;  /* 0x00000012000c7310 */ /* 0x000e220000301000 */
[----:B------:R-:W-:Y:S01]  /*1140*/  DSETP.GEU.AND P0, PT, |R18|, UR16, PT ;  /* 0x0000001012007e2a */ /* 0x000fe2000bf0e200 */
[----:B------:R-:W-:Y:S02]  /*1150*/  IADD3 R14, R14, -0x4, RZ ;  /* 0xfffffffc0e0e7810 */ /* 0x000fe40007ffe0ff */
[----:B------:R-:W-:-:S11]  /*1160*/  IADD3 R26, R26, 0x4, RZ ;  /* 0x000000041a1a7810 */ /* 0x000fd60007ffe0ff */
[----:B0-----:R-:W-:Y:S01]  /*1170*/  @!P0 FMUL R12, R12, 1.175494350822287508e-38 ;  /* 0x008000000c0c8820 */ /* 0x001fe20000400000 */
[----:B------:R-:W-:-:S03]  /*1180*/  ISETP.NE.AND P0, PT, R14, RZ, PT ;  /* 0x000000ff0e00720c */ /* 0x000fc60003f05270 */
[----:B------:R-:W-:Y:S01]  /*1190*/  FMUL.FTZ R17, R30, R12 ;  /* 0x0000000c1e117220 */ /* 0x000fe20000410000 */
[----:B--2---:R-:W-:-:S04]  /*11a0*/  FADD.FTZ R13, R6, -R35 ;  /* 0x80000023060d7221 */ /* 0x004fc80000010000 */
[----:B------:R-:W-:-:S04]  /*11b0*/  FMUL.FTZ R13, R13, R13 ;  /* 0x0000000d0d0d7220 */ /* 0x000fc80000410000 */
[----:B------:R-:W-:-:S04]  /*11c0*/  FMUL.FTZ R16, R30, R13 ;  /* 0x0000000d1e107220 */ /* 0x000fc80000410000 */
[C---:B------:R-:W-:Y:S01]  /*11d0*/  FMUL.FTZ R13, R3.reuse, R16 ;  /* 0x00000010030d7220 */ /* 0x040fe20000410000 */
[----:B------:R-:W-:-:S03]  /*11e0*/  FMUL.FTZ R16, R3, R12 ;  /* 0x0000000c03107220 */ /* 0x000fc60000410000 */
[----:B------:R-:W-:Y:S01]  /*11f0*/  FMUL.FTZ R15, R12, R13 ;  /* 0x0000000d0c0f7220 */ /* 0x000fe20000410000 */
[----:B------:R-:W-:Y:S01]  /*1200*/  FMUL.FTZ R35, R35, R16 ;  /* 0x0000001023237220 */ /* 0x000fe20000410000 */
[----:B------:R0:W1:Y:S02]  /*1210*/  F2I.FTZ.TRUNC.NTZ R13, R24 ;  /* 0x00000018000d7305 */ /* 0x000064000021f100 */
[----:B------:R-:W-:Y:S01]  /*1220*/  FFMA.FTZ R28, R28, R3, R15 ;  /* 0x000000031c1c7223 */ /* 0x000fe2000001000f */
[----:B------:R-:W-:-:S03]  /*1230*/  FFMA.FTZ R3, R6, R17, R35 ;  /* 0x0000001106037223 */ /* 0x000fc60000010023 */
[----:B------:R-:W-:Y:S01]  /*1240*/  FADD.FTZ R6, R27, R28 ;  /* 0x0000001c1b067221 */ /* 0x000fe20000010000 */
[----:B------:R-:W-:Y:S06]  /*1250*/  @P0 BRA `(.L_x_972) ;  /* 0xfffffff400040947 */ /* 0x000fec000383ffff */
.L_x_967:
        /* <DEDUP_REMOVED lines=8> */
[----:B------:R-:W2:Y:S01]  /*12e0*/  LDG.E R15, desc[UR6][R16.64] ;  /* 0x00000006100f7981 */ /* 0x000ea2000c1e1900 */
[----:B------:R-:W-:Y:S01]  /*12f0*/  IMAD R25, R26, UR15, RZ ;  /* 0x0000000f1a197c24 */ /* 0x000fe2000f8e02ff */
[----:B01----:R-:W-:Y:S01]  /*1300*/  I2FP.F32.S32 R24, R13 ;  /* 0x0000000d00187245 */ /* 0x003fe20000201400 */
[----:B------:R-:W-:-:S03]  /*1310*/  ULDC UR15, c[0x0][0x220] ;  /* 0x00008800000f7ab9 */ /* 0x000fc60000000800 */
[----:B------:R-:W-:-:S04]  /*1320*/  IADD3 R12, P0, R4, R25, RZ ;  /* 0x00000019040c7210 */ /* 0x000fc80007f1e0ff */
[----:B------:R-:W-:Y:S02]  /*1330*/  LEA.HI.X.SX32 R19, R25, R0, 0x1, P0 ;  /* 0x0000000019137211 */ /* 0x000fe400000f0eff */
[----:B------:R-:W-:-:S04]  /*1340*/  LEA R20, P0, R12, UR16, 0x2 ;  /* 0x000000100c147c11 */ /* 0x000fc8000f8010ff */
[----:B------:R-:W-:Y:S01]  /*1350*/  LEA.HI.X R21, R12, UR17, R19, 0x2, P0 ;  /* 0x000000110c157c11 */ /* 0x000fe200080f1413 */
[----:B------:R-:W-:Y:S01]  /*1360*/  IMAD R26, R26, UR15, RZ ;  /* 0x0000000f1a1a7c24 */ /* 0x000fe2000f8e02ff */
[----:B------:R-:W-:Y:S01]  /*1370*/  ULDC.64 UR16, c[0x0][0x210] ;  /* 0x0000840000107ab9 */ /* 0x000fe20000000a00 */
[----:B------:R-:W-:Y:S02]  /*1380*/  ULDC UR15, c[0x0][0x280] ;  /* 0x0000a000000f7ab9 */ /* 0x000fe40000000800 */
[----:B------:R-:W3:Y:S01]  /*1390*/  LDG.E R12, desc[UR6][R20.64] ;  /* 0x00000006140c7981 */ /* 0x000ee2000c1e1900 */
[----:B--2---:R-:W-:-:S04]  /*13a0*/  FADD.FTZ R13, R15, R24 ;  /* 0x000000180f0d7221 */ /* 0x004fc80000010000 */
[----:B------:R-:W-:-:S06]  /*13b0*/  FMUL.FTZ R16, R13, 1 ;  /* 0x3f8000000d107820 */ /* 0x000fcc0000410000 */
[----:B------:R-:W0:Y:S08]  /*13c0*/  F2F.F64.F32 R16, R16 ;  /* 0x0000001000107310 */ /* 0x000e300000201800 */
[----:B---3--:R-:W1:Y:S01]  /*13d0*/  MUFU.RCP R12, R12 ;  /* 0x0000000c000c7308 */ /* 0x008e620000001000 */
[----:B0-----:R-:W-:-:S07]  /*13e0*/  IADD3 R22, R17, 0x300402, RZ ;  /* 0x0030040211167810 */ /* 0x001fce0007ffe0ff */
[----:B------:R-:W0:Y:S01]  /*13f0*/  MUFU.RCP64H R23, R17 ;  /* 0x0000001100177308 */ /* 0x000e220000001800 */
[----:B------:R-:W-:Y:S01]  /*1400*/  FSETP.GEU.AND P0, PT, |R22|, 5.8789094863358348022e-39, PT ;  /* 0x004004021600780b */ /* 0x000fe20003f0e200 */
[----:B-1----:R-:W-:Y:S01]  /*1410*/  FFMA.FTZ R28, R12, R12, -UR15 ;  /* 0x8000000f0c1c7e23 */ /* 0x002fe2000801000c */
[----:B0-----:R-:W-:-:S08]  /*1420*/  DFMA R18, -R16, R22, 1 ;  /* 0x3ff000001012742b */ /* 0x001fd00000000116 */
[----:B------:R-:W-:-:S08]  /*1430*/  DFMA R18, R18, R18, R18 ;  /* 0x000000121212722b */ /* 0x000fd00000000012 */
[----:B------:R-:W-:Y:S01]  /*1440*/  DFMA R18, R22, R18, R22 ;  /* 0x000000121612722b */ /* 0x000fe20000000016 */
[----:B------:R-:W-:-:S04]  /*1450*/  IADD3 R23, P1, R5, R26, RZ ;  /* 0x0000001a05177210 */ /* 0x000fc80007f3e0ff */
[----:B------:R-:W-:-:S03]  /*1460*/  LEA R30, P2, R23, UR16, 0x2 ;  /* 0x00000010171e7c11 */ /* 0x000fc6000f8410ff */
[----:B------:R-:W-:Y:S01]  /*1470*/  DFMA R20, -R16, R18, 1 ;  /* 0x3ff000001014742b */ /* 0x000fe20000000112 */
[----:B------:R-:W-:-:S04]  /*1480*/  LEA.HI.X.SX32 R22, R26, R2, 0x1, P1 ;  /* 0x000000021a167211 */ /* 0x000fc800008f0eff */
[----:B------:R-:W-:-:S03]  /*1490*/  LEA.HI.X R31, R23, UR17, R22, 0x2, P2 ;  /* 0x00000011171f7c11 */ /* 0x000fc600090f1416 */
[----:B------:R-:W-:Y:S01]  /*14a0*/  DFMA R18, R18, R20, R18 ;  /* 0x000000141212722b */ /* 0x000fe20000000012 */
[----:B------:R-:W-:Y:S10]  /*14b0*/  @P0 BRA `(.L_x_974) ;  /* 0x0000000000100947 */ /* 0x000ff40003800000 */
[----:B------:R-:W-:Y:S02]  /*14c0*/  LOP3.LUT R20, R17, 0x7fffffff, RZ, 0xc0, !PT ;  /* 0x7fffffff11147812 */ /* 0x000fe400078ec0ff */
[----:B------:R-:W-:Y:S02]  /*14d0*/  MOV R12, 0x1500 ;  /* 0x00001500000c7802 */ /* 0x000fe40000000f00 */
[----:B------:R-:W-:-:S07]  /*14e0*/  IADD3 R20, R20, -0x100000, RZ ;  /* 0xfff0000014147810 */ /* 0x000fce0007ffe0ff */
[----:B------:R-:W-:Y:S05]  /*14f0*/  CALL.REL.NOINC `($__internal_9_$__cuda_sm20_dblrcp_rn_slowpath_v3) ;  /* 0x0000000c00407944 */ /* 0x000fea0003c00000 */
.L_x_974:
[----:B------:R-:W2:Y:S01]  /*1500*/  LDG.E R30, desc[UR6][R30.64] ;  /* 0x000000061e1e7981 */ /* 0x000ea2000c1e1900 */
[----:B------:R-:W-:Y:S01]  /*1510*/  UMOV UR16, 0xf0000000 ;  /* 0xf000000000107882 */ /* 0x000fe20000000000 */
[----:B------:R-:W-:Y:S01]  /*1520*/  UMOV UR17, 0x380fffff ;  /* 0x380fffff00117882 */ /* 0x000fe20000000000 */
[----:B------:R-:W0:Y:S01]  /*1530*/  F2F.F32.F64 R12, R18 ;  /* 0x00000012000c7310 */ /* 0x000e220000301000 */
[----:B------:R-:W-:-:S07]  /*1540*/  DSETP.GEU.AND P0, PT, |R18|, UR16, PT ;  /* 0x0000001012007e2a */ /* 0x000fce000bf0e200 */
[----:B------:R-:W3:Y:S07]  /*1550*/  F2I.FTZ.TRUNC.NTZ R13, R13 ;  /* 0x0000000d000d7305 */ /* 0x000eee000021f100 */
        /* <DEDUP_REMOVED lines=13> */
[----:B---3--:R-:W-:Y:S06]  /*1630*/  @!P0 BRA `(.L_x_973) ;  /* 0x0000000400d88947 */ /* 0x008fec0003800000 */
[----:B------:R-:W0:Y:S01]  /*1640*/  LDC.64 R16, c[0x0][0x288] ;  /* 0x0000a200ff107b82 */ /* 0x000e220000000a00 */
[----:B------:R-:W-:Y:S01]  /*1650*/  ULDC UR15, c[0x0][0x294] ;  /* 0x0000a500000f7ab9 */ /* 0x000fe20000000800 */
[----:B------:R-:W-:Y:S01]  /*1660*/  ULDC.64 UR16, c[0x0][0x228] ;  /* 0x00008a0000107ab9 */ /* 0x000fe20000000a00 */
[----:B------:R-:W-:Y:S01]  /*1670*/  IADD3 R14, R14, UR15, RZ ;  /* 0x0000000f0e0e7c10 */ /* 0x000fe2000fffe0ff */
[----:B------:R-:W-:-:S04]  /*1680*/  ULDC UR15, c[0x0][0x238] ;  /* 0x00008e00000f7ab9 */ /* 0x000fc80000000800 */
[----:B0-----:R-:W-:-:S05]  /*1690*/  IMAD.WIDE R16, R14, 0x4, R16 ;  /* 0x000000040e107825 */ /* 0x001fca00078e0210 */
[----:B------:R-:W2:Y:S01]  /*16a0*/  LDG.E R15, desc[UR6][R16.64] ;  /* 0x00000006100f7981 */ /* 0x000ea2000c1e1900 */
        /* <DEDUP_REMOVED lines=8> */
[----:B------:R-:W-:Y:S02]  /*1730*/  I2FP.F32.S32 R24, R13 ;  /* 0x0000000d00187245 */ /* 0x000fe40000201400 */
[----:B------:R-:W-:Y:S01]  /*1740*/  IADD3 R26, R26, UR15, RZ ;  /* 0x0000000f1a1a7c10 */ /* 0x000fe2000fffe0ff */
[----:B------:R-:W-:Y:S02]  /*1750*/  ULDC UR15, c[0x0][0x280] ;  /* 0x0000a000000f7ab9 */ /* 0x000fe40000000800 */
        /* <DEDUP_REMOVED lines=22> */
.L_x_975:
        /* <DEDUP_REMOVED lines=37> */
[----:B------:R-:W-:-:S03]  /*1b10*/  ULDC UR15, c[0x0][0x280] ;  /* 0x0000a000000f7ab9 */ /* 0x000fc60000000800 */
[----:B------:R-:W-:-:S04]  /*1b20*/  IADD3 R5, P1, R5, R26, RZ ;  /* 0x0000001a05057210 */ /* 0x000fc80007f3e0ff */
[----:B------:R-:W-:Y:S02]  /*1b30*/  LEA R24, P2, R5, UR16, 0x2 ;  /* 0x0000001005187c11 */ /* 0x000fe4000f8410ff */
[----:B------:R-:W-:-:S04]  /*1b40*/  LEA.HI.X.SX32 R2, R26, R2, 0x1, P1 ;  /* 0x000000021a027211 */ /* 0x000fc800008f0eff */
[----:B------:R-:W-:Y:S01]  /*1b50*/  LEA.HI.X R25, R5, UR17, R2, 0x2, P2 ;  /* 0x0000001105197c11 */ /* 0x000fe200090f1402 */
        /* <DEDUP_REMOVED lines=18> */
.L_x_976:
[----:B------:R-:W2:Y:S01]  /*1c80*/  LDG.E R24, desc[UR6][R24.64] ;  /* 0x0000000618187981 */ /* 0x000ea2000c1e1900 */
[----:B------:R-:W-:Y:S01]  /*1c90*/  UMOV UR16, 0xf0000000 ;  /* 0xf000000000107882 */ /* 0x000fe20000000000 */
[----:B------:R-:W-:Y:S01]  /*1ca0*/  UMOV UR17, 0x380fffff ;  /* 0x380fffff00117882 */ /* 0x000fe20000000000 */
[----:B------:R-:W0:Y:S01]  /*1cb0*/  F2F.F32.F64 R0, R18 ;  /* 0x0000001200007310 */ /* 0x000e220000301000 */
[----:B------:R-:W-:-:S07]  /*1cc0*/  DSETP.GEU.AND P0, PT, |R18|, UR16, PT ;  /* 0x0000001012007e2a */ /* 0x000fce000bf0e200 */
[----:B------:R-:W3:Y:S07]  /*1cd0*/  F2I.FTZ.TRUNC.NTZ R13, R13 ;  /* 0x0000000d000d7305 */ /* 0x000eee000021f100 */
[----:B0-----:R-:W-:-:S04]  /*1ce0*/  @!P0 FMUL R0, R0, 1.175494350822287508e-38 ;  /* 0x0080000000008820 */ /* 0x001fc80000400000 */
        /* <DEDUP_REMOVED lines=10> */
[----:B---3--:R-:W-:-:S07]  /*1d90*/  FADD.FTZ R6, R6, R5 ;  /* 0x0000000506067221 */ /* 0x008fce0000010000 */
.L_x_973:
[----:B-1----:R-:W-:Y:S01]  /*1da0*/  I2FP.F32.S32 R0, R13 ;  /* 0x0000000d00007245 */ /* 0x002fe20000201400 */
[----:B------:R-:W-:Y:S01]  /*1db0*/  ULDC UR15, c[0x0][0x280] ;  /* 0x0000a000000f7ab9 */ /* 0x000fe20000000800 */
[----:B------:R-:W1:Y:S01]  /*1dc0*/  LDC.64 R20, c[0x0][0x240] ;  /* 0x00009000ff147b82 */ /* 0x000e620000000a00 */
[----:B------:R-:W-:Y:S01]  /*1dd0*/  BSSY B0, `(.L_x_977) ;  /* 0x0000017000007945 */ /* 0x000fe20003800000 */
[----:B------:R-:W2:Y:S02]  /*1de0*/  MUFU.RCP R5, R0 ;  /* 0x0000000000057308 */ /* 0x000ea40000001000 */
[----:B--2---:R-:W-:Y:S01]  /*1df0*/  FFMA.FTZ R2, R5, R6, UR15 ;  /* 0x0000000f05027e23 */ /* 0x004fe20008010006 */
[----:B------:R-:W-:-:S05]  /*1e00*/  ULDC UR15, c[0x0][0x24c] ;  /* 0x00009300000f7ab9 */ /* 0x000fca0000000800 */
[----:B------:R-:W2:Y:S02]  /*1e10*/  MUFU.SQRT R2, R2 ;  /* 0x0000000200027308 */ /* 0x000ea40000002000 */
[----:B--2---:R-:W-:-:S06]  /*1e20*/  FMUL.FTZ R16, R2, 1 ;  /* 0x3f80000002107820 */ /* 0x004fcc0000410000 */
[----:B------:R-:W2:Y:S08]  /*1e30*/  F2F.F64.F32 R16, R16 ;  /* 0x0000001000107310 */ /* 0x000eb00000201800 */
[----:B--2---:R-:W2:Y:S01]  /*1e40*/  MUFU.RCP64H R15, R17 ;  /* 0x00000011000f7308 */ /* 0x004ea20000001800 */
[----:B------:R-:W-:-:S04]  /*1e50*/  IADD3 R14, R17, 0x300402, RZ ;  /* 0x00300402110e7810 */ /* 0x000fc80007ffe0ff */
[----:B------:R-:W-:Y:S02]  /*1e60*/  FSETP.GEU.AND P0, PT, |R14|, 5.8789094863358348022e-39, PT ;  /* 0x004004020e00780b */ /* 0x000fe40003f0e200 */
[----:B--2---:R-:W-:-:S08]  /*1e70*/  DFMA R4, -R16, R14, 1 ;  /* 0x3ff000001004742b */ /* 0x004fd0000000010e */
[----:B------:R-:W-:Y:S01]  /*1e80*/  DFMA R18, R4, R4, R4 ;  /* 0x000000040412722b */ /* 0x000fe20000000004 */
[----:B------:R-:W-:-:S04]  /*1e90*/  IMAD R5, R11, UR15, RZ ;  /* 0x0000000f0b057c24 */ /* 0x000fc8000f8e02ff */
[----:B-1----:R-:W-:-:S03]  /*1ea0*/  IMAD.WIDE R4, R5, 0x4, R20 ;  /* 0x0000000405047825 */ /* 0x002fc600078e0214 */
[----:B------:R-:W-:Y:S02]  /*1eb0*/  DFMA R18, R14, R18, R14 ;  /* 0x000000120e12722b */ /* 0x000fe4000000000e */
[----:B------:R1:W-:Y:S06]  /*1ec0*/  STG.E desc[UR6][R4.64], R3 ;  /* 0x0000000304007986 */ /* 0x0003ec000c101906 */
[----:B------:R-:W-:-:S08]  /*1ed0*/  DFMA R20, -R16, R18, 1 ;  /* 0x3ff000001014742b */ /* 0x000fd00000000112 */
[----:B------:R-:W-:Y:S01]  /*1ee0*/  DFMA R18, R18, R20, R18 ;  /* 0x000000141212722b */ /* 0x000fe20000000012 */
[----:B-1----:R-:W-:Y:S10]  /*1ef0*/  @P0 BRA `(.L_x_978) ;  /* 0x0000000000100947 */ /* 0x002ff40003800000 */
[----:B------:R-:W-:Y:S02]  /*1f00*/  LOP3.LUT R20, R17, 0x7fffffff, RZ, 0xc0, !PT ;  /* 0x7fffffff11147812 */ /* 0x000fe400078ec0ff */
[----:B------:R-:W-:Y:S02]  /*1f10*/  MOV R12, 0x1f40 ;  /* 0x00001f40000c7802 */ /* 0x000fe40000000f00 */
[----:B------:R-:W-:-:S07]  /*1f20*/  IADD3 R20, R20, -0x100000, RZ ;  /* 0xfff0000014147810 */ /* 0x000fce0007ffe0ff */
[----:B0-----:R-:W-:Y:S05]  /*1f30*/  CALL.REL.NOINC `($__internal_9_$__cuda_sm20_dblrcp_rn_slowpath_v3) ;  /* 0x0000000000b07944 */ /* 0x001fea0003c00000 */
.L_x_978:
[----:B------:R-:W-:Y:S05]  /*1f40*/  BSYNC B0 ;  /* 0x0000000000007941 */ /* 0x000fea0003800000 */
.L_x_977:
[----:B------:R-:W-:Y:S01]  /*1f50*/  ULDC.64 UR16, c[0x0][0x260] ;  /* 0x0000980000107ab9 */ /* 0x000fe20000000a00 */
[----:B------:R-:W1:Y:S01]  /*1f60*/  LDC.64 R14, c[0x0][0x250] ;  /* 0x00009400ff0e7b82 */ /* 0x000e620000000a00 */
[----:B------:R-:W-:Y:S01]  /*1f70*/  ISETP.NE.U32.AND P0, PT, RZ, UR16, PT ;  /* 0x00000010ff007c0c */ /* 0x000fe2000bf05070 */
[----:B------:R-:W-:Y:S01]  /*1f80*/  UMOV UR16, 0xf0000000 ;  /* 0xf000000000107882 */ /* 0x000fe20000000000 */
[----:B------:R-:W2:Y:S01]  /*1f90*/  F2F.F32.F64 R21, R18 ;  /* 0x0000001200157310 */ /* 0x000ea20000301000 */
        /* <DEDUP_REMOVED lines=8> */
[----:B------:R-:W3:Y:S04]  /*2020*/  @P0 LDC R0, c[0x0][0x26c] ;  /* 0x00009b00ff000b82 */ /* 0x000ee80000000800 */
[----:B--2---:R-:W-:Y:S01]  /*2030*/  @!P1 FMUL R21, R21, 1.175494350822287508e-38 ;  /* 0x0080000015159820 */ /* 0x004fe20000400000 */
[----:B-1----:R-:W-:-:S03]  /*2040*/  IMAD.WIDE R14, R17, 0x4, R14 ;  /* 0x00000004110e7825 */ /* 0x002fc600078e020e */
[----:B------:R-:W1:Y:S02]  /*2050*/  @P0 LDC.64 R4, c[0x0][0x260] ;  /* 0x00009800ff040b82 */ /* 0x000e640000000a00 */
[----:B------:R2:W-:Y:S06]  /*2060*/  STG.E desc[UR6][R14.64], R21 ;  /* 0x000000150e007986 */ /* 0x0005ec000c101906 */
[----:B------:R-:W4:Y:S01]  /*2070*/  @P0 LDC R19, c[0x0][0x284] ;  /* 0x0000a100ff130b82 */ /* 0x000f220000000800 */
[----:B---3--:R-:W-:-:S04]  /*2080*/  @P0 IMAD R23, R11, R0, RZ ;  /* 0x000000000b170224 */ /* 0x008fc800078e02ff */
[----:B-1----:R-:W-:-:S05]  /*2090*/  @P0 IMAD.WIDE R4, R23, 0x4, R4 ;  /* 0x0000000417040825 */ /* 0x002fca00078e0204 */
[----:B------:R-:W3:Y:S01]  /*20a0*/  @P0 LDG.E R23, desc[UR6][R4.64] ;  /* 0x0000000604170981 */ /* 0x000ee2000c1e1900 */
[----:B------:R-:W-:-:S04]  /*20b0*/  ISETP.NE.U32.AND P1, PT, RZ, UR16, PT ;  /* 0x00000010ff007c0c */ /* 0x000fc8000bf25070 */
[----:B------:R-:W-:-:S13]  /*20c0*/  ISETP.NE.AND.EX P1, PT, RZ, UR17, PT, P1 ;  /* 0x00000011ff007c0c */ /* 0x000fda000bf25310 */
[----:B------:R-:W1:Y:S08]  /*20d0*/  @P1 LDC R2, c[0x0][0x27c] ;  /* 0x00009f00ff021b82 */ /* 0x000e700000000800 */
[----:B------:R-:W5:Y:S01]  /*20e0*/  @P1 LDC.64 R16, c[0x0][0x270] ;  /* 0x00009c00ff101b82 */ /* 0x000f620000000a00 */
[----:B---3--:R-:W-:Y:S01]  /*20f0*/  @P0 FMUL.FTZ R0, R10, R23 ;  /* 0x000000170a000220 */ /* 0x008fe20000410000 */
[----:B-1----:R-:W-:-:S03]  /*2100*/  @P1 IMAD R23, R11, R2, RZ ;  /* 0x000000020b171224 */ /* 0x002fc600078e02ff */
[----:B----4-:R-:W-:Y:S01]  /*2110*/  @P0 FFMA.FTZ R19, R3, R19, R0 ;  /* 0x0000001303130223 */ /* 0x010fe20000010000 */
[----:B-----5:R-:W-:Y:S01]  /*2120*/  @P1 IMAD.WIDE R2, R23, 0x4, R16 ;  /* 0x0000000417021825 */ /* 0x020fe200078e0210 */
[----:B------:R-:W-:Y:S01]  /*2130*/  I2FP.F32.S32 R13, R13 ;  /* 0x0000000d000d7245 */ /* 0x000fe20000201400 */
[----:B------:R-:W1:Y:S02]  /*2140*/  @P1 LDC R0, c[0x0][0x284] ;  /* 0x0000a100ff001b82 */ /* 0x000e640000000800 */
[----:B------:R3:W-:Y:S04]  /*2150*/  @P0 STG.E desc[UR6][R4.64], R19 ;  /* 0x0000001304000986 */ /* 0x0007e8000c101906 */
[----:B--2---:R-:W2:Y:S01]  /*2160*/  @P1 LDG.E R15, desc[UR6][R2.64] ;  /* 0x00000006020f1981 */ /* 0x004ea2000c1e1900 */
[----:B------:R-:W4:Y:S01]  /*2170*/  MUFU.RCP R13, R13 ;  /* 0x0000000d000d7308 */ /* 0x000f220000001000 */
[----:B------:R-:W-:-:S04]  /*2180*/  IADD3 R11, R11, UR4, RZ ;  /* 0x000000040b0b7c10 */ /* 0x000fc8000fffe0ff */
[----:B------:R-:W-:Y:S01]  /*2190*/  ISETP.GE.AND P0, PT, R11, UR15, PT ;  /* 0x0000000f0b007c0c */ /* 0x000fe2000bf06270 */
[----:B----4-:R-:W-:Y:S01]  /*21a0*/  FMUL.FTZ R6, R13, R6 ;  /* 0x000000060d067220 */ /* 0x010fe20000410000 */
[----:B--2---:R-:W-:-:S04]  /*21b0*/  @P1 FMUL.FTZ R15, R10, R15 ;  /* 0x0000000f0a0f1220 */ /* 0x004fc80000410000 */
[----:B-1----:R-:W-:-:S05]  /*21c0*/  @P1 FFMA.FTZ R15, R6, R0, R15 ;  /* 0x00000000060f1223 */ /* 0x002fca000001000f */
[----:B------:R3:W-:Y:S02]  /*21d0*/  @P1 STG.E desc[UR6][R2.64], R15 ;  /* 0x0000000f02001986 */ /* 0x0007e4000c101906 */
[----:B------:R-:W-:Y:S05]  /*21e0*/  @!P0 BRA `(.L_x_979) ;  /* 0xffffffe000e48947 */ /* 0x000fea000383ffff */
[----:B------:R-:W-:Y:S05]  /*21f0*/  EXIT ;  /* 0x000000000000794d */ /* 0x000fea0003800000 */
        .weak           $__internal_9_$__cuda_sm20_dblrcp_rn_slowpath_v3
        .type           $__internal_9_$__cuda_sm20_dblrcp_rn_slowpath_v3,@function
        .size           $__internal_9_$__cuda_sm20_dblrcp_rn_slowpath_v3,(.L_x_28220 - $__internal_9_$__cuda_sm20_dblrcp_rn_slowpath_v3)
$__internal_9_$__cuda_sm20_dblrcp_rn_slowpath_v3:
        /* <DEDUP_REMOVED lines=24> */
.L_x_983:
        /* <DEDUP_REMOVED lines=9> */
.L_x_981:
[----:B------:R-:W-:Y:S02]  /*2410*/  LOP3.LUT R19, R17, 0x80000, RZ, 0xfc, !PT ;  /* 0x0008000011137812 */ /* 0x000fe400078efcff */
[----:B------:R-:W-:-:S07]  /*2420*/  MOV R18, R16 ;  /* 0x0000001000127202 */ /* 0x000fce0000000f00 */
.L_x_982:
[----:B------:R-:W-:Y:S05]  /*2430*/  BSYNC B1 ;  /* 0x0000000000017941 */ /* 0x000fea0003800000 */
.L_x_980:
[----:B------:R-:W-:Y:S01]  /*2440*/  HFMA2.MMA R17, -RZ, RZ, 0, 0 ;  /* 0x00000000ff117435 */ /* 0x000fe200000001ff */
[----:B------:R-:W-:-:S05]  /*2450*/  MOV R16, R12 ;  /* 0x0000000c00107202 */ /* 0x000fca0000000f00 */
[----:B------:R-:W-:Y:S05]  /*2460*/  RET.REL.NODEC R16 `(_ZN2at6native35batch_norm_reduce_statistics_kernelIffiEEvNS_27GenericPackedTensorAccessorIT0_Lm2ENS_17RestrictPtrTraitsET1_EES6_NS2_IS3_Lm1ES4_S5_EES7_NS2_IT_Lm1ES4_S5_EES9_S3_S3_S9_) ;  /* 0xffffffd810e47950 */ /* 0x000fea0003c3ffff */
.L_x_984:
        /* <DEDUP_REMOVED lines=9> */
.L_x_28220:


//--------------------- .text._ZN2at6native35batch_norm_reduce_statistics_kernelIddlEEvNS_27GenericPackedTensorAccessorIT0_Lm2ENS_17RestrictPtrTraitsET1_EES6_NS2_IS3_Lm1ES4_S5_EES7_NS2_IT_Lm1ES4_S5_EES9_S3_S3_S9_ --------------------------
	.section	.text._ZN2at6native35batch_norm_reduce_statistics_kernelIddlEEvNS_27GenericPackedTensorAccessorIT0_Lm2ENS_17RestrictPtrTraitsET1_EES6_NS2_IS3_Lm1ES4_S5_EES7_NS2_IT_Lm1ES4_S5_EES9_S3_S3_S9_,"ax",@progbits
	.align	128
        .global         _ZN2at6native35batch_norm_reduce_statistics_kernelIddlEEvNS_27GenericPackedTensorAccessorIT0_Lm2ENS_17RestrictPtrTraitsET1_EES6_NS2_IS3_Lm1ES4_S5_EES7_NS2_IT_Lm1ES4_S5_EES9_S3_S3_S9_
        .type           _ZN2at6native35batch_norm_reduce_statistics_kernelIddlEEvNS_27GenericPackedTensorAccessorIT0_Lm2ENS_17RestrictPtrTraitsET1_EES6_NS2_IS3_Lm1ES4_S5_EES7_NS2_IT_Lm1ES4_S5_EES9_S3_S3_S9_,@function
        .size           _ZN2at6native35batch_norm_reduce_statistics_kernelIddlEEvNS_27GenericPackedTensorAccessorIT0_Lm2ENS_17RestrictPtrTraitsET1_EES6_NS2_IS3_Lm1ES4_S5_EES7_NS2_IT_Lm1ES4_S5_EES9_S3_S3_S9_,(.L_x_28223 - _ZN2at6native35batch_norm_reduce_statistics_kernelIddlEEvNS_27GenericPackedTensorAccessorIT0_Lm2ENS_17RestrictPtrTraitsET1_EES6_NS2_IS3_Lm1ES4_S5_EES7_NS2_IT_Lm1ES4_S5_EES9_S3_S3_S9_)
        .other          _ZN2at6native35batch_norm_reduce_statistics_kernelIddlEEvNS_27GenericPackedTensorAccessorIT0_Lm2ENS_17RestrictPtrTraitsET1_EES6_NS2_IS3_Lm1ES4_S5_EES7_NS2_IT_Lm1ES4_S5_EES9_S3_S3_S9_,@"STO_CUDA_ENTRY STV_DEFAULT"
_ZN2at6native35batch_norm_reduce_statistics_kernelIddlEEvNS_27GenericPackedTensorAccessorIT0_Lm2ENS_17RestrictPtrTraitsET1_EES6_NS2_IS3_Lm1ES4_S5_EES7_NS2_IT_Lm1ES4_S5_EES9_S3_S3_S9_:
.text._ZN2at6native35batch_norm_reduce_statistics_kernelIddlEEvNS_27GenericPackedTensorAccessorIT0_Lm2ENS_17RestrictPtrTraitsET1_EES6_NS2_IS3_Lm1ES4_S5_EES7_NS2_IT_Lm1ES4_S5_EES9_S3_S3_S9_:
        /* <DEDUP_REMOVED lines=12> */
[----:B------:R-:W1:Y:S01]  /*00c0*/  LDC.64 R14, c[0x0][0x2c8] ;  /* 0x0000b200ff0e7b82 */ /* 0x000e620000000a00 */
[----:B0-----:R-:W-:Y:S01]  /*00d0*/  ISETP.GT.AND P0, PT, R3, RZ, PT ;  /* 0x000000ff0300720c */ /* 0x001fe20003f04270 */
[----:B-1----:R-:W-:-:S12]  /*00e0*/  DADD R14, -R14, 1 ;  /* 0x3ff000000e0e7429 */ /* 0x002fd80000000100 */
[----:B------:R-:W-:Y:S05]  /*00f0*/  @P0 BRA `(.L_x_985) ;  /* 0x0000000400a40947 */ /* 0x000fea0003800000 */
[----:B------:R-:W-:Y:S01]  /*0100*/  IMAD.MOV.U32 R8, RZ, RZ, RZ ;  /* 0x000000ffff087224 */ /* 0x000fe200078e00ff */
[----:B------:R-:W-:Y:S01]  /*0110*/  CS2R R4, SRZ ;  /* 0x0000000000047805 */ /* 0x000fe2000001ff00 */
[----:B------:R-:W-:Y:S01]  /*0120*/  IMAD.MOV.U32 R11, RZ, RZ, RZ ;  /* 0x000000ffff0b7224 */ /* 0x000fe200078e00ff */
[----:B------:R-:W-:-:S07]  /*0130*/  MOV R0, 0x150 ;  /* 0x0000015000007802 */ /* 0x000fce0000000f00 */
[----:B------:R-:W-:Y:S05]  /*0140*/  CALL.REL.NOINC `($__internal_11_$__cuda_sm20_div_rn_f64_full) ;  /* 0x00000030009c7944 */ /* 0x000fea0003c00000 */
[----:B------:R-:W-:Y:S01]  /*0150*/  IMAD.MOV.U32 R2, RZ, RZ, R18 ;  /* 0x000000ffff027224 */ /* 0x000fe200078e0012 */
[----:B------:R-:W-:Y:S01]  /*0160*/  ULDC.64 UR6, c[0x0][0x2c0] ;  /* 0x0000b00000067ab9 */ /* 0x000fe20000000a00 */
[----:B------:R-:W-:Y:S01]  /*0170*/  IMAD.MOV.U32 R3, RZ, RZ, R19 ;  /* 0x000000ffff037224 */ /* 0x000fe200078e0013 */
[----:B------:R-:W-:Y:S01]  /*0180*/  BSSY B0, `(.L_x_986) ;  /* 0x0000019000007945 */ /* 0x000fe20003800000 */
[----:B------:R-:W-:Y:S02]  /*0190*/  IMAD.MOV.U32 R6, RZ, RZ, 0x0 ;  /* 0x00000000ff067424 */ /* 0x000fe400078e00ff */
[----:B------:R-:W-:Y:S02]  /*01a0*/  IMAD.MOV.U32 R7, RZ, RZ, 0x3fd80000 ;  /* 0x3fd80000ff077424 */ /* 0x000fe400078e00ff */
[----:B------:R-:W-:-:S06]  /*01b0*/  DADD R8, R2, UR6 ;  /* 0x0000000602087e29 */ /* 0x000fcc0008000000 */
[----:B------:R-:W0:Y:S04]  /*01c0*/  MUFU.RSQ64H R3, R9 ;  /* 0x0000000900037308 */ /* 0x000e280000001c00 */
[----:B------:R-:W-:-:S05]  /*01d0*/  VIADD R2, R9, 0xfcb00000 ;  /* 0xfcb0000009027836 */ /* 0x000fca0000000000 */
[----:B------:R-:W-:Y:S01]  /*01e0*/  ISETP.GE.U32.AND P0, PT, R2, 0x7ca00000, PT ;  /* 0x7ca000000200780c */ /* 0x000fe20003f06070 */
[----:B0-----:R-:W-:-:S08]  /*01f0*/  DMUL R4, R2, R2 ;  /* 0x0000000202047228 */ /* 0x001fd00000000000 */
[----:B------:R-:W-:-:S08]  /*0200*/  DFMA R4, R8, -R4, 1 ;  /* 0x3ff000000804742b */ /* 0x000fd00000000804 */
[----:B------:R-:W-:Y:S02]  /*0210*/  DFMA R6, R4, R6, 0.5 ;  /* 0x3fe000000406742b */ /* 0x000fe40000000006 */
[----:B------:R-:W-:-:S08]  /*0220*/  DMUL R4, R2, R4 ;  /* 0x0000000402047228 */ /* 0x000fd00000000000 */
[----:B------:R-:W-:-:S08]  /*0230*/  DFMA R6, R6, R4, R2 ;  /* 0x000000040606722b */ /* 0x000fd00000000002 */
[----:B------:R-:W-:Y:S02]  /*0240*/  DMUL R10, R8, R6 ;  /* 0x00000006080a7228 */ /* 0x000fe40000000000 */
[----:B------:R-:W-:Y:S01]  /*0250*/  IADD3 R5, R7, -0x100000, RZ ;  /* 0xfff0000007057810 */ /* 0x000fe20007ffe0ff */
[----:B------:R-:W-:-:S05]  /*0260*/  IMAD.MOV.U32 R4, RZ, RZ, R6 ;  /* 0x000000ffff047224 */ /* 0x000fca00078e0006 */
[----:B------:R-:W-:-:S08]  /*0270*/  DFMA R12, R10, -R10, R8 ;  /* 0x8000000a0a0c722b */ /* 0x000fd00000000008 */
[----:B------:R-:W-:Y:S01]  /*0280*/  DFMA R34, R12, R4, R10 ;  /* 0x000000040c22722b */ /* 0x000fe2000000000a */
[----:B------:R-:W-:Y:S10]  /*0290*/  @!P0 BRA `(.L_x_987) ;  /* 0x00000000001c8947 */ /* 0x000ff40003800000 */
[----:B------:R-:W-:Y:S01]  /*02a0*/  IMAD.MOV.U32 R18, RZ, RZ, R12 ;  /* 0x000000ffff127224 */ /* 0x000fe200078e000c */
[----:B------:R-:W-:Y:S01]  /*02b0*/  MOV R0, 0x310 ;  /* 0x0000031000007802 */ /* 0x000fe20000000f00 */
[----:B------:R-:W-:Y:S02]  /*02c0*/  IMAD.MOV.U32 R19, RZ, RZ, R13 ;  /* 0x000000ffff137224 */ /* 0x000fe400078e000d */
[----:B------:R-:W-:Y:S02]  /*02d0*/  IMAD.MOV.U32 R16, RZ, RZ, R10 ;  /* 0x000000ffff107224 */ /* 0x000fe400078e000a */
[----:B------:R-:W-:Y:S02]  /*02e0*/  IMAD.MOV.U32 R17, RZ, RZ, R11 ;  /* 0x000000ffff117224 */ /* 0x000fe400078e000b */
[----:B------:R-:W-:-:S07]  /*02f0*/  IMAD.MOV.U32 R7, RZ, RZ, R5 ;  /* 0x000000ffff077224 */ /* 0x000fce00078e0005 */
[----:B------:R-:W-:Y:S05]  /*0300*/  CALL.REL.NOINC `($__internal_12_$__cuda_sm20_dsqrt_rn_f64_mediumpath_v1) ;  /* 0x0000003400a07944 */ /* 0x000fea0003c00000 */
.L_x_987:
[----:B------:R-:W-:Y:S05]  /*0310*/  BSYNC B0 ;  /* 0x0000000000007941 */ /* 0x000fea0003800000 */
.L_x_986:
[----:B------:R-:W0:Y:S01]  /*0320*/  MUFU.RCP64H R3, R35 ;  /* 0x0000002300037308 */ /* 0x000e220000001800 */
[----:B------:R-:W-:Y:S01]  /*0330*/  IADD3 R2, R35, 0x300402, RZ ;  /* 0x0030040223027810 */ /* 0x000fe20007ffe0ff */
[----:B------:R-:W-:Y:S03]  /*0340*/  BSSY B0, `(.L_x_988) ;  /* 0x000000c000007945 */ /* 0x000fe60003800000 */
[----:B------:R-:W-:Y:S02]  /*0350*/  FSETP.GEU.AND P0, PT, |R2|, 5.8789094863358348022e-39, PT ;  /* 0x004004020200780b */ /* 0x000fe40003f0e200 */
[----:B0-----:R-:W-:-:S08]  /*0360*/  DFMA R4, R2, -R34, 1 ;  /* 0x3ff000000204742b */ /* 0x001fd00000000822 */
[----:B------:R-:W-:-:S08]  /*0370*/  DFMA R4, R4, R4, R4 ;  /* 0x000000040404722b */ /* 0x000fd00000000004 */
[----:B------:R-:W-:-:S08]  /*0380*/  DFMA R4, R2, R4, R2 ;  /* 0x000000040204722b */ /* 0x000fd00000000002 */
[----:B------:R-:W-:-:S08]  /*0390*/  DFMA R36, R4, -R34, 1 ;  /* 0x3ff000000424742b */ /* 0x000fd00000000822 */
[----:B------:R-:W-:Y:S01]  /*03a0*/  DFMA R36, R4, R36, R4 ;  /* 0x000000240424722b */ /* 0x000fe20000000004 */
[----:B------:R-:W-:Y:S10]  /*03b0*/  @P0 BRA `(.L_x_989) ;  /* 0x0000000000100947 */ /* 0x000ff40003800000 */
[----:B------:R-:W-:Y:S02]  /*03c0*/  LOP3.LUT R38, R35, 0x7fffffff, RZ, 0xc0, !PT ;  /* 0x7fffffff23267812 */ /* 0x000fe400078ec0ff */
[----:B------:R-:W-:-:S03]  /*03d0*/  MOV R44, 0x400 ;  /* 0x00000400002c7802 */ /* 0x000fc60000000f00 */
[----:B------:R-:W-:-:S07]  /*03e0*/  VIADD R38, R38, 0xfff00000 ;  /* 0xfff0000026267836 */ /* 0x000fce0000000000 */
[----:B------:R-:W-:Y:S05]  /*03f0*/  CALL.REL.NOINC `($__internal_10_$__cuda_sm20_dblrcp_rn_slowpath_v3) ;  /* 0x0000002c00587944 */ /* 0x000fea0003c00000 */
.L_x_989:
[----:B------:R-:W-:Y:S05]  /*0400*/  BSYNC B0 ;  /* 0x0000000000007941 */ /* 0x000fea0003800000 */
.L_x_988:
[----:B------:R-:W-:Y:S01]  /*0410*/  ULDC.64 UR6, c[0x0][0x290] ;  /* 0x0000a40000067ab9 */ /* 0x000fe20000000a00 */
[----:B------:R-:W-:Y:S01]  /*0420*/  BSSY B0, `(.L_x_990) ;  /* 0x0000035000007945 */ /* 0x000fe20003800000 */
[----:B------:R-:W-:Y:S01]  /*0430*/  ISETP.NE.U32.AND P0, PT, RZ, UR6, PT ;  /* 0x00000006ff007c0c */ /* 0x000fe2000bf05070 */
[----:B------:R-:W-:Y:S01]  /*0440*/  ULDC.64 UR8, c[0x0][0x2c8] ;  /* 0x0000b20000087ab9 */ /* 0x000fe20000000a00 */
[----:B------:R-:W-:Y:S01]  /*0450*/  ULDC UR5, c[0x0][0x220] ;  /* 0x0000880000057ab9 */ /* 0x000fe20000000800 */
[----:B------:R-:W-:Y:S01]  /*0460*/  DMUL R4, RZ, UR8 ;  /* 0x00000008ff047c28 */ /* 0x000fe20008000000 */
[----:B------:R-:W-:Y:S01]  /*0470*/  ISETP.NE.AND.EX P0, PT, RZ, UR7, PT, P0 ;  /* 0x00000007ff007c0c */ /* 0x000fe2000bf05300 */
[----:B------:R-:W-:Y:S01]  /*0480*/  DMUL R2, RZ, -UR8 ;  /* 0x80000008ff027c28 */ /* 0x000fe20008000000 */
[----:B------:R-:W-:Y:S01]  /*0490*/  ULDC.64 UR6, c[0x0][0x270] ;  /* 0x00009c0000067ab9 */ /* 0x000fe20000000a00 */
[----:B------:R-:W-:Y:S01]  /*04a0*/  ULDC.64 UR8, c[0x0][0x260] ;  /* 0x0000980000087ab9 */ /* 0x000fe20000000a00 */
[----:B------:R-:W-:Y:S01]  /*04b0*/  ULDC.64 UR10, c[0x0][0x288] ;  /* 0x0000a200000a7ab9 */ /* 0x000fe20000000a00 */
[----:B------:R-:W-:Y:S01]  /*04c0*/  ULDC.64 UR14, c[0x0][0x278] ;  /* 0x00009e00000e7ab9 */ /* 0x000fe20000000a00 */
[----:B------:R-:W-:-:S07]  /*04d0*/  ULDC.64 UR16, c[0x0][0x2a8] ;  /* 0x0000aa0000107ab9 */ /* 0x000fce0000000a00 */
.L_x_991:
[----:B------:R-:W0:Y:S01]  /*04e0*/  @P0 LDC.64 R16, c[0x0][0x2a0] ;  /* 0x0000a800ff100b82 */ /* 0x000e220000000a00 */
[----:B------:R-:W-:Y:S01]  /*04f0*/  SHF.R.S32.HI R21, RZ, 0x1f, R43 ;  /* 0x0000001fff157819 */ /* 0x000fe2000001142b */
[----:B------:R-:W-:-:S04]  /*0500*/  IMAD.WIDE.U32 R8, R43, UR6, RZ ;  /* 0x000000062b087c25 */ /* 0x000fc8000f8e00ff */
[----:B------:R-:W-:Y:S01]  /*0510*/  IMAD R6, R21, UR10, RZ ;  /* 0x0000000a15067c24 */ /* 0x000fe2000f8e02ff */
[----:B------:R-:W-:Y:S01]  /*0520*/  LEA R12, P1, R8, UR8, 0x3 ;  /* 0x00000008080c7c11 */ /* 0x000fe2000f8218ff */
[----:B------:R-:W1:Y:S01]  /*0530*/  @P0 LDC.64 R22, c[0x0][0x290] ;  /* 0x0000a400ff160b82 */ /* 0x000e620000000a00 */
[----:B------:R-:W-:-:S04]  /*0540*/  IMAD.WIDE.U32 R10, R43, UR10, RZ ;  /* 0x0000000a2b0a7c25 */ /* 0x000fc8000f8e00ff */
[----:B------:R-:W-:Y:S02]  /*0550*/  IMAD R13, R43, UR11, R6 ;  /* 0x0000000b2b0d7c24 */ /* 0x000fe4000f8e0206 */
[-C--:B0-----:R-:W-:Y:S02]  /*0560*/  @P0 IMAD R0, R21, R16.reuse, RZ ;  /* 0x0000001015000224 */ /* 0x081fe400078e02ff */
[----:B------:R-:W-:Y:S01]  /*0570*/  @P0 IMAD.WIDE.U32 R18, R43, R16, RZ ;  /* 0x000000102b120225 */ /* 0x000fe200078e00ff */
[----:B------:R-:W-:-:S03]  /*0580*/  LEA R16, P2, R10, UR14, 0x3 ;  /* 0x0000000e0a107c11 */ /* 0x000fc6000f8418ff */
[----:B------:R-:W-:Y:S02]  /*0590*/  @P0 IMAD R17, R43, R17, R0 ;  /* 0x000000112b110224 */ /* 0x000fe400078e0200 */
[----:B------:R-:W-:Y:S01]  /*05a0*/  IMAD R0, R21, UR6, RZ ;  /* 0x0000000615007c24 */ /* 0x000fe2000f8e02ff */
[----:B-1----:R-:W-:-:S03]  /*05b0*/  @P0 LEA R6, P3, R18, R22, 0x3 ;  /* 0x0000001612060211 */ /* 0x002fc600078618ff */
[----:B------:R-:W-:Y:S02]  /*05c0*/  IMAD R7, R43, UR7, R0 ;  /* 0x000000072b077c24 */ /* 0x000fe4000f8e0200 */
[----:B------:R-:W-:Y:S02]  /*05d0*/  @P0 IMAD.IADD R0, R19, 0x1, R17 ;  /* 0x0000000113000824 */ /* 0x000fe400078e0211 */
[----:B------:R-:W-:Y:S02]  /*05e0*/  IMAD.IADD R9, R9, 0x1, R7 ;  /* 0x0000000109097824 */ /* 0x000fe400078e0207 */
[----:B------:R-:W-:-:S03]  /*05f0*/  IMAD.IADD R7, R11, 0x1, R13 ;  /* 0x000000010b077824 */ /* 0x000fc600078e020d */
[----:B------:R-:W-:Y:S02]  /*0600*/  LEA.HI.X R13, R8, UR9, R9, 0x3, P1 ;  /* 0x00000009080d7c11 */ /* 0x000fe400088f1c09 */
[----:B------:R-:W-:Y:S02]  /*0610*/  LEA.HI.X R17, R10, UR15, R7, 0x3, P2 ;  /* 0x0000000f0a117c11 */ /* 0x000fe400090f1c07 */
[----:B------:R-:W-:Y:S01]  /*0620*/  @P0 LEA.HI.X R7, R18, R23, R0, 0x3, P3 ;  /* 0x0000001712070211 */ /* 0x000fe200018f1c00 */
[----:B------:R0:W-:Y:S04]  /*0630*/  STG.E.64 desc[UR12][R12.64], RZ ;  /* 0x000000ff0c007986 */ /* 0x0001e8000c101b0c */
[----:B------:R1:W-:Y:S04]  /*0640*/  STG.E.64 desc[UR12][R16.64], R36 ;  /* 0x0000002410007986 */ /* 0x0003e8000c101b0c */
[----:B------:R-:W2:Y:S01]  /*0650*/  @P0 LDG.E.64 R8, desc[UR12][R6.64] ;  /* 0x0000000c06080981 */ /* 0x000ea2000c1e1b00 */
[----:B------:R-:W-:-:S04]  /*0660*/  ISETP.NE.U32.AND P1, PT, RZ, UR16, PT ;  /* 0x00000010ff007c0c */ /* 0x000fc8000bf25070 */
[----:B------:R-:W-:-:S13]  /*0670*/  ISETP.NE.AND.EX P1, PT, RZ, UR17, PT, P1 ;  /* 0x00000011ff007c0c */ /* 0x000fda000bf25310 */
[----:B------:R-:W3:Y:S02]  /*0680*/  @P1 LDC.64 R10, c[0x0][0x2b8] ;  /* 0x0000ae00ff0a1b82 */ /* 0x000ee40000000a00 */
[-C--:B---3--:R-:W-:Y:S02]  /*0690*/  @P1 IMAD R0, R21, R10.reuse, RZ ;  /* 0x0000000a15001224 */ /* 0x088fe400078e02ff */
[----:B------:R-:W-:-:S04]  /*06a0*/  @P1 IMAD.WIDE.U32 R18, R43, R10, RZ ;  /* 0x0000000a2b121225 */ /* 0x000fc800078e00ff */
[----:B------:R-:W-:Y:S01]  /*06b0*/  @P1 IMAD R11, R43, R11, R0 ;  /* 0x0000000b2b0b1224 */ /* 0x000fe200078e0200 */
[----:B------:R-:W-:-:S03]  /*06c0*/  @P1 LEA R10, P2, R18, UR16, 0x3 ;  /* 0x00000010120a1c11 */ /* 0x000fc6000f8418ff */
[----:B------:R-:W-:-:S05]  /*06d0*/  @P1 IMAD.IADD R11, R19, 0x1, R11 ;  /* 0x00000001130b1824 */ /* 0x000fca00078e020b */
[----:B------:R-:W-:Y:S01]  /*06e0*/  @P1 LEA.HI.X R11, R18, UR17, R11, 0x3, P2 ;  /* 0x00000011120b1c11 */ /* 0x000fe200090f1c0b */
[----:B--2---:R-:W-:-:S07]  /*06f0*/  @P0 DFMA R8, R14, R8, R4 ;  /* 0x000000080e08022b */ /* 0x004fce0000000004 */
[----:B------:R1:W-:Y:S04]  /*0700*/  @P0 STG.E.64 desc[UR12][R6.64], R8 ;  /* 0x0000000806000986 */ /* 0x0003e8000c101b0c */
[----:B0-----:R-:W2:Y:S01]  /*0710*/  @P1 LDG.E.64 R12, desc[UR12][R10.64] ;  /* 0x0000000c0a0c1981 */ /* 0x001ea2000c1e1b00 */
[----:B------:R-:W-:Y:S01]  /*0720*/  VIADD R43, R43, UR4 ;  /* 0x000000042b2b7c36 */ /* 0x000fe20008000000 */
[----:B--2---:R-:W-:-:S07]  /*0730*/  @P1 DFMA R12, R14, R12, R2 ;  /* 0x0000000c0e0c122b */ /* 0x004fce0000000002 */
[----:B------:R1:W-:Y:S01]  /*0740*/  @P1 STG.E.64 desc[UR12][R10.64], R12 ;  /* 0x0000000c0a001986 */ /* 0x0003e2000c101b0c */
[----:B------:R-:W-:-:S13]  /*0750*/  ISETP.GE.AND P1, PT, R43, UR5, PT ;  /* 0x000000052b007c0c */ /* 0x000fda000bf26270 */
[----:B-1----:R-:W-:Y:S05]  /*0760*/  @!P1 BRA `(.L_x_991) ;  /* 0xfffffffc005c9947 */ /* 0x002fea000383ffff */
[----:B------:R-:W-:Y:S05]  /*0770*/  BSYNC B0 ;  /* 0x0000000000007941 */ /* 0x000fea0003800000 */
.L_x_990:
[----:B------:R-:W-:Y:S05]  /*0780*/  EXIT ;  /* 0x000000000000794d */ /* 0x000fea0003800000 */
.L_x_985:
[C---:B------:R-:W-:Y:S01]  /*0790*/  LOP3.LUT R42, R3.reuse, 0x3, RZ, 0xc0, !PT ;  /* 0x00000003032a7812 */ /* 0x040fe200078ec0ff */
[----:B------:R-:W-:Y:S01]  /*07a0*/  ULDC.64 UR6, c[0x0][0x2e0] ;  /* 0x0000b80000067ab9 */ /* 0x000fe20000000a00 */
[----:B------:R-:W-:Y:S01]  /*07b0*/  ULDC.64 UR8, c[0x0][0x228] ;  /* 0x00008a0000087ab9 */ /* 0x000fe20000000a00 */
[----:B------:R-:W-:Y:S01]  /*07c0*/  USHF.L.U64.HI UR5, UR6, 0x3, UR7 ;  /* 0x0000000306057899 */ /* 0x000fe20008010207 */
[C---:B------:R-:W-:Y:S01]  /*07d0*/  IADD3 R41, R3.reuse, -0x1, RZ ;  /* 0xffffffff03297810 */ /* 0x040fe20007ffe0ff */
[----:B------:R-:W-:Y:S01]  /*07e0*/  ULDC.64 UR10, c[0x0][0x250] ;  /* 0x00009400000a7ab9 */ /* 0x000fe20000000a00 */
[----:B------:R-:W-:Y:S01]  /*07f0*/  IMAD.MOV.U32 R40, RZ, RZ, RZ ;  /* 0x000000ffff287224 */ /* 0x000fe200078e00ff */
[----:B------:R-:W-:Y:S01]  /*0800*/  USHF.L.U64.HI UR7, UR8, 0x3, UR9 ;  /* 0x0000000308077899 */ /* 0x000fe20008010209 */
[----:B------:R-:W-:Y:S01]  /*0810*/  IMAD.MOV.U32 R12, RZ, RZ, R43 ;  /* 0x000000ffff0c7224 */ /* 0x000fe200078e002b */
[----:B------:R-:W-:Y:S01]  /*0820*/  USHF.L.U64.HI UR9, UR10, 0x3, UR11 ;  /* 0x000000030a097899 */ /* 0x000fe2000801020b */
[----:B------:R-:W-:Y:S01]  /*0830*/  IMAD.IADD R10, R3, 0x1, -R42 ;  /* 0x00000001030a7824 */ /* 0x000fe200078e0a2a */
[----:B------:R-:W-:-:S02]  /*0840*/  USHF.L.U32 UR6, UR6, 0x3, URZ ;  /* 0x0000000306067899 */ /* 0x000fc4000800063f */
[----:B------:R-:W-:Y:S02]  /*0850*/  USHF.L.U32 UR8, UR8, 0x3, URZ ;  /* 0x0000000308087899 */ /* 0x000fe4000800063f */
[----:B------:R-:W-:Y:S01]  /*0860*/  USHF.L.U32 UR10, UR10, 0x3, URZ ;  /* 0x000000030a0a7899 */ /* 0x000fe2000800063f */
[----:B------:R-:W-:-:S11]  /*0870*/  ULDC.64 UR14, c[0x0][0x2c0] ;  /* 0x0000b000000e7ab9 */ /* 0x000fd60000000a00 */
.L_x_1024:
[----:B------:R-:W-:Y:S01]  /*0880*/  ISETP.GE.U32.AND P0, PT, R41, 0x3, PT ;  /* 0x000000032900780c */ /* 0x000fe20003f06070 */
[----:B------:R-:W-:Y:S01]  /*0890*/  ULDC.64 UR16, c[0x0][0x230] ;  /* 0x00008c0000107ab9 */ /* 0x000fe20000000a00 */
[----:B------:R-:W-:Y:S01]  /*08a0*/  SHF.R.S32.HI R13, RZ, 0x1f, R12 ;  /* 0x0000001fff0d7819 */ /* 0x000fe2000001140c */
[----:B------:R-:W-:Y:S01]  /*08b0*/  ULDC.64 UR18, c[0x0][0x258] ;  /* 0x0000960000127ab9 */ /* 0x000fe20000000a00 */
[----:B------:R-:W-:Y:S01]  /*08c0*/  IMAD.WIDE.U32 R16, R12, UR16, RZ ;  /* 0x000000100c107c25 */ /* 0x000fe2000f8e00ff */
[----:B------:R-:W-:Y:S02]  /*08d0*/  CS2R R32, SRZ ;  /* 0x0000000000207805 */ /* 0x000fe4000001ff00 */
[----:B------:R-:W-:Y:S02]  /*08e0*/  CS2R R30, SRZ ;  /* 0x00000000001e7805 */ /* 0x000fe4000001ff00 */
[----:B------:R-:W-:Y:S01]  /*08f0*/  CS2R R20, SRZ ;  /* 0x0000000000147805 */ /* 0x000fe2000001ff00 */
[----:B------:R-:W-:-:S02]  /*0900*/  IMAD R3, R13, UR16, RZ ;  /* 0x000000100d037c24 */ /* 0x000fc4000f8e02ff */
[----:B------:R-:W-:Y:S02]  /*0910*/  IMAD R5, R13, UR18, RZ ;  /* 0x000000120d057c24 */ /* 0x000fe4000f8e02ff */
[----:B------:R-:W-:-:S04]  /*0920*/  IMAD.WIDE.U32 R18, R12, UR18, RZ ;  /* 0x000000120c127c25 */ /* 0x000fc8000f8e00ff */
[C---:B------:R-:W-:Y:S02]  /*0930*/  IMAD R3, R12.reuse, UR17, R3 ;  /* 0x000000110c037c24 */ /* 0x040fe4000f8e0203 */
[----:B------:R-:W-:Y:S02]  /*0940*/  IMAD R5, R12, UR19, R5 ;  /* 0x000000130c057c24 */ /* 0x000fe4000f8e0205 */
[----:B------:R-:W-:Y:S02]  /*0950*/  IMAD.MOV.U32 R8, RZ, RZ, RZ ;  /* 0x000000ffff087224 */ /* 0x000fe400078e00ff */
[----:B------:R-:W-:Y:S02]  /*0960*/  IMAD.IADD R11, R17, 0x1, R3 ;  /* 0x00000001110b7824 */ /* 0x000fe400078e0203 */
[----:B------:R-:W-:Y:S01]  /*0970*/  IMAD.IADD R9, R19, 0x1, R5 ;  /* 0x0000000113097824 */ /* 0x000fe200078e0205 */
[----:B------:R-:W-:Y:S06]  /*0980*/  @!P0 BRA `(.L_x_992) ;  /* 0x0000000c00ec8947 */ /* 0x000fec0003800000 */
[----:B------:R-:W-:Y:S01]  /*0990*/  IMAD R22, R40, UR4, R43 ;  /* 0x0000000428167c24 */ /* 0x000fe2000f8e022b */
[----:B------:R-:W-:Y:S01]  /*09a0*/  ULDC.64 UR20, c[0x0][0x2d0] ;  /* 0x0000b40000147ab9 */ /* 0x000fe20000000a00 */
[----:B------:R-:W-:Y:S01]  /*09b0*/  IMAD.MOV.U32 R8, RZ, RZ, RZ ;  /* 0x000000ffff087224 */ /* 0x000fe200078e00ff */
[----:B------:R-:W-:Y:S01]  /*09c0*/  CS2R R32, SRZ ;  /* 0x0000000000207805 */ /* 0x000fe2000001ff00 */
[----:B------:R-:W-:Y:S01]  /*09d0*/  IMAD.WIDE.U32 R2, R22, UR18, RZ ;  /* 0x0000001216027c25 */ /* 0x000fe2000f8e00ff */
[----:B------:R-:W-:Y:S02]  /*09e0*/  SHF.R.S32.HI R0, RZ, 0x1f, R22 ;  /* 0x0000001fff007819 */ /* 0x000fe40000011416 */
[----:B------:R-:W-:-:S03]  /*09f0*/  CS2R R30, SRZ ;  /* 0x00000000001e7805 */ /* 0x000fc6000001ff00 */
        /* <DEDUP_REMOVED lines=10> */
[----:B------:R-:W-:Y:S01]  /*0aa0*/  LEA R4, P1, R22, UR18, 0x3 ;  /* 0x0000001216047c11 */ /* 0x000fe2000f8218ff */
[----:B------:R-:W-:Y:S01]  /*0ab0*/  IMAD.U32 R3, RZ, RZ, UR21 ;  /* 0x00000015ff037e24 */ /* 0x000fe2000f8e00ff */
[----:B------:R-:W-:Y:S01]  /*0ac0*/  LEA.HI.X R7, R2, UR17, R7, 0x3, P0 ;  /* 0x0000001102077c11 */ /* 0x000fe200080f1c07 */
[----:B------:R-:W-:Y:S01]  /*0ad0*/  IMAD.U32 R2, RZ, RZ, UR20 ;  /* 0x00000014ff027e24 */ /* 0x000fe2000f8e00ff */
[----:B------:R-:W-:Y:S01]  /*0ae0*/  LEA.HI.X R5, R22, UR19, R5, 0x3, P1 ;  /* 0x0000001316057c11 */ /* 0x000fe200088f1c05 */
[----:B------:R-:W-:-:S08]  /*0af0*/  IMAD.MOV.U32 R0, RZ, RZ, R10 ;  /* 0x000000ffff007224 */ /* 0x000fd000078e000a */
.L_x_1005:
[----:B------:R-:W2:Y:S01]  /*0b00*/  LDG.E.64 R34, desc[UR12][R6.64] ;  /* 0x0000000c06227981 */ /* 0x000ea2000c1e1b00 */
[----:B------:R-:W-:Y:S01]  /*0b10*/  BSSY B0, `(.L_x_993) ;  /* 0x0000010000007945 */ /* 0x000fe20003800000 */
[----:B--2---:R-:W0:Y:S01]  /*0b20*/  MUFU.RCP64H R25, R35 ;  /* 0x0000002300197308 */ /* 0x004e220000001800 */
[----:B------:R-:W-:-:S05]  /*0b30*/  VIADD R24, R35, 0x300402 ;  /* 0x0030040223187836 */ /* 0x000fca0000000000 */
[----:B------:R-:W-:Y:S01]  /*0b40*/  FSETP.GEU.AND P0, PT, |R24|, 5.8789094863358348022e-39, PT ;  /* 0x004004021800780b */ /* 0x000fe20003f0e200 */
        /* <DEDUP_REMOVED lines=9> */
[----:B------:R-:W-:Y:S05]  /*0be0*/  CALL.REL.NOINC `($__internal_10_$__cuda_sm20_dblrcp_rn_slowpath_v3) ;  /* 0x00000024005c7944 */ /* 0x000fea0003c00000 */
[----:B------:R-:W-:Y:S02]  /*0bf0*/  IMAD.MOV.U32 R28, RZ, RZ, R36 ;  /* 0x000000ffff1c7224 */ /* 0x000fe400078e0024 */
[----:B------:R-:W-:-:S07]  /*0c00*/  IMAD.MOV.U32 R29, RZ, RZ, R37 ;  /* 0x000000ffff1d7224 */ /* 0x000fce00078e0025 */
.L_x_994:
[----:B------:R-:W-:Y:S05]  /*0c10*/  BSYNC B0 ;  /* 0x0000000000007941 */ /* 0x000fea0003800000 */
.L_x_993:
[----:B------:R-:W2:Y:S01]  /*0c20*/  LDG.E.64 R26, desc[UR12][R2.64] ;  /* 0x0000000c021a7981 */ /* 0x000ea2000c1e1b00 */
[----:B------:R-:W2:Y:S01]  /*0c30*/  I2F.F64.S64 R22, R30 ;  /* 0x0000001e00167312 */ /* 0x000ea20000301c00 */
[----:B------:R-:W-:Y:S02]  /*0c40*/  DFMA R28, R28, R28, -UR14 ;  /* 0x8000000e1c1c7e2b */ /* 0x000fe4000800001c */
[----:B--2---:R-:W-:-:S06]  /*0c50*/  DADD R24, R26, R22 ;  /* 0x000000001a187229 */ /* 0x004fcc0000000016 */
[----:B------:R-:W0:Y:S04]  /*0c60*/  MUFU.RCP64H R39, R25 ;  /* 0x0000001900277308 */ /* 0x000e280000001800 */
        /* <DEDUP_REMOVED lines=8> */
[----:B------:R-:W-:Y:S01]  /*0cf0*/  LOP3.LUT R38, R25, 0x7fffffff, RZ, 0xc0, !PT ;  /* 0x7fffffff19267812 */ /* 0x000fe200078ec0ff */
[----:B------:R-:W-:Y:S01]  /*0d00*/  IMAD.MOV.U32 R34, RZ, RZ, R24 ;  /* 0x000000ffff227224 */ /* 0x000fe200078e0018 */
[----:B------:R-:W-:Y:S01]  /*0d10*/  MOV R44, 0xd50 ;  /* 0x00000d50002c7802 */ /* 0x000fe20000000f00 */
[----:B------:R-:W-:Y:S02]  /*0d20*/  IMAD.MOV.U32 R35, RZ, RZ, R25 ;  /* 0x000000ffff237224 */ /* 0x000fe400078e0019 */
[----:B------:R-:W-:-:S07]  /*0d30*/  VIADD R38, R38, 0xfff00000 ;  /* 0xfff0000026267836 */ /* 0x000fce0000000000 */
[----:B------:R-:W-:Y:S05]  /*0d40*/  CALL.REL.NOINC `($__internal_10_$__cuda_sm20_dblrcp_rn_slowpath_v3) ;  /* 0x0000002400047944 */ /* 0x000fea0003c00000 */
.L_x_995:
[----:B------:R-:W2:Y:S01]  /*0d50*/  LDG.E.64 R30, desc[UR12][R4.64] ;  /* 0x0000000c041e7981 */ /* 0x000ea2000c1e1b00 */
[----:B------:R-:W-:-:S04]  /*0d60*/  IADD3 R6, P0, R6, UR10, RZ ;  /* 0x0000000a06067c10 */ /* 0x000fc8000ff1e0ff */
[----:B------:R-:W-:Y:S01]  /*0d70*/  IADD3.X R7, R7, UR9, RZ, P0, !PT ;  /* 0x0000000907077c10 */ /* 0x000fe200087fe4ff */
[----:B--2---:R-:W-:-:S08]  /*0d80*/  DADD R34, -R30, R20 ;  /* 0x000000001e227229 */ /* 0x004fd00000000114 */
[----:B------:R-:W-:-:S08]  /*0d90*/  DMUL R34, R34, R34 ;  /* 0x0000002222227228 */ /* 0x000fd00000000000 */
[----:B------:R-:W-:-:S08]  /*0da0*/  DMUL R34, R22, R34 ;  /* 0x0000002216227228 */ /* 0x000fd00000000000 */
[----:B------:R-:W-:-:S08]  /*0db0*/  DMUL R34, R26, R34 ;  /* 0x000000221a227228 */ /* 0x000fd00000000000 */
[----:B------:R-:W-:-:S08]  /*0dc0*/  DMUL R34, R34, R36 ;  /* 0x0000002422227228 */ /* 0x000fd00000000000 */
[----:B------:R-:W-:Y:S02]  /*0dd0*/  DFMA R38, R28, R26, R34 ;  /* 0x0000001a1c26722b */ /* 0x000fe40000000022 */
[----:B------:R-:W2:Y:S01]  /*0de0*/  LDG.E.64 R34, desc[UR12][R6.64] ;  /* 0x0000000c06227981 */ /* 0x000ea2000c1e1b00 */
[-C--:B------:R-:W-:Y:S01]  /*0df0*/  DMUL R26, R26, R36.reuse ;  /* 0x000000241a1a7228 */ /* 0x080fe20000000000 */
[----:B------:R-:W0:Y:S01]  /*0e00*/  F2I.S64.F64.TRUNC R24, R24 ;  /* 0x0000001800187311 */ /* 0x000e22000030d900 */
[----:B------:R-:W-:Y:S01]  /*0e10*/  DMUL R22, R22, R36 ;  /* 0x0000002416167228 */ /* 0x000fe20000000000 */
[----:B------:R-:W-:Y:S02]  /*0e20*/  BSSY B0, `(.L_x_996) ;  /* 0x0000015000007945 */ /* 0x000fe40003800000 */
[----:B------:R-:W-:-:S03]  /*0e30*/  DADD R32, R38, R32 ;  /* 0x0000000026207229 */ /* 0x000fc60000000020 */
[----:B------:R-:W-:-:S08]  /*0e40*/  DMUL R30, R30, R26 ;  /* 0x0000001a1e1e7228 */ /* 0x000fd00000000000 */
[----:B------:R-:W-:Y:S01]  /*0e50*/  DFMA R20, R22, R20, R30 ;  /* 0x000000141614722b */ /* 0x000fe2000000001e */
[----:B------:R-:W-:Y:S02]  /*0e60*/  IADD3 R22, P1, R2, UR6, RZ ;  /* 0x0000000602167c10 */ /* 0x000fe4000ff3e0ff */
[----:B------:R-:W-:Y:S02]  /*0e70*/  IADD3 R2, P2, R4, UR8, RZ ;  /* 0x0000000804027c10 */ /* 0x000fe4000ff5e0ff */
[----:B------:R-:W-:Y:S02]  /*0e80*/  IADD3.X R23, R3, UR5, RZ, P1, !PT ;  /* 0x0000000503177c10 */ /* 0x000fe40008ffe4ff */
[----:B------:R-:W-:Y:S01]  /*0e90*/  IADD3.X R3, R5, UR7, RZ, P2, !PT ;  /* 0x0000000705037c10 */ /* 0x000fe200097fe4ff */
        /* <DEDUP_REMOVED lines=10> */
[----:B------:R-:W-:-:S03]  /*0f40*/  MOV R44, 0xf70 ;  /* 0x00000f70002c7802 */ /* 0x000fc60000000f00 */
[----:B------:R-:W-:-:S07]  /*0f50*/  VIADD R38, R38, 0xfff00000 ;  /* 0xfff0000026267836 */ /* 0x000fce0000000000 */
[----:B------:R-:W-:Y:S05]  /*0f60*/  CALL.REL.NOINC `($__internal_10_$__cuda_sm20_dblrcp_rn_slowpath_v3) ;  /* 0x00000020007c7944 */ /* 0x000fea0003c00000 */
.L_x_997:
[----:B------:R-:W-:Y:S05]  /*0f70*/  BSYNC B0 ;  /* 0x0000000000007941 */ /* 0x000fea0003800000 */
.L_x_996:
[----:B------:R-:W2:Y:S01]  /*0f80*/  LDG.E.64 R4, desc[UR12][R22.64] ;  /* 0x0000000c16047981 */ /* 0x000ea2000c1e1b00 */
[----:B------:R-:W2:Y:S02]  /*0f90*/  I2F.F64.S64 R24, R24 ;  /* 0x0000001800187312 */ /* 0x000ea40000301c00 */
[----:B--2---:R-:W-:-:S06]  /*0fa0*/  DADD R26, R4, R24 ;  /* 0x00000000041a7229 */ /* 0x004fcc0000000018 */
[----:B------:R-:W0:Y:S04]  /*0fb0*/  MUFU.RCP64H R29, R27 ;  /* 0x0000001b001d7308 */ /* 0x000e280000001800 */
[----:B------:R-:W-:-:S05]  /*0fc0*/  VIADD R28, R27, 0x300402 ;  /* 0x003004021b1c7836 */ /* 0x000fca0000000000 */
[----:B------:R-:W-:Y:S01]  /*0fd0*/  FSETP.GEU.AND P0, PT, |R28|, 5.8789094863358348022e-39, PT ;  /* 0x004004021c00780b */ /* 0x000fe20003f0e200 */
[----:B0-----:R-:W-:-:S08]  /*0fe0*/  DFMA R30, -R26, R28, 1 ;  /* 0x3ff000001a1e742b */ /* 0x001fd0000000011c */
[----:B------:R-:W-:-:S08]  /*0ff0*/  DFMA R44, R30, R30, R30 ;  /* 0x0000001e1e2c722b */ /* 0x000fd0000000001e */
[----:B------:R-:W-:Y:S02]  /*1000*/  DFMA R44, R28, R44, R28 ;  /* 0x0000002c1c2c722b */ /* 0x000fe4000000001c */
[----:B------:R-:W-:-:S06]  /*1010*/  DFMA R28, R36, R36, -UR14 ;  /* 0x8000000e241c7e2b */ /* 0x000fcc0008000024 */
        /* <DEDUP_REMOVED lines=9> */
[----:B------:R-:W-:Y:S01]  /*10b0*/  IMAD.MOV.U32 R44, RZ, RZ, R36 ;  /* 0x000000ffff2c7224 */ /* 0x000fe200078e0024 */
[----:B------:R-:W-:-:S07]  /*10c0*/  MOV R45, R37 ;  /* 0x00000025002d7202 */ /* 0x000fce0000000f00 */
.L_x_998:
[----:B------:R0:W2:Y:S01]  /*10d0*/  LDG.E.64 R38, desc[UR12][R2.64] ;  /* 0x0000000c02267981 */ /* 0x0000a2000c1e1b00 */
[----:B------:R-:W-:-:S04]  /*10e0*/  IADD3 R6, P0, R6, UR10, RZ ;  /* 0x0000000a06067c10 */ /* 0x000fc8000ff1e0ff */
[----:B------:R-:W-:-:S05]  /*10f0*/  IADD3.X R7, R7, UR9, RZ, P0, !PT ;  /* 0x0000000907077c10 */ /* 0x000fca00087fe4ff */
[----:B------:R-:W3:Y:S01]  /*1100*/  LDG.E.64 R34, desc[UR12][R6.64] ;  /* 0x0000000c06227981 */ /* 0x000ee2000c1e1b00 */
[----:B------:R-:W1:Y:S01]  /*1110*/  F2I.S64.F64.TRUNC R26, R26 ;  /* 0x0000001a001a7311 */ /* 0x000e62000030d900 */
[----:B0-----:R-:W-:Y:S01]  /*1120*/  IADD3 R2, P2, R2, UR8, RZ ;  /* 0x0000000802027c10 */ /* 0x001fe2000ff5e0ff */
[----:B------:R-:W-:Y:S03]  /*1130*/  BSSY B0, `(.L_x_999) ;  /* 0x000001c000007945 */ /* 0x000fe60003800000 */
[----:B------:R-:W-:Y:S01]  /*1140*/  IADD3.X R3, R3, UR7, RZ, P2, !PT ;  /* 0x0000000703037c10 */ /* 0x000fe200097fe4ff */
[----:B--2---:R-:W-:-:S08]  /*1150*/  DADD R30, R20, -R38 ;  /* 0x00000000141e7229 */ /* 0x004fd00000000826 */
[----:B------:R-:W-:-:S08]  /*1160*/  DMUL R30, R30, R30 ;  /* 0x0000001e1e1e7228 */ /* 0x000fd00000000000 */
[----:B------:R-:W-:-:S08]  /*1170*/  DMUL R30, R24, R30 ;  /* 0x0000001e181e7228 */ /* 0x000fd00000000000 */
[----:B------:R-:W-:Y:S02]  /*1180*/  DMUL R36, R4, R30 ;  /* 0x0000001e04247228 */ /* 0x000fe40000000000 */
[----:B---3--:R-:W0:Y:S01]  /*1190*/  MUFU.RCP64H R31, R35 ;  /* 0x00000023001f7308 */ /* 0x008e220000001800 */
[----:B------:R-:W-:-:S05]  /*11a0*/  VIADD R30, R35, 0x300402 ;  /* 0x00300402231e7836 */ /* 0x000fca0000000000 */
[----:B------:R-:W-:-:S08]  /*11b0*/  DMUL R36, R36, R44 ;  /* 0x0000002c24247228 */ /* 0x000fd00000000000 */
[----:B------:R-:W-:Y:S02]  /*11c0*/  DFMA R36, R28, R4, R36 ;  /* 0x000000041c24722b */ /* 0x000fe40000000024 */
[-C--:B------:R-:W-:Y:S02]  /*11d0*/  DMUL R4, R4, R44.reuse ;  /* 0x0000002c04047228 */ /* 0x080fe40000000000 */
[----:B------:R-:W-:Y:S02]  /*11e0*/  DMUL R44, R24, R44 ;  /* 0x0000002c182c7228 */ /* 0x000fe40000000000 */
[----:B0-----:R-:W-:-:S08]  /*11f0*/  DFMA R24, -R34, R30, 1 ;  /* 0x3ff000002218742b */ /* 0x001fd0000000011e */
[----:B------:R-:W-:Y:S01]  /*1200*/  DFMA R24, R24, R24, R24 ;  /* 0x000000181818722b */ /* 0x000fe20000000018 */
[----:B------:R-:W-:Y:S01]  /*1210*/  FSETP.GEU.AND P0, PT, |R30|, 5.8789094863358348022e-39, PT ;  /* 0x004004021e00780b */ /* 0x000fe20003f0e200 */
[----:B------:R-:W-:-:S06]  /*1220*/  DMUL R4, R38, R4 ;  /* 0x0000000426047228 */ /* 0x000fcc0000000000 */
[----:B------:R-:W-:Y:S02]  /*1230*/  DFMA R24, R30, R24, R30 ;  /* 0x000000181e18722b */ /* 0x000fe4000000001e */
[----:B------:R-:W-:-:S06]  /*1240*/  DFMA R20, R20, R44, R4 ;  /* 0x0000002c1414722b */ /* 0x000fcc0000000004 */
[----:B------:R-:W-:Y:S01]  /*1250*/  DFMA R28, -R34, R24, 1 ;  /* 0x3ff00000221c742b */ /* 0x000fe20000000118 */
[----:B------:R-:W-:Y:S01]  /*1260*/  IADD3 R4, P1, R22, UR6, RZ ;  /* 0x0000000616047c10 */ /* 0x000fe2000ff3e0ff */
[----:B------:R-:W-:-:S03]  /*1270*/  DADD R32, R32, R36 ;  /* 0x0000000020207229 */ /* 0x000fc60000000024 */
[----:B------:R-:W-:-:S03]  /*1280*/  IADD3.X R5, R23, UR5, RZ, P1, !PT ;  /* 0x0000000517057c10 */ /* 0x000fc60008ffe4ff */
[----:B------:R-:W-:Y:S01]  /*1290*/  DFMA R36, R24, R28, R24 ;  /* 0x0000001c1824722b */ /* 0x000fe20000000018 */
[----:B-1----:R-:W-:Y:S10]  /*12a0*/  @P0 BRA `(.L_x_1000) ;  /* 0x0000000000100947 */ /* 0x002ff40003800000 */
[----:B------:R-:W-:Y:S02]  /*12b0*/  LOP3.LUT R38, R35, 0x7fffffff, RZ, 0xc0, !PT ;  /* 0x7fffffff23267812 */ /* 0x000fe400078ec0ff */
[----:B------:R-:W-:-:S03]  /*12c0*/  MOV R44, 0x12f0 ;  /* 0x000012f0002c7802 */ /* 0x000fc60000000f00 */
[----:B------:R-:W-:-:S07]  /*12d0*/  VIADD R38, R38, 0xfff00000 ;  /* 0xfff0000026267836 */ /* 0x000fce0000000000 */
[----:B------:R-:W-:Y:S05]  /*12e0*/  CALL.REL.NOINC `($__internal_10_$__cuda_sm20_dblrcp_rn_slowpath_v3) ;  /* 0x0000001c009c7944 */ /* 0x000fea0003c00000 */
.L_x_1000:
[----:B------:R-:W-:Y:S05]  /*12f0*/  BSYNC B0 ;  /* 0x0000000000007941 */ /* 0x000fea0003800000 */
.L_x_999:
        /* <DEDUP_REMOVED lines=19> */
[----:B------:R-:W-:Y:S01]  /*1430*/  MOV R34, R36 ;  /* 0x0000002400227202 */ /* 0x000fe20000000f00 */
[----:B------:R-:W-:-:S07]  /*1440*/  IMAD.MOV.U32 R35, RZ, RZ, R37 ;  /* 0x000000ffff237224 */ /* 0x000fce00078e0025 */
.L_x_1001:
[----:B------:R-:W2:Y:S01]  /*1450*/  LDG.E.64 R38, desc[UR12][R2.64] ;  /* 0x0000000c02267981 */ /* 0x000ea2000c1e1b00 */
[----:B------:R-:W-:Y:S01]  /*1460*/  IADD3 R6, P0, R6, UR10, RZ ;  /* 0x0000000a06067c10 */ /* 0x000fe2000ff1e0ff */
[----:B------:R-:W-:-:S03]  /*1470*/  DMUL R36, R26, R34 ;  /* 0x000000221a247228 */ /* 0x000fc60000000000 */
[----:B------:R-:W-:Y:S01]  /*1480*/  IADD3.X R7, R7, UR9, RZ, P0, !PT ;  /* 0x0000000907077c10 */ /* 0x000fe200087fe4ff */
[----:B--2---:R-:W-:-:S08]  /*1490*/  DADD R30, R20, -R38 ;  /* 0x00000000141e7229 */ /* 0x004fd00000000826 */
[----:B------:R-:W-:-:S08]  /*14a0*/  DMUL R30, R30, R30 ;  /* 0x0000001e1e1e7228 */ /* 0x000fd00000000000 */
[----:B------:R-:W-:Y:S02]  /*14b0*/  DMUL R30, R26, R30 ;  /* 0x0000001e1a1e7228 */ /* 0x000fe40000000000 */
[----:B------:R-:W-:-:S06]  /*14c0*/  DMUL R26, R22, R34 ;  /* 0x00000022161a7228 */ /* 0x000fcc0000000000 */
[----:B------:R-:W-:Y:S02]  /*14d0*/  DMUL R30, R22, R30 ;  /* 0x0000001e161e7228 */ /* 0x000fe40000000000 */
[----:B------:R-:W-:-:S06]  /*14e0*/  DMUL R38, R38, R26 ;  /* 0x0000001a26267228 */ /* 0x000fcc0000000000 */
[----:B------:R-:W-:Y:S01]  /*14f0*/  DMUL R30, R30, R34 ;  /* 0x000000221e1e7228 */ /* 0x000fe20000000000 */
[----:B------:R0:W2:Y:S01]  /*1500*/  LDG.E.64 R34, desc[UR12][R6.64] ;  /* 0x0000000c06227981 */ /* 0x0000a2000c1e1b00 */
[----:B------:R-:W-:Y:S01]  /*1510*/  DFMA R20, R20, R36, R38 ;  /* 0x000000241414722b */ /* 0x000fe20000000026 */
[----:B------:R-:W1:Y:S01]  /*1520*/  F2I.S64.F64.TRUNC R28, R28 ;  /* 0x0000001c001c7311 */ /* 0x000e62000030d900 */
[----:B------:R-:W-:Y:S04]  /*1530*/  BSSY B0, `(.L_x_1002) ;  /* 0x000001a000007945 */ /* 0x000fe80003800000 */
[----:B------:R-:W-:Y:S01]  /*1540*/  DFMA R22, R24, R22, R30 ;  /* 0x000000161816722b */ /* 0x000fe2000000001e */
[----:B0-----:R-:W-:-:S07]  /*1550*/  IADD3 R6, P5, R6, UR10, RZ ;  /* 0x0000000a06067c10 */ /* 0x001fce000ffbe0ff */
[----:B------:R-:W-:Y:S01]  /*1560*/  DADD R22, R32, R22 ;  /* 0x0000000020167229 */ /* 0x000fe20000000016 */
[----:B------:R-:W-:Y:S01]  /*1570*/  IADD3.X R7, R7, UR9, RZ, P5, !PT ;  /* 0x0000000907077c10 */ /* 0x000fe2000affe4ff */
[----:B--2---:R-:W0:Y:S01]  /*1580*/  MUFU.RCP64H R27, R35 ;  /* 0x00000023001b7308 */ /* 0x004e220000001800 */
[----:B------:R-:W-:-:S05]  /*1590*/  VIADD R26, R35, 0x300402 ;  /* 0x00300402231a7836 */ /* 0x000fca0000000000 */
[----:B------:R-:W-:Y:S01]  /*15a0*/  FSETP.GEU.AND P0, PT, |R26|, 5.8789094863358348022e-39, PT ;  /* 0x004004021a00780b */ /* 0x000fe20003f0e200 */
[----:B0-----:R-:W-:-:S08]  /*15b0*/  DFMA R36, -R34, R26, 1 ;  /* 0x3ff000002224742b */ /* 0x001fd0000000011a */
[----:B------:R-:W-:-:S08]  /*15c0*/  DFMA R36, R36, R36, R36 ;  /* 0x000000242424722b */ /* 0x000fd00000000024 */
[----:B------:R-:W-:Y:S01]  /*15d0*/  DFMA R36, R26, R36, R26 ;  /* 0x000000241a24722b */ /* 0x000fe2000000001a */
[----:B------:R-:W-:-:S04]  /*15e0*/  IADD3 R26, P1, R4, UR6, RZ ;  /* 0x00000006041a7c10 */ /* 0x000fc8000ff3e0ff */
[----:B------:R-:W-:-:S03]  /*15f0*/  IADD3.X R27, R5, UR5, RZ, P1, !PT ;  /* 0x00000005051b7c10 */ /* 0x000fc60008ffe4ff */
[----:B------:R-:W-:-:S08]  /*1600*/  DFMA R24, -R34, R36, 1 ;  /* 0x3ff000002218742b */ /* 0x000fd00000000124 */
[----:B------:R-:W-:Y:S01]  /*1610*/  DFMA R36, R36, R24, R36 ;  /* 0x000000182424722b */ /* 0x000fe20000000024 */
[----:B------:R-:W-:Y:S02]  /*1620*/  IADD3 R24, P3, R2, UR8, RZ ;  /* 0x0000000802187c10 */ /* 0x000fe4000ff7e0ff */
[----:B------:R-:W-:Y:S02]  /*1630*/  IADD3 R2, P2, R26, UR6, RZ ;  /* 0x000000061a027c10 */ /* 0x000fe4000ff5e0ff */
[----:B------:R-:W-:Y:S02]  /*1640*/  IADD3 R4, P4, R24, UR8, RZ ;  /* 0x0000000818047c10 */ /* 0x000fe4000ff9e0ff */
[----:B------:R-:W-:Y:S02]  /*1650*/  IADD3.X R25, R3, UR7, RZ, P3, !PT ;  /* 0x0000000703197c10 */ /* 0x000fe40009ffe4ff */
[----:B------:R-:W-:Y:S02]  /*1660*/  IADD3.X R3, R27, UR5, RZ, P2, !PT ;  /* 0x000000051b037c10 */ /* 0x000fe400097fe4ff */
[----:B------:R-:W-:Y:S01]  /*1670*/  IADD3.X R5, R25, UR7, RZ, P4, !PT ;  /* 0x0000000719057c10 */ /* 0x000fe2000a7fe4ff */
[----:B-1----:R-:W-:Y:S06]  /*1680*/  @P0 BRA `(.L_x_1003) ;  /* 0x0000000000100947 */ /* 0x002fec0003800000 */
[----:B------:R-:W-:Y:S02]  /*1690*/  LOP3.LUT R38, R35, 0x7fffffff, RZ, 0xc0, !PT ;  /* 0x7fffffff23267812 */ /* 0x000fe400078ec0ff */
[----:B------:R-:W-:-:S03]  /*16a0*/  MOV R44, 0x16d0 ;  /* 0x000016d0002c7802 */ /* 0x000fc60000000f00 */
[----:B------:R-:W-:-:S07]  /*16b0*/  VIADD R38, R38, 0xfff00000 ;  /* 0xfff0000026267836 */ /* 0x000fce0000000000 */
[----:B------:R-:W-:Y:S05]  /*16c0*/  CALL.REL.NOINC `($__internal_10_$__cuda_sm20_dblrcp_rn_slowpath_v3) ;  /* 0x0000001800a47944 */ /* 0x000fea0003c00000 */
.L_x_1003:
[----:B------:R-:W-:Y:S05]  /*16d0*/  BSYNC B0 ;  /* 0x0000000000007941 */ /* 0x000fea0003800000 */
.L_x_1002:
        /* <DEDUP_REMOVED lines=15> */
[----:B------:R-:W-:Y:S02]  /*17d0*/  MOV R35, R31 ;  /* 0x0000001f00237202 */ /* 0x000fe40000000f00 */
[----:B------:R-:W-:Y:S01]  /*17e0*/  MOV R44, 0x1810 ;  /* 0x00001810002c7802 */ /* 0x000fe20000000f00 */
[----:B------:R-:W-:-:S07]  /*17f0*/  VIADD R38, R38, 0xfff00000 ;  /* 0xfff0000026267836 */ /* 0x000fce0000000000 */
[----:B------:R-:W-:Y:S05]  /*1800*/  CALL.REL.NOINC `($__internal_10_$__cuda_sm20_dblrcp_rn_slowpath_v3) ;  /* 0x0000001800547944 */ /* 0x000fea0003c00000 */
[----:B------:R-:W-:Y:S02]  /*1810*/  IMAD.MOV.U32 R34, RZ, RZ, R36 ;  /* 0x000000ffff227224 */ /* 0x000fe400078e0024 */
[----:B------:R-:W-:-:S07]  /*1820*/  IMAD.MOV.U32 R35, RZ, RZ, R37 ;  /* 0x000000ffff237224 */ /* 0x000fce00078e0025 */
.L_x_1004:
[----:B------:R-:W2:Y:S01]  /*1830*/  LDG.E.64 R24, desc[UR12][R24.64] ;  /* 0x0000000c18187981 */ /* 0x000ea2000c1e1b00 */
[----:B------:R-:W-:Y:S01]  /*1840*/  VIADD R0, R0, 0xfffffffc ;  /* 0xfffffffc00007836 */ /* 0x000fe20000000000 */
[----:B------:R-:W0:Y:S01]  /*1850*/  F2I.S64.F64.TRUNC R30, R30 ;  /* 0x0000001e001e7311 */ /* 0x000e22000030d900 */
[----:B------:R-:W-:-:S03]  /*1860*/  VIADD R8, R8, 0x4 ;  /* 0x0000000408087836 */ /* 0x000fc60000000000 */
[----:B------:R-:W-:Y:S01]  /*1870*/  ISETP.NE.AND P0, PT, R0, RZ, PT ;  /* 0x000000ff0000720c */ /* 0x000fe20003f05270 */
[----:B--2---:R-:W-:-:S08]  /*1880*/  DADD R36, R20, -R24 ;  /* 0x0000000014247229 */ /* 0x004fd00000000818 */
[----:B------:R-:W-:-:S08]  /*1890*/  DMUL R36, R36, R36 ;  /* 0x0000002424247228 */ /* 0x000fd00000000000 */
[C---:B------:R-:W-:Y:S02]  /*18a0*/  DMUL R36, R28.reuse, R36 ;  /* 0x000000241c247228 */ /* 0x040fe40000000000 */
[----:B------:R-:W-:-:S06]  /*18b0*/  DMUL R28, R28, R34 ;  /* 0x000000221c1c7228 */ /* 0x000fcc0000000000 */
[----:B------:R-:W-:-:S08]  /*18c0*/  DMUL R36, R26, R36 ;  /* 0x000000241a247228 */ /* 0x000fd00000000000 */
[-C--:B------:R-:W-:Y:S02]  /*18d0*/  DMUL R36, R36, R34.reuse ;  /* 0x0000002224247228 */ /* 0x080fe40000000000 */
[----:B------:R-:W-:-:S06]  /*18e0*/  DMUL R34, R26, R34 ;  /* 0x000000221a227228 */ /* 0x000fcc0000000000 */
[----:B------:R-:W-:Y:S02]  /*18f0*/  DFMA R32, R32, R26, R36 ;  /* 0x0000001a2020722b */ /* 0x000fe40000000024 */
[----:B------:R-:W-:-:S06]  /*1900*/  DMUL R34, R24, R34 ;  /* 0x0000002218227228 */ /* 0x000fcc0000000000 */
[----:B------:R-:W-:Y:S02]  /*1910*/  DADD R32, R22, R32 ;  /* 0x0000000016207229 */ /* 0x000fe40000000020 */
[----:B------:R-:W-:Y:S01]  /*1920*/  DFMA R20, R20, R28, R34 ;  /* 0x0000001c1414722b */ /* 0x000fe20000000022 */
[----:B0-----:R-:W-:Y:S10]  /*1930*/  @P0 BRA `(.L_x_1005) ;  /* 0xfffffff000700947 */ /* 0x001ff4000383ffff */
.L_x_992:
[----:B------:R-:W-:-:S13]  /*1940*/  ISETP.NE.AND P0, PT, R42, RZ, PT ;  /* 0x000000ff2a00720c */ /* 0x000fda0003f05270 */
[----:B------:R-:W-:Y:S05]  /*1950*/  @!P0 BRA `(.L_x_1006) ;  /* 0x0000000c00bc8947 */ /* 0x000fea0003800000 */
[----:B------:R-:W-:Y:S01]  /*1960*/  SHF.R.S32.HI R0, RZ, 0x1f, R8 ;  /* 0x0000001fff007819 */ /* 0x000fe20000011408 */
[----:B------:R-:W-:Y:S01]  /*1970*/  ULDC.64 UR16, c[0x0][0x250] ;  /* 0x0000940000107ab9 */ /* 0x000fe20000000a00 */
[----:B------:R-:W-:Y:S01]  /*1980*/  IMAD.MOV.U32 R2, RZ, RZ, R18 ;  /* 0x000000ffff027224 */ /* 0x000fe200078e0012 */
[----:B------:R-:W-:Y:S01]  /*1990*/  ULDC.64 UR18, c[0x0][0x228] ;  /* 0x00008a0000127ab9 */ /* 0x000fe20000000a00 */
[----:B------:R-:W-:Y:S02]  /*19a0*/  IMAD.MOV.U32 R3, RZ, RZ, R9 ;  /* 0x000000ffff037224 */ /* 0x000fe400078e0009 */
[----:B------:R-:W-:Y:S02]  /*19b0*/  IMAD R5, R0, UR16, RZ ;  /* 0x0000001000057c24 */ /* 0x000fe4000f8e02ff */
[----:B------:R-:W-:-:S04]  /*19c0*/  IMAD.WIDE.U32 R2, R8, UR16, R2 ;  /* 0x0000001008027c25 */ /* 0x000fc8000f8e0002 */
[----:B------:R-:W-:Y:S01]  /*19d0*/  IMAD R5, R8, UR17, R5 ;  /* 0x0000001108057c24 */ /* 0x000fe2000f8e0205 */
[----:B------:R-:W-:Y:S02]  /*19e0*/  ULDC.64 UR16, c[0x0][0x238] ;  /* 0x00008e0000107ab9 */ /* 0x000fe40000000a00 */
[----:B------:R-:W-:Y:S02]  /*19f0*/  LEA R34, P0, R2, UR16, 0x3 ;  /* 0x0000001002227c11 */ /* 0x000fe4000f8018ff */
[----:B------:R-:W-:-:S04]  /*1a00*/  IADD3 R3, R3, R5, RZ ;  /* 0x0000000503037210 */ /* 0x000fc80007ffe0ff */
[----:B------:R-:W-:Y:S01]  /*1a10*/  LEA.HI.X R35, R2, UR17, R3, 0x3, P0 ;  /* 0x0000001102237c11 */ /* 0x000fe200080f1c03 */
[----:B------:R-:W-:-:S05]  /*1a20*/  ULDC.64 UR16, c[0x0][0x2e0] ;  /* 0x0000b80000107ab9 */ /* 0x000fca0000000a00 */
[----:B------:R-:W2:Y:S01]  /*1a30*/  LDG.E.64 R34, desc[UR12][R34.64] ;  /* 0x0000000c22227981 */ /* 0x000ea2000c1e1b00 */
[----:B------:R-:W-:Y:S01]  /*1a40*/  IMAD R25, R0, UR18, RZ ;  /* 0x0000001200197c24 */ /* 0x000fe2000f8e02ff */
[----:B------:R-:W-:Y:S01]  /*1a50*/  BSSY B0, `(.L_x_1007) ;  /* 0x000001d000007945 */ /* 0x000fe20003800000 */
[----:B------:R-:W-:-:S04]  /*1a60*/  IMAD.WIDE.U32 R6, R8, UR16, RZ ;  /* 0x0000001008067c25 */ /* 0x000fc8000f8e00ff */
[----:B------:R-:W-:Y:S01]  /*1a70*/  IMAD R25, R8, UR19, R25 ;  /* 0x0000001308197c24 */ /* 0x000fe2000f8e0219 */
[----:B--2---:R-:W0:Y:S01]  /*1a80*/  MUFU.RCP64H R3, R35 ;  /* 0x0000002300037308 */ /* 0x004e220000001800 */
[----:B------:R-:W-:-:S05]  /*1a90*/  VIADD R2, R35, 0x300402 ;  /* 0x0030040223027836 */ /* 0x000fca0000000000 */
[----:B------:R-:W-:Y:S01]  /*1aa0*/  FSETP.GEU.AND P0, PT, |R2|, 5.8789094863358348022e-39, PT ;  /* 0x004004020200780b */ /* 0x000fe20003f0e200 */
[----:B0-----:R-:W-:-:S08]  /*1ab0*/  DFMA R4, -R34, R2, 1 ;  /* 0x3ff000002204742b */ /* 0x001fd00000000102 */
[----:B------:R-:W-:-:S08]  /*1ac0*/  DFMA R4, R4, R4, R4 ;  /* 0x000000040404722b */ /* 0x000fd00000000004 */
[----:B------:R-:W-:Y:S01]  /*1ad0*/  DFMA R4, R2, R4, R2 ;  /* 0x000000040204722b */ /* 0x000fe20000000002 */
[----:B------:R-:W-:Y:S02]  /*1ae0*/  IMAD R3, R0, UR16, RZ ;  /* 0x0000001000037c24 */ /* 0x000fe4000f8e02ff */
[----:B------:R-:W-:-:S05]  /*1af0*/  IMAD.MOV.U32 R2, RZ, RZ, R16 ;  /* 0x000000ffff027224 */ /* 0x000fca00078e0010 */
[----:B------:R-:W-:-:S08]  /*1b00*/  DFMA R36, -R34, R4, 1 ;  /* 0x3ff000002224742b */ /* 0x000fd00000000104 */
[----:B------:R-:W-:Y:S01]  /*1b10*/  DFMA R36, R4, R36, R4 ;  /* 0x000000240424722b */ /* 0x000fe20000000004 */
[C---:B------:R-:W-:Y:S01]  /*1b20*/  IMAD R5, R8.reuse, UR17, R3 ;  /* 0x0000001108057c24 */ /* 0x040fe2000f8e0203 */
[----:B------:R-:W-:Y:S01]  /*1b30*/  ULDC.64 UR16, c[0x0][0x2d0] ;  /* 0x0000b40000107ab9 */ /* 0x000fe20000000a00 */
[----:B------:R-:W-:Y:S02]  /*1b40*/  IMAD.MOV.U32 R3, RZ, RZ, R11 ;  /* 0x000000ffff037224 */ /* 0x000fe400078e000b */
[----:B------:R-:W-:Y:S01]  /*1b50*/  IMAD.WIDE.U32 R22, R8, UR18, R2 ;  /* 0x0000001208167c25 */ /* 0x000fe2000f8e0002 */
[----:B------:R-:W-:Y:S01]  /*1b60*/  ULDC.64 UR18, c[0x0][0x210] ;  /* 0x0000840000127ab9 */ /* 0x000fe20000000a00 */
[----:B------:R-:W-:Y:S02]  /*1b70*/  LEA R2, P1, R6, UR16, 0x3 ;  /* 0x0000001006027c11 */ /* 0x000fe4000f8218ff */
[----:B------:R-:W-:Y:S01]  /*1b80*/  IMAD.IADD R3, R7, 0x1, R5 ;  /* 0x0000000107037824 */ /* 0x000fe200078e0205 */
[----:B------:R-:W-:Y:S01]  /*1b90*/  LEA R4, P2, R22, UR18, 0x3 ;  /* 0x0000001216047c11 */ /* 0x000fe2000f8418ff */
[----:B------:R-:W-:-:S03]  /*1ba0*/  IMAD.IADD R5, R23, 0x1, R25 ;  /* 0x0000000117057824 */ /* 0x000fc600078e0219 */
[----:B------:R-:W-:Y:S02]  /*1bb0*/  LEA.HI.X R3, R6, UR17, R3, 0x3, P1 ;  /* 0x0000001106037c11 */ /* 0x000fe400088f1c03 */
[----:B------:R-:W-:Y:S01]  /*1bc0*/  LEA.HI.X R5, R22, UR19, R5, 0x3, P2 ;  /* 0x0000001316057c11 */ /* 0x000fe200090f1c05 */
[----:B------:R-:W-:Y:S06]  /*1bd0*/  @P0 BRA `(.L_x_1008) ;  /* 0x0000000000100947 */ /* 0x000fec0003800000 */
[----:B------:R-:W-:Y:S02]  /*1be0*/  LOP3.LUT R38, R35, 0x7fffffff, RZ, 0xc0, !PT ;  /* 0x7fffffff23267812 */ /* 0x000fe400078ec0ff */
[----:B------:R-:W-:-:S03]  /*1bf0*/  MOV R44, 0x1c20 ;  /* 0x00001c20002c7802 */ /* 0x000fc60000000f00 */
[----:B------:R-:W-:-:S07]  /*1c00*/  VIADD R38, R38, 0xfff00000 ;  /* 0xfff0000026267836 */ /* 0x000fce0000000000 */
[----:B------:R-:W-:Y:S05]  /*1c10*/  CALL.REL.NOINC `($__internal_10_$__cuda_sm20_dblrcp_rn_slowpath_v3) ;  /* 0x0000001400507944 */ /* 0x000fea0003c00000 */
.L_x_1008:
[----:B------:R-:W-:Y:S05]  /*1c20*/  BSYNC B0 ;  /* 0x0000000000007941 */ /* 0x000fea0003800000 */
.L_x_1007:
[----:B------:R-:W2:Y:S01]  /*1c30*/  LDG.E.64 R2, desc[UR12][R2.64] ;  /* 0x0000000c02027981 */ /* 0x000ea2000c1e1b00 */
[----:B------:R-:W2:Y:S01]  /*1c40*/  I2F.F64.S64 R30, R30 ;  /* 0x0000001e001e7312 */ /* 0x000ea20000301c00 */
[----:B------:R-:W-:Y:S01]  /*1c50*/  ULDC.64 UR16, c[0x0][0x2c0] ;  /* 0x0000b00000107ab9 */ /* 0x000fe20000000a00 */
[----:B--2---:R-:W-:-:S06]  /*1c60*/  DADD R6, R2, R30 ;  /* 0x0000000002067229 */ /* 0x004fcc000000001e */
[----:B------:R-:W0:Y:S04]  /*1c70*/  MUFU.RCP64H R25, R7 ;  /* 0x0000000700197308 */ /* 0x000e280000001800 */
[----:B------:R-:W-:-:S04]  /*1c80*/  IADD3 R24, R7, 0x300402, RZ ;  /* 0x0030040207187810 */ /* 0x000fc80007ffe0ff */
[----:B------:R-:W-:Y:S02]  /*1c90*/  FSETP.GEU.AND P0, PT, |R24|, 5.8789094863358348022e-39, PT ;  /* 0x004004021800780b */ /* 0x000fe40003f0e200 */
        /* <DEDUP_REMOVED lines=13> */
.L_x_1009:
[----:B------:R-:W2:Y:S01]  /*1d70*/  LDG.E.64 R4, desc[UR12][R4.64] ;  /* 0x0000000c04047981 */ /* 0x000ea2000c1e1b00 */
[----:B------:R-:W-:Y:S01]  /*1d80*/  DMUL R26, R2, R36 ;  /* 0x00000024021a7228 */ /* 0x000fe20000000000 */
[----:B------:R-:W-:Y:S01]  /*1d90*/  ISETP.NE.AND P0, PT, R42, 0x1, PT ;  /* 0x000000012a00780c */ /* 0x000fe20003f05270 */
[----:B--2---:R-:W-:-:S06]  /*1da0*/  DADD R24, R20, -R4 ;  /* 0x0000000014187229 */ /* 0x004fcc0000000804 */
[----:B------:R-:W-:Y:S02]  /*1db0*/  DMUL R26, R4, R26 ;  /* 0x0000001a041a7228 */ /* 0x000fe40000000000 */
[----:B------:R-:W-:-:S08]  /*1dc0*/  DMUL R24, R24, R24 ;  /* 0x0000001818187228 */ /* 0x000fd00000000000 */
[----:B------:R-:W-:-:S08]  /*1dd0*/  DMUL R24, R30, R24 ;  /* 0x000000181e187228 */ /* 0x000fd00000000000 */
[----:B------:R-:W-:-:S08]  /*1de0*/  DMUL R24, R2, R24 ;  /* 0x0000001802187228 */ /* 0x000fd00000000000 */
[-C--:B------:R-:W-:Y:S02]  /*1df0*/  DMUL R24, R24, R36.reuse ;  /* 0x0000002418187228 */ /* 0x080fe40000000000 */
[----:B------:R-:W-:Y:S01]  /*1e00*/  DMUL R36, R30, R36 ;  /* 0x000000241e247228 */ /* 0x000fe20000000000 */
[----:B------:R0:W1:Y:S05]  /*1e10*/  F2I.S64.F64.TRUNC R30, R6 ;  /* 0x00000006001e7311 */ /* 0x00006a000030d900 */
[----:B------:R-:W-:Y:S02]  /*1e20*/  DFMA R22, R22, R2, R24 ;  /* 0x000000021616722b */ /* 0x000fe40000000018 */
[----:B------:R-:W-:-:S06]  /*1e30*/  DFMA R20, R20, R36, R26 ;  /* 0x000000241414722b */ /* 0x000fcc000000001a */
[----:B------:R-:W-:Y:S01]  /*1e40*/  DADD R32, R32, R22 ;  /* 0x0000000020207229 */ /* 0x000fe20000000016 */
[----:B0-----:R-:W-:Y:S10]  /*1e50*/  @!P0 BRA `(.L_x_1006) ;  /* 0x00000008007c8947 */ /* 0x001ff40003800000 */
[----:B------:R-:W-:Y:S01]  /*1e60*/  VIADD R23, R8, 0x1 ;  /* 0x0000000108177836 */ /* 0x000fe20000000000 */
[----:B------:R-:W-:Y:S01]  /*1e70*/  ULDC.64 UR16, c[0x0][0x250] ;  /* 0x0000940000107ab9 */ /* 0x000fe20000000a00 */
[----:B------:R-:W-:Y:S01]  /*1e80*/  IMAD.MOV.U32 R2, RZ, RZ, R18 ;  /* 0x000000ffff027224 */ /* 0x000fe200078e0012 */
[----:B------:R-:W-:Y:S01]  /*1e90*/  ULDC.64 UR18, c[0x0][0x228] ;  /* 0x00008a0000127ab9 */ /* 0x000fe20000000a00 */
[----:B------:R-:W-:Y:S01]  /*1ea0*/  IMAD.MOV.U32 R3, RZ, RZ, R9 ;  /* 0x000000ffff037224 */ /* 0x000fe200078e0009 */
[----:B------:R-:W-:Y:S01]  /*1eb0*/  SHF.R.S32.HI R0, RZ, 0x1f, R23 ;  /* 0x0000001fff007819 */ /* 0x000fe20000011417 */
[----:B------:R-:W-:-:S04]  /*1ec0*/  IMAD.WIDE.U32 R2, R23, UR16, R2 ;  /* 0x0000001017027c25 */ /* 0x000fc8000f8e0002 */
[----:B------:R-:W-:-:S04]  /*1ed0*/  IMAD R4, R0, UR16, RZ ;  /* 0x0000001000047c24 */ /* 0x000fc8000f8e02ff */
[----:B------:R-:W-:Y:S01]  /*1ee0*/  IMAD R5, R23, UR17, R4 ;  /* 0x0000001117057c24 */ /* 0x000fe2000f8e0204 */
[----:B------:R-:W-:Y:S02]  /*1ef0*/  ULDC.64 UR16, c[0x0][0x238] ;  /* 0x00008e0000107ab9 */ /* 0x000fe40000000a00 */
[----:B------:R-:W-:Y:S02]  /*1f00*/  LEA R34, P0, R2, UR16, 0x3 ;  /* 0x0000001002227c11 */ /* 0x000fe4000f8018ff */
[----:B------:R-:W-:-:S04]  /*1f10*/  IADD3 R3, R3, R5, RZ ;  /* 0x0000000503037210 */ /* 0x000fc80007ffe0ff */
[----:B------:R-:W-:Y:S01]  /*1f20*/  LEA.HI.X R35, R2, UR17, R3, 0x3, P0 ;  /* 0x0000001102237c11 */ /* 0x000fe200080f1c03 */
[----:B------:R-:W-:-:S05]  /*1f30*/  ULDC.64 UR16, c[0x0][0x2e0] ;  /* 0x0000b80000107ab9 */ /* 0x000fca0000000a00 */
[----:B------:R-:W2:Y:S01]  /*1f40*/  LDG.E.64 R34, desc[UR12][R34.64] ;  /* 0x0000000c22227981 */ /* 0x000ea2000c1e1b00 */
[C---:B------:R-:W-:Y:S01]  /*1f50*/  IMAD R22, R0.reuse, UR18, RZ ;  /* 0x0000001200167c24 */ /* 0x040fe2000f8e02ff */
[----:B------:R-:W-:Y:S01]  /*1f60*/  BSSY B0, `(.L_x_1010) ;  /* 0x000001d000007945 */ /* 0x000fe20003800000 */
[----:B------:R-:W-:Y:S02]  /*1f70*/  IMAD R0, R0, UR16, RZ ;  /* 0x0000001000007c24 */ /* 0x000fe4000f8e02ff */
[----:B------:R-:W-:Y:S02]  /*1f80*/  IMAD.MOV.U32 R6, RZ, RZ, R16 ;  /* 0x000000ffff067224 */ /* 0x000fe400078e0010 */
[----:B------:R-:W-:Y:S02]  /*1f90*/  IMAD.MOV.U32 R7, RZ, RZ, R11 ;  /* 0x000000ffff077224 */ /* 0x000fe400078e000b */
[C---:B------:R-:W-:Y:S02]  /*1fa0*/  IMAD R25, R23.reuse, UR19, R22 ;  /* 0x0000001317197c24 */ /* 0x040fe4000f8e0216 */
[----:B------:R-:W-:Y:S01]  /*1fb0*/  IMAD.WIDE.U32 R6, R23, UR18, R6 ;  /* 0x0000001217067c25 */ /* 0x000fe2000f8e0006 */
[----:B------:R-:W-:Y:S01]  /*1fc0*/  ULDC.64 UR18, c[0x0][0x210] ;  /* 0x0000840000127ab9 */ /* 0x000fe20000000a00 */
[----:B--2---:R-:W0:Y:S02]  /*1fd0*/  MUFU.RCP64H R3, R35 ;  /* 0x0000002300037308 */ /* 0x004e240000001800 */
[----:B------:R-:W-:-:S05]  /*1fe0*/  VIADD R2, R35, 0x300402 ;  /* 0x0030040223027836 */ /* 0x000fca0000000000 */
[----:B------:R-:W-:Y:S01]  /*1ff0*/  FSETP.GEU.AND P0, PT, |R2|, 5.8789094863358348022e-39, PT ;  /* 0x004004020200780b */ /* 0x000fe20003f0e200 */
[----:B0-----:R-:W-:-:S08]  /*2000*/  DFMA R4, -R34, R2, 1 ;  /* 0x3ff000002204742b */ /* 0x001fd00000000102 */
[----:B------:R-:W-:-:S08]  /*2010*/  DFMA R36, R4, R4, R4 ;  /* 0x000000040424722b */ /* 0x000fd00000000004 */
[----:B------:R-:W-:Y:S01]  /*2020*/  DFMA R36, R2, R36, R2 ;  /* 0x000000240224722b */ /* 0x000fe20000000002 */
[C---:B------:R-:W-:Y:S02]  /*2030*/  IMAD R3, R23.reuse, UR17, R0 ;  /* 0x0000001117037c24 */ /* 0x040fe4000f8e0200 */
[----:B------:R-:W-:Y:S01]  /*2040*/  IMAD.WIDE.U32 R22, R23, UR16, RZ ;  /* 0x0000001017167c25 */ /* 0x000fe2000f8e00ff */
[----:B------:R-:W-:-:S04]  /*2050*/  ULDC.64 UR16, c[0x0][0x2d0] ;  /* 0x0000b40000107ab9 */ /* 0x000fc80000000a00 */
[----:B------:R-:W-:Y:S01]  /*2060*/  DFMA R4, -R34, R36, 1 ;  /* 0x3ff000002204742b */ /* 0x000fe20000000124 */
[----:B------:R-:W-:Y:S01]  /*2070*/  IMAD.IADD R3, R23, 0x1, R3 ;  /* 0x0000000117037824 */ /* 0x000fe200078e0203 */
[----:B------:R-:W-:-:S04]  /*2080*/  LEA R2, P1, R22, UR16, 0x3 ;  /* 0x0000001016027c11 */ /* 0x000fc8000f8218ff */
[----:B------:R-:W-:Y:S02]  /*2090*/  LEA.HI.X R3, R22, UR17, R3, 0x3, P1 ;  /* 0x0000001116037c11 */ /* 0x000fe400088f1c03 */
[----:B------:R-:W-:Y:S01]  /*20a0*/  DFMA R36, R36, R4, R36 ;  /* 0x000000042424722b */ /* 0x000fe20000000024 */
[----:B------:R-:W-:Y:S01]  /*20b0*/  IMAD.IADD R5, R7, 0x1, R25 ;  /* 0x0000000107057824 */ /* 0x000fe200078e0219 */
[----:B------:R-:W-:-:S04]  /*20c0*/  LEA R4, P2, R6, UR18, 0x3 ;  /* 0x0000001206047c11 */ /* 0x000fc8000f8418ff */
[----:B------:R-:W-:Y:S01]  /*20d0*/  LEA.HI.X R5, R6, UR19, R5, 0x3, P2 ;  /* 0x0000001306057c11 */ /* 0x000fe200090f1c05 */
[----:B------:R-:W-:Y:S08]  /*20e0*/  @P0 BRA `(.L_x_1011) ;  /* 0x0000000000100947 */ /* 0x000ff00003800000 */
[----:B------:R-:W-:Y:S02]  /*20f0*/  LOP3.LUT R38, R35, 0x7fffffff, RZ, 0xc0, !PT ;  /* 0x7fffffff23267812 */ /* 0x000fe400078ec0ff */
[----:B------:R-:W-:-:S03]  /*2100*/  MOV R44, 0x2130 ;  /* 0x00002130002c7802 */ /* 0x000fc60000000f00 */
[----:B------:R-:W-:-:S07]  /*2110*/  VIADD R38, R38, 0xfff00000 ;  /* 0xfff0000026267836 */ /* 0x000fce0000000000 */
[----:B-1----:R-:W-:Y:S05]  /*2120*/  CALL.REL.NOINC `($__internal_10_$__cuda_sm20_dblrcp_rn_slowpath_v3) ;  /* 0x00000010000c7944 */ /* 0x002fea0003c00000 */
.L_x_1011:
[----:B------:R-:W-:Y:S05]  /*2130*/  BSYNC B0 ;  /* 0x0000000000007941 */ /* 0x000fea0003800000 */
.L_x_1010:
[----:B------:R-:W2:Y:S01]  /*2140*/  LDG.E.64 R2, desc[UR12][R2.64] ;  /* 0x0000000c02027981 */ /* 0x000ea2000c1e1b00 */
[----:B-1----:R-:W2:Y:S01]  /*2150*/  I2F.F64.S64 R30, R30 ;  /* 0x0000001e001e7312 */ /* 0x002ea20000301c00 */
        /* <DEDUP_REMOVED lines=18> */
.L_x_1012:
        /* <DEDUP_REMOVED lines=10> */
[----:B------:R0:W2:Y:S05]  /*2320*/  F2I.S64.F64.TRUNC R30, R6 ;  /* 0x00000006001e7311 */ /* 0x0000aa000030d900 */
[----:B------:R-:W-:Y:S02]  /*2330*/  DFMA R22, R22, R2, R24 ;  /* 0x000000021616722b */ /* 0x000fe40000000018 */
[----:B------:R-:W-:-:S06]  /*2340*/  DFMA R20, R20, R36, R26 ;  /* 0x000000241414722b */ /* 0x000fcc000000001a */
[----:B------:R-:W-:Y:S01]  /*2350*/  DADD R32, R32, R22 ;  /* 0x0000000020207229 */ /* 0x000fe20000000016 */
[----:B0-----:R-:W-:Y:S10]  /*2360*/  @!P0 BRA `(.L_x_1006) ;  /* 0x0000000400388947 */ /* 0x001ff40003800000 */
[----:B------:R-:W-:Y:S01]  /*2370*/  VIADD R7, R8, 0x2 ;  /* 0x0000000208077836 */ /* 0x000fe20000000000 */
[----:B------:R-:W-:Y:S01]  /*2380*/  ULDC.64 UR16, c[0x0][0x250] ;  /* 0x0000940000107ab9 */ /* 0x000fe20000000a00 */
[----:B------:R-:W-:Y:S01]  /*2390*/  IMAD.MOV.U32 R8, RZ, RZ, R18 ;  /* 0x000000ffff087224 */ /* 0x000fe200078e0012 */
[----:B------:R-:W-:Y:S02]  /*23a0*/  ULDC.64 UR18, c[0x0][0x228] ;  /* 0x00008a0000127ab9 */ /* 0x000fe40000000a00 */
[----:B------:R-:W-:Y:S01]  /*23b0*/  SHF.R.S32.HI R0, RZ, 0x1f, R7 ;  /* 0x0000001fff007819 */ /* 0x000fe20000011407 */
[----:B------:R-:W-:-:S04]  /*23c0*/  IMAD.WIDE.U32 R2, R7, UR16, R8 ;  /* 0x0000001007027c25 */ /* 0x000fc8000f8e0008 */
[----:B------:R-:W-:-:S04]  /*23d0*/  IMAD R4, R0, UR16, RZ ;  /* 0x0000001000047c24 */ /* 0x000fc8000f8e02ff */
[----:B------:R-:W-:Y:S01]  /*23e0*/  IMAD R5, R7, UR17, R4 ;  /* 0x0000001107057c24 */ /* 0x000fe2000f8e0204 */
[----:B------:R-:W-:Y:S02]  /*23f0*/  ULDC.64 UR16, c[0x0][0x238] ;  /* 0x00008e0000107ab9 */ /* 0x000fe40000000a00 */
[----:B------:R-:W-:Y:S01]  /*2400*/  LEA R34, P0, R2, UR16, 0x3 ;  /* 0x0000001002227c11 */ /* 0x000fe2000f8018ff */
[----:B------:R-:W-:-:S05]  /*2410*/  IMAD.IADD R3, R3, 0x1, R5 ;  /* 0x0000000103037824 */ /* 0x000fca00078e0205 */
[----:B------:R-:W-:Y:S01]  /*2420*/  LEA.HI.X R35, R2, UR17, R3, 0x3, P0 ;  /* 0x0000001102237c11 */ /* 0x000fe200080f1c03 */
[----:B------:R-:W-:-:S05]  /*2430*/  ULDC.64 UR16, c[0x0][0x2e0] ;  /* 0x0000b80000107ab9 */ /* 0x000fca0000000a00 */
[----:B------:R-:W3:Y:S01]  /*2440*/  LDG.E.64 R34, desc[UR12][R34.64] ;  /* 0x0000000c22227981 */ /* 0x000ee2000c1e1b00 */
[C---:B------:R-:W-:Y:S01]  /*2450*/  IMAD R6, R0.reuse, UR18, RZ ;  /* 0x0000001200067c24 */ /* 0x040fe2000f8e02ff */
[----:B------:R-:W-:Y:S01]  /*2460*/  BSSY B0, `(.L_x_1013) ;  /* 0x000001d000007945 */ /* 0x000fe20003800000 */
[----:B------:R-:W-:Y:S02]  /*2470*/  IMAD.MOV.U32 R8, RZ, RZ, R16 ;  /* 0x000000ffff087224 */ /* 0x000fe400078e0010 */
[----:B------:R-:W-:Y:S02]  /*2480*/  IMAD.MOV.U32 R9, RZ, RZ, R11 ;  /* 0x000000ffff097224 */ /* 0x000fe400078e000b */
[----:B------:R-:W-:Y:S02]  /*2490*/  IMAD R0, R0, UR16, RZ ;  /* 0x0000001000007c24 */ /* 0x000fe4000f8e02ff */
[----:B------:R-:W-:-:S04]  /*24a0*/  IMAD.WIDE.U32 R8, R7, UR18, R8 ;  /* 0x0000001207087c25 */ /* 0x000fc8000f8e0008 */
[----:B------:R-:W-:Y:S01]  /*24b0*/  IMAD R11, R7, UR17, R0 ;  /* 0x00000011070b7c24 */ /* 0x000fe2000f8e0200 */
[----:B---3--:R-:W0:Y:S01]  /*24c0*/  MUFU.RCP64H R3, R35 ;  /* 0x0000002300037308 */ /* 0x008e220000001800 */
[----:B------:R-:W-:-:S04]  /*24d0*/  IADD3 R2, R35, 0x300402, RZ ;  /* 0x0030040223027810 */ /* 0x000fc80007ffe0ff */
[----:B------:R-:W-:Y:S02]  /*24e0*/  FSETP.GEU.AND P0, PT, |R2|, 5.8789094863358348022e-39, PT ;  /* 0x004004020200780b */ /* 0x000fe40003f0e200 */
[----:B0-----:R-:W-:-:S08]  /*24f0*/  DFMA R4, -R34, R2, 1 ;  /* 0x3ff000002204742b */ /* 0x001fd00000000102 */
[----:B------:R-:W-:-:S08]  /*2500*/  DFMA R4, R4, R4, R4 ;  /* 0x000000040404722b */ /* 0x000fd00000000004 */
[----:B------:R-:W-:Y:S01]  /*2510*/  DFMA R4, R2, R4, R2 ;  /* 0x000000040204722b */ /* 0x000fe20000000002 */
[C---:B------:R-:W-:Y:S01]  /*2520*/  IMAD R3, R7.reuse, UR19, R6 ;  /* 0x0000001307037c24 */ /* 0x040fe2000f8e0206 */
[----:B------:R-:W-:Y:S01]  /*2530*/  ULDC.64 UR18, c[0x0][0x210] ;  /* 0x0000840000127ab9 */ /* 0x000fe20000000a00 */
[----:B------:R-:W-:Y:S01]  /*2540*/  IMAD.WIDE.U32 R6, R7, UR16, RZ ;  /* 0x0000001007067c25 */ /* 0x000fe2000f8e00ff */
[----:B------:R-:W-:-:S04]  /*2550*/  ULDC.64 UR16, c[0x0][0x2d0] ;  /* 0x0000b40000107ab9 */ /* 0x000fc80000000a00 */
[----:B------:R-:W-:Y:S01]  /*2560*/  DFMA R36, -R34, R4, 1 ;  /* 0x3ff000002224742b */ /* 0x000fe20000000104 */
[----:B------:R-:W-:Y:S01]  /*2570*/  IMAD.IADD R3, R9, 0x1, R3 ;  /* 0x0000000109037824 */ /* 0x000fe200078e0203 */
[----:B------:R-:W-:Y:S01]  /*2580*/  LEA R2, P1, R6, UR16, 0x3 ;  /* 0x0000001006027c11 */ /* 0x000fe2000f8218ff */
[----:B------:R-:W-:-:S05]  /*2590*/  IMAD.IADD R7, R7, 0x1, R11 ;  /* 0x0000000107077824 */ /* 0x000fca00078e020b */
[----:B------:R-:W-:Y:S01]  /*25a0*/  DFMA R36, R4, R36, R4 ;  /* 0x000000240424722b */ /* 0x000fe20000000004 */
[----:B------:R-:W-:-:S04]  /*25b0*/  LEA R4, P2, R8, UR18, 0x3 ;  /* 0x0000001208047c11 */ /* 0x000fc8000f8418ff */
[----:B------:R-:W-:Y:S02]  /*25c0*/  LEA.HI.X R5, R8, UR19, R3, 0x3, P2 ;  /* 0x0000001308057c11 */ /* 0x000fe400090f1c03 */
[----:B------:R-:W-:Y:S01]  /*25d0*/  LEA.HI.X R3, R6, UR17, R7, 0x3, P1 ;  /* 0x0000001106037c11 */ /* 0x000fe200088f1c07 */
[----:B------:R-:W-:Y:S06]  /*25e0*/  @P0 BRA `(.L_x_1014) ;  /* 0x0000000000100947 */ /* 0x000fec0003800000 */
[----:B------:R-:W-:Y:S02]  /*25f0*/  LOP3.LUT R38, R35, 0x7fffffff, RZ, 0xc0, !PT ;  /* 0x7fffffff23267812 */ /* 0x000fe400078ec0ff */
[----:B------:R-:W-:-:S03]  /*2600*/  MOV R44, 0x2630 ;  /* 0x00002630002c7802 */ /* 0x000fc60000000f00 */
[----:B------:R-:W-:-:S07]  /*2610*/  VIADD R38, R38, 0xfff00000 ;  /* 0xfff0000026267836 */ /* 0x000fce0000000000 */
[----:B--2---:R-:W-:Y:S05]  /*2620*/  CALL.REL.NOINC `($__internal_10_$__cuda_sm20_dblrcp_rn_slowpath_v3) ;  /* 0x0000000800cc7944 */ /* 0x004fea0003c00000 */
.L_x_1014:
[----:B------:R-:W-:Y:S05]  /*2630*/  BSYNC B0 ;  /* 0x0000000000007941 */ /* 0x000fea0003800000 */
.L_x_1013:
[----:B------:R-:W3:Y:S01]  /*2640*/  LDG.E.64 R2, desc[UR12][R2.64] ;  /* 0x0000000c02027981 */ /* 0x000ee2000c1e1b00 */
[----:B--2---:R-:W3:Y:S01]  /*2650*/  I2F.F64.S64 R30, R30 ;  /* 0x0000001e001e7312 */ /* 0x004ee20000301c00 */
[----:B------:R-:W-:Y:S01]  /*2660*/  ULDC.64 UR16, c[0x0][0x2c0] ;  /* 0x0000b00000107ab9 */ /* 0x000fe20000000a00 */
[----:B---3--:R-:W-:-:S06]  /*2670*/  DADD R6, R2, R30 ;  /* 0x0000000002067229 */ /* 0x008fcc000000001e */
        /* <DEDUP_REMOVED lines=16> */
.L_x_1015:
[----:B------:R-:W2:Y:S01]  /*2780*/  LDG.E.64 R4, desc[UR12][R4.64] ;  /* 0x0000000c04047981 */ /* 0x000ea2000c1e1b00 */
[----:B------:R-:W-:Y:S02]  /*2790*/  DMUL R18, R2, R36 ;  /* 0x0000002402127228 */ /* 0x000fe40000000000 */
[----:B--2---:R-:W-:-:S06]  /*27a0*/  DADD R16, R20, -R4 ;  /* 0x0000000014107229 */ /* 0x004fcc0000000804 */
[----:B------:R-:W-:Y:S02]  /*27b0*/  DMUL R18, R4, R18 ;  /* 0x0000001204127228 */ /* 0x000fe40000000000 */
[----:B------:R-:W-:-:S08]  /*27c0*/  DMUL R16, R16, R16 ;  /* 0x0000001010107228 */ /* 0x000fd00000000000 */
[----:B------:R-:W-:-:S08]  /*27d0*/  DMUL R16, R30, R16 ;  /* 0x000000101e107228 */ /* 0x000fd00000000000 */
[----:B------:R-:W-:-:S08]  /*27e0*/  DMUL R16, R2, R16 ;  /* 0x0000001002107228 */ /* 0x000fd00000000000 */
[-C--:B------:R-:W-:Y:S02]  /*27f0*/  DMUL R16, R16, R36.reuse ;  /* 0x0000002410107228 */ /* 0x080fe40000000000 */
[----:B------:R-:W-:Y:S01]  /*2800*/  DMUL R36, R30, R36 ;  /* 0x000000241e247228 */ /* 0x000fe20000000000 */
[----:B------:R0:W3:Y:S05]  /*2810*/  F2I.S64.F64.TRUNC R30, R6 ;  /* 0x00000006001e7311 */ /* 0x0000ea000030d900 */
[----:B------:R-:W-:Y:S02]  /*2820*/  DFMA R8, R8, R2, R16 ;  /* 0x000000020808722b */ /* 0x000fe40000000010 */
[----:B------:R-:W-:-:S06]  /*2830*/  DFMA R20, R20, R36, R18 ;  /* 0x000000241414722b */ /* 0x000fcc0000000012 */
[----:B0-----:R-:W-:-:S11]  /*2840*/  DADD R32, R32, R8 ;  /* 0x0000000020207229 */ /* 0x001fd60000000008 */
.L_x_1006:
[----:B-123--:R-:W-:Y:S01]  /*2850*/  IMAD.MOV.U32 R4, RZ, RZ, R30 ;  /* 0x000000ffff047224 */ /* 0x00efe200078e001e */
[----:B------:R-:W-:Y:S01]  /*2860*/  ULDC.64 UR16, c[0x0][0x270] ;  /* 0x00009c0000107ab9 */ /* 0x000fe20000000a00 */
[----:B------:R-:W-:Y:S01]  /*2870*/  IMAD.MOV.U32 R5, RZ, RZ, R31 ;  /* 0x000000ffff057224 */ /* 0x000fe200078e001f */
[----:B------:R-:W-:Y:S01]  /*2880*/  FSETP.GEU.AND P1, PT, |R33|, 6.5827683646048100446e-37, PT ;  /* 0x036000002100780b */ /* 0x000fe20003f2e200 */
[----:B------:R-:W-:Y:S01]  /*2890*/  IMAD.MOV.U32 R2, RZ, RZ, 0x1 ;  /* 0x00000001ff027424 */ /* 0x000fe200078e00ff */
[----:B------:R-:W-:Y:S01]  /*28a0*/  BSSY B0, `(.L_x_1016) ;  /* 0x000001c000007945 */ /* 0x000fe20003800000 */
[----:B------:R-:W-:Y:S02]  /*28b0*/  IMAD R9, R13, UR16, RZ ;  /* 0x000000100d097c24 */ /* 0x000fe4000f8e02ff */
[----:B------:R-:W0:Y:S01]  /*28c0*/  I2F.F64.S64 R4, R4 ;  /* 0x0000000400047312 */ /* 0x000e220000301c00 */
[----:B------:R-:W-:-:S04]  /*28d0*/  IMAD.WIDE.U32 R16, R12, UR16, RZ ;  /* 0x000000100c107c25 */ /* 0x000fc8000f8e00ff */
[----:B------:R-:W-:Y:S01]  /*28e0*/  IMAD R11, R12, UR17, R9 ;  /* 0x000000110c0b7c24 */ /* 0x000fe2000f8e0209 */
[----:B------:R-:W-:Y:S02]  /*28f0*/  ULDC.64 UR16, c[0x0][0x260] ;  /* 0x0000980000107ab9 */ /* 0x000fe40000000a00 */
[----:B------:R-:W-:Y:S01]  /*2900*/  LEA R18, P0, R16, UR16, 0x3 ;  /* 0x0000001010127c11 */ /* 0x000fe2000f8018ff */
[----:B------:R-:W-:-:S05]  /*2910*/  IMAD.IADD R11, R17, 0x1, R11 ;  /* 0x00000001110b7824 */ /* 0x000fca00078e020b */
[----:B------:R-:W-:Y:S01]  /*2920*/  LEA.HI.X R19, R16, UR17, R11, 0x3, P0 ;  /* 0x0000001110137c11 */ /* 0x000fe200080f1c0b */
[----:B0-----:R-:W0:Y:S04]  /*2930*/  MUFU.RCP64H R3, R5 ;  /* 0x0000000500037308 */ /* 0x001e280000001800 */
[----:B------:R1:W-:Y:S01]  /*2940*/  STG.E.64 desc[UR12][R18.64], R20 ;  /* 0x0000001412007986 */ /* 0x0003e2000c101b0c */
[----:B0-----:R-:W-:-:S08]  /*2950*/  DFMA R6, -R4, R2, 1 ;  /* 0x3ff000000406742b */ /* 0x001fd00000000102 */
[----:B------:R-:W-:-:S08]  /*2960*/  DFMA R6, R6, R6, R6 ;  /* 0x000000060606722b */ /* 0x000fd00000000006 */
[----:B------:R-:W-:-:S08]  /*2970*/  DFMA R6, R2, R6, R2 ;  /* 0x000000060206722b */ /* 0x000fd00000000002 */
[----:B------:R-:W-:-:S08]  /*2980*/  DFMA R2, -R4, R6, 1 ;  /* 0x3ff000000402742b */ /* 0x000fd00000000106 */
[----:B------:R-:W-:-:S08]  /*2990*/  DFMA R2, R6, R2, R6 ;  /* 0x000000020602722b */ /* 0x000fd00000000006 */
[----:B------:R-:W-:-:S08]  /*29a0*/  DMUL R6, R2, R32 ;  /* 0x0000002002067228 */ /* 0x000fd00000000000 */
[----:B------:R-:W-:-:S08]  /*29b0*/  DFMA R8, -R4, R6, R32 ;  /* 0x000000060408722b */ /* 0x000fd00000000120 */
[----:B------:R-:W-:-:S10]  /*29c0*/  DFMA R2, R2, R8, R6 ;  /* 0x000000080202722b */ /* 0x000fd40000000006 */
[----:B------:R-:W-:-:S05]  /*29d0*/  FFMA R0, RZ, R5, R3 ;  /* 0x00000005ff007223 */ /* 0x000fca0000000003 */
[----:B------:R-:W-:-:S13]  /*29e0*/  FSETP.GT.AND P0, PT, |R0|, 1.469367938527859385e-39, PT ;  /* 0x001000000000780b */ /* 0x000fda0003f04200 */
[----:B-1----:R-:W-:Y:S05]  /*29f0*/  @P0 BRA P1, `(.L_x_1017) ;  /* 0x0000000000180947 */ /* 0x002fea0000800000 */
[----:B------:R-:W-:Y:S01]  /*2a00*/  MOV R8, R32 ;  /* 0x0000002000087202 */ /* 0x000fe20000000f00 */
[----:B------:R-:W-:Y:S01]  /*2a10*/  IMAD.MOV.U32 R11, RZ, RZ, R33 ;  /* 0x000000ffff0b7224 */ /* 0x000fe200078e0021 */
[----:B------:R-:W-:-:S07]  /*2a20*/  MOV R0, 0x2a40 ;  /* 0x00002a4000007802 */ /* 0x000fce0000000f00 */
[----:B------:R-:W-:Y:S05]  /*2a30*/  CALL.REL.NOINC `($__internal_11_$__cuda_sm20_div_rn_f64_full) ;  /* 0x0000000800607944 */ /* 0x000fea0003c00000 */
[----:B------:R-:W-:Y:S02]  /*2a40*/  IMAD.MOV.U32 R2, RZ, RZ, R18 ;  /* 0x000000ffff027224 */ /* 0x000fe400078e0012 */
[----:B------:R-:W-:-:S07]  /*2a50*/  IMAD.MOV.U32 R3, RZ, RZ, R19 ;  /* 0x000000ffff037224 */ /* 0x000fce00078e0013 */
.L_x_1017:
[----:B------:R-:W-:Y:S05]  /*2a60*/  BSYNC B0 ;  /* 0x0000000000007941 */ /* 0x000fea0003800000 */
.L_x_1016:
[----:B------:R-:W-:Y:S01]  /*2a70*/  ULDC.64 UR16, c[0x0][0x2c0] ;  /* 0x0000b00000107ab9 */ /* 0x000fe20000000a00 */
[----:B------:R-:W-:Y:S01]  /*2a80*/  IMAD.MOV.U32 R6, RZ, RZ, 0x0 ;  /* 0x00000000ff067424 */ /* 0x000fe200078e00ff */
[----:B------:R-:W-:Y:S01]  /*2a90*/  DADD R8, R2, UR16 ;  /* 0x0000001002087e29 */ /* 0x000fe20008000000 */
[----:B------:R-:W-:Y:S01]  /*2aa0*/  IMAD.MOV.U32 R7, RZ, RZ, 0x3fd80000 ;  /* 0x3fd80000ff077424 */ /* 0x000fe200078e00ff */
[----:B------:R-:W-:Y:S04]  /*2ab0*/  BSSY B0, `(.L_x_1018) ;  /* 0x0000012000007945 */ /* 0x000fe80003800000 */
        /* <DEDUP_REMOVED lines=15> */
[----:B------:R-:W-:-:S07]  /*2bb0*/  MOV R0, 0x2bd0 ;  /* 0x00002bd000007802 */ /* 0x000fce0000000f00 */
[----:B------:R-:W-:Y:S05]  /*2bc0*/  CALL.REL.NOINC `($__internal_12_$__cuda_sm20_dsqrt_rn_f64_mediumpath_v1) ;  /* 0x0000000c00707944 */ /* 0x000fea0003c00000 */
.L_x_1019:
[----:B------:R-:W-:Y:S05]  /*2bd0*/  BSYNC B0 ;  /* 0x0000000000007941 */ /* 0x000fea0003800000 */
.L_x_1018:
[----:B------:R-:W0:Y:S01]  /*2be0*/  MUFU.RCP64H R3, R35 ;  /* 0x0000002300037308 */ /* 0x000e220000001800 */
[----:B------:R-:W-:Y:S01]  /*2bf0*/  VIADD R2, R35, 0x300402 ;  /* 0x0030040223027836 */ /* 0x000fe20000000000 */
[----:B------:R-:W-:Y:S04]  /*2c00*/  BSSY B0, `(.L_x_1020) ;  /* 0x000000c000007945 */ /* 0x000fe80003800000 */
[----:B------:R-:W-:Y:S01]  /*2c10*/  FSETP.GEU.AND P0, PT, |R2|, 5.8789094863358348022e-39, PT ;  /* 0x004004020200780b */ /* 0x000fe20003f0e200 */
        /* <DEDUP_REMOVED lines=10> */
.L_x_1021:
[----:B------:R-:W-:Y:S05]  /*2cc0*/  BSYNC B0 ;  /* 0x0000000000007941 */ /* 0x000fea0003800000 */
.L_x_1020:
[----:B------:R-:W-:Y:S01]  /*2cd0*/  ULDC.64 UR18, c[0x0][0x290] ;  /* 0x0000a40000127ab9 */ /* 0x000fe20000000a00 */
[----:B------:R-:W-:Y:S01]  /*2ce0*/  ULDC.64 UR16, c[0x0][0x288] ;  /* 0x0000a20000107ab9 */ /* 0x000fe20000000a00 */
[----:B------:R-:W-:Y:S01]  /*2cf0*/  ISETP.NE.U32.AND P0, PT, RZ, UR18, PT ;  /* 0x00000012ff007c0c */ /* 0x000fe2000bf05070 */
[----:B------:R-:W-:Y:S02]  /*2d00*/  IMAD R5, R13, UR16, RZ ;  /* 0x000000100d057c24 */ /* 0x000fe4000f8e02ff */
[----:B------:R-:W-:Y:S01]  /*2d10*/  IMAD.WIDE.U32 R2, R12, UR16, RZ ;  /* 0x000000100c027c25 */ /* 0x000fe2000f8e00ff */
[----:B------:R-:W-:-:S03]  /*2d20*/  ISETP.NE.AND.EX P0, PT, RZ, UR19, PT, P0 ;  /* 0x00000013ff007c0c */ /* 0x000fc6000bf05300 */
[----:B------:R-:W-:Y:S01]  /*2d30*/  IMAD R5, R12, UR17, R5 ;  /* 0x000000110c057c24 */ /* 0x000fe2000f8e0205 */
[----:B------:R-:W-:Y:S02]  /*2d40*/  ULDC.64 UR16, c[0x0][0x278] ;  /* 0x00009e0000107ab9 */ /* 0x000fe40000000a00 */
[----:B------:R-:W-:Y:S01]  /*2d50*/  LEA R18, P1, R2, UR16, 0x3 ;  /* 0x0000001002127c11 */ /* 0x000fe2000f8218ff */
[----:B------:R-:W-:-:S05]  /*2d60*/  IMAD.IADD R5, R3, 0x1, R5 ;  /* 0x0000000103057824 */ /* 0x000fca00078e0205 */
[----:B------:R-:W-:Y:S01]  /*2d70*/  LEA.HI.X R19, R2, UR17, R5, 0x3, P1 ;  /* 0x0000001102137c11 */ /* 0x000fe200088f1c05 */
[----:B------:R-:W0:Y:S01]  /*2d80*/  @P0 LDC.64 R8, c[0x0][0x2a0] ;  /* 0x0000a800ff080b82 */ /* 0x000e220000000a00 */
[----:B------:R-:W-:-:S03]  /*2d90*/  ULDC.64 UR16, c[0x0][0x2a8] ;  /* 0x0000aa0000107ab9 */ /* 0x000fc60000000a00 */
[----:B------:R1:W-:Y:S04]  /*2da0*/  STG.E.64 desc[UR12][R18.64], R36 ;  /* 0x0000002412007986 */ /* 0x0003e8000c101b0c */
[----:B------:R-:W2:Y:S01]  /*2db0*/  @P0 LDC.64 R22, c[0x0][0x2c8] ;  /* 0x0000b200ff160b82 */ /* 0x000ea20000000a00 */
[-C--:B0-----:R-:W-:Y:S02]  /*2dc0*/  @P0 IMAD R0, R13, R8.reuse, RZ ;  /* 0x000000080d000224 */ /* 0x081fe400078e02ff */
[----:B------:R-:W-:-:S04]  /*2dd0*/  @P0 IMAD.WIDE.U32 R6, R12, R8, RZ ;  /* 0x000000080c060225 */ /* 0x000fc800078e00ff */
[----:B------:R-:W-:Y:S01]  /*2de0*/  @P0 IMAD R9, R12, R9, R0 ;  /* 0x000000090c090224 */ /* 0x000fe200078e0200 */
[----:B------:R-:W-:-:S03]  /*2df0*/  @P0 LEA R4, P2, R6, UR18, 0x3 ;  /* 0x0000001206040c11 */ /* 0x000fc6000f8418ff */
[----:B------:R-:W-:-:S05]  /*2e00*/  @P0 IMAD.IADD R3, R7, 0x1, R9 ;  /* 0x0000000107030824 */ /* 0x000fca00078e0209 */
[----:B------:R-:W-:-:S05]  /*2e10*/  @P0 LEA.HI.X R5, R6, UR19, R3, 0x3, P2 ;  /* 0x0000001306050c11 */ /* 0x000fca00090f1c03 */
[----:B------:R-:W3:Y:S01]  /*2e20*/  @P0 LDG.E.64 R2, desc[UR12][R4.64] ;  /* 0x0000000c04020981 */ /* 0x000ee2000c1e1b00 */
[----:B------:R-:W-:Y:S01]  /*2e30*/  IADD3 R6, P1, R30, -0x1, RZ ;  /* 0xffffffff1e067810 */ /* 0x000fe20007f3e0ff */
[----:B------:R-:W-:Y:S01]  /*2e40*/  BSSY B0, `(.L_x_1022) ;  /* 0x000001e000007945 */ /* 0x000fe20003800000 */
[----:B------:R-:W-:Y:S02]  /*2e50*/  MOV R8, 0x1 ;  /* 0x0000000100087802 */ /* 0x000fe40000000f00 */
[----:B------:R-:W-:Y:S02]  /*2e60*/  IADD3.X R7, R31, -0x1, RZ, P1, !PT ;  /* 0xffffffff1f077810 */ /* 0x000fe40000ffe4ff */
[----:B------:R-:W-:-:S04]  /*2e70*/  FSETP.GEU.AND P2, PT, |R33|, 6.5827683646048100446e-37, PT ;  /* 0x036000002100780b */ /* 0x000fc80003f4e200 */
[----:B------:R-:W0:Y:S08]  /*2e80*/  I2F.F64.S64 R6, R6 ;  /* 0x0000000600067312 */ /* 0x000e300000301c00 */
[----:B0-----:R-:W0:Y:S02]  /*2e90*/  MUFU.RCP64H R9, R7 ;  /* 0x0000000700097308 */ /* 0x001e240000001800 */
[----:B0-----:R-:W-:-:S08]  /*2ea0*/  DFMA R16, -R6, R8, 1 ;  /* 0x3ff000000610742b */ /* 0x001fd00000000108 */
[----:B------:R-:W-:-:S08]  /*2eb0*/  DFMA R16, R16, R16, R16 ;  /* 0x000000101010722b */ /* 0x000fd00000000010 */
[----:B------:R-:W-:-:S08]  /*2ec0*/  DFMA R16, R8, R16, R8 ;  /* 0x000000100810722b */ /* 0x000fd00000000008 */
[----:B------:R-:W-:-:S08]  /*2ed0*/  DFMA R8, -R6, R16, 1 ;  /* 0x3ff000000608742b */ /* 0x000fd00000000110 */
[----:B------:R-:W-:-:S08]  /*2ee0*/  DFMA R8, R16, R8, R16 ;  /* 0x000000081008722b */ /* 0x000fd00000000010 */
[----:B------:R-:W-:-:S08]  /*2ef0*/  DMUL R16, R8, R32 ;  /* 0x0000002008107228 */ /* 0x000fd00000000000 */
[----:B-1----:R-:W-:Y:S02]  /*2f00*/  DFMA R18, -R6, R16, R32 ;  /* 0x000000100612722b */ /* 0x002fe40000000120 */
[----:B---3--:R-:W-:-:S08]  /*2f10*/  @P0 DMUL R2, R14, R2 ;  /* 0x000000020e020228 */ /* 0x008fd00000000000 */
[----:B--2---:R-:W-:Y:S02]  /*2f20*/  @P0 DFMA R20, R20, R22, R2 ;  /* 0x000000161414022b */ /* 0x004fe40000000002 */
[----:B------:R-:W-:-:S05]  /*2f30*/  DFMA R2, R8, R18, R16 ;  /* 0x000000120802722b */ /* 0x000fca0000000010 */
[----:B------:R0:W-:Y:S01]  /*2f40*/  @P0 STG.E.64 desc[UR12][R4.64], R20 ;  /* 0x0000001404000986 */ /* 0x0001e2000c101b0c */
[----:B------:R-:W-:-:S04]  /*2f50*/  ISETP.NE.U32.AND P0, PT, RZ, UR16, PT ;  /* 0x00000010ff007c0c */ /* 0x000fc8000bf05070 */
[----:B------:R-:W-:Y:S01]  /*2f60*/  FFMA R0, RZ, R7, R3 ;  /* 0x00000007ff007223 */ /* 0x000fe20000000003 */
[----:B------:R-:W-:-:S04]  /*2f70*/  ISETP.NE.AND.EX P0, PT, RZ, UR17, PT, P0 ;  /* 0x00000011ff007c0c */ /* 0x000fc8000bf05300 */
[----:B------:R-:W-:-:S13]  /*2f80*/  FSETP.GT.AND P1, PT, |R0|, 1.469367938527859385e-39, PT ;  /* 0x001000000000780b */ /* 0x000fda0003f24200 */
[----:B0-----:R-:W-:Y:S05]  /*2f90*/  @P1 BRA P2, `(.L_x_1023) ;  /* 0x0000000000201947 */ /* 0x001fea0001000000 */
[----:B------:R-:W-:Y:S01]  /*2fa0*/  IMAD.MOV.U32 R8, RZ, RZ, R32 ;  /* 0x000000ffff087224 */ /* 0x000fe200078e0020 */
[----:B------:R-:W-:Y:S01]  /*2fb0*/  MOV R0, 0x3000 ;  /* 0x0000300000007802 */ /* 0x000fe20000000f00 */
[----:B------:R-:W-:Y:S02]  /*2fc0*/  IMAD.MOV.U32 R11, RZ, RZ, R33 ;  /* 0x000000ffff0b7224 */ /* 0x000fe400078e0021 */
[----:B------:R-:W-:Y:S02]  /*2fd0*/  IMAD.MOV.U32 R4, RZ, RZ, R6 ;  /* 0x000000ffff047224 */ /* 0x000fe400078e0006 */
[----:B------:R-:W-:-:S07]  /*2fe0*/  IMAD.MOV.U32 R5, RZ, RZ, R7 ;  /* 0x000000ffff057224 */ /* 0x000fce00078e0007 */
[----:B------:R-:W-:Y:S05]  /*2ff0*/  CALL.REL.NOINC `($__internal_11_$__cuda_sm20_div_rn_f64_full) ;  /* 0x0000000000f07944 */ /* 0x000fea0003c00000 */
[----:B------:R-:W-:Y:S02]  /*3000*/  IMAD.MOV.U32 R2, RZ, RZ, R18 ;  /* 0x000000ffff027224 */ /* 0x000fe400078e0012 */
[----:B------:R-:W-:-:S07]  /*3010*/  IMAD.MOV.U32 R3, RZ, RZ, R19 ;  /* 0x000000ffff037224 */ /* 0x000fce00078e0013 */
.L_x_1023:
[----:B------:R-:W-:Y:S05]  /*3020*/  BSYNC B0 ;  /* 0x0000000000007941 */ /* 0x000fea0003800000 */
.L_x_1022:
[----:B------:R-:W0:Y:S01]  /*3030*/  @P0 LDC.64 R4, c[0x0][0x2b8] ;  /* 0x0000ae00ff040b82 */ /* 0x000e220000000a00 */
[----:B------:R-:W-:-:S07]  /*3040*/  ULDC UR11, c[0x0][0x220] ;  /* 0x00008800000b7ab9 */ /* 0x000fce0000000800 */
[----:B------:R-:W1:Y:S01]  /*3050*/  @P0 LDC.64 R8, c[0x0][0x2a8] ;  /* 0x0000aa00ff080b82 */ /* 0x000e620000000a00 */
[-C--:B0-----:R-:W-:Y:S02]  /*3060*/  @P0 IMAD R13, R13, R4.reuse, RZ ;  /* 0x000000040d0d0224 */ /* 0x081fe400078e02ff */
[----:B------:R-:W-:-:S04]  /*3070*/  @P0 IMAD.WIDE.U32 R6, R12, R4, RZ ;  /* 0x000000040c060225 */ /* 0x000fc800078e00ff */
[----:B------:R-:W-:Y:S01]  /*3080*/  @P0 IMAD R13, R12, R5, R13 ;  /* 0x000000050c0d0224 */ /* 0x000fe200078e020d */
[----:B-1----:R-:W-:-:S04]  /*3090*/  @P0 LEA R4, P1, R6, R8, 0x3 ;  /* 0x0000000806040211 */ /* 0x002fc800078218ff */
[----:B------:R-:W-:-:S04]  /*30a0*/  @P0 IADD3 R0, R7, R13, RZ ;  /* 0x0000000d07000210 */ /* 0x000fc80007ffe0ff */
[----:B------:R-:W-:Y:S02]  /*30b0*/  @P0 LEA.HI.X R5, R6, R9, R0, 0x3, P1 ;  /* 0x0000000906050211 */ /* 0x000fe400008f1c00 */
[----:B------:R-:W0:Y:S03]  /*30c0*/  @P0 LDC.64 R8, c[0x0][0x2c8] ;  /* 0x0000b200ff080b82 */ /* 0x000e260000000a00 */
[----:B------:R-:W2:Y:S01]  /*30d0*/  @P0 LDG.E.64 R6, desc[UR12][R4.64] ;  /* 0x0000000c04060981 */ /* 0x000ea2000c1e1b00 */
[----:B------:R-:W-:Y:S02]  /*30e0*/  VIADD R12, R12, UR4 ;  /* 0x000000040c0c7c36 */ /* 0x000fe40008000000 */
[----:B------:R-:W-:Y:S01]  /*30f0*/  VIADD R40, R40, 0x1 ;  /* 0x0000000128287836 */ /* 0x000fe20000000000 */
[----:B--2---:R-:W-:-:S08]  /*3100*/  @P0 DMUL R6, R14, R6 ;  /* 0x000000060e060228 */ /* 0x004fd00000000000 */
[----:B0-----:R-:W-:-:S07]  /*3110*/  @P0 DFMA R6, R2, R8, R6 ;  /* 0x000000080206022b */ /* 0x001fce0000000006 */
[----:B------:R0:W-:Y:S01]  /*3120*/  @P0 STG.E.64 desc[UR12][R4.64], R6 ;  /* 0x0000000604000986 */ /* 0x0001e2000c101b0c */
[----:B------:R-:W-:-:S13]  /*3130*/  ISETP.GE.AND P0, PT, R12, UR11, PT ;  /* 0x0000000b0c007c0c */ /* 0x000fda000bf06270 */
[----:B0-----:R-:W-:Y:S05]  /*3140*/  @!P0 BRA `(.L_x_1024) ;  /* 0xffffffd400cc8947 */ /* 0x001fea000383ffff */
[----:B------:R-:W-:Y:S05]  /*3150*/  EXIT ;  /* 0x000000000000794d */ /* 0x000fea0003800000 */
        .weak           $__internal_10_$__cuda_sm20_dblrcp_rn_slowpath_v3
        .type           $__internal_10_$__cuda_sm20_dblrcp_rn_slowpath_v3,@function
        .size           $__internal_10_$__cuda_sm20_dblrcp_rn_slowpath_v3,($__internal_11_$__cuda_sm20_div_rn_f64_full - $__internal_10_$__cuda_sm20_dblrcp_rn_slowpath_v3)
$__internal_10_$__cuda_sm20_dblrcp_rn_slowpath_v3:
[----:B------:R-:W-:Y:S01]  /*3160*/  DSETP.GTU.AND P0, PT, |R34|, +INF , PT ;  /* 0x7ff000002200742a */ /* 0x000fe20003f0c200 */
[----:B------:R-:W-:-:S13]  /*3170*/  BSSY B1, `(.L_x_1025) ;  /* 0x0000022000017945 */ /* 0x000fda0003800000 */
        /* <DEDUP_REMOVED lines=22> */
.L_x_1028:
        /* <DEDUP_REMOVED lines=9> */
.L_x_1026:
[----:B------:R-:W-:Y:S02]  /*3370*/  LOP3.LUT R37, R35, 0x80000, RZ, 0xfc, !PT ;  /* 0x0008000023257812 */ /* 0x000fe400078efcff */
[----:B------:R-:W-:-:S07]  /*3380*/  MOV R36, R34 ;  /* 0x0000002200247202 */ /* 0x000fce0000000f00 */
.L_x_1027:
[----:B------:R-:W-:Y:S05]  /*3390*/  BSYNC B1 ;  /* 0x0000000000017941 */ /* 0x000fea0003800000 */
.L_x_1025:
[----:B------:R-:W-:-:S04]  /*33a0*/  IMAD.MOV.U32 R45, RZ, RZ, 0x0 ;  /* 0x00000000ff2d7424 */ /* 0x000fc800078e00ff */
[----:B------:R-:W-:Y:S05]  /*33b0*/  RET.REL.NODEC R44 `(_ZN2at6native35batch_norm_reduce_statistics_kernelIddlEEvNS_27GenericPackedTensorAccessorIT0_Lm2ENS_17RestrictPtrTraitsET1_EES6_NS2_IS3_Lm1ES4_S5_EES7_NS2_IT_Lm1ES4_S5_EES9_S3_S3_S9_) ;  /* 0xffffffcc2c107950 */ /* 0x000fea0003c3ffff */
        .weak           $__internal_11_$__cuda_sm20_div_rn_f64_full
        .type           $__internal_11_$__cuda_sm20_div_rn_f64_full,@function
        .size           $__internal_11_$__cuda_sm20_div_rn_f64_full,($__internal_12_$__cuda_sm20_dsqrt_rn_f64_mediumpath_v1 - $__internal_11_$__cuda_sm20_div_rn_f64_full)
$__internal_11_$__cuda_sm20_div_rn_f64_full:
[C---:B------:R-:W-:Y:S01]  /*33c0*/  FSETP.GEU.AND P1, PT, |R5|.reuse, 1.469367938527859385e-39, PT ;  /* 0x001000000500780b */ /* 0x040fe20003f2e200 */
[----:B------:R-:W-:Y:S01]  /*33d0*/  IMAD.MOV.U32 R7, RZ, RZ, R11 ;  /* 0x000000ffff077224 */ /* 0x000fe200078e000b */
[C---:B------:R-:W-:Y:S01]  /*33e0*/  LOP3.LUT R2, R5.reuse, 0x800fffff, RZ, 0xc0, !PT ;  /* 0x800fffff05027812 */ /* 0x040fe200078ec0ff */
[----:B------:R-:W-:Y:S01]  /*33f0*/  IMAD.MOV.U32 R6, RZ, RZ, R8 ;  /* 0x000000ffff067224 */ /* 0x000fe200078e0008 */
[----:B------:R-:W-:Y:S01]  /*3400*/  LOP3.LUT R26, R5, 0x7ff00000, RZ, 0xc0, !PT ;  /* 0x7ff00000051a7812 */ /* 0x000fe200078ec0ff */
[----:B------:R-:W-:Y:S01]  /*3410*/  IMAD.MOV.U32 R8, RZ, RZ, 0x1 ;  /* 0x00000001ff087424 */ /* 0x000fe200078e00ff */
[----:B------:R-:W-:Y:S01]  /*3420*/  LOP3.LUT R3, R2, 0x3ff00000, RZ, 0xfc, !PT ;  /* 0x3ff0000002037812 */ /* 0x000fe200078efcff */
[----:B------:R-:W-:Y:S01]  /*3430*/  IMAD.MOV.U32 R2, RZ, RZ, R4 ;  /* 0x000000ffff027224 */ /* 0x000fe200078e0004 */
[C---:B------:R-:W-:Y:S01]  /*3440*/  FSETP.GEU.AND P3, PT, |R7|.reuse, 1.469367938527859385e-39, PT ;  /* 0x001000000700780b */ /* 0x040fe20003f6e200 */
[----:B------:R-:W-:Y:S01]  /*3450*/  BSSY B1, `(.L_x_1029) ;  /* 0x0000050000017945 */ /* 0x000fe20003800000 */
[----:B------:R-:W-:-:S03]  /*3460*/  LOP3.LUT R11, R7, 0x7ff00000, RZ, 0xc0, !PT ;  /* 0x7ff00000070b7812 */ /* 0x000fc600078ec0ff */
[----:B------:R-:W-:Y:S01]  /*3470*/  @!P1 DMUL R2, R4, 8.98846567431157953865e+307 ;  /* 0x7fe0000004029828 */ /* 0x000fe20000000000 */
[----:B------:R-:W-:Y:S01]  /*3480*/  ISETP.GE.U32.AND P2, PT, R11, R26, PT ;  /* 0x0000001a0b00720c */ /* 0x000fe20003f46070 */
[----:B------:R-:W-:-:S04]  /*3490*/  IMAD.MOV.U32 R27, RZ, RZ, R11 ;  /* 0x000000ffff1b7224 */ /* 0x000fc800078e000b */
[----:B------:R-:W0:Y:S02]  /*34a0*/  MUFU.RCP64H R9, R3 ;  /* 0x0000000300097308 */ /* 0x000e240000001800 */
[----:B------:R-:W-:Y:S02]  /*34b0*/  @!P3 LOP3.LUT R18, R5, 0x7ff00000, RZ, 0xc0, !PT ;  /* 0x7ff000000512b812 */ /* 0x000fe400078ec0ff */
[----:B------:R-:W-:Y:S02]  /*34c0*/  @!P1 LOP3.LUT R26, R3, 0x7ff00000, RZ, 0xc0, !PT ;  /* 0x7ff00000031a9812 */ /* 0x000fe400078ec0ff */
[----:B------:R-:W-:Y:S01]  /*34d0*/  @!P3 ISETP.GE.U32.AND P4, PT, R11, R18, PT ;  /* 0x000000120b00b20c */ /* 0x000fe20003f86070 */
[----:B------:R-:W-:Y:S02]  /*34e0*/  IMAD.MOV.U32 R18, RZ, RZ, 0x1ca00000 ;  /* 0x1ca00000ff127424 */ /* 0x000fe400078e00ff */
[----:B------:R-:W-:Y:S01]  /*34f0*/  VIADD R28, R26, 0xffffffff ;  /* 0xffffffff1a1c7836 */ /* 0x000fe20000000000 */
[----:B0-----:R-:W-:-:S08]  /*3500*/  DFMA R16, R8, -R2, 1 ;  /* 0x3ff000000810742b */ /* 0x001fd00000000802 */
[----:B------:R-:W-:-:S08]  /*3510*/  DFMA R16, R16, R16, R16 ;  /* 0x000000101010722b */ /* 0x000fd00000000010 */
[----:B------:R-:W-:Y:S01]  /*3520*/  DFMA R22, R8, R16, R8 ;  /* 0x000000100816722b */ /* 0x000fe20000000008 */
[C---:B------:R-:W-:Y:S01]  /*3530*/  @!P3 SEL R17, R18.reuse, 0x63400000, !P4 ;  /* 0x634000001211b807 */ /* 0x040fe20006000000 */
[----:B------:R-:W-:Y:S01]  /*3540*/  @!P3 IMAD.MOV.U32 R16, RZ, RZ, RZ ;  /* 0x000000ffff10b224 */ /* 0x000fe200078e00ff */
[----:B------:R-:W-:Y:S02]  /*3550*/  SEL R9, R18, 0x63400000, !P2 ;  /* 0x6340000012097807 */ /* 0x000fe40005000000 */
[--C-:B------:R-:W-:Y:S02]  /*3560*/  @!P3 LOP3.LUT R17, R17, 0x80000000, R7.reuse, 0xf8, !PT ;  /* 0x800000001111b812 */ /* 0x100fe400078ef807 */
[----:B------:R-:W-:Y:S01]  /*3570*/  LOP3.LUT R9, R9, 0x800fffff, R7, 0xf8, !PT ;  /* 0x800fffff09097812 */ /* 0x000fe200078ef807 */
[----:B------:R-:W-:Y:S01]  /*3580*/  DFMA R24, R22, -R2, 1 ;  /* 0x3ff000001618742b */ /* 0x000fe20000000802 */
[----:B------:R-:W-:Y:S02]  /*3590*/  @!P3 LOP3.LUT R17, R17, 0x100000, RZ, 0xfc, !PT ;  /* 0x001000001111b812 */ /* 0x000fe400078efcff */
[----:B------:R-:W-:-:S05]  /*35a0*/  MOV R8, R6 ;  /* 0x0000000600087202 */ /* 0x000fca0000000f00 */
[----:B------:R-:W-:Y:S02]  /*35b0*/  DFMA R24, R22, R24, R22 ;  /* 0x000000181618722b */ /* 0x000fe40000000016 */
[----:B------:R-:W-:-:S08]  /*35c0*/  @!P3 DFMA R8, R8, 2, -R16 ;  /* 0x400000000808b82b */ /* 0x000fd00000000810 */
[----:B------:R-:W-:Y:S02]  /*35d0*/  DMUL R16, R24, R8 ;  /* 0x0000000818107228 */ /* 0x000fe40000000000 */
[----:B------:R-:W-:-:S05]  /*35e0*/  @!P3 LOP3.LUT R27, R9, 0x7ff00000, RZ, 0xc0, !PT ;  /* 0x7ff00000091bb812 */ /* 0x000fca00078ec0ff */
[----:B------:R-:W-:Y:S01]  /*35f0*/  VIADD R19, R27, 0xffffffff ;  /* 0xffffffff1b137836 */ /* 0x000fe20000000000 */
[----:B------:R-:W-:-:S04]  /*3600*/  DFMA R22, R16, -R2, R8 ;  /* 0x800000021016722b */ /* 0x000fc80000000008 */
[----:B------:R-:W-:-:S04]  /*3610*/  ISETP.GT.U32.AND P1, PT, R19, 0x7feffffe, PT ;  /* 0x7feffffe1300780c */ /* 0x000fc80003f24070 */
[----:B------:R-:W-:Y:S01]  /*3620*/  ISETP.GT.U32.OR P1, PT, R28, 0x7feffffe, P1 ;  /* 0x7feffffe1c00780c */ /* 0x000fe20000f24470 */
[----:B------:R-:W-:-:S12]  /*3630*/  DFMA R16, R24, R22, R16 ;  /* 0x000000161810722b */ /* 0x000fd80000000010 */
[----:B------:R-:W-:Y:S05]  /*3640*/  @P1 BRA `(.L_x_1030) ;  /* 0x00000000006c1947 */ /* 0x000fea0003800000 */
[----:B------:R-:W-:-:S04]  /*3650*/  LOP3.LUT R22, R5, 0x7ff00000, RZ, 0xc0, !PT ;  /* 0x7ff0000005167812 */ /* 0x000fc800078ec0ff */
[CC--:B------:R-:W-:Y:S02]  /*3660*/  VIADDMNMX R6, R11.reuse, -R22.reuse, 0xb9600000, !PT ;  /* 0xb96000000b067446 */ /* 0x0c0fe40007800916 */
[----:B------:R-:W-:Y:S02]  /*3670*/  ISETP.GE.U32.AND P1, PT, R11, R22, PT ;  /* 0x000000160b00720c */ /* 0x000fe40003f26070 */
[----:B------:R-:W-:Y:S02]  /*3680*/  VIMNMX R6, R6, 0x46a00000, PT ;  /* 0x46a0000006067848 */ /* 0x000fe40003fe0100 */
[----:B------:R-:W-:-:S05]  /*3690*/  SEL R11, R18, 0x63400000, !P1 ;  /* 0x63400000120b7807 */ /* 0x000fca0004800000 */
[----:B------:R-:W-:Y:S01]  /*36a0*/  IMAD.IADD R11, R6, 0x1, -R11 ;  /* 0x00000001060b7824 */ /* 0x000fe200078e0a0b */
[----:B------:R-:W-:-:S03]  /*36b0*/  MOV R6, RZ ;  /* 0x000000ff00067202 */ /* 0x000fc60000000f00 */
[----:B------:R-:W-:-:S06]  /*36c0*/  VIADD R7, R11, 0x7fe00000 ;  /* 0x7fe000000b077836 */ /* 0x000fcc0000000000 */
[----:B------:R-:W-:-:S10]  /*36d0*/  DMUL R18, R16, R6 ;  /* 0x0000000610127228 */ /* 0x000fd40000000000 */
[----:B------:R-:W-:-:S13]  /*36e0*/  FSETP.GTU.AND P1, PT, |R19|, 1.469367938527859385e-39, PT ;  /* 0x001000001300780b */ /* 0x000fda0003f2c200 */
[----:B------:R-:W-:Y:S05]  /*36f0*/  @P1 BRA `(.L_x_1031) ;  /* 0x0000000000941947 */ /* 0x000fea0003800000 */
[----:B------:R-:W-:Y:S01]  /*3700*/  DFMA R2, R16, -R2, R8 ;  /* 0x800000021002722b */ /* 0x000fe20000000008 */
[----:B------:R-:W-:-:S09]  /*3710*/  IMAD.MOV.U32 R6, RZ, RZ, RZ ;  /* 0x000000ffff067224 */ /* 0x000fd200078e00ff */
[C---:B------:R-:W-:Y:S02]  /*3720*/  FSETP.NEU.AND P1, PT, R3.reuse, RZ, PT ;  /* 0x000000ff0300720b */ /* 0x040fe40003f2d000 */
[----:B------:R-:W-:-:S04]  /*3730*/  LOP3.LUT R5, R3, 0x80000000, R5, 0x48, !PT ;  /* 0x8000000003057812 */ /* 0x000fc800078e4805 */
[----:B------:R-:W-:-:S07]  /*3740*/  LOP3.LUT R7, R5, R7, RZ, 0xfc, !PT ;  /* 0x0000000705077212 */ /* 0x000fce00078efcff */
[----:B------:R-:W-:Y:S05]  /*3750*/  @!P1 BRA `(.L_x_1031) ;  /* 0x00000000007c9947 */ /* 0x000fea0003800000 */
[----:B------:R-:W-:Y:S01]  /*3760*/  IMAD.MOV R3, RZ, RZ, -R11 ;  /* 0x000000ffff037224 */ /* 0x000fe200078e0a0b */
[----:B------:R-:W-:Y:S01]  /*3770*/  DMUL.RP R6, R16, R6 ;  /* 0x0000000610067228 */ /* 0x000fe20000008000 */
[----:B------:R-:W-:-:S06]  /*3780*/  IMAD.MOV.U32 R2, RZ, RZ, RZ ;  /* 0x000000ffff027224 */ /* 0x000fcc00078e00ff */
[----:B------:R-:W-:-:S03]  /*3790*/  DFMA R2, R18, -R2, R16 ;  /* 0x800000021202722b */ /* 0x000fc60000000010 */
[----:B------:R-:W-:-:S03]  /*37a0*/  LOP3.LUT R5, R7, R5, RZ, 0x3c, !PT ;  /* 0x0000000507057212 */ /* 0x000fc600078e3cff */
[----:B------:R-:W-:-:S04]  /*37b0*/  IADD3 R2, -R11, -0x43300000, RZ ;  /* 0xbcd000000b027810 */ /* 0x000fc80007ffe1ff */
[----:B------:R-:W-:-:S04]  /*37c0*/  FSETP.NEU.AND P1, PT, |R3|, R2, PT ;  /* 0x000000020300720b */ /* 0x000fc80003f2d200 */
[----:B------:R-:W-:Y:S02]  /*37d0*/  FSEL R18, R6, R18, !P1 ;  /* 0x0000001206127208 */ /* 0x000fe40004800000 */
[----:B------:R-:W-:Y:S01]  /*37e0*/  FSEL R19, R5, R19, !P1 ;  /* 0x0000001305137208 */ /* 0x000fe20004800000 */
[----:B------:R-:W-:Y:S06]  /*37f0*/  BRA `(.L_x_1031) ;  /* 0x0000000000547947 */ /* 0x000fec0003800000 */
.L_x_1030:
[----:B------:R-:W-:-:S14]  /*3800*/  DSETP.NAN.AND P1, PT, R6, R6, PT ;  /* 0x000000060600722a */ /* 0x000fdc0003f28000 */
[----:B------:R-:W-:Y:S05]  /*3810*/  @P1 BRA `(.L_x_1032) ;  /* 0x0000000000441947 */ /* 0x000fea0003800000 */
[----:B------:R-:W-:-:S14]  /*3820*/  DSETP.NAN.AND P1, PT, R4, R4, PT ;  /* 0x000000040400722a */ /* 0x000fdc0003f28000 */
[----:B------:R-:W-:Y:S05]  /*3830*/  @P1 BRA `(.L_x_1033) ;  /* 0x0000000000301947 */ /* 0x000fea0003800000 */
[----:B------:R-:W-:Y:S01]  /*3840*/  ISETP.NE.AND P1, PT, R27, R26, PT ;  /* 0x0000001a1b00720c */ /* 0x000fe20003f25270 */
[----:B------:R-:W-:Y:S02]  /*3850*/  IMAD.MOV.U32 R18, RZ, RZ, 0x0 ;  /* 0x00000000ff127424 */ /* 0x000fe400078e00ff */
[----:B------:R-:W-:-:S10]  /*3860*/  IMAD.MOV.U32 R19, RZ, RZ, -0x80000 ;  /* 0xfff80000ff137424 */ /* 0x000fd400078e00ff */
[----:B------:R-:W-:Y:S05]  /*3870*/  @!P1 BRA `(.L_x_1031) ;  /* 0x0000000000349947 */ /* 0x000fea0003800000 */
[----:B------:R-:W-:Y:S02]  /*3880*/  ISETP.NE.AND P1, PT, R27, 0x7ff00000, PT ;  /* 0x7ff000001b00780c */ /* 0x000fe40003f25270 */
[----:B------:R-:W-:Y:S02]  /*3890*/  LOP3.LUT R19, R7, 0x80000000, R5, 0x48, !PT ;  /* 0x8000000007137812 */ /* 0x000fe400078e4805 */
[----:B------:R-:W-:-:S13]  /*38a0*/  ISETP.EQ.OR P1, PT, R26, RZ, !P1 ;  /* 0x000000ff1a00720c */ /* 0x000fda0004f22670 */
[----:B------:R-:W-:Y:S01]  /*38b0*/  @P1 LOP3.LUT R2, R19, 0x7ff00000, RZ, 0xfc, !PT ;  /* 0x7ff0000013021812 */ /* 0x000fe200078efcff */
[----:B------:R-:W-:Y:S01]  /*38c0*/  @!P1 IMAD.MOV.U32 R18, RZ, RZ, RZ ;  /* 0x000000ffff129224 */ /* 0x000fe200078e00ff */
[----:B------:R-:W-:-:S03]  /*38d0*/  @P1 MOV R18, RZ ;  /* 0x000000ff00121202 */ /* 0x000fc60000000f00 */
[----:B------:R-:W-:Y:S01]  /*38e0*/  @P1 IMAD.MOV.U32 R19, RZ, RZ, R2 ;  /* 0x000000ffff131224 */ /* 0x000fe200078e0002 */
[----:B------:R-:W-:Y:S06]  /*38f0*/  BRA `(.L_x_1031) ;  /* 0x0000000000147947 */ /* 0x000fec0003800000 */
.L_x_1033:
[----:B------:R-:W-:Y:S01]  /*3900*/  LOP3.LUT R19, R5, 0x80000, RZ, 0xfc, !PT ;  /* 0x0008000005137812 */ /* 0x000fe200078efcff */
[----:B------:R-:W-:Y:S01]  /*3910*/  IMAD.MOV.U32 R18, RZ, RZ, R4 ;  /* 0x000000ffff127224 */ /* 0x000fe200078e0004 */
[----:B------:R-:W-:Y:S06]  /*3920*/  BRA `(.L_x_1031) ;  /* 0x0000000000087947 */ /* 0x000fec0003800000 */
.L_x_1032:
[----:B------:R-:W-:Y:S01]  /*3930*/  LOP3.LUT R19, R7, 0x80000, RZ, 0xfc, !PT ;  /* 0x0008000007137812 */ /* 0x000fe200078efcff */
[----:B------:R-:W-:-:S07]  /*3940*/  IMAD.MOV.U32 R18, RZ, RZ, R6 ;  /* 0x000000ffff127224 */ /* 0x000fce00078e0006 */
.L_x_1031:
[----:B------:R-:W-:Y:S05]  /*3950*/  BSYNC B1 ;  /* 0x0000000000017941 */ /* 0x000fea0003800000 */
.L_x_1029:
[----:B------:R-:W-:Y:S02]  /*3960*/  IMAD.MOV.U32 R2, RZ, RZ, R0 ;  /* 0x000000ffff027224 */ /* 0x000fe400078e0000 */
[----:B------:R-:W-:-:S04]  /*3970*/  IMAD.MOV.U32 R3, RZ, RZ, 0x0 ;  /* 0x00000000ff037424 */ /* 0x000fc800078e00ff */
[----:B------:R-:W-:Y:S05]  /*3980*/  RET.REL.NODEC R2 `(_ZN2at6native35batch_norm_reduce_statistics_kernelIddlEEvNS_27GenericPackedTensorAccessorIT0_Lm2ENS_17RestrictPtrTraitsET1_EES6_NS2_IS3_Lm1ES4_S5_EES7_NS2_IT_Lm1ES4_S5_EES9_S3_S3_S9_) ;  /* 0xffffffc4029c7950 */ /* 0x000fea0003c3ffff */
        .weak           $__internal_12_$__cuda_sm20_dsqrt_rn_f64_mediumpath_v1
        .type           $__internal_12_$__cuda_sm20_dsqrt_rn_f64_mediumpath_v1,@function
        .size           $__internal_12_$__cuda_sm20_dsqrt_rn_f64_mediumpath_v1,(.L_x_28223 - $__internal_12_$__cuda_sm20_dsqrt_rn_f64_mediumpath_v1)
$__internal_12_$__cuda_sm20_dsqrt_rn_f64_mediumpath_v1:
[----:B------:R-:W-:Y:S01]  /*3990*/  ISETP.GE.U32.AND P0, PT, R2, -0x3400000, PT ;  /* 0xfcc000000200780c */ /* 0x000fe20003f06070 */
[----:B------:R-:W-:Y:S01]  /*39a0*/  BSSY B1, `(.L_x_1034) ;  /* 0x0000029000017945 */ /* 0x000fe20003800000 */
[----:B------:R-:W-:Y:S01]  /*39b0*/  IMAD.MOV.U32 R4, RZ, RZ, R8 ;  /* 0x000000ffff047224 */ /* 0x000fe200078e0008 */
[----:B------:R-:W-:Y:S01]  /*39c0*/  MOV R5, R9 ;  /* 0x0000000900057202 */ /* 0x000fe20000000f00 */
[----:B------:R-:W-:Y:S02]  /*39d0*/  IMAD.MOV.U32 R2, RZ, RZ, R18 ;  /* 0x000000ffff027224 */ /* 0x000fe400078e0012 */
[----:B------:R-:W-:Y:S02]  /*39e0*/  IMAD.MOV.U32 R3, RZ, RZ, R19 ;  /* 0x000000ffff037224 */ /* 0x000fe400078e0013 */
[----:B------:R-:W-:Y:S02]  /*39f0*/  IMAD.MOV.U32 R8, RZ, RZ, R16 ;  /* 0x000000ffff087224 */ /* 0x000fe400078e0010 */
[----:B------:R-:W-:-:S03]  /*3a00*/  IMAD.MOV.U32 R9, RZ, RZ, R17 ;  /* 0x000000ffff097224 */ /* 0x000fc600078e0011 */
[----:B------:R-:W-:Y:S05]  /*3a10*/  @!P0 BRA `(.L_x_1035) ;  /* 0x0000000000208947 */ /* 0x000fea0003800000 */
[----:B------:R-:W-:-:S10]  /*3a20*/  DFMA.RM R2, R2, R6, R8 ;  /* 0x000000060202722b */ /* 0x000fd40000004008 */
[----:B------:R-:W-:-:S05]  /*3a30*/  IADD3 R6, P0, R2, 0x1, RZ ;  /* 0x0000000102067810 */ /* 0x000fca0007f1e0ff */
[----:B------:R-:W-:-:S06]  /*3a40*/  IMAD.X R7, RZ, RZ, R3, P0 ;  /* 0x000000ffff077224 */ /* 0x000fcc00000e0603 */
[----:B------:R-:W-:-:S08]  /*3a50*/  DFMA.RP R4, -R2, R6, R4 ;  /* 0x000000060204722b */ /* 0x000fd00000008104 */
[----:B------:R-:W-:-:S06]  /*3a60*/  DSETP.GT.AND P0, PT, R4, RZ, PT ;  /* 0x000000ff0400722a */ /* 0x000fcc0003f04000 */
[----:B------:R-:W-:Y:S02]  /*3a70*/  FSEL R2, R6, R2, P0 ;  /* 0x0000000206027208 */ /* 0x000fe40000000000 */
[----:B------:R-:W-:Y:S01]  /*3a80*/  FSEL R3, R7, R3, P0 ;  /* 0x0000000307037208 */ /* 0x000fe20000000000 */
[----:B------:R-:W-:Y:S06]  /*3a90*/  BRA `(.L_x_1036) ;  /* 0x0000000000647947 */ /* 0x000fec0003800000 */
.L_x_1035:
[----:B------:R-:W-:-:S14]  /*3aa0*/  DSETP.NE.AND P0, PT, R4, RZ, PT ;  /* 0x000000ff0400722a */ /* 0x000fdc0003f05000 */
[----:B------:R-:W-:Y:S05]  /*3ab0*/  @!P0 BRA `(.L_x_1037) ;  /* 0x0000000000588947 */ /* 0x000fea0003800000 */
[----:B------:R-:W-:-:S13]  /*3ac0*/  ISETP.GE.AND P0, PT, R5, RZ, PT ;  /* 0x000000ff0500720c */ /* 0x000fda0003f06270 */
[----:B------:R-:W-:Y:S01]  /*3ad0*/  @!P0 MOV R2, 0x0 ;  /* 0x0000000000028802 */ /* 0x000fe20000000f00 */
[----:B------:R-:W-:Y:S01]  /*3ae0*/  @!P0 IMAD.MOV.U32 R3, RZ, RZ, -0x80000 ;  /* 0xfff80000ff038424 */ /* 0x000fe200078e00ff */
[----:B------:R-:W-:Y:S06]  /*3af0*/  @!P0 BRA `(.L_x_1036) ;  /* 0x00000000004c8947 */ /* 0x000fec0003800000 */
[----:B------:R-:W-:-:S13]  /*3b00*/  ISETP.GT.AND P0, PT, R5, 0x7fefffff, PT ;  /* 0x7fefffff0500780c */ /* 0x000fda0003f04270 */
[----:B------:R-:W-:Y:S05]  /*3b10*/  @P0 BRA `(.L_x_1037) ;  /* 0x0000000000400947 */ /* 0x000fea0003800000 */
[----:B------:R-:W-:Y:S01]  /*3b20*/  DMUL R2, R4, 8.11296384146066816958e+31 ;  /* 0x4690000004027828 */ /* 0x000fe20000000000 */
[----:B------:R-:W-:Y:S02]  /*3b30*/  IMAD.MOV.U32 R8, RZ, RZ, 0x0 ;  /* 0x00000000ff087424 */ /* 0x000fe400078e00ff */
[----:B------:R-:W-:Y:S02]  /*3b40*/  IMAD.MOV.U32 R4, RZ, RZ, RZ ;  /* 0x000000ffff047224 */ /* 0x000fe400078e00ff */
[----:B------:R-:W-:Y:S01]  /*3b50*/  IMAD.MOV.U32 R9, RZ, RZ, 0x3fd80000 ;  /* 0x3fd80000ff097424 */ /* 0x000fe200078e00ff */
[----:B------:R-:W0:Y:S03]  /*3b60*/  MUFU.RSQ64H R5, R3 ;  /* 0x0000000300057308 */ /* 0x000e260000001c00 */
[----:B0-----:R-:W-:-:S08]  /*3b70*/  DMUL R6, R4, R4 ;  /* 0x0000000404067228 */ /* 0x001fd00000000000 */
[----:B------:R-:W-:-:S08]  /*3b80*/  DFMA R6, R2, -R6, 1 ;  /* 0x3ff000000206742b */ /* 0x000fd00000000806 */
[----:B------:R-:W-:Y:S02]  /*3b90*/  DFMA R8, R6, R8, 0.5 ;  /* 0x3fe000000608742b */ /* 0x000fe40000000008 */
[----:B------:R-:W-:-:S08]  /*3ba0*/  DMUL R6, R4, R6 ;  /* 0x0000000604067228 */ /* 0x000fd00000000000 */
[----:B------:R-:W-:-:S08]  /*3bb0*/  DFMA R6, R8, R6, R4 ;  /* 0x000000060806722b */ /* 0x000fd00000000004 */
[----:B------:R-:W-:Y:S02]  /*3bc0*/  DMUL R4, R2, R6 ;  /* 0x0000000602047228 */ /* 0x000fe40000000000 */
[----:B------:R-:W-:-:S06]  /*3bd0*/  VIADD R7, R7, 0xfff00000 ;  /* 0xfff0000007077836 */ /* 0x000fcc0000000000 */
[----:B------:R-:W-:-:S08]  /*3be0*/  DFMA R8, R4, -R4, R2 ;  /* 0x800000040408722b */ /* 0x000fd00000000002 */
[----:B------:R-:W-:-:S10]  /*3bf0*/  DFMA R2, R6, R8, R4 ;  /* 0x000000080602722b */ /* 0x000fd40000000004 */
[----:B------:R-:W-:Y:S01]  /*3c00*/  IADD3 R3, R3, -0x3500000, RZ ;  /* 0xfcb0000003037810 */ /* 0x000fe20007ffe0ff */
[----:B------:R-:W-:Y:S06]  /*3c10*/  BRA `(.L_x_1036) ;  /* 0x0000000000047947 */ /* 0x000fec0003800000 */
.L_x_1037:
[----:B------:R-:W-:-:S11]  /*3c20*/  DADD R2, R4, R4 ;  /* 0x0000000004027229 */ /* 0x000fd60000000004 */
.L_x_1036:
[----:B------:R-:W-:Y:S05]  /*3c30*/  BSYNC B1 ;  /* 0x0000000000017941 */ /* 0x000fea0003800000 */
.L_x_1034:
[----:B------:R-:W-:Y:S02]  /*3c40*/  IMAD.MOV.U32 R34, RZ, RZ, R2 ;  /* 0x000000ffff227224 */ /* 0x000fe400078e0002 */
[----:B------:R-:W-:Y:S02]  /*3c50*/  IMAD.MOV.U32 R35, RZ, RZ, R3 ;  /* 0x000000ffff237224 */ /* 0x000fe400078e0003 */
[----:B------:R-:W-:Y:S02]  /*3c60*/  IMAD.MOV.U32 R2, RZ, RZ, R0 ;  /* 0x000000ffff027224 */ /* 0x000fe400078e0000 */
[----:B------:R-:W-:-:S04]  /*3c70*/  IMAD.MOV.U32 R3, RZ, RZ, 0x0 ;  /* 0x00000000ff037424 */ /* 0x000fc800078e00ff */
[----:B------:R-:W-:Y:S05]  /*3c80*/  RET.REL.NODEC R2 `(_ZN2at6native35batch_norm_reduce_statistics_kernelIddlEEvNS_27GenericPackedTensorAccessorIT0_Lm2ENS_17RestrictPtrTraitsET1_EES6_NS2_IS3_Lm1ES4_S5_EES7_NS2_IT_Lm1ES4_S5_EES9_S3_S3_S9_) ;  /* 0xffffffc002dc7950 */ /* 0x000fea0003c3ffff */
.L_x_1038:
        /* <DEDUP_REMOVED lines=15> */
.L_x_28223:


//--------------------- .text._ZN2at6native35batch_norm_reduce_statistics_kernelIddiEEvNS_27GenericPackedTensorAccessorIT0_Lm2ENS_17RestrictPtrTraitsET1_EES6_NS2_IS3_Lm1ES4_S5_EES7_NS2_IT_Lm1ES4_S5_EES9_S3_S3_S9_ --------------------------
	.section	.text._ZN2at6native35batch_norm_reduce_statistics_kernelIddiEEvNS_27GenericPackedTensorAccessorIT0_Lm2ENS_17RestrictPtrTraitsET1_EES6_NS2_IS3_Lm1ES4_S5_EES7_NS2_IT_Lm1ES4_S5_EES9_S3_S3_S9_,"ax",@progbits
	.align	128
        .global         _ZN2at6native35batch_norm_reduce_statistics_kernelIddiEEvNS_27GenericPackedTensorAccessorIT0_Lm2ENS_17RestrictPtrTraitsET1_EES6_NS2_IS3_Lm1ES4_S5_EES7_NS2_IT_Lm1ES4_S5_EES9_S3_S3_S9_
        .type           _ZN2at6native35batch_norm_reduce_statistics_kernelIddiEEvNS_27GenericPackedTensorAccessorIT0_Lm2ENS_17RestrictPtrTraitsET1_EES6_NS2_IS3_Lm1ES4_S5_EES7_NS2_IT_Lm1ES4_S5_EES9_S3_S3_S9_,@function
        .size           _ZN2at6native35batch_norm_reduce_statistics_kernelIddiEEvNS_27GenericPackedTensorAccessorIT0_Lm2ENS_17RestrictPtrTraitsET1_EES6_NS2_IS3_Lm1ES4_S5_EES7_NS2_IT_Lm1ES4_S5_EES9_S3_S3_S9_,(.L_x_28226 - _ZN2at6native35batch_norm_reduce_statistics_kernelIddiEEvNS_27GenericPackedTensorAccessorIT0_Lm2ENS_17RestrictPtrTraitsET1_EES6_NS2_IS3_Lm1ES4_S5_EES7_NS2_IT_Lm1ES4_S5_EES9_S3_S3_S9_)
        .other          _ZN2at6native35batch_norm_reduce_statistics_kernelIddiEEvNS_27GenericPackedTensorAccessorIT0_Lm2ENS_17RestrictPtrTraitsET1_EES6_NS2_IS3_Lm1ES4_S5_EES7_NS2_IT_Lm1ES4_S5_EES9_S3_S3_S9_,@"STO_CUDA_ENTRY STV_DEFAULT"
_ZN2at6native35batch_norm_reduce_statistics_kernelIddiEEvNS_27GenericPackedTensorAccessorIT0_Lm2ENS_17RestrictPtrTraitsET1_EES6_NS2_IS3_Lm1ES4_S5_EES7_NS2_IT_Lm1ES4_S5_EES9_S3_S3_S9_:
.text._ZN2at6native35batch_norm_reduce_statistics_kernelIddiEEvNS_27GenericPackedTensorAccessorIT0_Lm2ENS_17RestrictPtrTraitsET1_EES6_NS2_IS3_Lm1ES4_S5_EES7_NS2_IT_Lm1ES4_S5_EES9_S3_S3_S9_:
        /* <DEDUP_REMOVED lines=20> */
[----:B------:R-:W-:Y:S05]  /*0140*/  CALL.REL.NOINC `($__internal_14_$__cuda_sm20_div_rn_f64_full) ;  /* 0x0000002c00387944 */ /* 0x000fea0003c00000 */
        /* <DEDUP_REMOVED lines=16> */
[----:B------:R-:W-:Y:S01]  /*0250*/  VIADD R7, R11, 0xfff00000 ;  /* 0xfff000000b077836 */ /* 0x000fe20000000000 */
[----:B------:R-:W-:-:S05]  /*0260*/  MOV R6, R10 ;  /* 0x0000000a00067202 */ /* 0x000fca0000000f00 */
        /* <DEDUP_REMOVED lines=8> */
[----:B------:R-:W-:Y:S02]  /*02f0*/  IMAD.MOV.U32 R23, RZ, RZ, R15 ;  /* 0x000000ffff177224 */ /* 0x000fe400078e000f */
[----:B------:R-:W-:-:S02]  /*0300*/  IMAD.MOV.U32 R6, RZ, RZ, R4 ;  /* 0x000000ffff067224 */ /* 0x000fc400078e0004 */
[----:B------:R-:W-:-:S07]  /*0310*/  IMAD.MOV.U32 R22, RZ, RZ, R7 ;  /* 0x000000ffff167224 */ /* 0x000fce00078e0007 */
[----:B------:R-:W-:Y:S05]  /*0320*/  CALL.REL.NOINC `($__internal_15_$__cuda_sm20_dsqrt_rn_f64_mediumpath_v1) ;  /* 0x0000003000347944 */ /* 0x000fea0003c00000 */
.L_x_1041:
[----:B------:R-:W-:Y:S05]  /*0330*/  BSYNC B0 ;  /* 0x0000000000007941 */ /* 0x000fea0003800000 */
.L_x_1040:
        /* <DEDUP_REMOVED lines=11> */
[----:B------:R-:W-:Y:S02]  /*03f0*/  MOV R0, 0x420 ;  /* 0x0000042000007802 */ /* 0x000fe40000000f00 */
[----:B------:R-:W-:-:S07]  /*0400*/  IADD3 R30, R30, -0x100000, RZ ;  /* 0xfff000001e1e7810 */ /* 0x000fce0007ffe0ff */
[----:B------:R-:W-:Y:S05]  /*0410*/  CALL.REL.NOINC `($__internal_13_$__cuda_sm20_dblrcp_rn_slowpath_v3) ;  /* 0x0000002400e47944 */ /* 0x000fea0003c00000 */
.L_x_1043:
[----:B------:R-:W-:Y:S05]  /*0420*/  BSYNC B0 ;  /* 0x0000000000007941 */ /* 0x000fea0003800000 */
.L_x_1042:
[----:B------:R-:W0:Y:S01]  /*0430*/  LDC.64 R6, c[0x0][0x240] ;  /* 0x00009000ff067b82 */ /* 0x000e220000000a00 */
[----:B------:R-:W-:Y:S01]  /*0440*/  ULDC.64 UR8, c[0x0][0x260] ;  /* 0x0000980000087ab9 */ /* 0x000fe20000000a00 */
[----:B------:R-:W-:Y:S01]  /*0450*/  ULDC.64 UR10, c[0x0][0x288] ;  /* 0x0000a200000a7ab9 */ /* 0x000fe20000000a00 */
[----:B------:R-:W-:Y:S01]  /*0460*/  ISETP.NE.U32.AND P0, PT, RZ, UR8, PT ;  /* 0x00000008ff007c0c */ /* 0x000fe2000bf05070 */
[----:B------:R-:W-:Y:S01]  /*0470*/  DMUL R12, RZ, UR10 ;  /* 0x0000000aff0c7c28 */ /* 0x000fe20008000000 */
[----:B------:R-:W-:Y:S01]  /*0480*/  ULDC UR5, c[0x0][0x24c] ;  /* 0x0000930000057ab9 */ /* 0x000fe20000000800 */
[----:B------:R-:W-:Y:S01]  /*0490*/  DMUL R4, RZ, -UR10 ;  /* 0x8000000aff047c28 */ /* 0x000fe20008000000 */
[----:B------:R-:W-:Y:S01]  /*04a0*/  ISETP.NE.AND.EX P0, PT, RZ, UR9, PT, P0 ;  /* 0x00000009ff007c0c */ /* 0x000fe2000bf05300 */
[----:B------:R-:W1:Y:S01]  /*04b0*/  LDC.64 R10, c[0x0][0x250] ;  /* 0x00009400ff0a7b82 */ /* 0x000e620000000a00 */
[----:B------:R-:W-:Y:S01]  /*04c0*/  ULDC UR9, c[0x0][0x21c] ;  /* 0x0000870000097ab9 */ /* 0x000fe20000000800 */
[----:B------:R-:W-:Y:S01]  /*04d0*/  ULDC UR8, c[0x0][0x25c] ;  /* 0x0000970000087ab9 */ /* 0x000fe20000000800 */
[----:B------:R-:W-:-:S09]  /*04e0*/  ULDC.64 UR10, c[0x0][0x270] ;  /* 0x00009c00000a7ab9 */ /* 0x000fd20000000a00 */
.L_x_1044:
[----:B------:R-:W2:Y:S01]  /*04f0*/  @P0 LDC R3, c[0x0][0x26c] ;  /* 0x00009b00ff030b82 */ /* 0x000ea20000000800 */
[C---:B------:R-:W-:Y:S02]  /*0500*/  IMAD R15, R2.reuse, UR5, RZ ;  /* 0x00000005020f7c24 */ /* 0x040fe4000f8e02ff */
[----:B------:R-:W-:Y:S02]  /*0510*/  IMAD R17, R2, UR8, RZ ;  /* 0x0000000802117c24 */ /* 0x000fe4000f8e02ff */
[----:B0-----:R-:W-:-:S03]  /*0520*/  IMAD.WIDE R14, R15, 0x8, R6 ;  /* 0x000000080f0e7825 */ /* 0x001fc600078e0206 */
[----:B------:R-:W0:Y:S01]  /*0530*/  @P0 LDC.64 R18, c[0x0][0x260] ;  /* 0x00009800ff120b82 */ /* 0x000e220000000a00 */
[----:B-1----:R-:W-:Y:S01]  /*0540*/  IMAD.WIDE R16, R17, 0x8, R10 ;  /* 0x0000000811107825 */ /* 0x002fe200078e020a */
[----:B------:R1:W-:Y:S04]  /*0550*/  STG.E.64 desc[UR6][R14.64], RZ ;  /* 0x000000ff0e007986 */ /* 0x0003e8000c101b06 */
[----:B------:R3:W-:Y:S01]  /*0560*/  STG.E.64 desc[UR6][R16.64], R34 ;  /* 0x0000002210007986 */ /* 0x0007e2000c101b06 */
[----:B--2---:R-:W-:-:S04]  /*0570*/  @P0 IMAD R3, R2, R3, RZ ;  /* 0x0000000302030224 */ /* 0x004fc800078e02ff */
[----:B0-----:R-:W-:-:S05]  /*0580*/  @P0 IMAD.WIDE R18, R3, 0x8, R18 ;  /* 0x0000000803120825 */ /* 0x001fca00078e0212 */
[----:B------:R-:W2:Y:S01]  /*0590*/  @P0 LDG.E.64 R20, desc[UR6][R18.64] ;  /* 0x0000000612140981 */ /* 0x000ea2000c1e1b00 */
[----:B------:R-:W-:-:S04]  /*05a0*/  ISETP.NE.U32.AND P1, PT, RZ, UR10, PT ;  /* 0x0000000aff007c0c */ /* 0x000fc8000bf25070 */
[----:B------:R-:W-:-:S13]  /*05b0*/  ISETP.NE.AND.EX P1, PT, RZ, UR11, PT, P1 ;  /* 0x0000000bff007c0c */ /* 0x000fda000bf25310 */
[----:B------:R-:W0:Y:S08]  /*05c0*/  @P1 LDC R3, c[0x0][0x27c] ;  /* 0x00009f00ff031b82 */ /* 0x000e300000000800 */
[----:B------:R-:W4:Y:S01]  /*05d0*/  @P1 LDC.64 R22, c[0x0][0x270] ;  /* 0x00009c00ff161b82 */ /* 0x000f220000000a00 */
[----:B0-----:R-:W-:-:S04]  /*05e0*/  @P1 IMAD R3, R2, R3, RZ ;  /* 0x0000000302031224 */ /* 0x001fc800078e02ff */
[----:B----4-:R-:W-:Y:S01]  /*05f0*/  @P1 IMAD.WIDE R22, R3, 0x8, R22 ;  /* 0x0000000803161825 */ /* 0x010fe200078e0216 */
[----:B--2---:R-:W-:-:S07]  /*0600*/  @P0 DFMA R20, R8, R20, R12 ;  /* 0x000000140814022b */ /* 0x004fce000000000c */
[----:B------:R3:W-:Y:S04]  /*0610*/  @P0 STG.E.64 desc[UR6][R18.64], R20 ;  /* 0x0000001412000986 */ /* 0x0007e8000c101b06 */
[----:B-1----:R-:W2:Y:S01]  /*0620*/  @P1 LDG.E.64 R14, desc[UR6][R22.64] ;  /* 0x00000006160e1981 */ /* 0x002ea2000c1e1b00 */
[----:B------:R-:W-:Y:S01]  /*0630*/  VIADD R2, R2, UR4 ;  /* 0x0000000402027c36 */ /* 0x000fe20008000000 */
[----:B--2---:R-:W-:-:S07]  /*0640*/  @P1 DFMA R14, R8, R14, R4 ;  /* 0x0000000e080e122b */ /* 0x004fce0000000004 */
[----:B------:R3:W-:Y:S01]  /*0650*/  @P1 STG.E.64 desc[UR6][R22.64], R14 ;  /* 0x0000000e16001986 */ /* 0x0007e2000c101b06 */
[----:B------:R-:W-:-:S13]  /*0660*/  ISETP.GE.AND P1, PT, R2, UR9, PT ;  /* 0x0000000902007c0c */ /* 0x000fda000bf26270 */
[----:B---3--:R-:W-:Y:S05]  /*0670*/  @!P1 BRA `(.L_x_1044) ;  /* 0xfffffffc009c9947 */ /* 0x008fea000383ffff */
[----:B------:R-:W-:Y:S05]  /*0680*/  EXIT ;  /* 0x000000000000794d */ /* 0x000fea0003800000 */
.L_x_1039:
[C---:B------:R-:W-:Y:S01]  /*0690*/  LOP3.LUT R3, R0.reuse, 0x3, RZ, 0xc0, !PT ;  /* 0x0000000300037812 */ /* 0x040fe200078ec0ff */
[C---:B------:R-:W-:Y:S01]  /*06a0*/  VIADD R4, R0.reuse, 0xffffffff ;  /* 0xffffffff00047836 */ /* 0x040fe20000000000 */
[----:B------:R-:W-:Y:S01]  /*06b0*/  ULDC.64 UR8, c[0x0][0x280] ;  /* 0x0000a00000087ab9 */ /* 0x000fe20000000a00 */
[----:B------:R-:W-:Y:S01]  /*06c0*/  ULDC UR15, c[0x0][0x29c] ;  /* 0x0000a700000f7ab9 */ /* 0x000fe20000000800 */
[----:B------:R-:W-:Y:S01]  /*06d0*/  ULDC UR16, c[0x0][0x220] ;  /* 0x0000880000107ab9 */ /* 0x000fe20000000800 */
[----:B------:R-:W-:Y:S01]  /*06e0*/  IMAD.IADD R5, R0, 0x1, -R3 ;  /* 0x0000000100057824 */ /* 0x000fe200078e0a03 */
[----:B------:R-:W-:Y:S01]  /*06f0*/  ULDC UR17, c[0x0][0x238] ;  /* 0x00008e0000117ab9 */ /* 0x000fe20000000800 */
[----:B------:R-:W-:Y:S01]  /*0700*/  ULDC.64 UR10, c[0x0][0x210] ;  /* 0x00008400000a7ab9 */ /* 0x000fe20000000a00 */
[----:B------:R-:W-:-:S05]  /*0710*/  ULDC.64 UR12, c[0x0][0x228] ;  /* 0x00008a00000c7ab9 */ /* 0x000fca0000000a00 */
.L_x_1077:
[----:B------:R-:W-:Y:S01]  /*0720*/  ISETP.GE.U32.AND P0, PT, R4, 0x3, PT ;  /* 0x000000030400780c */ /* 0x000fe20003f06070 */
[----:B------:R-:W-:Y:S01]  /*0730*/  ULDC UR5, c[0x0][0x224] ;  /* 0x0000890000057ab9 */ /* 0x000fe20000000800 */
[----:B------:R-:W-:Y:S01]  /*0740*/  ULDC UR14, c[0x0][0x23c] ;  /* 0x00008f00000e7ab9 */ /* 0x000fe20000000800 */
[C---:B------:R-:W-:Y:S01]  /*0750*/  IMAD R7, R2.reuse, UR5, RZ ;  /* 0x0000000502077c24 */ /* 0x040fe2000f8e02ff */
[----:B------:R-:W-:Y:S01]  /*0760*/  CS2R R12, SRZ ;  /* 0x00000000000c7805 */ /* 0x000fe2000001ff00 */
[----:B------:R-:W-:Y:S01]  /*0770*/  IMAD R36, R2, UR14, RZ ;  /* 0x0000000e02247c24 */ /* 0x000fe2000f8e02ff */
[----:B------:R-:W-:Y:S01]  /*0780*/  CS2R R10, SRZ ;  /* 0x00000000000a7805 */ /* 0x000fe2000001ff00 */
[----:B------:R-:W-:Y:S01]  /*0790*/  IMAD.MOV.U32 R6, RZ, RZ, RZ ;  /* 0x000000ffff067224 */ /* 0x000fe200078e00ff */
[----:B------:R-:W-:Y:S01]  /*07a0*/  SHF.R.S32.HI R37, RZ, 0x1f, R7 ;  /* 0x0000001fff257819 */ /* 0x000fe20000011407 */
[----:B------:R-:W-:Y:S01]  /*07b0*/  IMAD.MOV.U32 R18, RZ, RZ, RZ ;  /* 0x000000ffff127224 */ /* 0x000fe200078e00ff */
[----:B------:R-:W-:-:S03]  /*07c0*/  SHF.R.S32.HI R38, RZ, 0x1f, R36 ;  /* 0x0000001fff267819 */ /* 0x000fc60000011424 */
[----:B------:R-:W-:Y:S05]  /*07d0*/  @!P0 BRA `(.L_x_1045) ;  /* 0x0000000c00b08947 */ /* 0x000fea0003800000 */
[----:B------:R-:W-:Y:S01]  /*07e0*/  IMAD.MOV.U32 R6, RZ, RZ, RZ ;  /* 0x000000ffff067224 */ /* 0x000fe200078e00ff */
[----:B------:R-:W-:Y:S01]  /*07f0*/  CS2R R12, SRZ ;  /* 0x00000000000c7805 */ /* 0x000fe2000001ff00 */
[----:B------:R-:W-:-:S07]  /*0800*/  IMAD.MOV.U32 R39, RZ, RZ, R5 ;  /* 0x000000ffff277224 */ /* 0x000fce00078e0005 */
.L_x_1058:
[----:B------:R-:W-:Y:S01]  /*0810*/  IMAD R15, R6, UR17, RZ ;  /* 0x00000011060f7c24 */ /* 0x000fe2000f8e02ff */
[----:B------:R-:W0:Y:S04]  /*0820*/  LDC.64 R20, c[0x0][0x290] ;  /* 0x0000a400ff147b82 */ /* 0x000e280000000a00 */
[----:B------:R-:W-:-:S04]  /*0830*/  IADD3 R0, P0, R36, R15, RZ ;  /* 0x0000000f24007210 */ /* 0x000fc80007f1e0ff */
[----:B------:R-:W-:Y:S02]  /*0840*/  LEA.HI.X.SX32 R15, R15, R38, 0x1, P0 ;  /* 0x000000260f0f7211 */ /* 0x000fe400000f0eff */
[----:B------:R-:W-:-:S04]  /*0850*/  LEA R32, P0, R0, UR12, 0x3 ;  /* 0x0000000c00207c11 */ /* 0x000fc8000f8018ff */
[----:B------:R-:W-:-:S05]  /*0860*/  LEA.HI.X R33, R0, UR13, R15, 0x3, P0 ;  /* 0x0000000d00217c11 */ /* 0x000fca00080f1c0f */
[----:B------:R-:W2:Y:S01]  /*0870*/  LDG.E.64 R26, desc[UR6][R32.64] ;  /* 0x00000006201a7981 */ /* 0x000ea2000c1e1b00 */
[----:B------:R-:W-:Y:S01]  /*0880*/  IMAD R0, R6, UR16, RZ ;  /* 0x0000001006007c24 */ /* 0x000fe2000f8e02ff */
[----:B------:R-:W-:Y:S01]  /*0890*/  BSSY B0, `(.L_x_1046) ;  /* 0x0000014000007945 */ /* 0x000fe20003800000 */
[----:B--2---:R-:W1:Y:S01]  /*08a0*/  MUFU.RCP64H R15, R27 ;  /* 0x0000001b000f7308 */ /* 0x004e620000001800 */
[----:B------:R-:W-:-:S06]  /*08b0*/  IADD3 R14, R27, 0x300402, RZ ;  /* 0x003004021b0e7810 */ /* 0x000fcc0007ffe0ff */
[----:B-1----:R-:W-:-:S08]  /*08c0*/  DFMA R16, -R26, R14, 1 ;  /* 0x3ff000001a10742b */ /* 0x002fd0000000010e */
[----:B------:R-:W-:Y:S01]  /*08d0*/  DFMA R22, R16, R16, R16 ;  /* 0x000000101016722b */ /* 0x000fe20000000010 */
[----:B------:R-:W-:-:S04]  /*08e0*/  IADD3 R17, P0, R7, R0, RZ ;  /* 0x0000000007117210 */ /* 0x000fc80007f1e0ff */
[----:B------:R-:W-:-:S03]  /*08f0*/  LEA.HI.X.SX32 R0, R0, R37, 0x1, P0 ;  /* 0x0000002500007211 */ /* 0x000fc600000f0eff */
[----:B------:R-:W-:Y:S01]  /*0900*/  DFMA R22, R14, R22, R14 ;  /* 0x000000160e16722b */ /* 0x000fe2000000000e */
[----:B------:R-:W-:Y:S01]  /*0910*/  FSETP.GEU.AND P0, PT, |R14|, 5.8789094863358348022e-39, PT ;  /* 0x004004020e00780b */ /* 0x000fe20003f0e200 */
[----:B------:R-:W-:Y:S01]  /*0920*/  IMAD R15, R6, UR15, RZ ;  /* 0x0000000f060f7c24 */ /* 0x000fe2000f8e02ff */
[----:B------:R-:W-:-:S03]  /*0930*/  LEA R16, P1, R17, UR10, 0x3 ;  /* 0x0000000a11107c11 */ /* 0x000fc6000f8218ff */
[----:B0-----:R-:W-:Y:S01]  /*0940*/  IMAD.WIDE R14, R15, 0x8, R20 ;  /* 0x000000080f0e7825 */ /* 0x001fe200078e0214 */
[----:B------:R-:W-:Y:S01]  /*0950*/  LEA.HI.X R17, R17, UR11, R0, 0x3, P1 ;  /* 0x0000000b11117c11 */ /* 0x000fe200088f1c00 */
[----:B------:R-:W-:-:S08]  /*0960*/  DFMA R34, -R26, R22, 1 ;  /* 0x3ff000001a22742b */ /* 0x000fd00000000116 */
[----:B------:R-:W-:Y:S01]  /*0970*/  DFMA R34, R22, R34, R22 ;  /* 0x000000221622722b */ /* 0x000fe20000000016 */
[----:B------:R-:W-:Y:S10]  /*0980*/  @P0 BRA `(.L_x_1047) ;  /* 0x0000000000100947 */ /* 0x000ff40003800000 */
[----:B------:R-:W-:Y:S02]  /*0990*/  LOP3.LUT R30, R27, 0x7fffffff, RZ, 0xc0, !PT ;  /* 0x7fffffff1b1e7812 */ /* 0x000fe400078ec0ff */
[----:B------:R-:W-:-:S03]  /*09a0*/  MOV R0, 0x9d0 ;  /* 0x000009d000007802 */ /* 0x000fc60000000f00 */
[----:B------:R-:W-:-:S07]  /*09b0*/  VIADD R30, R30, 0xfff00000 ;  /* 0xfff000001e1e7836 */ /* 0x000fce0000000000 */
[----:B------:R-:W-:Y:S05]  /*09c0*/  CALL.REL.NOINC `($__internal_13_$__cuda_sm20_dblrcp_rn_slowpath_v3) ;  /* 0x0000002000787944 */ /* 0x000fea0003c00000 */
.L_x_1047:
[----:B------:R-:W-:Y:S05]  /*09d0*/  BSYNC B0 ;  /* 0x0000000000007941 */ /* 0x000fea0003800000 */
.L_x_1046:
[----:B------:R-:W2:Y:S01]  /*09e0*/  LDG.E.64 R22, desc[UR6][R14.64] ;  /* 0x000000060e167981 */ /* 0x000ea2000c1e1b00 */
[----:B------:R-:W2:Y:S02]  /*09f0*/  I2F.F64 R18, R18 ;  /* 0x0000001200127312 */ /* 0x000ea40000201c00 */
[----:B--2---:R-:W-:-:S06]  /*0a00*/  DADD R20, R22, R18 ;  /* 0x0000000016147229 */ /* 0x004fcc0000000012 */
[----:B------:R-:W0:Y:S04]  /*0a10*/  MUFU.RCP64H R29, R21 ;  /* 0x00000015001d7308 */ /* 0x000e280000001800 */
[----:B------:R-:W-:-:S05]  /*0a20*/  VIADD R28, R21, 0x300402 ;  /* 0x00300402151c7836 */ /* 0x000fca0000000000 */
[----:B------:R-:W-:Y:S01]  /*0a30*/  FSETP.GEU.AND P0, PT, |R28|, 5.8789094863358348022e-39, PT ;  /* 0x004004021c00780b */ /* 0x000fe20003f0e200 */
[----:B0-----:R-:W-:-:S08]  /*0a40*/  DFMA R24, -R20, R28, 1 ;  /* 0x3ff000001418742b */ /* 0x001fd0000000011c */
[----:B------:R-:W-:Y:S02]  /*0a50*/  DFMA R40, R24, R24, R24 ;  /* 0x000000181828722b */ /* 0x000fe40000000018 */
[----:B------:R-:W-:-:S06]  /*0a60*/  DFMA R24, R34, R34, -UR8 ;  /* 0x8000000822187e2b */ /* 0x000fcc0008000022 */
        /* <DEDUP_REMOVED lines=9> */
[----:B------:R-:W-:Y:S05]  /*0b00*/  CALL.REL.NOINC `($__internal_13_$__cuda_sm20_dblrcp_rn_slowpath_v3) ;  /* 0x0000002000287944 */ /* 0x000fea0003c00000 */
[----:B------:R-:W-:Y:S02]  /*0b10*/  IMAD.MOV.U32 R40, RZ, RZ, R34 ;  /* 0x000000ffff287224 */ /* 0x000fe400078e0022 */
[----:B------:R-:W-:-:S07]  /*0b20*/  IMAD.MOV.U32 R41, RZ, RZ, R35 ;  /* 0x000000ffff297224 */ /* 0x000fce00078e0023 */
.L_x_1048:
[----:B------:R-:W0:Y:S01]  /*0b30*/  LDC R27, c[0x0][0x238] ;  /* 0x00008e00ff1b7b82 */ /* 0x000e220000000800 */
[----:B------:R-:W2:Y:S01]  /*0b40*/  LDG.E.64 R34, desc[UR6][R16.64] ;  /* 0x0000000610227981 */ /* 0x000ea2000c1e1b00 */
[----:B0-----:R-:W-:-:S05]  /*0b50*/  IMAD.WIDE R32, R27, 0x8, R32 ;  /* 0x000000081b207825 */ /* 0x001fca00078e0220 */
[----:B------:R-:W3:Y:S01]  /*0b60*/  LDG.E.64 R26, desc[UR6][R32.64] ;  /* 0x00000006201a7981 */ /* 0x000ee2000c1e1b00 */
[----:B------:R-:W-:Y:S01]  /*0b70*/  DMUL R42, R22, R40 ;  /* 0x00000028162a7228 */ /* 0x000fe20000000000 */
[----:B------:R0:W1:Y:S01]  /*0b80*/  F2I.F64.TRUNC R20, R20 ;  /* 0x0000001400147311 */ /* 0x000062000030d100 */
[----:B------:R-:W-:Y:S01]  /*0b90*/  BSSY B0, `(.L_x_1049) ;  /* 0x000001c000007945 */ /* 0x000fe20003800000 */
[----:B--2---:R-:W-:-:S05]  /*0ba0*/  DADD R30, -R34, R10 ;  /* 0x00000000221e7229 */ /* 0x004fca000000010a */
[----:B------:R-:W-:-:S03]  /*0bb0*/  DMUL R42, R34, R42 ;  /* 0x0000002a222a7228 */ /* 0x000fc60000000000 */
[----:B------:R-:W-:-:S08]  /*0bc0*/  DMUL R30, R30, R30 ;  /* 0x0000001e1e1e7228 */ /* 0x000fd00000000000 */
[----:B------:R-:W-:-:S08]  /*0bd0*/  DMUL R30, R18, R30 ;  /* 0x0000001e121e7228 */ /* 0x000fd00000000000 */
[----:B------:R-:W-:Y:S01]  /*0be0*/  DMUL R30, R22, R30 ;  /* 0x0000001e161e7228 */ /* 0x000fe20000000000 */
[----:B---3--:R-:W2:Y:S01]  /*0bf0*/  MUFU.RCP64H R29, R27 ;  /* 0x0000001b001d7308 */ /* 0x008ea20000001800 */
[----:B------:R-:W-:-:S06]  /*0c00*/  IADD3 R28, R27, 0x300402, RZ ;  /* 0x003004021b1c7810 */ /* 0x000fcc0007ffe0ff */
[-C--:B------:R-:W-:Y:S01]  /*0c10*/  DMUL R30, R30, R40.reuse ;  /* 0x000000281e1e7228 */ /* 0x080fe20000000000 */
[----:B------:R-:W-:Y:S01]  /*0c20*/  FSETP.GEU.AND P0, PT, |R28|, 5.8789094863358348022e-39, PT ;  /* 0x004004021c00780b */ /* 0x000fe20003f0e200 */
[----:B------:R-:W-:-:S06]  /*0c30*/  DMUL R40, R18, R40 ;  /* 0x0000002812287228 */ /* 0x000fcc0000000000 */
[----:B------:R-:W-:Y:S01]  /*0c40*/  DFMA R30, R24, R22, R30 ;  /* 0x00000016181e722b */ /* 0x000fe2000000001e */
[----:B------:R-:W3:Y:S01]  /*0c50*/  LDC R23, c[0x0][0x220] ;  /* 0x00008800ff177b82 */ /* 0x000ee20000000800 */
[----:B------:R-:W-:Y:S02]  /*0c60*/  DFMA R10, R40, R10, R42 ;  /* 0x0000000a280a722b */ /* 0x000fe4000000002a */
[----:B--2---:R-:W-:-:S04]  /*0c70*/  DFMA R24, -R26, R28, 1 ;  /* 0x3ff000001a18742b */ /* 0x004fc8000000011c */
[----:B------:R-:W-:-:S04]  /*0c80*/  DADD R12, R30, R12 ;  /* 0x000000001e0c7229 */ /* 0x000fc8000000000c */
[----:B------:R-:W-:-:S08]  /*0c90*/  DFMA R24, R24, R24, R24 ;  /* 0x000000181818722b */ /* 0x000fd00000000018 */
[----:B------:R-:W-:Y:S01]  /*0ca0*/  DFMA R24, R28, R24, R28 ;  /* 0x000000181c18722b */ /* 0x000fe2000000001c */
[----:B------:R-:W2:Y:S01]  /*0cb0*/  LDC R29, c[0x0][0x29c] ;  /* 0x0000a700ff1d7b82 */ /* 0x000ea20000000800 */
[----:B---3--:R-:W-:-:S06]  /*0cc0*/  IMAD.WIDE R16, R23, 0x8, R16 ;  /* 0x0000000817107825 */ /* 0x008fcc00078e0210 */
[----:B------:R-:W-:-:S08]  /*0cd0*/  DFMA R18, -R26, R24, 1 ;  /* 0x3ff000001a12742b */ /* 0x000fd00000000118 */
[----:B------:R-:W-:Y:S01]  /*0ce0*/  DFMA R34, R24, R18, R24 ;  /* 0x000000121822722b */ /* 0x000fe20000000018 */
[----:B--2---:R-:W-:Y:S01]  /*0cf0*/  IMAD.WIDE R14, R29, 0x8, R14 ;  /* 0x000000081d0e7825 */ /* 0x004fe200078e020e */
[----:B01----:R-:W-:Y:S09]  /*0d00*/  @P0 BRA `(.L_x_1050) ;  /* 0x0000000000100947 */ /* 0x003ff20003800000 */
[----:B------:R-:W-:Y:S02]  /*0d10*/  LOP3.LUT R30, R27, 0x7fffffff, RZ, 0xc0, !PT ;  /* 0x7fffffff1b1e7812 */ /* 0x000fe400078ec0ff */
[----:B------:R-:W-:-:S03]  /*0d20*/  MOV R0, 0xd50 ;  /* 0x00000d5000007802 */ /* 0x000fc60000000f00 */
[----:B------:R-:W-:-:S07]  /*0d30*/  VIADD R30, R30, 0xfff00000 ;  /* 0xfff000001e1e7836 */ /* 0x000fce0000000000 */
[----:B------:R-:W-:Y:S05]  /*0d40*/  CALL.REL.NOINC `($__internal_13_$__cuda_sm20_dblrcp_rn_slowpath_v3) ;  /* 0x0000001c00987944 */ /* 0x000fea0003c00000 */
.L_x_1050:
[----:B------:R-:W-:Y:S05]  /*0d50*/  BSYNC B0 ;  /* 0x0000000000007941 */ /* 0x000fea0003800000 */
.L_x_1049:
        /* <DEDUP_REMOVED lines=21> */
.L_x_1051:
[----:B------:R-:W0:Y:S01]  /*0eb0*/  LDC R27, c[0x0][0x238] ;  /* 0x00008e00ff1b7b82 */ /* 0x000e220000000800 */
[----:B------:R-:W2:Y:S01]  /*0ec0*/  LDG.E.64 R34, desc[UR6][R16.64] ;  /* 0x0000000610227981 */ /* 0x000ea2000c1e1b00 */
[----:B0-----:R-:W-:-:S05]  /*0ed0*/  IMAD.WIDE R32, R27, 0x8, R32 ;  /* 0x000000081b207825 */ /* 0x001fca00078e0220 */
[----:B------:R-:W3:Y:S01]  /*0ee0*/  LDG.E.64 R26, desc[UR6][R32.64] ;  /* 0x00000006201a7981 */ /* 0x000ee2000c1e1b00 */
[----:B------:R-:W-:Y:S01]  /*0ef0*/  DMUL R42, R18, R40 ;  /* 0x00000028122a7228 */ /* 0x000fe20000000000 */
[----:B------:R0:W1:Y:S01]  /*0f00*/  F2I.F64.TRUNC R22, R22 ;  /* 0x0000001600167311 */ /* 0x000062000030d100 */
[----:B------:R-:W-:Y:S01]  /*0f10*/  BSSY B0, `(.L_x_1052) ;  /* 0x000001c000007945 */ /* 0x000fe20003800000 */
[----:B--2---:R-:W-:-:S05]  /*0f20*/  DADD R30, R10, -R34 ;  /* 0x000000000a1e7229 */ /* 0x004fca0000000822 */
        /* <DEDUP_REMOVED lines=26> */
.L_x_1053:
[----:B------:R-:W-:Y:S05]  /*10d0*/  BSYNC B0 ;  /* 0x0000000000007941 */ /* 0x000fea0003800000 */
.L_x_1052:
        /* <DEDUP_REMOVED lines=19> */
.L_x_1054:
[----:B------:R-:W0:Y:S01]  /*1210*/  LDC R27, c[0x0][0x238] ;  /* 0x00008e00ff1b7b82 */ /* 0x000e220000000800 */
[----:B------:R-:W2:Y:S01]  /*1220*/  LDG.E.64 R42, desc[UR6][R16.64] ;  /* 0x00000006102a7981 */ /* 0x000ea2000c1e1b00 */
[----:B0-----:R-:W-:-:S06]  /*1230*/  IMAD.WIDE R26, R27, 0x8, R32 ;  /* 0x000000081b1a7825 */ /* 0x001fcc00078e0220 */
[----:B------:R-:W3:Y:S01]  /*1240*/  LDG.E.64 R26, desc[UR6][R26.64] ;  /* 0x000000061a1a7981 */ /* 0x000ee2000c1e1b00 */
[----:B------:R-:W-:Y:S01]  /*1250*/  DMUL R32, R22, R34 ;  /* 0x0000002216207228 */ /* 0x000fe20000000000 */
[----:B------:R-:W-:Y:S01]  /*1260*/  BSSY B0, `(.L_x_1055) ;  /* 0x000001f000007945 */ /* 0x000fe20003800000 */
[----:B--2---:R-:W-:-:S08]  /*1270*/  DADD R40, R10, -R42 ;  /* 0x000000000a287229 */ /* 0x004fd0000000082a */
[----:B------:R-:W-:Y:S01]  /*1280*/  DMUL R40, R40, R40 ;  /* 0x0000002828287228 */ /* 0x000fe20000000000 */
[----:B---3--:R-:W0:Y:S01]  /*1290*/  MUFU.RCP64H R31, R27 ;  /* 0x0000001b001f7308 */ /* 0x008e220000001800 */
[----:B------:R-:W-:-:S06]  /*12a0*/  VIADD R30, R27, 0x300402 ;  /* 0x003004021b1e7836 */ /* 0x000fcc0000000000 */
[----:B------:R-:W-:Y:S02]  /*12b0*/  DMUL R40, R22, R40 ;  /* 0x0000002816287228 */ /* 0x000fe40000000000 */
[----:B------:R-:W-:Y:S02]  /*12c0*/  DMUL R22, R18, R34 ;  /* 0x0000002212167228 */ /* 0x000fe40000000000 */
[----:B0-----:R-:W-:-:S04]  /*12d0*/  DFMA R28, -R26, R30, 1 ;  /* 0x3ff000001a1c742b */ /* 0x001fc8000000011e */
[----:B------:R-:W-:-:S04]  /*12e0*/  DMUL R40, R18, R40 ;  /* 0x0000002812287228 */ /* 0x000fc80000000000 */
[----:B------:R-:W-:-:S04]  /*12f0*/  DFMA R28, R28, R28, R28 ;  /* 0x0000001c1c1c722b */ /* 0x000fc8000000001c */
[----:B------:R-:W-:Y:S01]  /*1300*/  DMUL R40, R40, R34 ;  /* 0x0000002228287228 */ /* 0x000fe20000000000 */
[----:B------:R-:W0:Y:S03]  /*1310*/  LDC R35, c[0x0][0x29c] ;  /* 0x0000a700ff237b82 */ /* 0x000e260000000800 */
[----:B------:R-:W-:-:S05]  /*1320*/  DFMA R28, R30, R28, R30 ;  /* 0x0000001c1e1c722b */ /* 0x000fca000000001e */
[----:B------:R-:W1:Y:S01]  /*1330*/  LDC R31, c[0x0][0x220] ;  /* 0x00008800ff1f7b82 */ /* 0x000e620000000800 */
[----:B------:R-:W-:Y:S01]  /*1340*/  DMUL R22, R42, R22 ;  /* 0x000000162a167228 */ /* 0x000fe20000000000 */
[----:B------:R-:W-:Y:S01]  /*1350*/  FSETP.GEU.AND P0, PT, |R30|, 5.8789094863358348022e-39, PT ;  /* 0x004004021e00780b */ /* 0x000fe20003f0e200 */
[----:B------:R-:W-:Y:S02]  /*1360*/  DFMA R24, R24, R18, R40 ;  /* 0x000000121818722b */ /* 0x000fe40000000028 */
[----:B------:R-:W-:-:S04]  /*1370*/  DFMA R18, -R26, R28, 1 ;  /* 0x3ff000001a12742b */ /* 0x000fc8000000011c */
[----:B------:R-:W-:Y:S01]  /*1380*/  DFMA R22, R10, R32, R22 ;  /* 0x000000200a16722b */ /* 0x000fe20000000016 */
[----:B------:R2:W3:Y:S01]  /*1390*/  F2I.F64.TRUNC R10, R20 ;  /* 0x00000014000a7311 */ /* 0x0004e2000030d100 */
[----:B------:R-:W-:Y:S02]  /*13a0*/  DADD R12, R12, R24 ;  /* 0x000000000c0c7229 */ /* 0x000fe40000000018 */
[----:B------:R-:W-:Y:S01]  /*13b0*/  DFMA R28, R28, R18, R28 ;  /* 0x000000121c1c722b */ /* 0x000fe2000000001c */
[----:B0-----:R-:W-:-:S04]  /*13c0*/  IMAD.WIDE R14, R35, 0x8, R14 ;  /* 0x00000008230e7825 */ /* 0x001fc800078e020e */
[----:B-1----:R-:W-:Y:S01]  /*13d0*/  IMAD.WIDE R16, R31, 0x8, R16 ;  /* 0x000000081f107825 */ /* 0x002fe200078e0210 */
[----:B--23--:R-:W-:Y:S06]  /*13e0*/  @P0 BRA `(.L_x_1056) ;  /* 0x0000000000180947 */ /* 0x00cfec0003800000 */
[----:B------:R-:W-:Y:S02]  /*13f0*/  LOP3.LUT R30, R27, 0x7fffffff, RZ, 0xc0, !PT ;  /* 0x7fffffff1b1e7812 */ /* 0x000fe400078ec0ff */
[----:B------:R-:W-:-:S03]  /*1400*/  MOV R0, 0x1430 ;  /* 0x0000143000007802 */ /* 0x000fc60000000f00 */
[----:B------:R-:W-:-:S07]  /*1410*/  VIADD R30, R30, 0xfff00000 ;  /* 0xfff000001e1e7836 */ /* 0x000fce0000000000 */
[----:B------:R-:W-:Y:S05]  /*1420*/  CALL.REL.NOINC `($__internal_13_$__cuda_sm20_dblrcp_rn_slowpath_v3) ;  /* 0x0000001400e07944 */ /* 0x000fea0003c00000 */
[----:B------:R-:W-:Y:S01]  /*1430*/  MOV R28, R34 ;  /* 0x00000022001c7202 */ /* 0x000fe20000000f00 */
[----:B------:R-:W-:-:S07]  /*1440*/  IMAD.MOV.U32 R29, RZ, RZ, R35 ;  /* 0x000000ffff1d7224 */ /* 0x000fce00078e0023 */
.L_x_1056:
[----:B------:R-:W-:Y:S05]  /*1450*/  BSYNC B0 ;  /* 0x0000000000007941 */ /* 0x000fea0003800000 */
.L_x_1055:
[----:B------:R-:W2:Y:S01]  /*1460*/  LDG.E.64 R14, desc[UR6][R14.64] ;  /* 0x000000060e0e7981 */ /* 0x000ea2000c1e1b00 */
[----:B------:R-:W2:Y:S02]  /*1470*/  I2F.F64 R10, R10 ;  /* 0x0000000a000a7312 */ /* 0x000ea40000201c00 */
        /* <DEDUP_REMOVED lines=17> */
.L_x_1057:
[----:B------:R-:W2:Y:S01]  /*1590*/  LDG.E.64 R16, desc[UR6][R16.64] ;  /* 0x0000000610107981 */ /* 0x000ea2000c1e1b00 */
[----:B------:R-:W-:Y:S01]  /*15a0*/  VIADD R39, R39, 0xfffffffc ;  /* 0xfffffffc27277836 */ /* 0x000fe20000000000 */
[----:B------:R0:W1:Y:S01]  /*15b0*/  F2I.F64.TRUNC R18, R18 ;  /* 0x0000001200127311 */ /* 0x000062000030d100 */
[----:B------:R-:W-:-:S03]  /*15c0*/  VIADD R6, R6, 0x4 ;  /* 0x0000000406067836 */ /* 0x000fc60000000000 */
[----:B------:R-:W-:Y:S01]  /*15d0*/  ISETP.NE.AND P0, PT, R39, RZ, PT ;  /* 0x000000ff2700720c */ /* 0x000fe20003f05270 */
[----:B--2---:R-:W-:-:S08]  /*15e0*/  DADD R24, R22, -R16 ;  /* 0x0000000016187229 */ /* 0x004fd00000000810 */
[----:B------:R-:W-:-:S08]  /*15f0*/  DMUL R24, R24, R24 ;  /* 0x0000001818187228 */ /* 0x000fd00000000000 */
[C---:B------:R-:W-:Y:S02]  /*1600*/  DMUL R24, R10.reuse, R24 ;  /* 0x000000180a187228 */ /* 0x040fe40000000000 */
[----:B------:R-:W-:-:S06]  /*1610*/  DMUL R10, R10, R34 ;  /* 0x000000220a0a7228 */ /* 0x000fcc0000000000 */
[C---:B------:R-:W-:Y:S02]  /*1620*/  DMUL R26, R14.reuse, R24 ;  /* 0x000000180e1a7228 */ /* 0x040fe40000000000 */
[----:B------:R-:W-:-:S06]  /*1630*/  DMUL R24, R14, R34 ;  /* 0x000000220e187228 */ /* 0x000fcc0000000000 */
[----:B------:R-:W-:Y:S02]  /*1640*/  DMUL R26, R26, R34 ;  /* 0x000000221a1a7228 */ /* 0x000fe40000000000 */
[----:B------:R-:W-:-:S06]  /*1650*/  DMUL R24, R16, R24 ;  /* 0x0000001810187228 */ /* 0x000fcc0000000000 */
[----:B------:R-:W-:Y:S02]  /*1660*/  DFMA R20, R20, R14, R26 ;  /* 0x0000000e1414722b */ /* 0x000fe4000000001a */
[----:B------:R-:W-:-:S06]  /*1670*/  DFMA R10, R22, R10, R24 ;  /* 0x0000000a160a722b */ /* 0x000fcc0000000018 */
[----:B------:R-:W-:Y:S01]  /*1680*/  DADD R12, R12, R20 ;  /* 0x000000000c0c7229 */ /* 0x000fe20000000014 */
[----:B01----:R-:W-:Y:S10]  /*1690*/  @P0 BRA `(.L_x_1058) ;  /* 0xfffffff0005c0947 */ /* 0x003ff4000383ffff */
.L_x_1045:
[----:B------:R-:W-:-:S13]  /*16a0*/  ISETP.NE.AND P0, PT, R3, RZ, PT ;  /* 0x000000ff0300720c */ /* 0x000fda0003f05270 */
[----:B------:R-:W-:Y:S05]  /*16b0*/  @!P0 BRA `(.L_x_1059) ;  /* 0x0000000c00348947 */ /* 0x000fea0003800000 */
[----:B------:R-:W-:Y:S01]  /*16c0*/  ULDC UR5, c[0x0][0x238] ;  /* 0x00008e0000057ab9 */ /* 0x000fe20000000800 */
[----:B------:R-:W-:Y:S01]  /*16d0*/  ULDC.64 UR18, c[0x0][0x228] ;  /* 0x00008a0000127ab9 */ /* 0x000fe20000000a00 */
[----:B------:R-:W-:Y:S01]  /*16e0*/  IMAD R15, R6, UR5, RZ ;  /* 0x00000005060f7c24 */ /* 0x000fe2000f8e02ff */
[----:B------:R-:W-:-:S04]  /*16f0*/  ULDC UR5, c[0x0][0x220] ;  /* 0x0000880000057ab9 */ /* 0x000fc80000000800 */
[----:B------:R-:W-:-:S04]  /*1700*/  IADD3 R0, P0, R36, R15, RZ ;  /* 0x0000000f24007210 */ /* 0x000fc80007f1e0ff */
[----:B------:R-:W-:Y:S02]  /*1710*/  LEA.HI.X.SX32 R17, R15, R38, 0x1, P0 ;  /* 0x000000260f117211 */ /* 0x000fe400000f0eff */
[----:B------:R-:W-:-:S04]  /*1720*/  LEA R26, P0, R0, UR18, 0x3 ;  /* 0x00000012001a7c11 */ /* 0x000fc8000f8018ff */
[----:B------:R-:W-:Y:S01]  /*1730*/  LEA.HI.X R27, R0, UR19, R17, 0x3, P0 ;  /* 0x00000013001b7c11 */ /* 0x000fe200080f1c11 */
[----:B------:R-:W-:Y:S01]  /*1740*/  IMAD R14, R6, UR5, RZ ;  /* 0x00000005060e7c24 */ /* 0x000fe2000f8e02ff */
[----:B------:R-:W-:Y:S01]  /*1750*/  ULDC.64 UR18, c[0x0][0x210] ;  /* 0x0000840000127ab9 */ /* 0x000fe20000000a00 */
[----:B------:R-:W-:-:S03]  /*1760*/  ULDC UR5, c[0x0][0x29c] ;  /* 0x0000a70000057ab9 */ /* 0x000fc60000000800 */
[----:B------:R-:W2:Y:S01]  /*1770*/  LDG.E.64 R26, desc[UR6][R26.64] ;  /* 0x000000061a1a7981 */ /* 0x000ea2000c1e1b00 */
[----:B------:R-:W-:Y:S01]  /*1780*/  IADD3 R0, P1, R7, R14, RZ ;  /* 0x0000000e07007210 */ /* 0x000fe20007f3e0ff */
[----:B------:R-:W-:Y:S01]  /*1790*/  IMAD R6, R6, UR5, RZ ;  /* 0x0000000506067c24 */ /* 0x000fe2000f8e02ff */
[----:B------:R-:W-:Y:S01]  /*17a0*/  BSSY B0, `(.L_x_1060) ;  /* 0x0000013000007945 */ /* 0x000fe20003800000 */
[----:B--2---:R-:W0:Y:S01]  /*17b0*/  MUFU.RCP64H R17, R27 ;  /* 0x0000001b00117308 */ /* 0x004e220000001800 */
[----:B------:R-:W-:-:S04]  /*17c0*/  IADD3 R16, R27, 0x300402, RZ ;  /* 0x003004021b107810 */ /* 0x000fc80007ffe0ff */
[----:B------:R-:W-:Y:S02]  /*17d0*/  FSETP.GEU.AND P0, PT, |R16|, 5.8789094863358348022e-39, PT ;  /* 0x004004021000780b */ /* 0x000fe40003f0e200 */
[----:B0-----:R-:W-:-:S08]  /*17e0*/  DFMA R20, -R26, R16, 1 ;  /* 0x3ff000001a14742b */ /* 0x001fd00000000110 */
[----:B------:R-:W-:-:S08]  /*17f0*/  DFMA R20, R20, R20, R20 ;  /* 0x000000141414722b */ /* 0x000fd00000000014 */
[----:B------:R-:W-:Y:S02]  /*1800*/  DFMA R34, R16, R20, R16 ;  /* 0x000000141022722b */ /* 0x000fe40000000010 */
[----:B------:R-:W0:Y:S01]  /*1810*/  LDC.64 R20, c[0x0][0x290] ;  /* 0x0000a400ff147b82 */ /* 0x000e220000000a00 */
[----:B------:R-:W-:Y:S02]  /*1820*/  LEA R16, P2, R0, UR18, 0x3 ;  /* 0x0000001200107c11 */ /* 0x000fe4000f8418ff */
[----:B------:R-:W-:-:S03]  /*1830*/  LEA.HI.X.SX32 R17, R14, R37, 0x1, P1 ;  /* 0x000000250e117211 */ /* 0x000fc600008f0eff */
[----:B------:R-:W-:Y:S01]  /*1840*/  DFMA R22, -R26, R34, 1 ;  /* 0x3ff000001a16742b */ /* 0x000fe20000000122 */
[----:B------:R-:W-:-:S07]  /*1850*/  LEA.HI.X R17, R0, UR19, R17, 0x3, P2 ;  /* 0x0000001300117c11 */ /* 0x000fce00090f1c11 */
[----:B------:R-:W-:Y:S01]  /*1860*/  DFMA R34, R34, R22, R34 ;  /* 0x000000162222722b */ /* 0x000fe20000000022 */
[----:B0-----:R-:W-:Y:S01]  /*1870*/  IMAD.WIDE R20, R6, 0x8, R20 ;  /* 0x0000000806147825 */ /* 0x001fe200078e0214 */
[----:B------:R-:W-:Y:S09]  /*1880*/  @P0 BRA `(.L_x_1061) ;  /* 0x0000000000100947 */ /* 0x000ff20003800000 */
[----:B------:R-:W-:Y:S02]  /*1890*/  LOP3.LUT R30, R27, 0x7fffffff, RZ, 0xc0, !PT ;  /* 0x7fffffff1b1e7812 */ /* 0x000fe400078ec0ff */
[----:B------:R-:W-:-:S03]  /*18a0*/  MOV R0, 0x18d0 ;  /* 0x000018d000007802 */ /* 0x000fc60000000f00 */
[----:B------:R-:W-:-:S07]  /*18b0*/  VIADD R30, R30, 0xfff00000 ;  /* 0xfff000001e1e7836 */ /* 0x000fce0000000000 */
[----:B------:R-:W-:Y:S05]  /*18c0*/  CALL.REL.NOINC `($__internal_13_$__cuda_sm20_dblrcp_rn_slowpath_v3) ;  /* 0x0000001000b87944 */ /* 0x000fea0003c00000 */
.L_x_1061:
[----:B------:R-:W-:Y:S05]  /*18d0*/  BSYNC B0 ;  /* 0x0000000000007941 */ /* 0x000fea0003800000 */
.L_x_1060:
[----:B------:R-:W2:Y:S01]  /*18e0*/  LDG.E.64 R20, desc[UR6][R20.64] ;  /* 0x0000000614147981 */ /* 0x000ea2000c1e1b00 */
[----:B------:R-:W2:Y:S01]  /*18f0*/  I2F.F64 R18, R18 ;  /* 0x0000001200127312 */ /* 0x000ea20000201c00 */
[----:B------:R-:W-:Y:S01]  /*1900*/  ULDC.64 UR18, c[0x0][0x280] ;  /* 0x0000a00000127ab9 */ /* 0x000fe20000000a00 */
        /* <DEDUP_REMOVED lines=17> */
.L_x_1062:
        /* <DEDUP_REMOVED lines=10> */
[----:B------:R0:W1:Y:S05]  /*1ac0*/  F2I.F64.TRUNC R18, R22 ;  /* 0x0000001600127311 */ /* 0x00006a000030d100 */
[----:B------:R-:W-:Y:S02]  /*1ad0*/  DFMA R24, R24, R20, R26 ;  /* 0x000000141818722b */ /* 0x000fe4000000001a */
[----:B------:R-:W-:-:S06]  /*1ae0*/  DFMA R10, R10, R34, R28 ;  /* 0x000000220a0a722b */ /* 0x000fcc000000001c */
[----:B------:R-:W-:Y:S01]  /*1af0*/  DADD R12, R12, R24 ;  /* 0x000000000c0c7229 */ /* 0x000fe20000000018 */
[----:B0-----:R-:W-:Y:S10]  /*1b00*/  @!P0 BRA `(.L_x_1059) ;  /* 0x0000000800208947 */ /* 0x001ff40003800000 */
[----:B------:R-:W-:Y:S01]  /*1b10*/  ULDC UR5, c[0x0][0x238] ;  /* 0x00008e0000057ab9 */ /* 0x000fe20000000800 */
[----:B------:R-:W-:Y:S01]  /*1b20*/  ULDC.64 UR18, c[0x0][0x228] ;  /* 0x00008a0000127ab9 */ /* 0x000fe20000000a00 */
[----:B------:R-:W-:Y:S01]  /*1b30*/  VIADD R15, R15, UR5 ;  /* 0x000000050f0f7c36 */ /* 0x000fe20008000000 */
[----:B------:R-:W-:-:S04]  /*1b40*/  ULDC UR5, c[0x0][0x220] ;  /* 0x0000880000057ab9 */ /* 0x000fc80000000800 */
[----:B------:R-:W-:-:S04]  /*1b50*/  IADD3 R0, P0, R36, R15, RZ ;  /* 0x0000000f24007210 */ /* 0x000fc80007f1e0ff */
[----:B------:R-:W-:Y:S02]  /*1b60*/  LEA.HI.X.SX32 R17, R15, R38, 0x1, P0 ;  /* 0x000000260f117211 */ /* 0x000fe400000f0eff */
[----:B------:R-:W-:-:S04]  /*1b70*/  LEA R26, P0, R0, UR18, 0x3 ;  /* 0x00000012001a7c11 */ /* 0x000fc8000f8018ff */
[----:B------:R-:W-:Y:S01]  /*1b80*/  LEA.HI.X R27, R0, UR19, R17, 0x3, P0 ;  /* 0x00000013001b7c11 */ /* 0x000fe200080f1c11 */
[----:B------:R-:W-:-:S05]  /*1b90*/  ULDC.64 UR18, c[0x0][0x210] ;  /* 0x0000840000127ab9 */ /* 0x000fca0000000a00 */
[----:B------:R-:W2:Y:S01]  /*1ba0*/  LDG.E.64 R26, desc[UR6][R26.64] ;  /* 0x000000061a1a7981 */ /* 0x000ea2000c1e1b00 */
[----:B------:R-:W-:Y:S01]  /*1bb0*/  IADD3 R14, R14, UR5, RZ ;  /* 0x000000050e0e7c10 */ /* 0x000fe2000fffe0ff */
[----:B------:R-:W-:Y:S01]  /*1bc0*/  ULDC UR5, c[0x0][0x29c] ;  /* 0x0000a70000057ab9 */ /* 0x000fe20000000800 */
[----:B------:R-:W-:Y:S01]  /*1bd0*/  BSSY B0, `(.L_x_1063) ;  /* 0x0000015000007945 */ /* 0x000fe20003800000 */
[----:B------:R-:W-:Y:S01]  /*1be0*/  VIADD R6, R6, UR5 ;  /* 0x0000000506067c36 */ /* 0x000fe20008000000 */
[----:B------:R-:W-:-:S04]  /*1bf0*/  IADD3 R0, P1, R7, R14, RZ ;  /* 0x0000000e07007210 */ /* 0x000fc80007f3e0ff */
[----:B------:R-:W-:Y:S01]  /*1c00*/  LEA.HI.X.SX32 R19, R14, R37, 0x1, P1 ;  /* 0x000000250e137211 */ /* 0x000fe200008f0eff */
[----:B--2---:R-:W0:Y:S01]  /*1c10*/  MUFU.RCP64H R21, R27 ;  /* 0x0000001b00157308 */ /* 0x004e220000001800 */
[----:B------:R-:W-:-:S05]  /*1c20*/  VIADD R20, R27, 0x300402 ;  /* 0x003004021b147836 */ /* 0x000fca0000000000 */
[----:B------:R-:W-:Y:S01]  /*1c30*/  FSETP.GEU.AND P0, PT, |R20|, 5.8789094863358348022e-39, PT ;  /* 0x004004021400780b */ /* 0x000fe20003f0e200 */
[----:B0-----:R-:W-:-:S08]  /*1c40*/  DFMA R16, -R26, R20, 1 ;  /* 0x3ff000001a10742b */ /* 0x001fd00000000114 */
[----:B------:R-:W-:Y:S02]  /*1c50*/  DFMA R34, R16, R16, R16 ;  /* 0x000000101022722b */ /* 0x000fe40000000010 */
[----:B------:R-:W0:Y:S06]  /*1c60*/  LDC.64 R16, c[0x0][0x290] ;  /* 0x0000a400ff107b82 */ /* 0x000e2c0000000a00 */
[----:B------:R-:W-:Y:S01]  /*1c70*/  DFMA R34, R20, R34, R20 ;  /* 0x000000221422722b */ /* 0x000fe20000000014 */
[----:B------:R-:W-:-:S04]  /*1c80*/  LEA R20, P2, R0, UR18, 0x3 ;  /* 0x0000001200147c11 */ /* 0x000fc8000f8418ff */
[----:B------:R-:W-:-:S03]  /*1c90*/  LEA.HI.X R21, R0, UR19, R19, 0x3, P2 ;  /* 0x0000001300157c11 */ /* 0x000fc600090f1c13 */
[----:B------:R-:W-:-:S08]  /*1ca0*/  DFMA R22, -R26, R34, 1 ;  /* 0x3ff000001a16742b */ /* 0x000fd00000000122 */
[----:B------:R-:W-:Y:S01]  /*1cb0*/  DFMA R34, R34, R22, R34 ;  /* 0x000000162222722b */ /* 0x000fe20000000022 */
[----:B0-----:R-:W-:Y:S01]  /*1cc0*/  IMAD.WIDE R16, R6, 0x8, R16 ;  /* 0x0000000806107825 */ /* 0x001fe200078e0210 */
[----:B------:R-:W-:Y:S09]  /*1cd0*/  @P0 BRA `(.L_x_1064) ;  /* 0x0000000000100947 */ /* 0x000ff20003800000 */
[----:B------:R-:W-:Y:S02]  /*1ce0*/  LOP3.LUT R30, R27, 0x7fffffff, RZ, 0xc0, !PT ;  /* 0x7fffffff1b1e7812 */ /* 0x000fe400078ec0ff */
[----:B------:R-:W-:-:S03]  /*1cf0*/  MOV R0, 0x1d20 ;  /* 0x00001d2000007802 */ /* 0x000fc60000000f00 */
[----:B------:R-:W-:-:S07]  /*1d00*/  VIADD R30, R30, 0xfff00000 ;  /* 0xfff000001e1e7836 */ /* 0x000fce0000000000 */
[----:B-1----:R-:W-:Y:S05]  /*1d10*/  CALL.REL.NOINC `($__internal_13_$__cuda_sm20_dblrcp_rn_slowpath_v3) ;  /* 0x0000000c00a47944 */ /* 0x002fea0003c00000 */
.L_x_1064:
[----:B------:R-:W-:Y:S05]  /*1d20*/  BSYNC B0 ;  /* 0x0000000000007941 */ /* 0x000fea0003800000 */
.L_x_1063:
[----:B------:R-:W2:Y:S01]  /*1d30*/  LDG.E.64 R16, desc[UR6][R16.64] ;  /* 0x0000000610107981 */ /* 0x000ea2000c1e1b00 */
[----:B-1----:R-:W2:Y:S01]  /*1d40*/  I2F.F64 R18, R18 ;  /* 0x0000001200127312 */ /* 0x002ea20000201c00 */
        /* <DEDUP_REMOVED lines=18> */
.L_x_1065:
        /* <DEDUP_REMOVED lines=10> */
[----:B------:R0:W2:Y:S05]  /*1f10*/  F2I.F64.TRUNC R18, R22 ;  /* 0x0000001600127311 */ /* 0x0000aa000030d100 */
        /* <DEDUP_REMOVED lines=12> */
[----:B------:R-:W-:Y:S01]  /*1fe0*/  VIADD R14, R14, UR5 ;  /* 0x000000050e0e7c36 */ /* 0x000fe20008000000 */
[----:B------:R-:W-:Y:S01]  /*1ff0*/  ULDC.64 UR18, c[0x0][0x210] ;  /* 0x0000840000127ab9 */ /* 0x000fe20000000a00 */
[----:B------:R-:W-:-:S03]  /*2000*/  ULDC UR5, c[0x0][0x29c] ;  /* 0x0000a70000057ab9 */ /* 0x000fc60000000800 */
[----:B------:R-:W3:Y:S01]  /*2010*/  LDG.E.64 R26, desc[UR6][R26.64] ;  /* 0x000000061a1a7981 */ /* 0x000ee2000c1e1b00 */
[----:B------:R-:W-:Y:S01]  /*2020*/  IADD3 R0, P0, R7, R14, RZ ;  /* 0x0000000e07007210 */ /* 0x000fe20007f1e0ff */
[----:B------:R-:W-:Y:S01]  /*2030*/  VIADD R7, R6, UR5 ;  /* 0x0000000506077c36 */ /* 0x000fe20008000000 */
[----:B------:R-:W-:Y:S02]  /*2040*/  BSSY B0, `(.L_x_1066) ;  /* 0x0000013000007945 */ /* 0x000fe40003800000 */
[----:B------:R-:W-:Y:S02]  /*2050*/  LEA.HI.X.SX32 R37, R14, R37, 0x1, P0 ;  /* 0x000000250e257211 */ /* 0x000fe400000f0eff */
[----:B------:R-:W-:-:S04]  /*2060*/  LEA R14, P1, R0, UR18, 0x3 ;  /* 0x00000012000e7c11 */ /* 0x000fc8000f8218ff */
[----:B------:R-:W-:Y:S01]  /*2070*/  LEA.HI.X R15, R0, UR19, R37, 0x3, P1 ;  /* 0x00000013000f7c11 */ /* 0x000fe200088f1c25 */
[----:B---3--:R-:W0:Y:S01]  /*2080*/  MUFU.RCP64H R21, R27 ;  /* 0x0000001b00157308 */ /* 0x008e220000001800 */
[----:B------:R-:W-:-:S04]  /*2090*/  IADD3 R20, R27, 0x300402, RZ ;  /* 0x003004021b147810 */ /* 0x000fc80007ffe0ff */
[----:B------:R-:W-:Y:S02]  /*20a0*/  FSETP.GEU.AND P0, PT, |R20|, 5.8789094863358348022e-39, PT ;  /* 0x004004021400780b */ /* 0x000fe40003f0e200 */
[----:B0-----:R-:W-:-:S08]  /*20b0*/  DFMA R16, -R26, R20, 1 ;  /* 0x3ff000001a10742b */ /* 0x001fd00000000114 */
[----:B------:R-:W-:Y:S02]  /*20c0*/  DFMA R22, R16, R16, R16 ;  /* 0x000000101016722b */ /* 0x000fe40000000010 */
[----:B------:R-:W0:Y:S06]  /*20d0*/  LDC.64 R16, c[0x0][0x290] ;  /* 0x0000a400ff107b82 */ /* 0x000e2c0000000a00 */
[----:B------:R-:W-:-:S08]  /*20e0*/  DFMA R22, R20, R22, R20 ;  /* 0x000000161416722b */ /* 0x000fd00000000014 */
[----:B------:R-:W-:-:S08]  /*20f0*/  DFMA R34, -R26, R22, 1 ;  /* 0x3ff000001a22742b */ /* 0x000fd00000000116 */
[----:B------:R-:W-:Y:S01]  /*2100*/  DFMA R34, R22, R34, R22 ;  /* 0x000000221622722b */ /* 0x000fe20000000016 */
[----:B0-----:R-:W-:Y:S01]  /*2110*/  IMAD.WIDE R6, R7, 0x8, R16 ;  /* 0x0000000807067825 */ /* 0x001fe200078e0210 */
[----:B------:R-:W-:Y:S09]  /*2120*/  @P0 BRA `(.L_x_1067) ;  /* 0x0000000000100947 */ /* 0x000ff20003800000 */
[----:B------:R-:W-:Y:S02]  /*2130*/  LOP3.LUT R30, R27, 0x7fffffff, RZ, 0xc0, !PT ;  /* 0x7fffffff1b1e7812 */ /* 0x000fe400078ec0ff */
[----:B------:R-:W-:-:S03]  /*2140*/  MOV R0, 0x2170 ;  /* 0x0000217000007802 */ /* 0x000fc60000000f00 */
[----:B------:R-:W-:-:S07]  /*2150*/  VIADD R30, R30, 0xfff00000 ;  /* 0xfff000001e1e7836 */ /* 0x000fce0000000000 */
[----:B--2---:R-:W-:Y:S05]  /*2160*/  CALL.REL.NOINC `($__internal_13_$__cuda_sm20_dblrcp_rn_slowpath_v3) ;  /* 0x0000000800907944 */ /* 0x004fea0003c00000 */
.L_x_1067:
[----:B------:R-:W-:Y:S05]  /*2170*/  BSYNC B0 ;  /* 0x0000000000007941 */ /* 0x000fea0003800000 */
.L_x_1066:
[----:B------:R-:W3:Y:S01]  /*2180*/  LDG.E.64 R6, desc[UR6][R6.64] ;  /* 0x0000000606067981 */ /* 0x000ee2000c1e1b00 */
[----:B--2---:R-:W3:Y:S01]  /*2190*/  I2F.F64 R18, R18 ;  /* 0x0000001200127312 */ /* 0x004ee20000201c00 */
        /* <DEDUP_REMOVED lines=18> */
.L_x_1068:
        /* <DEDUP_REMOVED lines=9> */
[----:B------:R0:W3:Y:S05]  /*2350*/  F2I.F64.TRUNC R18, R16 ;  /* 0x0000001000127311 */ /* 0x0000ea000030d100 */
[----:B------:R-:W-:Y:S02]  /*2360*/  DFMA R20, R20, R6, R22 ;  /* 0x000000061414722b */ /* 0x000fe40000000016 */
[----:B------:R-:W-:-:S06]  /*2370*/  DFMA R10, R10, R34, R24 ;  /* 0x000000220a0a722b */ /* 0x000fcc0000000018 */
[----:B0-----:R-:W-:-:S11]  /*2380*/  DADD R12, R12, R20 ;  /* 0x000000000c0c7229 */ /* 0x001fd60000000014 */
.L_x_1059:
[----:B-123--:R-:W0:Y:S01]  /*2390*/  I2F.F64 R14, R18 ;  /* 0x00000012000e7312 */ /* 0x00ee220000201c00 */
[----:B------:R-:W-:Y:S01]  /*23a0*/  MOV R6, 0x1 ;  /* 0x0000000100067802 */ /* 0x000fe20000000f00 */
[----:B------:R-:W1:Y:S01]  /*23b0*/  LDC.64 R24, c[0x0][0x240] ;  /* 0x00009000ff187b82 */ /* 0x000e620000000a00 */
[----:B------:R-:W-:Y:S01]  /*23c0*/  ULDC UR5, c[0x0][0x24c] ;  /* 0x0000930000057ab9 */ /* 0x000fe20000000800 */
[----:B------:R-:W-:Y:S01]  /*23d0*/  FSETP.GEU.AND P1, PT, |R13|, 6.5827683646048100446e-37, PT ;  /* 0x036000000d00780b */ /* 0x000fe20003f2e200 */
[----:B------:R-:W-:Y:S03]  /*23e0*/  BSSY B0, `(.L_x_1069) ;  /* 0x0000016000007945 */ /* 0x000fe60003800000 */
[----:B0-----:R-:W0:Y:S02]  /*23f0*/  MUFU.RCP64H R7, R15 ;  /* 0x0000000f00077308 */ /* 0x001e240000001800 */
[----:B0-----:R-:W-:-:S08]  /*2400*/  DFMA R16, -R14, R6, 1 ;  /* 0x3ff000000e10742b */ /* 0x001fd00000000106 */
[----:B------:R-:W-:-:S08]  /*2410*/  DFMA R16, R16, R16, R16 ;  /* 0x000000101010722b */ /* 0x000fd00000000010 */
[----:B------:R-:W-:-:S08]  /*2420*/  DFMA R16, R6, R16, R6 ;  /* 0x000000100610722b */ /* 0x000fd00000000006 */
[----:B------:R-:W-:-:S08]  /*2430*/  DFMA R6, -R14, R16, 1 ;  /* 0x3ff000000e06742b */ /* 0x000fd00000000110 */
[----:B------:R-:W-:Y:S01]  /*2440*/  DFMA R6, R16, R6, R16 ;  /* 0x000000061006722b */ /* 0x000fe20000000010 */
[----:B------:R-:W-:-:S04]  /*2450*/  IMAD R17, R2, UR5, RZ ;  /* 0x0000000502117c24 */ /* 0x000fc8000f8e02ff */
[----:B-1----:R-:W-:-:S03]  /*2460*/  IMAD.WIDE R16, R17, 0x8, R24 ;  /* 0x0000000811107825 */ /* 0x002fc600078e0218 */
[----:B------:R-:W-:Y:S02]  /*2470*/  DMUL R20, R6, R12 ;  /* 0x0000000c06147228 */ /* 0x000fe40000000000 */
[----:B------:R0:W-:Y:S06]  /*2480*/  STG.E.64 desc[UR6][R16.64], R10 ;  /* 0x0000000a10007986 */ /* 0x0001ec000c101b06 */
[----:B------:R-:W-:-:S08]  /*2490*/  DFMA R22, -R14, R20, R12 ;  /* 0x000000140e16722b */ /* 0x000fd0000000010c */
[----:B------:R-:W-:-:S10]  /*24a0*/  DFMA R6, R6, R22, R20 ;  /* 0x000000160606722b */ /* 0x000fd40000000014 */
[----:B------:R-:W-:-:S05]  /*24b0*/  FFMA R0, RZ, R15, R7 ;  /* 0x0000000fff007223 */ /* 0x000fca0000000007 */
[----:B------:R-:W-:-:S13]  /*24c0*/  FSETP.GT.AND P0, PT, |R0|, 1.469367938527859385e-39, PT ;  /* 0x001000000000780b */ /* 0x000fda0003f04200 */
[----:B0-----:R-:W-:Y:S05]  /*24d0*/  @P0 BRA P1, `(.L_x_1070) ;  /* 0x0000000000180947 */ /* 0x001fea0000800000 */
[----:B------:R-:W-:Y:S01]  /*24e0*/  IMAD.MOV.U32 R19, RZ, RZ, R12 ;  /* 0x000000ffff137224 */ /* 0x000fe200078e000c */
[----:B------:R-:W-:Y:S01]  /*24f0*/  MOV R0, 0x2520 ;  /* 0x0000252000007802 */ /* 0x000fe20000000f00 */
[----:B------:R-:W-:-:S07]  /*2500*/  IMAD.MOV.U32 R20, RZ, RZ, R13 ;  /* 0x000000ffff147224 */ /* 0x000fce00078e000d */
[----:B------:R-:W-:Y:S05]  /*2510*/  CALL.REL.NOINC `($__internal_14_$__cuda_sm20_div_rn_f64_full) ;  /* 0x0000000800447944 */ /* 0x000fea0003c00000 */
[----:B------:R-:W-:Y:S02]  /*2520*/  IMAD.MOV.U32 R6, RZ, RZ, R24 ;  /* 0x000000ffff067224 */ /* 0x000fe400078e0018 */
[----:B------:R-:W-:-:S07]  /*2530*/  IMAD.MOV.U32 R7, RZ, RZ, R25 ;  /* 0x000000ffff077224 */ /* 0x000fce00078e0019 */
.L_x_1070:
[----:B------:R-:W-:Y:S05]  /*2540*/  BSYNC B0 ;  /* 0x0000000000007941 */ /* 0x000fea0003800000 */
.L_x_1069:
        /* <DEDUP_REMOVED lines=25> */
[----:B------:R-:W-:Y:S05]  /*26e0*/  CALL.REL.NOINC `($__internal_15_$__cuda_sm20_dsqrt_rn_f64_mediumpath_v1) ;  /* 0x0000000c00447944 */ /* 0x000fea0003c00000 */
.L_x_1072:
[----:B------:R-:W-:Y:S05]  /*26f0*/  BSYNC B0 ;  /* 0x0000000000007941 */ /* 0x000fea0003800000 */
.L_x_1071:
        /* <DEDUP_REMOVED lines=14> */
.L_x_1074:
[----:B------:R-:W-:Y:S05]  /*27e0*/  BSYNC B0 ;  /* 0x0000000000007941 */ /* 0x000fea0003800000 */
.L_x_1073:
[----:B------:R-:W-:Y:S01]  /*27f0*/  ULDC.64 UR18, c[0x0][0x260] ;  /* 0x0000980000127ab9 */ /* 0x000fe20000000a00 */
[----:B------:R-:W0:Y:S01]  /*2800*/  LDC.64 R6, c[0x0][0x250] ;  /* 0x00009400ff067b82 */ /* 0x000e220000000a00 */
[----:B------:R-:W-:Y:S01]  /*2810*/  ISETP.NE.U32.AND P0, PT, RZ, UR18, PT ;  /* 0x00000012ff007c0c */ /* 0x000fe2000bf05070 */
[----:B------:R-:W-:Y:S02]  /*2820*/  ULDC UR5, c[0x0][0x25c] ;  /* 0x0000970000057ab9 */ /* 0x000fe40000000800 */
[----:B------:R-:W-:Y:S01]  /*2830*/  IMAD R17, R2, UR5, RZ ;  /* 0x0000000502117c24 */ /* 0x000fe2000f8e02ff */
[----:B------:R-:W-:Y:S01]  /*2840*/  ISETP.NE.AND.EX P0, PT, RZ, UR19, PT, P0 ;  /* 0x00000013ff007c0c */ /* 0x000fe2000bf05300 */
[----:B------:R-:W-:Y:S01]  /*2850*/  VIADD R16, R18, 0xffffffff ;  /* 0xffffffff12107836 */ /* 0x000fe20000000000 */
[----:B------:R-:W-:Y:S01]  /*2860*/  FSETP.GEU.AND P2, PT, |R13|, 6.5827683646048100446e-37, PT ;  /* 0x036000000d00780b */ /* 0x000fe20003f4e200 */
[----:B------:R-:W-:-:S10]  /*2870*/  ULDC.64 UR18, c[0x0][0x270] ;  /* 0x00009c0000127ab9 */ /* 0x000fd40000000a00 */
[----:B------:R-:W1:Y:S01]  /*2880*/  @P0 LDC R19, c[0x0][0x26c] ;  /* 0x00009b00ff130b82 */ /* 0x000e620000000800 */
[----:B0-----:R-:W-:-:S07]  /*2890*/  IMAD.WIDE R6, R17, 0x8, R6 ;  /* 0x0000000811067825 */ /* 0x001fce00078e0206 */
[----:B------:R-:W0:Y:S01]  /*28a0*/  @P0 LDC.64 R14, c[0x0][0x260] ;  /* 0x00009800ff0e0b82 */ /* 0x000e220000000a00 */
[----:B------:R2:W-:Y:S07]  /*28b0*/  STG.E.64 desc[UR6][R6.64], R34 ;  /* 0x0000002206007986 */ /* 0x0005ee000c101b06 */
[----:B------:R-:W3:Y:S01]  /*28c0*/  @P0 LDC.64 R24, c[0x0][0x288] ;  /* 0x0000a200ff180b82 */ /* 0x000ee20000000a00 */
[----:B-1----:R-:W-:-:S04]  /*28d0*/  @P0 IMAD R19, R2, R19, RZ ;  /* 0x0000001302130224 */ /* 0x002fc800078e02ff */
[----:B0-----:R-:W-:-:S05]  /*28e0*/  @P0 IMAD.WIDE R14, R19, 0x8, R14 ;  /* 0x00000008130e0825 */ /* 0x001fca00078e020e */
[----:B------:R-:W4:Y:S01]  /*28f0*/  @P0 LDG.E.64 R20, desc[UR6][R14.64] ;  /* 0x000000060e140981 */ /* 0x000f22000c1e1b00 */
[----:B------:R-:W0:Y:S01]  /*2900*/  I2F.F64 R16, R16 ;  /* 0x0000001000107312 */ /* 0x000e220000201c00 */
[----:B------:R-:W-:Y:S01]  /*2910*/  IMAD.MOV.U32 R18, RZ, RZ, 0x1 ;  /* 0x00000001ff127424 */ /* 0x000fe200078e00ff */
[----:B------:R-:W-:Y:S06]  /*2920*/  BSSY B0, `(.L_x_1075) ;  /* 0x000001a000007945 */ /* 0x000fec0003800000 */
[----:B0-----:R-:W0:Y:S02]  /*2930*/  MUFU.RCP64H R19, R17 ;  /* 0x0000001100137308 */ /* 0x001e240000001800 */
[----:B0-----:R-:W-:-:S08]  /*2940*/  DFMA R22, -R16, R18, 1 ;  /* 0x3ff000001016742b */ /* 0x001fd00000000112 */
[----:B------:R-:W-:-:S08]  /*2950*/  DFMA R22, R22, R22, R22 ;  /* 0x000000161616722b */ /* 0x000fd00000000016 */
[----:B------:R-:W-:-:S08]  /*2960*/  DFMA R22, R18, R22, R18 ;  /* 0x000000161216722b */ /* 0x000fd00000000012 */
[----:B------:R-:W-:-:S08]  /*2970*/  DFMA R18, -R16, R22, 1 ;  /* 0x3ff000001012742b */ /* 0x000fd00000000116 */
[----:B------:R-:W-:-:S08]  /*2980*/  DFMA R18, R22, R18, R22 ;  /* 0x000000121612722b */ /* 0x000fd00000000016 */
[----:B--2---:R-:W-:-:S08]  /*2990*/  DMUL R6, R18, R12 ;  /* 0x0000000c12067228 */ /* 0x004fd00000000000 */
[----:B------:R-:W-:-:S08]  /*29a0*/  DFMA R22, -R16, R6, R12 ;  /* 0x000000061016722b */ /* 0x000fd0000000010c */
[----:B------:R-:W-:-:S10]  /*29b0*/  DFMA R6, R18, R22, R6 ;  /* 0x000000161206722b */ /* 0x000fd40000000006 */
[----:B------:R-:W-:-:S05]  /*29c0*/  FFMA R0, RZ, R17, R7 ;  /* 0x00000011ff007223 */ /* 0x000fca0000000007 */
[----:B------:R-:W-:Y:S01]  /*29d0*/  FSETP.GT.AND P1, PT, |R0|, 1.469367938527859385e-39, PT ;  /* 0x001000000000780b */ /* 0x000fe20003f24200 */
[----:B----4-:R-:W-:-:S08]  /*29e0*/  @P0 DMUL R20, R8, R20 ;  /* 0x0000001408140228 */ /* 0x010fd00000000000 */
[----:B---3--:R-:W-:-:S07]  /*29f0*/  @P0 DFMA R20, R10, R24, R20 ;  /* 0x000000180a14022b */ /* 0x008fce0000000014 */
[----:B------:R0:W-:Y:S01]  /*2a00*/  @P0 STG.E.64 desc[UR6][R14.64], R20 ;  /* 0x000000140e000986 */ /* 0x0001e2000c101b06 */
[----:B------:R-:W-:-:S04]  /*2a10*/  ISETP.NE.U32.AND P0, PT, RZ, UR18, PT ;  /* 0x00000012ff007c0c */ /* 0x000fc8000bf05070 */
[----:B------:R-:W-:Y:S01]  /*2a20*/  ISETP.NE.AND.EX P0, PT, RZ, UR19, PT, P0 ;  /* 0x00000013ff007c0c */ /* 0x000fe2000bf05300 */
[----:B------:R-:W-:-:S12]  /*2a30*/  @P1 BRA P2, `(.L_x_1076) ;  /* 0x0000000000201947 */ /* 0x000fd80001000000 */
[----:B------:R-:W-:Y:S01]  /*2a40*/  IMAD.MOV.U32 R19, RZ, RZ, R12 ;  /* 0x000000ffff137224 */ /* 0x000fe200078e000c */
[----:B------:R-:W-:Y:S01]  /*2a50*/  MOV R0, 0x2aa0 ;  /* 0x00002aa000007802 */ /* 0x000fe20000000f00 */
[----:B0-----:R-:W-:Y:S02]  /*2a60*/  IMAD.MOV.U32 R20, RZ, RZ, R13 ;  /* 0x000000ffff147224 */ /* 0x001fe400078e000d */
[----:B------:R-:W-:Y:S02]  /*2a70*/  IMAD.MOV.U32 R14, RZ, RZ, R16 ;  /* 0x000000ffff0e7224 */ /* 0x000fe400078e0010 */
[----:B------:R-:W-:-:S07]  /*2a80*/  IMAD.MOV.U32 R15, RZ, RZ, R17 ;  /* 0x000000ffff0f7224 */ /* 0x000fce00078e0011 */
[----:B------:R-:W-:Y:S05]  /*2a90*/  CALL.REL.NOINC `($__internal_14_$__cuda_sm20_div_rn_f64_full) ;  /* 0x0000000000e47944 */ /* 0x000fea0003c00000 */
[----:B------:R-:W-:Y:S01]  /*2aa0*/  IMAD.MOV.U32 R6, RZ, RZ, R24 ;  /* 0x000000ffff067224 */ /* 0x000fe200078e0018 */
[----:B------:R-:W-:-:S07]  /*2ab0*/  MOV R7, R25 ;  /* 0x0000001900077202 */ /* 0x000fce0000000f00 */
.L_x_1076:
[----:B------:R-:W-:Y:S05]  /*2ac0*/  BSYNC B0 ;  /* 0x0000000000007941 */ /* 0x000fea0003800000 */
.L_x_1075:
[----:B------:R-:W1:Y:S01]  /*2ad0*/  @P0 LDC R13, c[0x0][0x27c] ;  /* 0x00009f00ff0d0b82 */ /* 0x000e620000000800 */
[----:B------:R-:W-:-:S07]  /*2ae0*/  ULDC UR5, c[0x0][0x21c] ;  /* 0x0000870000057ab9 */ /* 0x000fce0000000800 */
[----:B------:R-:W2:Y:S08]  /*2af0*/  @P0 LDC.64 R10, c[0x0][0x270] ;  /* 0x00009c00ff0a0b82 */ /* 0x000eb00000000a00 */
[----:B0-----:R-:W0:Y:S01]  /*2b00*/  @P0 LDC.64 R14, c[0x0][0x288] ;  /* 0x0000a200ff0e0b82 */ /* 0x001e220000000a00 */
[----:B-1----:R-:W-:-:S04]  /*2b10*/  @P0 IMAD R13, R2, R13, RZ ;  /* 0x0000000d020d0224 */ /* 0x002fc800078e02ff */
[----:B--2---:R-:W-:-:S05]  /*2b20*/  @P0 IMAD.WIDE R10, R13, 0x8, R10 ;  /* 0x000000080d0a0825 */ /* 0x004fca00078e020a */
[----:B------:R-:W2:Y:S01]  /*2b30*/  @P0 LDG.E.64 R12, desc[UR6][R10.64] ;  /* 0x000000060a0c0981 */ /* 0x000ea2000c1e1b00 */
[----:B------:R-:W-:Y:S01]  /*2b40*/  VIADD R2, R2, UR4 ;  /* 0x0000000402027c36 */ /* 0x000fe20008000000 */
[----:B--2---:R-:W-:-:S08]  /*2b50*/  @P0 DMUL R12, R8, R12 ;  /* 0x0000000c080c0228 */ /* 0x004fd00000000000 */
[----:B0-----:R-:W-:-:S07]  /*2b60*/  @P0 DFMA R12, R6, R14, R12 ;  /* 0x0000000e060c022b */ /* 0x001fce000000000c */
[----:B------:R0:W-:Y:S01]  /*2b70*/  @P0 STG.E.64 desc[UR6][R10.64], R12 ;  /* 0x0000000c0a000986 */ /* 0x0001e2000c101b06 */
[----:B------:R-:W-:-:S13]  /*2b80*/  ISETP.GE.AND P0, PT, R2, UR5, PT ;  /* 0x0000000502007c0c */ /* 0x000fda000bf06270 */
[----:B0-----:R-:W-:Y:S05]  /*2b90*/  @!P0 BRA `(.L_x_1077) ;  /* 0xffffffd800e08947 */ /* 0x001fea000383ffff */
[----:B------:R-:W-:Y:S05]  /*2ba0*/  EXIT ;  /* 0x000000000000794d */ /* 0x000fea0003800000 */
        .weak           $__internal_13_$__cuda_sm20_dblrcp_rn_slowpath_v3
        .type           $__internal_13_$__cuda_sm20_dblrcp_rn_slowpath_v3,@function
        .size           $__internal_13_$__cuda_sm20_dblrcp_rn_slowpath_v3,($__internal_14_$__cuda_sm20_div_rn_f64_full - $__internal_13_$__cuda_sm20_dblrcp_rn_slowpath_v3)
$__internal_13_$__cuda_sm20_dblrcp_rn_slowpath_v3:
        /* <DEDUP_REMOVED lines=24> */
.L_x_1081:
        /* <DEDUP_REMOVED lines=10> */
.L_x_1079:
[----:B------:R-:W-:Y:S01]  /*2dd0*/  LOP3.LUT R35, R27, 0x80000, RZ, 0xfc, !PT ;  /* 0x000800001b237812 */ /* 0x000fe200078efcff */
[----:B------:R-:W-:-:S07]  /*2de0*/  IMAD.MOV.U32 R34, RZ, RZ, R26 ;  /* 0x000000ffff227224 */ /* 0x000fce00078e001a */
.L_x_1080:
[----:B------:R-:W-:Y:S05]  /*2df0*/  BSYNC B1 ;  /* 0x0000000000017941 */ /* 0x000fea0003800000 */
.L_x_1078:
[----:B------:R-:W-:Y:S01]  /*2e00*/  MOV R26, R0 ;  /* 0x00000000001a7202 */ /* 0x000fe20000000f00 */
[----:B------:R-:W-:-:S04]  /*2e10*/  IMAD.MOV.U32 R27, RZ, RZ, 0x0 ;  /* 0x00000000ff1b7424 */ /* 0x000fc800078e00ff */
[----:B------:R-:W-:Y:S05]  /*2e20*/  RET.REL.NODEC R26 `(_ZN2at6native35batch_norm_reduce_statistics_kernelIddiEEvNS_27GenericPackedTensorAccessorIT0_Lm2ENS_17RestrictPtrTraitsET1_EES6_NS2_IS3_Lm1ES4_S5_EES7_NS2_IT_Lm1ES4_S5_EES9_S3_S3_S9_) ;  /* 0xffffffd01a747950 */ /* 0x000fea0003c3ffff */
        .weak           $__internal_14_$__cuda_sm20_div_rn_f64_full
        .type           $__internal_14_$__cuda_sm20_div_rn_f64_full,@function
        .size           $__internal_14_$__cuda_sm20_div_rn_f64_full,($__internal_15_$__cuda_sm20_dsqrt_rn_f64_mediumpath_v1 - $__internal_14_$__cuda_sm20_div_rn_f64_full)
$__internal_14_$__cuda_sm20_div_rn_f64_full:
[C---:B------:R-:W-:Y:S01]  /*2e30*/  FSETP.GEU.AND P1, PT, |R15|.reuse, 1.469367938527859385e-39, PT ;  /* 0x001000000f00780b */ /* 0x040fe20003f2e200 */
[----:B------:R-:W-:Y:S01]  /*2e40*/  IMAD.MOV.U32 R17, RZ, RZ, R20 ;  /* 0x000000ffff117224 */ /* 0x000fe200078e0014 */
[C---:B------:R-:W-:Y:S01]  /*2e50*/  LOP3.LUT R6, R15.reuse, 0x800fffff, RZ, 0xc0, !PT ;  /* 0x800fffff0f067812 */ /* 0x040fe200078ec0ff */
[----:B------:R-:W-:Y:S01]  /*2e60*/  IMAD.MOV.U32 R20, RZ, RZ, 0x1 ;  /* 0x00000001ff147424 */ /* 0x000fe200078e00ff */
[----:B------:R-:W-:Y:S01]  /*2e70*/  LOP3.LUT R30, R15, 0x7ff00000, RZ, 0xc0, !PT ;  /* 0x7ff000000f1e7812 */ /* 0x000fe200078ec0ff */
[----:B------:R-:W-:Y:S01]  /*2e80*/  IMAD.MOV.U32 R16, RZ, RZ, R19 ;  /* 0x000000ffff107224 */ /* 0x000fe200078e0013 */
        /* <DEDUP_REMOVED lines=18> */
[----:B------:R-:W-:Y:S01]  /*2fb0*/  IMAD.MOV.U32 R20, RZ, RZ, R16 ;  /* 0x000000ffff147224 */ /* 0x000fe200078e0010 */
[----:B------:R-:W-:Y:S02]  /*2fc0*/  SEL R21, R24, 0x63400000, !P2 ;  /* 0x6340000018157807 */ /* 0x000fe40005000000 */
[--C-:B------:R-:W-:Y:S02]  /*2fd0*/  @!P3 LOP3.LUT R23, R23, 0x80000000, R17.reuse, 0xf8, !PT ;  /* 0x800000001717b812 */ /* 0x100fe400078ef811 */
[----:B------:R-:W-:Y:S01]  /*2fe0*/  LOP3.LUT R21, R21, 0x800fffff, R17, 0xf8, !PT ;  /* 0x800fffff15157812 */ /* 0x000fe200078ef811 */
[----:B------:R-:W-:Y:S01]  /*2ff0*/  DFMA R28, R26, -R6, 1 ;  /* 0x3ff000001a1c742b */ /* 0x000fe20000000806 */
[----:B------:R-:W-:Y:S02]  /*3000*/  @!P3 LOP3.LUT R23, R23, 0x100000, RZ, 0xfc, !PT ;  /* 0x001000001717b812 */ /* 0x000fe400078efcff */
[----:B------:R-:W-:-:S06]  /*3010*/  @!P3 MOV R22, RZ ;  /* 0x000000ff0016b202 */ /* 0x000fcc0000000f00 */
[----:B------:R-:W-:Y:S02]  /*3020*/  @!P3 DFMA R20, R20, 2, -R22 ;  /* 0x400000001414b82b */ /* 0x000fe40000000816 */
[----:B------:R-:W-:-:S08]  /*3030*/  DFMA R22, R26, R28, R26 ;  /* 0x0000001c1a16722b */ /* 0x000fd0000000001a */
[----:B------:R-:W-:Y:S01]  /*3040*/  @!P3 LOP3.LUT R31, R21, 0x7ff00000, RZ, 0xc0, !PT ;  /* 0x7ff00000151fb812 */ /* 0x000fe200078ec0ff */
[----:B------:R-:W-:-:S04]  /*3050*/  DMUL R26, R22, R20 ;  /* 0x00000014161a7228 */ /* 0x000fc80000000000 */
[----:B------:R-:W-:-:S04]  /*3060*/  VIADD R25, R31, 0xffffffff ;  /* 0xffffffff1f197836 */ /* 0x000fc80000000000 */
[----:B------:R-:W-:Y:S01]  /*3070*/  DFMA R28, R26, -R6, R20 ;  /* 0x800000061a1c722b */ /* 0x000fe20000000014 */
[----:B------:R-:W-:-:S04]  /*3080*/  ISETP.GT.U32.AND P1, PT, R25, 0x7feffffe, PT ;  /* 0x7feffffe1900780c */ /* 0x000fc80003f24070 */
[----:B------:R-:W-:-:S03]  /*3090*/  ISETP.GT.U32.OR P1, PT, R32, 0x7feffffe, P1 ;  /* 0x7feffffe2000780c */ /* 0x000fc60000f24470 */
[----:B------:R-:W-:-:S10]  /*30a0*/  DFMA R22, R22, R28, R26 ;  /* 0x0000001c1616722b */ /* 0x000fd4000000001a */
[----:B------:R-:W-:Y:S05]  /*30b0*/  @P1 BRA `(.L_x_1083) ;  /* 0x00000000006c1947 */ /* 0x000fea0003800000 */
[----:B------:R-:W-:-:S04]  /*30c0*/  LOP3.LUT R26, R15, 0x7ff00000, RZ, 0xc0, !PT ;  /* 0x7ff000000f1a7812 */ /* 0x000fc800078ec0ff */
[CC--:B------:R-:W-:Y:S02]  /*30d0*/  VIADDMNMX R16, R19.reuse, -R26.reuse, 0xb9600000, !PT ;  /* 0xb960000013107446 */ /* 0x0c0fe4000780091a */
[----:B------:R-:W-:Y:S02]  /*30e0*/  ISETP.GE.U32.AND P1, PT, R19, R26, PT ;  /* 0x0000001a1300720c */ /* 0x000fe40003f26070 */
[----:B------:R-:W-:Y:S02]  /*30f0*/  VIMNMX R16, R16, 0x46a00000, PT ;  /* 0x46a0000010107848 */ /* 0x000fe40003fe0100 */
[----:B------:R-:W-:-:S05]  /*3100*/  SEL R19, R24, 0x63400000, !P1 ;  /* 0x6340000018137807 */ /* 0x000fca0004800000 */
[----:B------:R-:W-:Y:S02]  /*3110*/  IMAD.IADD R19, R16, 0x1, -R19 ;  /* 0x0000000110137824 */ /* 0x000fe400078e0a13 */
[----:B------:R-:W-:Y:S02]  /*3120*/  IMAD.MOV.U32 R16, RZ, RZ, RZ ;  /* 0x000000ffff107224 */ /* 0x000fe400078e00ff */
        /* <DEDUP_REMOVED lines=10> */
[----:B------:R-:W-:Y:S01]  /*31d0*/  IADD3 R7, -R19, RZ, RZ ;  /* 0x000000ff13077210 */ /* 0x000fe20007ffe1ff */
[----:B------:R-:W-:Y:S01]  /*31e0*/  IMAD.MOV.U32 R6, RZ, RZ, RZ ;  /* 0x000000ffff067224 */ /* 0x000fe200078e00ff */
[----:B------:R-:W-:-:S05]  /*31f0*/  DMUL.RP R16, R22, R16 ;  /* 0x0000001016107228 */ /* 0x000fca0000008000 */
[----:B------:R-:W-:-:S05]  /*3200*/  DFMA R6, R24, -R6, R22 ;  /* 0x800000061806722b */ /* 0x000fca0000000016 */
[----:B------:R-:W-:Y:S02]  /*3210*/  LOP3.LUT R15, R17, R15, RZ, 0x3c, !PT ;  /* 0x0000000f110f7212 */ /* 0x000fe400078e3cff */
[----:B------:R-:W-:-:S04]  /*3220*/  IADD3 R6, -R19, -0x43300000, RZ ;  /* 0xbcd0000013067810 */ /* 0x000fc80007ffe1ff */
[----:B------:R-:W-:-:S04]  /*3230*/  FSETP.NEU.AND P1, PT, |R7|, R6, PT ;  /* 0x000000060700720b */ /* 0x000fc80003f2d200 */
[----:B------:R-:W-:Y:S02]  /*3240*/  FSEL R24, R16, R24, !P1 ;  /* 0x0000001810187208 */ /* 0x000fe40004800000 */
[----:B------:R-:W-:Y:S01]  /*3250*/  FSEL R25, R15, R25, !P1 ;  /* 0x000000190f197208 */ /* 0x000fe20004800000 */
[----:B------:R-:W-:Y:S06]  /*3260*/  BRA `(.L_x_1084) ;  /* 0x0000000000547947 */ /* 0x000fec0003800000 */
.L_x_1083:
        /* <DEDUP_REMOVED lines=12> */
[----:B------:R-:W-:Y:S02]  /*3330*/  @!P1 IMAD.MOV.U32 R24, RZ, RZ, RZ ;  /* 0x000000ffff189224 */ /* 0x000fe400078e00ff */
[----:B------:R-:W-:Y:S02]  /*3340*/  @P1 IMAD.MOV.U32 R24, RZ, RZ, RZ ;  /* 0x000000ffff181224 */ /* 0x000fe400078e00ff */
[----:B------:R-:W-:Y:S01]  /*3350*/  @P1 IMAD.MOV.U32 R25, RZ, RZ, R6 ;  /* 0x000000ffff191224 */ /* 0x000fe200078e0006 */
[----:B------:R-:W-:Y:S06]  /*3360*/  BRA `(.L_x_1084) ;  /* 0x0000000000147947 */ /* 0x000fec0003800000 */
.L_x_1086:
[----:B------:R-:W-:Y:S01]  /*3370*/  LOP3.LUT R25, R15, 0x80000, RZ, 0xfc, !PT ;  /* 0x000800000f197812 */ /* 0x000fe200078efcff */
[----:B------:R-:W-:Y:S01]  /*3380*/  IMAD.MOV.U32 R24, RZ, RZ, R14 ;  /* 0x000000ffff187224 */ /* 0x000fe200078e000e */
[----:B------:R-:W-:Y:S06]  /*3390*/  BRA `(.L_x_1084) ;  /* 0x0000000000087947 */ /* 0x000fec0003800000 */
.L_x_1085:
[----:B------:R-:W-:Y:S02]  /*33a0*/  LOP3.LUT R25, R17, 0x80000, RZ, 0xfc, !PT ;  /* 0x0008000011197812 */ /* 0x000fe400078efcff */
[----:B------:R-:W-:-:S07]  /*33b0*/  MOV R24, R16 ;  /* 0x0000001000187202 */ /* 0x000fce0000000f00 */
.L_x_1084:
[----:B------:R-:W-:Y:S05]  /*33c0*/  BSYNC B1 ;  /* 0x0000000000017941 */ /* 0x000fea0003800000 */
.L_x_1082:
[----:B------:R-:W-:Y:S02]  /*33d0*/  IMAD.MOV.U32 R6, RZ, RZ, R0 ;  /* 0x000000ffff067224 */ /* 0x000fe400078e0000 */
[----:B------:R-:W-:-:S04]  /*33e0*/  IMAD.MOV.U32 R7, RZ, RZ, 0x0 ;  /* 0x00000000ff077424 */ /* 0x000fc800078e00ff */
[----:B------:R-:W-:Y:S05]  /*33f0*/  RET.REL.NODEC R6 `(_ZN2at6native35batch_norm_reduce_statistics_kernelIddiEEvNS_27GenericPackedTensorAccessorIT0_Lm2ENS_17RestrictPtrTraitsET1_EES6_NS2_IS3_Lm1ES4_S5_EES7_NS2_IT_Lm1ES4_S5_EES9_S3_S3_S9_) ;  /* 0xffffffcc06007950 */ /* 0x000fea0003c3ffff */
        .weak           $__internal_15_$__cuda_sm20_dsqrt_rn_f64_mediumpath_v1
        .type           $__internal_15_$__cuda_sm20_dsqrt_rn_f64_mediumpath_v1,@function
        .size           $__internal_15_$__cuda_sm20_dsqrt_rn_f64_mediumpath_v1,(.L_x_28226 - $__internal_15_$__cuda_sm20_dsqrt_rn_f64_mediumpath_v1)
$__internal_15_$__cuda_sm20_dsqrt_rn_f64_mediumpath_v1:
[----:B------:R-:W-:Y:S01]  /*3400*/  ISETP.GE.U32.AND P0, PT, R6, -0x3400000, PT ;  /* 0xfcc000000600780c */ /* 0x000fe20003f06070 */
[----:B------:R-:W-:Y:S01]  /*3410*/  BSSY B1, `(.L_x_1087) ;  /* 0x000002b000017945 */ /* 0x000fe20003800000 */
[----:B------:R-:W-:Y:S02]  /*3420*/  IMAD.MOV.U32 R14, RZ, RZ, R20 ;  /* 0x000000ffff0e7224 */ /* 0x000fe400078e0014 */
[----:B------:R-:W-:Y:S02]  /*3430*/  IMAD.MOV.U32 R15, RZ, RZ, R21 ;  /* 0x000000ffff0f7224 */ /* 0x000fe400078e0015 */
[----:B------:R-:W-:Y:S02]  /*3440*/  IMAD.MOV.U32 R6, RZ, RZ, R16 ;  /* 0x000000ffff067224 */ /* 0x000fe400078e0010 */
[----:B------:R-:W-:Y:S01]  /*3450*/  IMAD.MOV.U32 R7, RZ, RZ, R17 ;  /* 0x000000ffff077224 */ /* 0x000fe200078e0011 */
[----:B------:R-:W-:Y:S01]  /*3460*/  MOV R17, R22 ;  /* 0x0000001600117202 */ /* 0x000fe20000000f00 */
[----:B------:R-:W-:-:S02]  /*3470*/  IMAD.MOV.U32 R16, RZ, RZ, R19 ;  /* 0x000000ffff107224 */ /* 0x000fc400078e0013 */
[----:B------:R-:W-:Y:S02]  /*3480*/  IMAD.MOV.U32 R20, RZ, RZ, R24 ;  /* 0x000000ffff147224 */ /* 0x000fe400078e0018 */
[----:B------:R-:W-:Y:S01]  /*3490*/  IMAD.MOV.U32 R21, RZ, RZ, R23 ;  /* 0x000000ffff157224 */ /* 0x000fe200078e0017 */
[----:B------:R-:W-:Y:S06]  /*34a0*/  @!P0 BRA `(.L_x_1088) ;  /* 0x0000000000208947 */ /* 0x000fec0003800000 */
        /* <DEDUP_REMOVED lines=8> */
.L_x_1088:
[----:B------:R-:W-:-:S14]  /*3530*/  DSETP.NE.AND P0, PT, R14, RZ, PT ;  /* 0x000000ff0e00722a */ /* 0x000fdc0003f05000 */
[----:B------:R-:W-:Y:S05]  /*3540*/  @!P0 BRA `(.L_x_1090) ;  /* 0x0000000000588947 */ /* 0x000fea0003800000 */
[----:B------:R-:W-:-:S13]  /*3550*/  ISETP.GE.AND P0, PT, R15, RZ, PT ;  /* 0x000000ff0f00720c */ /* 0x000fda0003f06270 */
[----:B------:R-:W-:Y:S02]  /*3560*/  @!P0 IMAD.MOV.U32 R6, RZ, RZ, 0x0 ;  /* 0x00000000ff068424 */ /* 0x000fe400078e00ff */
[----:B------:R-:W-:Y:S01]  /*3570*/  @!P0 IMAD.MOV.U32 R7, RZ, RZ, -0x80000 ;  /* 0xfff80000ff078424 */ /* 0x000fe200078e00ff */
[----:B------:R-:W-:Y:S06]  /*3580*/  @!P0 BRA `(.L_x_1089) ;  /* 0x00000000004c8947 */ /* 0x000fec0003800000 */
[----:B------:R-:W-:-:S13]  /*3590*/  ISETP.GT.AND P0, PT, R15, 0x7fefffff, PT ;  /* 0x7fefffff0f00780c */ /* 0x000fda0003f04270 */
[----:B------:R-:W-:Y:S05]  /*35a0*/  @P0 BRA `(.L_x_1090) ;  /* 0x0000000000400947 */ /* 0x000fea0003800000 */
[----:B------:R-:W-:Y:S01]  /*35b0*/  DMUL R6, R14, 8.11296384146066816958e+31 ;  /* 0x469000000e067828 */ /* 0x000fe20000000000 */
[----:B------:R-:W-:Y:S01]  /*35c0*/  IMAD.MOV.U32 R20, RZ, RZ, 0x0 ;  /* 0x00000000ff147424 */ /* 0x000fe200078e00ff */
[----:B------:R-:W-:Y:S01]  /*35d0*/  MOV R21, 0x3fd80000 ;  /* 0x3fd8000000157802 */ /* 0x000fe20000000f00 */
[----:B------:R-:W-:-:S03]  /*35e0*/  IMAD.MOV.U32 R14, RZ, RZ, RZ ;  /* 0x000000ffff0e7224 */ /* 0x000fc600078e00ff */
        /* <DEDUP_REMOVED lines=10> */
[----:B------:R-:W-:Y:S01]  /*3690*/  VIADD R7, R7, 0xfcb00000 ;  /* 0xfcb0000007077836 */ /* 0x000fe20000000000 */
[----:B------:R-:W-:Y:S06]  /*36a0*/  BRA `(.L_x_1089) ;  /* 0x0000000000047947 */ /* 0x000fec0003800000 */
.L_x_1090:
[----:B------:R-:W-:-:S11]  /*36b0*/  DADD R6, R14, R14 ;  /* 0x000000000e067229 */ /* 0x000fd6000000000e */
.L_x_1089:
[----:B------:R-:W-:Y:S05]  /*36c0*/  BSYNC B1 ;  /* 0x0000000000017941 */ /* 0x000fea0003800000 */
.L_x_1087:
[----:B------:R-:W-:Y:S02]  /*36d0*/  IMAD.MOV.U32 R26, RZ, RZ, R6 ;  /* 0x000000ffff1a7224 */ /* 0x000fe400078e0006 */
[----:B------:R-:W-:Y:S02]  /*36e0*/  IMAD.MOV.U32 R27, RZ, RZ, R7 ;  /* 0x000000ffff1b7224 */ /* 0x000fe400078e0007 */
[----:B------:R-:W-:Y:S02]  /*36f0*/  IMAD.MOV.U32 R6, RZ, RZ, R0 ;  /* 0x000000ffff067224 */ /* 0x000fe400078e0000 */
[----:B------:R-:W-:-:S04]  /*3700*/  IMAD.MOV.U32 R7, RZ, RZ, 0x0 ;  /* 0x00000000ff077424 */ /* 0x000fc800078e00ff */
[----:B------:R-:W-:Y:S05]  /*3710*/  RET.REL.NODEC R6 `(_ZN2at6native35batch_norm_reduce_statistics_kernelIddiEEvNS_27GenericPackedTensorAccessorIT0_Lm2ENS_17RestrictPtrTraitsET1_EES6_NS2_IS3_Lm1ES4_S5_EES7_NS2_IT_Lm1ES4_S5_EES9_S3_S3_S9_) ;  /* 0xffffffc806387950 */ /* 0x000fea0003c3ffff */
.L_x_1091:
        /* <DEDUP_REMOVED lines=14> */
.L_x_28226:


//--------------------- .text._ZN2at6native36batch_norm_collect_statistics_kernelINS0_6InvStdEN3c108BFloat16ES4_flEEvNS_27GenericPackedTensorAccessorIKT0_Lm3ENS_17RestrictPtrTraitsET3_EET2_SB_NS5_ISB_Lm1ES8_S9_EESC_ --------------------------
	.section	.text._ZN2at6native36batch_norm_collect_statistics_kernelINS0_6InvStdEN3c108BFloat16ES4_flEEvNS_27GenericPackedTensorAccessorIKT0_Lm3ENS_17RestrictPtrTraitsET3_EET2_SB_NS5_ISB_Lm1ES8_S9_EESC_,"ax",@progbits
	.align	128
        .global         _ZN2at6native36batch_norm_collect_statistics_kernelINS0_6InvStdEN3c108BFloat16ES4_flEEvNS_27GenericPackedTensorAccessorIKT0_Lm3ENS_17RestrictPtrTraitsET3_EET2_SB_NS5_ISB_Lm1ES8_S9_EESC_
        .type           _ZN2at6native36batch_norm_collect_statistics_kernelINS0_6InvStdEN3c108BFloat16ES4_flEEvNS_27GenericPackedTensorAccessorIKT0_Lm3ENS_17RestrictPtrTraitsET3_EET2_SB_NS5_ISB_Lm1ES8_S9_EESC_,@function
        .size           _ZN2at6native36batch_norm_collect_statistics_kernelINS0_6InvStdEN3c108BFloat16ES4_flEEvNS_27GenericPackedTensorAccessorIKT0_Lm3ENS_17RestrictPtrTraitsET3_EET2_SB_NS5_ISB_Lm1ES8_S9_EESC_,(.L_x_28228 - _ZN2at6native36batch_norm_collect_statistics_kernelINS0_6InvStdEN3c108BFloat16ES4_flEEvNS_27GenericPackedTensorAccessorIKT0_Lm3ENS_17RestrictPtrTraitsET3_EET2_SB_NS5_ISB_Lm1ES8_S9_EESC_)
        .other          _ZN2at6native36batch_norm_collect_statistics_kernelINS0_6InvStdEN3c108BFloat16ES4_flEEvNS_27GenericPackedTensorAccessorIKT0_Lm3ENS_17RestrictPtrTraitsET3_EET2_SB_NS5_ISB_Lm1ES8_S9_EESC_,@"STO_CUDA_ENTRY STV_DEFAULT"
_ZN2at6native36batch_norm_collect_statistics_kernelINS0_6InvStdEN3c108BFloat16ES4_flEEvNS_27GenericPackedTensorAccessorIKT0_Lm3ENS_17RestrictPtrTraitsET3_EET2_SB_NS5_ISB_Lm1ES8_S9_EESC_:
.text._ZN2at6native36batch_norm_collect_statistics_kernelINS0_6InvStdEN3c108BFloat16ES4_flEEvNS_27GenericPackedTensorAccessorIKT0_Lm3ENS_17RestrictPtrTraitsET3_EET2_SB_NS5_ISB_Lm1ES8_S9_EESC_:
[----:B------:R-:W-:Y:S01]  /*0000*/  LDC R1, c[0x0][0x28] ;  /* 0x00000a00ff017b82 */ /* 0x000fe20000000800 */
[----:B------:R-:W0:Y:S01]  /*0010*/  S2R R17, SR_TID.Y ;  /* 0x0000000000117919 */ /* 0x000e220000002200 */
[----:B------:R-:W-:-:S06]  /*0020*/  ULDC.64 UR4, c[0x0][0x218] ;  /* 0x0000860000047ab9 */ /* 0x000fcc0000000a00 */
[----:B------:R-:W1:Y:S01]  /*0030*/  S2UR UR14, SR_CTAID.X ;  /* 0x00000000000e79c3 */ /* 0x000e620000002500 */
[----:B------:R-:W-:Y:S01]  /*0040*/  ULDC.64 UR12, c[0x0][0x208] ;  /* 0x00008200000c7ab9 */ /* 0x000fe20000000a00 */
[----:B------:R-:W2:Y:S01]  /*0050*/  S2R R3, SR_TID.X ;  /* 0x0000000000037919 */ /* 0x000ea20000002100 */
[----:B------:R-:W-:Y:S01]  /*0060*/  ULDC UR6, c[0x0][0x0] ;  /* 0x0000000000067ab9 */ /* 0x000fe20000000800 */
[----:B------:R-:W-:Y:S01]  /*0070*/  ULDC.64 UR8, c[0x0][0x240] ;  /* 0x0000900000087ab9 */ /* 0x000fe20000000a00 */
[----:B------:R-:W-:Y:S01]  /*0080*/  ULDC.64 UR10, c[0x0][0x210] ;  /* 0x00008400000a7ab9 */ /* 0x000fe20000000a00 */
[----:B------:R-:W-:Y:S01]  /*0090*/  BSSY B0, `(.L_x_1092) ;  /* 0x0000041000007945 */ /* 0x000fe20003800000 */
[----:B------:R-:W-:Y:S01]  /*00a0*/  HFMA2.MMA R21, -RZ, RZ, 0, 0 ;  /* 0x00000000ff157435 */ /* 0x000fe200000001ff */
[----:B------:R-:W-:Y:S02]  /*00b0*/  CS2R R8, SRZ ;  /* 0x0000000000087805 */ /* 0x000fe4000001ff00 */
[----:B0-----:R-:W-:-:S02]  /*00c0*/  ISETP.GE.U32.AND P0, PT, R17, UR4, PT ;  /* 0x0000000411007c0c */ /* 0x001fc4000bf06070 */
[----:B------:R-:W-:Y:S01]  /*00d0*/  SHF.R.S32.HI R6, RZ, 0x1f, R17 ;  /* 0x0000001fff067819 */ /* 0x000fe20000011411 */
[----:B--2---:R-:W-:-:S03]  /*00e0*/  IMAD R2, R17, UR6, R3 ;  /* 0x0000000611027c24 */ /* 0x004fc6000f8e0203 */
[----:B------:R-:W-:-:S13]  /*00f0*/  ISETP.GE.AND.EX P0, PT, R6, UR5, PT, P0 ;  /* 0x0000000506007c0c */ /* 0x000fda000bf06300 */
[----:B-1----:R-:W-:Y:S05]  /*0100*/  @P0 BRA `(.L_x_1093) ;  /* 0x0000000000e40947 */ /* 0x002fea0003800000 */
[----:B------:R-:W0:Y:S01]  /*0110*/  LDC.64 R18, c[0x0][0x238] ;  /* 0x00008e00ff127b82 */ /* 0x000e220000000a00 */
[----:B------:R-:W-:Y:S01]  /*0120*/  USHF.R.S32.HI UR4, URZ, 0x1f, UR14 ;  /* 0x0000001f3f047899 */ /* 0x000fe2000801140e */
[----:B------:R-:W-:Y:S01]  /*0130*/  IMAD.MOV.U32 R10, RZ, RZ, R6 ;  /* 0x000000ffff0a7224 */ /* 0x000fe200078e0006 */
[----:B------:R-:W-:Y:S01]  /*0140*/  MOV R13, R17 ;  /* 0x00000011000d7202 */ /* 0x000fe20000000f00 */
[----:B------:R-:W-:Y:S01]  /*0150*/  IMAD.MOV.U32 R21, RZ, RZ, RZ ;  /* 0x000000ffff157224 */ /* 0x000fe200078e00ff */
[----:B------:R-:W-:-:S03]  /*0160*/  SHF.R.S32.HI R16, RZ, 0x1f, R3 ;  /* 0x0000001fff107819 */ /* 0x000fc60000011403 */
[----:B------:R-:W1:Y:S01]  /*0170*/  LDC R0, c[0x0][0x4] ;  /* 0x00000100ff007b82 */ /* 0x000e620000000800 */
[C---:B0-----:R-:W-:Y:S02]  /*0180*/  IMAD R8, R18.reuse, UR4, RZ ;  /* 0x0000000412087c24 */ /* 0x041fe4000f8e02ff */
[----:B------:R-:W-:-:S04]  /*0190*/  IMAD.WIDE.U32 R4, R18, UR14, RZ ;  /* 0x0000000e12047c25 */ /* 0x000fc8000f8e00ff */
[----:B------:R-:W-:Y:S01]  /*01a0*/  IMAD R19, R19, UR14, R8 ;  /* 0x0000000e13137c24 */ /* 0x000fe2000f8e0208 */
[----:B------:R-:W-:-:S04]  /*01b0*/  CS2R R8, SRZ ;  /* 0x0000000000087805 */ /* 0x000fc8000001ff00 */
[----:B-1----:R-:W-:-:S07]  /*01c0*/  IADD3 R19, R5, R19, RZ ;  /* 0x0000001305137210 */ /* 0x002fce0007ffe0ff */
.L_x_1097:
[----:B------:R-:W0:Y:S01]  /*01d0*/  LDC.64 R6, c[0x0][0x228] ;  /* 0x00008a00ff067b82 */ /* 0x000e220000000a00 */
[----:B------:R-:W-:Y:S01]  /*01e0*/  BSSY B1, `(.L_x_1094) ;  /* 0x0000024000017945 */ /* 0x000fe20003800000 */
[----:B0-----:R-:W-:-:S04]  /*01f0*/  ISETP.GE.U32.AND P0, PT, R3, R6, PT ;  /* 0x000000060300720c */ /* 0x001fc80003f06070 */
[----:B------:R-:W-:-:S13]  /*0200*/  ISETP.GE.AND.EX P0, PT, R16, R7, PT, P0 ;  /* 0x000000071000720c */ /* 0x000fda0003f06300 */
[----:B------:R-:W-:Y:S05]  /*0210*/  @P0 BRA `(.L_x_1095) ;  /* 0x0000000000800947 */ /* 0x000fea0003800000 */
[----:B------:R-:W-:Y:S01]  /*0220*/  ULDC.64 UR4, c[0x0][0x230] ;  /* 0x00008c0000047ab9 */ /* 0x000fe20000000a00 */
[----:B------:R-:W-:Y:S01]  /*0230*/  IMAD.MOV.U32 R18, RZ, RZ, R4 ;  /* 0x000000ffff127224 */ /* 0x000fe200078e0004 */
[-C--:B------:R-:W-:Y:S01]  /*0240*/  MOV R25, R3.reuse ;  /* 0x0000000300197202 */ /* 0x080fe20000000f00 */
[----:B------:R-:W-:Y:S02]  /*0250*/  IMAD R12, R10, UR4, RZ ;  /* 0x000000040a0c7c24 */ /* 0x000fe4000f8e02ff */
[----:B------:R-:W-:Y:S01]  /*0260*/  IMAD.WIDE.U32 R10, R13, UR4, R18 ;  /* 0x000000040d0a7c25 */ /* 0x000fe2000f8e0012 */
[----:B------:R-:W-:-:S03]  /*0270*/  MOV R18, R3 ;  /* 0x0000000300127202 */ /* 0x000fc60000000f00 */
[----:B------:R-:W-:Y:S02]  /*0280*/  IMAD R23, R13, UR5, R12 ;  /* 0x000000050d177c24 */ /* 0x000fe4000f8e020c */
[----:B------:R-:W-:Y:S02]  /*0290*/  IMAD.MOV.U32 R22, RZ, RZ, R16 ;  /* 0x000000ffff167224 */ /* 0x000fe400078e0010 */
[----:B------:R-:W-:-:S07]  /*02a0*/  IMAD.IADD R23, R11, 0x1, R23 ;  /* 0x000000010b177824 */ /* 0x000fce00078e0217 */
.L_x_1096:
[----:B------:R-:W-:Y:S01]  /*02b0*/  MOV R12, R10 ;  /* 0x0000000a000c7202 */ /* 0x000fe20000000f00 */
[----:B------:R-:W-:Y:S02]  /*02c0*/  IMAD R14, R22, UR8, RZ ;  /* 0x00000008160e7c24 */ /* 0x000fe4000f8e02ff */
[----:B------:R-:W-:Y:S02]  /*02d0*/  IMAD.MOV.U32 R13, RZ, RZ, R23 ;  /* 0x000000ffff0d7224 */ /* 0x000fe400078e0017 */
[C---:B------:R-:W-:Y:S02]  /*02e0*/  IMAD R15, R25.reuse, UR9, R14 ;  /* 0x00000009190f7c24 */ /* 0x040fe4000f8e020e */
[----:B------:R-:W-:-:S05]  /*02f0*/  IMAD.WIDE.U32 R12, R25, UR8, R12 ;  /* 0x00000008190c7c25 */ /* 0x000fca000f8e000c */
[----:B------:R-:W-:Y:S02]  /*0300*/  IADD3 R13, R13, R15, RZ ;  /* 0x0000000f0d0d7210 */ /* 0x000fe40007ffe0ff */
[----:B------:R-:W-:-:S04]  /*0310*/  LEA R14, P0, R12, UR10, 0x1 ;  /* 0x0000000a0c0e7c11 */ /* 0x000fc8000f8008ff */
[----:B------:R-:W-:-:S05]  /*0320*/  LEA.HI.X R15, R12, UR11, R13, 0x1, P0 ;  /* 0x0000000b0c0f7c11 */ /* 0x000fca00080f0c0d */
[----:B------:R-:W2:Y:S01]  /*0330*/  LDG.E.U16 R14, desc[UR12][R14.64] ;  /* 0x0000000c0e0e7981 */ /* 0x000ea2000c1e1500 */
[----:B------:R-:W-:Y:S02]  /*0340*/  VIADD R21, R21, 0x1 ;  /* 0x0000000115157836 */ /* 0x000fe40000000000 */
[----:B------:R-:W-:-:S03]  /*0350*/  VIADD R25, R18, UR6 ;  /* 0x0000000612197c36 */ /* 0x000fc60008000000 */
[----:B------:R-:W-:Y:S02]  /*0360*/  I2FP.F32.S32 R20, R21 ;  /* 0x0000001500147245 */ /* 0x000fe40000201400 */
[----:B------:R-:W-:Y:S02]  /*0370*/  ISETP.GE.U32.AND P0, PT, R25, R6, PT ;  /* 0x000000061900720c */ /* 0x000fe40003f06070 */
[----:B------:R-:W-:Y:S02]  /*0380*/  SHF.R.S32.HI R22, RZ, 0x1f, R25 ;  /* 0x0000001fff167819 */ /* 0x000fe40000011419 */
[----:B------:R-:W0:Y:S01]  /*0390*/  MUFU.RCP R20, R20 ;  /* 0x0000001400147308 */ /* 0x000e220000001000 */
[----:B------:R-:W-:Y:S02]  /*03a0*/  MOV R18, R25 ;  /* 0x0000001900127202 */ /* 0x000fe40000000f00 */
[----:B------:R-:W-:Y:S02]  /*03b0*/  ISETP.GE.AND.EX P0, PT, R22, R7, PT, P0 ;  /* 0x000000071600720c */ /* 0x000fe40003f06300 */
[----:B--2---:R-:W-:-:S05]  /*03c0*/  SHF.L.U32 R12, R14, 0x10, RZ ;  /* 0x000000100e0c7819 */ /* 0x004fca00000006ff */
[----:B------:R-:W-:-:S04]  /*03d0*/  FADD.FTZ R13, R12, -R9 ;  /* 0x800000090c0d7221 */ /* 0x000fc80000010000 */
[----:B0-----:R-:W-:-:S04]  /*03e0*/  FFMA.FTZ R9, R13, R20, R9 ;  /* 0x000000140d097223 */ /* 0x001fc80000010009 */
[----:B------:R-:W-:-:S04]  /*03f0*/  FADD.FTZ R12, R12, -R9 ;  /* 0x800000090c0c7221 */ /* 0x000fc80000010000 */
[----:B------:R-:W-:Y:S01]  /*0400*/  FFMA.FTZ R8, R13, R12, R8 ;  /* 0x0000000c0d087223 */ /* 0x000fe20000010008 */
[----:B------:R-:W-:Y:S06]  /*0410*/  @!P0 BRA `(.L_x_1096) ;  /* 0xfffffffc00a48947 */ /* 0x000fec000383ffff */
.L_x_1095:
[----:B------:R-:W-:Y:S05]  /*0420*/  BSYNC B1 ;  /* 0x0000000000017941 */ /* 0x000fea0003800000 */
.L_x_1094:
[----:B------:R-:W-:Y:S01]  /*0430*/  IMAD.IADD R13, R0, 0x1, R17 ;  /* 0x00000001000d7824 */ /* 0x000fe200078e0211 */
[----:B------:R-:W-:-:S04]  /*0440*/  ULDC.64 UR4, c[0x0][0x218] ;  /* 0x0000860000047ab9 */ /* 0x000fc80000000a00 */
[----:B------:R-:W-:Y:S02]  /*0450*/  ISETP.GE.U32.AND P0, PT, R13, UR4, PT ;  /* 0x000000040d007c0c */ /* 0x000fe4000bf06070 */
[----:B------:R-:W-:Y:S02]  /*0460*/  SHF.R.S32.HI R10, RZ, 0x1f, R13 ;  /* 0x0000001fff0a7819 */ /* 0x000fe4000001140d */
[----:B------:R-:W-:Y:S02]  /*0470*/  MOV R17, R13 ;  /* 0x0000000d00117202 */ /* 0x000fe40000000f00 */
[----:B------:R-:W-:-:S13]  /*0480*/  ISETP.GE.AND.EX P0, PT, R10, UR5, PT, P0 ;  /* 0x000000050a007c0c */ /* 0x000fda000bf06300 */
[----:B------:R-:W-:Y:S05]  /*0490*/  @!P0 BRA `(.L_x_1097) ;  /* 0xfffffffc004c8947 */ /* 0x000fea000383ffff */
.L_x_1093:
[----:B------:R-:W-:Y:S05]  /*04a0*/  BSYNC B0 ;  /* 0x0000000000007941 */ /* 0x000fea0003800000 */
.L_x_1092:
[----:B------:R-:W0:Y:S01]  /*04b0*/  SHFL.BFLY PT, R0, R21, 0x1, 0x1f ;  /* 0x0c201f0015007f89 */ /* 0x000e2200000e0000 */
[----:B------:R-:W-:Y:S01]  /*04c0*/  BSSY B1, `(.L_x_1098) ;  /* 0x0000016000017945 */ /* 0x000fe20003800000 */
[----:B0-----:R-:W-:-:S05]  /*04d0*/  IMAD.IADD R10, R0, 0x1, R21 ;  /* 0x00000001000a7824 */ /* 0x001fca00078e0215 */
[----:B------:R-:W-:-:S04]  /*04e0*/  I2FP.F32.S32 R3, R10 ;  /* 0x0000000a00037245 */ /* 0x000fc80000201400 */
[----:B------:R-:W-:-:S05]  /*04f0*/  FMNMX.FTZ R4, R3, 1, !PT ;  /* 0x3f80000003047809 */ /* 0x000fca0007810000 */
[----:B------:R-:W-:-:S06]  /*0500*/  FMUL.FTZ R12, R4, 1 ;  /* 0x3f800000040c7820 */ /* 0x000fcc0000410000 */
[----:B------:R-:W0:Y:S08]  /*0510*/  F2F.F64.F32 R12, R12 ;  /* 0x0000000c000c7310 */ /* 0x000e300000201800 */
[----:B0-----:R-:W0:Y:S01]  /*0520*/  MUFU.RCP64H R5, R13 ;  /* 0x0000000d00057308 */ /* 0x001e220000001800 */
[----:B------:R-:W-:-:S04]  /*0530*/  IADD3 R4, R13, 0x300402, RZ ;  /* 0x003004020d047810 */ /* 0x000fc80007ffe0ff */
[----:B------:R-:W-:Y:S02]  /*0540*/  FSETP.GEU.AND P0, PT, |R4|, 5.8789094863358348022e-39, PT ;  /* 0x004004020400780b */ /* 0x000fe40003f0e200 */
[----:B0-----:R-:W-:-:S08]  /*0550*/  DFMA R6, -R12, R4, 1 ;  /* 0x3ff000000c06742b */ /* 0x001fd00000000104 */
[----:B------:R-:W-:-:S08]  /*0560*/  DFMA R6, R6, R6, R6 ;  /* 0x000000060606722b */ /* 0x000fd00000000006 */
[----:B------:R-:W-:Y:S02]  /*0570*/  DFMA R16, R4, R6, R4 ;  /* 0x000000060410722b */ /* 0x000fe40000000004 */
[----:B------:R0:W1:Y:S06]  /*0580*/  SHFL.BFLY PT, R6, R9, 0x1, 0x1f ;  /* 0x0c201f0009067f89 */ /* 0x00006c00000e0000 */
[----:B------:R-:W-:-:S08]  /*0590*/  DFMA R14, -R12, R16, 1 ;  /* 0x3ff000000c0e742b */ /* 0x000fd00000000110 */
[----:B------:R-:W-:Y:S01]  /*05a0*/  DFMA R16, R16, R14, R16 ;  /* 0x0000000e1010722b */ /* 0x000fe20000000010 */
[----:B0-----:R-:W-:Y:S10]  /*05b0*/  @P0 BRA `(.L_x_1099) ;  /* 0x0000000000180947 */ /* 0x001ff40003800000 */
[----:B------:R-:W-:Y:S02]  /*05c0*/  LOP3.LUT R16, R13, 0x7fffffff, RZ, 0xc0, !PT ;  /* 0x7fffffff0d107812 */ /* 0x000fe400078ec0ff */
[----:B------:R-:W-:-:S03]  /*05d0*/  MOV R4, 0x600 ;  /* 0x0000060000047802 */ /* 0x000fc60000000f00 */
[----:B------:R-:W-:-:S07]  /*05e0*/  VIADD R16, R16, 0xfff00000 ;  /* 0xfff0000010107836 */ /* 0x000fce0000000000 */
[----:B-1----:R-:W-:Y:S05]  /*05f0*/  CALL.REL.NOINC `($__internal_16_$__cuda_sm20_dblrcp_rn_slowpath_v3) ;  /* 0x0000001c00b07944 */ /* 0x002fea0003c00000 */
[----:B------:R-:W-:Y:S01]  /*0600*/  MOV R16, R14 ;  /* 0x0000000e00107202 */ /* 0x000fe20000000f00 */
[----:B------:R-:W-:-:S07]  /*0610*/  IMAD.MOV.U32 R17, RZ, RZ, R15 ;  /* 0x000000ffff117224 */ /* 0x000fce00078e000f */
.L_x_1099:
[----:B------:R-:W-:Y:S05]  /*0620*/  BSYNC B1 ;  /* 0x0000000000017941 */ /* 0x000fea0003800000 */
.L_x_1098:
[----:B------:R-:W0:Y:S01]  /*0630*/  SHFL.BFLY PT, R5, R10, 0x2, 0x1f ;  /* 0x0c401f000a057f89 */ /* 0x000e2200000e0000 */
[----:B------:R-:W-:Y:S01]  /*0640*/  UMOV UR4, 0xf0000000 ;  /* 0xf000000000047882 */ /* 0x000fe20000000000 */
[----:B------:R-:W-:Y:S01]  /*0650*/  UMOV UR5, 0x380fffff ;  /* 0x380fffff00057882 */ /* 0x000fe20000000000 */
[----:B------:R-:W-:Y:S01]  /*0660*/  I2FP.F32.S32 R23, R0 ;  /* 0x0000000000177245 */ /* 0x000fe20000201400 */
[----:B------:R-:W-:Y:S01]  /*0670*/  DSETP.GEU.AND P0, PT, |R16|, UR4, PT ;  /* 0x0000000410007e2a */ /* 0x000fe2000bf0e200 */
[----:B------:R-:W-:Y:S01]  /*0680*/  I2FP.F32.S32 R0, R21 ;  /* 0x0000001500007245 */ /* 0x000fe20000201400 */
[----:B------:R-:W-:Y:S01]  /*0690*/  BSSY B1, `(.L_x_1100) ;  /* 0x0000020000017945 */ /* 0x000fe20003800000 */
[----:B------:R-:W2:Y:S01]  /*06a0*/  SHFL.BFLY PT, R21, R8, 0x1, 0x1f ;  /* 0x0c201f0008157f89 */ /* 0x000ea200000e0000 */
[C---:B-1----:R-:W-:Y:S01]  /*06b0*/  FMUL.FTZ R25, R6.reuse, R23 ;  /* 0x0000001706197220 */ /* 0x042fe20000410000 */
[----:B------:R-:W-:-:S03]  /*06c0*/  FADD.FTZ R6, -R6, R9 ;  /* 0x0000000906067221 */ /* 0x000fc60000010100 */
[----:B------:R-:W-:Y:S01]  /*06d0*/  FFMA.FTZ R25, R0, R9, R25 ;  /* 0x0000000900197223 */ /* 0x000fe20000010019 */
[----:B------:R-:W-:-:S04]  /*06e0*/  FMUL.FTZ R6, R6, R6 ;  /* 0x0000000606067220 */ /* 0x000fc80000410000 */
[----:B------:R-:W-:-:S04]  /*06f0*/  FMUL.FTZ R6, R6, R0 ;  /* 0x0000000006067220 */ /* 0x000fc80000410000 */
[----:B------:R-:W-:Y:S01]  /*0700*/  FMUL.FTZ R6, R6, R23 ;  /* 0x0000001706067220 */ /* 0x000fe20000410000 */
[----:B0-----:R-:W-:-:S04]  /*0710*/  IADD3 R11, R10, R5, RZ ;  /* 0x000000050a0b7210 */ /* 0x001fc80007ffe0ff */
[----:B------:R-:W-:-:S04]  /*0720*/  I2FP.F32.S32 R7, R11 ;  /* 0x0000000b00077245 */ /* 0x000fc80000201400 */
[----:B------:R-:W-:-:S05]  /*0730*/  FMNMX.FTZ R4, R7, 1, !PT ;  /* 0x3f80000007047809 */ /* 0x000fca0007810000 */
[----:B------:R-:W-:Y:S02]  /*0740*/  FMUL.FTZ R12, R4, 1 ;  /* 0x3f800000040c7820 */ /* 0x000fe40000410000 */
[----:B------:R-:W0:Y:S08]  /*0750*/  F2F.F32.F64 R4, R16 ;  /* 0x0000001000047310 */ /* 0x000e300000301000 */
[----:B------:R-:W1:Y:S01]  /*0760*/  F2F.F64.F32 R12, R12 ;  /* 0x0000000c000c7310 */ /* 0x000e620000201800 */
[----:B0-----:R-:W-:-:S04]  /*0770*/  @!P0 FMUL R4, R4, 1.175494350822287508e-38 ;  /* 0x0080000004048820 */ /* 0x001fc80000400000 */
[C---:B------:R-:W-:Y:S01]  /*0780*/  FMUL.FTZ R10, R4.reuse, R25 ;  /* 0x00000019040a7220 */ /* 0x040fe20000410000 */
[----:B--2---:R-:W-:Y:S02]  /*0790*/  FFMA.FTZ R21, R4, R6, R21 ;  /* 0x0000000604157223 */ /* 0x004fe40000010015 */
[----:B-1----:R-:W0:Y:S01]  /*07a0*/  MUFU.RCP64H R15, R13 ;  /* 0x0000000d000f7308 */ /* 0x002e220000001800 */
[----:B------:R-:W-:Y:S01]  /*07b0*/  VIADD R14, R13, 0x300402 ;  /* 0x003004020d0e7836 */ /* 0x000fe20000000000 */
[----:B------:R1:W2:Y:S01]  /*07c0*/  SHFL.BFLY PT, R9, R10, 0x2, 0x1f ;  /* 0x0c401f000a097f89 */ /* 0x0002a200000e0000 */
[----:B------:R-:W-:-:S03]  /*07d0*/  FADD.FTZ R8, R21, R8 ;  /* 0x0000000815087221 */ /* 0x000fc60000010000 */
[----:B------:R-:W-:Y:S01]  /*07e0*/  FSETP.GEU.AND P0, PT, |R14|, 5.8789094863358348022e-39, PT ;  /* 0x004004020e00780b */ /* 0x000fe20003f0e200 */
[----:B0-----:R-:W-:-:S08]  /*07f0*/  DFMA R18, -R12, R14, 1 ;  /* 0x3ff000000c12742b */ /* 0x001fd0000000010e */
[----:B------:R-:W-:-:S08]  /*0800*/  DFMA R18, R18, R18, R18 ;  /* 0x000000121212722b */ /* 0x000fd00000000012 */
[----:B------:R-:W-:-:S08]  /*0810*/  DFMA R18, R14, R18, R14 ;  /* 0x000000120e12722b */ /* 0x000fd0000000000e */
[----:B------:R-:W-:-:S08]  /*0820*/  DFMA R16, -R12, R18, 1 ;  /* 0x3ff000000c10742b */ /* 0x000fd00000000112 */
[----:B------:R-:W-:Y:S01]  /*0830*/  DFMA R14, R18, R16, R18 ;  /* 0x00000010120e722b */ /* 0x000fe20000000012 */
[----:B-12---:R-:W-:Y:S10]  /*0840*/  @P0 BRA `(.L_x_1101) ;  /* 0x0000000000100947 */ /* 0x006ff40003800000 */
[----:B------:R-:W-:Y:S02]  /*0850*/  LOP3.LUT R16, R13, 0x7fffffff, RZ, 0xc0, !PT ;  /* 0x7fffffff0d107812 */ /* 0x000fe400078ec0ff */
[----:B------:R-:W-:Y:S02]  /*0860*/  MOV R4, 0x890 ;  /* 0x0000089000047802 */ /* 0x000fe40000000f00 */
[----:B------:R-:W-:-:S07]  /*0870*/  IADD3 R16, R16, -0x100000, RZ ;  /* 0xfff0000010107810 */ /* 0x000fce0007ffe0ff */
[----:B------:R-:W-:Y:S05]  /*0880*/  CALL.REL.NOINC `($__internal_16_$__cuda_sm20_dblrcp_rn_slowpath_v3) ;  /* 0x0000001c000c7944 */ /* 0x000fea0003c00000 */
.L_x_1101:
[----:B------:R-:W-:Y:S05]  /*0890*/  BSYNC B1 ;  /* 0x0000000000017941 */ /* 0x000fea0003800000 */
.L_x_1100:
[----:B------:R-:W0:Y:S01]  /*08a0*/  SHFL.BFLY PT, R6, R11, 0x4, 0x1f ;  /* 0x0c801f000b067f89 */ /* 0x000e2200000e0000 */
[----:B------:R-:W-:Y:S01]  /*08b0*/  UMOV UR4, 0xf0000000 ;  /* 0xf000000000047882 */ /* 0x000fe20000000000 */
[----:B------:R-:W-:Y:S01]  /*08c0*/  UMOV UR5, 0x380fffff ;  /* 0x380fffff00057882 */ /* 0x000fe20000000000 */
[----:B------:R-:W-:Y:S01]  /*08d0*/  I2FP.F32.S32 R22, R5 ;  /* 0x0000000500167245 */ /* 0x000fe20000201400 */
[----:B------:R-:W-:Y:S01]  /*08e0*/  DSETP.GEU.AND P0, PT, |R14|, UR4, PT ;  /* 0x000000040e007e2a */ /* 0x000fe2000bf0e200 */
[----:B------:R-:W1:Y:S01]  /*08f0*/  SHFL.BFLY PT, R5, R8, 0x2, 0x1f ;  /* 0x0c401f0008057f89 */ /* 0x000e6200000e0000 */
[----:B------:R-:W-:Y:S02]  /*0900*/  BSSY B1, `(.L_x_1102) ;  /* 0x000001f000017945 */ /* 0x000fe40003800000 */
[----:B------:R-:W-:Y:S01]  /*0910*/  FMUL.FTZ R24, R9, R22 ;  /* 0x0000001609187220 */ /* 0x000fe20000410000 */
[----:B------:R-:W-:Y:S01]  /*0920*/  FADD.FTZ R9, R10, -R9 ;  /* 0x800000090a097221 */ /* 0x000fe20000010000 */
[----:B0-----:R-:W-:-:S02]  /*0930*/  IMAD.IADD R20, R11, 0x1, R6 ;  /* 0x000000010b147824 */ /* 0x001fc400078e0206 */
[----:B------:R-:W-:-:S03]  /*0940*/  FFMA.FTZ R11, R3, R10, R24 ;  /* 0x0000000a030b7223 */ /* 0x000fc60000010018 */
[----:B------:R-:W-:-:S04]  /*0950*/  I2FP.F32.S32 R0, R20 ;  /* 0x0000001400007245 */ /* 0x000fc80000201400 */
[----:B------:R-:W-:-:S05]  /*0960*/  FMNMX.FTZ R4, R0, 1, !PT ;  /* 0x3f80000000047809 */ /* 0x000fca0007810000 */
[----:B------:R-:W-:Y:S02]  /*0970*/  FMUL.FTZ R12, R4, 1 ;  /* 0x3f800000040c7820 */ /* 0x000fe40000410000 */
[----:B------:R0:W2:Y:S08]  /*0980*/  F2F.F32.F64 R4, R14 ;  /* 0x0000000e00047310 */ /* 0x0000b00000301000 */
[----:B------:R-:W3:Y:S01]  /*0990*/  F2F.F64.F32 R12, R12 ;  /* 0x0000000c000c7310 */ /* 0x000ee20000201800 */
[----:B0-----:R-:W-:-:S04]  /*09a0*/  FMUL.FTZ R14, R9, R9 ;  /* 0x00000009090e7220 */ /* 0x001fc80000410000 */
[----:B------:R-:W-:Y:S01]  /*09b0*/  FMUL.FTZ R3, R3, R14 ;  /* 0x0000000e03037220 */ /* 0x000fe20000410000 */
[----:B--2---:R-:W-:-:S03]  /*09c0*/  @!P0 FMUL R4, R4, 1.175494350822287508e-38 ;  /* 0x0080000004048820 */ /* 0x004fc60000400000 */
[----:B------:R-:W-:Y:S01]  /*09d0*/  FMUL.FTZ R3, R3, R22 ;  /* 0x0000001603037220 */ /* 0x000fe20000410000 */
[----:B------:R-:W-:-:S03]  /*09e0*/  FMUL.FTZ R10, R4, R11 ;  /* 0x0000000b040a7220 */ /* 0x000fc60000410000 */
[----:B-1----:R-:W-:Y:S01]  /*09f0*/  FFMA.FTZ R3, R4, R3, R5 ;  /* 0x0000000304037223 */ /* 0x002fe20000010005 */
[----:B---3--:R-:W0:Y:S01]  /*0a00*/  MUFU.RCP64H R17, R13 ;  /* 0x0000000d00117308 */ /* 0x008e220000001800 */
[----:B------:R-:W-:Y:S01]  /*0a10*/  IADD3 R16, R13, 0x300402, RZ ;  /* 0x003004020d107810 */ /* 0x000fe20007ffe0ff */
[----:B------:R1:W2:Y:S01]  /*0a20*/  SHFL.BFLY PT, R9, R10, 0x4, 0x1f ;  /* 0x0c801f000a097f89 */ /* 0x0002a200000e0000 */
[----:B------:R-:W-:Y:S02]  /*0a30*/  FADD.FTZ R8, R8, R3 ;  /* 0x0000000308087221 */ /* 0x000fe40000010000 */
[----:B------:R-:W-:Y:S02]  /*0a40*/  FSETP.GEU.AND P0, PT, |R16|, 5.8789094863358348022e-39, PT ;  /* 0x004004021000780b */ /* 0x000fe40003f0e200 */
[----:B0-----:R-:W-:-:S08]  /*0a50*/  DFMA R18, -R12, R16, 1 ;  /* 0x3ff000000c12742b */ /* 0x001fd00000000110 */
[----:B------:R-:W-:-:S08]  /*0a60*/  DFMA R18, R18, R18, R18 ;  /* 0x000000121212722b */ /* 0x000fd00000000012 */
[----:B------:R-:W-:-:S08]  /*0a70*/  DFMA R18, R16, R18, R16 ;  /* 0x000000121012722b */ /* 0x000fd00000000010 */
[----:B------:R-:W-:-:S08]  /*0a80*/  DFMA R14, -R12, R18, 1 ;  /* 0x3ff000000c0e742b */ /* 0x000fd00000000112 */
[----:B------:R-:W-:Y:S01]  /*0a90*/  DFMA R14, R18, R14, R18 ;  /* 0x0000000e120e722b */ /* 0x000fe20000000012 */
[----:B-12---:R-:W-:Y:S10]  /*0aa0*/  @P0 BRA `(.L_x_1103) ;  /* 0x0000000000100947 */ /* 0x006ff40003800000 */
[----:B------:R-:W-:Y:S02]  /*0ab0*/  LOP3.LUT R16, R13, 0x7fffffff, RZ, 0xc0, !PT ;  /* 0x7fffffff0d107812 */ /* 0x000fe400078ec0ff */
[----:B------:R-:W-:-:S03]  /*0ac0*/  MOV R4, 0xaf0 ;  /* 0x00000af000047802 */ /* 0x000fc60000000f00 */
[----:B------:R-:W-:-:S07]  /*0ad0*/  VIADD R16, R16, 0xfff00000 ;  /* 0xfff0000010107836 */ /* 0x000fce0000000000 */
[----:B------:R-:W-:Y:S05]  /*0ae0*/  CALL.REL.NOINC `($__internal_16_$__cuda_sm20_dblrcp_rn_slowpath_v3) ;  /* 0x0000001800747944 */ /* 0x000fea0003c00000 */
.L_x_1103:
[----:B------:R-:W-:Y:S05]  /*0af0*/  BSYNC B1 ;  /* 0x0000000000017941 */ /* 0x000fea0003800000 */
.L_x_1102:
[----:B------:R-:W0:Y:S01]  /*0b00*/  SHFL.BFLY PT, R3, R20, 0x8, 0x1f ;  /* 0x0d001f0014037f89 */ /* 0x000e2200000e0000 */
[----:B------:R-:W-:Y:S01]  /*0b10*/  UMOV UR4, 0xf0000000 ;  /* 0xf000000000047882 */ /* 0x000fe20000000000 */
[----:B------:R-:W-:Y:S01]  /*0b20*/  UMOV UR5, 0x380fffff ;  /* 0x380fffff00057882 */ /* 0x000fe20000000000 */
[----:B------:R-:W-:Y:S01]  /*0b30*/  BSSY B1, `(.L_x_1104) ;  /* 0x0000022000017945 */ /* 0x000fe20003800000 */
[----:B------:R-:W-:Y:S01]  /*0b40*/  DSETP.GEU.AND P0, PT, |R14|, UR4, PT ;  /* 0x000000040e007e2a */ /* 0x000fe2000bf0e200 */
[----:B------:R-:W1:Y:S01]  /*0b50*/  SHFL.BFLY PT, R21, R8, 0x4, 0x1f ;  /* 0x0c801f0008157f89 */ /* 0x000e6200000e0000 */
[----:B0-----:R-:W-:Y:S02]  /*0b60*/  IADD3 R11, R20, R3, RZ ;  /* 0x00000003140b7210 */ /* 0x001fe40007ffe0ff */
[----:B------:R-:W-:Y:S02]  /*0b70*/  I2FP.F32.S32 R20, R6 ;  /* 0x0000000600147245 */ /* 0x000fe40000201400 */
[----:B------:R-:W-:-:S03]  /*0b80*/  I2FP.F32.S32 R5, R11 ;  /* 0x0000000b00057245 */ /* 0x000fc60000201400 */
[----:B------:R-:W-:Y:S01]  /*0b90*/  FMUL.FTZ R6, R9, R20 ;  /* 0x0000001409067220 */ /* 0x000fe20000410000 */
[----:B------:R-:W-:-:S03]  /*0ba0*/  FMNMX.FTZ R4, R5, 1, !PT ;  /* 0x3f80000005047809 */ /* 0x000fc60007810000 */
[----:B------:R-:W-:Y:S01]  /*0bb0*/  FFMA.FTZ R23, R7, R10, R6 ;  /* 0x0000000a07177223 */ /* 0x000fe20000010006 */
[----:B------:R-:W-:Y:S01]  /*0bc0*/  FADD.FTZ R10, R10, -R9 ;  /* 0x800000090a0a7221 */ /* 0x000fe20000010000 */
[----:B------:R-:W-:Y:S02]  /*0bd0*/  FMUL.FTZ R12, R4, 1 ;  /* 0x3f800000040c7820 */ /* 0x000fe40000410000 */
[----:B------:R-:W0:Y:S01]  /*0be0*/  F2F.F32.F64 R4, R14 ;  /* 0x0000000e00047310 */ /* 0x000e220000301000 */
[----:B------:R-:W-:-:S04]  /*0bf0*/  FMUL.FTZ R10, R10, R10 ;  /* 0x0000000a0a0a7220 */ /* 0x000fc80000410000 */
[----:B------:R-:W-:-:S03]  /*0c00*/  FMUL.FTZ R7, R7, R10 ;  /* 0x0000000a07077220 */ /* 0x000fc60000410000 */
[----:B------:R-:W2:Y:S01]  /*0c10*/  F2F.F64.F32 R12, R12 ;  /* 0x0000000c000c7310 */ /* 0x000ea20000201800 */
[----:B------:R-:W-:Y:S01]  /*0c20*/  FMUL.FTZ R7, R7, R20 ;  /* 0x0000001407077220 */ /* 0x000fe20000410000 */
[----:B0-----:R-:W-:-:S04]  /*0c30*/  @!P0 FMUL R4, R4, 1.175494350822287508e-38 ;  /* 0x0080000004048820 */ /* 0x001fc80000400000 */
[C---:B------:R-:W-:Y:S01]  /*0c40*/  FMUL.FTZ R9, R4.reuse, R23 ;  /* 0x0000001704097220 */ /* 0x040fe20000410000 */
[----:B-1----:R-:W-:Y:S01]  /*0c50*/  FFMA.FTZ R7, R4, R7, R21 ;  /* 0x0000000704077223 */ /* 0x002fe20000010015 */
[----:B--2---:R-:W0:Y:S01]  /*0c60*/  MUFU.RCP64H R17, R13 ;  /* 0x0000000d00117308 */ /* 0x004e220000001800 */
[----:B------:R-:W-:Y:S02]  /*0c70*/  VIADD R16, R13, 0x300402 ;  /* 0x003004020d107836 */ /* 0x000fe40000000000 */
[----:B------:R1:W2:Y:S01]  /*0c80*/  SHFL.BFLY PT, R6, R9, 0x8, 0x1f ;  /* 0x0d001f0009067f89 */ /* 0x0002a200000e0000 */
[----:B------:R-:W-:Y:S02]  /*0c90*/  FADD.FTZ R8, R8, R7 ;  /* 0x0000000708087221 */ /* 0x000fe40000010000 */
        /* <DEDUP_REMOVED lines=11> */
.L_x_1105:
[----:B------:R-:W-:Y:S05]  /*0d50*/  BSYNC B1 ;  /* 0x0000000000017941 */ /* 0x000fea0003800000 */
.L_x_1104:
[----:B------:R-:W0:Y:S01]  /*0d60*/  SHFL.BFLY PT, R10, R11, 0x10, 0x1f ;  /* 0x0e001f000b0a7f89 */ /* 0x000e2200000e0000 */
[----:B------:R-:W-:Y:S01]  /*0d70*/  UMOV UR4, 0xf0000000 ;  /* 0xf000000000047882 */ /* 0x000fe20000000000 */
[----:B------:R-:W-:Y:S01]  /*0d80*/  UMOV UR5, 0x380fffff ;  /* 0x380fffff00057882 */ /* 0x000fe20000000000 */
[----:B------:R-:W-:Y:S01]  /*0d90*/  I2FP.F32.S32 R21, R3 ;  /* 0x0000000300157245 */ /* 0x000fe20000201400 */
[----:B------:R-:W-:Y:S01]  /*0da0*/  DSETP.GEU.AND P0, PT, |R14|, UR4, PT ;  /* 0x000000040e007e2a */ /* 0x000fe2000bf0e200 */
[----:B------:R-:W-:Y:S03]  /*0db0*/  BSSY B1, `(.L_x_1106) ;  /* 0x0000020000017945 */ /* 0x000fe60003800000 */
[----:B------:R-:W-:-:S04]  /*0dc0*/  FMUL.FTZ R3, R6, R21 ;  /* 0x0000001506037220 */ /* 0x000fc80000410000 */
[----:B------:R-:W-:Y:S01]  /*0dd0*/  FFMA.FTZ R3, R0, R9, R3 ;  /* 0x0000000900037223 */ /* 0x000fe20000010003 */
[----:B------:R-:W-:-:S04]  /*0de0*/  FADD.FTZ R9, R9, -R6 ;  /* 0x8000000609097221 */ /* 0x000fc80000010000 */
[----:B------:R-:W-:-:S04]  /*0df0*/  FMUL.FTZ R9, R9, R9 ;  /* 0x0000000909097220 */ /* 0x000fc80000410000 */
[----:B------:R-:W-:Y:S01]  /*0e00*/  FMUL.FTZ R0, R0, R9 ;  /* 0x0000000900007220 */ /* 0x000fe20000410000 */
[----:B0-----:R-:W-:-:S03]  /*0e10*/  IMAD.IADD R7, R11, 0x1, R10 ;  /* 0x000000010b077824 */ /* 0x001fc600078e020a */
[----:B------:R-:W-:Y:S01]  /*0e20*/  FMUL.FTZ R0, R0, R21 ;  /* 0x0000001500007220 */ /* 0x000fe20000410000 */
[----:B------:R-:W0:Y:S01]  /*0e30*/  SHFL.BFLY PT, R11, R8, 0x8, 0x1f ;  /* 0x0d001f00080b7f89 */ /* 0x000e2200000e0000 */
[----:B------:R-:W-:-:S04]  /*0e40*/  I2FP.F32.S32 R4, R7 ;  /* 0x0000000700047245 */ /* 0x000fc80000201400 */
[----:B------:R-:W-:-:S05]  /*0e50*/  FMNMX.FTZ R4, R4, 1, !PT ;  /* 0x3f80000004047809 */ /* 0x000fca0007810000 */
[----:B------:R-:W-:Y:S02]  /*0e60*/  FMUL.FTZ R12, R4, 1 ;  /* 0x3f800000040c7820 */ /* 0x000fe40000410000 */
[----:B------:R-:W1:Y:S08]  /*0e70*/  F2F.F32.F64 R4, R14 ;  /* 0x0000000e00047310 */ /* 0x000e700000301000 */
[----:B------:R-:W2:Y:S01]  /*0e80*/  F2F.F64.F32 R12, R12 ;  /* 0x0000000c000c7310 */ /* 0x000ea20000201800 */
[----:B-1----:R-:W-:-:S04]  /*0e90*/  @!P0 FMUL R4, R4, 1.175494350822287508e-38 ;  /* 0x0080000004048820 */ /* 0x002fc80000400000 */
[C---:B------:R-:W-:Y:S01]  /*0ea0*/  FMUL.FTZ R6, R4.reuse, R3 ;  /* 0x0000000304067220 */ /* 0x040fe20000410000 */
[----:B0-----:R-:W-:Y:S02]  /*0eb0*/  FFMA.FTZ R11, R4, R0, R11 ;  /* 0x00000000040b7223 */ /* 0x001fe4000001000b */
[----:B--2---:R-:W0:Y:S01]  /*0ec0*/  MUFU.RCP64H R17, R13 ;  /* 0x0000000d00117308 */ /* 0x004e220000001800 */
        /* <DEDUP_REMOVED lines=14> */
.L_x_1107:
[----:B------:R-:W-:Y:S05]  /*0fb0*/  BSYNC B1 ;  /* 0x0000000000017941 */ /* 0x000fea0003800000 */
.L_x_1106:
[----:B------:R-:W-:Y:S01]  /*0fc0*/  UMOV UR4, 0xf0000000 ;  /* 0xf000000000047882 */ /* 0x000fe20000000000 */
[----:B------:R-:W-:Y:S01]  /*0fd0*/  UMOV UR5, 0x380fffff ;  /* 0x380fffff00057882 */ /* 0x000fe20000000000 */
[----:B------:R-:W0:Y:S01]  /*0fe0*/  F2F.F32.F64 R0, R14 ;  /* 0x0000000e00007310 */ /* 0x000e220000301000 */
[----:B------:R-:W-:Y:S01]  /*0ff0*/  BAR.SYNC.DEFER_BLOCKING 0x0 ;  /* 0x0000000000007b1d */ /* 0x000fe20000010000 */
[----:B------:R-:W-:Y:S01]  /*1000*/  FADD.FTZ R4, R6, -R3 ;  /* 0x8000000306047221 */ /* 0x000fe20000010000 */
[----:B------:R-:W-:Y:S02]  /*1010*/  I2FP.F32.S32 R10, R10 ;  /* 0x0000000a000a7245 */ /* 0x000fe40000201400 */
[----:B------:R-:W-:Y:S01]  /*1020*/  ISETP.GT.AND P1, PT, R2, 0x1f, PT ;  /* 0x0000001f0200780c */ /* 0x000fe20003f24270 */
[----:B------:R-:W-:Y:S01]  /*1030*/  FMUL.FTZ R4, R4, R4 ;  /* 0x0000000404047220 */ /* 0x000fe20000410000 */
[----:B------:R-:W-:Y:S01]  /*1040*/  DSETP.GEU.AND P0, PT, |R14|, UR4, PT ;  /* 0x000000040e007e2a */ /* 0x000fe2000bf0e200 */
[----:B------:R-:W-:Y:S01]  /*1050*/  FMUL.FTZ R12, R3, R10 ;  /* 0x0000000a030c7220 */ /* 0x000fe20000410000 */
[----:B------:R-:W1:Y:S01]  /*1060*/  SHFL.BFLY PT, R9, R8, 0x10, 0x1f ;  /* 0x0e001f0008097f89 */ /* 0x000e6200000e0000 */
[C---:B------:R-:W-:Y:S01]  /*1070*/  FMUL.FTZ R4, R5.reuse, R4 ;  /* 0x0000000405047220 */ /* 0x040fe20000410000 */
[----:B------:R-:W-:Y:S01]  /*1080*/  BSSY B0, `(.L_x_1108) ;  /* 0x0000013000007945 */ /* 0x000fe20003800000 */
[----:B------:R-:W-:-:S02]  /*1090*/  FFMA.FTZ R5, R5, R6, R12 ;  /* 0x0000000605057223 */ /* 0x000fc4000001000c */
[----:B------:R-:W-:-:S07]  /*10a0*/  FMUL.FTZ R4, R4, R10 ;  /* 0x0000000a04047220 */ /* 0x000fce0000410000 */
[----:B0-----:R-:W-:Y:S01]  /*10b0*/  @!P0 FMUL R0, R0, 1.175494350822287508e-38 ;  /* 0x0080000000008820 */ /* 0x001fe20000400000 */
[----:B------:R-:W-:-:S03]  /*10c0*/  LOP3.LUT P0, RZ, R2, 0x1f, RZ, 0xc0, !PT ;  /* 0x0000001f02ff7812 */ /* 0x000fc6000780c0ff */
[C---:B------:R-:W-:Y:S01]  /*10d0*/  FMUL.FTZ R10, R0.reuse, R5 ;  /* 0x00000005000a7220 */ /* 0x040fe20000410000 */
[----:B-1----:R-:W-:-:S04]  /*10e0*/  FFMA.FTZ R9, R0, R4, R9 ;  /* 0x0000000400097223 */ /* 0x002fc80000010009 */
[----:B------:R-:W-:-:S05]  /*10f0*/  FADD.FTZ R11, R8, R9 ;  /* 0x00000009080b7221 */ /* 0x000fca0000010000 */
[----:B------:R-:W-:Y:S05]  /*1100*/  @P0 BRA `(.L_x_1109) ;  /* 0x0000000000280947 */ /* 0x000fea0003800000 */
[----:B------:R-:W0:Y:S01]  /*1110*/  S2UR UR5, SR_CgaCtaId ;  /* 0x00000000000579c3 */ /* 0x000e220000008800 */
[----:B------:R-:W-:Y:S01]  /*1120*/  SHF.R.S32.HI R3, RZ, 0x1f, R2 ;  /* 0x0000001fff037819 */ /* 0x000fe20000011402 */
[----:B------:R-:W-:-:S03]  /*1130*/  UMOV UR4, 0x400 ;  /* 0x0000040000047882 */ /* 0x000fc60000000000 */
[----:B------:R-:W-:-:S04]  /*1140*/  LEA.HI R3, R3, R2, RZ, 0x5 ;  /* 0x0000000203037211 */ /* 0x000fc800078f28ff */
[----:B------:R-:W-:Y:S01]  /*1150*/  SHF.R.S32.HI R3, RZ, 0x5, R3 ;  /* 0x00000005ff037819 */ /* 0x000fe20000011403 */
[----:B0-----:R-:W-:-:S06]  /*1160*/  ULEA UR4, UR5, UR4, 0x18 ;  /* 0x0000000405047291 */ /* 0x001fcc000f8ec03f */
[C---:B------:R-:W-:Y:S02]  /*1170*/  LEA R0, R3.reuse, UR4, 0x2 ;  /* 0x0000000403007c11 */ /* 0x040fe4000f8e10ff */
[----:B------:R-:W-:-:S03]  /*1180*/  LEA R3, R3, UR4, 0x3 ;  /* 0x0000000403037c11 */ /* 0x000fc6000f8e18ff */
[----:B------:R0:W-:Y:S04]  /*1190*/  STS [R0], R7 ;  /* 0x0000000700007388 */ /* 0x0001e80000000800 */
[----:B------:R0:W-:Y:S02]  /*11a0*/  STS.64 [R3+0x80], R10 ;  /* 0x0000800a03007388 */ /* 0x0001e40000000a00 */
.L_x_1109:
[----:B------:R-:W-:Y:S05]  /*11b0*/  BSYNC B0 ;  /* 0x0000000000007941 */ /* 0x000fea0003800000 */
.L_x_1108:
[----:B------:R-:W-:Y:S06]  /*11c0*/  BAR.SYNC.DEFER_BLOCKING 0x0 ;  /* 0x0000000000007b1d */ /* 0x000fec0000010000 */
[----:B------:R-:W-:Y:S04]  /*11d0*/  BSSY B0, `(.L_x_1110) ;  /* 0x000000f000007945 */ /* 0x000fe80003800000 */
[----:B------:R-:W-:Y:S05]  /*11e0*/  @P1 BRA `(.L_x_1111) ;  /* 0x0000000000341947 */ /* 0x000fea0003800000 */
[----:B------:R-:W-:Y:S01]  /*11f0*/  ULDC UR4, c[0x0][0x4] ;  /* 0x0000010000047ab9 */ /* 0x000fe20000000800 */
[----:B0-----:R-:W-:Y:S01]  /*1200*/  MOV R7, RZ ;  /* 0x000000ff00077202 */ /* 0x001fe20000000f00 */
[----:B------:R-:W-:Y:S01]  /*1210*/  UIMAD UR4, UR6, UR4, URZ ;  /* 0x00000004060472a4 */ /* 0x000fe2000f8e023f */
[----:B------:R-:W-:-:S03]  /*1220*/  CS2R R10, SRZ ;  /* 0x00000000000a7805 */ /* 0x000fc6000001ff00 */
[----:B------:R-:W-:-:S06]  /*1230*/  USHF.R.U32.HI UR4, URZ, 0x5, UR4 ;  /* 0x000000053f047899 */ /* 0x000fcc0008011604 */
[----:B------:R-:W-:-:S13]  /*1240*/  ISETP.GE.U32.AND P0, PT, R2, UR4, PT ;  /* 0x0000000402007c0c */ /* 0x000fda000bf06070 */
[----:B------:R-:W0:Y:S01]  /*1250*/  @!P0 S2R R3, SR_CgaCtaId ;  /* 0x0000000000038919 */ /* 0x000e220000008800 */
[----:B------:R-:W-:-:S04]  /*1260*/  @!P0 MOV R0, 0x400 ;  /* 0x0000040000008802 */ /* 0x000fc80000000f00 */
[----:B0-----:R-:W-:-:S05]  /*1270*/  @!P0 LEA R3, R3, R0, 0x18 ;  /* 0x0000000003038211 */ /* 0x001fca00078ec0ff */
[C---:B------:R-:W-:Y:S01]  /*1280*/  @!P0 IMAD R0, R2.reuse, 0x4, R3 ;  /* 0x0000000402008824 */ /* 0x040fe200078e0203 */
[----:B------:R-:W-:-:S04]  /*1290*/  @!P0 LEA R3, R2, R3, 0x3 ;  /* 0x0000000302038211 */ /* 0x000fc800078e18ff */
[----:B------:R1:W2:Y:S04]  /*12a0*/  @!P0 LDS R7, [R0] ;  /* 0x0000000000078984 */ /* 0x0002a80000000800 */
[----:B------:R1:W3:Y:S02]  /*12b0*/  @!P0 LDS.64 R10, [R3+0x80] ;  /* 0x00008000030a8984 */ /* 0x0002e40000000a00 */
.L_x_1111:
[----:B------:R-:W-:Y:S05]  /*12c0*/  BSYNC B0 ;  /* 0x0000000000007941 */ /* 0x000fea0003800000 */
.L_x_1110:
[----:B--2---:R-:W2:Y:S01]  /*12d0*/  SHFL.BFLY PT, R8, R7, 0x1, 0x1f ;  /* 0x0c201f0007087f89 */ /* 0x004ea200000e0000 */
[----:B------:R-:W-:Y:S03]  /*12e0*/  BSSY B1, `(.L_x_1112) ;  /* 0x0000016000017945 */ /* 0x000fe60003800000 */
[----:B---3--:R3:W4:Y:S01]  /*12f0*/  SHFL.BFLY PT, R9, R10, 0x1, 0x1f ;  /* 0x0c201f000a097f89 */ /* 0x00872200000e0000 */
[----:B--2---:R-:W-:-:S05]  /*1300*/  IMAD.IADD R20, R8, 0x1, R7 ;  /* 0x0000000108147824 */ /* 0x004fca00078e0207 */
[----:B01----:R-:W-:-:S04]  /*1310*/  I2FP.F32.S32 R0, R20 ;  /* 0x0000001400007245 */ /* 0x003fc80000201400 */
[----:B------:R-:W-:-:S05]  /*1320*/  FMNMX.FTZ R3, R0, 1, !PT ;  /* 0x3f80000000037809 */ /* 0x000fca0007810000 */
[----:B------:R-:W-:-:S04]  /*1330*/  FMUL.FTZ R3, R3, 1 ;  /* 0x3f80000003037820 */ /* 0x000fc80000410000 */
        /* <DEDUP_REMOVED lines=9> */
[----:B---34-:R-:W-:Y:S10]  /*13d0*/  @P0 BRA `(.L_x_1113) ;  /* 0x0000000000180947 */ /* 0x018ff40003800000 */
[----:B------:R-:W-:Y:S02]  /*13e0*/  LOP3.LUT R16, R13, 0x7fffffff, RZ, 0xc0, !PT ;  /* 0x7fffffff0d107812 */ /* 0x000fe400078ec0ff */
[----:B------:R-:W-:-:S03]  /*13f0*/  MOV R4, 0x1420 ;  /* 0x0000142000047802 */ /* 0x000fc60000000f00 */
[----:B------:R-:W-:-:S07]  /*1400*/  VIADD R16, R16, 0xfff00000 ;  /* 0xfff0000010107836 */ /* 0x000fce0000000000 */
[----:B------:R-:W-:Y:S05]  /*1410*/  CALL.REL.NOINC `($__internal_16_$__cuda_sm20_dblrcp_rn_slowpath_v3) ;  /* 0x0000001000287944 */ /* 0x000fea0003c00000 */
[----:B------:R-:W-:Y:S01]  /*1420*/  MOV R16, R14 ;  /* 0x0000000e00107202 */ /* 0x000fe20000000f00 */
[----:B------:R-:W-:-:S07]  /*1430*/  IMAD.MOV.U32 R17, RZ, RZ, R15 ;  /* 0x000000ffff117224 */ /* 0x000fce00078e000f */
.L_x_1113:
[----:B------:R-:W-:Y:S05]  /*1440*/  BSYNC B1 ;  /* 0x0000000000017941 */ /* 0x000fea0003800000 */
.L_x_1112:
[----:B------:R-:W0:Y:S01]  /*1450*/  SHFL.BFLY PT, R3, R20, 0x2, 0x1f ;  /* 0x0c401f0014037f89 */ /* 0x000e2200000e0000 */
[----:B------:R-:W-:Y:S01]  /*1460*/  UMOV UR4, 0xf0000000 ;  /* 0xf000000000047882 */ /* 0x000fe20000000000 */
[----:B------:R-:W-:Y:S01]  /*1470*/  UMOV UR5, 0x380fffff ;  /* 0x380fffff00057882 */ /* 0x000fe20000000000 */
[----:B------:R-:W-:Y:S01]  /*1480*/  I2FP.F32.S32 R8, R8 ;  /* 0x0000000800087245 */ /* 0x000fe20000201400 */
[----:B------:R-:W-:Y:S01]  /*1490*/  DSETP.GEU.AND P0, PT, |R16|, UR4, PT ;  /* 0x0000000410007e2a */ /* 0x000fe2000bf0e200 */
[----:B------:R-:W-:Y:S03]  /*14a0*/  BSSY B1, `(.L_x_1114) ;  /* 0x0000021000017945 */ /* 0x000fe60003800000 */
[----:B------:R-:W-:Y:S01]  /*14b0*/  FMUL.FTZ R21, R9, R8 ;  /* 0x0000000809157220 */ /* 0x000fe20000410000 */
[----:B0-----:R-:W-:Y:S02]  /*14c0*/  IADD3 R6, R20, R3, RZ ;  /* 0x0000000314067210 */ /* 0x001fe40007ffe0ff */
[----:B------:R-:W-:-:S02]  /*14d0*/  I2FP.F32.S32 R20, R7 ;  /* 0x0000000700147245 */ /* 0x000fc40000201400 */
[----:B------:R-:W-:Y:S01]  /*14e0*/  I2FP.F32.S32 R5, R6 ;  /* 0x0000000600057245 */ /* 0x000fe20000201400 */
[----:B------:R-:W0:Y:S02]  /*14f0*/  SHFL.BFLY PT, R7, R11, 0x1, 0x1f ;  /* 0x0c201f000b077f89 */ /* 0x000e2400000e0000 */
[----:B------:R-:W-:Y:S01]  /*1500*/  FFMA.FTZ R21, R20, R10, R21 ;  /* 0x0000000a14157223 */ /* 0x000fe20000010015 */
[----:B------:R-:W-:Y:S01]  /*1510*/  FMNMX.FTZ R4, R5, 1, !PT ;  /* 0x3f80000005047809 */ /* 0x000fe20007810000 */
[----:B------:R-:W-:-:S04]  /*1520*/  FADD.FTZ R10, -R9, R10 ;  /* 0x0000000a090a7221 */ /* 0x000fc80000010100 */
[----:B------:R-:W-:Y:S02]  /*1530*/  FMUL.FTZ R12, R4, 1 ;  /* 0x3f800000040c7820 */ /* 0x000fe40000410000 */
[----:B------:R-:W1:Y:S08]  /*1540*/  F2F.F32.F64 R4, R16 ;  /* 0x0000001000047310 */ /* 0x000e700000301000 */
[----:B------:R-:W2:Y:S01]  /*1550*/  F2F.F64.F32 R12, R12 ;  /* 0x0000000c000c7310 */ /* 0x000ea20000201800 */
[----:B-1----:R-:W-:-:S04]  /*1560*/  @!P0 FMUL R4, R4, 1.175494350822287508e-38 ;  /* 0x0080000004048820 */ /* 0x002fc80000400000 */
[----:B------:R-:W-:-:S03]  /*1570*/  FMUL.FTZ R9, R4, R21 ;  /* 0x0000001504097220 */ /* 0x000fc60000410000 */
[----:B--2---:R-:W1:Y:S01]  /*1580*/  MUFU.RCP64H R15, R13 ;  /* 0x0000000d000f7308 */ /* 0x004e620000001800 */
[----:B------:R-:W-:-:S05]  /*1590*/  VIADD R14, R13, 0x300402 ;  /* 0x003004020d0e7836 */ /* 0x000fca0000000000 */
[----:B------:R-:W-:Y:S01]  /*15a0*/  FSETP.GEU.AND P0, PT, |R14|, 5.8789094863358348022e-39, PT ;  /* 0x004004020e00780b */ /* 0x000fe20003f0e200 */
[----:B-1----:R-:W-:-:S08]  /*15b0*/  DFMA R18, -R12, R14, 1 ;  /* 0x3ff000000c12742b */ /* 0x002fd0000000010e */
[----:B------:R-:W-:-:S08]  /*15c0*/  DFMA R18, R18, R18, R18 ;  /* 0x000000121212722b */ /* 0x000fd00000000012 */
[----:B------:R-:W-:Y:S01]  /*15d0*/  DFMA R16, R14, R18, R14 ;  /* 0x000000120e10722b */ /* 0x000fe2000000000e */
[----:B------:R-:W-:Y:S02]  /*15e0*/  FMUL.FTZ R15, R10, R10 ;  /* 0x0000000a0a0f7220 */ /* 0x000fe40000410000 */
[----:B------:R1:W2:Y:S02]  /*15f0*/  SHFL.BFLY PT, R10, R9, 0x2, 0x1f ;  /* 0x0c401f00090a7f89 */ /* 0x0002a400000e0000 */
[----:B------:R-:W-:-:S03]  /*1600*/  FMUL.FTZ R15, R15, R20 ;  /* 0x000000140f0f7220 */ /* 0x000fc60000410000 */
[----:B------:R-:W-:Y:S01]  /*1610*/  DFMA R18, -R12, R16, 1 ;  /* 0x3ff000000c12742b */ /* 0x000fe20000000110 */
[----:B------:R-:W-:-:S04]  /*1620*/  FMUL.FTZ R15, R15, R8 ;  /* 0x000000080f0f7220 */ /* 0x000fc80000410000 */
[----:B0-----:R-:W-:-:S03]  /*1630*/  FFMA.FTZ R8, R4, R15, R7 ;  /* 0x0000000f04087223 */ /* 0x001fc60000010007 */
[----:B------:R-:W-:Y:S01]  /*1640*/  DFMA R14, R16, R18, R16 ;  /* 0x00000012100e722b */ /* 0x000fe20000000010 */
[----:B------:R-:W-:Y:S01]  /*1650*/  FADD.FTZ R8, R8, R11 ;  /* 0x0000000b08087221 */ /* 0x000fe20000010000 */
[----:B-1----:R-:W-:Y:S09]  /*1660*/  @P0 BRA `(.L_x_1115) ;  /* 0x0000000000100947 */ /* 0x002ff20003800000 */
[----:B------:R-:W-:Y:S02]  /*1670*/  LOP3.LUT R16, R13, 0x7fffffff, RZ, 0xc0, !PT ;  /* 0x7fffffff0d107812 */ /* 0x000fe400078ec0ff */
[----:B------:R-:W-:Y:S02]  /*1680*/  MOV R4, 0x16b0 ;  /* 0x000016b000047802 */ /* 0x000fe40000000f00 */
[----:B------:R-:W-:-:S07]  /*1690*/  IADD3 R16, R16, -0x100000, RZ ;  /* 0xfff0000010107810 */ /* 0x000fce0007ffe0ff */
[----:B--2---:R-:W-:Y:S05]  /*16a0*/  CALL.REL.NOINC `($__internal_16_$__cuda_sm20_dblrcp_rn_slowpath_v3) ;  /* 0x0000000c00847944 */ /* 0x004fea0003c00000 */
.L_x_1115:
[----:B------:R-:W-:Y:S05]  /*16b0*/  BSYNC B1 ;  /* 0x0000000000017941 */ /* 0x000fea0003800000 */
.L_x_1114:
[----:B------:R-:W0:Y:S01]  /*16c0*/  SHFL.BFLY PT, R7, R6, 0x4, 0x1f ;  /* 0x0c801f0006077f89 */ /* 0x000e2200000e0000 */
[----:B------:R-:W-:Y:S01]  /*16d0*/  UMOV UR4, 0xf0000000 ;  /* 0xf000000000047882 */ /* 0x000fe20000000000 */
[----:B------:R-:W-:Y:S01]  /*16e0*/  UMOV UR5, 0x380fffff ;  /* 0x380fffff00057882 */ /* 0x000fe20000000000 */
[----:B------:R-:W-:Y:S01]  /*16f0*/  I2FP.F32.S32 R23, R3 ;  /* 0x0000000300177245 */ /* 0x000fe20000201400 */
[----:B------:R-:W-:Y:S01]  /*1700*/  DSETP.GEU.AND P0, PT, |R14|, UR4, PT ;  /* 0x000000040e007e2a */ /* 0x000fe2000bf0e200 */
[----:B------:R-:W1:Y:S01]  /*1710*/  SHFL.BFLY PT, R21, R8, 0x2, 0x1f ;  /* 0x0c401f0008157f89 */ /* 0x000e6200000e0000 */
[----:B------:R-:W-:Y:S02]  /*1720*/  BSSY B1, `(.L_x_1116) ;  /* 0x000001f000017945 */ /* 0x000fe40003800000 */
[----:B--2---:R-:W-:-:S04]  /*1730*/  FMUL.FTZ R3, R10, R23 ;  /* 0x000000170a037220 */ /* 0x004fc80000410000 */
[----:B------:R-:W-:Y:S01]  /*1740*/  FFMA.FTZ R3, R0, R9, R3 ;  /* 0x0000000900037223 */ /* 0x000fe20000010003 */
[----:B------:R-:W-:-:S04]  /*1750*/  FADD.FTZ R9, R9, -R10 ;  /* 0x8000000a09097221 */ /* 0x000fc80000010000 */
[----:B------:R-:W-:-:S04]  /*1760*/  FMUL.FTZ R9, R9, R9 ;  /* 0x0000000909097220 */ /* 0x000fc80000410000 */
[----:B------:R-:W-:Y:S01]  /*1770*/  FMUL.FTZ R0, R0, R9 ;  /* 0x0000000900007220 */ /* 0x000fe20000410000 */
[----:B0-----:R-:W-:-:S03]  /*1780*/  IMAD.IADD R20, R6, 0x1, R7 ;  /* 0x0000000106147824 */ /* 0x001fc600078e0207 */
[----:B------:R-:W-:Y:S02]  /*1790*/  FMUL.FTZ R0, R0, R23 ;  /* 0x0000001700007220 */ /* 0x000fe40000410000 */
[----:B------:R-:W-:-:S04]  /*17a0*/  I2FP.F32.S32 R11, R20 ;  /* 0x00000014000b7245 */ /* 0x000fc80000201400 */
[----:B------:R-:W-:-:S05]  /*17b0*/  FMNMX.FTZ R4, R11, 1, !PT ;  /* 0x3f8000000b047809 */ /* 0x000fca0007810000 */
[----:B------:R-:W-:Y:S02]  /*17c0*/  FMUL.FTZ R12, R4, 1 ;  /* 0x3f800000040c7820 */ /* 0x000fe40000410000 */
[----:B------:R-:W0:Y:S08]  /*17d0*/  F2F.F32.F64 R4, R14 ;  /* 0x0000000e00047310 */ /* 0x000e300000301000 */
[----:B------:R-:W2:Y:S01]  /*17e0*/  F2F.F64.F32 R12, R12 ;  /* 0x0000000c000c7310 */ /* 0x000ea20000201800 */
[----:B0-----:R-:W-:-:S04]  /*17f0*/  @!P0 FMUL R4, R4, 1.175494350822287508e-38 ;  /* 0x0080000004048820 */ /* 0x001fc80000400000 */
[C---:B------:R-:W-:Y:S01]  /*1800*/  FMUL.FTZ R6, R4.reuse, R3 ;  /* 0x0000000304067220 */ /* 0x040fe20000410000 */
[----:B-1----:R-:W-:Y:S02]  /*1810*/  FFMA.FTZ R21, R4, R0, R21 ;  /* 0x0000000004157223 */ /* 0x002fe40000010015 */
        /* <DEDUP_REMOVED lines=15> */
.L_x_1117:
[----:B------:R-:W-:Y:S05]  /*1910*/  BSYNC B1 ;  /* 0x0000000000017941 */ /* 0x000fea0003800000 */
.L_x_1116:
[----:B------:R-:W0:Y:S01]  /*1920*/  SHFL.BFLY PT, R9, R20, 0x8, 0x1f ;  /* 0x0d001f0014097f89 */ /* 0x000e2200000e0000 */
[----:B------:R-:W-:Y:S01]  /*1930*/  UMOV UR4, 0xf0000000 ;  /* 0xf000000000047882 */ /* 0x000fe20000000000 */
[----:B------:R-:W-:Y:S01]  /*1940*/  UMOV UR5, 0x380fffff ;  /* 0x380fffff00057882 */ /* 0x000fe20000000000 */
[----:B------:R-:W1:Y:S01]  /*1950*/  F2F.F32.F64 R21, R14 ;  /* 0x0000000e00157310 */ /* 0x000e620000301000 */
[----:B------:R-:W-:Y:S01]  /*1960*/  DSETP.GEU.AND P0, PT, |R14|, UR4, PT ;  /* 0x000000040e007e2a */ /* 0x000fe2000bf0e200 */
[----:B------:R-:W-:Y:S01]  /*1970*/  I2FP.F32.S32 R22, R7 ;  /* 0x0000000700167245 */ /* 0x000fe20000201400 */
[----:B------:R-:W-:-:S12]  /*1980*/  BSSY B1, `(.L_x_1118) ;  /* 0x0000021000017945 */ /* 0x000fd80003800000 */
[----:B-1----:R-:W-:Y:S01]  /*1990*/  @!P0 FMUL R21, R21, 1.175494350822287508e-38 ;  /* 0x0080000015158820 */ /* 0x002fe20000400000 */
[----:B0-----:R-:W-:Y:S02]  /*19a0*/  IADD3 R0, R20, R9, RZ ;  /* 0x0000000914007210 */ /* 0x001fe40007ffe0ff */
[----:B------:R-:W0:Y:S02]  /*19b0*/  SHFL.BFLY PT, R20, R8, 0x4, 0x1f ;  /* 0x0c801f0008147f89 */ /* 0x000e2400000e0000 */
[----:B------:R-:W-:-:S04]  /*19c0*/  I2FP.F32.S32 R10, R0 ;  /* 0x00000000000a7245 */ /* 0x000fc80000201400 */
[----:B------:R-:W-:-:S05]  /*19d0*/  FMNMX.FTZ R4, R10, 1, !PT ;  /* 0x3f8000000a047809 */ /* 0x000fca0007810000 */
[----:B------:R-:W-:Y:S01]  /*19e0*/  FMUL.FTZ R12, R4, 1 ;  /* 0x3f800000040c7820 */ /* 0x000fe20000410000 */
[----:B------:R-:W-:Y:S01]  /*19f0*/  FMUL.FTZ R4, R3, R22 ;  /* 0x0000001603047220 */ /* 0x000fe20000410000 */
[----:B------:R-:W-:-:S03]  /*1a00*/  FADD.FTZ R3, R6, -R3 ;  /* 0x8000000306037221 */ /* 0x000fc60000010000 */
[----:B------:R-:W-:Y:S01]  /*1a10*/  FFMA.FTZ R4, R5, R6, R4 ;  /* 0x0000000605047223 */ /* 0x000fe20000010004 */
[----:B------:R-:W1:Y:S03]  /*1a20*/  F2F.F64.F32 R12, R12 ;  /* 0x0000000c000c7310 */ /* 0x000e660000201800 */
[----:B------:R-:W-:Y:S01]  /*1a30*/  FMUL.FTZ R6, R21, R4 ;  /* 0x0000000415067220 */ /* 0x000fe20000410000 */
[----:B------:R-:W-:-:S04]  /*1a40*/  FMUL.FTZ R4, R3, R3 ;  /* 0x0000000303047220 */ /* 0x000fc80000410000 */
[----:B------:R-:W-:Y:S01]  /*1a50*/  FMUL.FTZ R7, R5, R4 ;  /* 0x0000000405077220 */ /* 0x000fe20000410000 */
[----:B------:R2:W3:Y:S03]  /*1a60*/  SHFL.BFLY PT, R3, R6, 0x8, 0x1f ;  /* 0x0d001f0006037f89 */ /* 0x0004e600000e0000 */
[----:B------:R-:W-:Y:S01]  /*1a70*/  FMUL.FTZ R7, R7, R22 ;  /* 0x0000001607077220 */ /* 0x000fe20000410000 */
[----:B-1----:R-:W1:Y:S01]  /*1a80*/  MUFU.RCP64H R17, R13 ;  /* 0x0000000d00117308 */ /* 0x002e620000001800 */
[----:B------:R-:W-:Y:S02]  /*1a90*/  VIADD R16, R13, 0x300402 ;  /* 0x003004020d107836 */ /* 0x000fe40000000000 */
[----:B0-----:R-:W-:-:S03]  /*1aa0*/  FFMA.FTZ R7, R21, R7, R20 ;  /* 0x0000000715077223 */ /* 0x001fc60000010014 */
[----:B------:R-:W-:Y:S01]  /*1ab0*/  FSETP.GEU.AND P0, PT, |R16|, 5.8789094863358348022e-39, PT ;  /* 0x004004021000780b */ /* 0x000fe20003f0e200 */
[----:B------:R-:W-:Y:S01]  /*1ac0*/  FADD.FTZ R8, R8, R7 ;  /* 0x0000000708087221 */ /* 0x000fe20000010000 */
[----:B-1----:R-:W-:-:S08]  /*1ad0*/  DFMA R18, -R12, R16, 1 ;  /* 0x3ff000000c12742b */ /* 0x002fd00000000110 */
[----:B------:R-:W-:-:S08]  /*1ae0*/  DFMA R18, R18, R18, R18 ;  /* 0x000000121212722b */ /* 0x000fd00000000012 */
[----:B------:R-:W-:-:S08]  /*1af0*/  DFMA R18, R16, R18, R16 ;  /* 0x000000121012722b */ /* 0x000fd00000000010 */
[----:B------:R-:W-:-:S08]  /*1b00*/  DFMA R4, -R12, R18, 1 ;  /* 0x3ff000000c04742b */ /* 0x000fd00000000112 */
[----:B------:R-:W-:Y:S01]  /*1b10*/  DFMA R18, R18, R4, R18 ;  /* 0x000000041212722b */ /* 0x000fe20000000012 */
[----:B--23--:R-:W-:Y:S10]  /*1b20*/  @P0 BRA `(.L_x_1119) ;  /* 0x0000000000180947 */ /* 0x00cff40003800000 */
[----:B------:R-:W-:Y:S02]  /*1b30*/  LOP3.LUT R16, R13, 0x7fffffff, RZ, 0xc0, !PT ;  /* 0x7fffffff0d107812 */ /* 0x000fe400078ec0ff */
[----:B------:R-:W-:Y:S02]  /*1b40*/  MOV R4, 0x1b70 ;  /* 0x00001b7000047802 */ /* 0x000fe40000000f00 */
[----:B------:R-:W-:-:S07]  /*1b50*/  IADD3 R16, R16, -0x100000, RZ ;  /* 0xfff0000010107810 */ /* 0x000fce0007ffe0ff */
[----:B------:R-:W-:Y:S05]  /*1b60*/  CALL.REL.NOINC `($__internal_16_$__cuda_sm20_dblrcp_rn_slowpath_v3) ;  /* 0x0000000800547944 */ /* 0x000fea0003c00000 */
[----:B------:R-:W-:Y:S01]  /*1b70*/  IMAD.MOV.U32 R18, RZ, RZ, R14 ;  /* 0x000000ffff127224 */ /* 0x000fe200078e000e */
[----:B------:R-:W-:-:S07]  /*1b80*/  MOV R19, R15 ;  /* 0x0000000f00137202 */ /* 0x000fce0000000f00 */
.L_x_1119:
[----:B------:R-:W-:Y:S05]  /*1b90*/  BSYNC B1 ;  /* 0x0000000000017941 */ /* 0x000fea0003800000 */
.L_x_1118:
[----:B------:R-:W0:Y:S01]  /*1ba0*/  SHFL.BFLY PT, R5, R0, 0x10, 0x1f ;  /* 0x0e001f0000057f89 */ /* 0x000e2200000e0000 */
[----:B------:R-:W-:Y:S01]  /*1bb0*/  UMOV UR4, 0xf0000000 ;  /* 0xf000000000047882 */ /* 0x000fe20000000000 */
[----:B------:R-:W-:Y:S01]  /*1bc0*/  UMOV UR5, 0x380fffff ;  /* 0x380fffff00057882 */ /* 0x000fe20000000000 */
[----:B------:R-:W-:Y:S01]  /*1bd0*/  I2FP.F32.S32 R20, R9 ;  /* 0x0000000900147245 */ /* 0x000fe20000201400 */
[----:B------:R-:W-:Y:S01]  /*1be0*/  DSETP.GEU.AND P0, PT, |R18|, UR4, PT ;  /* 0x0000000412007e2a */ /* 0x000fe2000bf0e200 */
[----:B------:R-:W1:Y:S01]  /*1bf0*/  SHFL.BFLY PT, R9, R8, 0x8, 0x1f ;  /* 0x0d001f0008097f89 */ /* 0x000e6200000e0000 */
[----:B------:R-:W-:Y:S01]  /*1c00*/  BSSY B1, `(.L_x_1120) ;  /* 0x000001f000017945 */ /* 0x000fe20003800000 */
[----:B0-----:R-:W-:Y:S02]  /*1c10*/  IMAD.IADD R4, R0, 0x1, R5 ;  /* 0x0000000100047824 */ /* 0x001fe400078e0205 */
[----:B------:R-:W-:-:S03]  /*1c20*/  FMUL.FTZ R0, R3, R20 ;  /* 0x0000001403007220 */ /* 0x000fc60000410000 */
[----:B------:R-:W-:Y:S01]  /*1c30*/  I2FP.F32.S32 R4, R4 ;  /* 0x0000000400047245 */ /* 0x000fe20000201400 */
[----:B------:R-:W-:Y:S01]  /*1c40*/  FFMA.FTZ R7, R11, R6, R0 ;  /* 0x000000060b077223 */ /* 0x000fe20000010000 */
[----:B------:R-:W-:Y:S02]  /*1c50*/  FADD.FTZ R0, R6, -R3 ;  /* 0x8000000306007221 */ /* 0x000fe40000010000 */
[----:B------:R-:W-:-:S05]  /*1c60*/  FMNMX.FTZ R4, R4, 1, !PT ;  /* 0x3f80000004047809 */ /* 0x000fca0007810000 */
[----:B------:R-:W-:Y:S02]  /*1c70*/  FMUL.FTZ R12, R4, 1 ;  /* 0x3f800000040c7820 */ /* 0x000fe40000410000 */
[----:B------:R-:W0:Y:S08]  /*1c80*/  F2F.F32.F64 R4, R18 ;  /* 0x0000001200047310 */ /* 0x000e300000301000 */
[----:B------:R-:W2:Y:S01]  /*1c90*/  F2F.F64.F32 R12, R12 ;  /* 0x0000000c000c7310 */ /* 0x000ea20000201800 */
[----:B0-----:R-:W-:-:S04]  /*1ca0*/  @!P0 FMUL R4, R4, 1.175494350822287508e-38 ;  /* 0x0080000004048820 */ /* 0x001fc80000400000 */
[----:B------:R-:W-:-:S03]  /*1cb0*/  FMUL.FTZ R3, R4, R7 ;  /* 0x0000000704037220 */ /* 0x000fc60000410000 */
[----:B--2---:R-:W0:Y:S01]  /*1cc0*/  MUFU.RCP64H R15, R13 ;  /* 0x0000000d000f7308 */ /* 0x004e220000001800 */
[----:B------:R-:W-:-:S04]  /*1cd0*/  IADD3 R14, R13, 0x300402, RZ ;  /* 0x003004020d0e7810 */ /* 0x000fc80007ffe0ff */
[----:B------:R-:W-:Y:S02]  /*1ce0*/  FSETP.GEU.AND P0, PT, |R14|, 5.8789094863358348022e-39, PT ;  /* 0x004004020e00780b */ /* 0x000fe40003f0e200 */
[----:B0-----:R-:W-:-:S08]  /*1cf0*/  DFMA R16, -R12, R14, 1 ;  /* 0x3ff000000c10742b */ /* 0x001fd0000000010e */
[----:B------:R-:W-:-:S08]  /*1d00*/  DFMA R16, R16, R16, R16 ;  /* 0x000000101010722b */ /* 0x000fd00000000010 */
[----:B------:R-:W-:Y:S01]  /*1d10*/  DFMA R6, R14, R16, R14 ;  /* 0x000000100e06722b */ /* 0x000fe2000000000e */
[----:B------:R-:W-:Y:S02]  /*1d20*/  FMUL.FTZ R16, R0, R0 ;  /* 0x0000000000107220 */ /* 0x000fe40000410000 */
[----:B------:R0:W2:Y:S02]  /*1d30*/  SHFL.BFLY PT, R0, R3, 0x10, 0x1f ;  /* 0x0e001f0003007f89 */ /* 0x0000a400000e0000 */
[----:B------:R-:W-:-:S03]  /*1d40*/  FMUL.FTZ R11, R11, R16 ;  /* 0x000000100b0b7220 */ /* 0x000fc60000410000 */
[----:B------:R-:W-:Y:S01]  /*1d50*/  DFMA R16, -R12, R6, 1 ;  /* 0x3ff000000c10742b */ /* 0x000fe20000000106 */
[----:B------:R-:W-:-:S04]  /*1d60*/  FMUL.FTZ R11, R11, R20 ;  /* 0x000000140b0b7220 */ /* 0x000fc80000410000 */
[----:B-1----:R-:W-:-:S03]  /*1d70*/  FFMA.FTZ R9, R4, R11, R9 ;  /* 0x0000000b04097223 */ /* 0x002fc60000010009 */
[----:B------:R-:W-:Y:S01]  /*1d80*/  DFMA R14, R6, R16, R6 ;  /* 0x00000010060e722b */ /* 0x000fe20000000006 */
[----:B------:R-:W-:Y:S01]  /*1d90*/  FADD.FTZ R8, R8, R9 ;  /* 0x0000000908087221 */ /* 0x000fe20000010000 */
[----:B0-----:R-:W-:Y:S09]  /*1da0*/  @P0 BRA `(.L_x_1121) ;  /* 0x0000000000100947 */ /* 0x001ff20003800000 */
[----:B------:R-:W-:Y:S02]  /*1db0*/  LOP3.LUT R16, R13, 0x7fffffff, RZ, 0xc0, !PT ;  /* 0x7fffffff0d107812 */ /* 0x000fe400078ec0ff */
[----:B------:R-:W-:Y:S02]  /*1dc0*/  MOV R4, 0x1df0 ;  /* 0x00001df000047802 */ /* 0x000fe40000000f00 */
[----:B------:R-:W-:-:S07]  /*1dd0*/  IADD3 R16, R16, -0x100000, RZ ;  /* 0xfff0000010107810 */ /* 0x000fce0007ffe0ff */
[----:B--2---:R-:W-:Y:S05]  /*1de0*/  CALL.REL.NOINC `($__internal_16_$__cuda_sm20_dblrcp_rn_slowpath_v3) ;  /* 0x0000000400b47944 */ /* 0x004fea0003c00000 */
.L_x_1121:
[----:B------:R-:W-:Y:S05]  /*1df0*/  BSYNC B1 ;  /* 0x0000000000017941 */ /* 0x000fea0003800000 */
.L_x_1120:
[----:B------:R-:W-:Y:S01]  /*1e00*/  ISETP.NE.AND P0, PT, R2, RZ, PT ;  /* 0x000000ff0200720c */ /* 0x000fe20003f05270 */
[----:B------:R-:W-:Y:S01]  /*1e10*/  UMOV UR4, 0xf0000000 ;  /* 0xf000000000047882 */ /* 0x000fe20000000000 */
[----:B------:R0:W1:Y:S01]  /*1e20*/  F2F.F32.F64 R2, R14 ;  /* 0x0000000e00027310 */ /* 0x0000620000301000 */
[----:B------:R-:W-:Y:S01]  /*1e30*/  UMOV UR5, 0x380fffff ;  /* 0x380fffff00057882 */ /* 0x000fe20000000000 */
[----:B------:R0:W3:Y:S01]  /*1e40*/  SHFL.BFLY PT, R7, R8, 0x10, 0x1f ;  /* 0x0e001f0008077f89 */ /* 0x0000e200000e0000 */
[----:B------:R-:W-:Y:S01]  /*1e50*/  DSETP.GEU.AND P1, PT, |R14|, UR4, PT ;  /* 0x000000040e007e2a */ /* 0x000fe2000bf2e200 */
[----:B------:R-:W-:-:S07]  /*1e60*/  I2FP.F32.S32 R6, R5 ;  /* 0x0000000500067245 */ /* 0x000fce0000201400 */
[----:B0-----:R-:W-:Y:S06]  /*1e70*/  @P0 EXIT ;  /* 0x000000000000094d */ /* 0x001fec0003800000 */
[----:B------:R-:W-:Y:S01]  /*1e80*/  ULDC.64 UR8, c[0x0][0x250] ;  /* 0x0000940000087ab9 */ /* 0x000fe20000000a00 */
[----:B--2---:R-:W-:Y:S01]  /*1e90*/  FMUL.FTZ R5, R0, R6 ;  /* 0x0000000600057220 */ /* 0x004fe20000410000 */
[----:B------:R-:W-:Y:S01]  /*1ea0*/  ISETP.NE.U32.AND P0, PT, RZ, UR8, PT ;  /* 0x00000008ff007c0c */ /* 0x000fe2000bf05070 */
[----:B-1----:R-:W-:Y:S02]  /*1eb0*/  @!P1 FMUL R2, R2, 1.175494350822287508e-38 ;  /* 0x0080000002029820 */ /* 0x002fe40000400000 */
[----:B------:R-:W-:Y:S01]  /*1ec0*/  FFMA.FTZ R5, R10, R3, R5 ;  /* 0x000000030a057223 */ /* 0x000fe20000010005 */
[----:B------:R-:W-:-:S03]  /*1ed0*/  ISETP.NE.AND.EX P0, PT, RZ, UR9, PT, P0 ;  /* 0x00000009ff007c0c */ /* 0x000fc6000bf05300 */
[----:B------:R-:W-:-:S10]  /*1ee0*/  FMUL.FTZ R9, R2, R5 ;  /* 0x0000000502097220 */ /* 0x000fd40000410000 */
[----:B------:R-:W-:Y:S05]  /*1ef0*/  @!P0 BRA `(.L_x_1122) ;  /* 0x00000000002c8947 */ /* 0x000fea0003800000 */
[----:B------:R-:W-:Y:S01]  /*1f00*/  USHF.R.S32.HI UR6, URZ, 0x1f, UR14 ;  /* 0x0000001f3f067899 */ /* 0x000fe2000801140e */
[----:B------:R-:W-:-:S03]  /*1f10*/  ULDC.64 UR10, c[0x0][0x260] ;  /* 0x00009800000a7ab9 */ /* 0x000fc60000000a00 */
[----:B------:R-:W-:Y:S02]  /*1f20*/  UIMAD UR6, UR6, UR10, URZ ;  /* 0x0000000a060672a4 */ /* 0x000fe4000f8e023f */
[----:B------:R-:W-:Y:S02]  /*1f30*/  UIMAD.WIDE.U32 UR4, UR14, UR10, URZ ;  /* 0x0000000a0e0472a5 */ /* 0x000fe4000f8e003f */
[----:B------:R-:W-:Y:S02]  /*1f40*/  UIMAD UR7, UR14, UR11, UR6 ;  /* 0x0000000b0e0772a4 */ /* 0x000fe4000f8e0206 */
[----:B------:R-:W-:Y:S02]  /*1f50*/  ULEA UR6, UP0, UR4, UR8, 0x2 ;  /* 0x0000000804067291 */ /* 0x000fe4000f80103f */
[----:B------:R-:W-:-:S04]  /*1f60*/  UIADD3 UR5, UR5, UR7, URZ ;  /* 0x0000000705057290 */ /* 0x000fc8000fffe03f */
[----:B------:R-:W-:Y:S01]  /*1f70*/  ULEA.HI.X UR4, UR4, UR9, UR5, 0x2, UP0 ;  /* 0x0000000904047291 */ /* 0x000fe200080f1405 */
[----:B------:R-:W-:-:S05]  /*1f80*/  IMAD.U32 R4, RZ, RZ, UR6 ;  /* 0x00000006ff047e24 */ /* 0x000fca000f8e00ff */
[----:B------:R-:W-:-:S05]  /*1f90*/  MOV R5, UR4 ;  /* 0x0000000400057c02 */ /* 0x000fca0008000f00 */
[----:B------:R0:W-:Y:S02]  /*1fa0*/  STG.E desc[UR12][R4.64], R9 ;  /* 0x0000000904007986 */ /* 0x0001e4000c10190c */
.L_x_1122:
[----:B------:R-:W-:Y:S01]  /*1fb0*/  ULDC.64 UR4, c[0x0][0x268] ;  /* 0x00009a0000047ab9 */ /* 0x000fe20000000a00 */
[----:B------:R-:W-:Y:S01]  /*1fc0*/  FADD.FTZ R0, R3, -R0 ;  /* 0x8000000003007221 */ /* 0x000fe20000010000 */
[----:B------:R-:W-:Y:S01]  /*1fd0*/  ISETP.NE.U32.AND P0, PT, RZ, UR4, PT ;  /* 0x00000004ff007c0c */ /* 0x000fe2000bf05070 */
[----:B------:R-:W-:Y:S02]  /*1fe0*/  ULDC UR4, c[0x0][0x218] ;  /* 0x0000860000047ab9 */ /* 0x000fe40000000800 */
[----:B------:R-:W-:Y:S01]  /*1ff0*/  FMUL.FTZ R3, R0, R0 ;  /* 0x0000000000037220 */ /* 0x000fe20000410000 */
[----:B------:R-:W-:Y:S01]  /*2000*/  ISETP.NE.AND.EX P0, PT, RZ, UR5, PT, P0 ;  /* 0x00000005ff007c0c */ /* 0x000fe2000bf05300 */
[----:B------:R-:W-:Y:S02]  /*2010*/  ULDC UR5, c[0x0][0x228] ;  /* 0x00008a0000057ab9 */ /* 0x000fe40000000800 */
[----:B------:R-:W-:-:S10]  /*2020*/  UIMAD UR4, UR4, UR5, URZ ;  /* 0x00000005040472a4 */ /* 0x000fd4000f8e023f */
[----:B------:R-:W-:Y:S05]  /*2030*/  @!P0 EXIT ;  /* 0x000000000000894d */ /* 0x000fea0003800000 */
[----:B------:R-:W-:Y:S01]  /*2040*/  I2FP.F32.S32 R0, UR4 ;  /* 0x0000000400007c45 */ /* 0x000fe20008201400 */
[----:B0-----:R-:W0:Y:S01]  /*2050*/  LDC R4, c[0x0][0x248] ;  /* 0x00009200ff047b82 */ /* 0x001e220000000800 */
[----:B------:R-:W-:Y:S01]  /*2060*/  FMUL.FTZ R3, R10, R3 ;  /* 0x000000030a037220 */ /* 0x000fe20000410000 */
[----:B------:R-:W-:Y:S01]  /*2070*/  BSSY B1, `(.L_x_1123) ;  /* 0x0000037000017945 */ /* 0x000fe20003800000 */
[----:B------:R-:W-:Y:S02]  /*2080*/  MOV R5, RZ ;  /* 0x000000ff00057202 */ /* 0x000fe40000000f00 */
[----:B------:R-:W1:Y:S01]  /*2090*/  MUFU.RCP R0, R0 ;  /* 0x0000000000007308 */ /* 0x000e620000001000 */
[----:B------:R-:W-:-:S04]  /*20a0*/  FMUL.FTZ R3, R3, R6 ;  /* 0x0000000603037220 */ /* 0x000fc80000410000 */
[----:B---3--:R-:W-:-:S04]  /*20b0*/  FFMA.FTZ R3, R2, R3, R7 ;  /* 0x0000000302037223 */ /* 0x008fc80000010007 */
[----:B------:R-:W-:-:S04]  /*20c0*/  FADD.FTZ R3, R8, R3 ;  /* 0x0000000308037221 */ /* 0x000fc80000010000 */
[----:B-1----:R-:W-:Y:S01]  /*20d0*/  FMUL.FTZ R12, R3, R0 ;  /* 0x00000000030c7220 */ /* 0x002fe20000410000 */
[----:B0-----:R-:W-:-:S04]  /*20e0*/  FSETP.NEU.FTZ.AND P1, PT, R4, RZ, PT ;  /* 0x000000ff0400720b */ /* 0x001fc80003f3d000 */
[----:B------:R-:W-:-:S13]  /*20f0*/  FSETP.NEU.FTZ.AND P0, PT, R12, RZ, PT ;  /* 0x000000ff0c00720b */ /* 0x000fda0003f1d000 */
[----:B------:R-:W-:Y:S05]  /*2100*/  @!P0 BRA !P1, `(.L_x_1124) ;  /* 0x0000000000b48947 */ /* 0x000fea0004800000 */
[----:B------:R-:W-:Y:S01]  /*2110*/  FMUL.FTZ R0, R4, 1 ;  /* 0x3f80000004007820 */ /* 0x000fe20000410000 */
[----:B------:R-:W-:Y:S01]  /*2120*/  FMUL.FTZ R12, R12, 1 ;  /* 0x3f8000000c0c7820 */ /* 0x000fe20000410000 */
[----:B------:R-:W-:Y:S01]  /*2130*/  HFMA2.MMA R7, -RZ, RZ, 1.9609375, 0 ;  /* 0x3fd80000ff077435 */ /* 0x000fe200000001ff */
[----:B------:R-:W-:Y:S01]  /*2140*/  MOV R6, 0x0 ;  /* 0x0000000000067802 */ /* 0x000fe20000000f00 */
[----:B------:R-:W-:Y:S01]  /*2150*/  F2F.F64.F32 R2, R0 ;  /* 0x0000000000027310 */ /* 0x000fe20000201800 */
[----:B------:R-:W-:Y:S07]  /*2160*/  BSSY B0, `(.L_x_1125) ;  /* 0x0000013000007945 */ /* 0x000fee0003800000 */
[----:B------:R-:W0:Y:S02]  /*2170*/  F2F.F64.F32 R4, R12 ;  /* 0x0000000c00047310 */ /* 0x000e240000201800 */
[----:B0-----:R-:W-:-:S06]  /*2180*/  DADD R8, R2, R4 ;  /* 0x0000000002087229 */ /* 0x001fcc0000000004 */
        /* <DEDUP_REMOVED lines=14> */
[----:B------:R-:W-:-:S07]  /*2270*/  MOV R0, 0x2290 ;  /* 0x0000229000007802 */ /* 0x000fce0000000f00 */
[----:B------:R-:W-:Y:S05]  /*2280*/  CALL.REL.NOINC `($__internal_17_$__cuda_sm20_dsqrt_rn_f64_mediumpath_v1) ;  /* 0x0000000400287944 */ /* 0x000fea0003c00000 */
.L_x_1126:
[----:B------:R-:W-:Y:S05]  /*2290*/  BSYNC B0 ;  /* 0x0000000000007941 */ /* 0x000fea0003800000 */
.L_x_1125:
        /* <DEDUP_REMOVED lines=13> */
[----:B------:R-:W-:Y:S05]  /*2370*/  CALL.REL.NOINC `($__internal_16_$__cuda_sm20_dblrcp_rn_slowpath_v3) ;  /* 0x0000000000507944 */ /* 0x000fea0003c00000 */
.L_x_1128:
[----:B------:R-:W-:Y:S05]  /*2380*/  BSYNC B2 ;  /* 0x0000000000027941 */ /* 0x000fea0003800000 */
.L_x_1127:
[----:B------:R-:W-:Y:S01]  /*2390*/  UMOV UR4, 0xf0000000 ;  /* 0xf000000000047882 */ /* 0x000fe20000000000 */
[----:B------:R-:W-:Y:S01]  /*23a0*/  UMOV UR5, 0x380fffff ;  /* 0x380fffff00057882 */ /* 0x000fe20000000000 */
[----:B------:R-:W0:Y:S01]  /*23b0*/  F2F.F32.F64 R5, R14 ;  /* 0x0000000e00057310 */ /* 0x000e220000301000 */
[----:B------:R-:W-:-:S14]  /*23c0*/  DSETP.GEU.AND P0, PT, |R14|, UR4, PT ;  /* 0x000000040e007e2a */ /* 0x000fdc000bf0e200 */
[----:B0-----:R-:W-:-:S07]  /*23d0*/  @!P0 FMUL R5, R5, 1.175494350822287508e-38 ;  /* 0x0080000005058820 */ /* 0x001fce0000400000 */
.L_x_1124:
[----:B------:R-:W-:Y:S05]  /*23e0*/  BSYNC B1 ;  /* 0x0000000000017941 */ /* 0x000fea0003800000 */
.L_x_1123:
[----:B------:R-:W-:Y:S01]  /*23f0*/  USHF.R.S32.HI UR6, URZ, 0x1f, UR14 ;  /* 0x0000001f3f067899 */ /* 0x000fe2000801140e */
[----:B------:R-:W-:-:S03]  /*2400*/  ULDC.64 UR8, c[0x0][0x278] ;  /* 0x00009e0000087ab9 */ /* 0x000fc60000000a00 */
[----:B------:R-:W-:Y:S02]  /*2410*/  UIMAD UR6, UR6, UR8, URZ ;  /* 0x00000008060672a4 */ /* 0x000fe4000f8e023f */
[----:B------:R-:W-:Y:S02]  /*2420*/  UIMAD.WIDE.U32 UR4, UR14, UR8, URZ ;  /* 0x000000080e0472a5 */ /* 0x000fe4000f8e003f */
[----:B------:R-:W-:-:S03]  /*2430*/  UIMAD UR7, UR14, UR9, UR6 ;  /* 0x000000090e0772a4 */ /* 0x000fc6000f8e0206 */
[----:B------:R-:W-:Y:S01]  /*2440*/  ULDC.64 UR8, c[0x0][0x268] ;  /* 0x00009a0000087ab9 */ /* 0x000fe20000000a00 */
[----:B------:R-:W-:Y:S02]  /*2450*/  UIADD3 UR5, UR5, UR7, URZ ;  /* 0x0000000705057290 */ /* 0x000fe4000fffe03f */
[----:B------:R-:W-:-:S04]  /*2460*/  ULEA UR6, UP0, UR4, UR8, 0x2 ;  /* 0x0000000804067291 */ /* 0x000fc8000f80103f */
[----:B------:R-:W-:Y:S02]  /*2470*/  ULEA.HI.X UR4, UR4, UR9, UR5, 0x2, UP0 ;  /* 0x0000000904047291 */ /* 0x000fe400080f1405 */
[----:B------:R-:W-:-:S04]  /*2480*/  MOV R2, UR6 ;  /* 0x0000000600027c02 */ /* 0x000fc80008000f00 */
[----:B------:R-:W-:-:S05]  /*2490*/  MOV R3, UR4 ;  /* 0x0000000400037c02 */ /* 0x000fca0008000f00 */
[----:B------:R-:W-:Y:S01]  /*24a0*/  STG.E desc[UR12][R2.64], R5 ;  /* 0x0000000502007986 */ /* 0x000fe2000c10190c */
[----:B------:R-:W-:Y:S05]  /*24b0*/  EXIT ;  /* 0x000000000000794d */ /* 0x000fea0003800000 */
        .weak           $__internal_16_$__cuda_sm20_dblrcp_rn_slowpath_v3
        .type           $__internal_16_$__cuda_sm20_dblrcp_rn_slowpath_v3,@function
        .size           $__internal_16_$__cuda_sm20_dblrcp_rn_slowpath_v3,($__internal_17_$__cuda_sm20_dsqrt_rn_f64_mediumpath_v1 - $__internal_16_$__cuda_sm20_dblrcp_rn_slowpath_v3)
$__internal_16_$__cuda_sm20_dblrcp_rn_slowpath_v3:
[----:B------:R-:W-:Y:S01]  /*24c0*/  DSETP.GTU.AND P0, PT, |R12|, +INF , PT ;  /* 0x7ff000000c00742a */ /* 0x000fe20003f0c200 */
[----:B------:R-:W-:-:S13]  /*24d0*/  BSSY B0, `(.L_x_1129) ;  /* 0x0000022000007945 */ /* 0x000fda0003800000 */
[----:B------:R-:W-:Y:S05]  /*24e0*/  @P0 BRA `(.L_x_1130) ;  /* 0x0000000000780947 */ /* 0x000fea0003800000 */
[----:B------:R-:W-:-:S05]  /*24f0*/  LOP3.LUT R17, R13, 0x7fffffff, RZ, 0xc0, !PT ;  /* 0x7fffffff0d117812 */ /* 0x000fca00078ec0ff */
[----:B------:R-:W-:-:S05]  /*2500*/  VIADD R14, R17, 0xffffffff ;  /* 0xffffffff110e7836 */ /* 0x000fca0000000000 */
[----:B------:R-:W-:-:S13]  /*2510*/  ISETP.GE.U32.AND P0, PT, R14, 0x7fefffff, PT ;  /* 0x7fefffff0e00780c */ /* 0x000fda0003f06070 */
[----:B------:R-:W-:Y:S02]  /*2520*/  @P0 LOP3.LUT R15, R13, 0x7ff00000, RZ, 0x3c, !PT ;  /* 0x7ff000000d0f0812 */ /* 0x000fe400078e3cff */
[----:B------:R-:W-:Y:S01]  /*2530*/  @P0 MOV R14, RZ ;  /* 0x000000ff000e0202 */ /* 0x000fe20000000f00 */
[----:B------:R-:W-:Y:S06]  /*2540*/  @P0 BRA `(.L_x_1131) ;  /* 0x0000000000680947 */ /* 0x000fec0003800000 */
[----:B------:R-:W-:-:S13]  /*2550*/  ISETP.GE.U32.AND P0, PT, R17, 0x1000001, PT ;  /* 0x010000011100780c */ /* 0x000fda0003f06070 */
[----:B------:R-:W-:Y:S05]  /*2560*/  @!P0 BRA `(.L_x_1132) ;  /* 0x0000000000348947 */ /* 0x000fea0003800000 */
[----:B------:R-:W-:Y:S01]  /*2570*/  IADD3 R15, R13, -0x3fe00000, RZ ;  /* 0xc02000000d0f7810 */ /* 0x000fe20007ffe0ff */
[----:B------:R-:W-:-:S03]  /*2580*/  IMAD.MOV.U32 R14, RZ, RZ, R12 ;  /* 0x000000ffff0e7224 */ /* 0x000fc600078e000c */
        /* <DEDUP_REMOVED lines=11> */
.L_x_1132:
        /* <DEDUP_REMOVED lines=9> */
.L_x_1130:
[----:B------:R-:W-:Y:S02]  /*26d0*/  LOP3.LUT R15, R13, 0x80000, RZ, 0xfc, !PT ;  /* 0x000800000d0f7812 */ /* 0x000fe400078efcff */
[----:B------:R-:W-:-:S07]  /*26e0*/  MOV R14, R12 ;  /* 0x0000000c000e7202 */ /* 0x000fce0000000f00 */
.L_x_1131:
[----:B------:R-:W-:Y:S05]  /*26f0*/  BSYNC B0 ;  /* 0x0000000000007941 */ /* 0x000fea0003800000 */
.L_x_1129:
[----:B------:R-:W-:Y:S01]  /*2700*/  MOV R12, R4 ;  /* 0x00000004000c7202 */ /* 0x000fe20000000f00 */
[----:B------:R-:W-:-:S04]  /*2710*/  IMAD.MOV.U32 R13, RZ, RZ, 0x0 ;  /* 0x00000000ff0d7424 */ /* 0x000fc800078e00ff */
[----:B------:R-:W-:Y:S05]  /*2720*/  RET.REL.NODEC R12 `(_ZN2at6native36batch_norm_collect_statistics_kernelINS0_6InvStdEN3c108BFloat16ES4_flEEvNS_27GenericPackedTensorAccessorIKT0_Lm3ENS_17RestrictPtrTraitsET3_EET2_SB_NS5_ISB_Lm1ES8_S9_EESC_) ;  /* 0xffffffd80c347950 */ /* 0x000fea0003c3ffff */
        .weak           $__internal_17_$__cuda_sm20_dsqrt_rn_f64_mediumpath_v1
        .type           $__internal_17_$__cuda_sm20_dsqrt_rn_f64_mediumpath_v1,@function
        .size           $__internal_17_$__cuda_sm20_dsqrt_rn_f64_mediumpath_v1,(.L_x_28228 - $__internal_17_$__cuda_sm20_dsqrt_rn_f64_mediumpath_v1)
$__internal_17_$__cuda_sm20_dsqrt_rn_f64_mediumpath_v1:
[----:B------:R-:W-:Y:S01]  /*2730*/  ISETP.GE.U32.AND P0, PT, R2, -0x3400000, PT ;  /* 0xfcc000000200780c */ /* 0x000fe20003f06070 */
[----:B------:R-:W-:Y:S01]  /*2740*/  BSSY B2, `(.L_x_1133) ;  /* 0x0000028000027945 */ /* 0x000fe20003800000 */
[----:B------:R-:W-:Y:S01]  /*2750*/  MOV R7, R5 ;  /* 0x0000000500077202 */ /* 0x000fe20000000f00 */
[----:B------:R-:W-:Y:S01]  /*2760*/  IMAD.MOV.U32 R5, RZ, RZ, R9 ;  /* 0x000000ffff057224 */ /* 0x000fe200078e0009 */
[----:B------:R-:W-:Y:S02]  /*2770*/  MOV R4, R8 ;  /* 0x0000000800047202 */ /* 0x000fe40000000f00 */
[----:B------:R-:W-:Y:S02]  /*2780*/  MOV R2, R14 ;  /* 0x0000000e00027202 */ /* 0x000fe40000000f00 */
[----:B------:R-:W-:-:S05]  /*2790*/  MOV R3, R15 ;  /* 0x0000000f00037202 */ /* 0x000fca0000000f00 */
        /* <DEDUP_REMOVED lines=9> */
.L_x_1134:
[----:B------:R-:W-:-:S14]  /*2830*/  DSETP.NE.AND P0, PT, R4, RZ, PT ;  /* 0x000000ff0400722a */ /* 0x000fdc0003f05000 */
[----:B------:R-:W-:Y:S05]  /*2840*/  @!P0 BRA `(.L_x_1136) ;  /* 0x0000000000588947 */ /* 0x000fea0003800000 */
[----:B------:R-:W-:-:S13]  /*2850*/  ISETP.GE.AND P0, PT, R5, RZ, PT ;  /* 0x000000ff0500720c */ /* 0x000fda0003f06270 */
[----:B------:R-:W-:Y:S02]  /*2860*/  @!P0 MOV R2, 0x0 ;  /* 0x0000000000028802 */ /* 0x000fe40000000f00 */
[----:B------:R-:W-:Y:S01]  /*2870*/  @!P0 MOV R3, 0xfff80000 ;  /* 0xfff8000000038802 */ /* 0x000fe20000000f00 */
[----:B------:R-:W-:Y:S06]  /*2880*/  @!P0 BRA `(.L_x_1135) ;  /* 0x00000000004c8947 */ /* 0x000fec0003800000 */
[----:B------:R-:W-:-:S13]  /*2890*/  ISETP.GT.AND P0, PT, R5, 0x7fefffff, PT ;  /* 0x7fefffff0500780c */ /* 0x000fda0003f04270 */
[----:B------:R-:W-:Y:S05]  /*28a0*/  @P0 BRA `(.L_x_1136) ;  /* 0x0000000000400947 */ /* 0x000fea0003800000 */
[----:B------:R-:W-:Y:S02]  /*28b0*/  DMUL R2, R4, 8.11296384146066816958e+31 ;  /* 0x4690000004027828 */ /* 0x000fe40000000000 */
[----:B------:R-:W-:Y:S01]  /*28c0*/  HFMA2.MMA R9, -RZ, RZ, 1.9609375, 0 ;  /* 0x3fd80000ff097435 */ /* 0x000fe200000001ff */
[----:B------:R-:W-:Y:S01]  /*28d0*/  IMAD.MOV.U32 R4, RZ, RZ, RZ ;  /* 0x000000ffff047224 */ /* 0x000fe200078e00ff */
[----:B------:R-:W-:Y:S02]  /*28e0*/  MOV R8, 0x0 ;  /* 0x0000000000087802 */ /* 0x000fe40000000f00 */
        /* <DEDUP_REMOVED lines=12> */
.L_x_1136:
[----:B------:R-:W-:-:S11]  /*29b0*/  DADD R2, R4, R4 ;  /* 0x0000000004027229 */ /* 0x000fd60000000004 */
.L_x_1135:
[----:B------:R-:W-:Y:S05]  /*29c0*/  BSYNC B2 ;  /* 0x0000000000027941 */ /* 0x000fea0003800000 */
.L_x_1133:
[----:B------:R-:W-:Y:S01]  /*29d0*/  IMAD.MOV.U32 R13, RZ, RZ, R3 ;  /* 0x000000ffff0d7224 */ /* 0x000fe200078e0003 */
[----:B------:R-:W-:Y:S01]  /*29e0*/  HFMA2.MMA R3, -RZ, RZ, 0, 0 ;  /* 0x00000000ff037435 */ /* 0x000fe200000001ff */
[----:B------:R-:W-:Y:S02]  /*29f0*/  MOV R12, R2 ;  /* 0x00000002000c7202 */ /* 0x000fe40000000f00 */
[----:B------:R-:W-:-:S04]  /*2a00*/  MOV R2, R0 ;  /* 0x0000000000027202 */ /* 0x000fc80000000f00 */
[----:B------:R-:W-:Y:S05]  /*2a10*/  RET.REL.NODEC R2 `(_ZN2at6native36batch_norm_collect_statistics_kernelINS0_6InvStdEN3c108BFloat16ES4_flEEvNS_27GenericPackedTensorAccessorIKT0_Lm3ENS_17RestrictPtrTraitsET3_EET2_SB_NS5_ISB_Lm1ES8_S9_EESC_) ;  /* 0xffffffd402787950 */ /* 0x000fea0003c3ffff */
.L_x_1137:
        /* <DEDUP_REMOVED lines=14> */
.L_x_28228:


//--------------------- .text._ZN2at6native36batch_norm_collect_statistics_kernelINS0_6InvStdEN3c108BFloat16ES4_fiEEvNS_27GenericPackedTensorAccessorIKT0_Lm3ENS_17RestrictPtrTraitsET3_EET2_SB_NS5_ISB_Lm1ES8_S9_EESC_ --------------------------
	.section	.text._ZN2at6native36batch_norm_collect_statistics_kernelINS0_6InvStdEN3c108BFloat16ES4_fiEEvNS_27GenericPackedTensorAccessorIKT0_Lm3ENS_17RestrictPtrTraitsET3_EET2_SB_NS5_ISB_Lm1ES8_S9_EESC_,"ax",@progbits
	.align	128
        .global         _ZN2at6native36batch_norm_collect_statistics_kernelINS0_6InvStdEN3c108BFloat16ES4_fiEEvNS_27GenericPackedTensorAccessorIKT0_Lm3ENS_17RestrictPtrTraitsET3_EET2_SB_NS5_ISB_Lm1ES8_S9_EESC_
        .type           _ZN2at6native36batch_norm_collect_statistics_kernelINS0_6InvStdEN3c108BFloat16ES4_fiEEvNS_27GenericPackedTensorAccessorIKT0_Lm3ENS_17RestrictPtrTraitsET3_EET2_SB_NS5_ISB_Lm1ES8_S9_EESC_,@function
        .size           _ZN2at6native36batch_norm_collect_statistics_kernelINS0_6InvStdEN3c108BFloat16ES4_fiEEvNS_27GenericPackedTensorAccessorIKT0_Lm3ENS_17RestrictPtrTraitsET3_EET2_SB_NS5_ISB_Lm1ES8_S9_EESC_,(.L_x_28230 - _ZN2at6native36batch_norm_collect_statistics_kernelINS0_6InvStdEN3c108BFloat16ES4_fiEEvNS_27GenericPackedTensorAccessorIKT0_Lm3ENS_17RestrictPtrTraitsET3_EET2_SB_NS5_ISB_Lm1ES8_S9_EESC_)
        .other          _ZN2at6native36batch_norm_collect_statistics_kernelINS0_6InvStdEN3c108BFloat16ES4_fiEEvNS_27GenericPackedTensorAccessorIKT0_Lm3ENS_17RestrictPtrTraitsET3_EET2_SB_NS5_ISB_Lm1ES8_S9_EESC_,@"STO_CUDA_ENTRY STV_DEFAULT"
_ZN2at6native36batch_norm_collect_statistics_kernelINS0_6InvStdEN3c108BFloat16ES4_fiEEvNS_27GenericPackedTensorAccessorIKT0_Lm3ENS_17RestrictPtrTraitsET3_EET2_SB_NS5_ISB_Lm1ES8_S9_EESC_:
.text._ZN2at6native36batch_norm_collect_statistics_kernelINS0_6InvStdEN3c108BFloat16ES4_fiEEvNS_27GenericPackedTensorAccessorIKT0_Lm3ENS_17RestrictPtrTraitsET3_EET2_SB_NS5_ISB_Lm1ES8_S9_EESC_:
[----:B------:R-:W-:Y:S01]  /*0000*/  LDC R1, c[0x0][0x28] ;  /* 0x00000a00ff017b82 */ /* 0x000fe20000000800 */
[----:B------:R-:W0:Y:S01]  /*0010*/  S2R R0, SR_TID.Y ;  /* 0x0000000000007919 */ /* 0x000e220000002200 */
[----:B------:R-:W-:-:S06]  /*0020*/  ULDC UR4, c[0x0][0x218] ;  /* 0x0000860000047ab9 */ /* 0x000fcc0000000800 */
[----:B------:R-:W1:Y:S01]  /*0030*/  S2UR UR8, SR_CTAID.X ;  /* 0x00000000000879c3 */ /* 0x000e620000002500 */
[----:B------:R-:W-:Y:S01]  /*0040*/  ULDC.64 UR6, c[0x0][0x208] ;  /* 0x0000820000067ab9 */ /* 0x000fe20000000a00 */
[----:B------:R-:W2:Y:S01]  /*0050*/  S2R R13, SR_TID.X ;  /* 0x00000000000d7919 */ /* 0x000ea20000002100 */
[----:B------:R-:W-:Y:S01]  /*0060*/  ULDC UR9, c[0x0][0x0] ;  /* 0x0000000000097ab9 */ /* 0x000fe20000000800 */
[----:B------:R-:W-:Y:S01]  /*0070*/  ULDC UR5, c[0x0][0x22c] ;  /* 0x00008b0000057ab9 */ /* 0x000fe20000000800 */
[----:B------:R-:W-:Y:S01]  /*0080*/  ULDC.64 UR10, c[0x0][0x210] ;  /* 0x00008400000a7ab9 */ /* 0x000fe20000000a00 */
[----:B------:R-:W-:Y:S01]  /*0090*/  BSSY B0, `(.L_x_1138) ;  /* 0x000002b000007945 */ /* 0x000fe20003800000 */
[----:B------:R-:W-:Y:S01]  /*00a0*/  HFMA2.MMA R21, -RZ, RZ, 0, 0 ;  /* 0x00000000ff157435 */ /* 0x000fe200000001ff */
[----:B------:R-:W-:Y:S02]  /*00b0*/  CS2R R8, SRZ ;  /* 0x0000000000087805 */ /* 0x000fe4000001ff00 */
[C---:B0-----:R-:W-:Y:S01]  /*00c0*/  ISETP.GE.AND P0, PT, R0.reuse, UR4, PT ;  /* 0x0000000400007c0c */ /* 0x041fe2000bf06270 */
[----:B--2---:R-:W-:-:S12]  /*00d0*/  IMAD R2, R0, UR9, R13 ;  /* 0x0000000900027c24 */ /* 0x004fd8000f8e020d */
[----:B-1----:R-:W-:Y:S05]  /*00e0*/  @P0 BRA `(.L_x_1139) ;  /* 0x0000000000940947 */ /* 0x002fea0003800000 */
[----:B------:R-:W0:Y:S01]  /*00f0*/  LDC R3, c[0x0][0x228] ;  /* 0x00008a00ff037b82 */ /* 0x000e220000000800 */
[----:B------:R-:W-:Y:S01]  /*0100*/  CS2R R8, SRZ ;  /* 0x0000000000087805 */ /* 0x000fe2000001ff00 */
[----:B------:R-:W-:-:S06]  /*0110*/  IMAD.MOV.U32 R21, RZ, RZ, RZ ;  /* 0x000000ffff157224 */ /* 0x000fcc00078e00ff */
[----:B------:R-:W1:Y:S01]  /*0120*/  LDC R15, c[0x0][0x4] ;  /* 0x00000100ff0f7b82 */ /* 0x000e620000000800 */
[----:B0-----:R-:W-:-:S07]  /*0130*/  IMAD R3, R3, UR8, RZ ;  /* 0x0000000803037c24 */ /* 0x001fce000f8e02ff */
.L_x_1143:
[----:B------:R-:W0:Y:S01]  /*0140*/  LDC R14, c[0x0][0x220] ;  /* 0x00008800ff0e7b82 */ /* 0x000e220000000800 */
[----:B------:R-:W-:Y:S01]  /*0150*/  BSSY B1, `(.L_x_1140) ;  /* 0x000001a000017945 */ /* 0x000fe20003800000 */
[----:B0-----:R-:W-:-:S13]  /*0160*/  ISETP.GE.AND P0, PT, R13, R14, PT ;  /* 0x0000000e0d00720c */ /* 0x001fda0003f06270 */
[----:B------:R-:W-:Y:S05]  /*0170*/  @P0 BRA `(.L_x_1141) ;  /* 0x00000000005c0947 */ /* 0x000fea0003800000 */
[----:B------:R-:W-:Y:S01]  /*0180*/  ULDC UR4, c[0x0][0x224] ;  /* 0x0000890000047ab9 */ /* 0x000fe20000000800 */
[----:B------:R-:W-:Y:S01]  /*0190*/  MOV R6, R13 ;  /* 0x0000000d00067202 */ /* 0x000fe20000000f00 */
[----:B------:R-:W-:-:S05]  /*01a0*/  IMAD R4, R0, UR4, RZ ;  /* 0x0000000400047c24 */ /* 0x000fca000f8e02ff */
[----:B------:R-:W-:Y:S02]  /*01b0*/  IADD3 R17, P0, R3, R4, RZ ;  /* 0x0000000403117210 */ /* 0x000fe40007f1e0ff */
[----:B------:R-:W-:-:S04]  /*01c0*/  SHF.R.S32.HI R4, RZ, 0x1f, R4 ;  /* 0x0000001fff047819 */ /* 0x000fc80000011404 */
[----:B------:R-:W-:-:S07]  /*01d0*/  LEA.HI.X.SX32 R19, R3, R4, 0x1, P0 ;  /* 0x0000000403137211 */ /* 0x000fce00000f0eff */
.L_x_1142:
[----:B------:R-:W-:-:S05]  /*01e0*/  IMAD R4, R6, UR5, RZ ;  /* 0x0000000506047c24 */ /* 0x000fca000f8e02ff */
[----:B------:R-:W-:-:S04]  /*01f0*/  IADD3 R5, P0, R4, R17, RZ ;  /* 0x0000001104057210 */ /* 0x000fc80007f1e0ff */
[----:B------:R-:W-:Y:S02]  /*0200*/  LEA.HI.X.SX32 R10, R4, R19, 0x1, P0 ;  /* 0x00000013040a7211 */ /* 0x000fe400000f0eff */
[----:B------:R-:W-:-:S04]  /*0210*/  LEA R4, P0, R5, UR10, 0x1 ;  /* 0x0000000a05047c11 */ /* 0x000fc8000f8008ff */
[----:B------:R-:W-:-:S05]  /*0220*/  LEA.HI.X R5, R5, UR11, R10, 0x1, P0 ;  /* 0x0000000b05057c11 */ /* 0x000fca00080f0c0a */
[----:B------:R-:W2:Y:S01]  /*0230*/  LDG.E.U16 R4, desc[UR6][R4.64] ;  /* 0x0000000604047981 */ /* 0x000ea2000c1e1500 */
[----:B------:R-:W-:Y:S02]  /*0240*/  VIADD R21, R21, 0x1 ;  /* 0x0000000115157836 */ /* 0x000fe40000000000 */
[----:B------:R-:W-:-:S03]  /*0250*/  VIADD R6, R6, UR9 ;  /* 0x0000000906067c36 */ /* 0x000fc60008000000 */
[----:B------:R-:W-:Y:S02]  /*0260*/  I2FP.F32.S32 R7, R21 ;  /* 0x0000001500077245 */ /* 0x000fe40000201400 */
[----:B------:R-:W-:-:S04]  /*0270*/  ISETP.GE.AND P0, PT, R6, R14, PT ;  /* 0x0000000e0600720c */ /* 0x000fc80003f06270 */
[----:B------:R-:W0:Y:S01]  /*0280*/  MUFU.RCP R7, R7 ;  /* 0x0000000700077308 */ /* 0x000e220000001000 */
[----:B--2---:R-:W-:-:S05]  /*0290*/  SHF.L.U32 R10, R4, 0x10, RZ ;  /* 0x00000010040a7819 */ /* 0x004fca00000006ff */
[----:B------:R-:W-:-:S04]  /*02a0*/  FADD.FTZ R12, R10, -R9 ;  /* 0x800000090a0c7221 */ /* 0x000fc80000010000 */
[----:B0-----:R-:W-:-:S04]  /*02b0*/  FFMA.FTZ R9, R12, R7, R9 ;  /* 0x000000070c097223 */ /* 0x001fc80000010009 */
[----:B------:R-:W-:-:S04]  /*02c0*/  FADD.FTZ R11, R10, -R9 ;  /* 0x800000090a0b7221 */ /* 0x000fc80000010000 */
[----:B------:R-:W-:Y:S01]  /*02d0*/  FFMA.FTZ R8, R12, R11, R8 ;  /* 0x0000000b0c087223 */ /* 0x000fe20000010008 */
[----:B------:R-:W-:Y:S06]  /*02e0*/  @!P0 BRA `(.L_x_1142) ;  /* 0xfffffffc00bc8947 */ /* 0x000fec000383ffff */
.L_x_1141:
[----:B------:R-:W-:Y:S05]  /*02f0*/  BSYNC B1 ;  /* 0x0000000000017941 */ /* 0x000fea0003800000 */
.L_x_1140:
[----:B-1----:R-:W-:Y:S01]  /*0300*/  IADD3 R0, R15, R0, RZ ;  /* 0x000000000f007210 */ /* 0x002fe20007ffe0ff */
[----:B------:R-:W-:-:S03]  /*0310*/  ULDC UR4, c[0x0][0x218] ;  /* 0x0000860000047ab9 */ /* 0x000fc60000000800 */
[----:B------:R-:W-:-:S13]  /*0320*/  ISETP.GE.AND P0, PT, R0, UR4, PT ;  /* 0x0000000400007c0c */ /* 0x000fda000bf06270 */
[----:B------:R-:W-:Y:S05]  /*0330*/  @!P0 BRA `(.L_x_1143) ;  /* 0xfffffffc00808947 */ /* 0x000fea000383ffff */
.L_x_1139:
[----:B------:R-:W-:Y:S05]  /*0340*/  BSYNC B0 ;  /* 0x0000000000007941 */ /* 0x000fea0003800000 */
.L_x_1138:
        /* <DEDUP_REMOVED lines=20> */
[----:B-1----:R-:W-:Y:S05]  /*0490*/  CALL.REL.NOINC `($__internal_18_$__cuda_sm20_dblrcp_rn_slowpath_v3) ;  /* 0x0000001c00787944 */ /* 0x002fea0003c00000 */
[----:B------:R-:W-:Y:S01]  /*04a0*/  MOV R16, R14 ;  /* 0x0000000e00107202 */ /* 0x000fe20000000f00 */
[----:B------:R-:W-:-:S07]  /*04b0*/  IMAD.MOV.U32 R17, RZ, RZ, R15 ;  /* 0x000000ffff117224 */ /* 0x000fce00078e000f */
.L_x_1145:
[----:B------:R-:W-:Y:S05]  /*04c0*/  BSYNC B1 ;  /* 0x0000000000017941 */ /* 0x000fea0003800000 */
.L_x_1144:
        /* <DEDUP_REMOVED lines=37> */
[----:B------:R-:W-:Y:S05]  /*0720*/  CALL.REL.NOINC `($__internal_18_$__cuda_sm20_dblrcp_rn_slowpath_v3) ;  /* 0x0000001800d47944 */ /* 0x000fea0003c00000 */
.L_x_1147:
[----:B------:R-:W-:Y:S05]  /*0730*/  BSYNC B1 ;  /* 0x0000000000017941 */ /* 0x000fea0003800000 */
.L_x_1146:
        /* <DEDUP_REMOVED lines=36> */
[----:B------:R-:W-:Y:S05]  /*0980*/  CALL.REL.NOINC `($__internal_18_$__cuda_sm20_dblrcp_rn_slowpath_v3) ;  /* 0x00000018003c7944 */ /* 0x000fea0003c00000 */
.L_x_1149:
[----:B------:R-:W-:Y:S05]  /*0990*/  BSYNC B1 ;  /* 0x0000000000017941 */ /* 0x000fea0003800000 */
.L_x_1148:
        /* <DEDUP_REMOVED lines=37> */
.L_x_1151:
[----:B------:R-:W-:Y:S05]  /*0bf0*/  BSYNC B1 ;  /* 0x0000000000017941 */ /* 0x000fea0003800000 */
.L_x_1150:
        /* <DEDUP_REMOVED lines=37> */
.L_x_1153:
[----:B------:R-:W-:Y:S05]  /*0e50*/  BSYNC B1 ;  /* 0x0000000000017941 */ /* 0x000fea0003800000 */
.L_x_1152:
        /* <DEDUP_REMOVED lines=31> */
.L_x_1155:
[----:B------:R-:W-:Y:S05]  /*1050*/  BSYNC B0 ;  /* 0x0000000000007941 */ /* 0x000fea0003800000 */
.L_x_1154:
        /* <DEDUP_REMOVED lines=16> */
.L_x_1157:
[----:B------:R-:W-:Y:S05]  /*1160*/  BSYNC B0 ;  /* 0x0000000000007941 */ /* 0x000fea0003800000 */
.L_x_1156:
        /* <DEDUP_REMOVED lines=20> */
[----:B------:R-:W-:Y:S05]  /*12b0*/  CALL.REL.NOINC `($__internal_18_$__cuda_sm20_dblrcp_rn_slowpath_v3) ;  /* 0x0000000c00f07944 */ /* 0x000fea0003c00000 */
[----:B------:R-:W-:Y:S01]  /*12c0*/  MOV R16, R14 ;  /* 0x0000000e00107202 */ /* 0x000fe20000000f00 */
[----:B------:R-:W-:-:S07]  /*12d0*/  IMAD.MOV.U32 R17, RZ, RZ, R15 ;  /* 0x000000ffff117224 */ /* 0x000fce00078e000f */
.L_x_1159:
[----:B------:R-:W-:Y:S05]  /*12e0*/  BSYNC B1 ;  /* 0x0000000000017941 */ /* 0x000fea0003800000 */
.L_x_1158:
        /* <DEDUP_REMOVED lines=37> */
[----:B--2---:R-:W-:Y:S05]  /*1540*/  CALL.REL.NOINC `($__internal_18_$__cuda_sm20_dblrcp_rn_slowpath_v3) ;  /* 0x0000000c004c7944 */ /* 0x004fea0003c00000 */
.L_x_1161:
[----:B------:R-:W-:Y:S05]  /*1550*/  BSYNC B1 ;  /* 0x0000000000017941 */ /* 0x000fea0003800000 */
.L_x_1160:
        /* <DEDUP_REMOVED lines=12> */
[----:B0-----:R-:W-:-:S03]  /*1620*/  IADD3 R20, R6, R7, RZ ;  /* 0x0000000706147210 */ /* 0x001fc60007ffe0ff */
[----:B------:R-:W-:Y:S01]  /*1630*/  FMUL.FTZ R0, R0, R23 ;  /* 0x0000001700007220 */ /* 0x000fe20000410000 */
        /* <DEDUP_REMOVED lines=23> */
.L_x_1163:
[----:B------:R-:W-:Y:S05]  /*17b0*/  BSYNC B1 ;  /* 0x0000000000017941 */ /* 0x000fea0003800000 */
.L_x_1162:
        /* <DEDUP_REMOVED lines=36> */
[----:B------:R-:W-:Y:S05]  /*1a00*/  CALL.REL.NOINC `($__internal_18_$__cuda_sm20_dblrcp_rn_slowpath_v3) ;  /* 0x00000008001c7944 */ /* 0x000fea0003c00000 */
[----:B------:R-:W-:Y:S01]  /*1a10*/  MOV R18, R14 ;  /* 0x0000000e00127202 */ /* 0x000fe20000000f00 */
[----:B------:R-:W-:-:S07]  /*1a20*/  IMAD.MOV.U32 R19, RZ, RZ, R15 ;  /* 0x000000ffff137224 */ /* 0x000fce00078e000f */
.L_x_1165:
[----:B------:R-:W-:Y:S05]  /*1a30*/  BSYNC B1 ;  /* 0x0000000000017941 */ /* 0x000fea0003800000 */
.L_x_1164:
[----:B------:R-:W0:Y:S01]  /*1a40*/  SHFL.BFLY PT, R5, R0, 0x10, 0x1f ;  /* 0x0e001f0000057f89 */ /* 0x000e2200000e0000 */
[----:B------:R-:W-:Y:S01]  /*1a50*/  UMOV UR4, 0xf0000000 ;  /* 0xf000000000047882 */ /* 0x000fe20000000000 */
[----:B------:R-:W-:Y:S01]  /*1a60*/  UMOV UR5, 0x380fffff ;  /* 0x380fffff00057882 */ /* 0x000fe20000000000 */
[----:B------:R-:W-:Y:S01]  /*1a70*/  I2FP.F32.S32 R20, R9 ;  /* 0x0000000900147245 */ /* 0x000fe20000201400 */
[----:B------:R-:W-:Y:S01]  /*1a80*/  DSETP.GEU.AND P0, PT, |R18|, UR4, PT ;  /* 0x0000000412007e2a */ /* 0x000fe2000bf0e200 */
[----:B------:R-:W1:Y:S01]  /*1a90*/  SHFL.BFLY PT, R9, R8, 0x8, 0x1f ;  /* 0x0d001f0008097f89 */ /* 0x000e6200000e0000 */
[----:B------:R-:W-:Y:S01]  /*1aa0*/  BSSY B1, `(.L_x_1166) ;  /* 0x000001f000017945 */ /* 0x000fe20003800000 */
[----:B0-----:R-:W-:Y:S01]  /*1ab0*/  IADD3 R4, R0, R5, RZ ;  /* 0x0000000500047210 */ /* 0x001fe20007ffe0ff */
        /* <DEDUP_REMOVED lines=26> */
[----:B------:R-:W-:-:S03]  /*1c60*/  MOV R4, 0x1c90 ;  /* 0x00001c9000047802 */ /* 0x000fc60000000f00 */
[----:B------:R-:W-:-:S07]  /*1c70*/  VIADD R16, R16, 0xfff00000 ;  /* 0xfff0000010107836 */ /* 0x000fce0000000000 */
[----:B--2---:R-:W-:Y:S05]  /*1c80*/  CALL.REL.NOINC `($__internal_18_$__cuda_sm20_dblrcp_rn_slowpath_v3) ;  /* 0x00000004007c7944 */ /* 0x004fea0003c00000 */
.L_x_1167:
[----:B------:R-:W-:Y:S05]  /*1c90*/  BSYNC B1 ;  /* 0x0000000000017941 */ /* 0x000fea0003800000 */
.L_x_1166:
[----:B------:R-:W-:Y:S01]  /*1ca0*/  ISETP.NE.AND P0, PT, R2, RZ, PT ;  /* 0x000000ff0200720c */ /* 0x000fe20003f05270 */
[----:B------:R-:W-:Y:S01]  /*1cb0*/  UMOV UR4, 0xf0000000 ;  /* 0xf000000000047882 */ /* 0x000fe20000000000 */
[----:B------:R-:W-:Y:S01]  /*1cc0*/  UMOV UR5, 0x380fffff ;  /* 0x380fffff00057882 */ /* 0x000fe20000000000 */
[----:B------:R0:W1:Y:S01]  /*1cd0*/  SHFL.BFLY PT, R9, R8, 0x10, 0x1f ;  /* 0x0e001f0008097f89 */ /* 0x00006200000e0000 */
[----:B------:R-:W-:-:S09]  /*1ce0*/  DSETP.GEU.AND P1, PT, |R14|, UR4, PT ;  /* 0x000000040e007e2a */ /* 0x000fd2000bf2e200 */
[----:B0-----:R-:W-:Y:S05]  /*1cf0*/  @P0 EXIT ;  /* 0x000000000000094d */ /* 0x001fea0003800000 */
[----:B------:R-:W-:Y:S01]  /*1d00*/  ULDC.64 UR4, c[0x0][0x238] ;  /* 0x00008e0000047ab9 */ /* 0x000fe20000000a00 */
[----:B------:R-:W0:Y:S01]  /*1d10*/  F2F.F32.F64 R2, R14 ;  /* 0x0000000e00027310 */ /* 0x000e220000301000 */
[----:B------:R-:W-:Y:S02]  /*1d20*/  ISETP.NE.U32.AND P0, PT, RZ, UR4, PT ;  /* 0x00000004ff007c0c */ /* 0x000fe4000bf05070 */
[----:B------:R-:W-:Y:S02]  /*1d30*/  I2FP.F32.S32 R5, R5 ;  /* 0x0000000500057245 */ /* 0x000fe40000201400 */
[----:B------:R-:W-:Y:S01]  /*1d40*/  ISETP.NE.AND.EX P0, PT, RZ, UR5, PT, P0 ;  /* 0x00000005ff007c0c */ /* 0x000fe2000bf05300 */
[----:B------:R-:W-:Y:S02]  /*1d50*/  ULDC.64 UR4, c[0x0][0x248] ;  /* 0x0000920000047ab9 */ /* 0x000fe40000000a00 */
[----:B--2---:R-:W-:Y:S01]  /*1d60*/  FMUL.FTZ R11, R0, R5 ;  /* 0x00000005000b7220 */ /* 0x004fe20000410000 */
[----:B------:R-:W-:-:S03]  /*1d70*/  FADD.FTZ R0, R3, -R0 ;  /* 0x8000000003007221 */ /* 0x000fc60000010000 */
[----:B------:R-:W-:Y:S01]  /*1d80*/  FFMA.FTZ R13, R10, R3, R11 ;  /* 0x000000030a0d7223 */ /* 0x000fe2000001000b */
[----:B------:R-:W-:Y:S01]  /*1d90*/  FMUL.FTZ R3, R0, R0 ;  /* 0x0000000000037220 */ /* 0x000fe20000410000 */
[----:B0-----:R-:W-:Y:S01]  /*1da0*/  @!P1 FMUL R2, R2, 1.175494350822287508e-38 ;  /* 0x0080000002029820 */ /* 0x001fe20000400000 */
[----:B------:R-:W-:Y:S01]  /*1db0*/  ISETP.NE.U32.AND P1, PT, RZ, UR4, PT ;  /* 0x00000004ff007c0c */ /* 0x000fe2000bf25070 */
[----:B------:R-:W-:Y:S02]  /*1dc0*/  ULDC UR4, c[0x0][0x218] ;  /* 0x0000860000047ab9 */ /* 0x000fe40000000800 */
[----:B------:R-:W0:Y:S01]  /*1dd0*/  @P0 LDC R4, c[0x0][0x244] ;  /* 0x00009100ff040b82 */ /* 0x000e220000000800 */
[----:B------:R-:W-:Y:S01]  /*1de0*/  FMUL.FTZ R13, R2, R13 ;  /* 0x0000000d020d7220 */ /* 0x000fe20000410000 */
[----:B------:R-:W-:Y:S01]  /*1df0*/  ISETP.NE.AND.EX P1, PT, RZ, UR5, PT, P1 ;  /* 0x00000005ff007c0c */ /* 0x000fe2000bf25310 */
[----:B------:R-:W-:Y:S02]  /*1e00*/  ULDC UR5, c[0x0][0x220] ;  /* 0x0000880000057ab9 */ /* 0x000fe40000000800 */
[----:B------:R-:W-:-:S03]  /*1e10*/  UIMAD UR4, UR4, UR5, URZ ;  /* 0x00000005040472a4 */ /* 0x000fc6000f8e023f */
[----:B------:R-:W2:Y:S01]  /*1e20*/  @P0 LDC.64 R6, c[0x0][0x238] ;  /* 0x00008e00ff060b82 */ /* 0x000ea20000000a00 */
[----:B0-----:R-:W-:-:S04]  /*1e30*/  @P0 IMAD R11, R4, UR8, RZ ;  /* 0x00000008040b0c24 */ /* 0x001fc8000f8e02ff */
[----:B--2---:R-:W-:-:S05]  /*1e40*/  @P0 IMAD.WIDE R6, R11, 0x4, R6 ;  /* 0x000000040b060825 */ /* 0x004fca00078e0206 */
[----:B------:R0:W-:Y:S01]  /*1e50*/  @P0 STG.E desc[UR6][R6.64], R13 ;  /* 0x0000000d06000986 */ /* 0x0001e2000c101906 */
[----:B------:R-:W-:Y:S05]  /*1e60*/  @!P1 EXIT ;  /* 0x000000000000994d */ /* 0x000fea0003800000 */
[----:B------:R-:W-:Y:S01]  /*1e70*/  I2FP.F32.S32 R0, UR4 ;  /* 0x0000000400007c45 */ /* 0x000fe20008201400 */
[----:B------:R-:W2:Y:S01]  /*1e80*/  LDC R4, c[0x0][0x230] ;  /* 0x00008c00ff047b82 */ /* 0x000ea20000000800 */
[----:B------:R-:W-:Y:S01]  /*1e90*/  FMUL.FTZ R3, R10, R3 ;  /* 0x000000030a037220 */ /* 0x000fe20000410000 */
[----:B------:R-:W-:Y:S03]  /*1ea0*/  BSSY B1, `(.L_x_1168) ;  /* 0x0000037000017945 */ /* 0x000fe60003800000 */
[----:B------:R-:W3:Y:S01]  /*1eb0*/  MUFU.RCP R0, R0 ;  /* 0x0000000000007308 */ /* 0x000ee20000001000 */
[----:B------:R-:W-:Y:S01]  /*1ec0*/  FMUL.FTZ R3, R3, R5 ;  /* 0x0000000503037220 */ /* 0x000fe20000410000 */
[----:B------:R-:W-:-:S03]  /*1ed0*/  MOV R5, RZ ;  /* 0x000000ff00057202 */ /* 0x000fc60000000f00 */
[----:B-1----:R-:W-:-:S04]  /*1ee0*/  FFMA.FTZ R3, R2, R3, R9 ;  /* 0x0000000302037223 */ /* 0x002fc80000010009 */
[----:B------:R-:W-:-:S04]  /*1ef0*/  FADD.FTZ R3, R8, R3 ;  /* 0x0000000308037221 */ /* 0x000fc80000010000 */
[----:B---3--:R-:W-:Y:S01]  /*1f00*/  FMUL.FTZ R12, R3, R0 ;  /* 0x00000000030c7220 */ /* 0x008fe20000410000 */
[----:B--2---:R-:W-:-:S04]  /*1f10*/  FSETP.NEU.FTZ.AND P1, PT, R4, RZ, PT ;  /* 0x000000ff0400720b */ /* 0x004fc80003f3d000 */
[----:B------:R-:W-:-:S13]  /*1f20*/  FSETP.NEU.FTZ.AND P0, PT, R12, RZ, PT ;  /* 0x000000ff0c00720b */ /* 0x000fda0003f1d000 */
[----:B------:R-:W-:Y:S05]  /*1f30*/  @!P0 BRA !P1, `(.L_x_1169) ;  /* 0x0000000000b48947 */ /* 0x000fea0004800000 */
[----:B------:R-:W-:Y:S01]  /*1f40*/  FMUL.FTZ R0, R4, 1 ;  /* 0x3f80000004007820 */ /* 0x000fe20000410000 */
[----:B------:R-:W-:Y:S01]  /*1f50*/  FMUL.FTZ R12, R12, 1 ;  /* 0x3f8000000c0c7820 */ /* 0x000fe20000410000 */
[----:B0-----:R-:W-:Y:S01]  /*1f60*/  IMAD.MOV.U32 R6, RZ, RZ, 0x0 ;  /* 0x00000000ff067424 */ /* 0x001fe200078e00ff */
[----:B------:R-:W-:Y:S01]  /*1f70*/  MOV R7, 0x3fd80000 ;  /* 0x3fd8000000077802 */ /* 0x000fe20000000f00 */
[----:B------:R-:W-:Y:S01]  /*1f80*/  F2F.F64.F32 R2, R0 ;  /* 0x0000000000027310 */ /* 0x000fe20000201800 */
[----:B------:R-:W-:Y:S07]  /*1f90*/  BSSY B0, `(.L_x_1170) ;  /* 0x0000013000007945 */ /* 0x000fee0003800000 */
[----:B------:R-:W0:Y:S02]  /*1fa0*/  F2F.F64.F32 R4, R12 ;  /* 0x0000000c00047310 */ /* 0x000e240000201800 */
[----:B0-----:R-:W-:-:S06]  /*1fb0*/  DADD R8, R2, R4 ;  /* 0x0000000002087229 */ /* 0x001fcc0000000004 */
[----:B------:R-:W0:Y:S04]  /*1fc0*/  MUFU.RSQ64H R3, R9 ;  /* 0x0000000900037308 */ /* 0x000e280000001c00 */
[----:B------:R-:W-:-:S04]  /*1fd0*/  IADD3 R2, R9, -0x3500000, RZ ;  /* 0xfcb0000009027810 */ /* 0x000fc80007ffe0ff */
[----:B------:R-:W-:Y:S02]  /*1fe0*/  ISETP.GE.U32.AND P0, PT, R2, 0x7ca00000, PT ;  /* 0x7ca000000200780c */ /* 0x000fe40003f06070 */
        /* <DEDUP_REMOVED lines=11> */
[----:B------:R-:W-:-:S07]  /*20a0*/  MOV R0, 0x20c0 ;  /* 0x000020c000007802 */ /* 0x000fce0000000f00 */
[----:B------:R-:W-:Y:S05]  /*20b0*/  CALL.REL.NOINC `($__internal_19_$__cuda_sm20_dsqrt_rn_f64_mediumpath_v1) ;  /* 0x00000004000c7944 */ /* 0x000fea0003c00000 */
.L_x_1171:
[----:B------:R-:W-:Y:S05]  /*20c0*/  BSYNC B0 ;  /* 0x0000000000007941 */ /* 0x000fea0003800000 */
.L_x_1170:
        /* <DEDUP_REMOVED lines=13> */
[----:B------:R-:W-:Y:S05]  /*21a0*/  CALL.REL.NOINC `($__internal_18_$__cuda_sm20_dblrcp_rn_slowpath_v3) ;  /* 0x0000000000347944 */ /* 0x000fea0003c00000 */
.L_x_1173:
[----:B------:R-:W-:Y:S05]  /*21b0*/  BSYNC B2 ;  /* 0x0000000000027941 */ /* 0x000fea0003800000 */
.L_x_1172:
[----:B------:R-:W-:Y:S01]  /*21c0*/  UMOV UR4, 0xf0000000 ;  /* 0xf000000000047882 */ /* 0x000fe20000000000 */
[----:B------:R-:W-:Y:S01]  /*21d0*/  UMOV UR5, 0x380fffff ;  /* 0x380fffff00057882 */ /* 0x000fe20000000000 */
[----:B------:R-:W0:Y:S01]  /*21e0*/  F2F.F32.F64 R5, R14 ;  /* 0x0000000e00057310 */ /* 0x000e220000301000 */
[----:B------:R-:W-:-:S14]  /*21f0*/  DSETP.GEU.AND P0, PT, |R14|, UR4, PT ;  /* 0x000000040e007e2a */ /* 0x000fdc000bf0e200 */
[----:B0-----:R-:W-:-:S07]  /*2200*/  @!P0 FMUL R5, R5, 1.175494350822287508e-38 ;  /* 0x0080000005058820 */ /* 0x001fce0000400000 */
.L_x_1169:
[----:B------:R-:W-:Y:S05]  /*2210*/  BSYNC B1 ;  /* 0x0000000000017941 */ /* 0x000fea0003800000 */
.L_x_1168:
[----:B0-----:R-:W0:Y:S08]  /*2220*/  LDC R7, c[0x0][0x254] ;  /* 0x00009500ff077b82 */ /* 0x001e300000000800 */
[----:B------:R-:W1:Y:S01]  /*2230*/  LDC.64 R2, c[0x0][0x248] ;  /* 0x00009200ff027b82 */ /* 0x000e620000000a00 */
[----:B0-----:R-:W-:-:S04]  /*2240*/  IMAD R7, R7, UR8, RZ ;  /* 0x0000000807077c24 */ /* 0x001fc8000f8e02ff */
[----:B-1----:R-:W-:-:S05]  /*2250*/  IMAD.WIDE R2, R7, 0x4, R2 ;  /* 0x0000000407027825 */ /* 0x002fca00078e0202 */
[----:B------:R-:W-:Y:S01]  /*2260*/  STG.E desc[UR6][R2.64], R5 ;  /* 0x0000000502007986 */ /* 0x000fe2000c101906 */
[----:B------:R-:W-:Y:S05]  /*2270*/  EXIT ;  /* 0x000000000000794d */ /* 0x000fea0003800000 */
        .weak           $__internal_18_$__cuda_sm20_dblrcp_rn_slowpath_v3
        .type           $__internal_18_$__cuda_sm20_dblrcp_rn_slowpath_v3,@function
        .size           $__internal_18_$__cuda_sm20_dblrcp_rn_slowpath_v3,($__internal_19_$__cuda_sm20_dsqrt_rn_f64_mediumpath_v1 - $__internal_18_$__cuda_sm20_dblrcp_rn_slowpath_v3)
$__internal_18_$__cuda_sm20_dblrcp_rn_slowpath_v3:
        /* <DEDUP_REMOVED lines=24> */
.L_x_1177:
        /* <DEDUP_REMOVED lines=9> */
.L_x_1175:
[----:B------:R-:W-:Y:S02]  /*2490*/  LOP3.LUT R15, R13, 0x80000, RZ, 0xfc, !PT ;  /* 0x000800000d0f7812 */ /* 0x000fe400078efcff */
[----:B------:R-:W-:-:S07]  /*24a0*/  MOV R14, R12 ;  /* 0x0000000c000e7202 */ /* 0x000fce0000000f00 */
.L_x_1176:
[----:B------:R-:W-:Y:S05]  /*24b0*/  BSYNC B0 ;  /* 0x0000000000007941 */ /* 0x000fea0003800000 */
.L_x_1174:
[----:B------:R-:W-:Y:S01]  /*24c0*/  MOV R12, R4 ;  /* 0x00000004000c7202 */ /* 0x000fe20000000f00 */
[----:B------:R-:W-:-:S04]  /*24d0*/  IMAD.MOV.U32 R13, RZ, RZ, 0x0 ;  /* 0x00000000ff0d7424 */ /* 0x000fc800078e00ff */
[----:B------:R-:W-:Y:S05]  /*24e0*/  RET.REL.NODEC R12 `(_ZN2at6native36batch_norm_collect_statistics_kernelINS0_6InvStdEN3c108BFloat16ES4_fiEEvNS_27GenericPackedTensorAccessorIKT0_Lm3ENS_17RestrictPtrTraitsET3_EET2_SB_NS5_ISB_Lm1ES8_S9_EESC_) ;  /* 0xffffffd80cc47950 */ /* 0x000fea0003c3ffff */
        .weak           $__internal_19_$__cuda_sm20_dsqrt_rn_f64_mediumpath_v1
        .type           $__internal_19_$__cuda_sm20_dsqrt_rn_f64_mediumpath_v1,@function
        .size           $__internal_19_$__cuda_sm20_dsqrt_rn_f64_mediumpath_v1,(.L_x_28230 - $__internal_19_$__cuda_sm20_dsqrt_rn_f64_mediumpath_v1)
$__internal_19_$__cuda_sm20_dsqrt_rn_f64_mediumpath_v1:
        /* <DEDUP_REMOVED lines=16> */
.L_x_1179:
        /* <DEDUP_REMOVED lines=24> */
.L_x_1181:
[----:B------:R-:W-:-:S11]  /*2770*/  DADD R2, R4, R4 ;  /* 0x0000000004027229 */ /* 0x000fd60000000004 */
.L_x_1180:
[----:B------:R-:W-:Y:S05]  /*2780*/  BSYNC B2 ;  /* 0x0000000000027941 */ /* 0x000fea0003800000 */
.L_x_1178:
[----:B------:R-:W-:Y:S01]  /*2790*/  IMAD.MOV.U32 R13, RZ, RZ, R3 ;  /* 0x000000ffff0d7224 */ /* 0x000fe200078e0003 */
[----:B------:R-:W-:Y:S01]  /*27a0*/  HFMA2.MMA R3, -RZ, RZ, 0, 0 ;  /* 0x00000000ff037435 */ /* 0x000fe200000001ff */
[----:B------:R-:W-:Y:S02]  /*27b0*/  MOV R12, R2 ;  /* 0x00000002000c7202 */ /* 0x000fe40000000f00 */
[----:B------:R-:W-:-:S04]  /*27c0*/  MOV R2, R0 ;  /* 0x0000000000027202 */ /* 0x000fc80000000f00 */
[----:B------:R-:W-:Y:S05]  /*27d0*/  RET.REL.NODEC R2 `(_ZN2at6native36batch_norm_collect_statistics_kernelINS0_6InvStdEN3c108BFloat16ES4_fiEEvNS_27GenericPackedTensorAccessorIKT0_Lm3ENS_17RestrictPtrTraitsET3_EET2_SB_NS5_ISB_Lm1ES8_S9_EESC_) ;  /* 0xffffffd802087950 */ /* 0x000fea0003c3ffff */
.L_x_1182:
        /* <DEDUP_REMOVED lines=10> */
.L_x_28230:


//--------------------- .text._ZN2at6native50batch_norm_collect_statistics_channels_last_kernelINS0_6InvStdEN3c108BFloat16EfLi4EEEvPKT0_PT1_S9_PVS8_PiiiS8_ --------------------------
	.section	.text._ZN2at6native50batch_norm_collect_statistics_channels_last_kernelINS0_6InvStdEN3c108BFloat16EfLi4EEEvPKT0_PT1_S9_PVS8_PiiiS8_,"ax",@progbits
	.align	128
        .global         _ZN2at6native50batch_norm_collect_statistics_channels_last_kernelINS0_6InvStdEN3c108BFloat16EfLi4EEEvPKT0_PT1_S9_PVS8_PiiiS8_
        .type           _ZN2at6native50batch_norm_collect_statistics_channels_last_kernelINS0_6InvStdEN3c108BFloat16EfLi4EEEvPKT0_PT1_S9_PVS8_PiiiS8_,@function
        .size           _ZN2at6native50batch_norm_collect_statistics_channels_last_kernelINS0_6InvStdEN3c108BFloat16EfLi4EEEvPKT0_PT1_S9_PVS8_PiiiS8_,(.L_x_28232 - _ZN2at6native50batch_norm_collect_statistics_channels_last_kernelINS0_6InvStdEN3c108BFloat16EfLi4EEEvPKT0_PT1_S9_PVS8_PiiiS8_)
        .other          _ZN2at6native50batch_norm_collect_statistics_channels_last_kernelINS0_6InvStdEN3c108BFloat16EfLi4EEEvPKT0_PT1_S9_PVS8_PiiiS8_,@"STO_CUDA_ENTRY STV_DEFAULT"
_ZN2at6native50batch_norm_collect_statistics_channels_last_kernelINS0_6InvStdEN3c108BFloat16EfLi4EEEvPKT0_PT1_S9_PVS8_PiiiS8_:
.text._ZN2at6native50batch_norm_collect_statistics_channels_last_kernelINS0_6InvStdEN3c108BFloat16EfLi4EEEvPKT0_PT1_S9_PVS8_PiiiS8_:
[----:B------:R-:W-:Y:S01]  /*0000*/  LDC R1, c[0x0][0x28] ;  /* 0x00000a00ff017b82 */ /* 0x000fe20000000800 */
[----:B------:R-:W-:-:S07]  /*0010*/  ULDC UR10, c[0x0][0x4] ;  /* 0x00000100000a7ab9 */ /* 0x000fce0000000800 */
[----:B------:R-:W0:Y:S01]  /*0020*/  LDC R0, c[0x0][0x10] ;  /* 0x00000400ff007b82 */ /* 0x000e220000000800 */
[----:B------:R-:W1:Y:S01]  /*0030*/  S2R R19, SR_TID.X ;  /* 0x0000000000137919 */ /* 0x000e620000002100 */
[----:B------:R-:W-:Y:S01]  /*0040*/  ULDC.64 UR8, c[0x0][0x208] ;  /* 0x0000820000087ab9 */ /* 0x000fe20000000a00 */
[----:B------:R-:W-:Y:S01]  /*0050*/  IMAD.MOV.U32 R23, RZ, RZ, RZ ;  /* 0x000000ffff177224 */ /* 0x000fe200078e00ff */
[----:B------:R-:W-:Y:S01]  /*0060*/  CS2R R12, SRZ ;  /* 0x00000000000c7805 */ /* 0x000fe2000001ff00 */
[----:B------:R-:W2:Y:S01]  /*0070*/  S2R R14, SR_TID.Y ;  /* 0x00000000000e7919 */ /* 0x000ea20000002200 */
[----:B------:R-:W-:Y:S01]  /*0080*/  IMAD.MOV.U32 R20, RZ, RZ, RZ ;  /* 0x000000ffff147224 */ /* 0x000fe200078e00ff */
[----:B------:R-:W-:Y:S01]  /*0090*/  MOV R18, RZ ;  /* 0x000000ff00127202 */ /* 0x000fe20000000f00 */
[----:B------:R-:W3:Y:S08]  /*00a0*/  LDC R5, c[0x0][0x238] ;  /* 0x00008e00ff057b82 */ /* 0x000ef00000000800 */
[----:B------:R-:W1:Y:S01]  /*00b0*/  S2UR UR4, SR_CTAID.X ;  /* 0x00000000000479c3 */ /* 0x000e620000002500 */
[----:B0-----:R-:W-:-:S05]  /*00c0*/  IMAD R22, R0, UR10, RZ ;  /* 0x0000000a00167c24 */ /* 0x001fca000f8e02ff */
[----:B------:R-:W-:Y:S01]  /*00d0*/  SHF.L.U32 R4, R22, 0x2, RZ ;  /* 0x0000000216047819 */ /* 0x000fe200000006ff */
[----:B---3--:R-:W-:-:S03]  /*00e0*/  VIADD R5, R5, 0xffffffff ;  /* 0xffffffff05057836 */ /* 0x008fc60000000000 */
[-C--:B------:R-:W-:Y:S02]  /*00f0*/  IABS R7, R4.reuse ;  /* 0x0000000400077213 */ /* 0x080fe40000000000 */
[-C--:B------:R-:W-:Y:S02]  /*0100*/  IABS R11, R4.reuse ;  /* 0x00000004000b7213 */ /* 0x080fe40000000000 */
[----:B------:R-:W0:Y:S01]  /*0110*/  I2F.RP R6, R7 ;  /* 0x0000000700067306 */ /* 0x000e220000209400 */
[----:B------:R-:W-:Y:S02]  /*0120*/  IABS R10, R5 ;  /* 0x00000005000a7213 */ /* 0x000fe40000000000 */
[----:B------:R-:W-:-:S04]  /*0130*/  LOP3.LUT R5, R5, R4, RZ, 0x3c, !PT ;  /* 0x0000000405057212 */ /* 0x000fc800078e3cff */
[----:B------:R-:W-:Y:S01]  /*0140*/  ISETP.GE.AND P2, PT, R5, RZ, PT ;  /* 0x000000ff0500720c */ /* 0x000fe20003f46270 */
[----:B0-----:R-:W0:Y:S02]  /*0150*/  MUFU.RCP R6, R6 ;  /* 0x0000000600067308 */ /* 0x001e240000001000 */
[----:B0-----:R-:W-:-:S06]  /*0160*/  VIADD R2, R6, 0xffffffe ;  /* 0x0ffffffe06027836 */ /* 0x001fcc0000000000 */
[----:B------:R0:W3:Y:S02]  /*0170*/  F2I.FTZ.U32.TRUNC.NTZ R3, R2 ;  /* 0x0000000200037305 */ /* 0x0000e4000021f000 */
[----:B0-----:R-:W-:Y:S01]  /*0180*/  IMAD.MOV.U32 R2, RZ, RZ, RZ ;  /* 0x000000ffff027224 */ /* 0x001fe200078e00ff */
[----:B---3--:R-:W-:-:S05]  /*0190*/  IADD3 R8, RZ, -R3, RZ ;  /* 0x80000003ff087210 */ /* 0x008fca0007ffe0ff */
[----:B------:R-:W-:Y:S01]  /*01a0*/  IMAD R9, R8, R7, RZ ;  /* 0x0000000708097224 */ /* 0x000fe200078e02ff */
[----:B------:R-:W-:-:S03]  /*01b0*/  MOV R8, R10 ;  /* 0x0000000a00087202 */ /* 0x000fc60000000f00 */
[----:B------:R-:W-:Y:S01]  /*01c0*/  IMAD.HI.U32 R3, R3, R9, R2 ;  /* 0x0000000903037227 */ /* 0x000fe200078e0002 */
[----:B------:R-:W-:Y:S02]  /*01d0*/  IADD3 R2, RZ, -R11, RZ ;  /* 0x8000000bff027210 */ /* 0x000fe40007ffe0ff */
[----:B------:R-:W-:-:S03]  /*01e0*/  CS2R R10, SRZ ;  /* 0x00000000000a7805 */ /* 0x000fc6000001ff00 */
[----:B------:R-:W-:-:S04]  /*01f0*/  IMAD.HI.U32 R3, R3, R8, RZ ;  /* 0x0000000803037227 */ /* 0x000fc800078e00ff */
[----:B------:R-:W-:Y:S01]  /*0200*/  IMAD R2, R3, R2, R8 ;  /* 0x0000000203027224 */ /* 0x000fe200078e0208 */
[----:B------:R-:W-:-:S04]  /*0210*/  HFMA2.MMA R8, -RZ, RZ, 0, 0 ;  /* 0x00000000ff087435 */ /* 0x000fc800000001ff */
[----:B------:R-:W-:-:S13]  /*0220*/  ISETP.GT.U32.AND P1, PT, R7, R2, PT ;  /* 0x000000020700720c */ /* 0x000fda0003f24070 */
[----:B------:R-:W-:Y:S01]  /*0230*/  @!P1 IMAD.IADD R2, R2, 0x1, -R7 ;  /* 0x0000000102029824 */ /* 0x000fe200078e0a07 */
[----:B------:R-:W-:Y:S02]  /*0240*/  @!P1 IADD3 R3, R3, 0x1, RZ ;  /* 0x0000000103039810 */ /* 0x000fe40007ffe0ff */
[----:B------:R-:W-:Y:S02]  /*0250*/  ISETP.NE.AND P1, PT, R4, RZ, PT ;  /* 0x000000ff0400720c */ /* 0x000fe40003f25270 */
[----:B------:R-:W-:Y:S02]  /*0260*/  ISETP.GE.U32.AND P0, PT, R2, R7, PT ;  /* 0x000000070200720c */ /* 0x000fe40003f06070 */
[----:B------:R-:W-:Y:S01]  /*0270*/  CS2R R6, SRZ ;  /* 0x0000000000067805 */ /* 0x000fe2000001ff00 */
[----:B------:R-:W1:Y:S10]  /*0280*/  LDC R2, c[0x0][RZ] ;  /* 0x00000000ff027b82 */ /* 0x000e740000000800 */
[----:B------:R-:W-:-:S05]  /*0290*/  @P0 VIADD R3, R3, 0x1 ;  /* 0x0000000103030836 */ /* 0x000fca0000000000 */
[----:B------:R-:W-:Y:S02]  /*02a0*/  @!P2 IADD3 R3, -R3, RZ, RZ ;  /* 0x000000ff0303a210 */ /* 0x000fe40007ffe1ff */
[----:B------:R-:W-:Y:S02]  /*02b0*/  @!P1 LOP3.LUT R3, RZ, R4, RZ, 0x33, !PT ;  /* 0x00000004ff039212 */ /* 0x000fe400078e33ff */
[----:B------:R-:W-:Y:S02]  /*02c0*/  CS2R R4, SRZ ;  /* 0x0000000000047805 */ /* 0x000fe4000001ff00 */
[----:B------:R-:W-:Y:S01]  /*02d0*/  ISETP.GE.AND P0, PT, R3, RZ, PT ;  /* 0x000000ff0300720c */ /* 0x000fe20003f06270 */
[----:B-1----:R-:W-:-:S12]  /*02e0*/  IMAD R19, R2, UR4, R19 ;  /* 0x0000000402137c24 */ /* 0x002fd8000f8e0213 */
[----:B--2---:R-:W-:Y:S05]  /*02f0*/  @!P0 BRA `(.L_x_1183) ;  /* 0x00000004007c8947 */ /* 0x004fea0003800000 */
[----:B------:R-:W0:Y:S01]  /*0300*/  S2R R21, SR_CTAID.Y ;  /* 0x0000000000157919 */ /* 0x000e220000002600 */
[----:B------:R-:W-:Y:S01]  /*0310*/  ULDC UR5, c[0x0][0x23c] ;  /* 0x00008f0000057ab9 */ /* 0x000fe20000000800 */
[----:B------:R-:W-:Y:S01]  /*0320*/  CS2R R4, SRZ ;  /* 0x0000000000047805 */ /* 0x000fe2000001ff00 */
[----:B------:R-:W-:Y:S01]  /*0330*/  IMAD.MOV.U32 R23, RZ, RZ, RZ ;  /* 0x000000ffff177224 */ /* 0x000fe200078e00ff */
[----:B------:R-:W-:Y:S02]  /*0340*/  CS2R R6, SRZ ;  /* 0x0000000000067805 */ /* 0x000fe4000001ff00 */
[----:B------:R-:W-:Y:S02]  /*0350*/  MOV R8, RZ ;  /* 0x000000ff00087202 */ /* 0x000fe40000000f00 */
[----:B------:R-:W-:Y:S01]  /*0360*/  CS2R R10, SRZ ;  /* 0x00000000000a7805 */ /* 0x000fe2000001ff00 */
[----:B------:R-:W-:Y:S01]  /*0370*/  IMAD.MOV.U32 R20, RZ, RZ, RZ ;  /* 0x000000ffff147224 */ /* 0x000fe200078e00ff */
[----:B------:R-:W-:Y:S01]  /*0380*/  ISETP.GE.AND P0, PT, R19, UR5, PT ;  /* 0x0000000513007c0c */ /* 0x000fe2000bf06270 */
[----:B------:R-:W-:Y:S01]  /*0390*/  IMAD R22, R22, UR5, RZ ;  /* 0x0000000516167c24 */ /* 0x000fe2000f8e02ff */
[----:B------:R-:W-:Y:S01]  /*03a0*/  UMOV UR4, URZ ;  /* 0x0000003f00047c82 */ /* 0x000fe20008000000 */
[----:B------:R-:W-:Y:S01]  /*03b0*/  ULDC UR6, c[0x0][0x23c] ;  /* 0x00008f0000067ab9 */ /* 0x000fe20000000800 */
[----:B0-----:R-:W-:-:S04]  /*03c0*/  IMAD R21, R21, UR10, R14 ;  /* 0x0000000a15157c24 */ /* 0x001fc8000f8e020e */
[----:B------:R-:W-:Y:S01]  /*03d0*/  IMAD R9, R21, UR5, R19 ;  /* 0x0000000515097c24 */ /* 0x000fe2000f8e0213 */
[----:B------:R-:W-:-:S06]  /*03e0*/  ULDC UR5, c[0x0][0x238] ;  /* 0x00008e0000057ab9 */ /* 0x000fcc0000000800 */
.L_x_1184:
[----:B------:R-:W-:-:S13]  /*03f0*/  ISETP.GE.OR P2, PT, R21, UR5, P0 ;  /* 0x0000000515007c0c */ /* 0x000fda0008746670 */
[----:B------:R-:W0:Y:S02]  /*0400*/  @!P2 LDC.64 R14, c[0x0][0x210] ;  /* 0x00008400ff0eab82 */ /* 0x000e240000000a00 */
[----:B0-----:R-:W-:-:S06]  /*0410*/  @!P2 IMAD.WIDE R14, R9, 0x2, R14 ;  /* 0x00000002090ea825 */ /* 0x001fcc00078e020e */
[----:B------:R-:W2:Y:S01]  /*0420*/  @!P2 LDG.E.U16.CONSTANT R14, desc[UR8][R14.64] ;  /* 0x000000080e0ea981 */ /* 0x000ea2000c1e9500 */
[----:B------:R-:W-:Y:S02]  /*0430*/  IMAD R24, R0, UR10, RZ ;  /* 0x0000000a00187c24 */ /* 0x000fe4000f8e02ff */
[----:B------:R-:W-:Y:S02]  /*0440*/  @!P2 VIADD R18, R18, 0x1 ;  /* 0x000000011212a836 */ /* 0x000fe40000000000 */
[----:B------:R-:W-:Y:S01]  /*0450*/  IMAD.MOV.U32 R27, RZ, RZ, RZ ;  /* 0x000000ffff1b7224 */ /* 0x000fe200078e00ff */
[C---:B------:R-:W-:Y:S01]  /*0460*/  IADD3 R21, R24.reuse, R21, RZ ;  /* 0x0000001518157210 */ /* 0x040fe20007ffe0ff */
[C---:B------:R-:W-:Y:S01]  /*0470*/  IMAD R9, R24.reuse, UR6, R9 ;  /* 0x0000000618097c24 */ /* 0x040fe2000f8e0209 */
[----:B------:R-:W-:Y:S02]  /*0480*/  @!P2 I2FP.F32.S32 R26, R18 ;  /* 0x00000012001aa245 */ /* 0x000fe40000201400 */
[----:B------:R-:W-:Y:S01]  /*0490*/  ISETP.GE.OR P3, PT, R21, UR5, P0 ;  /* 0x0000000515007c0c */ /* 0x000fe20008766670 */
[----:B------:R-:W-:Y:S01]  /*04a0*/  IMAD.IADD R25, R24, 0x1, R21 ;  /* 0x0000000118197824 */ /* 0x000fe200078e0215 */
[----:B------:R-:W0:Y:S04]  /*04b0*/  @!P2 MUFU.RCP R27, R26 ;  /* 0x0000001a001ba308 */ /* 0x000e280000001000 */
[----:B------:R-:W-:Y:S01]  /*04c0*/  ISETP.GE.OR P1, PT, R25, UR5, P0 ;  /* 0x0000000519007c0c */ /* 0x000fe20008726670 */
[----:B------:R-:W-:-:S06]  /*04d0*/  HFMA2.MMA R25, -RZ, RZ, 0, 0 ;  /* 0x00000000ff197435 */ /* 0x000fcc00000001ff */
[----:B------:R-:W1:Y:S02]  /*04e0*/  @!P3 LDC.64 R16, c[0x0][0x210] ;  /* 0x00008400ff10bb82 */ /* 0x000e640000000a00 */
[----:B-1----:R-:W-:-:S06]  /*04f0*/  @!P3 IMAD.WIDE R16, R9, 0x2, R16 ;  /* 0x000000020910b825 */ /* 0x002fcc00078e0210 */
[----:B------:R1:W3:Y:S01]  /*0500*/  @!P3 LDG.E.U16.CONSTANT R16, desc[UR8][R16.64] ;  /* 0x000000081010b981 */ /* 0x0002e2000c1e9500 */
[----:B--2---:R-:W-:Y:S02]  /*0510*/  @!P2 SHF.L.U32 R25, R14, 0x10, RZ ;  /* 0x000000100e19a819 */ /* 0x004fe400000006ff */
[----:B------:R-:W2:Y:S03]  /*0520*/  @!P1 LDC.64 R14, c[0x0][0x210] ;  /* 0x00008400ff0e9b82 */ /* 0x000ea60000000a00 */
[----:B------:R-:W-:-:S04]  /*0530*/  FADD.FTZ R29, R25, -R8 ;  /* 0x80000008191d7221 */ /* 0x000fc80000010000 */
[----:B0-----:R-:W-:Y:S01]  /*0540*/  FFMA.FTZ R8, R29, R27, R8 ;  /* 0x0000001b1d087223 */ /* 0x001fe20000010008 */
[----:B------:R-:W-:-:S04]  /*0550*/  @!P1 IMAD R27, R24, UR6, R9 ;  /* 0x00000006181b9c24 */ /* 0x000fc8000f8e0209 */
[----:B--2---:R-:W-:-:S06]  /*0560*/  @!P1 IMAD.WIDE R14, R27, 0x2, R14 ;  /* 0x000000021b0e9825 */ /* 0x004fcc00078e020e */
[----:B------:R-:W2:Y:S01]  /*0570*/  @!P1 LDG.E.U16.CONSTANT R14, desc[UR8][R14.64] ;  /* 0x000000080e0e9981 */ /* 0x000ea2000c1e9500 */
[----:B------:R-:W-:Y:S01]  /*0580*/  FADD.FTZ R28, -R8, R25 ;  /* 0x00000019081c7221 */ /* 0x000fe20000010100 */
[----:B------:R-:W-:Y:S01]  /*0590*/  MOV R26, RZ ;  /* 0x000000ff001a7202 */ /* 0x000fe20000000f00 */
[----:B------:R-:W-:Y:S02]  /*05a0*/  @!P2 IMAD.MOV.U32 R26, RZ, RZ, 0x3f800000 ;  /* 0x3f800000ff1aa424 */ /* 0x000fe400078e00ff */
[----:B------:R-:W-:Y:S01]  /*05b0*/  FMUL.FTZ R28, R29, R28 ;  /* 0x0000001c1d1c7220 */ /* 0x000fe20000410000 */
[----:B------:R-:W-:-:S03]  /*05c0*/  @!P3 IADD3 R13, R13, 0x1, RZ ;  /* 0x000000010d0db810 */ /* 0x000fc60007ffe0ff */
[----:B------:R-:W-:Y:S01]  /*05d0*/  FFMA.FTZ R11, R28, R26, R11 ;  /* 0x0000001a1c0b7223 */ /* 0x000fe2000001000b */
[----:B------:R-:W-:Y:S01]  /*05e0*/  HFMA2.MMA R28, -RZ, RZ, 0, 0 ;  /* 0x00000000ff1c7435 */ /* 0x000fe200000001ff */
[----:B-1----:R-:W-:Y:S01]  /*05f0*/  IMAD.IADD R17, R24, 0x1, R21 ;  /* 0x0000000118117824 */ /* 0x002fe200078e0215 */
[----:B------:R-:W-:-:S03]  /*0600*/  @!P3 I2FP.F32.S32 R25, R13 ;  /* 0x0000000d0019b245 */ /* 0x000fc60000201400 */
[----:B------:R-:W-:-:S05]  /*0610*/  IMAD R17, R0, UR10, R17 ;  /* 0x0000000a00117c24 */ /* 0x000fca000f8e0211 */
[----:B------:R-:W0:Y:S01]  /*0620*/  @!P3 MUFU.RCP R28, R25 ;  /* 0x00000019001cb308 */ /* 0x000e220000001000 */
[----:B------:R-:W-:Y:S01]  /*0630*/  ISETP.GE.OR P2, PT, R17, UR5, P0 ;  /* 0x0000000511007c0c */ /* 0x000fe20008746670 */
[----:B------:R-:W-:Y:S01]  /*0640*/  @!P1 VIADD R12, R12, 0x1 ;  /* 0x000000010c0c9836 */ /* 0x000fe20000000000 */
[----:B------:R-:W-:Y:S02]  /*0650*/  CS2R R26, SRZ ;  /* 0x00000000001a7805 */ /* 0x000fe4000001ff00 */
[----:B---3--:R-:W-:Y:S02]  /*0660*/  @!P3 IMAD.U32 R26, R16, 0x10000, RZ ;  /* 0x00010000101ab824 */ /* 0x008fe400078e00ff */
[----:B------:R-:W-:Y:S02]  /*0670*/  @!P1 I2FP.F32.S32 R29, R12 ;  /* 0x0000000c001d9245 */ /* 0x000fe40000201400 */
[----:B------:R-:W-:Y:S01]  /*0680*/  MOV R17, RZ ;  /* 0x000000ff00117202 */ /* 0x000fe20000000f00 */
[--C-:B------:R-:W-:Y:S01]  /*0690*/  FADD.FTZ R16, R26, -R7.reuse ;  /* 0x800000071a107221 */ /* 0x100fe20000010000 */
[----:B------:R-:W1:Y:S03]  /*06a0*/  @!P1 MUFU.RCP R27, R29 ;  /* 0x0000001d001b9308 */ /* 0x000e660000001000 */
[----:B0-----:R-:W-:-:S04]  /*06b0*/  FFMA.FTZ R7, R16, R28, R7 ;  /* 0x0000001c10077223 */ /* 0x001fc80000010007 */
[----:B------:R-:W-:-:S04]  /*06c0*/  FADD.FTZ R25, -R7, R26 ;  /* 0x0000001a07197221 */ /* 0x000fc80000010100 */
[----:B------:R-:W-:Y:S01]  /*06d0*/  FMUL.FTZ R16, R16, R25 ;  /* 0x0000001910107220 */ /* 0x000fe20000410000 */
[----:B--2---:R-:W-:Y:S02]  /*06e0*/  @!P1 SHF.L.U32 R17, R14, 0x10, RZ ;  /* 0x000000100e119819 */ /* 0x004fe400000006ff */
[----:B------:R-:W0:Y:S03]  /*06f0*/  @!P2 LDC.64 R14, c[0x0][0x210] ;  /* 0x00008400ff0eab82 */ /* 0x000e260000000a00 */
[----:B------:R-:W-:-:S04]  /*0700*/  FADD.FTZ R25, R17, -R6 ;  /* 0x8000000611197221 */ /* 0x000fc80000010000 */
[----:B-1----:R-:W-:Y:S01]  /*0710*/  FFMA.FTZ R6, R25, R27, R6 ;  /* 0x0000001b19067223 */ /* 0x002fe20000010006 */
[----:B------:R-:W-:-:S04]  /*0720*/  @!P2 IMAD R27, R24, UR6, R9 ;  /* 0x00000006181bac24 */ /* 0x000fc8000f8e0209 */
[----:B------:R-:W-:-:S04]  /*0730*/  @!P2 IMAD R27, R24, UR6, R27 ;  /* 0x00000006181bac24 */ /* 0x000fc8000f8e021b */
[----:B0-----:R-:W-:-:S06]  /*0740*/  @!P2 IMAD.WIDE R14, R27, 0x2, R14 ;  /* 0x000000021b0ea825 */ /* 0x001fcc00078e020e */
[----:B------:R-:W2:Y:S01]  /*0750*/  @!P2 LDG.E.U16.CONSTANT R14, desc[UR8][R14.64] ;  /* 0x000000080e0ea981 */ /* 0x000ea2000c1e9500 */
[----:B------:R-:W-:Y:S01]  /*0760*/  @!P2 VIADD R4, R4, 0x1 ;  /* 0x000000010404a836 */ /* 0x000fe20000000000 */
[----:B------:R-:W-:-:S04]  /*0770*/  CS2R R26, SRZ ;  /* 0x00000000001a7805 */ /* 0x000fc8000001ff00 */
[----:B------:R-:W-:-:S04]  /*0780*/  @!P2 I2FP.F32.S32 R29, R4 ;  /* 0x00000004001da245 */ /* 0x000fc80000201400 */
[----:B------:R-:W0:Y:S01]  /*0790*/  @!P2 MUFU.RCP R27, R29 ;  /* 0x0000001d001ba308 */ /* 0x000e220000001000 */
[----:B------:R-:W-:Y:S02]  /*07a0*/  IMAD R21, R24, 0x3, R21 ;  /* 0x0000000318157824 */ /* 0x000fe400078e0215 */
[----:B------:R-:W-:Y:S01]  /*07b0*/  IMAD R9, R22, 0x3, R9 ;  /* 0x0000000316097824 */ /* 0x000fe200078e0209 */
[----:B--2---:R-:W-:-:S05]  /*07c0*/  @!P2 SHF.L.U32 R26, R14, 0x10, RZ ;  /* 0x000000100e1aa819 */ /* 0x004fca00000006ff */
[----:B------:R-:W-:-:S04]  /*07d0*/  FADD.FTZ R28, R26, -R23 ;  /* 0x800000171a1c7221 */ /* 0x000fc80000010000 */
[----:B0-----:R-:W-:Y:S01]  /*07e0*/  FFMA.FTZ R23, R28, R27, R23 ;  /* 0x0000001b1c177223 */ /* 0x001fe20000010017 */
[----:B------:R-:W-:Y:S01]  /*07f0*/  IMAD.MOV.U32 R27, RZ, RZ, RZ ;  /* 0x000000ffff1b7224 */ /* 0x000fe200078e00ff */
[----:B------:R-:W-:Y:S02]  /*0800*/  @!P3 MOV R27, 0x3f800000 ;  /* 0x3f800000001bb802 */ /* 0x000fe40000000f00 */
[----:B------:R-:W-:Y:S01]  /*0810*/  ISETP.LE.AND P3, PT, R3, UR4, PT ;  /* 0x0000000403007c0c */ /* 0x000fe2000bf63270 */
[----:B------:R-:W-:Y:S01]  /*0820*/  FADD.FTZ R14, -R6, R17 ;  /* 0x00000011060e7221 */ /* 0x000fe20000010100 */
[----:B------:R-:W-:Y:S01]  /*0830*/  HFMA2.MMA R17, -RZ, RZ, 0, 0 ;  /* 0x00000000ff117435 */ /* 0x000fe200000001ff */
[----:B------:R-:W-:Y:S01]  /*0840*/  FADD.FTZ R15, -R23, R26 ;  /* 0x0000001a170f7221 */ /* 0x000fe20000010100 */
[----:B------:R-:W-:Y:S01]  /*0850*/  FFMA.FTZ R5, R16, R27, R5 ;  /* 0x0000001b10057223 */ /* 0x000fe20000010005 */
[----:B------:R-:W-:Y:S02]  /*0860*/  FMUL.FTZ R25, R25, R14 ;  /* 0x0000000e19197220 */ /* 0x000fe40000410000 */
[----:B------:R-:W-:Y:S01]  /*0870*/  FMUL.FTZ R27, R28, R15 ;  /* 0x0000000f1c1b7220 */ /* 0x000fe20000410000 */
[----:B------:R-:W-:Y:S01]  /*0880*/  IMAD.MOV.U32 R15, RZ, RZ, RZ ;  /* 0x000000ffff0f7224 */ /* 0x000fe200078e00ff */
[----:B------:R-:W-:Y:S01]  /*0890*/  @!P2 MOV R17, 0x3f800000 ;  /* 0x3f8000000011a802 */ /* 0x000fe20000000f00 */
[----:B------:R-:W-:Y:S01]  /*08a0*/  @!P1 IMAD.MOV.U32 R15, RZ, RZ, 0x3f800000 ;  /* 0x3f800000ff0f9424 */ /* 0x000fe200078e00ff */
[----:B------:R-:W-:-:S03]  /*08b0*/  UIADD3 UR4, UR4, 0x1, URZ ;  /* 0x0000000104047890 */ /* 0x000fc6000fffe03f */
[----:B------:R-:W-:Y:S01]  /*08c0*/  FFMA.FTZ R20, R25, R15, R20 ;  /* 0x0000000f19147223 */ /* 0x000fe20000010014 */
[----:B------:R-:W-:Y:S01]  /*08d0*/  FFMA.FTZ R10, R27, R17, R10 ;  /* 0x000000111b0a7223 */ /* 0x000fe2000001000a */
[----:B------:R-:W-:Y:S07]  /*08e0*/  @!P3 BRA `(.L_x_1184) ;  /* 0xfffffff800c0b947 */ /* 0x000fee000383ffff */
.L_x_1183:
[----:B------:R-:W-:Y:S01]  /*08f0*/  IMAD.IADD R17, R18, 0x1, R13 ;  /* 0x0000000112117824 */ /* 0x000fe200078e020d */
[----:B------:R-:W-:Y:S01]  /*0900*/  I2FP.F32.S32 R15, R18 ;  /* 0x00000012000f7245 */ /* 0x000fe20000201400 */
[----:B------:R-:W-:Y:S01]  /*0910*/  USHF.R.U32.HI UR11, URZ, 0x1, UR10 ;  /* 0x000000013f0b7899 */ /* 0x000fe2000801160a */
[----:B------:R-:W-:Y:S02]  /*0920*/  I2FP.F32.S32 R16, R13 ;  /* 0x0000000d00107245 */ /* 0x000fe40000201400 */
[C---:B------:R-:W-:Y:S02]  /*0930*/  VIMNMX R3, R17.reuse, 0x1, !PT ;  /* 0x0000000111037848 */ /* 0x040fe40007fe0100 */
[----:B------:R-:W-:Y:S02]  /*0940*/  IADD3 R9, R17, R12, RZ ;  /* 0x0000000c11097210 */ /* 0x000fe40007ffe0ff */
[----:B------:R-:W-:Y:S02]  /*0950*/  I2FP.F32.S32 R14, R3 ;  /* 0x00000003000e7245 */ /* 0x000fe40000201400 */
[----:B------:R-:W-:-:S02]  /*0960*/  VIMNMX R3, R9, 0x1, !PT ;  /* 0x0000000109037848 */ /* 0x000fc40007fe0100 */
[----:B------:R-:W-:Y:S02]  /*0970*/  ISETP.NE.AND P1, PT, RZ, UR11, PT ;  /* 0x0000000bff007c0c */ /* 0x000fe4000bf25270 */
[----:B------:R-:W0:Y:S01]  /*0980*/  MUFU.RCP R14, R14 ;  /* 0x0000000e000e7308 */ /* 0x000e220000001000 */
[----:B------:R-:W-:Y:S01]  /*0990*/  I2FP.F32.S32 R13, R3 ;  /* 0x00000003000d7245 */ /* 0x000fe20000201400 */
[----:B------:R-:W-:Y:S01]  /*09a0*/  FMUL.FTZ R3, R15, R8 ;  /* 0x000000080f037220 */ /* 0x000fe20000410000 */
[----:B------:R-:W-:-:S03]  /*09b0*/  FADD.FTZ R8, -R7, R8 ;  /* 0x0000000807087221 */ /* 0x000fc60000010100 */
[----:B------:R-:W-:Y:S01]  /*09c0*/  FFMA.FTZ R21, R16, R7, R3 ;  /* 0x0000000710157223 */ /* 0x000fe20000010003 */
[----:B------:R-:W-:Y:S01]  /*09d0*/  I2FP.F32.S32 R7, R17 ;  /* 0x0000001100077245 */ /* 0x000fe20000201400 */
[----:B------:R-:W1:Y:S01]  /*09e0*/  MUFU.RCP R13, R13 ;  /* 0x0000000d000d7308 */ /* 0x000e620000001000 */
[----:B------:R-:W-:Y:S01]  /*09f0*/  FMUL.FTZ R25, R8, R8 ;  /* 0x0000000808197220 */ /* 0x000fe20000410000 */
[----:B------:R-:W-:Y:S01]  /*0a00*/  IMAD.IADD R8, R9, 0x1, R4 ;  /* 0x0000000109087824 */ /* 0x000fe200078e0204 */
[----:B------:R-:W-:Y:S01]  /*0a10*/  I2FP.F32.S32 R17, R12 ;  /* 0x0000000c00117245 */ /* 0x000fe20000201400 */
[----:B------:R-:W2:Y:S01]  /*0a20*/  S2R R3, SR_TID.Y ;  /* 0x0000000000037919 */ /* 0x000ea20000002200 */
[----:B------:R-:W-:Y:S01]  /*0a30*/  FMUL.FTZ R16, R16, R25 ;  /* 0x0000001910107220 */ /* 0x000fe20000410000 */
[----:B------:R-:W-:Y:S01]  /*0a40*/  I2FP.F32.S32 R4, R4 ;  /* 0x0000000400047245 */ /* 0x000fe20000201400 */
[----:B------:R-:W2:Y:S01]  /*0a50*/  S2R R12, SR_TID.X ;  /* 0x00000000000c7919 */ /* 0x000ea20000002100 */
[----:B0-----:R-:W-:Y:S01]  /*0a60*/  FMUL.FTZ R21, R14, R21 ;  /* 0x000000150e157220 */ /* 0x001fe20000410000 */
[----:B------:R-:W-:Y:S01]  /*0a70*/  VIMNMX R22, R8, 0x1, !PT ;  /* 0x0000000108167848 */ /* 0x000fe20007fe0100 */
[----:B------:R-:W-:Y:S01]  /*0a80*/  FMUL.FTZ R16, R15, R16 ;  /* 0x000000100f107220 */ /* 0x000fe20000410000 */
[----:B------:R-:W-:Y:S01]  /*0a90*/  I2FP.F32.S32 R9, R9 ;  /* 0x0000000900097245 */ /* 0x000fe20000201400 */
[C---:B------:R-:W-:Y:S01]  /*0aa0*/  FMUL.FTZ R18, R21.reuse, R7 ;  /* 0x0000000715127220 */ /* 0x040fe20000410000 */
[----:B------:R-:W-:Y:S01]  /*0ab0*/  FADD.FTZ R21, R21, -R6 ;  /* 0x8000000615157221 */ /* 0x000fe20000010000 */
[----:B------:R-:W-:Y:S01]  /*0ac0*/  I2FP.F32.S32 R22, R22 ;  /* 0x0000001600167245 */ /* 0x000fe20000201400 */
[----:B------:R-:W-:Y:S01]  /*0ad0*/  FFMA.FTZ R16, R14, R16, R5 ;  /* 0x000000100e107223 */ /* 0x000fe20000010005 */
[----:B------:R-:W-:-:S02]  /*0ae0*/  FFMA.FTZ R18, R17, R6, R18 ;  /* 0x0000000611127223 */ /* 0x000fc40000010012 */
[----:B------:R-:W0:Y:S01]  /*0af0*/  MUFU.RCP R5, R22 ;  /* 0x0000001600057308 */ /* 0x000e220000001000 */
[----:B------:R-:W-:Y:S01]  /*0b00*/  FADD.FTZ R16, R16, R11 ;  /* 0x0000000b10107221 */ /* 0x000fe20000010000 */
[----:B-1----:R-:W-:Y:S01]  /*0b10*/  FMUL.FTZ R6, R13, R18 ;  /* 0x000000120d067220 */ /* 0x002fe20000410000 */
[----:B------:R-:W-:-:S03]  /*0b20*/  FMUL.FTZ R18, R21, R21 ;  /* 0x0000001515127220 */ /* 0x000fc60000410000 */
[----:B------:R-:W-:Y:S01]  /*0b30*/  FADD.FTZ R14, R6, -R23 ;  /* 0x80000017060e7221 */ /* 0x000fe20000010000 */
[----:B------:R-:W-:-:S03]  /*0b40*/  FMUL.FTZ R18, R17, R18 ;  /* 0x0000001211127220 */ /* 0x000fc60000410000 */
[----:B------:R-:W-:Y:S01]  /*0b50*/  FMUL.FTZ R15, R14, R14 ;  /* 0x0000000e0e0f7220 */ /* 0x000fe20000410000 */
[----:B------:R-:W-:Y:S01]  /*0b60*/  FMUL.FTZ R18, R7, R18 ;  /* 0x0000001207127220 */ /* 0x000fe20000410000 */
[----:B------:R-:W-:Y:S02]  /*0b70*/  FMUL.FTZ R7, R6, R9 ;  /* 0x0000000906077220 */ /* 0x000fe40000410000 */
[C---:B------:R-:W-:Y:S01]  /*0b80*/  FMUL.FTZ R14, R4.reuse, R15 ;  /* 0x0000000f040e7220 */ /* 0x040fe20000410000 */
[----:B------:R-:W-:Y:S01]  /*0b90*/  FFMA.FTZ R13, R13, R18, R20 ;  /* 0x000000120d0d7223 */ /* 0x000fe20000010014 */
[----:B------:R-:W-:Y:S02]  /*0ba0*/  FFMA.FTZ R4, R4, R23, R7 ;  /* 0x0000001704047223 */ /* 0x000fe40000010007 */
[----:B------:R-:W-:Y:S01]  /*0bb0*/  FMUL.FTZ R14, R9, R14 ;  /* 0x0000000e090e7220 */ /* 0x000fe20000410000 */
[----:B------:R-:W-:Y:S01]  /*0bc0*/  FADD.FTZ R13, R16, R13 ;  /* 0x0000000d100d7221 */ /* 0x000fe20000010000 */
[----:B0-----:R-:W-:Y:S01]  /*0bd0*/  FMUL.FTZ R11, R5, R4 ;  /* 0x00000004050b7220 */ /* 0x001fe20000410000 */
[----:B--2---:R-:W-:-:S02]  /*0be0*/  IMAD R9, R3, R2, R12 ;  /* 0x0000000203097224 */ /* 0x004fc400078e020c */
[----:B------:R-:W-:-:S04]  /*0bf0*/  FFMA.FTZ R10, R5, R14, R10 ;  /* 0x0000000e050a7223 */ /* 0x000fc8000001000a */
[----:B------:R-:W-:Y:S01]  /*0c00*/  FADD.FTZ R10, R13, R10 ;  /* 0x0000000a0d0a7221 */ /* 0x000fe20000010000 */
[----:B------:R-:W-:Y:S06]  /*0c10*/  @!P1 BRA `(.L_x_1185) ;  /* 0x0000004800889947 */ /* 0x000fec0003800000 */
[----:B------:R-:W0:Y:S01]  /*0c20*/  S2UR UR7, SR_CgaCtaId ;  /* 0x00000000000779c3 */ /* 0x000e220000008800 */
[----:B------:R-:W-:Y:S01]  /*0c30*/  ULOP3.LUT UR12, UR10, 0xfffffffe, URZ, 0xc0, !UPT ;  /* 0xfffffffe0a0c7892 */ /* 0x000fe2000f8ec03f */
[C---:B------:R-:W-:Y:S01]  /*0c40*/  IADD3 R6, R3.reuse, UR11, RZ ;  /* 0x0000000b03067c10 */ /* 0x040fe2000fffe0ff */
[----:B------:R-:W-:Y:S01]  /*0c50*/  UMOV UR4, 0x400 ;  /* 0x0000040000047882 */ /* 0x000fe20000000000 */
[----:B------:R-:W-:Y:S01]  /*0c60*/  BSSY B0, `(.L_x_1186) ;  /* 0x000002a000007945 */ /* 0x000fe20003800000 */
[----:B------:R-:W-:Y:S01]  /*0c70*/  UIADD3 UR5, UR4, 0x800, URZ ;  /* 0x0000080004057890 */ /* 0x000fe2000fffe03f */
[----:B------:R-:W-:Y:S01]  /*0c80*/  ISETP.GE.U32.AND P0, PT, R6, UR10, PT ;  /* 0x0000000a06007c0c */ /* 0x000fe2000bf06070 */
[----:B------:R-:W-:Y:S01]  /*0c90*/  UIADD3 UR6, UR4, 0x1000, URZ ;  /* 0x0000100004067890 */ /* 0x000fe2000fffe03f */
[C---:B------:R-:W-:Y:S02]  /*0ca0*/  ISETP.GE.U32.AND P2, PT, R3.reuse, UR12, PT ;  /* 0x0000000c03007c0c */ /* 0x040fe4000bf46070 */
[----:B------:R-:W-:Y:S01]  /*0cb0*/  ISETP.GE.U32.OR P0, PT, R3, UR11, P0 ;  /* 0x0000000b03007c0c */ /* 0x000fe20008706470 */
[----:B0-----:R-:W-:-:S02]  /*0cc0*/  ULEA UR4, UR7, UR4, 0x18 ;  /* 0x0000000407047291 */ /* 0x001fc4000f8ec03f */
[----:B------:R-:W-:Y:S02]  /*0cd0*/  ULEA UR5, UR7, UR5, 0x18 ;  /* 0x0000000507057291 */ /* 0x000fe4000f8ec03f */
[----:B------:R-:W-:Y:S02]  /*0ce0*/  ULEA UR6, UR7, UR6, 0x18 ;  /* 0x0000000607067291 */ /* 0x000fe4000f8ec03f */
[C---:B------:R-:W-:Y:S01]  /*0cf0*/  LEA R4, R9.reuse, UR4, 0x2 ;  /* 0x0000000409047c11 */ /* 0x040fe2000f8e10ff */
[----:B------:R-:W-:Y:S01]  /*0d00*/  USHF.R.U32.HI UR4, URZ, 0x2, UR10 ;  /* 0x000000023f047899 */ /* 0x000fe2000801160a */
[C---:B------:R-:W-:Y:S02]  /*0d10*/  LEA R7, R9.reuse, UR5, 0x2 ;  /* 0x0000000509077c11 */ /* 0x040fe4000f8e10ff */
[----:B------:R-:W-:Y:S01]  /*0d20*/  LEA R5, R9, UR6, 0x2 ;  /* 0x0000000609057c11 */ /* 0x000fe2000f8e10ff */
[----:B------:R0:W-:Y:S04]  /*0d30*/  @!P2 STS [R4], R11 ;  /* 0x0000000b0400a388 */ /* 0x0001e80000000800 */
[----:B------:R0:W-:Y:S04]  /*0d40*/  @!P2 STS [R7], R10 ;  /* 0x0000000a0700a388 */ /* 0x0001e80000000800 */
[----:B------:R0:W-:Y:S01]  /*0d50*/  @!P2 STS [R5], R8 ;  /* 0x000000080500a388 */ /* 0x0001e20000000800 */
[----:B------:R-:W-:Y:S01]  /*0d60*/  BAR.SYNC.DEFER_BLOCKING 0x0 ;  /* 0x0000000000007b1d */ /* 0x000fe20000010000 */
[----:B------:R-:W-:-:S05]  /*0d70*/  ISETP.NE.AND P2, PT, RZ, UR4, PT ;  /* 0x00000004ff007c0c */ /* 0x000fca000bf45270 */
[----:B------:R-:W-:Y:S08]  /*0d80*/  @P0 BRA `(.L_x_1187) ;  /* 0x00000000005c0947 */ /* 0x000ff00003800000 */
[----:B------:R-:W-:-:S04]  /*0d90*/  IMAD R6, R2, UR11, RZ ;  /* 0x0000000b02067c24 */ /* 0x000fc8000f8e02ff */
[C---:B------:R-:W-:Y:S01]  /*0da0*/  IMAD R13, R6.reuse, 0x4, R5 ;  /* 0x00000004060d7824 */ /* 0x040fe200078e0205 */
[C---:B------:R-:W-:Y:S01]  /*0db0*/  LEA R14, R6.reuse, R4, 0x2 ;  /* 0x00000004060e7211 */ /* 0x040fe200078e10ff */
[----:B------:R-:W-:-:S04]  /*0dc0*/  IMAD R6, R6, 0x4, R7 ;  /* 0x0000000406067824 */ /* 0x000fc800078e0207 */
[----:B------:R-:W1:Y:S04]  /*0dd0*/  LDS R13, [R13] ;  /* 0x000000000d0d7984 */ /* 0x000e680000000800 */
[----:B------:R-:W2:Y:S04]  /*0de0*/  LDS R14, [R14] ;  /* 0x000000000e0e7984 */ /* 0x000ea80000000800 */
[----:B------:R-:W3:Y:S01]  /*0df0*/  LDS R23, [R6] ;  /* 0x0000000006177984 */ /* 0x000ee20000000800 */
[-C--:B-1----:R-:W-:Y:S02]  /*0e00*/  IADD3 R15, R8, R13.reuse, RZ ;  /* 0x0000000d080f7210 */ /* 0x082fe40007ffe0ff */
[----:B------:R-:W-:-:S02]  /*0e10*/  I2FP.F32.S32 R21, R13 ;  /* 0x0000000d00157245 */ /* 0x000fc40000201400 */
[----:B------:R-:W-:Y:S01]  /*0e20*/  VIMNMX R16, R15, 0x1, !PT ;  /* 0x000000010f107848 */ /* 0x000fe20007fe0100 */
[----:B--2---:R-:W-:Y:S01]  /*0e30*/  FADD.FTZ R17, R11, -R14 ;  /* 0x8000000e0b117221 */ /* 0x004fe20000010000 */
[----:B0-----:R-:W-:Y:S01]  /*0e40*/  I2FP.F32.S32 R8, R8 ;  /* 0x0000000800087245 */ /* 0x001fe20000201400 */
[----:B------:R-:W-:Y:S01]  /*0e50*/  FMUL.FTZ R14, R14, R21 ;  /* 0x000000150e0e7220 */ /* 0x000fe20000410000 */
[----:B------:R-:W-:Y:S01]  /*0e60*/  I2FP.F32.S32 R16, R16 ;  /* 0x0000001000107245 */ /* 0x000fe20000201400 */
[----:B------:R-:W-:Y:S02]  /*0e70*/  FMUL.FTZ R18, R17, R17 ;  /* 0x0000001111127220 */ /* 0x000fe40000410000 */
[----:B------:R-:W-:Y:S02]  /*0e80*/  FFMA.FTZ R11, R11, R8, R14 ;  /* 0x000000080b0b7223 */ /* 0x000fe4000001000e */
[----:B------:R-:W-:Y:S01]  /*0e90*/  FMUL.FTZ R13, R21, R18 ;  /* 0x00000012150d7220 */ /* 0x000fe20000410000 */
[----:B------:R-:W3:Y:S03]  /*0ea0*/  MUFU.RCP R16, R16 ;  /* 0x0000001000107308 */ /* 0x000ee60000001000 */
[----:B------:R-:W-:Y:S01]  /*0eb0*/  FMUL.FTZ R13, R8, R13 ;  /* 0x0000000d080d7220 */ /* 0x000fe20000410000 */
[----:B------:R-:W-:-:S03]  /*0ec0*/  IMAD.MOV.U32 R8, RZ, RZ, R15 ;  /* 0x000000ffff087224 */ /* 0x000fc600078e000f */
[C---:B---3--:R-:W-:Y:S01]  /*0ed0*/  FFMA.FTZ R13, R16.reuse, R13, R23 ;  /* 0x0000000d100d7223 */ /* 0x048fe20000010017 */
[----:B------:R-:W-:-:S03]  /*0ee0*/  FMUL.FTZ R11, R16, R11 ;  /* 0x0000000b100b7220 */ /* 0x000fc60000410000 */
[----:B------:R-:W-:-:S07]  /*0ef0*/  FADD.FTZ R10, R10, R13 ;  /* 0x0000000d0a0a7221 */ /* 0x000fce0000010000 */
.L_x_1187:
[----:B------:R-:W-:Y:S05]  /*0f00*/  BSYNC B0 ;  /* 0x0000000000007941 */ /* 0x000fea0003800000 */
.L_x_1186:
[----:B------:R-:W-:Y:S05]  /*0f10*/  @!P2 BRA `(.L_x_1185) ;  /* 0x0000004400c8a947 */ /* 0x000fea0003800000 */
[----:B------:R-:W-:Y:S02]  /*0f20*/  USHF.L.U32 UR5, UR4, 0x1, URZ ;  /* 0x0000000104057899 */ /* 0x000fe4000800063f */
[C---:B------:R-:W-:Y:S01]  /*0f30*/  IADD3 R6, R3.reuse, UR4, RZ ;  /* 0x0000000403067c10 */ /* 0x040fe2000fffe0ff */
[----:B------:R-:W-:Y:S03]  /*0f40*/  BSSY B0, `(.L_x_1188) ;  /* 0x0000022000007945 */ /* 0x000fe60003800000 */
[----:B------:R-:W-:Y:S02]  /*0f50*/  ISETP.GE.U32.AND P0, PT, R6, UR10, PT ;  /* 0x0000000a06007c0c */ /* 0x000fe4000bf06070 */
[C---:B------:R-:W-:Y:S01]  /*0f60*/  ISETP.GE.U32.AND P2, PT, R3.reuse, UR5, PT ;  /* 0x0000000503007c0c */ /* 0x040fe2000bf46070 */
[----:B------:R-:W-:Y:S01]  /*0f70*/  USHF.R.U32.HI UR5, URZ, 0x3, UR10 ;  /* 0x000000033f057899 */ /* 0x000fe2000801160a */
[----:B------:R-:W-:-:S11]  /*0f80*/  ISETP.GE.U32.OR P0, PT, R3, UR4, P0 ;  /* 0x0000000403007c0c */ /* 0x000fd60008706470 */
        /* <DEDUP_REMOVED lines=10> */
[----:B------:R-:W2:Y:S04]  /*1030*/  LDS R13, [R13] ;  /* 0x000000000d0d7984 */ /* 0x000ea80000000800 */
[----:B------:R-:W3:Y:S04]  /*1040*/  LDS R14, [R14] ;  /* 0x000000000e0e7984 */ /* 0x000ee80000000800 */
[----:B------:R-:W4:Y:S01]  /*1050*/  LDS R23, [R6] ;  /* 0x0000000006177984 */ /* 0x000f220000000800 */
[-C--:B--2---:R-:W-:Y:S02]  /*1060*/  IADD3 R15, R8, R13.reuse, RZ ;  /* 0x0000000d080f7210 */ /* 0x084fe40007ffe0ff */
[----:B------:R-:W-:-:S02]  /*1070*/  I2FP.F32.S32 R21, R13 ;  /* 0x0000000d00157245 */ /* 0x000fc40000201400 */
[----:B------:R-:W-:Y:S01]  /*1080*/  VIMNMX R16, R15, 0x1, !PT ;  /* 0x000000010f107848 */ /* 0x000fe20007fe0100 */
[----:B---3--:R-:W-:Y:S02]  /*1090*/  FADD.FTZ R17, R11, -R14 ;  /* 0x8000000e0b117221 */ /* 0x008fe40000010000 */
[----:B------:R-:W-:Y:S01]  /*10a0*/  FMUL.FTZ R14, R14, R21 ;  /* 0x000000150e0e7220 */ /* 0x000fe20000410000 */
[----:B------:R-:W-:Y:S01]  /*10b0*/  I2FP.F32.S32 R16, R16 ;  /* 0x0000001000107245 */ /* 0x000fe20000201400 */
[----:B------:R-:W-:Y:S01]  /*10c0*/  FMUL.FTZ R18, R17, R17 ;  /* 0x0000001111127220 */ /* 0x000fe20000410000 */
[----:B------:R-:W-:Y:S01]  /*10d0*/  I2FP.F32.S32 R17, R8 ;  /* 0x0000000800117245 */ /* 0x000fe20000201400 */
[----:B01----:R-:W-:Y:S02]  /*10e0*/  IMAD.MOV.U32 R8, RZ, RZ, R15 ;  /* 0x000000ffff087224 */ /* 0x003fe400078e000f */
[----:B------:R-:W-:Y:S01]  /*10f0*/  FMUL.FTZ R18, R21, R18 ;  /* 0x0000001215127220 */ /* 0x000fe20000410000 */
[----:B------:R-:W4:Y:S01]  /*1100*/  MUFU.RCP R16, R16 ;  /* 0x0000001000107308 */ /* 0x000f220000001000 */
[----:B------:R-:W-:-:S02]  /*1110*/  FFMA.FTZ R11, R11, R17, R14 ;  /* 0x000000110b0b7223 */ /* 0x000fc4000001000e */
[----:B------:R-:W-:-:S04]  /*1120*/  FMUL.FTZ R13, R17, R18 ;  /* 0x00000012110d7220 */ /* 0x000fc80000410000 */
[C---:B----4-:R-:W-:Y:S01]  /*1130*/  FFMA.FTZ R13, R16.reuse, R13, R23 ;  /* 0x0000000d100d7223 */ /* 0x050fe20000010017 */
[----:B------:R-:W-:-:S03]  /*1140*/  FMUL.FTZ R11, R16, R11 ;  /* 0x0000000b100b7220 */ /* 0x000fc60000410000 */
[----:B------:R-:W-:-:S07]  /*1150*/  FADD.FTZ R10, R10, R13 ;  /* 0x0000000d0a0a7221 */ /* 0x000fce0000010000 */
.L_x_1189:
[----:B------:R-:W-:Y:S05]  /*1160*/  BSYNC B0 ;  /* 0x0000000000007941 */ /* 0x000fea0003800000 */
.L_x_1188:
        /* <DEDUP_REMOVED lines=18> */
[----:B------:R-:W3:Y:S04]  /*1290*/  LDS R13, [R13] ;  /* 0x000000000d0d7984 */ /* 0x000ee80000000800 */
[----:B------:R-:W4:Y:S04]  /*12a0*/  LDS R14, [R14] ;  /* 0x000000000e0e7984 */ /* 0x000f280000000800 */
[----:B------:R-:W5:Y:S01]  /*12b0*/  LDS R23, [R6] ;  /* 0x0000000006177984 */ /* 0x000f620000000800 */
[-C--:B---3--:R-:W-:Y:S02]  /*12c0*/  IADD3 R15, R8, R13.reuse, RZ ;  /* 0x0000000d080f7210 */ /* 0x088fe40007ffe0ff */
[----:B------:R-:W-:-:S02]  /*12d0*/  I2FP.F32.S32 R21, R13 ;  /* 0x0000000d00157245 */ /* 0x000fc40000201400 */
[----:B------:R-:W-:Y:S01]  /*12e0*/  VIMNMX R16, R15, 0x1, !PT ;  /* 0x000000010f107848 */ /* 0x000fe20007fe0100 */
[----:B----4-:R-:W-:Y:S02]  /*12f0*/  FADD.FTZ R17, R11, -R14 ;  /* 0x8000000e0b117221 */ /* 0x010fe40000010000 */
[----:B------:R-:W-:Y:S01]  /*1300*/  FMUL.FTZ R14, R14, R21 ;  /* 0x000000150e0e7220 */ /* 0x000fe20000410000 */
[----:B------:R-:W-:Y:S01]  /*1310*/  I2FP.F32.S32 R16, R16 ;  /* 0x0000001000107245 */ /* 0x000fe20000201400 */
[----:B------:R-:W-:Y:S01]  /*1320*/  FMUL.FTZ R18, R17, R17 ;  /* 0x0000001111127220 */ /* 0x000fe20000410000 */
[----:B------:R-:W-:Y:S01]  /*1330*/  I2FP.F32.S32 R17, R8 ;  /* 0x0000000800117245 */ /* 0x000fe20000201400 */
[----:B012---:R-:W-:Y:S02]  /*1340*/  IMAD.MOV.U32 R8, RZ, RZ, R15 ;  /* 0x000000ffff087224 */ /* 0x007fe400078e000f */
[----:B------:R-:W-:Y:S01]  /*1350*/  FMUL.FTZ R18, R21, R18 ;  /* 0x0000001215127220 */ /* 0x000fe20000410000 */
[----:B------:R-:W5:Y:S01]  /*1360*/  MUFU.RCP R16, R16 ;  /* 0x0000001000107308 */ /* 0x000f620000001000 */
[----:B------:R-:W-:-:S02]  /*1370*/  FFMA.FTZ R11, R11, R17, R14 ;  /* 0x000000110b0b7223 */ /* 0x000fc4000001000e */
[----:B------:R-:W-:-:S04]  /*1380*/  FMUL.FTZ R13, R17, R18 ;  /* 0x00000012110d7220 */ /* 0x000fc80000410000 */
[C---:B-----5:R-:W-:Y:S01]  /*1390*/  FFMA.FTZ R13, R16.reuse, R13, R23 ;  /* 0x0000000d100d7223 */ /* 0x060fe20000010017 */
[----:B------:R-:W-:-:S03]  /*13a0*/  FMUL.FTZ R11, R16, R11 ;  /* 0x0000000b100b7220 */ /* 0x000fc60000410000 */
[----:B------:R-:W-:-:S07]  /*13b0*/  FADD.FTZ R10, R10, R13 ;  /* 0x0000000d0a0a7221 */ /* 0x000fce0000010000 */
.L_x_1191:
[----:B------:R-:W-:Y:S05]  /*13c0*/  BSYNC B0 ;  /* 0x0000000000007941 */ /* 0x000fea0003800000 */
.L_x_1190:
        /* <DEDUP_REMOVED lines=18> */
[----:B------:R-:W4:Y:S04]  /*14f0*/  LDS R13, [R13] ;  /* 0x000000000d0d7984 */ /* 0x000f280000000800 */
[----:B------:R-:W5:Y:S04]  /*1500*/  LDS R14, [R14] ;  /* 0x000000000e0e7984 */ /* 0x000f680000000800 */
[----:B------:R-:W0:Y:S01]  /*1510*/  LDS R23, [R6] ;  /* 0x0000000006177984 */ /* 0x000e220000000800 */
[-C--:B----4-:R-:W-:Y:S02]  /*1520*/  IADD3 R15, R8, R13.reuse, RZ ;  /* 0x0000000d080f7210 */ /* 0x090fe40007ffe0ff */
[----:B------:R-:W-:-:S02]  /*1530*/  I2FP.F32.S32 R21, R13 ;  /* 0x0000000d00157245 */ /* 0x000fc40000201400 */
[----:B------:R-:W-:Y:S01]  /*1540*/  VIMNMX R16, R15, 0x1, !PT ;  /* 0x000000010f107848 */ /* 0x000fe20007fe0100 */
[----:B-----5:R-:W-:Y:S02]  /*1550*/  FADD.FTZ R17, R11, -R14 ;  /* 0x8000000e0b117221 */ /* 0x020fe40000010000 */
[----:B------:R-:W-:Y:S01]  /*1560*/  FMUL.FTZ R14, R14, R21 ;  /* 0x000000150e0e7220 */ /* 0x000fe20000410000 */
[----:B------:R-:W-:Y:S01]  /*1570*/  I2FP.F32.S32 R16, R16 ;  /* 0x0000001000107245 */ /* 0x000fe20000201400 */
[----:B------:R-:W-:Y:S01]  /*1580*/  FMUL.FTZ R18, R17, R17 ;  /* 0x0000001111127220 */ /* 0x000fe20000410000 */
[----:B------:R-:W-:Y:S01]  /*1590*/  I2FP.F32.S32 R17, R8 ;  /* 0x0000000800117245 */ /* 0x000fe20000201400 */
[----:B0123--:R-:W-:Y:S02]  /*15a0*/  IMAD.MOV.U32 R8, RZ, RZ, R15 ;  /* 0x000000ffff087224 */ /* 0x00ffe400078e000f */
[----:B------:R-:W-:Y:S01]  /*15b0*/  FMUL.FTZ R18, R21, R18 ;  /* 0x0000001215127220 */ /* 0x000fe20000410000 */
[----:B------:R-:W0:Y:S01]  /*15c0*/  MUFU.RCP R16, R16 ;  /* 0x0000001000107308 */ /* 0x000e220000001000 */
[----:B------:R-:W-:-:S02]  /*15d0*/  FFMA.FTZ R11, R11, R17, R14 ;  /* 0x000000110b0b7223 */ /* 0x000fc4000001000e */
[----:B------:R-:W-:-:S04]  /*15e0*/  FMUL.FTZ R13, R17, R18 ;  /* 0x00000012110d7220 */ /* 0x000fc80000410000 */
[C---:B0-----:R-:W-:Y:S01]  /*15f0*/  FFMA.FTZ R13, R16.reuse, R13, R23 ;  /* 0x0000000d100d7223 */ /* 0x041fe20000010017 */
[----:B------:R-:W-:-:S03]  /*1600*/  FMUL.FTZ R11, R16, R11 ;  /* 0x0000000b100b7220 */ /* 0x000fc60000410000 */
[----:B------:R-:W-:-:S07]  /*1610*/  FADD.FTZ R10, R10, R13 ;  /* 0x0000000d0a0a7221 */ /* 0x000fce0000010000 */
.L_x_1193:
[----:B------:R-:W-:Y:S05]  /*1620*/  BSYNC B0 ;  /* 0x0000000000007941 */ /* 0x000fea0003800000 */
.L_x_1192:
        /* <DEDUP_REMOVED lines=18> */
[----:B------:R-:W5:Y:S04]  /*1750*/  LDS R13, [R13] ;  /* 0x000000000d0d7984 */ /* 0x000f680000000800 */
[----:B------:R-:W0:Y:S04]  /*1760*/  LDS R14, [R14] ;  /* 0x000000000e0e7984 */ /* 0x000e280000000800 */
[----:B------:R-:W1:Y:S01]  /*1770*/  LDS R23, [R6] ;  /* 0x0000000006177984 */ /* 0x000e620000000800 */
[-C--:B-----5:R-:W-:Y:S02]  /*1780*/  IADD3 R15, R8, R13.reuse, RZ ;  /* 0x0000000d080f7210 */ /* 0x0a0fe40007ffe0ff */
[----:B------:R-:W-:-:S02]  /*1790*/  I2FP.F32.S32 R21, R13 ;  /* 0x0000000d00157245 */ /* 0x000fc40000201400 */
[----:B------:R-:W-:Y:S01]  /*17a0*/  VIMNMX R16, R15, 0x1, !PT ;  /* 0x000000010f107848 */ /* 0x000fe20007fe0100 */
[----:B0-----:R-:W-:Y:S02]  /*17b0*/  FADD.FTZ R17, R11, -R14 ;  /* 0x8000000e0b117221 */ /* 0x001fe40000010000 */
[----:B------:R-:W-:Y:S01]  /*17c0*/  FMUL.FTZ R14, R14, R21 ;  /* 0x000000150e0e7220 */ /* 0x000fe20000410000 */
[----:B------:R-:W-:Y:S01]  /*17d0*/  I2FP.F32.S32 R16, R16 ;  /* 0x0000001000107245 */ /* 0x000fe20000201400 */
[----:B------:R-:W-:Y:S01]  /*17e0*/  FMUL.FTZ R18, R17, R17 ;  /* 0x0000001111127220 */ /* 0x000fe20000410000 */
[----:B------:R-:W-:Y:S01]  /*17f0*/  I2FP.F32.S32 R17, R8 ;  /* 0x0000000800117245 */ /* 0x000fe20000201400 */
[----:B-1234-:R-:W-:Y:S02]  /*1800*/  IMAD.MOV.U32 R8, RZ, RZ, R15 ;  /* 0x000000ffff087224 */ /* 0x01efe400078e000f */
[----:B------:R-:W-:Y:S01]  /*1810*/  FMUL.FTZ R18, R21, R18 ;  /* 0x0000001215127220 */ /* 0x000fe20000410000 */
[----:B------:R-:W0:Y:S01]  /*1820*/  MUFU.RCP R16, R16 ;  /* 0x0000001000107308 */ /* 0x000e220000001000 */
[----:B------:R-:W-:-:S02]  /*1830*/  FFMA.FTZ R11, R11, R17, R14 ;  /* 0x000000110b0b7223 */ /* 0x000fc4000001000e */
[----:B------:R-:W-:-:S04]  /*1840*/  FMUL.FTZ R13, R17, R18 ;  /* 0x00000012110d7220 */ /* 0x000fc80000410000 */
[C---:B0-----:R-:W-:Y:S01]  /*1850*/  FFMA.FTZ R13, R16.reuse, R13, R23 ;  /* 0x0000000d100d7223 */ /* 0x041fe20000010017 */
[----:B------:R-:W-:-:S03]  /*1860*/  FMUL.FTZ R11, R16, R11 ;  /* 0x0000000b100b7220 */ /* 0x000fc60000410000 */
[----:B------:R-:W-:-:S07]  /*1870*/  FADD.FTZ R10, R10, R13 ;  /* 0x0000000d0a0a7221 */ /* 0x000fce0000010000 */
.L_x_1195:
[----:B------:R-:W-:Y:S05]  /*1880*/  BSYNC B0 ;  /* 0x0000000000007941 */ /* 0x000fea0003800000 */
.L_x_1194:
        /* <DEDUP_REMOVED lines=37> */
.L_x_1197:
[----:B------:R-:W-:Y:S05]  /*1ae0*/  BSYNC B0 ;  /* 0x0000000000007941 */ /* 0x000fea0003800000 */
.L_x_1196:
        /* <DEDUP_REMOVED lines=37> */
.L_x_1199:
[----:B------:R-:W-:Y:S05]  /*1d40*/  BSYNC B0 ;  /* 0x0000000000007941 */ /* 0x000fea0003800000 */
.L_x_1198:
        /* <DEDUP_REMOVED lines=37> */
.L_x_1201:
[----:B------:R-:W-:Y:S05]  /*1fa0*/  BSYNC B0 ;  /* 0x0000000000007941 */ /* 0x000fea0003800000 */
.L_x_1200:
        /* <DEDUP_REMOVED lines=37> */
.L_x_1203:
[----:B------:R-:W-:Y:S05]  /*2200*/  BSYNC B0 ;  /* 0x0000000000007941 */ /* 0x000fea0003800000 */
.L_x_1202:
        /* <DEDUP_REMOVED lines=37> */
.L_x_1205:
[----:B------:R-:W-:Y:S05]  /*2460*/  BSYNC B0 ;  /* 0x0000000000007941 */ /* 0x000fea0003800000 */
.L_x_1204:
        /* <DEDUP_REMOVED lines=37> */
.L_x_1207:
[----:B------:R-:W-:Y:S05]  /*26c0*/  BSYNC B0 ;  /* 0x0000000000007941 */ /* 0x000fea0003800000 */
.L_x_1206:
        /* <DEDUP_REMOVED lines=37> */
.L_x_1209:
[----:B------:R-:W-:Y:S05]  /*2920*/  BSYNC B0 ;  /* 0x0000000000007941 */ /* 0x000fea0003800000 */
.L_x_1208:
        /* <DEDUP_REMOVED lines=37> */
.L_x_1211:
[----:B------:R-:W-:Y:S05]  /*2b80*/  BSYNC B0 ;  /* 0x0000000000007941 */ /* 0x000fea0003800000 */
.L_x_1210:
        /* <DEDUP_REMOVED lines=37> */
.L_x_1213:
[----:B------:R-:W-:Y:S05]  /*2de0*/  BSYNC B0 ;  /* 0x0000000000007941 */ /* 0x000fea0003800000 */
.L_x_1212:
        /* <DEDUP_REMOVED lines=37> */
.L_x_1215:
[----:B------:R-:W-:Y:S05]  /*3040*/  BSYNC B0 ;  /* 0x0000000000007941 */ /* 0x000fea0003800000 */
.L_x_1214:
        /* <DEDUP_REMOVED lines=37> */
.L_x_1217:
[----:B------:R-:W-:Y:S05]  /*32a0*/  BSYNC B0 ;  /* 0x0000000000007941 */ /* 0x000fea0003800000 */
.L_x_1216:
        /* <DEDUP_REMOVED lines=37> */
.L_x_1219:
[----:B------:R-:W-:Y:S05]  /*3500*/  BSYNC B0 ;  /* 0x0000000000007941 */ /* 0x000fea0003800000 */
.L_x_1218:
        /* <DEDUP_REMOVED lines=16> */
[C---:B------:R-:W-:Y:S02]  /*3610*/  LEA R13, R6.reuse, R5, 0x2 ;  /* 0x00000005060d7211 */ /* 0x040fe400078e10ff */
[----:B------:R-:W-:-:S03]  /*3620*/  LEA R6, R6, R7, 0x2 ;  /* 0x0000000706067211 */ /* 0x000fc600078e10ff */
[----:B------:R-:W5:Y:S04]  /*3630*/  LDS R14, [R14] ;  /* 0x000000000e0e7984 */ /* 0x000f680000000800 */
[----:B------:R-:W0:Y:S04]  /*3640*/  LDS R13, [R13] ;  /* 0x000000000d0d7984 */ /* 0x000e280000000800 */
[----:B------:R-:W1:Y:S01]  /*3650*/  LDS R23, [R6] ;  /* 0x0000000006177984 */ /* 0x000e620000000800 */
[----:B-----5:R-:W-:Y:S01]  /*3660*/  FADD.FTZ R17, R11, -R14 ;  /* 0x8000000e0b117221 */ /* 0x020fe20000010000 */
[----:B0-----:R-:W-:-:S03]  /*3670*/  IADD3 R15, R8, R13, RZ ;  /* 0x0000000d080f7210 */ /* 0x001fc60007ffe0ff */
[----:B------:R-:W-:Y:S01]  /*3680*/  FMUL.FTZ R18, R17, R17 ;  /* 0x0000001111127220 */ /* 0x000fe20000410000 */
[----:B------:R-:W-:Y:S02]  /*3690*/  I2FP.F32.S32 R21, R13 ;  /* 0x0000000d00157245 */ /* 0x000fe40000201400 */
[----:B------:R-:W-:Y:S02]  /*36a0*/  VIMNMX R16, R15, 0x1, !PT ;  /* 0x000000010f107848 */ /* 0x000fe40007fe0100 */
[----:B------:R-:W-:Y:S01]  /*36b0*/  I2FP.F32.S32 R17, R8 ;  /* 0x0000000800117245 */ /* 0x000fe20000201400 */
[----:B------:R-:W-:Y:S01]  /*36c0*/  FMUL.FTZ R18, R21, R18 ;  /* 0x0000001215127220 */ /* 0x000fe20000410000 */
[----:B------:R-:W-:Y:S01]  /*36d0*/  I2FP.F32.S32 R16, R16 ;  /* 0x0000001000107245 */ /* 0x000fe20000201400 */
[----:B------:R-:W-:Y:S01]  /*36e0*/  FMUL.FTZ R14, R14, R21 ;  /* 0x000000150e0e7220 */ /* 0x000fe20000410000 */
[----:B-1234-:R-:W-:Y:S02]  /*36f0*/  IMAD.MOV.U32 R8, RZ, RZ, R15 ;  /* 0x000000ffff087224 */ /* 0x01efe400078e000f */
[----:B------:R-:W-:Y:S01]  /*3700*/  FMUL.FTZ R13, R17, R18 ;  /* 0x00000012110d7220 */ /* 0x000fe20000410000 */
[----:B------:R-:W-:Y:S01]  /*3710*/  FFMA.FTZ R11, R11, R17, R14 ;  /* 0x000000110b0b7223 */ /* 0x000fe2000001000e */
[----:B------:R-:W0:Y:S02]  /*3720*/  MUFU.RCP R16, R16 ;  /* 0x0000001000107308 */ /* 0x000e240000001000 */
[C---:B0-----:R-:W-:Y:S01]  /*3730*/  FFMA.FTZ R13, R16.reuse, R13, R23 ;  /* 0x0000000d100d7223 */ /* 0x041fe20000010017 */
[----:B------:R-:W-:-:S03]  /*3740*/  FMUL.FTZ R11, R16, R11 ;  /* 0x0000000b100b7220 */ /* 0x000fc60000410000 */
[----:B------:R-:W-:-:S07]  /*3750*/  FADD.FTZ R10, R10, R13 ;  /* 0x0000000d0a0a7221 */ /* 0x000fce0000010000 */
.L_x_1221:
[----:B------:R-:W-:Y:S05]  /*3760*/  BSYNC B0 ;  /* 0x0000000000007941 */ /* 0x000fea0003800000 */
.L_x_1220:
        /* <DEDUP_REMOVED lines=37> */
.L_x_1223:
[----:B------:R-:W-:Y:S05]  /*39c0*/  BSYNC B0 ;  /* 0x0000000000007941 */ /* 0x000fea0003800000 */
.L_x_1222:
        /* <DEDUP_REMOVED lines=37> */
.L_x_1225:
[----:B------:R-:W-:Y:S05]  /*3c20*/  BSYNC B0 ;  /* 0x0000000000007941 */ /* 0x000fea0003800000 */
.L_x_1224:
        /* <DEDUP_REMOVED lines=37> */
.L_x_1227:
[----:B------:R-:W-:Y:S05]  /*3e80*/  BSYNC B0 ;  /* 0x0000000000007941 */ /* 0x000fea0003800000 */
.L_x_1226:
        /* <DEDUP_REMOVED lines=37> */
.L_x_1229:
[----:B------:R-:W-:Y:S05]  /*40e0*/  BSYNC B0 ;  /* 0x0000000000007941 */ /* 0x000fea0003800000 */
.L_x_1228:
        /* <DEDUP_REMOVED lines=37> */
.L_x_1231:
[----:B------:R-:W-:Y:S05]  /*4340*/  BSYNC B0 ;  /* 0x0000000000007941 */ /* 0x000fea0003800000 */
.L_x_1230:
        /* <DEDUP_REMOVED lines=37> */
.L_x_1233:
[----:B------:R-:W-:Y:S05]  /*45a0*/  BSYNC B0 ;  /* 0x0000000000007941 */ /* 0x000fea0003800000 */
.L_x_1232:
        /* <DEDUP_REMOVED lines=37> */
.L_x_1235:
[----:B------:R-:W-:Y:S05]  /*4800*/  BSYNC B0 ;  /* 0x0000000000007941 */ /* 0x000fea0003800000 */
.L_x_1234:
        /* <DEDUP_REMOVED lines=37> */
.L_x_1237:
[----:B------:R-:W-:Y:S05]  /*4a60*/  BSYNC B0 ;  /* 0x0000000000007941 */ /* 0x000fea0003800000 */
.L_x_1236:
        /* <DEDUP_REMOVED lines=37> */
.L_x_1239:
[----:B------:R-:W-:Y:S05]  /*4cc0*/  BSYNC B0 ;  /* 0x0000000000007941 */ /* 0x000fea0003800000 */
.L_x_1238:
        /* <DEDUP_REMOVED lines=37> */
.L_x_1241:
[----:B------:R-:W-:Y:S05]  /*4f20*/  BSYNC B0 ;  /* 0x0000000000007941 */ /* 0x000fea0003800000 */
.L_x_1240:
        /* <DEDUP_REMOVED lines=37> */
.L_x_1243:
[----:B------:R-:W-:Y:S05]  /*5180*/  BSYNC B0 ;  /* 0x0000000000007941 */ /* 0x000fea0003800000 */
.L_x_1242:
[----:B------:R-:W-:Y:S05]  /*5190*/  @!P2 BRA `(.L_x_1185) ;  /* 0x000000040028a947 */ /* 0x000fea0003800000 */
[----:B------:R-:W-:Y:S02]  /*51a0*/  USHF.L.U32 UR5, UR4, 0x1, URZ ;  /* 0x0000000104057899 */ /* 0x000fe4000800063f */
[C---:B------:R-:W-:Y:S01]  /*51b0*/  IADD3 R6, R3.reuse, UR4, RZ ;  /* 0x0000000403067c10 */ /* 0x040fe2000fffe0ff */
[----:B------:R-:W-:Y:S03]  /*51c0*/  BSSY B0, `(.L_x_1244) ;  /* 0x0000020000007945 */ /* 0x000fe60003800000 */
[----:B------:R-:W-:Y:S02]  /*51d0*/  ISETP.GE.U32.AND P0, PT, R6, UR10, PT ;  /* 0x0000000a06007c0c */ /* 0x000fe4000bf06070 */
[C---:B------:R-:W-:Y:S02]  /*51e0*/  ISETP.GE.U32.AND P2, PT, R3.reuse, UR5, PT ;  /* 0x0000000503007c0c */ /* 0x040fe4000bf46070 */
[----:B------:R-:W-:-:S11]  /*51f0*/  ISETP.GE.U32.OR P0, PT, R3, UR4, P0 ;  /* 0x0000000403007c0c */ /* 0x000fd60008706470 */
[----:B------:R0:W-:Y:S04]  /*5200*/  @!P2 STS [R4], R11 ;  /* 0x0000000b0400a388 */ /* 0x0001e80000000800 */
[----:B------:R0:W-:Y:S04]  /*5210*/  @!P2 STS [R7], R10 ;  /* 0x0000000a0700a388 */ /* 0x0001e80000000800 */
[----:B------:R0:W-:Y:S01]  /*5220*/  @!P2 STS [R5], R8 ;  /* 0x000000080500a388 */ /* 0x0001e20000000800 */
[----:B------:R-:W-:Y:S06]  /*5230*/  BAR.SYNC.DEFER_BLOCKING 0x0 ;  /* 0x0000000000007b1d */ /* 0x000fec0000010000 */
[----:B------:R-:W-:Y:S05]  /*5240*/  @P0 BRA `(.L_x_1245) ;  /* 0x00000000005c0947 */ /* 0x000fea0003800000 */
        /* <DEDUP_REMOVED lines=23> */
.L_x_1245:
[----:B------:R-:W-:Y:S05]  /*53c0*/  BSYNC B0 ;  /* 0x0000000000007941 */ /* 0x000fea0003800000 */
.L_x_1244:
[----:B------:R-:W-:-:S06]  /*53d0*/  USHF.R.U32.HI UR4, URZ, 0x1f, UR10 ;  /* 0x0000001f3f047899 */ /* 0x000fcc000801160a */
[----:B------:R-:W-:-:S13]  /*53e0*/  ISETP.NE.AND P0, PT, RZ, UR4, PT ;  /* 0x00000004ff007c0c */ /* 0x000fda000bf05270 */
[----:B------:R-:W-:Y:S05]  /*53f0*/  @!P0 BRA `(.L_x_1185) ;  /* 0x0000000000908947 */ /* 0x000fea0003800000 */
[----:B------:R-:W-:Y:S02]  /*5400*/  USHF.L.U32 UR5, UR4, 0x1, URZ ;  /* 0x0000000104057899 */ /* 0x000fe4000800063f */
[C---:B------:R-:W-:Y:S01]  /*5410*/  IADD3 R6, R3.reuse, UR4, RZ ;  /* 0x0000000403067c10 */ /* 0x040fe2000fffe0ff */
[----:B------:R-:W-:Y:S03]  /*5420*/  BSSY B0, `(.L_x_1185) ;  /* 0x0000021000007945 */ /* 0x000fe60003800000 */
[----:B------:R-:W-:-:S13]  /*5430*/  ISETP.GE.U32.AND P0, PT, R3, UR5, PT ;  /* 0x0000000503007c0c */ /* 0x000fda000bf06070 */
[----:B------:R0:W-:Y:S04]  /*5440*/  @!P0 STS [R4], R11 ;  /* 0x0000000b04008388 */ /* 0x0001e80000000800 */
[----:B------:R0:W-:Y:S04]  /*5450*/  @!P0 STS [R7], R10 ;  /* 0x0000000a07008388 */ /* 0x0001e80000000800 */
[----:B------:R0:W-:Y:S01]  /*5460*/  @!P0 STS [R5], R8 ;  /* 0x0000000805008388 */ /* 0x0001e20000000800 */
[----:B------:R-:W-:Y:S01]  /*5470*/  BAR.SYNC.DEFER_BLOCKING 0x0 ;  /* 0x0000000000007b1d */ /* 0x000fe20000010000 */
[----:B------:R-:W-:-:S04]  /*5480*/  ISETP.GE.U32.AND P0, PT, R6, UR10, PT ;  /* 0x0000000a06007c0c */ /* 0x000fc8000bf06070 */
[----:B------:R-:W-:-:S13]  /*5490*/  ISETP.GE.U32.OR P0, PT, R3, UR4, P0 ;  /* 0x0000000403007c0c */ /* 0x000fda0008706470 */
[----:B0-----:R-:W-:Y:S05]  /*54a0*/  @P0 BRA `(.L_x_1246) ;  /* 0x0000000000600947 */ /* 0x001fea0003800000 */
[----:B------:R-:W-:-:S06]  /*54b0*/  USHF.R.S32.HI UR4, URZ, 0x1f, UR10 ;  /* 0x0000001f3f047899 */ /* 0x000fcc000801140a */
[----:B------:R-:W-:-:S04]  /*54c0*/  LOP3.LUT R6, R2, UR4, RZ, 0xc0, !PT ;  /* 0x0000000402067c12 */ /* 0x000fc8000f8ec0ff */
[C---:B-1234-:R-:W-:Y:S01]  /*54d0*/  LEA R5, R6.reuse, R5, 0x2 ;  /* 0x0000000506057211 */ /* 0x05efe200078e10ff */
[C---:B------:R-:W-:Y:S01]  /*54e0*/  IMAD R4, R6.reuse, 0x4, R4 ;  /* 0x0000000406047824 */ /* 0x040fe200078e0204 */
[----:B------:R-:W-:-:S04]  /*54f0*/  LEA R6, R6, R7, 0x2 ;  /* 0x0000000706067211 */ /* 0x000fc800078e10ff */
[----:B------:R-:W0:Y:S04]  /*5500*/  LDS R5, [R5] ;  /* 0x0000000005057984 */ /* 0x000e280000000800 */
[----:B------:R-:W1:Y:S04]  /*5510*/  LDS R4, [R4] ;  /* 0x0000000004047984 */ /* 0x000e680000000800 */
[----:B------:R-:W2:Y:S01]  /*5520*/  LDS R6, [R6] ;  /* 0x0000000006067984 */ /* 0x000ea20000000800 */
[-C--:B0-----:R-:W-:Y:S02]  /*5530*/  IADD3 R7, R8, R5.reuse, RZ ;  /* 0x0000000508077210 */ /* 0x081fe40007ffe0ff */
[----:B------:R-:W-:-:S02]  /*5540*/  I2FP.F32.S32 R15, R5 ;  /* 0x00000005000f7245 */ /* 0x000fc40000201400 */
[----:B------:R-:W-:Y:S01]  /*5550*/  VIMNMX R13, R7, 0x1, !PT ;  /* 0x00000001070d7848 */ /* 0x000fe20007fe0100 */
[C---:B-1----:R-:W-:Y:S01]  /*5560*/  FADD.FTZ R14, R11.reuse, -R4 ;  /* 0x800000040b0e7221 */ /* 0x042fe20000010000 */
[----:B------:R-:W-:Y:S01]  /*5570*/  I2FP.F32.S32 R5, R8 ;  /* 0x0000000800057245 */ /* 0x000fe20000201400 */
[----:B------:R-:W-:Y:S01]  /*5580*/  FMUL.FTZ R4, R4, R15 ;  /* 0x0000000f04047220 */ /* 0x000fe20000410000 */
[----:B------:R-:W-:Y:S01]  /*5590*/  I2FP.F32.S32 R13, R13 ;  /* 0x0000000d000d7245 */ /* 0x000fe20000201400 */
[----:B------:R-:W-:Y:S01]  /*55a0*/  FMUL.FTZ R14, R14, R14 ;  /* 0x0000000e0e0e7220 */ /* 0x000fe20000410000 */
[----:B------:R-:W-:Y:S02]  /*55b0*/  IMAD.MOV.U32 R8, RZ, RZ, R7 ;  /* 0x000000ffff087224 */ /* 0x000fe400078e0007 */
[----:B------:R-:W-:Y:S01]  /*55c0*/  FFMA.FTZ R4, R11, R5, R4 ;  /* 0x000000050b047223 */ /* 0x000fe20000010004 */
[----:B------:R-:W-:Y:S01]  /*55d0*/  FMUL.FTZ R14, R15, R14 ;  /* 0x0000000e0f0e7220 */ /* 0x000fe20000410000 */
[----:B------:R-:W2:Y:S03]  /*55e0*/  MUFU.RCP R13, R13 ;  /* 0x0000000d000d7308 */ /* 0x000ea60000001000 */
[----:B------:R-:W-:-:S04]  /*55f0*/  FMUL.FTZ R14, R5, R14 ;  /* 0x0000000e050e7220 */ /* 0x000fc80000410000 */
[C---:B--2---:R-:W-:Y:S01]  /*5600*/  FFMA.FTZ R5, R13.reuse, R14, R6 ;  /* 0x0000000e0d057223 */ /* 0x044fe20000010006 */
[----:B------:R-:W-:-:S03]  /*5610*/  FMUL.FTZ R11, R13, R4 ;  /* 0x000000040d0b7220 */ /* 0x000fc60000410000 */
[----:B------:R-:W-:-:S07]  /*5620*/  FADD.FTZ R10, R10, R5 ;  /* 0x000000050a0a7221 */ /* 0x000fce0000010000 */
.L_x_1246:
[----:B------:R-:W-:Y:S05]  /*5630*/  BSYNC B0 ;  /* 0x0000000000007941 */ /* 0x000fea0003800000 */
.L_x_1185:
[----:B01234-:R-:W0:Y:S01]  /*5640*/  LDC.64 R6, c[0x0][0x218] ;  /* 0x00008600ff067b82 */ /* 0x01fe220000000a00 */
[----:B------:R-:W-:-:S07]  /*5650*/  ISETP.GT.U32.AND P0, PT, R0, 0x1, PT ;  /* 0x000000010000780c */ /* 0x000fce0003f04070 */
[----:B------:R-:W1:Y:S01]  /*5660*/  LDC.64 R4, c[0x0][0x220] ;  /* 0x00008800ff047b82 */ /* 0x000e620000000a00 */
[----:B0-----:R-:W-:-:S04]  /*5670*/  IMAD.WIDE R6, R19, 0x4, R6 ;  /* 0x0000000413067825 */ /* 0x001fc800078e0206 */
[----:B-1----:R-:W-:Y:S01]  /*5680*/  IMAD.WIDE R4, R19, 0x4, R4 ;  /* 0x0000000413047825 */ /* 0x002fe200078e0204 */
[----:B------:R-:W-:Y:S06]  /*5690*/  @P0 BRA `(.L_x_1247) ;  /* 0x0000000400080947 */ /* 0x000fec0003800000 */
[----:B------:R-:W0:Y:S02]  /*56a0*/  S2UR UR4, SR_CTAID.Y ;  /* 0x00000000000479c3 */ /* 0x000e240000002600 */
[----:B0-----:R-:W-:Y:S01]  /*56b0*/  LOP3.LUT P0, RZ, R3, UR4, RZ, 0xfc, !PT ;  /* 0x0000000403ff7c12 */ /* 0x001fe2000f80fcff */
[----:B------:R-:W-:-:S03]  /*56c0*/  ULDC UR4, c[0x0][0x23c] ;  /* 0x00008f0000047ab9 */ /* 0x000fc60000000800 */
[----:B------:R-:W-:-:S13]  /*56d0*/  ISETP.GE.OR P0, PT, R19, UR4, P0 ;  /* 0x0000000413007c0c */ /* 0x000fda0008706670 */
[----:B------:R-:W-:Y:S05]  /*56e0*/  @P0 EXIT ;  /* 0x000000000000094d */ /* 0x000fea0003800000 */
[----:B------:R-:W-:Y:S01]  /*56f0*/  I2FP.F32.S32 R8, R8 ;  /* 0x0000000800087245 */ /* 0x000fe20000201400 */
[----:B------:R-:W0:Y:S01]  /*5700*/  LDC R0, c[0x0][0x240] ;  /* 0x00009000ff007b82 */ /* 0x000e220000000800 */
[----:B------:R1:W-:Y:S01]  /*5710*/  STG.E desc[UR8][R6.64], R11 ;  /* 0x0000000b06007986 */ /* 0x0003e2000c101908 */
[----:B------:R-:W-:Y:S01]  /*5720*/  BSSY B0, `(.L_x_1248) ;  /* 0x0000037000007945 */ /* 0x000fe20003800000 */
[----:B------:R-:W2:Y:S02]  /*5730*/  MUFU.RCP R3, R8 ;  /* 0x0000000800037308 */ /* 0x000ea40000001000 */
[----:B--2---:R-:W-:Y:S01]  /*5740*/  FMUL.FTZ R10, R3, R10 ;  /* 0x0000000a030a7220 */ /* 0x004fe20000410000 */
[----:B------:R-:W-:Y:S01]  /*5750*/  HFMA2.MMA R3, -RZ, RZ, 0, 0 ;  /* 0x00000000ff037435 */ /* 0x000fe200000001ff */
[----:B0-----:R-:W-:-:S03]  /*5760*/  FSETP.NEU.FTZ.AND P1, PT, R0, RZ, PT ;  /* 0x000000ff0000720b */ /* 0x001fc60003f3d000 */
[----:B------:R-:W-:-:S13]  /*5770*/  FSETP.NEU.FTZ.AND P0, PT, R10, RZ, PT ;  /* 0x000000ff0a00720b */ /* 0x000fda0003f1d000 */
[----:B-1----:R-:W-:Y:S05]  /*5780*/  @!P0 BRA !P1, `(.L_x_1249) ;  /* 0x0000000000c08947 */ /* 0x002fea0004800000 */
[----:B------:R-:W-:Y:S01]  /*5790*/  FMUL.FTZ R0, R0, 1 ;  /* 0x3f80000000007820 */ /* 0x000fe20000410000 */
[----:B------:R-:W-:Y:S01]  /*57a0*/  FMUL.FTZ R16, R10, 1 ;  /* 0x3f8000000a107820 */ /* 0x000fe20000410000 */
[----:B------:R-:W-:Y:S01]  /*57b0*/  IMAD.MOV.U32 R10, RZ, RZ, 0x0 ;  /* 0x00000000ff0a7424 */ /* 0x000fe200078e00ff */
        /* <DEDUP_REMOVED lines=19> */
[----:B------:R-:W-:Y:S01]  /*58f0*/  MOV R8, R12 ;  /* 0x0000000c00087202 */ /* 0x000fe20000000f00 */
[----:B------:R-:W-:Y:S01]  /*5900*/  IMAD.MOV.U32 R10, RZ, RZ, R14 ;  /* 0x000000ffff0a7224 */ /* 0x000fe200078e000e */
[----:B------:R-:W-:Y:S02]  /*5910*/  MOV R12, R16 ;  /* 0x00000010000c7202 */ /* 0x000fe40000000f00 */
[----:B------:R-:W-:-:S07]  /*5920*/  MOV R0, 0x5940 ;  /* 0x0000594000007802 */ /* 0x000fce0000000f00 */
[----:B------:R-:W-:Y:S05]  /*5930*/  CALL.REL.NOINC `($__internal_21_$__cuda_sm20_dsqrt_rn_f64_mediumpath_v1) ;  /* 0x0000005800487944 */ /* 0x000fea0003c00000 */
.L_x_1251:
[----:B------:R-:W-:Y:S05]  /*5940*/  BSYNC B1 ;  /* 0x0000000000017941 */ /* 0x000fea0003800000 */
.L_x_1250:
        /* <DEDUP_REMOVED lines=10> */
[----:B------:R-:W-:-:S04]  /*59f0*/  LOP3.LUT R0, R9, 0x7fffffff, RZ, 0xc0, !PT ;  /* 0x7fffffff09007812 */ /* 0x000fc800078ec0ff */
[----:B------:R-:W-:Y:S02]  /*5a00*/  IADD3 R11, R0, -0x100000, RZ ;  /* 0xfff00000000b7810 */ /* 0x000fe40007ffe0ff */
[----:B------:R-:W-:-:S07]  /*5a10*/  MOV R0, 0x5a30 ;  /* 0x00005a3000007802 */ /* 0x000fce0000000f00 */
[----:B------:R-:W-:Y:S05]  /*5a20*/  CALL.REL.NOINC `($__internal_20_$__cuda_sm20_dblrcp_rn_slowpath_v3) ;  /* 0x0000005400607944 */ /* 0x000fea0003c00000 */
.L_x_1253:
[----:B------:R-:W-:Y:S05]  /*5a30*/  BSYNC B1 ;  /* 0x0000000000017941 */ /* 0x000fea0003800000 */
.L_x_1252:
[----:B------:R-:W-:Y:S01]  /*5a40*/  UMOV UR4, 0xf0000000 ;  /* 0xf000000000047882 */ /* 0x000fe20000000000 */
[----:B------:R-:W-:Y:S01]  /*5a50*/  UMOV UR5, 0x380fffff ;  /* 0x380fffff00057882 */ /* 0x000fe20000000000 */
[----:B------:R-:W0:Y:S01]  /*5a60*/  F2F.F32.F64 R3, R6 ;  /* 0x0000000600037310 */ /* 0x000e220000301000 */
[----:B------:R-:W-:-:S14]  /*5a70*/  DSETP.GEU.AND P0, PT, |R6|, UR4, PT ;  /* 0x0000000406007e2a */ /* 0x000fdc000bf0e200 */
[----:B0-----:R-:W-:-:S07]  /*5a80*/  @!P0 FMUL R3, R3, 1.175494350822287508e-38 ;  /* 0x0080000003038820 */ /* 0x001fce0000400000 */
.L_x_1249:
[----:B------:R-:W-:Y:S05]  /*5a90*/  BSYNC B0 ;  /* 0x0000000000007941 */ /* 0x000fea0003800000 */
.L_x_1248:
[----:B------:R-:W-:Y:S01]  /*5aa0*/  STG.E desc[UR8][R4.64], R3 ;  /* 0x0000000304007986 */ /* 0x000fe2000c101908 */
[----:B------:R-:W-:Y:S05]  /*5ab0*/  EXIT ;  /* 0x000000000000794d */ /* 0x000fea0003800000 */
.L_x_1247:
[----:B------:R-:W-:Y:S01]  /*5ac0*/  ULDC UR7, c[0x0][0x23c] ;  /* 0x00008f0000077ab9 */ /* 0x000fe20000000800 */
[----:B------:R-:W-:Y:S01]  /*5ad0*/  BSSY B0, `(.L_x_1254) ;  /* 0x0000013000007945 */ /* 0x000fe20003800000 */
[----:B------:R-:W-:Y:S01]  /*5ae0*/  ISETP.GE.AND P0, PT, R19, UR7, PT ;  /* 0x0000000713007c0c */ /* 0x000fe2000bf06270 */
[----:B------:R-:W-:Y:S01]  /*5af0*/  IMAD R17, R0, UR7, RZ ;  /* 0x0000000700117c24 */ /* 0x000fe2000f8e02ff */
[----:B------:R-:W-:Y:S02]  /*5b00*/  LOP3.LUT P2, RZ, R12, R3, RZ, 0xfc, !PT ;  /* 0x000000030cff7212 */ /* 0x000fe4000784fcff */
[----:B------:R-:W-:-:S13]  /*5b10*/  ISETP.EQ.AND P0, PT, R3, RZ, !P0 ;  /* 0x000000ff0300720c */ /* 0x000fda0004702270 */
[----:B------:R-:W-:Y:S05]  /*5b20*/  @!P0 BRA `(.L_x_1255) ;  /* 0x0000000000348947 */ /* 0x000fea0003800000 */
[----:B------:R-:W0:Y:S01]  /*5b30*/  S2R R14, SR_CTAID.Y ;  /* 0x00000000000e7919 */ /* 0x000e220000002600 */
[----:B------:R-:W1:Y:S01]  /*5b40*/  LDC.64 R12, c[0x0][0x228] ;  /* 0x00008a00ff0c7b82 */ /* 0x000e620000000a00 */
[----:B------:R-:W-:Y:S01]  /*5b50*/  IMAD.SHL.U32 R21, R17, 0x4, RZ ;  /* 0x0000000411157824 */ /* 0x000fe200078e00ff */
[----:B------:R-:W-:Y:S01]  /*5b60*/  SHF.R.U32.HI R23, RZ, 0x1e, R17 ;  /* 0x0000001eff177819 */ /* 0x000fe20000011611 */
[----:B0-----:R-:W-:-:S04]  /*5b70*/  IMAD R15, R14, UR7, R19 ;  /* 0x000000070e0f7c24 */ /* 0x001fc8000f8e0213 */
[----:B-1----:R-:W-:-:S03]  /*5b80*/  IMAD.WIDE R12, R15, 0x4, R12 ;  /* 0x000000040f0c7825 */ /* 0x002fc600078e020c */
[----:B------:R-:W-:Y:S02]  /*5b90*/  IADD3 R14, P3, R12, R21, RZ ;  /* 0x000000150c0e7210 */ /* 0x000fe40007f7e0ff */
[----:B------:R0:W-:Y:S02]  /*5ba0*/  STG.E.STRONG.SYS desc[UR8][R12.64], R11 ;  /* 0x0000000b0c007986 */ /* 0x0001e4000c115908 */
[----:B------:R-:W-:Y:S02]  /*5bb0*/  IADD3 R20, P4, R21, R14, RZ ;  /* 0x0000000e15147210 */ /* 0x000fe40007f9e0ff */
[----:B------:R-:W-:-:S04]  /*5bc0*/  IADD3.X R15, R13, R23, RZ, P3, !PT ;  /* 0x000000170d0f7210 */ /* 0x000fc80001ffe4ff */
[----:B------:R-:W-:Y:S01]  /*5bd0*/  IADD3.X R21, R23, R15, RZ, P4, !PT ;  /* 0x0000000f17157210 */ /* 0x000fe200027fe4ff */
[----:B------:R0:W-:Y:S04]  /*5be0*/  STG.E.STRONG.SYS desc[UR8][R14.64], R10 ;  /* 0x0000000a0e007986 */ /* 0x0001e8000c115908 */
[----:B------:R0:W-:Y:S02]  /*5bf0*/  STG.E.STRONG.SYS desc[UR8][R20.64], R8 ;  /* 0x0000000814007986 */ /* 0x0001e4000c115908 */
.L_x_1255:
[----:B------:R-:W-:Y:S05]  /*5c00*/  BSYNC B0 ;  /* 0x0000000000007941 */ /* 0x000fea0003800000 */
.L_x_1254:
[----:B------:R-:W-:Y:S06]  /*5c10*/  MEMBAR.SC.GPU ;  /* 0x0000000000007992 */ /* 0x000fec0000002000 */
[----:B------:R-:W-:-:S00]  /*5c20*/  ERRBAR ;  /* 0x00000000000079ab */ /* 0x000fc00000000000 */
[----:B------:R-:W-:Y:S06]  /*5c30*/  CGAERRBAR ;  /* 0x00000000000075ab */ /* 0x000fec0000000000 */
[----:B------:R-:W-:Y:S02]  /*5c40*/  CCTL.IVALL ;  /* 0x00000000ff00798f */ /* 0x000fe40002000000 */
[----:B------:R-:W-:Y:S06]  /*5c50*/  BAR.SYNC.DEFER_BLOCKING 0x0 ;  /* 0x0000000000007b1d */ /* 0x000fec0000010000 */
[----:B------:R-:W-:Y:S04]  /*5c60*/  BSSY B0, `(.L_x_1256) ;  /* 0x0000017000007945 */ /* 0x000fe80003800000 */
[----:B------:R-:W-:Y:S05]  /*5c70*/  @P2 BRA `(.L_x_1257) ;  /* 0x0000000000542947 */ /* 0x000fea0003800000 */
[----:B0-----:R-:W0:Y:S01]  /*5c80*/  S2R R13, SR_LANEID ;  /* 0x00000000000d7919 */ /* 0x001e220000000000 */
[----:B------:R-:W-:Y:S01]  /*5c90*/  VOTEU.ANY UR4, UPT, PT ;  /* 0x0000000000047886 */ /* 0x000fe200038e0100 */
[----:B------:R-:W1:Y:S01]  /*5ca0*/  LDC.64 R10, c[0x0][0x230] ;  /* 0x00008c00ff0a7b82 */ /* 0x000e620000000a00 */
[----:B------:R-:W0:Y:S01]  /*5cb0*/  FLO.U32 R12, UR4 ;  /* 0x00000004000c7d00 */ /* 0x000e2200080e0000 */
[----:B------:R-:W1:Y:S07]  /*5cc0*/  S2R R21, SR_CTAID.X ;  /* 0x0000000000157919 */ /* 0x000e6e0000002500 */
[----:B------:R-:W2:Y:S01]  /*5cd0*/  POPC R15, UR4 ;  /* 0x00000004000f7d09 */ /* 0x000ea20008000000 */
[----:B0-----:R-:W-:Y:S01]  /*5ce0*/  ISETP.EQ.U32.AND P2, PT, R12, R13, PT ;  /* 0x0000000d0c00720c */ /* 0x001fe20003f42070 */
[----:B-1----:R-:W-:-:S12]  /*5cf0*/  IMAD.WIDE.U32 R10, R21, 0x4, R10 ;  /* 0x00000004150a7825 */ /* 0x002fd800078e000a */
[----:B--2---:R-:W2:Y:S01]  /*5d00*/  @P2 ATOMG.E.ADD.STRONG.GPU PT, R11, desc[UR8][R10.64], R15 ;  /* 0x0000000f0a0b29a8 */ /* 0x004ea200081ee1c8 */
[----:B------:R-:W0:Y:S01]  /*5d10*/  S2UR UR5, SR_CgaCtaId ;  /* 0x00000000000579c3 */ /* 0x000e220000008800 */
[----:B------:R-:W1:Y:S02]  /*5d20*/  S2R R13, SR_LTMASK ;  /* 0x00000000000d7919 */ /* 0x000e640000003900 */
[----:B-1----:R-:W-:Y:S01]  /*5d30*/  LOP3.LUT R14, R13, UR4, RZ, 0xc0, !PT ;  /* 0x000000040d0e7c12 */ /* 0x002fe2000f8ec0ff */
[----:B------:R-:W-:Y:S01]  /*5d40*/  VIADD R13, R0, 0xffffffff ;  /* 0xffffffff000d7836 */ /* 0x000fe20000000000 */
[----:B------:R-:W-:Y:S02]  /*5d50*/  UMOV UR4, 0x400 ;  /* 0x0000040000047882 */ /* 0x000fe40000000000 */
[----:B------:R-:W1:Y:S01]  /*5d60*/  POPC R21, R14 ;  /* 0x0000000e00157309 */ /* 0x000e620000000000 */
[----:B0-----:R-:W-:Y:S01]  /*5d70*/  ULEA UR4, UR5, UR4, 0x18 ;  /* 0x0000000405047291 */ /* 0x001fe2000f8ec03f */
[----:B--2---:R-:W1:Y:S02]  /*5d80*/  SHFL.IDX PT, R8, R11, R12, 0x1f ;  /* 0x00001f0c0b087589 */ /* 0x004e6400000e0000 */
[----:B-1----:R-:W-:-:S04]  /*5d90*/  IADD3 R8, R8, R21, RZ ;  /* 0x0000001508087210 */ /* 0x002fc80007ffe0ff */
[----:B------:R-:W-:-:S04]  /*5da0*/  ISETP.NE.AND P2, PT, R8, R13, PT ;  /* 0x0000000d0800720c */ /* 0x000fc80003f45270 */
[----:B------:R-:W-:-:S05]  /*5db0*/  SEL R8, RZ, 0x1, P2 ;  /* 0x00000001ff087807 */ /* 0x000fca0001000000 */
[----:B------:R1:W-:Y:S04]  /*5dc0*/  STS.U8 [UR4+0x1800], R8 ;  /* 0x00180008ff007988 */ /* 0x0003e80008000004 */
.L_x_1257:
[----:B------:R-:W-:Y:S05]  /*5dd0*/  BSYNC B0 ;  /* 0x0000000000007941 */ /* 0x000fea0003800000 */
.L_x_1256:
[----:B------:R-:W2:Y:S08]  /*5de0*/  S2UR UR5, SR_CgaCtaId ;  /* 0x00000000000579c3 */ /* 0x000eb00000008800 */
[----:B------:R-:W-:Y:S06]  /*5df0*/  BAR.SYNC.DEFER_BLOCKING 0x0 ;  /* 0x0000000000007b1d */ /* 0x000fec0000010000 */
[----:B------:R-:W-:-:S02]  /*5e00*/  UMOV UR4, 0x400 ;  /* 0x0000040000047882 */ /* 0x000fc40000000000 */
[----:B--2---:R-:W-:-:S09]  /*5e10*/  ULEA UR4, UR5, UR4, 0x18 ;  /* 0x0000000405047291 */ /* 0x004fd2000f8ec03f */
[----:B01----:R-:W0:Y:S02]  /*5e20*/  LDS.U8 R8, [UR4+0x1800] ;  /* 0x00180004ff087984 */ /* 0x003e240008000000 */
[----:B0-----:R-:W-:-:S13]  /*5e30*/  ISETP.NE.AND P2, PT, R8, RZ, PT ;  /* 0x000000ff0800720c */ /* 0x001fda0003f45270 */
[----:B------:R-:W-:Y:S05]  /*5e40*/  @!P2 EXIT ;  /* 0x000000000000a94d */ /* 0x000fea0003800000 */
[----:B------:R-:W-:Y:S01]  /*5e50*/  ISETP.GE.U32.AND P2, PT, R3, R0, PT ;  /* 0x000000000300720c */ /* 0x000fe20003f46070 */
[----:B------:R-:W-:Y:S01]  /*5e60*/  BSSY B0, `(.L_x_1258) ;  /* 0x0000032000007945 */ /* 0x000fe20003800000 */
[----:B------:R-:W-:Y:S01]  /*5e70*/  HFMA2.MMA R11, -RZ, RZ, 0, 0 ;  /* 0x00000000ff0b7435 */ /* 0x000fe200000001ff */
[----:B------:R-:W-:Y:S01]  /*5e80*/  MOV R8, RZ ;  /* 0x000000ff00087202 */ /* 0x000fe20000000f00 */
[----:B------:R-:W-:-:S09]  /*5e90*/  IMAD.MOV.U32 R24, RZ, RZ, RZ ;  /* 0x000000ffff187224 */ /* 0x000fd200078e00ff */
[----:B------:R-:W-:Y:S05]  /*5ea0*/  @P2 BRA `(.L_x_1259) ;  /* 0x0000000000b42947 */ /* 0x000fea0003800000 */
[----:B------:R-:W-:Y:S01]  /*5eb0*/  BSSY B1, `(.L_x_1259) ;  /* 0x000002c000017945 */ /* 0x000fe20003800000 */
[----:B------:R-:W-:Y:S01]  /*5ec0*/  ISETP.GE.AND P2, PT, R19, UR7, PT ;  /* 0x0000000713007c0c */ /* 0x000fe2000bf46270 */
[----:B------:R-:W-:Y:S01]  /*5ed0*/  IMAD.MOV.U32 R20, RZ, RZ, RZ ;  /* 0x000000ffff147224 */ /* 0x000fe200078e00ff */
[----:B------:R-:W-:Y:S02]  /*5ee0*/  MOV R16, R3 ;  /* 0x0000000300107202 */ /* 0x000fe40000000f00 */
[----:B------:R-:W-:Y:S02]  /*5ef0*/  MOV R8, RZ ;  /* 0x000000ff00087202 */ /* 0x000fe40000000f00 */
[----:B------:R-:W-:-:S07]  /*5f00*/  MOV R18, RZ ;  /* 0x000000ff00127202 */ /* 0x000fce0000000f00 */
.L_x_1260:
[----:B------:R-:W0:Y:S01]  /*5f10*/  @!P2 LDC R14, c[0x0][0x23c] ;  /* 0x00008f00ff0eab82 */ /* 0x000e220000000800 */
[----:B------:R-:W-:-:S07]  /*5f20*/  IMAD.MOV.U32 R21, RZ, RZ, RZ ;  /* 0x000000ffff157224 */ /* 0x000fce00078e00ff */
[----:B------:R-:W1:Y:S08]  /*5f30*/  @!P2 LDC.64 R10, c[0x0][0x228] ;  /* 0x00008a00ff0aab82 */ /* 0x000e700000000a00 */
[----:B------:R-:W2:Y:S01]  /*5f40*/  @!P2 LDC.64 R12, c[0x0][0x228] ;  /* 0x00008a00ff0cab82 */ /* 0x000ea20000000a00 */
[----:B0-----:R-:W-:-:S05]  /*5f50*/  @!P2 IMAD R14, R16, R14, R19 ;  /* 0x0000000e100ea224 */ /* 0x001fca00078e0213 */
[----:B------:R-:W-:Y:S02]  /*5f60*/  @!P2 SHF.R.S32.HI R22, RZ, 0x1f, R14 ;  /* 0x0000001fff16a819 */ /* 0x000fe4000001140e */
[----:B------:R-:W-:-:S04]  /*5f70*/  @!P2 LEA R15, P3, R17, R14, 0x1 ;  /* 0x0000000e110fa211 */ /* 0x000fc800078608ff */
[----:B------:R-:W-:Y:S02]  /*5f80*/  @!P2 LEA.HI.X R22, R17, R22, RZ, 0x1, P3 ;  /* 0x000000161116a211 */ /* 0x000fe400018f0cff */
[----:B-1----:R-:W-:-:S04]  /*5f90*/  @!P2 LEA R10, P3, R15, R10, 0x2 ;  /* 0x0000000a0f0aa211 */ /* 0x002fc800078610ff */
[----:B------:R-:W-:-:S05]  /*5fa0*/  @!P2 LEA.HI.X R11, R15, R11, R22, 0x2, P3 ;  /* 0x0000000b0f0ba211 */ /* 0x000fca00018f1416 */
[----:B------:R-:W3:Y:S01]  /*5fb0*/  @!P2 LDG.E.STRONG.SYS R21, desc[UR8][R10.64] ;  /* 0x000000080a15a981 */ /* 0x000ee2000c1f5900 */
[----:B------:R-:W-:Y:S01]  /*5fc0*/  CS2R R22, SRZ ;  /* 0x0000000000167805 */ /* 0x000fe2000001ff00 */
[----:B--2---:R-:W-:-:S05]  /*5fd0*/  @!P2 IMAD.WIDE R12, R14, 0x4, R12 ;  /* 0x000000040e0ca825 */ /* 0x004fca00078e020c */
[----:B------:R0:W2:Y:S01]  /*5fe0*/  @!P2 LDG.E.STRONG.SYS R23, desc[UR8][R12.64] ;  /* 0x000000080c17a981 */ /* 0x0000a2000c1f5900 */
[----:B------:R-:W-:-:S04]  /*5ff0*/  @!P2 LEA R14, P3, R17, R12, 0x2 ;  /* 0x0000000c110ea211 */ /* 0x000fc800078610ff */
[----:B------:R-:W-:-:S05]  /*6000*/  @!P2 LEA.HI.X R15, R17, R13, RZ, 0x2, P3 ;  /* 0x0000000d110fa211 */ /* 0x000fca00018f14ff */
[----:B------:R-:W4:Y:S01]  /*6010*/  @!P2 LDG.E.STRONG.SYS R22, desc[UR8][R14.64] ;  /* 0x000000080e16a981 */ /* 0x000f22000c1f5900 */
[----:B------:R-:W-:Y:S01]  /*6020*/  IADD3 R16, R16, UR10, RZ ;  /* 0x0000000a10107c10 */ /* 0x000fe2000fffe0ff */
[----:B------:R-:W-:Y:S05]  /*6030*/  YIELD ;  /* 0x0000000000007946 */ /* 0x000fea0003800000 */
[----:B0-----:R-:W-:Y:S02]  /*6040*/  I2FP.F32.S32 R12, R18 ;  /* 0x00000012000c7245 */ /* 0x001fe40000201400 */
[----:B------:R-:W-:Y:S02]  /*6050*/  ISETP.GE.U32.AND P3, PT, R16, R0, PT ;  /* 0x000000001000720c */ /* 0x000fe40003f66070 */
[----:B---3--:R-:W-:-:S02]  /*6060*/  IADD3 R24, R21, R18, RZ ;  /* 0x0000001215187210 */ /* 0x008fc40007ffe0ff */
[----:B------:R-:W-:Y:S02]  /*6070*/  I2FP.F32.S32 R10, R21 ;  /* 0x00000015000a7245 */ /* 0x000fe40000201400 */
[----:B------:R-:W-:Y:S01]  /*6080*/  VIMNMX R25, R24, 0x1, !PT ;  /* 0x0000000118197848 */ /* 0x000fe20007fe0100 */
[----:B------:R-:W-:Y:S02]  /*6090*/  IMAD.MOV.U32 R18, RZ, RZ, R24 ;  /* 0x000000ffff127224 */ /* 0x000fe400078e0018 */
[----:B--2---:R-:W-:Y:S01]  /*60a0*/  FADD.FTZ R11, -R23, R20 ;  /* 0x00000014170b7221 */ /* 0x004fe20000010100 */
[----:B------:R-:W-:Y:S01]  /*60b0*/  I2FP.F32.S32 R25, R25 ;  /* 0x0000001900197245 */ /* 0x000fe20000201400 */
[----:B------:R-:W-:Y:S02]  /*60c0*/  FMUL.FTZ R23, R10, R23 ;  /* 0x000000170a177220 */ /* 0x000fe40000410000 */
[----:B------:R-:W-:-:S03]  /*60d0*/  FMUL.FTZ R11, R11, R11 ;  /* 0x0000000b0b0b7220 */ /* 0x000fc60000410000 */
[----:B------:R-:W4:Y:S01]  /*60e0*/  MUFU.RCP R25, R25 ;  /* 0x0000001900197308 */ /* 0x000f220000001000 */
[----:B------:R-:W-:-:S04]  /*60f0*/  FMUL.FTZ R11, R10, R11 ;  /* 0x0000000b0a0b7220 */ /* 0x000fc80000410000 */
[C---:B------:R-:W-:Y:S01]  /*6100*/  FMUL.FTZ R11, R12.reuse, R11 ;  /* 0x0000000b0c0b7220 */ /* 0x040fe20000410000 */
[----:B------:R-:W-:-:S03]  /*6110*/  FFMA.FTZ R12, R12, R20, R23 ;  /* 0x000000140c0c7223 */ /* 0x000fc60000010017 */
[C---:B----4-:R-:W-:Y:S01]  /*6120*/  FFMA.FTZ R13, R25.reuse, R11, R22 ;  /* 0x0000000b190d7223 */ /* 0x050fe20000010016 */
[----:B------:R-:W-:-:S03]  /*6130*/  FMUL.FTZ R11, R25, R12 ;  /* 0x0000000c190b7220 */ /* 0x000fc60000410000 */
[----:B------:R-:W-:Y:S02]  /*6140*/  FADD.FTZ R8, R13, R8 ;  /* 0x000000080d087221 */ /* 0x000fe40000010000 */
[----:B------:R-:W-:Y:S01]  /*6150*/  MOV R20, R11 ;  /* 0x0000000b00147202 */ /* 0x000fe20000000f00 */
[----:B------:R-:W-:Y:S06]  /*6160*/  @!P3 BRA `(.L_x_1260) ;  /* 0xfffffffc0068b947 */ /* 0x000fec000383ffff */
[----:B------:R-:W-:Y:S05]  /*6170*/  BSYNC B1 ;  /* 0x0000000000017941 */ /* 0x000fea0003800000 */
.L_x_1259:
[----:B------:R-:W-:Y:S05]  /*6180*/  BSYNC B0 ;  /* 0x0000000000007941 */ /* 0x000fea0003800000 */
.L_x_1258:
[----:B------:R-:W-:Y:S05]  /*6190*/  @!P1 BRA `(.L_x_1261) ;  /* 0x00000048008c9947 */ /* 0x000fea0003800000 */
[----:B------:R-:W0:Y:S01]  /*61a0*/  S2UR UR5, SR_CgaCtaId ;  /* 0x00000000000579c3 */ /* 0x000e220000008800 */
[----:B------:R-:W-:Y:S01]  /*61b0*/  ULOP3.LUT UR12, UR10, 0xfffffffe, URZ, 0xc0, !UPT ;  /* 0xfffffffe0a0c7892 */ /* 0x000fe2000f8ec03f */
[C---:B------:R-:W-:Y:S01]  /*61c0*/  IADD3 R0, R3.reuse, UR11, RZ ;  /* 0x0000000b03007c10 */ /* 0x040fe2000fffe0ff */
[----:B------:R-:W-:Y:S02]  /*61d0*/  UMOV UR4, 0x400 ;  /* 0x0000040000047882 */ /* 0x000fe40000000000 */
[----:B------:R-:W-:Y:S01]  /*61e0*/  UIADD3 UR6, UR4, 0x800, URZ ;  /* 0x0000080004067890 */ /* 0x000fe2000fffe03f */
[----:B------:R-:W-:Y:S02]  /*61f0*/  ISETP.GE.U32.AND P1, PT, R0, UR10, PT ;  /* 0x0000000a00007c0c */ /* 0x000fe4000bf26070 */
[C---:B------:R-:W-:Y:S02]  /*6200*/  ISETP.GE.U32.AND P2, PT, R3.reuse, UR12, PT ;  /* 0x0000000c03007c0c */ /* 0x040fe4000bf46070 */
[----:B------:R-:W-:Y:S01]  /*6210*/  ISETP.GE.U32.OR P1, PT, R3, UR11, P1 ;  /* 0x0000000b03007c0c */ /* 0x000fe20008f26470 */
[----:B0-----:R-:W-:-:S02]  /*6220*/  ULEA UR12, UR5, UR4, 0x18 ;  /* 0x00000004050c7291 */ /* 0x001fc4000f8ec03f */
[----:B------:R-:W-:Y:S02]  /*6230*/  UIADD3 UR4, UR4, 0x1000, URZ ;  /* 0x0000100004047890 */ /* 0x000fe4000fffe03f */
[----:B------:R-:W-:Y:S02]  /*6240*/  ULEA UR6, UR5, UR6, 0x18 ;  /* 0x0000000605067291 */ /* 0x000fe4000f8ec03f */
[----:B------:R-:W-:Y:S01]  /*6250*/  ULEA UR4, UR5, UR4, 0x18 ;  /* 0x0000000405047291 */ /* 0x000fe2000f8ec03f */
[----:B------:R-:W-:-:S03]  /*6260*/  LEA R0, R9, UR12, 0x2 ;  /* 0x0000000c09007c11 */ /* 0x000fc6000f8e10ff */
[C---:B------:R-:W-:Y:S02]  /*6270*/  LEA R13, R9.reuse, UR6, 0x2 ;  /* 0x00000006090d7c11 */ /* 0x040fe4000f8e10ff */
[----:B------:R-:W-:Y:S01]  /*6280*/  LEA R9, R9, UR4, 0x2 ;  /* 0x0000000409097c11 */ /* 0x000fe2000f8e10ff */
[----:B------:R0:W-:Y:S01]  /*6290*/  @!P2 STS [R0], R11 ;  /* 0x0000000b0000a388 */ /* 0x0001e20000000800 */
[----:B------:R-:W-:Y:S05]  /*62a0*/  WARPSYNC.ALL ;  /* 0x0000000000007948 */ /* 0x000fea0003800000 */
[----:B------:R0:W-:Y:S01]  /*62b0*/  @!P2 STS [R13], R8 ;  /* 0x000000080d00a388 */ /* 0x0001e20000000800 */
[----:B------:R-:W-:Y:S03]  /*62c0*/  BSSY B0, `(.L_x_1262) ;  /* 0x000001b000007945 */ /* 0x000fe60003800000 */
[----:B------:R0:W-:Y:S01]  /*62d0*/  @!P2 STS [R9], R24 ;  /* 0x000000180900a388 */ /* 0x0001e20000000800 */
[----:B------:R-:W-:Y:S06]  /*62e0*/  BAR.SYNC.DEFER_BLOCKING 0x0 ;  /* 0x0000000000007b1d */ /* 0x000fec0000010000 */
[----:B------:R-:W-:Y:S05]  /*62f0*/  @P1 BRA `(.L_x_1263) ;  /* 0x00000000005c1947 */ /* 0x000fea0003800000 */
[----:B------:R-:W-:-:S04]  /*6300*/  IMAD R10, R2, UR11, RZ ;  /* 0x0000000b020a7c24 */ /* 0x000fc8000f8e02ff */
[C---:B------:R-:W-:Y:S01]  /*6310*/  IMAD R17, R10.reuse, 0x4, R9 ;  /* 0x000000040a117824 */ /* 0x040fe200078e0209 */
[C---:B------:R-:W-:Y:S02]  /*6320*/  LEA R14, R10.reuse, R0, 0x2 ;  /* 0x000000000a0e7211 */ /* 0x040fe400078e10ff */
[----:B------:R-:W-:Y:S02]  /*6330*/  LEA R19, R10, R13, 0x2 ;  /* 0x0000000d0a137211 */ /* 0x000fe400078e10ff */
[----:B------:R-:W1:Y:S04]  /*6340*/  LDS R15, [R17] ;  /* 0x00000000110f7984 */ /* 0x000e680000000800 */
[----:B------:R-:W2:Y:S04]  /*6350*/  LDS R14, [R14] ;  /* 0x000000000e0e7984 */ /* 0x000ea80000000800 */
[----:B------:R-:W3:Y:S01]  /*6360*/  LDS R19, [R19] ;  /* 0x0000000013137984 */ /* 0x000ee20000000800 */
[----:B-1----:R-:W-:Y:S01]  /*6370*/  IMAD.IADD R10, R24, 0x1, R15 ;  /* 0x00000001180a7824 */ /* 0x002fe200078e020f */
[----:B------:R-:W-:Y:S01]  /*6380*/  I2FP.F32.S32 R15, R15 ;  /* 0x0000000f000f7245 */ /* 0x000fe20000201400 */
[----:B--2---:R-:W-:-:S03]  /*6390*/  FADD.FTZ R16, R11, -R14 ;  /* 0x8000000e0b107221 */ /* 0x004fc60000010000 */
[----:B------:R-:W-:Y:S01]  /*63a0*/  VIMNMX R12, R10, 0x1, !PT ;  /* 0x000000010a0c7848 */ /* 0x000fe20007fe0100 */
[----:B------:R-:W-:Y:S01]  /*63b0*/  FMUL.FTZ R14, R14, R15 ;  /* 0x0000000f0e0e7220 */ /* 0x000fe20000410000 */
[----:B------:R-:W-:Y:S02]  /*63c0*/  FMUL.FTZ R18, R16, R16 ;  /* 0x0000001010127220 */ /* 0x000fe40000410000 */
[----:B------:R-:W-:Y:S02]  /*63d0*/  I2FP.F32.S32 R12, R12 ;  /* 0x0000000c000c7245 */ /* 0x000fe40000201400 */
[----:B------:R-:W-:Y:S01]  /*63e0*/  I2FP.F32.S32 R16, R24 ;  /* 0x0000001800107245 */ /* 0x000fe20000201400 */
[----:B------:R-:W-:Y:S01]  /*63f0*/  FMUL.FTZ R17, R15, R18 ;  /* 0x000000120f117220 */ /* 0x000fe20000410000 */
[----:B0-----:R-:W-:Y:S02]  /*6400*/  MOV R24, R10 ;  /* 0x0000000a00187202 */ /* 0x001fe40000000f00 */
[----:B------:R-:W3:Y:S01]  /*6410*/  MUFU.RCP R12, R12 ;  /* 0x0000000c000c7308 */ /* 0x000ee20000001000 */
[----:B------:R-:W-:Y:S01]  /*6420*/  FMUL.FTZ R17, R16, R17 ;  /* 0x0000001110117220 */ /* 0x000fe20000410000 */
[----:B------:R-:W-:-:S03]  /*6430*/  FFMA.FTZ R11, R11, R16, R14 ;  /* 0x000000100b0b7223 */ /* 0x000fc6000001000e */
[C---:B---3--:R-:W-:Y:S01]  /*6440*/  FFMA.FTZ R17, R12.reuse, R17, R19 ;  /* 0x000000110c117223 */ /* 0x048fe20000010013 */
[----:B------:R-:W-:-:S03]  /*6450*/  FMUL.FTZ R11, R12, R11 ;  /* 0x0000000b0c0b7220 */ /* 0x000fc60000410000 */
[----:B------:R-:W-:-:S07]  /*6460*/  FADD.FTZ R8, R8, R17 ;  /* 0x0000001108087221 */ /* 0x000fce0000010000 */
.L_x_1263:
[----:B------:R-:W-:Y:S05]  /*6470*/  BSYNC B0 ;  /* 0x0000000000007941 */ /* 0x000fea0003800000 */
.L_x_1262:
[----:B------:R-:W-:-:S06]  /*6480*/  USHF.R.U32.HI UR6, URZ, 0x2, UR10 ;  /* 0x000000023f067899 */ /* 0x000fcc000801160a */
[----:B------:R-:W-:-:S13]  /*6490*/  ISETP.NE.AND P1, PT, RZ, UR6, PT ;  /* 0x00000006ff007c0c */ /* 0x000fda000bf25270 */
[----:B------:R-:W-:Y:S05]  /*64a0*/  @!P1 BRA `(.L_x_1261) ;  /* 0x0000004400c89947 */ /* 0x000fea0003800000 */
[----:B------:R-:W-:Y:S02]  /*64b0*/  USHF.L.U32 UR4, UR6, 0x1, URZ ;  /* 0x0000000106047899 */ /* 0x000fe4000800063f */
[C---:B------:R-:W-:Y:S01]  /*64c0*/  IADD3 R10, R3.reuse, UR6, RZ ;  /* 0x00000006030a7c10 */ /* 0x040fe2000fffe0ff */
[----:B------:R-:W-:Y:S01]  /*64d0*/  USHF.R.U32.HI UR12, URZ, 0x3, UR10 ;  /* 0x000000033f0c7899 */ /* 0x000fe2000801160a */
[----:B------:R-:W-:Y:S02]  /*64e0*/  BSSY B0, `(.L_x_1264) ;  /* 0x0000021000007945 */ /* 0x000fe40003800000 */
[----:B------:R-:W-:Y:S02]  /*64f0*/  ISETP.GE.U32.AND P1, PT, R10, UR10, PT ;  /* 0x0000000a0a007c0c */ /* 0x000fe4000bf26070 */
[C---:B------:R-:W-:Y:S02]  /*6500*/  ISETP.GE.U32.AND P2, PT, R3.reuse, UR4, PT ;  /* 0x0000000403007c0c */ /* 0x040fe4000bf46070 */
[----:B------:R-:W-:-:S11]  /*6510*/  ISETP.GE.U32.OR P1, PT, R3, UR6, P1 ;  /* 0x0000000603007c0c */ /* 0x000fd60008f26470 */
[----:B------:R1:W-:Y:S04]  /*6520*/  @!P2 STS [R0], R11 ;  /* 0x0000000b0000a388 */ /* 0x0003e80000000800 */
[----:B------:R1:W-:Y:S04]  /*6530*/  @!P2 STS [R13], R8 ;  /* 0x000000080d00a388 */ /* 0x0003e80000000800 */
[----:B------:R1:W-:Y:S01]  /*6540*/  @!P2 STS [R9], R24 ;  /* 0x000000180900a388 */ /* 0x0003e20000000800 */
[----:B------:R-:W-:Y:S01]  /*6550*/  BAR.SYNC.DEFER_BLOCKING 0x0 ;  /* 0x0000000000007b1d */ /* 0x000fe20000010000 */
[----:B------:R-:W-:-:S05]  /*6560*/  ISETP.NE.AND P2, PT, RZ, UR12, PT ;  /* 0x0000000cff007c0c */ /* 0x000fca000bf45270 */
[----:B------:R-:W-:Y:S08]  /*6570*/  @P1 BRA `(.L_x_1265) ;  /* 0x00000000005c1947 */ /* 0x000ff00003800000 */
[----:B------:R-:W-:Y:S01]  /*6580*/  IMAD R10, R2, UR6, RZ ;  /* 0x00000006020a7c24 */ /* 0x000fe2000f8e02ff */
[----:B------:R-:W-:-:S03]  /*6590*/  I2FP.F32.S32 R19, R24 ;  /* 0x0000001800137245 */ /* 0x000fc60000201400 */
[C---:B------:R-:W-:Y:S01]  /*65a0*/  IMAD R18, R10.reuse, 0x4, R9 ;  /* 0x000000040a127824 */ /* 0x040fe200078e0209 */
[C---:B------:R-:W-:Y:S02]  /*65b0*/  LEA R14, R10.reuse, R0, 0x2 ;  /* 0x000000000a0e7211 */ /* 0x040fe400078e10ff */
[----:B------:R-:W-:Y:S02]  /*65c0*/  LEA R17, R10, R13, 0x2 ;  /* 0x0000000d0a117211 */ /* 0x000fe400078e10ff */
[----:B------:R-:W2:Y:S04]  /*65d0*/  LDS R15, [R18] ;  /* 0x00000000120f7984 */ /* 0x000ea80000000800 */
[----:B------:R-:W3:Y:S04]  /*65e0*/  LDS R14, [R14] ;  /* 0x000000000e0e7984 */ /* 0x000ee80000000800 */
[----:B------:R-:W4:Y:S01]  /*65f0*/  LDS R17, [R17] ;  /* 0x0000000011117984 */ /* 0x000f220000000800 */
[----:B--2---:R-:W-:Y:S01]  /*6600*/  IMAD.IADD R10, R24, 0x1, R15 ;  /* 0x00000001180a7824 */ /* 0x004fe200078e020f */
[----:B------:R-:W-:Y:S01]  /*6610*/  I2FP.F32.S32 R15, R15 ;  /* 0x0000000f000f7245 */ /* 0x000fe20000201400 */
[----:B---3--:R-:W-:-:S03]  /*6620*/  FADD.FTZ R16, R11, -R14 ;  /* 0x8000000e0b107221 */ /* 0x008fc60000010000 */
[----:B------:R-:W-:Y:S01]  /*6630*/  VIMNMX R12, R10, 0x1, !PT ;  /* 0x000000010a0c7848 */ /* 0x000fe20007fe0100 */
[----:B------:R-:W-:Y:S01]  /*6640*/  FMUL.FTZ R14, R14, R15 ;  /* 0x0000000f0e0e7220 */ /* 0x000fe20000410000 */
[----:B01----:R-:W-:Y:S01]  /*6650*/  MOV R24, R10 ;  /* 0x0000000a00187202 */ /* 0x003fe20000000f00 */
[----:B------:R-:W-:Y:S01]  /*6660*/  FMUL.FTZ R16, R16, R16 ;  /* 0x0000001010107220 */ /* 0x000fe20000410000 */
[----:B------:R-:W-:Y:S01]  /*6670*/  I2FP.F32.S32 R12, R12 ;  /* 0x0000000c000c7245 */ /* 0x000fe20000201400 */
[----:B------:R-:W-:Y:S02]  /*6680*/  FFMA.FTZ R11, R11, R19, R14 ;  /* 0x000000130b0b7223 */ /* 0x000fe4000001000e */
[----:B------:R-:W-:-:S03]  /*6690*/  FMUL.FTZ R16, R15, R16 ;  /* 0x000000100f107220 */ /* 0x000fc60000410000 */
[----:B------:R-:W4:Y:S01]  /*66a0*/  MUFU.RCP R12, R12 ;  /* 0x0000000c000c7308 */ /* 0x000f220000001000 */
[----:B------:R-:W-:-:S04]  /*66b0*/  FMUL.FTZ R15, R19, R16 ;  /* 0x00000010130f7220 */ /* 0x000fc80000410000 */
[C---:B----4-:R-:W-:Y:S01]  /*66c0*/  FFMA.FTZ R15, R12.reuse, R15, R17 ;  /* 0x0000000f0c0f7223 */ /* 0x050fe20000010011 */
[----:B------:R-:W-:-:S03]  /*66d0*/  FMUL.FTZ R11, R12, R11 ;  /* 0x0000000b0c0b7220 */ /* 0x000fc60000410000 */
[----:B------:R-:W-:-:S07]  /*66e0*/  FADD.FTZ R8, R8, R15 ;  /* 0x0000000f08087221 */ /* 0x000fce0000010000 */
.L_x_1265:
[----:B------:R-:W-:Y:S05]  /*66f0*/  BSYNC B0 ;  /* 0x0000000000007941 */ /* 0x000fea0003800000 */
.L_x_1264:
        /* <DEDUP_REMOVED lines=19> */
[----:B------:R-:W3:Y:S04]  /*6830*/  LDS R15, [R18] ;  /* 0x00000000120f7984 */ /* 0x000ee80000000800 */
[----:B------:R-:W4:Y:S04]  /*6840*/  LDS R14, [R14] ;  /* 0x000000000e0e7984 */ /* 0x000f280000000800 */
[----:B------:R-:W5:Y:S01]  /*6850*/  LDS R17, [R17] ;  /* 0x0000000011117984 */ /* 0x000f620000000800 */
[----:B---3--:R-:W-:Y:S01]  /*6860*/  IMAD.IADD R10, R24, 0x1, R15 ;  /* 0x00000001180a7824 */ /* 0x008fe200078e020f */
[----:B------:R-:W-:Y:S01]  /*6870*/  I2FP.F32.S32 R15, R15 ;  /* 0x0000000f000f7245 */ /* 0x000fe20000201400 */
[----:B----4-:R-:W-:-:S03]  /*6880*/  FADD.FTZ R16, R11, -R14 ;  /* 0x8000000e0b107221 */ /* 0x010fc60000010000 */
[----:B------:R-:W-:Y:S01]  /*6890*/  VIMNMX R12, R10, 0x1, !PT ;  /* 0x000000010a0c7848 */ /* 0x000fe20007fe0100 */
[----:B------:R-:W-:Y:S01]  /*68a0*/  FMUL.FTZ R14, R14, R15 ;  /* 0x0000000f0e0e7220 */ /* 0x000fe20000410000 */
[----:B012---:R-:W-:Y:S01]  /*68b0*/  MOV R24, R10 ;  /* 0x0000000a00187202 */ /* 0x007fe20000000f00 */
[----:B------:R-:W-:Y:S01]  /*68c0*/  FMUL.FTZ R16, R16, R16 ;  /* 0x0000001010107220 */ /* 0x000fe20000410000 */
[----:B------:R-:W-:Y:S01]  /*68d0*/  I2FP.F32.S32 R12, R12 ;  /* 0x0000000c000c7245 */ /* 0x000fe20000201400 */
[----:B------:R-:W-:Y:S02]  /*68e0*/  FFMA.FTZ R11, R11, R19, R14 ;  /* 0x000000130b0b7223 */ /* 0x000fe4000001000e */
[----:B------:R-:W-:-:S03]  /*68f0*/  FMUL.FTZ R16, R15, R16 ;  /* 0x000000100f107220 */ /* 0x000fc60000410000 */
[----:B------:R-:W5:Y:S01]  /*6900*/  MUFU.RCP R12, R12 ;  /* 0x0000000c000c7308 */ /* 0x000f620000001000 */
[----:B------:R-:W-:-:S04]  /*6910*/  FMUL.FTZ R15, R19, R16 ;  /* 0x00000010130f7220 */ /* 0x000fc80000410000 */
[C---:B-----5:R-:W-:Y:S01]  /*6920*/  FFMA.FTZ R15, R12.reuse, R15, R17 ;  /* 0x0000000f0c0f7223 */ /* 0x060fe20000010011 */
[----:B------:R-:W-:-:S03]  /*6930*/  FMUL.FTZ R11, R12, R11 ;  /* 0x0000000b0c0b7220 */ /* 0x000fc60000410000 */
[----:B------:R-:W-:-:S07]  /*6940*/  FADD.FTZ R8, R8, R15 ;  /* 0x0000000f08087221 */ /* 0x000fce0000010000 */
.L_x_1267:
[----:B------:R-:W-:Y:S05]  /*6950*/  BSYNC B0 ;  /* 0x0000000000007941 */ /* 0x000fea0003800000 */
.L_x_1266:
        /* <DEDUP_REMOVED lines=19> */
[----:B------:R-:W4:Y:S04]  /*6a90*/  LDS R15, [R18] ;  /* 0x00000000120f7984 */ /* 0x000f280000000800 */
[----:B------:R-:W5:Y:S04]  /*6aa0*/  LDS R14, [R14] ;  /* 0x000000000e0e7984 */ /* 0x000f680000000800 */
[----:B------:R-:W0:Y:S01]  /*6ab0*/  LDS R17, [R17] ;  /* 0x0000000011117984 */ /* 0x000e220000000800 */
[----:B----4-:R-:W-:Y:S01]  /*6ac0*/  IMAD.IADD R10, R24, 0x1, R15 ;  /* 0x00000001180a7824 */ /* 0x010fe200078e020f */
[----:B------:R-:W-:Y:S01]  /*6ad0*/  I2FP.F32.S32 R15, R15 ;  /* 0x0000000f000f7245 */ /* 0x000fe20000201400 */
[----:B-----5:R-:W-:-:S03]  /*6ae0*/  FADD.FTZ R16, R11, -R14 ;  /* 0x8000000e0b107221 */ /* 0x020fc60000010000 */
[----:B------:R-:W-:Y:S01]  /*6af0*/  VIMNMX R12, R10, 0x1, !PT ;  /* 0x000000010a0c7848 */ /* 0x000fe20007fe0100 */
[----:B------:R-:W-:Y:S01]  /*6b00*/  FMUL.FTZ R14, R14, R15 ;  /* 0x0000000f0e0e7220 */ /* 0x000fe20000410000 */
[----:B0123--:R-:W-:Y:S01]  /*6b10*/  MOV R24, R10 ;  /* 0x0000000a00187202 */ /* 0x00ffe20000000f00 */
[----:B------:R-:W-:Y:S01]  /*6b20*/  FMUL.FTZ R16, R16, R16 ;  /* 0x0000001010107220 */ /* 0x000fe20000410000 */
[----:B------:R-:W-:Y:S01]  /*6b30*/  I2FP.F32.S32 R12, R12 ;  /* 0x0000000c000c7245 */ /* 0x000fe20000201400 */
[----:B------:R-:W-:Y:S02]  /*6b40*/  FFMA.FTZ R11, R11, R19, R14 ;  /* 0x000000130b0b7223 */ /* 0x000fe4000001000e */
[----:B------:R-:W-:-:S03]  /*6b50*/  FMUL.FTZ R16, R15, R16 ;  /* 0x000000100f107220 */ /* 0x000fc60000410000 */
[----:B------:R-:W0:Y:S01]  /*6b60*/  MUFU.RCP R12, R12 ;  /* 0x0000000c000c7308 */ /* 0x000e220000001000 */
[----:B------:R-:W-:-:S04]  /*6b70*/  FMUL.FTZ R15, R19, R16 ;  /* 0x00000010130f7220 */ /* 0x000fc80000410000 */
[C---:B0-----:R-:W-:Y:S01]  /*6b80*/  FFMA.FTZ R15, R12.reuse, R15, R17 ;  /* 0x0000000f0c0f7223 */ /* 0x041fe20000010011 */
[----:B------:R-:W-:-:S03]  /*6b90*/  FMUL.FTZ R11, R12, R11 ;  /* 0x0000000b0c0b7220 */ /* 0x000fc60000410000 */
[----:B------:R-:W-:-:S07]  /*6ba0*/  FADD.FTZ R8, R8, R15 ;  /* 0x0000000f08087221 */ /* 0x000fce0000010000 */
.L_x_1269:
[----:B------:R-:W-:Y:S05]  /*6bb0*/  BSYNC B0 ;  /* 0x0000000000007941 */ /* 0x000fea0003800000 */
.L_x_1268:
        /* <DEDUP_REMOVED lines=19> */
[----:B------:R-:W5:Y:S04]  /*6cf0*/  LDS R15, [R18] ;  /* 0x00000000120f7984 */ /* 0x000f680000000800 */
[----:B------:R-:W0:Y:S04]  /*6d00*/  LDS R14, [R14] ;  /* 0x000000000e0e7984 */ /* 0x000e280000000800 */
[----:B------:R-:W1:Y:S01]  /*6d10*/  LDS R17, [R17] ;  /* 0x0000000011117984 */ /* 0x000e620000000800 */
[----:B-----5:R-:W-:Y:S01]  /*6d20*/  IMAD.IADD R10, R24, 0x1, R15 ;  /* 0x00000001180a7824 */ /* 0x020fe200078e020f */
[----:B------:R-:W-:Y:S01]  /*6d30*/  I2FP.F32.S32 R15, R15 ;  /* 0x0000000f000f7245 */ /* 0x000fe20000201400 */
[----:B0-----:R-:W-:-:S03]  /*6d40*/  FADD.FTZ R16, R11, -R14 ;  /* 0x8000000e0b107221 */ /* 0x001fc60000010000 */
[----:B------:R-:W-:Y:S01]  /*6d50*/  VIMNMX R12, R10, 0x1, !PT ;  /* 0x000000010a0c7848 */ /* 0x000fe20007fe0100 */
[----:B------:R-:W-:Y:S01]  /*6d60*/  FMUL.FTZ R14, R14, R15 ;  /* 0x0000000f0e0e7220 */ /* 0x000fe20000410000 */
[----:B-1234-:R-:W-:Y:S01]  /*6d70*/  MOV R24, R10 ;  /* 0x0000000a00187202 */ /* 0x01efe20000000f00 */
        /* <DEDUP_REMOVED lines=9> */
.L_x_1271:
[----:B------:R-:W-:Y:S05]  /*6e10*/  BSYNC B0 ;  /* 0x0000000000007941 */ /* 0x000fea0003800000 */
.L_x_1270:
        /* <DEDUP_REMOVED lines=37> */
.L_x_1273:
[----:B------:R-:W-:Y:S05]  /*7070*/  BSYNC B0 ;  /* 0x0000000000007941 */ /* 0x000fea0003800000 */
.L_x_1272:
        /* <DEDUP_REMOVED lines=37> */
.L_x_1275:
[----:B------:R-:W-:Y:S05]  /*72d0*/  BSYNC B0 ;  /* 0x0000000000007941 */ /* 0x000fea0003800000 */
.L_x_1274:
        /* <DEDUP_REMOVED lines=37> */
.L_x_1277:
[----:B------:R-:W-:Y:S05]  /*7530*/  BSYNC B0 ;  /* 0x0000000000007941 */ /* 0x000fea0003800000 */
.L_x_1276:
        /* <DEDUP_REMOVED lines=37> */
.L_x_1279:
[----:B------:R-:W-:Y:S05]  /*7790*/  BSYNC B0 ;  /* 0x0000000000007941 */ /* 0x000fea0003800000 */
.L_x_1278:
        /* <DEDUP_REMOVED lines=37> */
.L_x_1281:
[----:B------:R-:W-:Y:S05]  /*79f0*/  BSYNC B0 ;  /* 0x0000000000007941 */ /* 0x000fea0003800000 */
.L_x_1280:
        /* <DEDUP_REMOVED lines=37> */
.L_x_1283:
[----:B------:R-:W-:Y:S05]  /*7c50*/  BSYNC B0 ;  /* 0x0000000000007941 */ /* 0x000fea0003800000 */
.L_x_1282:
        /* <DEDUP_REMOVED lines=37> */
.L_x_1285:
[----:B------:R-:W-:Y:S05]  /*7eb0*/  BSYNC B0 ;  /* 0x0000000000007941 */ /* 0x000fea0003800000 */
.L_x_1284:
        /* <DEDUP_REMOVED lines=37> */
.L_x_1287:
[----:B------:R-:W-:Y:S05]  /*8110*/  BSYNC B0 ;  /* 0x0000000000007941 */ /* 0x000fea0003800000 */
.L_x_1286:
        /* <DEDUP_REMOVED lines=37> */
.L_x_1289:
[----:B------:R-:W-:Y:S05]  /*8370*/  BSYNC B0 ;  /* 0x0000000000007941 */ /* 0x000fea0003800000 */
.L_x_1288:
        /* <DEDUP_REMOVED lines=37> */
.L_x_1291:
[----:B------:R-:W-:Y:S05]  /*85d0*/  BSYNC B0 ;  /* 0x0000000000007941 */ /* 0x000fea0003800000 */
.L_x_1290:
        /* <DEDUP_REMOVED lines=37> */
.L_x_1293:
[----:B------:R-:W-:Y:S05]  /*8830*/  BSYNC B0 ;  /* 0x0000000000007941 */ /* 0x000fea0003800000 */
.L_x_1292:
        /* <DEDUP_REMOVED lines=37> */
.L_x_1295:
[----:B------:R-:W-:Y:S05]  /*8a90*/  BSYNC B0 ;  /* 0x0000000000007941 */ /* 0x000fea0003800000 */
.L_x_1294:
        /* <DEDUP_REMOVED lines=37> */
.L_x_1297:
[----:B------:R-:W-:Y:S05]  /*8cf0*/  BSYNC B0 ;  /* 0x0000000000007941 */ /* 0x000fea0003800000 */
.L_x_1296:
        /* <DEDUP_REMOVED lines=37> */
.L_x_1299:
[----:B------:R-:W-:Y:S05]  /*8f50*/  BSYNC B0 ;  /* 0x0000000000007941 */ /* 0x000fea0003800000 */
.L_x_1298:
        /* <DEDUP_REMOVED lines=37> */
.L_x_1301:
[----:B------:R-:W-:Y:S05]  /*91b0*/  BSYNC B0 ;  /* 0x0000000000007941 */ /* 0x000fea0003800000 */
.L_x_1300:
        /* <DEDUP_REMOVED lines=37> */
.L_x_1303:
[----:B------:R-:W-:Y:S05]  /*9410*/  BSYNC B0 ;  /* 0x0000000000007941 */ /* 0x000fea0003800000 */
.L_x_1302:
        /* <DEDUP_REMOVED lines=37> */
.L_x_1305:
[----:B------:R-:W-:Y:S05]  /*9670*/  BSYNC B0 ;  /* 0x0000000000007941 */ /* 0x000fea0003800000 */
.L_x_1304:
        /* <DEDUP_REMOVED lines=37> */
.L_x_1307:
[----:B------:R-:W-:Y:S05]  /*98d0*/  BSYNC B0 ;  /* 0x0000000000007941 */ /* 0x000fea0003800000 */
.L_x_1306:
        /* <DEDUP_REMOVED lines=37> */
.L_x_1309:
[----:B------:R-:W-:Y:S05]  /*9b30*/  BSYNC B0 ;  /* 0x0000000000007941 */ /* 0x000fea0003800000 */
.L_x_1308:
        /* <DEDUP_REMOVED lines=37> */
.L_x_1311:
[----:B------:R-:W-:Y:S05]  /*9d90*/  BSYNC B0 ;  /* 0x0000000000007941 */ /* 0x000fea0003800000 */
.L_x_1310:
        /* <DEDUP_REMOVED lines=37> */
.L_x_1313:
[----:B------:R-:W-:Y:S05]  /*9ff0*/  BSYNC B0 ;  /* 0x0000000000007941 */ /* 0x000fea0003800000 */
.L_x_1312:
        /* <DEDUP_REMOVED lines=37> */
.L_x_1315:
[----:B------:R-:W-:Y:S05]  /*a250*/  BSYNC B0 ;  /* 0x0000000000007941 */ /* 0x000fea0003800000 */
.L_x_1314:
        /* <DEDUP_REMOVED lines=37> */
.L_x_1317:
[----:B------:R-:W-:Y:S05]  /*a4b0*/  BSYNC B0 ;  /* 0x0000000000007941 */ /* 0x000fea0003800000 */
.L_x_1316:
        /* <DEDUP_REMOVED lines=37> */
.L_x_1319:
[----:B------:R-:W-:Y:S05]  /*a710*/  BSYNC B0 ;  /* 0x0000000000007941 */ /* 0x000fea0003800000 */
.L_x_1318:
        /* <DEDUP_REMOVED lines=35> */
.L_x_1321:
[----:B------:R-:W-:Y:S05]  /*a950*/  BSYNC B0 ;  /* 0x0000000000007941 */ /* 0x000fea0003800000 */
.L_x_1320:
        /* <DEDUP_REMOVED lines=16> */
[C---:B------:R-:W-:Y:S01]  /*aa60*/  LEA R10, R2.reuse, R0, 0x2 ;  /* 0x00000000020a7211 */ /* 0x040fe200078e10ff */
[C---:B------:R-:W-:Y:S01]  /*aa70*/  IMAD R12, R2.reuse, 0x4, R9 ;  /* 0x00000004020c7824 */ /* 0x040fe200078e0209 */
[----:B-1234-:R-:W-:-:S04]  /*aa80*/  LEA R13, R2, R13, 0x2 ;  /* 0x0000000d020d7211 */ /* 0x01efc800078e10ff */
[----:B------:R-:W0:Y:S04]  /*aa90*/  LDS R3, [R12] ;  /* 0x000000000c037984 */ /* 0x000e280000000800 */
[----:B------:R-:W1:Y:S04]  /*aaa0*/  LDS R10, [R10] ;  /* 0x000000000a0a7984 */ /* 0x000e680000000800 */
[----:B------:R-:W2:Y:S01]  /*aab0*/  LDS R13, [R13] ;  /* 0x000000000d0d7984 */ /* 0x000ea20000000800 */
[----:B0-----:R-:W-:Y:S01]  /*aac0*/  IMAD.IADD R0, R24, 0x1, R3 ;  /* 0x0000000118007824 */ /* 0x001fe200078e0203 */
[----:B------:R-:W-:Y:S01]  /*aad0*/  I2FP.F32.S32 R3, R3 ;  /* 0x0000000300037245 */ /* 0x000fe20000201400 */
[----:B-1----:R-:W-:-:S03]  /*aae0*/  FADD.FTZ R9, R11, -R10 ;  /* 0x8000000a0b097221 */ /* 0x002fc60000010000 */
[----:B------:R-:W-:Y:S01]  /*aaf0*/  VIMNMX R2, R0, 0x1, !PT ;  /* 0x0000000100027848 */ /* 0x000fe20007fe0100 */
[----:B------:R-:W-:Y:S01]  /*ab00*/  FMUL.FTZ R10, R10, R3 ;  /* 0x000000030a0a7220 */ /* 0x000fe20000410000 */
[----:B------:R-:W-:Y:S02]  /*ab10*/  FMUL.FTZ R12, R9, R9 ;  /* 0x00000009090c7220 */ /* 0x000fe40000410000 */
[----:B------:R-:W-:Y:S02]  /*ab20*/  I2FP.F32.S32 R2, R2 ;  /* 0x0000000200027245 */ /* 0x000fe40000201400 */
[----:B------:R-:W-:Y:S01]  /*ab30*/  I2FP.F32.S32 R9, R24 ;  /* 0x0000001800097245 */ /* 0x000fe20000201400 */
[----:B------:R-:W-:Y:S01]  /*ab40*/  FMUL.FTZ R12, R3, R12 ;  /* 0x0000000c030c7220 */ /* 0x000fe20000410000 */
[----:B------:R-:W-:Y:S02]  /*ab50*/  MOV R24, R0 ;  /* 0x0000000000187202 */ /* 0x000fe40000000f00 */
[----:B------:R-:W2:Y:S01]  /*ab60*/  MUFU.RCP R2, R2 ;  /* 0x0000000200027308 */ /* 0x000ea20000001000 */
[----:B------:R-:W-:Y:S01]  /*ab70*/  FMUL.FTZ R3, R9, R12 ;  /* 0x0000000c09037220 */ /* 0x000fe20000410000 */
[----:B------:R-:W-:-:S03]  /*ab80*/  FFMA.FTZ R11, R11, R9, R10 ;  /* 0x000000090b0b7223 */ /* 0x000fc6000001000a */
[C---:B--2---:R-:W-:Y:S01]  /*ab90*/  FFMA.FTZ R3, R2.reuse, R3, R13 ;  /* 0x0000000302037223 */ /* 0x044fe2000001000d */
[----:B------:R-:W-:-:S03]  /*aba0*/  FMUL.FTZ R11, R2, R11 ;  /* 0x0000000b020b7220 */ /* 0x000fc60000410000 */
[----:B------:R-:W-:-:S07]  /*abb0*/  FADD.FTZ R8, R8, R3 ;  /* 0x0000000308087221 */ /* 0x000fce0000010000 */
.L_x_1322:
[----:B------:R-:W-:Y:S05]  /*abc0*/  BSYNC B0 ;  /* 0x0000000000007941 */ /* 0x000fea0003800000 */
.L_x_1261:
[----:B------:R-:W-:Y:S05]  /*abd0*/  @!P0 EXIT ;  /* 0x000000000000894d */ /* 0x000fea0003800000 */
[----:B01234-:R-:W-:Y:S01]  /*abe0*/  I2FP.F32.S32 R24, R24 ;  /* 0x0000001800187245 */ /* 0x01ffe20000201400 */
        /* <DEDUP_REMOVED lines=11> */
[----:B------:R-:W-:Y:S01]  /*aca0*/  MOV R10, 0x0 ;  /* 0x00000000000a7802 */ /* 0x000fe20000000f00 */
[----:B------:R-:W-:Y:S01]  /*acb0*/  BSSY B1, `(.L_x_1325) ;  /* 0x0000018000017945 */ /* 0x000fe20003800000 */
[----:B------:R-:W-:Y:S01]  /*acc0*/  F2F.F64.F32 R2, R12 ;  /* 0x0000000c00027310 */ /* 0x000fe20000201800 */
[----:B------:R-:W-:-:S07]  /*acd0*/  MOV R11, 0x3fd80000 ;  /* 0x3fd80000000b7802 */ /* 0x000fce0000000f00 */
        /* <DEDUP_REMOVED lines=21> */
.L_x_1326:
[----:B------:R-:W-:Y:S05]  /*ae30*/  BSYNC B1 ;  /* 0x0000000000017941 */ /* 0x000fea0003800000 */
.L_x_1325:
        /* <DEDUP_REMOVED lines=13> */
[----:B------:R-:W-:Y:S05]  /*af10*/  CALL.REL.NOINC `($__internal_20_$__cuda_sm20_dblrcp_rn_slowpath_v3) ;  /* 0x0000000000247944 */ /* 0x000fea0003c00000 */
.L_x_1328:
[----:B------:R-:W-:Y:S05]  /*af20*/  BSYNC B1 ;  /* 0x0000000000017941 */ /* 0x000fea0003800000 */
.L_x_1327:
[----:B------:R-:W-:Y:S01]  /*af30*/  UMOV UR4, 0xf0000000 ;  /* 0xf000000000047882 */ /* 0x000fe20000000000 */
[----:B------:R-:W-:Y:S01]  /*af40*/  UMOV UR5, 0x380fffff ;  /* 0x380fffff00057882 */ /* 0x000fe20000000000 */
[----:B------:R-:W0:Y:S01]  /*af50*/  F2F.F32.F64 R3, R6 ;  /* 0x0000000600037310 */ /* 0x000e220000301000 */
[----:B------:R-:W-:-:S14]  /*af60*/  DSETP.GEU.AND P0, PT, |R6|, UR4, PT ;  /* 0x0000000406007e2a */ /* 0x000fdc000bf0e200 */
[----:B0-----:R-:W-:-:S07]  /*af70*/  @!P0 FMUL R3, R3, 1.175494350822287508e-38 ;  /* 0x0080000003038820 */ /* 0x001fce0000400000 */
.L_x_1324:
[----:B------:R-:W-:Y:S05]  /*af80*/  BSYNC B0 ;  /* 0x0000000000007941 */ /* 0x000fea0003800000 */
.L_x_1323:
[----:B------:R-:W-:Y:S01]  /*af90*/  STG.E desc[UR8][R4.64], R3 ;  /* 0x0000000304007986 */ /* 0x000fe2000c101908 */
[----:B------:R-:W-:Y:S05]  /*afa0*/  EXIT ;  /* 0x000000000000794d */ /* 0x000fea0003800000 */
        .weak           $__internal_20_$__cuda_sm20_dblrcp_rn_slowpath_v3
        .type           $__internal_20_$__cuda_sm20_dblrcp_rn_slowpath_v3,@function
        .size           $__internal_20_$__cuda_sm20_dblrcp_rn_slowpath_v3,($__internal_21_$__cuda_sm20_dsqrt_rn_f64_mediumpath_v1 - $__internal_20_$__cuda_sm20_dblrcp_rn_slowpath_v3)
$__internal_20_$__cuda_sm20_dblrcp_rn_slowpath_v3:
[----:B------:R-:W-:Y:S01]  /*afb0*/  MOV R2, R8 ;  /* 0x0000000800027202 */ /* 0x000fe20000000f00 */
[----:B------:R-:W-:Y:S01]  /*afc0*/  BSSY B2, `(.L_x_1329) ;  /* 0x0000026000027945 */ /* 0x000fe20003800000 */
[----:B------:R-:W-:-:S06]  /*afd0*/  MOV R3, R9 ;  /* 0x0000000900037202 */ /* 0x000fcc0000000f00 */
[----:B------:R-:W-:-:S14]  /*afe0*/  DSETP.GTU.AND P0, PT, |R2|, +INF , PT ;  /* 0x7ff000000200742a */ /* 0x000fdc0003f0c200 */
        /* <DEDUP_REMOVED lines=10> */
[----:B------:R-:W-:Y:S01]  /*b090*/  IMAD.MOV.U32 R6, RZ, RZ, R2 ;  /* 0x000000ffff067224 */ /* 0x000fe200078e0002 */
        /* <DEDUP_REMOVED lines=12> */
.L_x_1332:
        /* <DEDUP_REMOVED lines=10> */
.L_x_1330:
[----:B------:R-:W-:Y:S01]  /*b200*/  LOP3.LUT R7, R3, 0x80000, RZ, 0xfc, !PT ;  /* 0x0008000003077812 */ /* 0x000fe200078efcff */
[----:B------:R-:W-:-:S07]  /*b210*/  IMAD.MOV.U32 R6, RZ, RZ, R2 ;  /* 0x000000ffff067224 */ /* 0x000fce00078e0002 */
.L_x_1331:
[----:B------:R-:W-:Y:S05]  /*b220*/  BSYNC B2 ;  /* 0x0000000000027941 */ /* 0x000fea0003800000 */
.L_x_1329:
[----:B------:R-:W-:Y:S01]  /*b230*/  HFMA2.MMA R3, -RZ, RZ, 0, 0 ;  /* 0x00000000ff037435 */ /* 0x000fe200000001ff */
[----:B------:R-:W-:-:S05]  /*b240*/  MOV R2, R0 ;  /* 0x0000000000027202 */ /* 0x000fca0000000f00 */
[----:B------:R-:W-:Y:S05]  /*b250*/  RET.REL.NODEC R2 `(_ZN2at6native50batch_norm_collect_statistics_channels_last_kernelINS0_6InvStdEN3c108BFloat16EfLi4EEEvPKT0_PT1_S9_PVS8_PiiiS8_) ;  /* 0xffffff4c02687950 */ /* 0x000fea0003c3ffff */
        .weak           $__internal_21_$__cuda_sm20_dsqrt_rn_f64_mediumpath_v1
        .type           $__internal_21_$__cuda_sm20_dsqrt_rn_f64_mediumpath_v1,@function
        .size           $__internal_21_$__cuda_sm20_dsqrt_rn_f64_mediumpath_v1,(.L_x_28232 - $__internal_21_$__cuda_sm20_dsqrt_rn_f64_mediumpath_v1)
$__internal_21_$__cuda_sm20_dsqrt_rn_f64_mediumpath_v1:
[----:B------:R-:W-:Y:S01]  /*b260*/  ISETP.GE.U32.AND P0, PT, R2, -0x3400000, PT ;  /* 0xfcc000000200780c */ /* 0x000fe20003f06070 */
[----:B------:R-:W-:Y:S01]  /*b270*/  BSSY B2, `(.L_x_1333) ;  /* 0x0000026000027945 */ /* 0x000fe20003800000 */
[----:B------:R-:W-:Y:S01]  /*b280*/  MOV R9, R11 ;  /* 0x0000000b00097202 */ /* 0x000fe20000000f00 */
[----:B------:R-:W-:Y:S01]  /*b290*/  IMAD.MOV.U32 R13, RZ, RZ, R17 ;  /* 0x000000ffff0d7224 */ /* 0x000fe200078e0011 */
[----:B------:R-:W-:-:S09]  /*b2a0*/  MOV R11, R15 ;  /* 0x0000000f000b7202 */ /* 0x000fd20000000f00 */
        /* <DEDUP_REMOVED lines=9> */
.L_x_1334:
        /* <DEDUP_REMOVED lines=8> */
[----:B------:R-:W-:Y:S01]  /*b3c0*/  DMUL R6, R6, 8.11296384146066816958e+31 ;  /* 0x4690000006067828 */ /* 0x000fe20000000000 */
[----:B------:R-:W-:Y:S01]  /*b3d0*/  IMAD.MOV.U32 R2, RZ, RZ, RZ ;  /* 0x000000ffff027224 */ /* 0x000fe200078e00ff */
[----:B------:R-:W-:Y:S01]  /*b3e0*/  HFMA2.MMA R11, -RZ, RZ, 1.9609375, 0 ;  /* 0x3fd80000ff0b7435 */ /* 0x000fe200000001ff */
[----:B------:R-:W-:-:S03]  /*b3f0*/  MOV R10, 0x0 ;  /* 0x00000000000a7802 */ /* 0x000fc60000000f00 */
[----:B------:R-:W0:Y:S02]  /*b400*/  MUFU.RSQ64H R3, R7 ;  /* 0x0000000700037308 */ /* 0x000e240000001c00 */
        /* <DEDUP_REMOVED lines=11> */
.L_x_1336:
[----:B------:R-:W-:-:S11]  /*b4c0*/  DADD R2, R6, R6 ;  /* 0x0000000006027229 */ /* 0x000fd60000000006 */
.L_x_1335:
[----:B------:R-:W-:Y:S05]  /*b4d0*/  BSYNC B2 ;  /* 0x0000000000027941 */ /* 0x000fea0003800000 */
.L_x_1333:
[----:B------:R-:W-:Y:S01]  /*b4e0*/  IMAD.MOV.U32 R9, RZ, RZ, R3 ;  /* 0x000000ffff097224 */ /* 0x000fe200078e0003 */
[----:B------:R-:W-:Y:S01]  /*b4f0*/  HFMA2.MMA R3, -RZ, RZ, 0, 0 ;  /* 0x00000000ff037435 */ /* 0x000fe200000001ff */
[----:B------:R-:W-:Y:S02]  /*b500*/  MOV R8, R2 ;  /* 0x0000000200087202 */ /* 0x000fe40000000f00 */
[----:B------:R-:W-:-:S04]  /*b510*/  MOV R2, R0 ;  /* 0x0000000000027202 */ /* 0x000fc80000000f00 */
[----:B------:R-:W-:Y:S05]  /*b520*/  RET.REL.NODEC R2 `(_ZN2at6native50batch_norm_collect_statistics_channels_last_kernelINS0_6InvStdEN3c108BFloat16EfLi4EEEvPKT0_PT1_S9_PVS8_PiiiS8_) ;  /* 0xffffff4802b47950 */ /* 0x000fea0003c3ffff */
.L_x_1337:
        /* <DEDUP_REMOVED lines=13> */
.L_x_28232:


//--------------------- .text._ZN2at6native36batch_norm_collect_statistics_kernelINS0_6InvStdEN3c104HalfES4_flEEvNS_27GenericPackedTensorAccessorIKT0_Lm3ENS_17RestrictPtrTraitsET3_EET2_SB_NS5_ISB_Lm1ES8_S9_EESC_ --------------------------
	.section	.text._ZN2at6native36batch_norm_collect_statistics_kernelINS0_6InvStdEN3c104HalfES4_flEEvNS_27GenericPackedTensorAccessorIKT0_Lm3ENS_17RestrictPtrTraitsET3_EET2_SB_NS5_ISB_Lm1ES8_S9_EESC_,"ax",@progbits
	.align	128
        .global         _ZN2at6native36batch_norm_collect_statistics_kernelINS0_6InvStdEN3c104HalfES4_flEEvNS_27GenericPackedTensorAccessorIKT0_Lm3ENS_17RestrictPtrTraitsET3_EET2_SB_NS5_ISB_Lm1ES8_S9_EESC_
        .type           _ZN2at6native36batch_norm_collect_statistics_kernelINS0_6InvStdEN3c104HalfES4_flEEvNS_27GenericPackedTensorAccessorIKT0_Lm3ENS_17RestrictPtrTraitsET3_EET2_SB_NS5_ISB_Lm1ES8_S9_EESC_,@function
        .size           _ZN2at6native36batch_norm_collect_statistics_kernelINS0_6InvStdEN3c104HalfES4_flEEvNS_27GenericPackedTensorAccessorIKT0_Lm3ENS_17RestrictPtrTraitsET3_EET2_SB_NS5_ISB_Lm1ES8_S9_EESC_,(.L_x_28234 - _ZN2at6native36batch_norm_collect_statistics_kernelINS0_6InvStdEN3c104HalfES4_flEEvNS_27GenericPackedTensorAccessorIKT0_Lm3ENS_17RestrictPtrTraitsET3_EET2_SB_NS5_ISB_Lm1ES8_S9_EESC_)
        .other          _ZN2at6native36batch_norm_collect_statistics_kernelINS0_6InvStdEN3c104HalfES4_flEEvNS_27GenericPackedTensorAccessorIKT0_Lm3ENS_17RestrictPtrTraitsET3_EET2_SB_NS5_ISB_Lm1ES8_S9_EESC_,@"STO_CUDA_ENTRY STV_DEFAULT"
_ZN2at6native36batch_norm_collect_statistics_kernelINS0_6InvStdEN3c104HalfES4_flEEvNS_27GenericPackedTensorAccessorIKT0_Lm3ENS_17RestrictPtrTraitsET3_EET2_SB_NS5_ISB_Lm1ES8_S9_EESC_:
.text._ZN2at6native36batch_norm_collect_statistics_kernelINS0_6InvStdEN3c104HalfES4_flEEvNS_27GenericPackedTensorAccessorIKT0_Lm3ENS_17RestrictPtrTraitsET3_EET2_SB_NS5_ISB_Lm1ES8_S9_EESC_:
        /* <DEDUP_REMOVED lines=29> */
.L_x_1343:
        /* <DEDUP_REMOVED lines=14> */
.L_x_1342:
        /* <DEDUP_REMOVED lines=9> */
[----:B------:R-:W-:Y:S01]  /*0340*/  VIADD R21, R21, 0x1 ;  /* 0x0000000115157836 */ /* 0x000fe20000000000 */
[----:B------:R-:W-:-:S04]  /*0350*/  IADD3 R25, R18, UR6, RZ ;  /* 0x0000000612197c10 */ /* 0x000fc8000fffe0ff */
[----:B------:R-:W-:Y:S01]  /*0360*/  I2FP.F32.S32 R20, R21 ;  /* 0x0000001500147245 */ /* 0x000fe20000201400 */
[--C-:B------:R-:W-:Y:S01]  /*0370*/  IMAD.MOV.U32 R18, RZ, RZ, R25.reuse ;  /* 0x000000ffff127224 */ /* 0x100fe200078e0019 */
[----:B------:R-:W-:Y:S02]  /*0380*/  ISETP.GE.U32.AND P0, PT, R25, R6, PT ;  /* 0x000000061900720c */ /* 0x000fe40003f06070 */
[----:B------:R-:W-:Y:S02]  /*0390*/  SHF.R.S32.HI R22, RZ, 0x1f, R25 ;  /* 0x0000001fff167819 */ /* 0x000fe40000011419 */
[----:B------:R-:W0:Y:S02]  /*03a0*/  MUFU.RCP R20, R20 ;  /* 0x0000001400147308 */ /* 0x000e240000001000 */
[----:B------:R-:W-:Y:S01]  /*03b0*/  ISETP.GE.AND.EX P0, PT, R22, R7, PT, P0 ;  /* 0x000000071600720c */ /* 0x000fe20003f06300 */
[----:B--2---:R-:W-:-:S05]  /*03c0*/  HADD2.F32 R12, -RZ, R14.H0_H0 ;  /* 0x2000000eff0c7230 */ /* 0x004fca0000004100 */
[----:B------:R-:W-:-:S04]  /*03d0*/  FADD.FTZ R13, R12, -R9 ;  /* 0x800000090c0d7221 */ /* 0x000fc80000010000 */
[----:B0-----:R-:W-:-:S04]  /*03e0*/  FFMA.FTZ R9, R13, R20, R9 ;  /* 0x000000140d097223 */ /* 0x001fc80000010009 */
[----:B------:R-:W-:-:S04]  /*03f0*/  FADD.FTZ R12, R12, -R9 ;  /* 0x800000090c0c7221 */ /* 0x000fc80000010000 */
[----:B------:R-:W-:Y:S01]  /*0400*/  FFMA.FTZ R8, R13, R12, R8 ;  /* 0x0000000c0d087223 */ /* 0x000fe20000010008 */
[----:B------:R-:W-:Y:S06]  /*0410*/  @!P0 BRA `(.L_x_1342) ;  /* 0xfffffffc00a48947 */ /* 0x000fec000383ffff */
.L_x_1341:
[----:B------:R-:W-:Y:S05]  /*0420*/  BSYNC B1 ;  /* 0x0000000000017941 */ /* 0x000fea0003800000 */
.L_x_1340:
[----:B------:R-:W-:Y:S01]  /*0430*/  IADD3 R13, R0, R17, RZ ;  /* 0x00000011000d7210 */ /* 0x000fe20007ffe0ff */
[----:B------:R-:W-:-:S03]  /*0440*/  ULDC.64 UR4, c[0x0][0x218] ;  /* 0x0000860000047ab9 */ /* 0x000fc60000000a00 */
[----:B------:R-:W-:Y:S01]  /*0450*/  ISETP.GE.U32.AND P0, PT, R13, UR4, PT ;  /* 0x000000040d007c0c */ /* 0x000fe2000bf06070 */
[--C-:B------:R-:W-:Y:S01]  /*0460*/  IMAD.MOV.U32 R17, RZ, RZ, R13.reuse ;  /* 0x000000ffff117224 */ /* 0x100fe200078e000d */
[----:B------:R-:W-:-:S04]  /*0470*/  SHF.R.S32.HI R10, RZ, 0x1f, R13 ;  /* 0x0000001fff0a7819 */ /* 0x000fc8000001140d */
[----:B------:R-:W-:-:S13]  /*0480*/  ISETP.GE.AND.EX P0, PT, R10, UR5, PT, P0 ;  /* 0x000000050a007c0c */ /* 0x000fda000bf06300 */
[----:B------:R-:W-:Y:S05]  /*0490*/  @!P0 BRA `(.L_x_1343) ;  /* 0xfffffffc004c8947 */ /* 0x000fea000383ffff */
.L_x_1339:
[----:B------:R-:W-:Y:S05]  /*04a0*/  BSYNC B0 ;  /* 0x0000000000007941 */ /* 0x000fea0003800000 */
.L_x_1338:
[----:B------:R-:W0:Y:S01]  /*04b0*/  SHFL.BFLY PT, R0, R21, 0x1, 0x1f ;  /* 0x0c201f0015007f89 */ /* 0x000e2200000e0000 */
[----:B------:R-:W-:Y:S01]  /*04c0*/  BSSY B1, `(.L_x_1344) ;  /* 0x0000016000017945 */ /* 0x000fe20003800000 */
[----:B0-----:R-:W-:-:S04]  /*04d0*/  IADD3 R10, R0, R21, RZ ;  /* 0x00000015000a7210 */ /* 0x001fc80007ffe0ff */
[----:B------:R-:W-:-:S04]  /*04e0*/  I2FP.F32.S32 R3, R10 ;  /* 0x0000000a00037245 */ /* 0x000fc80000201400 */
[----:B------:R-:W-:-:S05]  /*04f0*/  FMNMX.FTZ R4, R3, 1, !PT ;  /* 0x3f80000003047809 */ /* 0x000fca0007810000 */
[----:B------:R-:W-:-:S06]  /*0500*/  FMUL.FTZ R12, R4, 1 ;  /* 0x3f800000040c7820 */ /* 0x000fcc0000410000 */
[----:B------:R-:W0:Y:S08]  /*0510*/  F2F.F64.F32 R12, R12 ;  /* 0x0000000c000c7310 */ /* 0x000e300000201800 */
[----:B0-----:R-:W0:Y:S01]  /*0520*/  MUFU.RCP64H R5, R13 ;  /* 0x0000000d00057308 */ /* 0x001e220000001800 */
[----:B------:R-:W-:-:S05]  /*0530*/  VIADD R4, R13, 0x300402 ;  /* 0x003004020d047836 */ /* 0x000fca0000000000 */
[----:B------:R-:W-:Y:S01]  /*0540*/  FSETP.GEU.AND P0, PT, |R4|, 5.8789094863358348022e-39, PT ;  /* 0x004004020400780b */ /* 0x000fe20003f0e200 */
        /* <DEDUP_REMOVED lines=8> */
[----:B------:R-:W-:Y:S02]  /*05d0*/  MOV R4, 0x600 ;  /* 0x0000060000047802 */ /* 0x000fe40000000f00 */
[----:B------:R-:W-:-:S07]  /*05e0*/  IADD3 R16, R16, -0x100000, RZ ;  /* 0xfff0000010107810 */ /* 0x000fce0007ffe0ff */
[----:B-1----:R-:W-:Y:S05]  /*05f0*/  CALL.REL.NOINC `($__internal_22_$__cuda_sm20_dblrcp_rn_slowpath_v3) ;  /* 0x0000001c00b07944 */ /* 0x002fea0003c00000 */
[----:B------:R-:W-:Y:S01]  /*0600*/  IMAD.MOV.U32 R16, RZ, RZ, R14 ;  /* 0x000000ffff107224 */ /* 0x000fe200078e000e */
[----:B------:R-:W-:-:S07]  /*0610*/  MOV R17, R15 ;  /* 0x0000000f00117202 */ /* 0x000fce0000000f00 */
.L_x_1345:
[----:B------:R-:W-:Y:S05]  /*0620*/  BSYNC B1 ;  /* 0x0000000000017941 */ /* 0x000fea0003800000 */
.L_x_1344:
        /* <DEDUP_REMOVED lines=14> */
[----:B0-----:R-:W-:-:S05]  /*0710*/  IMAD.IADD R11, R10, 0x1, R5 ;  /* 0x000000010a0b7824 */ /* 0x001fca00078e0205 */
        /* <DEDUP_REMOVED lines=22> */
[----:B------:R-:W-:Y:S05]  /*0880*/  CALL.REL.NOINC `($__internal_22_$__cuda_sm20_dblrcp_rn_slowpath_v3) ;  /* 0x0000001c000c7944 */ /* 0x000fea0003c00000 */
.L_x_1347:
[----:B------:R-:W-:Y:S05]  /*0890*/  BSYNC B1 ;  /* 0x0000000000017941 */ /* 0x000fea0003800000 */
.L_x_1346:
        /* <DEDUP_REMOVED lines=9> */
[----:B0-----:R-:W-:-:S02]  /*0930*/  IADD3 R20, R11, R6, RZ ;  /* 0x000000060b147210 */ /* 0x001fc40007ffe0ff */
[----:B------:R-:W-:Y:S02]  /*0940*/  FFMA.FTZ R11, R3, R10, R24 ;  /* 0x0000000a030b7223 */ /* 0x000fe40000010018 */
        /* <DEDUP_REMOVED lines=25> */
[----:B------:R-:W-:Y:S05]  /*0ae0*/  CALL.REL.NOINC `($__internal_22_$__cuda_sm20_dblrcp_rn_slowpath_v3) ;  /* 0x0000001800747944 */ /* 0x000fea0003c00000 */
.L_x_1349:
[----:B------:R-:W-:Y:S05]  /*0af0*/  BSYNC B1 ;  /* 0x0000000000017941 */ /* 0x000fea0003800000 */
.L_x_1348:
[----:B------:R-:W0:Y:S01]  /*0b00*/  SHFL.BFLY PT, R3, R20, 0x8, 0x1f ;  /* 0x0d001f0014037f89 */ /* 0x000e2200000e0000 */
[----:B------:R-:W-:Y:S01]  /*0b10*/  UMOV UR4, 0xf0000000 ;  /* 0xf000000000047882 */ /* 0x000fe20000000000 */
[----:B------:R-:W-:Y:S01]  /*0b20*/  UMOV UR5, 0x380fffff ;  /* 0x380fffff00057882 */ /* 0x000fe20000000000 */
[----:B------:R-:W-:Y:S01]  /*0b30*/  BSSY B1, `(.L_x_1350) ;  /* 0x0000022000017945 */ /* 0x000fe20003800000 */
[----:B------:R-:W-:Y:S01]  /*0b40*/  DSETP.GEU.AND P0, PT, |R14|, UR4, PT ;  /* 0x000000040e007e2a */ /* 0x000fe2000bf0e200 */
[----:B------:R-:W1:Y:S01]  /*0b50*/  SHFL.BFLY PT, R21, R8, 0x4, 0x1f ;  /* 0x0c801f0008157f89 */ /* 0x000e6200000e0000 */
[----:B0-----:R-:W-:Y:S01]  /*0b60*/  IMAD.IADD R11, R20, 0x1, R3 ;  /* 0x00000001140b7824 */ /* 0x001fe200078e0203 */
[----:B------:R-:W-:-:S04]  /*0b70*/  I2FP.F32.S32 R20, R6 ;  /* 0x0000000600147245 */ /* 0x000fc80000201400 */
[----:B------:R-:W-:Y:S01]  /*0b80*/  I2FP.F32.S32 R5, R11 ;  /* 0x0000000b00057245 */ /* 0x000fe20000201400 */
[----:B------:R-:W-:-:S03]  /*0b90*/  FMUL.FTZ R6, R9, R20 ;  /* 0x0000001409067220 */ /* 0x000fc60000410000 */
[----:B------:R-:W-:Y:S01]  /*0ba0*/  FMNMX.FTZ R4, R5, 1, !PT ;  /* 0x3f80000005047809 */ /* 0x000fe20007810000 */
[----:B------:R-:W-:Y:S01]  /*0bb0*/  FFMA.FTZ R23, R7, R10, R6 ;  /* 0x0000000a07177223 */ /* 0x000fe20000010006 */
[----:B------:R-:W-:-:S03]  /*0bc0*/  FADD.FTZ R10, R10, -R9 ;  /* 0x800000090a0a7221 */ /* 0x000fc60000010000 */
[----:B------:R-:W-:Y:S01]  /*0bd0*/  FMUL.FTZ R12, R4, 1 ;  /* 0x3f800000040c7820 */ /* 0x000fe20000410000 */
[----:B------:R-:W-:Y:S01]  /*0be0*/  FMUL.FTZ R10, R10, R10 ;  /* 0x0000000a0a0a7220 */ /* 0x000fe20000410000 */
[----:B------:R-:W0:Y:S03]  /*0bf0*/  F2F.F32.F64 R4, R14 ;  /* 0x0000000e00047310 */ /* 0x000e260000301000 */
[----:B------:R-:W-:-:S04]  /*0c00*/  FMUL.FTZ R7, R7, R10 ;  /* 0x0000000a07077220 */ /* 0x000fc80000410000 */
[----:B------:R-:W-:Y:S01]  /*0c10*/  FMUL.FTZ R7, R7, R20 ;  /* 0x0000001407077220 */ /* 0x000fe20000410000 */
        /* <DEDUP_REMOVED lines=19> */
.L_x_1351:
[----:B------:R-:W-:Y:S05]  /*0d50*/  BSYNC B1 ;  /* 0x0000000000017941 */ /* 0x000fea0003800000 */
.L_x_1350:
        /* <DEDUP_REMOVED lines=11> */
[----:B0-----:R-:W-:-:S03]  /*0e10*/  IADD3 R7, R11, R10, RZ ;  /* 0x0000000a0b077210 */ /* 0x001fc60007ffe0ff */
        /* <DEDUP_REMOVED lines=25> */
.L_x_1353:
[----:B------:R-:W-:Y:S05]  /*0fb0*/  BSYNC B1 ;  /* 0x0000000000017941 */ /* 0x000fea0003800000 */
.L_x_1352:
        /* <DEDUP_REMOVED lines=31> */
.L_x_1355:
[----:B------:R-:W-:Y:S05]  /*11b0*/  BSYNC B0 ;  /* 0x0000000000007941 */ /* 0x000fea0003800000 */
.L_x_1354:
[----:B------:R-:W-:Y:S06]  /*11c0*/  BAR.SYNC.DEFER_BLOCKING 0x0 ;  /* 0x0000000000007b1d */ /* 0x000fec0000010000 */
[----:B------:R-:W-:Y:S04]  /*11d0*/  BSSY B0, `(.L_x_1356) ;  /* 0x000000f000007945 */ /* 0x000fe80003800000 */
[----:B------:R-:W-:Y:S05]  /*11e0*/  @P1 BRA `(.L_x_1357) ;  /* 0x0000000000341947 */ /* 0x000fea0003800000 */
[----:B------:R-:W-:Y:S01]  /*11f0*/  ULDC UR4, c[0x0][0x4] ;  /* 0x0000010000047ab9 */ /* 0x000fe20000000800 */
[----:B0-----:R-:W-:Y:S01]  /*1200*/  IMAD.MOV.U32 R7, RZ, RZ, RZ ;  /* 0x000000ffff077224 */ /* 0x001fe200078e00ff */
[----:B------:R-:W-:Y:S01]  /*1210*/  UIMAD UR4, UR6, UR4, URZ ;  /* 0x00000004060472a4 */ /* 0x000fe2000f8e023f */
[----:B------:R-:W-:-:S03]  /*1220*/  CS2R R10, SRZ ;  /* 0x00000000000a7805 */ /* 0x000fc6000001ff00 */
[----:B------:R-:W-:-:S06]  /*1230*/  USHF.R.U32.HI UR4, URZ, 0x5, UR4 ;  /* 0x000000053f047899 */ /* 0x000fcc0008011604 */
[----:B------:R-:W-:-:S13]  /*1240*/  ISETP.GE.U32.AND P0, PT, R2, UR4, PT ;  /* 0x0000000402007c0c */ /* 0x000fda000bf06070 */
[----:B------:R-:W0:Y:S01]  /*1250*/  @!P0 S2R R3, SR_CgaCtaId ;  /* 0x0000000000038919 */ /* 0x000e220000008800 */
[----:B------:R-:W-:-:S04]  /*1260*/  @!P0 MOV R0, 0x400 ;  /* 0x0000040000008802 */ /* 0x000fc80000000f00 */
[----:B0-----:R-:W-:-:S04]  /*1270*/  @!P0 LEA R3, R3, R0, 0x18 ;  /* 0x0000000003038211 */ /* 0x001fc800078ec0ff */
[C---:B------:R-:W-:Y:S01]  /*1280*/  @!P0 LEA R0, R2.reuse, R3, 0x2 ;  /* 0x0000000302008211 */ /* 0x040fe200078e10ff */
[----:B------:R-:W-:-:S04]  /*1290*/  @!P0 IMAD R3, R2, 0x8, R3 ;  /* 0x0000000802038824 */ /* 0x000fc800078e0203 */
[----:B------:R1:W2:Y:S04]  /*12a0*/  @!P0 LDS R7, [R0] ;  /* 0x0000000000078984 */ /* 0x0002a80000000800 */
[----:B------:R1:W3:Y:S02]  /*12b0*/  @!P0 LDS.64 R10, [R3+0x80] ;  /* 0x00008000030a8984 */ /* 0x0002e40000000a00 */
.L_x_1357:
[----:B------:R-:W-:Y:S05]  /*12c0*/  BSYNC B0 ;  /* 0x0000000000007941 */ /* 0x000fea0003800000 */
.L_x_1356:
[----:B--2---:R-:W2:Y:S01]  /*12d0*/  SHFL.BFLY PT, R8, R7, 0x1, 0x1f ;  /* 0x0c201f0007087f89 */ /* 0x004ea200000e0000 */
[----:B------:R-:W-:Y:S03]  /*12e0*/  BSSY B1, `(.L_x_1358) ;  /* 0x0000016000017945 */ /* 0x000fe60003800000 */
[----:B---3--:R3:W4:Y:S01]  /*12f0*/  SHFL.BFLY PT, R9, R10, 0x1, 0x1f ;  /* 0x0c201f000a097f89 */ /* 0x00872200000e0000 */
[----:B--2---:R-:W-:-:S04]  /*1300*/  IADD3 R20, R8, R7, RZ ;  /* 0x0000000708147210 */ /* 0x004fc80007ffe0ff */
[----:B01----:R-:W-:-:S04]  /*1310*/  I2FP.F32.S32 R0, R20 ;  /* 0x0000001400007245 */ /* 0x003fc80000201400 */
[----:B------:R-:W-:-:S05]  /*1320*/  FMNMX.FTZ R3, R0, 1, !PT ;  /* 0x3f80000000037809 */ /* 0x000fca0007810000 */
[----:B------:R-:W-:-:S04]  /*1330*/  FMUL.FTZ R3, R3, 1 ;  /* 0x3f80000003037820 */ /* 0x000fc80000410000 */
[----:B------:R-:W0:Y:S08]  /*1340*/  F2F.F64.F32 R12, R3 ;  /* 0x00000003000c7310 */ /* 0x000e300000201800 */
[----:B0-----:R-:W0:Y:S01]  /*1350*/  MUFU.RCP64H R5, R13 ;  /* 0x0000000d00057308 */ /* 0x001e220000001800 */
[----:B------:R-:W-:-:S05]  /*1360*/  VIADD R4, R13, 0x300402 ;  /* 0x003004020d047836 */ /* 0x000fca0000000000 */
[----:B------:R-:W-:Y:S01]  /*1370*/  FSETP.GEU.AND P0, PT, |R4|, 5.8789094863358348022e-39, PT ;  /* 0x004004020400780b */ /* 0x000fe20003f0e200 */
[----:B0-----:R-:W-:-:S08]  /*1380*/  DFMA R14, -R12, R4, 1 ;  /* 0x3ff000000c0e742b */ /* 0x001fd00000000104 */
[----:B------:R-:W-:-:S08]  /*1390*/  DFMA R14, R14, R14, R14 ;  /* 0x0000000e0e0e722b */ /* 0x000fd0000000000e */
[----:B------:R-:W-:-:S08]  /*13a0*/  DFMA R14, R4, R14, R4 ;  /* 0x0000000e040e722b */ /* 0x000fd00000000004 */
[----:B------:R-:W-:-:S08]  /*13b0*/  DFMA R16, -R12, R14, 1 ;  /* 0x3ff000000c10742b */ /* 0x000fd0000000010e */
[----:B------:R-:W-:Y:S01]  /*13c0*/  DFMA R16, R14, R16, R14 ;  /* 0x000000100e10722b */ /* 0x000fe2000000000e */
[----:B---34-:R-:W-:Y:S10]  /*13d0*/  @P0 BRA `(.L_x_1359) ;  /* 0x0000000000180947 */ /* 0x018ff40003800000 */
[----:B------:R-:W-:Y:S02]  /*13e0*/  LOP3.LUT R16, R13, 0x7fffffff, RZ, 0xc0, !PT ;  /* 0x7fffffff0d107812 */ /* 0x000fe400078ec0ff */
[----:B------:R-:W-:Y:S02]  /*13f0*/  MOV R4, 0x1420 ;  /* 0x0000142000047802 */ /* 0x000fe40000000f00 */
[----:B------:R-:W-:-:S07]  /*1400*/  IADD3 R16, R16, -0x100000, RZ ;  /* 0xfff0000010107810 */ /* 0x000fce0007ffe0ff */
[----:B------:R-:W-:Y:S05]  /*1410*/  CALL.REL.NOINC `($__internal_22_$__cuda_sm20_dblrcp_rn_slowpath_v3) ;  /* 0x0000001000287944 */ /* 0x000fea0003c00000 */
[----:B------:R-:W-:Y:S01]  /*1420*/  IMAD.MOV.U32 R16, RZ, RZ, R14 ;  /* 0x000000ffff107224 */ /* 0x000fe200078e000e */
[----:B------:R-:W-:-:S07]  /*1430*/  MOV R17, R15 ;  /* 0x0000000f00117202 */ /* 0x000fce0000000f00 */
.L_x_1359:
[----:B------:R-:W-:Y:S05]  /*1440*/  BSYNC B1 ;  /* 0x0000000000017941 */ /* 0x000fea0003800000 */
.L_x_1358:
[----:B------:R-:W0:Y:S01]  /*1450*/  SHFL.BFLY PT, R3, R20, 0x2, 0x1f ;  /* 0x0c401f0014037f89 */ /* 0x000e2200000e0000 */
[----:B------:R-:W-:Y:S01]  /*1460*/  UMOV UR4, 0xf0000000 ;  /* 0xf000000000047882 */ /* 0x000fe20000000000 */
[----:B------:R-:W-:Y:S01]  /*1470*/  UMOV UR5, 0x380fffff ;  /* 0x380fffff00057882 */ /* 0x000fe20000000000 */
[----:B------:R-:W-:Y:S01]  /*1480*/  I2FP.F32.S32 R8, R8 ;  /* 0x0000000800087245 */ /* 0x000fe20000201400 */
[----:B------:R-:W-:Y:S01]  /*1490*/  DSETP.GEU.AND P0, PT, |R16|, UR4, PT ;  /* 0x0000000410007e2a */ /* 0x000fe2000bf0e200 */
[----:B------:R-:W-:Y:S03]  /*14a0*/  BSSY B1, `(.L_x_1360) ;  /* 0x0000021000017945 */ /* 0x000fe60003800000 */
[----:B------:R-:W-:Y:S01]  /*14b0*/  FMUL.FTZ R21, R9, R8 ;  /* 0x0000000809157220 */ /* 0x000fe20000410000 */
[----:B0-----:R-:W-:Y:S01]  /*14c0*/  IMAD.IADD R6, R20, 0x1, R3 ;  /* 0x0000000114067824 */ /* 0x001fe200078e0203 */
[----:B------:R-:W-:-:S02]  /*14d0*/  I2FP.F32.S32 R20, R7 ;  /* 0x0000000700147245 */ /* 0x000fc40000201400 */
[----:B------:R-:W0:Y:S02]  /*14e0*/  SHFL.BFLY PT, R7, R11, 0x1, 0x1f ;  /* 0x0c201f000b077f89 */ /* 0x000e2400000e0000 */
[----:B------:R-:W-:Y:S01]  /*14f0*/  I2FP.F32.S32 R5, R6 ;  /* 0x0000000600057245 */ /* 0x000fe20000201400 */
[----:B------:R-:W-:Y:S01]  /*1500*/  FFMA.FTZ R21, R20, R10, R21 ;  /* 0x0000000a14157223 */ /* 0x000fe20000010015 */
[----:B------:R-:W-:Y:S02]  /*1510*/  FADD.FTZ R10, -R9, R10 ;  /* 0x0000000a090a7221 */ /* 0x000fe40000010100 */
[----:B------:R-:W-:-:S05]  /*1520*/  FMNMX.FTZ R4, R5, 1, !PT ;  /* 0x3f80000005047809 */ /* 0x000fca0007810000 */
[----:B------:R-:W-:Y:S02]  /*1530*/  FMUL.FTZ R12, R4, 1 ;  /* 0x3f800000040c7820 */ /* 0x000fe40000410000 */
[----:B------:R-:W1:Y:S08]  /*1540*/  F2F.F32.F64 R4, R16 ;  /* 0x0000001000047310 */ /* 0x000e700000301000 */
[----:B------:R-:W2:Y:S01]  /*1550*/  F2F.F64.F32 R12, R12 ;  /* 0x0000000c000c7310 */ /* 0x000ea20000201800 */
[----:B-1----:R-:W-:-:S04]  /*1560*/  @!P0 FMUL R4, R4, 1.175494350822287508e-38 ;  /* 0x0080000004048820 */ /* 0x002fc80000400000 */
[----:B------:R-:W-:-:S03]  /*1570*/  FMUL.FTZ R9, R4, R21 ;  /* 0x0000001504097220 */ /* 0x000fc60000410000 */
[----:B--2---:R-:W1:Y:S01]  /*1580*/  MUFU.RCP64H R15, R13 ;  /* 0x0000000d000f7308 */ /* 0x004e620000001800 */
[----:B------:R-:W-:-:S04]  /*1590*/  IADD3 R14, R13, 0x300402, RZ ;  /* 0x003004020d0e7810 */ /* 0x000fc80007ffe0ff */
[----:B------:R-:W-:Y:S02]  /*15a0*/  FSETP.GEU.AND P0, PT, |R14|, 5.8789094863358348022e-39, PT ;  /* 0x004004020e00780b */ /* 0x000fe40003f0e200 */
        /* <DEDUP_REMOVED lines=13> */
[----:B------:R-:W-:-:S03]  /*1680*/  MOV R4, 0x16b0 ;  /* 0x000016b000047802 */ /* 0x000fc60000000f00 */
[----:B------:R-:W-:-:S07]  /*1690*/  VIADD R16, R16, 0xfff00000 ;  /* 0xfff0000010107836 */ /* 0x000fce0000000000 */
[----:B--2---:R-:W-:Y:S05]  /*16a0*/  CALL.REL.NOINC `($__internal_22_$__cuda_sm20_dblrcp_rn_slowpath_v3) ;  /* 0x0000000c00847944 */ /* 0x004fea0003c00000 */
.L_x_1361:
[----:B------:R-:W-:Y:S05]  /*16b0*/  BSYNC B1 ;  /* 0x0000000000017941 */ /* 0x000fea0003800000 */
.L_x_1360:
        /* <DEDUP_REMOVED lines=37> */
.L_x_1363:
[----:B------:R-:W-:Y:S05]  /*1910*/  BSYNC B1 ;  /* 0x0000000000017941 */ /* 0x000fea0003800000 */
.L_x_1362:
        /* <DEDUP_REMOVED lines=8> */
[----:B0-----:R-:W-:Y:S02]  /*19a0*/  IMAD.IADD R0, R20, 0x1, R9 ;  /* 0x0000000114007824 */ /* 0x001fe400078e0209 */
[----:B------:R-:W0:Y:S03]  /*19b0*/  SHFL.BFLY PT, R20, R8, 0x4, 0x1f ;  /* 0x0c801f0008147f89 */ /* 0x000e2600000e0000 */
        /* <DEDUP_REMOVED lines=13> */
[----:B------:R-:W-:Y:S02]  /*1a90*/  IADD3 R16, R13, 0x300402, RZ ;  /* 0x003004020d107810 */ /* 0x000fe40007ffe0ff */
[----:B0-----:R-:W-:Y:S02]  /*1aa0*/  FFMA.FTZ R7, R21, R7, R20 ;  /* 0x0000000715077223 */ /* 0x001fe40000010014 */
[----:B------:R-:W-:-:S02]  /*1ab0*/  FSETP.GEU.AND P0, PT, |R16|, 5.8789094863358348022e-39, PT ;  /* 0x004004021000780b */ /* 0x000fc40003f0e200 */
        /* <DEDUP_REMOVED lines=8> */
[----:B------:R-:W-:-:S03]  /*1b40*/  MOV R4, 0x1b70 ;  /* 0x00001b7000047802 */ /* 0x000fc60000000f00 */
[----:B------:R-:W-:-:S07]  /*1b50*/  VIADD R16, R16, 0xfff00000 ;  /* 0xfff0000010107836 */ /* 0x000fce0000000000 */
[----:B------:R-:W-:Y:S05]  /*1b60*/  CALL.REL.NOINC `($__internal_22_$__cuda_sm20_dblrcp_rn_slowpath_v3) ;  /* 0x0000000800547944 */ /* 0x000fea0003c00000 */
[----:B------:R-:W-:Y:S02]  /*1b70*/  MOV R18, R14 ;  /* 0x0000000e00127202 */ /* 0x000fe40000000f00 */
[----:B------:R-:W-:-:S07]  /*1b80*/  MOV R19, R15 ;  /* 0x0000000f00137202 */ /* 0x000fce0000000f00 */
.L_x_1365:
[----:B------:R-:W-:Y:S05]  /*1b90*/  BSYNC B1 ;  /* 0x0000000000017941 */ /* 0x000fea0003800000 */
.L_x_1364:
        /* <DEDUP_REMOVED lines=36> */
[----:B--2---:R-:W-:Y:S05]  /*1de0*/  CALL.REL.NOINC `($__internal_22_$__cuda_sm20_dblrcp_rn_slowpath_v3) ;  /* 0x0000000400b47944 */ /* 0x004fea0003c00000 */
.L_x_1367:
[----:B------:R-:W-:Y:S05]  /*1df0*/  BSYNC B1 ;  /* 0x0000000000017941 */ /* 0x000fea0003800000 */
.L_x_1366:
        /* <DEDUP_REMOVED lines=27> */
.L_x_1368:
        /* <DEDUP_REMOVED lines=45> */
[----:B------:R-:W-:Y:S05]  /*2280*/  CALL.REL.NOINC `($__internal_23_$__cuda_sm20_dsqrt_rn_f64_mediumpath_v1) ;  /* 0x0000000400287944 */ /* 0x000fea0003c00000 */
.L_x_1372:
[----:B------:R-:W-:Y:S05]  /*2290*/  BSYNC B0 ;  /* 0x0000000000007941 */ /* 0x000fea0003800000 */
.L_x_1371:
        /* <DEDUP_REMOVED lines=13> */
[----:B------:R-:W-:Y:S05]  /*2370*/  CALL.REL.NOINC `($__internal_22_$__cuda_sm20_dblrcp_rn_slowpath_v3) ;  /* 0x0000000000507944 */ /* 0x000fea0003c00000 */
.L_x_1374:
[----:B------:R-:W-:Y:S05]  /*2380*/  BSYNC B2 ;  /* 0x0000000000027941 */ /* 0x000fea0003800000 */
.L_x_1373:
[----:B------:R-:W-:Y:S01]  /*2390*/  UMOV UR4, 0xf0000000 ;  /* 0xf000000000047882 */ /* 0x000fe20000000000 */
[----:B------:R-:W-:Y:S01]  /*23a0*/  UMOV UR5, 0x380fffff ;  /* 0x380fffff00057882 */ /* 0x000fe20000000000 */
[----:B------:R-:W0:Y:S01]  /*23b0*/  F2F.F32.F64 R5, R14 ;  /* 0x0000000e00057310 */ /* 0x000e220000301000 */
[----:B------:R-:W-:-:S14]  /*23c0*/  DSETP.GEU.AND P0, PT, |R14|, UR4, PT ;  /* 0x000000040e007e2a */ /* 0x000fdc000bf0e200 */
[----:B0-----:R-:W-:-:S07]  /*23d0*/  @!P0 FMUL R5, R5, 1.175494350822287508e-38 ;  /* 0x0080000005058820 */ /* 0x001fce0000400000 */
.L_x_1370:
[----:B------:R-:W-:Y:S05]  /*23e0*/  BSYNC B1 ;  /* 0x0000000000017941 */ /* 0x000fea0003800000 */
.L_x_1369:
        /* <DEDUP_REMOVED lines=13> */
        .weak           $__internal_22_$__cuda_sm20_dblrcp_rn_slowpath_v3
        .type           $__internal_22_$__cuda_sm20_dblrcp_rn_slowpath_v3,@function
        .size           $__internal_22_$__cuda_sm20_dblrcp_rn_slowpath_v3,($__internal_23_$__cuda_sm20_dsqrt_rn_f64_mediumpath_v1 - $__internal_22_$__cuda_sm20_dblrcp_rn_slowpath_v3)
$__internal_22_$__cuda_sm20_dblrcp_rn_slowpath_v3:
        /* <DEDUP_REMOVED lines=24> */
.L_x_1378:
        /* <DEDUP_REMOVED lines=9> */
.L_x_1376:
[----:B------:R-:W-:Y:S02]  /*26d0*/  LOP3.LUT R15, R13, 0x80000, RZ, 0xfc, !PT ;  /* 0x000800000d0f7812 */ /* 0x000fe400078efcff */
[----:B------:R-:W-:-:S07]  /*26e0*/  MOV R14, R12 ;  /* 0x0000000c000e7202 */ /* 0x000fce0000000f00 */
.L_x_1377:
[----:B------:R-:W-:Y:S05]  /*26f0*/  BSYNC B0 ;  /* 0x0000000000007941 */ /* 0x000fea0003800000 */
.L_x_1375:
[----:B------:R-:W-:Y:S01]  /*2700*/  MOV R12, R4 ;  /* 0x00000004000c7202 */ /* 0x000fe20000000f00 */
[----:B------:R-:W-:-:S04]  /*2710*/  IMAD.MOV.U32 R13, RZ, RZ, 0x0 ;  /* 0x00000000ff0d7424 */ /* 0x000fc800078e00ff */
[----:B------:R-:W-:Y:S05]  /*2720*/  RET.REL.NODEC R12 `(_ZN2at6native36batch_norm_collect_statistics_kernelINS0_6InvStdEN3c104HalfES4_flEEvNS_27GenericPackedTensorAccessorIKT0_Lm3ENS_17RestrictPtrTraitsET3_EET2_SB_NS5_ISB_Lm1ES8_S9_EESC_) ;  /* 0xffffffd80c347950 */ /* 0x000fea0003c3ffff */
        .weak           $__internal_23_$__cuda_sm20_dsqrt_rn_f64_mediumpath_v1
        .type           $__internal_23_$__cuda_sm20_dsqrt_rn_f64_mediumpath_v1,@function
        .size           $__internal_23_$__cuda_sm20_dsqrt_rn_f64_mediumpath_v1,(.L_x_28234 - $__internal_23_$__cuda_sm20_dsqrt_rn_f64_mediumpath_v1)
$__internal_23_$__cuda_sm20_dsqrt_rn_f64_mediumpath_v1:
        /* <DEDUP_REMOVED lines=16> */
.L_x_1380:
        /* <DEDUP_REMOVED lines=24> */
.L_x_1382:
[----:B------:R-:W-:-:S11]  /*29b0*/  DADD R2, R4, R4 ;  /* 0x0000000004027229 */ /* 0x000fd60000000004 */
.L_x_1381:
[----:B------:R-:W-:Y:S05]  /*29c0*/  BSYNC B2 ;  /* 0x0000000000027941 */ /* 0x000fea0003800000 */
.L_x_1379:
[----:B------:R-:W-:Y:S01]  /*29d0*/  IMAD.MOV.U32 R13, RZ, RZ, R3 ;  /* 0x000000ffff0d7224 */ /* 0x000fe200078e0003 */
[----:B------:R-:W-:Y:S01]  /*29e0*/  HFMA2.MMA R3, -RZ, RZ, 0, 0 ;  /* 0x00000000ff037435 */ /* 0x000fe200000001ff */
[----:B------:R-:W-:Y:S02]  /*29f0*/  MOV R12, R2 ;  /* 0x00000002000c7202 */ /* 0x000fe40000000f00 */
[----:B------:R-:W-:-:S04]  /*2a00*/  MOV R2, R0 ;  /* 0x0000000000027202 */ /* 0x000fc80000000f00 */
[----:B------:R-:W-:Y:S05]  /*2a10*/  RET.REL.NODEC R2 `(_ZN2at6native36batch_norm_collect_statistics_kernelINS0_6InvStdEN3c104HalfES4_flEEvNS_27GenericPackedTensorAccessorIKT0_Lm3ENS_17RestrictPtrTraitsET3_EET2_SB_NS5_ISB_Lm1ES8_S9_EESC_) ;  /* 0xffffffd402787950 */ /* 0x000fea0003c3ffff */
.L_x_1383:
        /* <DEDUP_REMOVED lines=14> */
.L_x_28234:


//--------------------- .text._ZN2at6native36batch_norm_collect_statistics_kernelINS0_6InvStdEN3c104HalfES4_fiEEvNS_27GenericPackedTensorAccessorIKT0_Lm3ENS_17RestrictPtrTraitsET3_EET2_SB_NS5_ISB_Lm1ES8_S9_EESC_ --------------------------
	.section	.text._ZN2at6native36batch_norm_collect_statistics_kernelINS0_6InvStdEN3c104HalfES4_fiEEvNS_27GenericPackedTensorAccessorIKT0_Lm3ENS_17RestrictPtrTraitsET3_EET2_SB_NS5_ISB_Lm1ES8_S9_EESC_,"ax",@progbits
	.align	128
        .global         _ZN2at6native36batch_norm_collect_statistics_kernelINS0_6InvStdEN3c104HalfES4_fiEEvNS_27GenericPackedTensorAccessorIKT0_Lm3ENS_17RestrictPtrTraitsET3_EET2_SB_NS5_ISB_Lm1ES8_S9_EESC_
        .type           _ZN2at6native36batch_norm_collect_statistics_kernelINS0_6InvStdEN3c104HalfES4_fiEEvNS_27GenericPackedTensorAccessorIKT0_Lm3ENS_17RestrictPtrTraitsET3_EET2_SB_NS5_ISB_Lm1ES8_S9_EESC_,@function
        .size           _ZN2at6native36batch_norm_collect_statistics_kernelINS0_6InvStdEN3c104HalfES4_fiEEvNS_27GenericPackedTensorAccessorIKT0_Lm3ENS_17RestrictPtrTraitsET3_EET2_SB_NS5_ISB_Lm1ES8_S9_EESC_,(.L_x_28236 - _ZN2at6native36batch_norm_collect_statistics_kernelINS0_6InvStdEN3c104HalfES4_fiEEvNS_27GenericPackedTensorAccessorIKT0_Lm3ENS_17RestrictPtrTraitsET3_EET2_SB_NS5_ISB_Lm1ES8_S9_EESC_)
        .other          _ZN2at6native36batch_norm_collect_statistics_kernelINS0_6InvStdEN3c104HalfES4_fiEEvNS_27GenericPackedTensorAccessorIKT0_Lm3ENS_17RestrictPtrTraitsET3_EET2_SB_NS5_ISB_Lm1ES8_S9_EESC_,@"STO_CUDA_ENTRY STV_DEFAULT"
_ZN2at6native36batch_norm_collect_statistics_kernelINS0_6InvStdEN3c104HalfES4_fiEEvNS_27GenericPackedTensorAccessorIKT0_Lm3ENS_17RestrictPtrTraitsET3_EET2_SB_NS5_ISB_Lm1ES8_S9_EESC_:
.text._ZN2at6native36batch_norm_collect_statistics_kernelINS0_6InvStdEN3c104HalfES4_fiEEvNS_27GenericPackedTensorAccessorIKT0_Lm3ENS_17RestrictPtrTraitsET3_EET2_SB_NS5_ISB_Lm1ES8_S9_EESC_:
        /* <DEDUP_REMOVED lines=20> */
.L_x_1389:
        /* <DEDUP_REMOVED lines=10> */
.L_x_1388:
[----:B------:R-:W-:-:S05]  /*01e0*/  IMAD R4, R6, UR5, RZ ;  /* 0x0000000506047c24 */ /* 0x000fca000f8e02ff */
[----:B------:R-:W-:-:S04]  /*01f0*/  IADD3 R5, P0, R4, R17, RZ ;  /* 0x0000001104057210 */ /* 0x000fc80007f1e0ff */
[----:B------:R-:W-:Y:S02]  /*0200*/  LEA.HI.X.SX32 R10, R4, R19, 0x1, P0 ;  /* 0x00000013040a7211 */ /* 0x000fe400000f0eff */
[----:B------:R-:W-:-:S04]  /*0210*/  LEA R4, P0, R5, UR10, 0x1 ;  /* 0x0000000a05047c11 */ /* 0x000fc8000f8008ff */
[----:B------:R-:W-:-:S05]  /*0220*/  LEA.HI.X R5, R5, UR11, R10, 0x1, P0 ;  /* 0x0000000b05057c11 */ /* 0x000fca00080f0c0a */
[----:B------:R-:W2:Y:S01]  /*0230*/  LDG.E.U16 R4, desc[UR6][R4.64] ;  /* 0x0000000604047981 */ /* 0x000ea2000c1e1500 */
[----:B------:R-:W-:Y:S01]  /*0240*/  VIADD R21, R21, 0x1 ;  /* 0x0000000115157836 */ /* 0x000fe20000000000 */
[----:B------:R-:W-:-:S04]  /*0250*/  IADD3 R6, R6, UR9, RZ ;  /* 0x0000000906067c10 */ /* 0x000fc8000fffe0ff */
[----:B------:R-:W-:Y:S02]  /*0260*/  I2FP.F32.S32 R7, R21 ;  /* 0x0000001500077245 */ /* 0x000fe40000201400 */
[----:B------:R-:W-:-:S04]  /*0270*/  ISETP.GE.AND P0, PT, R6, R14, PT ;  /* 0x0000000e0600720c */ /* 0x000fc80003f06270 */
[----:B------:R-:W0:Y:S01]  /*0280*/  MUFU.RCP R7, R7 ;  /* 0x0000000700077308 */ /* 0x000e220000001000 */
[----:B--2---:R-:W-:-:S05]  /*0290*/  HADD2.F32 R10, -RZ, R4.H0_H0 ;  /* 0x20000004ff0a7230 */ /* 0x004fca0000004100 */
[----:B------:R-:W-:-:S04]  /*02a0*/  FADD.FTZ R12, R10, -R9 ;  /* 0x800000090a0c7221 */ /* 0x000fc80000010000 */
[----:B0-----:R-:W-:-:S04]  /*02b0*/  FFMA.FTZ R9, R12, R7, R9 ;  /* 0x000000070c097223 */ /* 0x001fc80000010009 */
[----:B------:R-:W-:-:S04]  /*02c0*/  FADD.FTZ R11, R10, -R9 ;  /* 0x800000090a0b7221 */ /* 0x000fc80000010000 */
[----:B------:R-:W-:Y:S01]  /*02d0*/  FFMA.FTZ R8, R12, R11, R8 ;  /* 0x0000000b0c087223 */ /* 0x000fe20000010008 */
[----:B------:R-:W-:Y:S06]  /*02e0*/  @!P0 BRA `(.L_x_1388) ;  /* 0xfffffffc00bc8947 */ /* 0x000fec000383ffff */
.L_x_1387:
[----:B------:R-:W-:Y:S05]  /*02f0*/  BSYNC B1 ;  /* 0x0000000000017941 */ /* 0x000fea0003800000 */
.L_x_1386:
[----:B-1----:R-:W-:Y:S01]  /*0300*/  IMAD.IADD R0, R15, 0x1, R0 ;  /* 0x000000010f007824 */ /* 0x002fe200078e0200 */
[----:B------:R-:W-:-:S04]  /*0310*/  ULDC UR4, c[0x0][0x218] ;  /* 0x0000860000047ab9 */ /* 0x000fc80000000800 */
[----:B------:R-:W-:-:S13]  /*0320*/  ISETP.GE.AND P0, PT, R0, UR4, PT ;  /* 0x0000000400007c0c */ /* 0x000fda000bf06270 */
[----:B------:R-:W-:Y:S05]  /*0330*/  @!P0 BRA `(.L_x_1389) ;  /* 0xfffffffc00808947 */ /* 0x000fea000383ffff */
.L_x_1385:
[----:B------:R-:W-:Y:S05]  /*0340*/  BSYNC B0 ;  /* 0x0000000000007941 */ /* 0x000fea0003800000 */
.L_x_1384:
        /* <DEDUP_REMOVED lines=20> */
[----:B-1----:R-:W-:Y:S05]  /*0490*/  CALL.REL.NOINC `($__internal_24_$__cuda_sm20_dblrcp_rn_slowpath_v3) ;  /* 0x0000001c00787944 */ /* 0x002fea0003c00000 */
[----:B------:R-:W-:Y:S01]  /*04a0*/  IMAD.MOV.U32 R16, RZ, RZ, R14 ;  /* 0x000000ffff107224 */ /* 0x000fe200078e000e */
[----:B------:R-:W-:-:S07]  /*04b0*/  MOV R17, R15 ;  /* 0x0000000f00117202 */ /* 0x000fce0000000f00 */
.L_x_1391:
[----:B------:R-:W-:Y:S05]  /*04c0*/  BSYNC B1 ;  /* 0x0000000000017941 */ /* 0x000fea0003800000 */
.L_x_1390:
        /* <DEDUP_REMOVED lines=37> */
[----:B------:R-:W-:Y:S05]  /*0720*/  CALL.REL.NOINC `($__internal_24_$__cuda_sm20_dblrcp_rn_slowpath_v3) ;  /* 0x0000001800d47944 */ /* 0x000fea0003c00000 */
.L_x_1393:
[----:B------:R-:W-:Y:S05]  /*0730*/  BSYNC B1 ;  /* 0x0000000000017941 */ /* 0x000fea0003800000 */
.L_x_1392:
        /* <DEDUP_REMOVED lines=36> */
[----:B------:R-:W-:Y:S05]  /*0980*/  CALL.REL.NOINC `($__internal_24_$__cuda_sm20_dblrcp_rn_slowpath_v3) ;  /* 0x00000018003c7944 */ /* 0x000fea0003c00000 */
.L_x_1395:
[----:B------:R-:W-:Y:S05]  /*0990*/  BSYNC B1 ;  /* 0x0000000000017941 */ /* 0x000fea0003800000 */
.L_x_1394:
        /* <DEDUP_REMOVED lines=37> */
.L_x_1397:
[----:B------:R-:W-:Y:S05]  /*0bf0*/  BSYNC B1 ;  /* 0x0000000000017941 */ /* 0x000fea0003800000 */
.L_x_1396:
        /* <DEDUP_REMOVED lines=37> */
.L_x_1399:
[----:B------:R-:W-:Y:S05]  /*0e50*/  BSYNC B1 ;  /* 0x0000000000017941 */ /* 0x000fea0003800000 */
.L_x_1398:
        /* <DEDUP_REMOVED lines=31> */
.L_x_1401:
[----:B------:R-:W-:Y:S05]  /*1050*/  BSYNC B0 ;  /* 0x0000000000007941 */ /* 0x000fea0003800000 */
.L_x_1400:
        /* <DEDUP_REMOVED lines=16> */
.L_x_1403:
[----:B------:R-:W-:Y:S05]  /*1160*/  BSYNC B0 ;  /* 0x0000000000007941 */ /* 0x000fea0003800000 */
.L_x_1402:
        /* <DEDUP_REMOVED lines=20> */
[----:B------:R-:W-:Y:S05]  /*12b0*/  CALL.REL.NOINC `($__internal_24_$__cuda_sm20_dblrcp_rn_slowpath_v3) ;  /* 0x0000000c00f07944 */ /* 0x000fea0003c00000 */
[----:B------:R-:W-:Y:S01]  /*12c0*/  IMAD.MOV.U32 R16, RZ, RZ, R14 ;  /* 0x000000ffff107224 */ /* 0x000fe200078e000e */
[----:B------:R-:W-:-:S07]  /*12d0*/  MOV R17, R15 ;  /* 0x0000000f00117202 */ /* 0x000fce0000000f00 */
.L_x_1405:
[----:B------:R-:W-:Y:S05]  /*12e0*/  BSYNC B1 ;  /* 0x0000000000017941 */ /* 0x000fea0003800000 */
.L_x_1404:
        /* <DEDUP_REMOVED lines=37> */
[----:B--2---:R-:W-:Y:S05]  /*1540*/  CALL.REL.NOINC `($__internal_24_$__cuda_sm20_dblrcp_rn_slowpath_v3) ;  /* 0x0000000c004c7944 */ /* 0x004fea0003c00000 */
.L_x_1407:
[----:B------:R-:W-:Y:S05]  /*1550*/  BSYNC B1 ;  /* 0x0000000000017941 */ /* 0x000fea0003800000 */
.L_x_1406:
        /* <DEDUP_REMOVED lines=37> */
.L_x_1409:
[----:B------:R-:W-:Y:S05]  /*17b0*/  BSYNC B1 ;  /* 0x0000000000017941 */ /* 0x000fea0003800000 */
.L_x_1408:
        /* <DEDUP_REMOVED lines=36> */
[----:B------:R-:W-:Y:S05]  /*1a00*/  CALL.REL.NOINC `($__internal_24_$__cuda_sm20_dblrcp_rn_slowpath_v3) ;  /* 0x00000008001c7944 */ /* 0x000fea0003c00000 */
[----:B------:R-:W-:Y:S01]  /*1a10*/  MOV R18, R14 ;  /* 0x0000000e00127202 */ /* 0x000fe20000000f00 */
[----:B------:R-:W-:-:S07]  /*1a20*/  IMAD.MOV.U32 R19, RZ, RZ, R15 ;  /* 0x000000ffff137224 */ /* 0x000fce00078e000f */
.L_x_1411:
[----:B------:R-:W-:Y:S05]  /*1a30*/  BSYNC B1 ;  /* 0x0000000000017941 */ /* 0x000fea0003800000 */
.L_x_1410:
        /* <DEDUP_REMOVED lines=36> */
[----:B--2---:R-:W-:Y:S05]  /*1c80*/  CALL.REL.NOINC `($__internal_24_$__cuda_sm20_dblrcp_rn_slowpath_v3) ;  /* 0x00000004007c7944 */ /* 0x004fea0003c00000 */
.L_x_1413:
[----:B------:R-:W-:Y:S05]  /*1c90*/  BSYNC B1 ;  /* 0x0000000000017941 */ /* 0x000fea0003800000 */
.L_x_1412:
        /* <DEDUP_REMOVED lines=65> */
[----:B------:R-:W-:Y:S05]  /*20b0*/  CALL.REL.NOINC `($__internal_25_$__cuda_sm20_dsqrt_rn_f64_mediumpath_v1) ;  /* 0x00000004000c7944 */ /* 0x000fea0003c00000 */
.L_x_1417:
[----:B------:R-:W-:Y:S05]  /*20c0*/  BSYNC B0 ;  /* 0x0000000000007941 */ /* 0x000fea0003800000 */
.L_x_1416:
        /* <DEDUP_REMOVED lines=13> */
[----:B------:R-:W-:Y:S05]  /*21a0*/  CALL.REL.NOINC `($__internal_24_$__cuda_sm20_dblrcp_rn_slowpath_v3) ;  /* 0x0000000000347944 */ /* 0x000fea0003c00000 */
.L_x_1419:
[----:B------:R-:W-:Y:S05]  /*21b0*/  BSYNC B2 ;  /* 0x0000000000027941 */ /* 0x000fea0003800000 */
.L_x_1418:
[----:B------:R-:W-:Y:S01]  /*21c0*/  UMOV UR4, 0xf0000000 ;  /* 0xf000000000047882 */ /* 0x000fe20000000000 */
[----:B------:R-:W-:Y:S01]  /*21d0*/  UMOV UR5, 0x380fffff ;  /* 0x380fffff00057882 */ /* 0x000fe20000000000 */
[----:B------:R-:W0:Y:S01]  /*21e0*/  F2F.F32.F64 R5, R14 ;  /* 0x0000000e00057310 */ /* 0x000e220000301000 */
[----:B------:R-:W-:-:S14]  /*21f0*/  DSETP.GEU.AND P0, PT, |R14|, UR4, PT ;  /* 0x000000040e007e2a */ /* 0x000fdc000bf0e200 */
[----:B0-----:R-:W-:-:S07]  /*2200*/  @!P0 FMUL R5, R5, 1.175494350822287508e-38 ;  /* 0x0080000005058820 */ /* 0x001fce0000400000 */
.L_x_1415:
[----:B------:R-:W-:Y:S05]  /*2210*/  BSYNC B1 ;  /* 0x0000000000017941 */ /* 0x000fea0003800000 */
.L_x_1414:
[----:B0-----:R-:W0:Y:S08]  /*2220*/  LDC R7, c[0x0][0x254] ;  /* 0x00009500ff077b82 */ /* 0x001e300000000800 */
[----:B------:R-:W1:Y:S01]  /*2230*/  LDC.64 R2, c[0x0][0x248] ;  /* 0x00009200ff027b82 */ /* 0x000e620000000a00 */
[----:B0-----:R-:W-:-:S04]  /*2240*/  IMAD R7, R7, UR8, RZ ;  /* 0x0000000807077c24 */ /* 0x001fc8000f8e02ff */
[----:B-1----:R-:W-:-:S05]  /*2250*/  IMAD.WIDE R2, R7, 0x4, R2 ;  /* 0x0000000407027825 */ /* 0x002fca00078e0202 */
[----:B------:R-:W-:Y:S01]  /*2260*/  STG.E desc[UR6][R2.64], R5 ;  /* 0x0000000502007986 */ /* 0x000fe2000c101906 */
[----:B------:R-:W-:Y:S05]  /*2270*/  EXIT ;  /* 0x000000000000794d */ /* 0x000fea0003800000 */
        .weak           $__internal_24_$__cuda_sm20_dblrcp_rn_slowpath_v3
        .type           $__internal_24_$__cuda_sm20_dblrcp_rn_slowpath_v3,@function
        .size           $__internal_24_$__cuda_sm20_dblrcp_rn_slowpath_v3,($__internal_25_$__cuda_sm20_dsqrt_rn_f64_mediumpath_v1 - $__internal_24_$__cuda_sm20_dblrcp_rn_slowpath_v3)
$__internal_24_$__cuda_sm20_dblrcp_rn_slowpath_v3:
        /* <DEDUP_REMOVED lines=24> */
.L_x_1423:
        /* <DEDUP_REMOVED lines=9> */
.L_x_1421:
[----:B------:R-:W-:Y:S02]  /*2490*/  LOP3.LUT R15, R13, 0x80000, RZ, 0xfc, !PT ;  /* 0x000800000d0f7812 */ /* 0x000fe400078efcff */
[----:B------:R-:W-:-:S07]  /*24a0*/  MOV R14, R12 ;  /* 0x0000000c000e7202 */ /* 0x000fce0000000f00 */
.L_x_1422:
[----:B------:R-:W-:Y:S05]  /*24b0*/  BSYNC B0 ;  /* 0x0000000000007941 */ /* 0x000fea0003800000 */
.L_x_1420:
[----:B------:R-:W-:Y:S01]  /*24c0*/  MOV R12, R4 ;  /* 0x00000004000c7202 */ /* 0x000fe20000000f00 */
[----:B------:R-:W-:-:S04]  /*24d0*/  IMAD.MOV.U32 R13, RZ, RZ, 0x0 ;  /* 0x00000000ff0d7424 */ /* 0x000fc800078e00ff */
[----:B------:R-:W-:Y:S05]  /*24e0*/  RET.REL.NODEC R12 `(_ZN2at6native36batch_norm_collect_statistics_kernelINS0_6InvStdEN3c104HalfES4_fiEEvNS_27GenericPackedTensorAccessorIKT0_Lm3ENS_17RestrictPtrTraitsET3_EET2_SB_NS5_ISB_Lm1ES8_S9_EESC_) ;  /* 0xffffffd80cc47950 */ /* 0x000fea0003c3ffff */
        .weak           $__internal_25_$__cuda_sm20_dsqrt_rn_f64_mediumpath_v1
        .type           $__internal_25_$__cuda_sm20_dsqrt_rn_f64_mediumpath_v1,@function
        .size           $__internal_25_$__cuda_sm20_dsqrt_rn_f64_mediumpath_v1,(.L_x_28236 - $__internal_25_$__cuda_sm20_dsqrt_rn_f64_mediumpath_v1)
$__internal_25_$__cuda_sm20_dsqrt_rn_f64_mediumpath_v1:
        /* <DEDUP_REMOVED lines=16> */
.L_x_1425:
        /* <DEDUP_REMOVED lines=24> */
.L_x_1427:
[----:B------:R-:W-:-:S11]  /*2770*/  DADD R2, R4, R4 ;  /* 0x0000000004027229 */ /* 0x000fd60000000004 */
.L_x_1426:
[----:B------:R-:W-:Y:S05]  /*2780*/  BSYNC B2 ;  /* 0x0000000000027941 */ /* 0x000fea0003800000 */
.L_x_1424:
[----:B------:R-:W-:Y:S01]  /*2790*/  IMAD.MOV.U32 R13, RZ, RZ, R3 ;  /* 0x000000ffff0d7224 */ /* 0x000fe200078e0003 */
[----:B------:R-:W-:Y:S01]  /*27a0*/  HFMA2.MMA R3, -RZ, RZ, 0, 0 ;  /* 0x00000000ff037435 */ /* 0x000fe200000001ff */
[----:B------:R-:W-:Y:S02]  /*27b0*/  MOV R12, R2 ;  /* 0x00000002000c7202 */ /* 0x000fe40000000f00 */
[----:B------:R-:W-:-:S04]  /*27c0*/  MOV R2, R0 ;  /* 0x0000000000027202 */ /* 0x000fc80000000f00 */
[----:B------:R-:W-:Y:S05]  /*27d0*/  RET.REL.NODEC R2 `(_ZN2at6native36batch_norm_collect_statistics_kernelINS0_6InvStdEN3c104HalfES4_fiEEvNS_27GenericPackedTensorAccessorIKT0_Lm3ENS_17RestrictPtrTraitsET3_EET2_SB_NS5_ISB_Lm1ES8_S9_EESC_) ;  /* 0xffffffd802087950 */ /* 0x000fea0003c3ffff */
.L_x_1428:
        /* <DEDUP_REMOVED lines=10> */
.L_x_28236:


//--------------------- .text._ZN2at6native50batch_norm_collect_statistics_channels_last_kernelINS0_6InvStdEN3c104HalfEfLi4EEEvPKT0_PT1_S9_PVS8_PiiiS8_ --------------------------
	.section	.text._ZN2at6native50batch_norm_collect_statistics_channels_last_kernelINS0_6InvStdEN3c104HalfEfLi4EEEvPKT0_PT1_S9_PVS8_PiiiS8_,"ax",@progbits
	.align	128
        .global         _ZN2at6native50batch_norm_collect_statistics_channels_last_kernelINS0_6InvStdEN3c104HalfEfLi4EEEvPKT0_PT1_S9_PVS8_PiiiS8_
        .type           _ZN2at6native50batch_norm_collect_statistics_channels_last_kernelINS0_6InvStdEN3c104HalfEfLi4EEEvPKT0_PT1_S9_PVS8_PiiiS8_,@function
        .size           _ZN2at6native50batch_norm_collect_statistics_channels_last_kernelINS0_6InvStdEN3c104HalfEfLi4EEEvPKT0_PT1_S9_PVS8_PiiiS8_,(.L_x_28238 - _ZN2at6native50batch_norm_collect_statistics_channels_last_kernelINS0_6InvStdEN3c104HalfEfLi4EEEvPKT0_PT1_S9_PVS8_PiiiS8_)
        .other          _ZN2at6native50batch_norm_collect_statistics_channels_last_kernelINS0_6InvStdEN3c104HalfEfLi4EEEvPKT0_PT1_S9_PVS8_PiiiS8_,@"STO_CUDA_ENTRY STV_DEFAULT"
_ZN2at6native50batch_norm_collect_statistics_channels_last_kernelINS0_6InvStdEN3c104HalfEfLi4EEEvPKT0_PT1_S9_PVS8_PiiiS8_:
.text._ZN2at6native50batch_norm_collect_statistics_channels_last_kernelINS0_6InvStdEN3c104HalfEfLi4EEEvPKT0_PT1_S9_PVS8_PiiiS8_:
        /* <DEDUP_REMOVED lines=63> */
.L_x_1430:
[----:B------:R-:W-:-:S13]  /*03f0*/  ISETP.GE.OR P2, PT, R21, UR5, P0 ;  /* 0x0000000515007c0c */ /* 0x000fda0008746670 */
[----:B------:R-:W0:Y:S02]  /*0400*/  @!P2 LDC.64 R14, c[0x0][0x210] ;  /* 0x00008400ff0eab82 */ /* 0x000e240000000a00 */
[----:B0-----:R-:W-:-:S06]  /*0410*/  @!P2 IMAD.WIDE R14, R9, 0x2, R14 ;  /* 0x00000002090ea825 */ /* 0x001fcc00078e020e */
[----:B------:R-:W2:Y:S01]  /*0420*/  @!P2 LDG.E.U16.CONSTANT R14, desc[UR8][R14.64] ;  /* 0x000000080e0ea981 */ /* 0x000ea2000c1e9500 */
[----:B------:R-:W-:Y:S01]  /*0430*/  IMAD R24, R0, UR10, RZ ;  /* 0x0000000a00187c24 */ /* 0x000fe2000f8e02ff */
[----:B------:R-:W-:Y:S01]  /*0440*/  MOV R27, RZ ;  /* 0x000000ff001b7202 */ /* 0x000fe20000000f00 */
[----:B------:R-:W-:Y:S02]  /*0450*/  @!P2 VIADD R18, R18, 0x1 ;  /* 0x000000011212a836 */ /* 0x000fe40000000000 */
[C---:B------:R-:W-:Y:S01]  /*0460*/  IMAD R9, R24.reuse, UR6, R9 ;  /* 0x0000000618097c24 */ /* 0x040fe2000f8e0209 */
[C---:B------:R-:W-:Y:S02]  /*0470*/  IADD3 R21, R24.reuse, R21, RZ ;  /* 0x0000001518157210 */ /* 0x040fe40007ffe0ff */
        /* <DEDUP_REMOVED lines=9> */
[----:B--2---:R-:W-:Y:S02]  /*0510*/  @!P2 HADD2.F32 R25, -RZ, R14.H0_H0 ;  /* 0x2000000eff19a230 */ /* 0x004fe40000004100 */
[----:B------:R-:W2:Y:S03]  /*0520*/  @!P1 LDC.64 R14, c[0x0][0x210] ;  /* 0x00008400ff0e9b82 */ /* 0x000ea60000000a00 */
[----:B------:R-:W-:-:S04]  /*0530*/  FADD.FTZ R29, R25, -R8 ;  /* 0x80000008191d7221 */ /* 0x000fc80000010000 */
[----:B0-----:R-:W-:Y:S01]  /*0540*/  FFMA.FTZ R8, R29, R27, R8 ;  /* 0x0000001b1d087223 */ /* 0x001fe20000010008 */
[----:B------:R-:W-:-:S04]  /*0550*/  @!P1 IMAD R27, R24, UR6, R9 ;  /* 0x00000006181b9c24 */ /* 0x000fc8000f8e0209 */
[----:B--2---:R-:W-:-:S06]  /*0560*/  @!P1 IMAD.WIDE R14, R27, 0x2, R14 ;  /* 0x000000021b0e9825 */ /* 0x004fcc00078e020e */
[----:B------:R-:W2:Y:S01]  /*0570*/  @!P1 LDG.E.U16.CONSTANT R14, desc[UR8][R14.64] ;  /* 0x000000080e0e9981 */ /* 0x000ea2000c1e9500 */
[----:B------:R-:W-:Y:S01]  /*0580*/  FADD.FTZ R28, -R8, R25 ;  /* 0x00000019081c7221 */ /* 0x000fe20000010100 */
[----:B------:R-:W-:Y:S01]  /*0590*/  IMAD.MOV.U32 R26, RZ, RZ, RZ ;  /* 0x000000ffff1a7224 */ /* 0x000fe200078e00ff */
[----:B------:R-:W-:Y:S02]  /*05a0*/  @!P2 MOV R26, 0x3f800000 ;  /* 0x3f800000001aa802 */ /* 0x000fe40000000f00 */
[----:B------:R-:W-:Y:S01]  /*05b0*/  FMUL.FTZ R28, R29, R28 ;  /* 0x0000001c1d1c7220 */ /* 0x000fe20000410000 */
[----:B------:R-:W-:Y:S01]  /*05c0*/  @!P3 VIADD R13, R13, 0x1 ;  /* 0x000000010d0db836 */ /* 0x000fe20000000000 */
[----:B-1----:R-:W-:Y:S02]  /*05d0*/  IADD3 R17, R24, R21, RZ ;  /* 0x0000001518117210 */ /* 0x002fe40007ffe0ff */
[----:B------:R-:W-:Y:S01]  /*05e0*/  FFMA.FTZ R11, R28, R26, R11 ;  /* 0x0000001a1c0b7223 */ /* 0x000fe2000001000b */
[----:B------:R-:W-:Y:S01]  /*05f0*/  IMAD.MOV.U32 R28, RZ, RZ, RZ ;  /* 0x000000ffff1c7224 */ /* 0x000fe200078e00ff */
[----:B------:R-:W-:Y:S01]  /*0600*/  @!P3 I2FP.F32.S32 R25, R13 ;  /* 0x0000000d0019b245 */ /* 0x000fe20000201400 */
[----:B------:R-:W-:-:S04]  /*0610*/  IMAD R17, R0, UR10, R17 ;  /* 0x0000000a00117c24 */ /* 0x000fc8000f8e0211 */
[----:B------:R-:W0:Y:S01]  /*0620*/  @!P3 MUFU.RCP R28, R25 ;  /* 0x00000019001cb308 */ /* 0x000e220000001000 */
[----:B------:R-:W-:Y:S01]  /*0630*/  ISETP.GE.OR P2, PT, R17, UR5, P0 ;  /* 0x0000000511007c0c */ /* 0x000fe20008746670 */
[----:B------:R-:W-:Y:S01]  /*0640*/  @!P1 VIADD R12, R12, 0x1 ;  /* 0x000000010c0c9836 */ /* 0x000fe20000000000 */
[----:B------:R-:W-:Y:S01]  /*0650*/  CS2R R26, SRZ ;  /* 0x00000000001a7805 */ /* 0x000fe2000001ff00 */
[----:B------:R-:W-:Y:S01]  /*0660*/  HFMA2.MMA R17, -RZ, RZ, 0, 0 ;  /* 0x00000000ff117435 */ /* 0x000fe200000001ff */
[----:B---3--:R-:W-:Y:S02]  /*0670*/  @!P3 HADD2.F32 R26, -RZ, R16.H0_H0 ;  /* 0x20000010ff1ab230 */ /* 0x008fe40000004100 */
[----:B------:R-:W-:-:S03]  /*0680*/  @!P1 I2FP.F32.S32 R29, R12 ;  /* 0x0000000c001d9245 */ /* 0x000fc60000201400 */
[--C-:B------:R-:W-:Y:S01]  /*0690*/  FADD.FTZ R16, R26, -R7.reuse ;  /* 0x800000071a107221 */ /* 0x100fe20000010000 */
[----:B------:R-:W1:Y:S03]  /*06a0*/  @!P1 MUFU.RCP R27, R29 ;  /* 0x0000001d001b9308 */ /* 0x000e660000001000 */
[----:B0-----:R-:W-:-:S04]  /*06b0*/  FFMA.FTZ R7, R16, R28, R7 ;  /* 0x0000001c10077223 */ /* 0x001fc80000010007 */
[----:B------:R-:W-:-:S04]  /*06c0*/  FADD.FTZ R25, -R7, R26 ;  /* 0x0000001a07197221 */ /* 0x000fc80000010100 */
[----:B------:R-:W-:Y:S01]  /*06d0*/  FMUL.FTZ R16, R16, R25 ;  /* 0x0000001910107220 */ /* 0x000fe20000410000 */
[----:B--2---:R-:W-:Y:S02]  /*06e0*/  @!P1 HADD2.F32 R17, -RZ, R14.H0_H0 ;  /* 0x2000000eff119230 */ /* 0x004fe40000004100 */
[----:B------:R-:W0:Y:S03]  /*06f0*/  @!P2 LDC.64 R14, c[0x0][0x210] ;  /* 0x00008400ff0eab82 */ /* 0x000e260000000a00 */
[----:B------:R-:W-:-:S04]  /*0700*/  FADD.FTZ R25, R17, -R6 ;  /* 0x8000000611197221 */ /* 0x000fc80000010000 */
[----:B-1----:R-:W-:Y:S01]  /*0710*/  FFMA.FTZ R6, R25, R27, R6 ;  /* 0x0000001b19067223 */ /* 0x002fe20000010006 */
[----:B------:R-:W-:-:S04]  /*0720*/  @!P2 IMAD R27, R24, UR6, R9 ;  /* 0x00000006181bac24 */ /* 0x000fc8000f8e0209 */
[----:B------:R-:W-:-:S04]  /*0730*/  @!P2 IMAD R27, R24, UR6, R27 ;  /* 0x00000006181bac24 */ /* 0x000fc8000f8e021b */
[----:B0-----:R-:W-:-:S06]  /*0740*/  @!P2 IMAD.WIDE R14, R27, 0x2, R14 ;  /* 0x000000021b0ea825 */ /* 0x001fcc00078e020e */
[----:B------:R-:W2:Y:S01]  /*0750*/  @!P2 LDG.E.U16.CONSTANT R14, desc[UR8][R14.64] ;  /* 0x000000080e0ea981 */ /* 0x000ea2000c1e9500 */
[----:B------:R-:W-:Y:S02]  /*0760*/  @!P2 IADD3 R4, R4, 0x1, RZ ;  /* 0x000000010404a810 */ /* 0x000fe40007ffe0ff */
[----:B------:R-:W-:Y:S02]  /*0770*/  CS2R R26, SRZ ;  /* 0x00000000001a7805 */ /* 0x000fe4000001ff00 */
[----:B------:R-:W-:-:S04]  /*0780*/  @!P2 I2FP.F32.S32 R29, R4 ;  /* 0x00000004001da245 */ /* 0x000fc80000201400 */
[----:B------:R-:W0:Y:S01]  /*0790*/  @!P2 MUFU.RCP R27, R29 ;  /* 0x0000001d001ba308 */ /* 0x000e220000001000 */
[----:B------:R-:W-:Y:S02]  /*07a0*/  IMAD R21, R24, 0x3, R21 ;  /* 0x0000000318157824 */ /* 0x000fe400078e0215 */
[----:B------:R-:W-:Y:S02]  /*07b0*/  IMAD R9, R22, 0x3, R9 ;  /* 0x0000000316097824 */ /* 0x000fe400078e0209 */
[----:B--2---:R-:W-:-:S05]  /*07c0*/  @!P2 HADD2.F32 R26, -RZ, R14.H0_H0 ;  /* 0x2000000eff1aa230 */ /* 0x004fca0000004100 */
        /* <DEDUP_REMOVED lines=18> */
.L_x_1429:
        /* <DEDUP_REMOVED lines=97> */
.L_x_1433:
[----:B------:R-:W-:Y:S05]  /*0f00*/  BSYNC B0 ;  /* 0x0000000000007941 */ /* 0x000fea0003800000 */
.L_x_1432:
        /* <DEDUP_REMOVED lines=37> */
.L_x_1435:
[----:B------:R-:W-:Y:S05]  /*1160*/  BSYNC B0 ;  /* 0x0000000000007941 */ /* 0x000fea0003800000 */
.L_x_1434:
        /* <DEDUP_REMOVED lines=37> */
.L_x_1437:
[----:B------:R-:W-:Y:S05]  /*13c0*/  BSYNC B0 ;  /* 0x0000000000007941 */ /* 0x000fea0003800000 */
.L_x_1436:
        /* <DEDUP_REMOVED lines=37> */
.L_x_1439:
[----:B------:R-:W-:Y:S05]  /*1620*/  BSYNC B0 ;  /* 0x0000000000007941 */ /* 0x000fea0003800000 */
.L_x_1438:
        /* <DEDUP_REMOVED lines=37> */
.L_x_1441:
[----:B------:R-:W-:Y:S05]  /*1880*/  BSYNC B0 ;  /* 0x0000000000007941 */ /* 0x000fea0003800000 */
.L_x_1440:
        /* <DEDUP_REMOVED lines=37> */
.L_x_1443:
[----:B------:R-:W-:Y:S05]  /*1ae0*/  BSYNC B0 ;  /* 0x0000000000007941 */ /* 0x000fea0003800000 */
.L_x_1442:
        /* <DEDUP_REMOVED lines=37> */
.L_x_1445:
[----:B------:R-:W-:Y:S05]  /*1d40*/  BSYNC B0 ;  /* 0x0000000000007941 */ /* 0x000fea0003800000 */
.L_x_1444:
        /* <DEDUP_REMOVED lines=37> */
.L_x_1447:
[----:B------:R-:W-:Y:S05]  /*1fa0*/  BSYNC B0 ;  /* 0x0000000000007941 */ /* 0x000fea0003800000 */
.L_x_1446:
        /* <DEDUP_REMOVED lines=37> */
.L_x_1449:
[----:B------:R-:W-:Y:S05]  /*2200*/  BSYNC B0 ;  /* 0x0000000000007941 */ /* 0x000fea0003800000 */
.L_x_1448:
        /* <DEDUP_REMOVED lines=37> */
.L_x_1451:
[----:B------:R-:W-:Y:S05]  /*2460*/  BSYNC B0 ;  /* 0x0000000000007941 */ /* 0x000fea0003800000 */
.L_x_1450:
        /* <DEDUP_REMOVED lines=37> */
.L_x_1453:
[----:B------:R-:W-:Y:S05]  /*26c0*/  BSYNC B0 ;  /* 0x0000000000007941 */ /* 0x000fea0003800000 */
.L_x_1452:
        /* <DEDUP_REMOVED lines=37> */
.L_x_1455:
[----:B------:R-:W-:Y:S05]  /*2920*/  BSYNC B0 ;  /* 0x0000000000007941 */ /* 0x000fea0003800000 */
.L_x_1454:
        /* <DEDUP_REMOVED lines=37> */
.L_x_1457:
[----:B------:R-:W-:Y:S05]  /*2b80*/  BSYNC B0 ;  /* 0x0000000000007941 */ /* 0x000fea0003800000 */
.L_x_1456:
        /* <DEDUP_REMOVED lines=37> */
.L_x_1459:
[----:B------:R-:W-:Y:S05]  /*2de0*/  BSYNC B0 ;  /* 0x0000000000007941 */ /* 0x000fea0003800000 */
.L_x_1458:
        /* <DEDUP_REMOVED lines=37> */
.L_x_1461:
[----:B------:R-:W-:Y:S05]  /*3040*/  BSYNC B0 ;  /* 0x0000000000007941 */ /* 0x000fea0003800000 */
.L_x_1460:
        /* <DEDUP_REMOVED lines=37> */
.L_x_1463:
[----:B------:R-:W-:Y:S05]  /*32a0*/  BSYNC B0 ;  /* 0x0000000000007941 */ /* 0x000fea0003800000 */
.L_x_1462:
        /* <DEDUP_REMOVED lines=37> */
.L_x_1465:
[----:B------:R-:W-:Y:S05]  /*3500*/  BSYNC B0 ;  /* 0x0000000000007941 */ /* 0x000fea0003800000 */
.L_x_1464:
        /* <DEDUP_REMOVED lines=37> */
.L_x_1467:
[----:B------:R-:W-:Y:S05]  /*3760*/  BSYNC B0 ;  /* 0x0000000000007941 */ /* 0x000fea0003800000 */
.L_x_1466:
        /* <DEDUP_REMOVED lines=37> */
.L_x_1469:
[----:B------:R-:W-:Y:S05]  /*39c0*/  BSYNC B0 ;  /* 0x0000000000007941 */ /* 0x000fea0003800000 */
.L_x_1468:
        /* <DEDUP_REMOVED lines=37> */
.L_x_1471:
[----:B------:R-:W-:Y:S05]  /*3c20*/  BSYNC B0 ;  /* 0x0000000000007941 */ /* 0x000fea0003800000 */
.L_x_1470:
        /* <DEDUP_REMOVED lines=37> */
.L_x_1473:
[----:B------:R-:W-:Y:S05]  /*3e80*/  BSYNC B0 ;  /* 0x0000000000007941 */ /* 0x000fea0003800000 */
.L_x_1472:
        /* <DEDUP_REMOVED lines=37> */
.L_x_1475:
[----:B------:R-:W-:Y:S05]  /*40e0*/  BSYNC B0 ;  /* 0x0000000000007941 */ /* 0x000fea0003800000 */
.L_x_1474:
        /* <DEDUP_REMOVED lines=37> */
.L_x_1477:
[----:B------:R-:W-:Y:S05]  /*4340*/  BSYNC B0 ;  /* 0x0000000000007941 */ /* 0x000fea0003800000 */
.L_x_1476:
        /* <DEDUP_REMOVED lines=37> */
.L_x_1479:
[----:B------:R-:W-:Y:S05]  /*45a0*/  BSYNC B0 ;  /* 0x0000000000007941 */ /* 0x000fea0003800000 */
.L_x_1478:
        /* <DEDUP_REMOVED lines=37> */
.L_x_1481:
[----:B------:R-:W-:Y:S05]  /*4800*/  BSYNC B0 ;  /* 0x0000000000007941 */ /* 0x000fea0003800000 */
.L_x_1480:
        /* <DEDUP_REMOVED lines=37> */
.L_x_1483:
[----:B------:R-:W-:Y:S05]  /*4a60*/  BSYNC B0 ;  /* 0x0000000000007941 */ /* 0x000fea0003800000 */
.L_x_1482:
        /* <DEDUP_REMOVED lines=37> */
.L_x_1485:
[----:B------:R-:W-:Y:S05]  /*4cc0*/  BSYNC B0 ;  /* 0x0000000000007941 */ /* 0x000fea0003800000 */
.L_x_1484:
        /* <DEDUP_REMOVED lines=37> */
.L_x_1487:
[----:B------:R-:W-:Y:S05]  /*4f20*/  BSYNC B0 ;  /* 0x0000000000007941 */ /* 0x000fea0003800000 */
.L_x_1486:
        /* <DEDUP_REMOVED lines=37> */
.L_x_1489:
[----:B------:R-:W-:Y:S05]  /*5180*/  BSYNC B0 ;  /* 0x0000000000007941 */ /* 0x000fea0003800000 */
.L_x_1488:
        /* <DEDUP_REMOVED lines=35> */
.L_x_1491:
[----:B------:R-:W-:Y:S05]  /*53c0*/  BSYNC B0 ;  /* 0x0000000000007941 */ /* 0x000fea0003800000 */
.L_x_1490:
        /* <DEDUP_REMOVED lines=38> */
.L_x_1492:
[----:B------:R-:W-:Y:S05]  /*5630*/  BSYNC B0 ;  /* 0x0000000000007941 */ /* 0x000fea0003800000 */
.L_x_1431:
        /* <DEDUP_REMOVED lines=47> */
[----:B------:R-:W-:Y:S05]  /*5930*/  CALL.REL.NOINC `($__internal_27_$__cuda_sm20_dsqrt_rn_f64_mediumpath_v1) ;  /* 0x0000005800487944 */ /* 0x000fea0003c00000 */
.L_x_1497:
[----:B------:R-:W-:Y:S05]  /*5940*/  BSYNC B1 ;  /* 0x0000000000017941 */ /* 0x000fea0003800000 */
.L_x_1496:
        /* <DEDUP_REMOVED lines=13> */
[----:B------:R-:W-:Y:S05]  /*5a20*/  CALL.REL.NOINC `($__internal_26_$__cuda_sm20_dblrcp_rn_slowpath_v3) ;  /* 0x0000005400607944 */ /* 0x000fea0003c00000 */
.L_x_1499:
[----:B------:R-:W-:Y:S05]  /*5a30*/  BSYNC B1 ;  /* 0x0000000000017941 */ /* 0x000fea0003800000 */
.L_x_1498:
[----:B------:R-:W-:Y:S01]  /*5a40*/  UMOV UR4, 0xf0000000 ;  /* 0xf000000000047882 */ /* 0x000fe20000000000 */
[----:B------:R-:W-:Y:S01]  /*5a50*/  UMOV UR5, 0x380fffff ;  /* 0x380fffff00057882 */ /* 0x000fe20000000000 */
[----:B------:R-:W0:Y:S01]  /*5a60*/  F2F.F32.F64 R3, R6 ;  /* 0x0000000600037310 */ /* 0x000e220000301000 */
[----:B------:R-:W-:-:S14]  /*5a70*/  DSETP.GEU.AND P0, PT, |R6|, UR4, PT ;  /* 0x0000000406007e2a */ /* 0x000fdc000bf0e200 */
[----:B0-----:R-:W-:-:S07]  /*5a80*/  @!P0 FMUL R3, R3, 1.175494350822287508e-38 ;  /* 0x0080000003038820 */ /* 0x001fce0000400000 */
.L_x_1495:
[----:B------:R-:W-:Y:S05]  /*5a90*/  BSYNC B0 ;  /* 0x0000000000007941 */ /* 0x000fea0003800000 */
.L_x_1494:
[----:B------:R-:W-:Y:S01]  /*5aa0*/  STG.E desc[UR8][R4.64], R3 ;  /* 0x0000000304007986 */ /* 0x000fe2000c101908 */
[----:B------:R-:W-:Y:S05]  /*5ab0*/  EXIT ;  /* 0x000000000000794d */ /* 0x000fea0003800000 */
.L_x_1493:
        /* <DEDUP_REMOVED lines=20> */
.L_x_1501:
[----:B------:R-:W-:Y:S05]  /*5c00*/  BSYNC B0 ;  /* 0x0000000000007941 */ /* 0x000fea0003800000 */
.L_x_1500:
        /* <DEDUP_REMOVED lines=28> */
.L_x_1503:
[----:B------:R-:W-:Y:S05]  /*5dd0*/  BSYNC B0 ;  /* 0x0000000000007941 */ /* 0x000fea0003800000 */
.L_x_1502:
        /* <DEDUP_REMOVED lines=19> */
.L_x_1506:
        /* <DEDUP_REMOVED lines=39> */
.L_x_1505:
[----:B------:R-:W-:Y:S05]  /*6180*/  BSYNC B0 ;  /* 0x0000000000007941 */ /* 0x000fea0003800000 */
.L_x_1504:
        /* <DEDUP_REMOVED lines=46> */
.L_x_1509:
[----:B------:R-:W-:Y:S05]  /*6470*/  BSYNC B0 ;  /* 0x0000000000007941 */ /* 0x000fea0003800000 */
.L_x_1508:
        /* <DEDUP_REMOVED lines=39> */
.L_x_1511:
[----:B------:R-:W-:Y:S05]  /*66f0*/  BSYNC B0 ;  /* 0x0000000000007941 */ /* 0x000fea0003800000 */
.L_x_1510:
        /* <DEDUP_REMOVED lines=37> */
.L_x_1513:
[----:B------:R-:W-:Y:S05]  /*6950*/  BSYNC B0 ;  /* 0x0000000000007941 */ /* 0x000fea0003800000 */
.L_x_1512:
        /* <DEDUP_REMOVED lines=37> */
.L_x_1515:
[----:B------:R-:W-:Y:S05]  /*6bb0*/  BSYNC B0 ;  /* 0x0000000000007941 */ /* 0x000fea0003800000 */
.L_x_1514:
        /* <DEDUP_REMOVED lines=37> */
.L_x_1517:
[----:B------:R-:W-:Y:S05]  /*6e10*/  BSYNC B0 ;  /* 0x0000000000007941 */ /* 0x000fea0003800000 */
.L_x_1516:
        /* <DEDUP_REMOVED lines=37> */
.L_x_1519:
[----:B------:R-:W-:Y:S05]  /*7070*/  BSYNC B0 ;  /* 0x0000000000007941 */ /* 0x000fea0003800000 */
.L_x_1518:
        /* <DEDUP_REMOVED lines=37> */
.L_x_1521:
[----:B------:R-:W-:Y:S05]  /*72d0*/  BSYNC B0 ;  /* 0x0000000000007941 */ /* 0x000fea0003800000 */
.L_x_1520:
        /* <DEDUP_REMOVED lines=37> */
.L_x_1523:
[----:B------:R-:W-:Y:S05]  /*7530*/  BSYNC B0 ;  /* 0x0000000000007941 */ /* 0x000fea0003800000 */
.L_x_1522:
        /* <DEDUP_REMOVED lines=37> */
.L_x_1525:
[----:B------:R-:W-:Y:S05]  /*7790*/  BSYNC B0 ;  /* 0x0000000000007941 */ /* 0x000fea0003800000 */
.L_x_1524:
        /* <DEDUP_REMOVED lines=37> */
.L_x_1527:
[----:B------:R-:W-:Y:S05]  /*79f0*/  BSYNC B0 ;  /* 0x0000000000007941 */ /* 0x000fea0003800000 */
.L_x_1526:
        /* <DEDUP_REMOVED lines=37> */
.L_x_1529:
[----:B------:R-:W-:Y:S05]  /*7c50*/  BSYNC B0 ;  /* 0x0000000000007941 */ /* 0x000fea0003800000 */
.L_x_1528:
        /* <DEDUP_REMOVED lines=37> */
.L_x_1531:
[----:B------:R-:W-:Y:S05]  /*7eb0*/  BSYNC B0 ;  /* 0x0000000000007941 */ /* 0x000fea0003800000 */
.L_x_1530:
        /* <DEDUP_REMOVED lines=37> */
.L_x_1533:
[----:B------:R-:W-:Y:S05]  /*8110*/  BSYNC B0 ;  /* 0x0000000000007941 */ /* 0x000fea0003800000 */
.L_x_1532:
        /* <DEDUP_REMOVED lines=37> */
.L_x_1535:
[----:B------:R-:W-:Y:S05]  /*8370*/  BSYNC B0 ;  /* 0x0000000000007941 */ /* 0x000fea0003800000 */
.L_x_1534:
        /* <DEDUP_REMOVED lines=37> */
.L_x_1537:
[----:B------:R-:W-:Y:S05]  /*85d0*/  BSYNC B0 ;  /* 0x0000000000007941 */ /* 0x000fea0003800000 */
.L_x_1536:
        /* <DEDUP_REMOVED lines=37> */
.L_x_1539:
[----:B------:R-:W-:Y:S05]  /*8830*/  BSYNC B0 ;  /* 0x0000000000007941 */ /* 0x000fea0003800000 */
.L_x_1538:
        /* <DEDUP_REMOVED lines=37> */
.L_x_1541:
[----:B------:R-:W-:Y:S05]  /*8a90*/  BSYNC B0 ;  /* 0x0000000000007941 */ /* 0x000fea0003800000 */
.L_x_1540:
        /* <DEDUP_REMOVED lines=37> */
.L_x_1543:
[----:B------:R-:W-:Y:S05]  /*8cf0*/  BSYNC B0 ;  /* 0x0000000000007941 */ /* 0x000fea0003800000 */
.L_x_1542:
        /* <DEDUP_REMOVED lines=37> */
.L_x_1545:
[----:B------:R-:W-:Y:S05]  /*8f50*/  BSYNC B0 ;  /* 0x0000000000007941 */ /* 0x000fea0003800000 */
.L_x_1544:
        /* <DEDUP_REMOVED lines=37> */
.L_x_1547:
[----:B------:R-:W-:Y:S05]  /*91b0*/  BSYNC B0 ;  /* 0x0000000000007941 */ /* 0x000fea0003800000 */
.L_x_1546:
        /* <DEDUP_REMOVED lines=37> */
.L_x_1549:
[----:B------:R-:W-:Y:S05]  /*9410*/  BSYNC B0 ;  /* 0x0000000000007941 */ /* 0x000fea0003800000 */
.L_x_1548:
        /* <DEDUP_REMOVED lines=37> */
.L_x_1551:
[----:B------:R-:W-:Y:S05]  /*9670*/  BSYNC B0 ;  /* 0x0000000000007941 */ /* 0x000fea0003800000 */
.L_x_1550:
        /* <DEDUP_REMOVED lines=37> */
.L_x_1553:
[----:B------:R-:W-:Y:S05]  /*98d0*/  BSYNC B0 ;  /* 0x0000000000007941 */ /* 0x000fea0003800000 */
.L_x_1552:
        /* <DEDUP_REMOVED lines=37> */
.L_x_1555:
[----:B------:R-:W-:Y:S05]  /*9b30*/  BSYNC B0 ;  /* 0x0000000000007941 */ /* 0x000fea0003800000 */
.L_x_1554:
        /* <DEDUP_REMOVED lines=37> */
.L_x_1557:
[----:B------:R-:W-:Y:S05]  /*9d90*/  BSYNC B0 ;  /* 0x0000000000007941 */ /* 0x000fea0003800000 */
.L_x_1556:
        /* <DEDUP_REMOVED lines=37> */
.L_x_1559:
[----:B------:R-:W-:Y:S05]  /*9ff0*/  BSYNC B0 ;  /* 0x0000000000007941 */ /* 0x000fea0003800000 */
.L_x_1558:
        /* <DEDUP_REMOVED lines=37> */
.L_x_1561:
[----:B------:R-:W-:Y:S05]  /*a250*/  BSYNC B0 ;  /* 0x0000000000007941 */ /* 0x000fea0003800000 */
.L_x_1560:
        /* <DEDUP_REMOVED lines=37> */
.L_x_1563:
[----:B------:R-:W-:Y:S05]  /*a4b0*/  BSYNC B0 ;  /* 0x0000000000007941 */ /* 0x000fea0003800000 */
.L_x_1562:
        /* <DEDUP_REMOVED lines=37> */
.L_x_1565:
[----:B------:R-:W-:Y:S05]  /*a710*/  BSYNC B0 ;  /* 0x0000000000007941 */ /* 0x000fea0003800000 */
.L_x_1564:
        /* <DEDUP_REMOVED lines=35> */
.L_x_1567:
[----:B------:R-:W-:Y:S05]  /*a950*/  BSYNC B0 ;  /* 0x0000000000007941 */ /* 0x000fea0003800000 */
.L_x_1566:
        /* <DEDUP_REMOVED lines=38> */
.L_x_1568:
[----:B------:R-:W-:Y:S05]  /*abc0*/  BSYNC B0 ;  /* 0x0000000000007941 */ /* 0x000fea0003800000 */
.L_x_1507:
        /* <DEDUP_REMOVED lines=38> */
.L_x_1572:
[----:B------:R-:W-:Y:S05]  /*ae30*/  BSYNC B1 ;  /* 0x0000000000017941 */ /* 0x000fea0003800000 */
.L_x_1571:
        /* <DEDUP_REMOVED lines=13> */
[----:B------:R-:W-:Y:S05]  /*af10*/  CALL.REL.NOINC `($__internal_26_$__cuda_sm20_dblrcp_rn_slowpath_v3) ;  /* 0x0000000000247944 */ /* 0x000fea0003c00000 */
.L_x_1574:
[----:B------:R-:W-:Y:S05]  /*af20*/  BSYNC B1 ;  /* 0x0000000000017941 */ /* 0x000fea0003800000 */
.L_x_1573:
[----:B------:R-:W-:Y:S01]  /*af30*/  UMOV UR4, 0xf0000000 ;  /* 0xf000000000047882 */ /* 0x000fe20000000000 */
[----:B------:R-:W-:Y:S01]  /*af40*/  UMOV UR5, 0x380fffff ;  /* 0x380fffff00057882 */ /* 0x000fe20000000000 */
[----:B------:R-:W0:Y:S01]  /*af50*/  F2F.F32.F64 R3, R6 ;  /* 0x0000000600037310 */ /* 0x000e220000301000 */
[----:B------:R-:W-:-:S14]  /*af60*/  DSETP.GEU.AND P0, PT, |R6|, UR4, PT ;  /* 0x0000000406007e2a */ /* 0x000fdc000bf0e200 */
[----:B0-----:R-:W-:-:S07]  /*af70*/  @!P0 FMUL R3, R3, 1.175494350822287508e-38 ;  /* 0x0080000003038820 */ /* 0x001fce0000400000 */
.L_x_1570:
[----:B------:R-:W-:Y:S05]  /*af80*/  BSYNC B0 ;  /* 0x0000000000007941 */ /* 0x000fea0003800000 */
.L_x_1569:
[----:B------:R-:W-:Y:S01]  /*af90*/  STG.E desc[UR8][R4.64], R3 ;  /* 0x0000000304007986 */ /* 0x000fe2000c101908 */
[----:B------:R-:W-:Y:S05]  /*afa0*/  EXIT ;  /* 0x000000000000794d */ /* 0x000fea0003800000 */
        .weak           $__internal_26_$__cuda_sm20_dblrcp_rn_slowpath_v3
        .type           $__internal_26_$__cuda_sm20_dblrcp_rn_slowpath_v3,@function
        .size           $__internal_26_$__cuda_sm20_dblrcp_rn_slowpath_v3,($__internal_27_$__cuda_sm20_dsqrt_rn_f64_mediumpath_v1 - $__internal_26_$__cuda_sm20_dblrcp_rn_slowpath_v3)
$__internal_26_$__cuda_sm20_dblrcp_rn_slowpath_v3:
        /* <DEDUP_REMOVED lines=27> */
.L_x_1578:
        /* <DEDUP_REMOVED lines=10> */
.L_x_1576:
[----:B------:R-:W-:Y:S01]  /*b200*/  LOP3.LUT R7, R3, 0x80000, RZ, 0xfc, !PT ;  /* 0x0008000003077812 */ /* 0x000fe200078efcff */
[----:B------:R-:W-:-:S07]  /*b210*/  IMAD.MOV.U32 R6, RZ, RZ, R2 ;  /* 0x000000ffff067224 */ /* 0x000fce00078e0002 */
.L_x_1577:
[----:B------:R-:W-:Y:S05]  /*b220*/  BSYNC B2 ;  /* 0x0000000000027941 */ /* 0x000fea0003800000 */
.L_x_1575:
[----:B------:R-:W-:Y:S01]  /*b230*/  HFMA2.MMA R3, -RZ, RZ, 0, 0 ;  /* 0x00000000ff037435 */ /* 0x000fe200000001ff */
[----:B------:R-:W-:-:S05]  /*b240*/  MOV R2, R0 ;  /* 0x0000000000027202 */ /* 0x000fca0000000f00 */
[----:B------:R-:W-:Y:S05]  /*b250*/  RET.REL.NODEC R2 `(_ZN2at6native50batch_norm_collect_statistics_channels_last_kernelINS0_6InvStdEN3c104HalfEfLi4EEEvPKT0_PT1_S9_PVS8_PiiiS8_) ;  /* 0xffffff4c02687950 */ /* 0x000fea0003c3ffff */
        .weak           $__internal_27_$__cuda_sm20_dsqrt_rn_f64_mediumpath_v1
        .type           $__internal_27_$__cuda_sm20_dsqrt_rn_f64_mediumpath_v1,@function
        .size           $__internal_27_$__cuda_sm20_dsqrt_rn_f64_mediumpath_v1,(.L_x_28238 - $__internal_27_$__cuda_sm20_dsqrt_rn_f64_mediumpath_v1)
$__internal_27_$__cuda_sm20_dsqrt_rn_f64_mediumpath_v1:
        /* <DEDUP_REMOVED lines=14> */
.L_x_1580:
        /* <DEDUP_REMOVED lines=24> */
.L_x_1582:
[----:B------:R-:W-:-:S11]  /*b4c0*/  DADD R2, R6, R6 ;  /* 0x0000000006027229 */ /* 0x000fd60000000006 */
.L_x_1581:
[----:B------:R-:W-:Y:S05]  /*b4d0*/  BSYNC B2 ;  /* 0x0000000000027941 */ /* 0x000fea0003800000 */
.L_x_1579:
[----:B------:R-:W-:Y:S01]  /*b4e0*/  IMAD.MOV.U32 R9, RZ, RZ, R3 ;  /* 0x000000ffff097224 */ /* 0x000fe200078e0003 */
[----:B------:R-:W-:Y:S01]  /*b4f0*/  HFMA2.MMA R3, -RZ, RZ, 0, 0 ;  /* 0x00000000ff037435 */ /* 0x000fe200000001ff */
[----:B------:R-:W-:Y:S02]  /*b500*/  MOV R8, R2 ;  /* 0x0000000200087202 */ /* 0x000fe40000000f00 */
[----:B------:R-:W-:-:S04]  /*b510*/  MOV R2, R0 ;  /* 0x0000000000027202 */ /* 0x000fc80000000f00 */
[----:B------:R-:W-:Y:S05]  /*b520*/  RET.REL.NODEC R2 `(_ZN2at6native50batch_norm_collect_statistics_channels_last_kernelINS0_6InvStdEN3c104HalfEfLi4EEEvPKT0_PT1_S9_PVS8_PiiiS8_) ;  /* 0xffffff4802b47950 */ /* 0x000fea0003c3ffff */
.L_x_1583:
        /* <DEDUP_REMOVED lines=13> */
.L_x_28238:


//--------------------- .text._ZN2at6native36batch_norm_collect_statistics_kernelINS0_6InvStdEffflEEvNS_27GenericPackedTensorAccessorIKT0_Lm3ENS_17RestrictPtrTraitsET3_EET2_S9_NS3_IS9_Lm1ES6_S7_EESA_ --------------------------
	.section	.text._ZN2at6native36batch_norm_collect_statistics_kernelINS0_6InvStdEffflEEvNS_27GenericPackedTensorAccessorIKT0_Lm3ENS_17RestrictPtrTraitsET3_EET2_S9_NS3_IS9_Lm1ES6_S7_EESA_,"ax",@progbits
	.align	128
        .global         _ZN2at6native36batch_norm_collect_statistics_kernelINS0_6InvStdEffflEEvNS_27GenericPackedTensorAccessorIKT0_Lm3ENS_17RestrictPtrTraitsET3_EET2_S9_NS3_IS9_Lm1ES6_S7_EESA_
        .type           _ZN2at6native36batch_norm_collect_statistics_kernelINS0_6InvStdEffflEEvNS_27GenericPackedTensorAccessorIKT0_Lm3ENS_17RestrictPtrTraitsET3_EET2_S9_NS3_IS9_Lm1ES6_S7_EESA_,@function
        .size           _ZN2at6native36batch_norm_collect_statistics_kernelINS0_6InvStdEffflEEvNS_27GenericPackedTensorAccessorIKT0_Lm3ENS_17RestrictPtrTraitsET3_EET2_S9_NS3_IS9_Lm1ES6_S7_EESA_,(.L_x_28240 - _ZN2at6native36batch_norm_collect_statistics_kernelINS0_6InvStdEffflEEvNS_27GenericPackedTensorAccessorIKT0_Lm3ENS_17RestrictPtrTraitsET3_EET2_S9_NS3_IS9_Lm1ES6_S7_EESA_)
        .other          _ZN2at6native36batch_norm_collect_statistics_kernelINS0_6InvStdEffflEEvNS_27GenericPackedTensorAccessorIKT0_Lm3ENS_17RestrictPtrTraitsET3_EET2_S9_NS3_IS9_Lm1ES6_S7_EESA_,@"STO_CUDA_ENTRY STV_DEFAULT"
_ZN2at6native36batch_norm_collect_statistics_kernelINS0_6InvStdEffflEEvNS_27GenericPackedTensorAccessorIKT0_Lm3ENS_17RestrictPtrTraitsET3_EET2_S9_NS3_IS9_Lm1ES6_S7_EESA_:
.text._ZN2at6native36batch_norm_collect_statistics_kernelINS0_6InvStdEffflEEvNS_27GenericPackedTensorAccessorIKT0_Lm3ENS_17RestrictPtrTraitsET3_EET2_S9_NS3_IS9_Lm1ES6_S7_EESA_:
        /* <DEDUP_REMOVED lines=29> */
.L_x_1589:
        /* <DEDUP_REMOVED lines=14> */
.L_x_1588:
        /* <DEDUP_REMOVED lines=8> */
[----:B------:R-:W2:Y:S01]  /*0330*/  LDG.E R14, desc[UR12][R14.64] ;  /* 0x0000000c0e0e7981 */ /* 0x000ea2000c1e1900 */
        /* <DEDUP_REMOVED lines=8> */
[----:B--2---:R-:W-:-:S04]  /*03c0*/  FADD.FTZ R12, R14, -R9 ;  /* 0x800000090e0c7221 */ /* 0x004fc80000010000 */
[----:B0-----:R-:W-:-:S04]  /*03d0*/  FFMA.FTZ R9, R12, R13, R9 ;  /* 0x0000000d0c097223 */ /* 0x001fc80000010009 */
[----:B------:R-:W-:-:S04]  /*03e0*/  FADD.FTZ R25, R14, -R9 ;  /* 0x800000090e197221 */ /* 0x000fc80000010000 */
[----:B------:R-:W-:Y:S01]  /*03f0*/  FFMA.FTZ R8, R12, R25, R8 ;  /* 0x000000190c087223 */ /* 0x000fe20000010008 */
[----:B------:R-:W-:Y:S06]  /*0400*/  @!P0 BRA `(.L_x_1588) ;  /* 0xfffffffc00a88947 */ /* 0x000fec000383ffff */
.L_x_1587:
[----:B------:R-:W-:Y:S05]  /*0410*/  BSYNC B1 ;  /* 0x0000000000017941 */ /* 0x000fea0003800000 */
.L_x_1586:
[----:B------:R-:W-:Y:S01]  /*0420*/  IADD3 R13, R0, R17, RZ ;  /* 0x00000011000d7210 */ /* 0x000fe20007ffe0ff */
[----:B------:R-:W-:-:S03]  /*0430*/  ULDC.64 UR4, c[0x0][0x218] ;  /* 0x0000860000047ab9 */ /* 0x000fc60000000a00 */
[----:B------:R-:W-:Y:S01]  /*0440*/  ISETP.GE.U32.AND P0, PT, R13, UR4, PT ;  /* 0x000000040d007c0c */ /* 0x000fe2000bf06070 */
[--C-:B------:R-:W-:Y:S01]  /*0450*/  IMAD.MOV.U32 R17, RZ, RZ, R13.reuse ;  /* 0x000000ffff117224 */ /* 0x100fe200078e000d */
[----:B------:R-:W-:-:S04]  /*0460*/  SHF.R.S32.HI R10, RZ, 0x1f, R13 ;  /* 0x0000001fff0a7819 */ /* 0x000fc8000001140d */
[----:B------:R-:W-:-:S13]  /*0470*/  ISETP.GE.AND.EX P0, PT, R10, UR5, PT, P0 ;  /* 0x000000050a007c0c */ /* 0x000fda000bf06300 */
[----:B------:R-:W-:Y:S05]  /*0480*/  @!P0 BRA `(.L_x_1589) ;  /* 0xfffffffc00508947 */ /* 0x000fea000383ffff */
.L_x_1585:
[----:B------:R-:W-:Y:S05]  /*0490*/  BSYNC B0 ;  /* 0x0000000000007941 */ /* 0x000fea0003800000 */
.L_x_1584:
        /* <DEDUP_REMOVED lines=20> */
[----:B-1----:R-:W-:Y:S05]  /*05e0*/  CALL.REL.NOINC `($__internal_28_$__cuda_sm20_dblrcp_rn_slowpath_v3) ;  /* 0x0000001c00b07944 */ /* 0x002fea0003c00000 */
[----:B------:R-:W-:Y:S01]  /*05f0*/  IMAD.MOV.U32 R16, RZ, RZ, R14 ;  /* 0x000000ffff107224 */ /* 0x000fe200078e000e */
[----:B------:R-:W-:-:S07]  /*0600*/  MOV R17, R15 ;  /* 0x0000000f00117202 */ /* 0x000fce0000000f00 */
.L_x_1591:
[----:B------:R-:W-:Y:S05]  /*0610*/  BSYNC B1 ;  /* 0x0000000000017941 */ /* 0x000fea0003800000 */
.L_x_1590:
        /* <DEDUP_REMOVED lines=37> */
[----:B------:R-:W-:Y:S05]  /*0870*/  CALL.REL.NOINC `($__internal_28_$__cuda_sm20_dblrcp_rn_slowpath_v3) ;  /* 0x0000001c000c7944 */ /* 0x000fea0003c00000 */
.L_x_1593:
[----:B------:R-:W-:Y:S05]  /*0880*/  BSYNC B1 ;  /* 0x0000000000017941 */ /* 0x000fea0003800000 */
.L_x_1592:
        /* <DEDUP_REMOVED lines=36> */
[----:B------:R-:W-:Y:S05]  /*0ad0*/  CALL.REL.NOINC `($__internal_28_$__cuda_sm20_dblrcp_rn_slowpath_v3) ;  /* 0x0000001800747944 */ /* 0x000fea0003c00000 */
.L_x_1595:
[----:B------:R-:W-:Y:S05]  /*0ae0*/  BSYNC B1 ;  /* 0x0000000000017941 */ /* 0x000fea0003800000 */
.L_x_1594:
        /* <DEDUP_REMOVED lines=37> */
.L_x_1597:
[----:B------:R-:W-:Y:S05]  /*0d40*/  BSYNC B1 ;  /* 0x0000000000017941 */ /* 0x000fea0003800000 */
.L_x_1596:
        /* <DEDUP_REMOVED lines=37> */
.L_x_1599:
[----:B------:R-:W-:Y:S05]  /*0fa0*/  BSYNC B1 ;  /* 0x0000000000017941 */ /* 0x000fea0003800000 */
.L_x_1598:
        /* <DEDUP_REMOVED lines=31> */
.L_x_1601:
[----:B------:R-:W-:Y:S05]  /*11a0*/  BSYNC B0 ;  /* 0x0000000000007941 */ /* 0x000fea0003800000 */
.L_x_1600:
        /* <DEDUP_REMOVED lines=16> */
.L_x_1603:
[----:B------:R-:W-:Y:S05]  /*12b0*/  BSYNC B0 ;  /* 0x0000000000007941 */ /* 0x000fea0003800000 */
.L_x_1602:
        /* <DEDUP_REMOVED lines=20> */
[----:B------:R-:W-:Y:S05]  /*1400*/  CALL.REL.NOINC `($__internal_28_$__cuda_sm20_dblrcp_rn_slowpath_v3) ;  /* 0x0000001000287944 */ /* 0x000fea0003c00000 */
[----:B------:R-:W-:Y:S01]  /*1410*/  IMAD.MOV.U32 R16, RZ, RZ, R14 ;  /* 0x000000ffff107224 */ /* 0x000fe200078e000e */
[----:B------:R-:W-:-:S07]  /*1420*/  MOV R17, R15 ;  /* 0x0000000f00117202 */ /* 0x000fce0000000f00 */
.L_x_1605:
[----:B------:R-:W-:Y:S05]  /*1430*/  BSYNC B1 ;  /* 0x0000000000017941 */ /* 0x000fea0003800000 */
.L_x_1604:
        /* <DEDUP_REMOVED lines=37> */
[----:B--2---:R-:W-:Y:S05]  /*1690*/  CALL.REL.NOINC `($__internal_28_$__cuda_sm20_dblrcp_rn_slowpath_v3) ;  /* 0x0000000c00847944 */ /* 0x004fea0003c00000 */
.L_x_1607:
[----:B------:R-:W-:Y:S05]  /*16a0*/  BSYNC B1 ;  /* 0x0000000000017941 */ /* 0x000fea0003800000 */
.L_x_1606:
        /* <DEDUP_REMOVED lines=37> */
.L_x_1609:
[----:B------:R-:W-:Y:S05]  /*1900*/  BSYNC B1 ;  /* 0x0000000000017941 */ /* 0x000fea0003800000 */
.L_x_1608:
        /* <DEDUP_REMOVED lines=36> */
[----:B------:R-:W-:Y:S05]  /*1b50*/  CALL.REL.NOINC `($__internal_28_$__cuda_sm20_dblrcp_rn_slowpath_v3) ;  /* 0x0000000800547944 */ /* 0x000fea0003c00000 */
[----:B------:R-:W-:Y:S02]  /*1b60*/  MOV R18, R14 ;  /* 0x0000000e00127202 */ /* 0x000fe40000000f00 */
[----:B------:R-:W-:-:S07]  /*1b70*/  MOV R19, R15 ;  /* 0x0000000f00137202 */ /* 0x000fce0000000f00 */
.L_x_1611:
[----:B------:R-:W-:Y:S05]  /*1b80*/  BSYNC B1 ;  /* 0x0000000000017941 */ /* 0x000fea0003800000 */
.L_x_1610:
        /* <DEDUP_REMOVED lines=36> */
[----:B--2---:R-:W-:Y:S05]  /*1dd0*/  CALL.REL.NOINC `($__internal_28_$__cuda_sm20_dblrcp_rn_slowpath_v3) ;  /* 0x0000000400b47944 */ /* 0x004fea0003c00000 */
.L_x_1613:
[----:B------:R-:W-:Y:S05]  /*1de0*/  BSYNC B1 ;  /* 0x0000000000017941 */ /* 0x000fea0003800000 */
.L_x_1612:
        /* <DEDUP_REMOVED lines=27> */
.L_x_1614:
        /* <DEDUP_REMOVED lines=45> */
[----:B------:R-:W-:Y:S05]  /*2270*/  CALL.REL.NOINC `($__internal_29_$__cuda_sm20_dsqrt_rn_f64_mediumpath_v1) ;  /* 0x0000000400287944 */ /* 0x000fea0003c00000 */
.L_x_1618:
[----:B------:R-:W-:Y:S05]  /*2280*/  BSYNC B0 ;  /* 0x0000000000007941 */ /* 0x000fea0003800000 */
.L_x_1617:
        /* <DEDUP_REMOVED lines=13> */
[----:B------:R-:W-:Y:S05]  /*2360*/  CALL.REL.NOINC `($__internal_28_$__cuda_sm20_dblrcp_rn_slowpath_v3) ;  /* 0x0000000000507944 */ /* 0x000fea0003c00000 */
.L_x_1620:
[----:B------:R-:W-:Y:S05]  /*2370*/  BSYNC B2 ;  /* 0x0000000000027941 */ /* 0x000fea0003800000 */
.L_x_1619:
[----:B------:R-:W-:Y:S01]  /*2380*/  UMOV UR4, 0xf0000000 ;  /* 0xf000000000047882 */ /* 0x000fe20000000000 */
[----:B------:R-:W-:Y:S01]  /*2390*/  UMOV UR5, 0x380fffff ;  /* 0x380fffff00057882 */ /* 0x000fe20000000000 */
[----:B------:R-:W0:Y:S01]  /*23a0*/  F2F.F32.F64 R5, R14 ;  /* 0x0000000e00057310 */ /* 0x000e220000301000 */
[----:B------:R-:W-:-:S14]  /*23b0*/  DSETP.GEU.AND P0, PT, |R14|, UR4, PT ;  /* 0x000000040e007e2a */ /* 0x000fdc000bf0e200 */
[----:B0-----:R-:W-:-:S07]  /*23c0*/  @!P0 FMUL R5, R5, 1.175494350822287508e-38 ;  /* 0x0080000005058820 */ /* 0x001fce0000400000 */
.L_x_1616:
[----:B------:R-:W-:Y:S05]  /*23d0*/  BSYNC B1 ;  /* 0x0000000000017941 */ /* 0x000fea0003800000 */
.L_x_1615:
        /* <DEDUP_REMOVED lines=13> */
        .weak           $__internal_28_$__cuda_sm20_dblrcp_rn_slowpath_v3
        .type           $__internal_28_$__cuda_sm20_dblrcp_rn_slowpath_v3,@function
        .size           $__internal_28_$__cuda_sm20_dblrcp_rn_slowpath_v3,($__internal_29_$__cuda_sm20_dsqrt_rn_f64_mediumpath_v1 - $__internal_28_$__cuda_sm20_dblrcp_rn_slowpath_v3)
$__internal_28_$__cuda_sm20_dblrcp_rn_slowpath_v3:
        /* <DEDUP_REMOVED lines=24> */
.L_x_1624:
        /* <DEDUP_REMOVED lines=9> */
.L_x_1622:
[----:B------:R-:W-:Y:S02]  /*26c0*/  LOP3.LUT R15, R13, 0x80000, RZ, 0xfc, !PT ;  /* 0x000800000d0f7812 */ /* 0x000fe400078efcff */
[----:B------:R-:W-:-:S07]  /*26d0*/  MOV R14, R12 ;  /* 0x0000000c000e7202 */ /* 0x000fce0000000f00 */
.L_x_1623:
[----:B------:R-:W-:Y:S05]  /*26e0*/  BSYNC B0 ;  /* 0x0000000000007941 */ /* 0x000fea0003800000 */
.L_x_1621:
[----:B------:R-:W-:Y:S01]  /*26f0*/  MOV R12, R4 ;  /* 0x00000004000c7202 */ /* 0x000fe20000000f00 */
[----:B------:R-:W-:-:S04]  /*2700*/  IMAD.MOV.U32 R13, RZ, RZ, 0x0 ;  /* 0x00000000ff0d7424 */ /* 0x000fc800078e00ff */
[----:B------:R-:W-:Y:S05]  /*2710*/  RET.REL.NODEC R12 `(_ZN2at6native36batch_norm_collect_statistics_kernelINS0_6InvStdEffflEEvNS_27GenericPackedTensorAccessorIKT0_Lm3ENS_17RestrictPtrTraitsET3_EET2_S9_NS3_IS9_Lm1ES6_S7_EESA_) ;  /* 0xffffffd80c387950 */ /* 0x000fea0003c3ffff */
        .weak           $__internal_29_$__cuda_sm20_dsqrt_rn_f64_mediumpath_v1
        .type           $__internal_29_$__cuda_sm20_dsqrt_rn_f64_mediumpath_v1,@function
        .size           $__internal_29_$__cuda_sm20_dsqrt_rn_f64_mediumpath_v1,(.L_x_28240 - $__internal_29_$__cuda_sm20_dsqrt_rn_f64_mediumpath_v1)
$__internal_29_$__cuda_sm20_dsqrt_rn_f64_mediumpath_v1:
        /* <DEDUP_REMOVED lines=16> */
.L_x_1626:
        /* <DEDUP_REMOVED lines=24> */
.L_x_1628:
[----:B------:R-:W-:-:S11]  /*29a0*/  DADD R2, R4, R4 ;  /* 0x0000000004027229 */ /* 0x000fd60000000004 */
.L_x_1627:
[----:B------:R-:W-:Y:S05]  /*29b0*/  BSYNC B2 ;  /* 0x0000000000027941 */ /* 0x000fea0003800000 */
.L_x_1625:
[----:B------:R-:W-:Y:S01]  /*29c0*/  IMAD.MOV.U32 R13, RZ, RZ, R3 ;  /* 0x000000ffff0d7224 */ /* 0x000fe200078e0003 */
[----:B------:R-:W-:Y:S01]  /*29d0*/  HFMA2.MMA R3, -RZ, RZ, 0, 0 ;  /* 0x00000000ff037435 */ /* 0x000fe200000001ff */
[----:B------:R-:W-:Y:S02]  /*29e0*/  MOV R12, R2 ;  /* 0x00000002000c7202 */ /* 0x000fe40000000f00 */
[----:B------:R-:W-:-:S04]  /*29f0*/  MOV R2, R0 ;  /* 0x0000000000027202 */ /* 0x000fc80000000f00 */
[----:B------:R-:W-:Y:S05]  /*2a00*/  RET.REL.NODEC R2 `(_ZN2at6native36batch_norm_collect_statistics_kernelINS0_6InvStdEffflEEvNS_27GenericPackedTensorAccessorIKT0_Lm3ENS_17RestrictPtrTraitsET3_EET2_S9_NS3_IS9_Lm1ES6_S7_EESA_) ;  /* 0xffffffd4027c7950 */ /* 0x000fea0003c3ffff */
.L_x_1629:
        /* <DEDUP_REMOVED lines=15> */
.L_x_28240:


//--------------------- .text._ZN2at6native36batch_norm_collect_statistics_kernelINS0_6InvStdEfffiEEvNS_27GenericPackedTensorAccessorIKT0_Lm3ENS_17RestrictPtrTraitsET3_EET2_S9_NS3_IS9_Lm1ES6_S7_EESA_ --------------------------
	.section	.text._ZN2at6native36batch_norm_collect_statistics_kernelINS0_6InvStdEfffiEEvNS_27GenericPackedTensorAccessorIKT0_Lm3ENS_17RestrictPtrTraitsET3_EET2_S9_NS3_IS9_Lm1ES6_S7_EESA_,"ax",@progbits
	.align	128
        .global         _ZN2at6native36batch_norm_collect_statistics_kernelINS0_6InvStdEfffiEEvNS_27GenericPackedTensorAccessorIKT0_Lm3ENS_17RestrictPtrTraitsET3_EET2_S9_NS3_IS9_Lm1ES6_S7_EESA_
        .type           _ZN2at6native36batch_norm_collect_statistics_kernelINS0_6InvStdEfffiEEvNS_27GenericPackedTensorAccessorIKT0_Lm3ENS_17RestrictPtrTraitsET3_EET2_S9_NS3_IS9_Lm1ES6_S7_EESA_,@function
        .size           _ZN2at6native36batch_norm_collect_statistics_kernelINS0_6InvStdEfffiEEvNS_27GenericPackedTensorAccessorIKT0_Lm3ENS_17RestrictPtrTraitsET3_EET2_S9_NS3_IS9_Lm1ES6_S7_EESA_,(.L_x_28242 - _ZN2at6native36batch_norm_collect_statistics_kernelINS0_6InvStdEfffiEEvNS_27GenericPackedTensorAccessorIKT0_Lm3ENS_17RestrictPtrTraitsET3_EET2_S9_NS3_IS9_Lm1ES6_S7_EESA_)
        .other          _ZN2at6native36batch_norm_collect_statistics_kernelINS0_6InvStdEfffiEEvNS_27GenericPackedTensorAccessorIKT0_Lm3ENS_17RestrictPtrTraitsET3_EET2_S9_NS3_IS9_Lm1ES6_S7_EESA_,@"STO_CUDA_ENTRY STV_DEFAULT"
_ZN2at6native36batch_norm_collect_statistics_kernelINS0_6InvStdEfffiEEvNS_27GenericPackedTensorAccessorIKT0_Lm3ENS_17RestrictPtrTraitsET3_EET2_S9_NS3_IS9_Lm1ES6_S7_EESA_:
.text._ZN2at6native36batch_norm_collect_statistics_kernelINS0_6InvStdEfffiEEvNS_27GenericPackedTensorAccessorIKT0_Lm3ENS_17RestrictPtrTraitsET3_EET2_S9_NS3_IS9_Lm1ES6_S7_EESA_:
        /* <DEDUP_REMOVED lines=20> */
.L_x_1635:
        /* <DEDUP_REMOVED lines=10> */
.L_x_1634:
[----:B------:R-:W-:-:S05]  /*01e0*/  IMAD R4, R6, UR5, RZ ;  /* 0x0000000506047c24 */ /* 0x000fca000f8e02ff */
[----:B------:R-:W-:-:S04]  /*01f0*/  IADD3 R5, P0, R4, R17, RZ ;  /* 0x0000001104057210 */ /* 0x000fc80007f1e0ff */
[----:B------:R-:W-:Y:S02]  /*0200*/  LEA.HI.X.SX32 R10, R4, R19, 0x1, P0 ;  /* 0x00000013040a7211 */ /* 0x000fe400000f0eff */
[----:B------:R-:W-:-:S04]  /*0210*/  LEA R4, P0, R5, UR10, 0x2 ;  /* 0x0000000a05047c11 */ /* 0x000fc8000f8010ff */
[----:B------:R-:W-:-:S05]  /*0220*/  LEA.HI.X R5, R5, UR11, R10, 0x2, P0 ;  /* 0x0000000b05057c11 */ /* 0x000fca00080f140a */
[----:B------:R-:W2:Y:S01]  /*0230*/  LDG.E R4, desc[UR6][R4.64] ;  /* 0x0000000604047981 */ /* 0x000ea2000c1e1900 */
[----:B------:R-:W-:Y:S01]  /*0240*/  VIADD R21, R21, 0x1 ;  /* 0x0000000115157836 */ /* 0x000fe20000000000 */
[----:B------:R-:W-:-:S04]  /*0250*/  IADD3 R6, R6, UR9, RZ ;  /* 0x0000000906067c10 */ /* 0x000fc8000fffe0ff */
[----:B------:R-:W-:Y:S02]  /*0260*/  I2FP.F32.S32 R7, R21 ;  /* 0x0000001500077245 */ /* 0x000fe40000201400 */
[----:B------:R-:W-:-:S04]  /*0270*/  ISETP.GE.AND P0, PT, R6, R12, PT ;  /* 0x0000000c0600720c */ /* 0x000fc80003f06270 */
[----:B------:R-:W0:Y:S01]  /*0280*/  MUFU.RCP R7, R7 ;  /* 0x0000000700077308 */ /* 0x000e220000001000 */
[----:B--2---:R-:W-:-:S04]  /*0290*/  FADD.FTZ R10, R4, -R9 ;  /* 0x80000009040a7221 */ /* 0x004fc80000010000 */
[----:B0-----:R-:W-:-:S04]  /*02a0*/  FFMA.FTZ R9, R10, R7, R9 ;  /* 0x000000070a097223 */ /* 0x001fc80000010009 */
[----:B------:R-:W-:-:S04]  /*02b0*/  FADD.FTZ R11, R4, -R9 ;  /* 0x80000009040b7221 */ /* 0x000fc80000010000 */
[----:B------:R-:W-:Y:S01]  /*02c0*/  FFMA.FTZ R8, R10, R11, R8 ;  /* 0x0000000b0a087223 */ /* 0x000fe20000010008 */
[----:B------:R-:W-:Y:S06]  /*02d0*/  @!P0 BRA `(.L_x_1634) ;  /* 0xfffffffc00c08947 */ /* 0x000fec000383ffff */
.L_x_1633:
[----:B------:R-:W-:Y:S05]  /*02e0*/  BSYNC B1 ;  /* 0x0000000000017941 */ /* 0x000fea0003800000 */
.L_x_1632:
[----:B-1----:R-:W-:Y:S01]  /*02f0*/  IMAD.IADD R0, R15, 0x1, R0 ;  /* 0x000000010f007824 */ /* 0x002fe200078e0200 */
[----:B------:R-:W-:-:S04]  /*0300*/  ULDC UR4, c[0x0][0x218] ;  /* 0x0000860000047ab9 */ /* 0x000fc80000000800 */
[----:B------:R-:W-:-:S13]  /*0310*/  ISETP.GE.AND P0, PT, R0, UR4, PT ;  /* 0x0000000400007c0c */ /* 0x000fda000bf06270 */
[----:B------:R-:W-:Y:S05]  /*0320*/  @!P0 BRA `(.L_x_1635) ;  /* 0xfffffffc00848947 */ /* 0x000fea000383ffff */
.L_x_1631:
[----:B------:R-:W-:Y:S05]  /*0330*/  BSYNC B0 ;  /* 0x0000000000007941 */ /* 0x000fea0003800000 */
.L_x_1630:
        /* <DEDUP_REMOVED lines=20> */
[----:B-1----:R-:W-:Y:S05]  /*0480*/  CALL.REL.NOINC `($__internal_30_$__cuda_sm20_dblrcp_rn_slowpath_v3) ;  /* 0x0000001c00787944 */ /* 0x002fea0003c00000 */
[----:B------:R-:W-:Y:S01]  /*0490*/  IMAD.MOV.U32 R16, RZ, RZ, R14 ;  /* 0x000000ffff107224 */ /* 0x000fe200078e000e */
[----:B------:R-:W-:-:S07]  /*04a0*/  MOV R17, R15 ;  /* 0x0000000f00117202 */ /* 0x000fce0000000f00 */
.L_x_1637:
[----:B------:R-:W-:Y:S05]  /*04b0*/  BSYNC B1 ;  /* 0x0000000000017941 */ /* 0x000fea0003800000 */
.L_x_1636:
        /* <DEDUP_REMOVED lines=37> */
[----:B------:R-:W-:Y:S05]  /*0710*/  CALL.REL.NOINC `($__internal_30_$__cuda_sm20_dblrcp_rn_slowpath_v3) ;  /* 0x0000001800d47944 */ /* 0x000fea0003c00000 */
.L_x_1639:
[----:B------:R-:W-:Y:S05]  /*0720*/  BSYNC B1 ;  /* 0x0000000000017941 */ /* 0x000fea0003800000 */
.L_x_1638:
        /* <DEDUP_REMOVED lines=36> */
[----:B------:R-:W-:Y:S05]  /*0970*/  CALL.REL.NOINC `($__internal_30_$__cuda_sm20_dblrcp_rn_slowpath_v3) ;  /* 0x00000018003c7944 */ /* 0x000fea0003c00000 */
.L_x_1641:
[----:B------:R-:W-:Y:S05]  /*0980*/  BSYNC B1 ;  /* 0x0000000000017941 */ /* 0x000fea0003800000 */
.L_x_1640:
        /* <DEDUP_REMOVED lines=37> */
.L_x_1643:
[----:B------:R-:W-:Y:S05]  /*0be0*/  BSYNC B1 ;  /* 0x0000000000017941 */ /* 0x000fea0003800000 */
.L_x_1642:
        /* <DEDUP_REMOVED lines=37> */
.L_x_1645:
[----:B------:R-:W-:Y:S05]  /*0e40*/  BSYNC B1 ;  /* 0x0000000000017941 */ /* 0x000fea0003800000 */
.L_x_1644:
        /* <DEDUP_REMOVED lines=31> */
.L_x_1647:
[----:B------:R-:W-:Y:S05]  /*1040*/  BSYNC B0 ;  /* 0x0000000000007941 */ /* 0x000fea0003800000 */
.L_x_1646:
        /* <DEDUP_REMOVED lines=16> */
.L_x_1649:
[----:B------:R-:W-:Y:S05]  /*1150*/  BSYNC B0 ;  /* 0x0000000000007941 */ /* 0x000fea0003800000 */
.L_x_1648:
        /* <DEDUP_REMOVED lines=20> */
[----:B------:R-:W-:Y:S05]  /*12a0*/  CALL.REL.NOINC `($__internal_30_$__cuda_sm20_dblrcp_rn_slowpath_v3) ;  /* 0x0000000c00f07944 */ /* 0x000fea0003c00000 */
[----:B------:R-:W-:Y:S01]  /*12b0*/  IMAD.MOV.U32 R16, RZ, RZ, R14 ;  /* 0x000000ffff107224 */ /* 0x000fe200078e000e */
[----:B------:R-:W-:-:S07]  /*12c0*/  MOV R17, R15 ;  /* 0x0000000f00117202 */ /* 0x000fce0000000f00 */
.L_x_1651:
[----:B------:R-:W-:Y:S05]  /*12d0*/  BSYNC B1 ;  /* 0x0000000000017941 */ /* 0x000fea0003800000 */
.L_x_1650:
        /* <DEDUP_REMOVED lines=37> */
[----:B--2---:R-:W-:Y:S05]  /*1530*/  CALL.REL.NOINC `($__internal_30_$__cuda_sm20_dblrcp_rn_slowpath_v3) ;  /* 0x0000000c004c7944 */ /* 0x004fea0003c00000 */
.L_x_1653:
[----:B------:R-:W-:Y:S05]  /*1540*/  BSYNC B1 ;  /* 0x0000000000017941 */ /* 0x000fea0003800000 */
.L_x_1652:
        /* <DEDUP_REMOVED lines=37> */
.L_x_1655:
[----:B------:R-:W-:Y:S05]  /*17a0*/  BSYNC B1 ;  /* 0x0000000000017941 */ /* 0x000fea0003800000 */
.L_x_1654:
        /* <DEDUP_REMOVED lines=36> */
[----:B------:R-:W-:Y:S05]  /*19f0*/  CALL.REL.NOINC `($__internal_30_$__cuda_sm20_dblrcp_rn_slowpath_v3) ;  /* 0x00000008001c7944 */ /* 0x000fea0003c00000 */
[----:B------:R-:W-:Y:S01]  /*1a00*/  MOV R18, R14 ;  /* 0x0000000e00127202 */ /* 0x000fe20000000f00 */
[----:B------:R-:W-:-:S07]  /*1a10*/  IMAD.MOV.U32 R19, RZ, RZ, R15 ;  /* 0x000000ffff137224 */ /* 0x000fce00078e000f */
.L_x_1657:
[----:B------:R-:W-:Y:S05]  /*1a20*/  BSYNC B1 ;  /* 0x0000000000017941 */ /* 0x000fea0003800000 */
.L_x_1656:
        /* <DEDUP_REMOVED lines=36> */
[----:B--2---:R-:W-:Y:S05]  /*1c70*/  CALL.REL.NOINC `($__internal_30_$__cuda_sm20_dblrcp_rn_slowpath_v3) ;  /* 0x00000004007c7944 */ /* 0x004fea0003c00000 */
.L_x_1659:
[----:B------:R-:W-:Y:S05]  /*1c80*/  BSYNC B1 ;  /* 0x0000000000017941 */ /* 0x000fea0003800000 */
.L_x_1658:
        /* <DEDUP_REMOVED lines=65> */
[----:B------:R-:W-:Y:S05]  /*20a0*/  CALL.REL.NOINC `($__internal_31_$__cuda_sm20_dsqrt_rn_f64_mediumpath_v1) ;  /* 0x00000004000c7944 */ /* 0x000fea0003c00000 */
.L_x_1663:
[----:B------:R-:W-:Y:S05]  /*20b0*/  BSYNC B0 ;  /* 0x0000000000007941 */ /* 0x000fea0003800000 */
.L_x_1662:
        /* <DEDUP_REMOVED lines=13> */
[----:B------:R-:W-:Y:S05]  /*2190*/  CALL.REL.NOINC `($__internal_30_$__cuda_sm20_dblrcp_rn_slowpath_v3) ;  /* 0x0000000000347944 */ /* 0x000fea0003c00000 */
.L_x_1665:
[----:B------:R-:W-:Y:S05]  /*21a0*/  BSYNC B2 ;  /* 0x0000000000027941 */ /* 0x000fea0003800000 */
.L_x_1664:
[----:B------:R-:W-:Y:S01]  /*21b0*/  UMOV UR4, 0xf0000000 ;  /* 0xf000000000047882 */ /* 0x000fe20000000000 */
[----:B------:R-:W-:Y:S01]  /*21c0*/  UMOV UR5, 0x380fffff ;  /* 0x380fffff00057882 */ /* 0x000fe20000000000 */
[----:B------:R-:W0:Y:S01]  /*21d0*/  F2F.F32.F64 R5, R14 ;  /* 0x0000000e00057310 */ /* 0x000e220000301000 */
[----:B------:R-:W-:-:S14]  /*21e0*/  DSETP.GEU.AND P0, PT, |R14|, UR4, PT ;  /* 0x000000040e007e2a */ /* 0x000fdc000bf0e200 */
[----:B0-----:R-:W-:-:S07]  /*21f0*/  @!P0 FMUL R5, R5, 1.175494350822287508e-38 ;  /* 0x0080000005058820 */ /* 0x001fce0000400000 */
.L_x_1661:
[----:B------:R-:W-:Y:S05]  /*2200*/  BSYNC B1 ;  /* 0x0000000000017941 */ /* 0x000fea0003800000 */
.L_x_1660:
[----:B0-----:R-:W0:Y:S08]  /*2210*/  LDC R7, c[0x0][0x254] ;  /* 0x00009500ff077b82 */ /* 0x001e300000000800 */
[----:B------:R-:W1:Y:S01]  /*2220*/  LDC.64 R2, c[0x0][0x248] ;  /* 0x00009200ff027b82 */ /* 0x000e620000000a00 */
[----:B0-----:R-:W-:-:S04]  /*2230*/  IMAD R7, R7, UR8, RZ ;  /* 0x0000000807077c24 */ /* 0x001fc8000f8e02ff */
[----:B-1----:R-:W-:-:S05]  /*2240*/  IMAD.WIDE R2, R7, 0x4, R2 ;  /* 0x0000000407027825 */ /* 0x002fca00078e0202 */
[----:B------:R-:W-:Y:S01]  /*2250*/  STG.E desc[UR6][R2.64], R5 ;  /* 0x0000000502007986 */ /* 0x000fe2000c101906 */
[----:B------:R-:W-:Y:S05]  /*2260*/  EXIT ;  /* 0x000000000000794d */ /* 0x000fea0003800000 */
        .weak           $__internal_30_$__cuda_sm20_dblrcp_rn_slowpath_v3
        .type           $__internal_30_$__cuda_sm20_dblrcp_rn_slowpath_v3,@function
        .size           $__internal_30_$__cuda_sm20_dblrcp_rn_slowpath_v3,($__internal_31_$__cuda_sm20_dsqrt_rn_f64_mediumpath_v1 - $__internal_30_$__cuda_sm20_dblrcp_rn_slowpath_v3)
$__internal_30_$__cuda_sm20_dblrcp_rn_slowpath_v3:
        /* <DEDUP_REMOVED lines=24> */
.L_x_1669:
        /* <DEDUP_REMOVED lines=9> */
.L_x_1667:
[----:B------:R-:W-:Y:S02]  /*2480*/  LOP3.LUT R15, R13, 0x80000, RZ, 0xfc, !PT ;  /* 0x000800000d0f7812 */ /* 0x000fe400078efcff */
[----:B------:R-:W-:-:S07]  /*2490*/  MOV R14, R12 ;  /* 0x0000000c000e7202 */ /* 0x000fce0000000f00 */
.L_x_1668:
[----:B------:R-:W-:Y:S05]  /*24a0*/  BSYNC B0 ;  /* 0x0000000000007941 */ /* 0x000fea0003800000 */
.L_x_1666:
[----:B------:R-:W-:Y:S01]  /*24b0*/  MOV R12, R4 ;  /* 0x00000004000c7202 */ /* 0x000fe20000000f00 */
[----:B------:R-:W-:-:S04]  /*24c0*/  IMAD.MOV.U32 R13, RZ, RZ, 0x0 ;  /* 0x00000000ff0d7424 */ /* 0x000fc800078e00ff */
[----:B------:R-:W-:Y:S05]  /*24d0*/  RET.REL.NODEC R12 `(_ZN2at6native36batch_norm_collect_statistics_kernelINS0_6InvStdEfffiEEvNS_27GenericPackedTensorAccessorIKT0_Lm3ENS_17RestrictPtrTraitsET3_EET2_S9_NS3_IS9_Lm1ES6_S7_EESA_) ;  /* 0xffffffd80cc87950 */ /* 0x000fea0003c3ffff */
        .weak           $__internal_31_$__cuda_sm20_dsqrt_rn_f64_mediumpath_v1
        .type           $__internal_31_$__cuda_sm20_dsqrt_rn_f64_mediumpath_v1,@function
        .size           $__internal_31_$__cuda_sm20_dsqrt_rn_f64_mediumpath_v1,(.L_x_28242 - $__internal_31_$__cuda_sm20_dsqrt_rn_f64_mediumpath_v1)
$__internal_31_$__cuda_sm20_dsqrt_rn_f64_mediumpath_v1:
        /* <DEDUP_REMOVED lines=16> */
.L_x_1671:
        /* <DEDUP_REMOVED lines=24> */
.L_x_1673:
[----:B------:R-:W-:-:S11]  /*2760*/  DADD R2, R4, R4 ;  /* 0x0000000004027229 */ /* 0x000fd60000000004 */
.L_x_1672:
[----:B------:R-:W-:Y:S05]  /*2770*/  BSYNC B2 ;  /* 0x0000000000027941 */ /* 0x000fea0003800000 */
.L_x_1670:
[----:B------:R-:W-:Y:S01]  /*2780*/  IMAD.MOV.U32 R13, RZ, RZ, R3 ;  /* 0x000000ffff0d7224 */ /* 0x000fe200078e0003 */
[----:B------:R-:W-:Y:S01]  /*2790*/  HFMA2.MMA R3, -RZ, RZ, 0, 0 ;  /* 0x00000000ff037435 */ /* 0x000fe200000001ff */
[----:B------:R-:W-:Y:S02]  /*27a0*/  MOV R12, R2 ;  /* 0x00000002000c7202 */ /* 0x000fe40000000f00 */
[----:B------:R-:W-:-:S04]  /*27b0*/  MOV R2, R0 ;  /* 0x0000000000027202 */ /* 0x000fc80000000f00 */
[----:B------:R-:W-:Y:S05]  /*27c0*/  RET.REL.NODEC R2 `(_ZN2at6native36batch_norm_collect_statistics_kernelINS0_6InvStdEfffiEEvNS_27GenericPackedTensorAccessorIKT0_Lm3ENS_17RestrictPtrTraitsET3_EET2_S9_NS3_IS9_Lm1ES6_S7_EESA_) ;  /* 0xffffffd8020c7950 */ /* 0x000fea0003c3ffff */
.L_x_1674:
        /* <DEDUP_REMOVED lines=11> */
.L_x_28242:


//--------------------- .text._ZN2at6native50batch_norm_collect_statistics_channels_last_kernelINS0_6InvStdEffLi4EEEvPKT0_PT1_S7_PVS6_PiiiS6_ --------------------------
	.section	.text._ZN2at6native50batch_norm_collect_statistics_channels_last_kernelINS0_6InvStdEffLi4EEEvPKT0_PT1_S7_PVS6_PiiiS6_,"ax",@progbits
	.align	128
        .global         _ZN2at6native50batch_norm_collect_statistics_channels_last_kernelINS0_6InvStdEffLi4EEEvPKT0_PT1_S7_PVS6_PiiiS6_
        .type           _ZN2at6native50batch_norm_collect_statistics_channels_last_kernelINS0_6InvStdEffLi4EEEvPKT0_PT1_S7_PVS6_PiiiS6_,@function
        .size           _ZN2at6native50batch_norm_collect_statistics_channels_last_kernelINS0_6InvStdEffLi4EEEvPKT0_PT1_S7_PVS6_PiiiS6_,(.L_x_28244 - _ZN2at6native50batch_norm_collect_statistics_channels_last_kernelINS0_6InvStdEffLi4EEEvPKT0_PT1_S7_PVS6_PiiiS6_)
        .other          _ZN2at6native50batch_norm_collect_statistics_channels_last_kernelINS0_6InvStdEffLi4EEEvPKT0_PT1_S7_PVS6_PiiiS6_,@"STO_CUDA_ENTRY STV_DEFAULT"
_ZN2at6native50batch_norm_collect_statistics_channels_last_kernelINS0_6InvStdEffLi4EEEvPKT0_PT1_S7_PVS6_PiiiS6_:
.text._ZN2at6native50batch_norm_collect_statistics_channels_last_kernelINS0_6InvStdEffLi4EEEvPKT0_PT1_S7_PVS6_PiiiS6_:
[----:B------:R-:W-:Y:S01]  /*0000*/  LDC R1, c[0x0][0x28] ;  /* 0x00000a00ff017b82 */ /* 0x000fe20000000800 */
[----:B------:R-:W-:-:S07]  /*0010*/  ULDC UR10, c[0x0][0x4] ;  /* 0x00000100000a7ab9 */ /* 0x000fce0000000800 */
[----:B------:R-:W0:Y:S01]  /*0020*/  LDC R2, c[0x0][0x10] ;  /* 0x00000400ff027b82 */ /* 0x000e220000000800 */
[----:B------:R-:W1:Y:S01]  /*0030*/  S2R R18, SR_TID.X ;  /* 0x0000000000127919 */ /* 0x000e620000002100 */
[----:B------:R-:W-:Y:S01]  /*0040*/  ULDC.64 UR8, c[0x0][0x208] ;  /* 0x0000820000087ab9 */ /* 0x000fe20000000a00 */
[----:B------:R-:W-:Y:S01]  /*0050*/  HFMA2.MMA R22, -RZ, RZ, 0, 0 ;  /* 0x00000000ff167435 */ /* 0x000fe200000001ff */
[----:B------:R-:W-:Y:S01]  /*0060*/  IMAD.MOV.U32 R13, RZ, RZ, RZ ;  /* 0x000000ffff0d7224 */ /* 0x000fe200078e00ff */
[----:B------:R-:W-:Y:S01]  /*0070*/  HFMA2.MMA R24, -RZ, RZ, 0, 0 ;  /* 0x00000000ff187435 */ /* 0x000fe200000001ff */
[----:B------:R-:W-:Y:S01]  /*0080*/  IMAD.MOV.U32 R11, RZ, RZ, RZ ;  /* 0x000000ffff0b7224 */ /* 0x000fe200078e00ff */
[----:B------:R-:W-:Y:S01]  /*0090*/  MOV R19, RZ ;  /* 0x000000ff00137202 */ /* 0x000fe20000000f00 */
[----:B------:R-:W2:Y:S01]  /*00a0*/  LDC R3, c[0x0][0x238] ;  /* 0x00008e00ff037b82 */ /* 0x000ea20000000800 */
[----:B------:R-:W-:-:S07]  /*00b0*/  CS2R R16, SRZ ;  /* 0x0000000000107805 */ /* 0x000fce000001ff00 */
[----:B------:R-:W1:Y:S01]  /*00c0*/  S2UR UR4, SR_CTAID.X ;  /* 0x00000000000479c3 */ /* 0x000e620000002500 */
[----:B0-----:R-:W-:-:S05]  /*00d0*/  IMAD R21, R2, UR10, RZ ;  /* 0x0000000a02157c24 */ /* 0x001fca000f8e02ff */
[----:B------:R-:W-:Y:S01]  /*00e0*/  SHF.L.U32 R0, R21, 0x2, RZ ;  /* 0x0000000215007819 */ /* 0x000fe200000006ff */
[----:B--2---:R-:W-:-:S03]  /*00f0*/  VIADD R3, R3, 0xffffffff ;  /* 0xffffffff03037836 */ /* 0x004fc60000000000 */
[-C--:B------:R-:W-:Y:S02]  /*0100*/  IABS R8, R0.reuse ;  /* 0x0000000000087213 */ /* 0x080fe40000000000 */
[-C--:B------:R-:W-:Y:S02]  /*0110*/  IABS R10, R0.reuse ;  /* 0x00000000000a7213 */ /* 0x080fe40000000000 */
[----:B------:R-:W0:Y:S01]  /*0120*/  I2F.RP R6, R8 ;  /* 0x0000000800067306 */ /* 0x000e220000209400 */
[----:B------:R-:W-:Y:S02]  /*0130*/  IABS R9, R3 ;  /* 0x0000000300097213 */ /* 0x000fe40000000000 */
[----:B------:R-:W-:-:S04]  /*0140*/  LOP3.LUT R3, R3, R0, RZ, 0x3c, !PT ;  /* 0x0000000003037212 */ /* 0x000fc800078e3cff */
[----:B------:R-:W-:Y:S02]  /*0150*/  ISETP.GE.AND P2, PT, R3, RZ, PT ;  /* 0x000000ff0300720c */ /* 0x000fe40003f46270 */
[----:B------:R-:W1:Y:S01]  /*0160*/  LDC R3, c[0x0][RZ] ;  /* 0x00000000ff037b82 */ /* 0x000e620000000800 */
[----:B0-----:R-:W0:Y:S02]  /*0170*/  MUFU.RCP R6, R6 ;  /* 0x0000000600067308 */ /* 0x001e240000001000 */
[----:B0-----:R-:W-:Y:S02]  /*0180*/  VIADD R4, R6, 0xffffffe ;  /* 0x0ffffffe06047836 */ /* 0x001fe40000000000 */
[----:B------:R-:W-:-:S04]  /*0190*/  IMAD.MOV R6, RZ, RZ, -R10 ;  /* 0x000000ffff067224 */ /* 0x000fc800078e0a0a */
[----:B------:R0:W2:Y:S01]  /*01a0*/  F2I.FTZ.U32.TRUNC.NTZ R5, R4 ;  /* 0x0000000400057305 */ /* 0x0000a2000021f000 */
[----:B-1----:R-:W-:Y:S01]  /*01b0*/  IMAD R18, R3, UR4, R18 ;  /* 0x0000000403127c24 */ /* 0x002fe2000f8e0212 */
[----:B0-----:R-:W-:Y:S01]  /*01c0*/  HFMA2.MMA R4, -RZ, RZ, 0, 0 ;  /* 0x00000000ff047435 */ /* 0x001fe200000001ff */
[----:B--2---:R-:W-:-:S05]  /*01d0*/  IADD3 R7, RZ, -R5, RZ ;  /* 0x80000005ff077210 */ /* 0x004fca0007ffe0ff */
[----:B------:R-:W-:-:S04]  /*01e0*/  IMAD R7, R7, R8, RZ ;  /* 0x0000000807077224 */ /* 0x000fc800078e02ff */
[----:B------:R-:W-:Y:S02]  /*01f0*/  IMAD.HI.U32 R5, R5, R7, R4 ;  /* 0x0000000705057227 */ /* 0x000fe400078e0004 */
[----:B------:R-:W0:Y:S04]  /*0200*/  S2R R7, SR_TID.Y ;  /* 0x0000000000077919 */ /* 0x000e280000002200 */
[----:B------:R-:W-:-:S04]  /*0210*/  IMAD.HI.U32 R4, R5, R9, RZ ;  /* 0x0000000905047227 */ /* 0x000fc800078e00ff */
[----:B------:R-:W-:Y:S02]  /*0220*/  IMAD R5, R4, R6, R9 ;  /* 0x0000000604057224 */ /* 0x000fe400078e0209 */
[----:B------:R-:W-:-:S03]  /*0230*/  IMAD.MOV.U32 R6, RZ, RZ, RZ ;  /* 0x000000ffff067224 */ /* 0x000fc600078e00ff */
[----:B------:R-:W-:-:S13]  /*0240*/  ISETP.GT.U32.AND P1, PT, R8, R5, PT ;  /* 0x000000050800720c */ /* 0x000fda0003f24070 */
[-C--:B------:R-:W-:Y:S01]  /*0250*/  @!P1 IADD3 R5, R5, -R8.reuse, RZ ;  /* 0x8000000805059210 */ /* 0x080fe20007ffe0ff */
[----:B------:R-:W-:Y:S01]  /*0260*/  @!P1 VIADD R4, R4, 0x1 ;  /* 0x0000000104049836 */ /* 0x000fe20000000000 */
[----:B------:R-:W-:Y:S02]  /*0270*/  ISETP.NE.AND P1, PT, R0, RZ, PT ;  /* 0x000000ff0000720c */ /* 0x000fe40003f25270 */
[----:B------:R-:W-:Y:S02]  /*0280*/  ISETP.GE.U32.AND P0, PT, R5, R8, PT ;  /* 0x000000080500720c */ /* 0x000fe40003f06070 */
[----:B------:R-:W-:Y:S02]  /*0290*/  CS2R R8, SRZ ;  /* 0x0000000000087805 */ /* 0x000fe4000001ff00 */
[----:B------:R-:W-:-:S09]  /*02a0*/  MOV R5, RZ ;  /* 0x000000ff00057202 */ /* 0x000fd20000000f00 */
[----:B------:R-:W-:-:S05]  /*02b0*/  @P0 IADD3 R4, R4, 0x1, RZ ;  /* 0x0000000104040810 */ /* 0x000fca0007ffe0ff */
[----:B------:R-:W-:Y:S01]  /*02c0*/  @!P2 IMAD.MOV R4, RZ, RZ, -R4 ;  /* 0x000000ffff04a224 */ /* 0x000fe200078e0a04 */
[----:B------:R-:W-:Y:S01]  /*02d0*/  @!P1 LOP3.LUT R4, RZ, R0, RZ, 0x33, !PT ;  /* 0x00000000ff049212 */ /* 0x000fe200078e33ff */
[----:B------:R-:W-:-:S03]  /*02e0*/  IMAD.MOV.U32 R0, RZ, RZ, RZ ;  /* 0x000000ffff007224 */ /* 0x000fc600078e00ff */
[----:B------:R-:W-:-:S13]  /*02f0*/  ISETP.GE.AND P0, PT, R4, RZ, PT ;  /* 0x000000ff0400720c */ /* 0x000fda0003f06270 */
[----:B0-----:R-:W-:Y:S05]  /*0300*/  @!P0 BRA `(.L_x_1675) ;  /* 0x00000004007c8947 */ /* 0x001fea0003800000 */
[----:B------:R-:W0:Y:S01]  /*0310*/  S2R R20, SR_CTAID.Y ;  /* 0x0000000000147919 */ /* 0x000e220000002600 */
[----:B------:R-:W-:Y:S01]  /*0320*/  ULDC UR5, c[0x0][0x23c] ;  /* 0x00008f0000057ab9 */ /* 0x000fe20000000800 */
[----:B------:R-:W-:Y:S01]  /*0330*/  MOV R5, RZ ;  /* 0x000000ff00057202 */ /* 0x000fe20000000f00 */
[----:B------:R-:W-:Y:S01]  /*0340*/  IMAD.MOV.U32 R13, RZ, RZ, RZ ;  /* 0x000000ffff0d7224 */ /* 0x000fe200078e00ff */
[----:B------:R-:W-:Y:S02]  /*0350*/  MOV R22, RZ ;  /* 0x000000ff00167202 */ /* 0x000fe40000000f00 */
[----:B------:R-:W-:Y:S01]  /*0360*/  CS2R R8, SRZ ;  /* 0x0000000000087805 */ /* 0x000fe2000001ff00 */
[----:B------:R-:W-:Y:S01]  /*0370*/  IMAD.MOV.U32 R11, RZ, RZ, RZ ;  /* 0x000000ffff0b7224 */ /* 0x000fe200078e00ff */
[----:B------:R-:W-:Y:S01]  /*0380*/  MOV R19, RZ ;  /* 0x000000ff00137202 */ /* 0x000fe20000000f00 */
[----:B------:R-:W-:Y:S01]  /*0390*/  IMAD.MOV.U32 R6, RZ, RZ, RZ ;  /* 0x000000ffff067224 */ /* 0x000fe200078e00ff */
[----:B------:R-:W-:Y:S01]  /*03a0*/  MOV R24, RZ ;  /* 0x000000ff00187202 */ /* 0x000fe20000000f00 */
[----:B------:R-:W-:Y:S01]  /*03b0*/  IMAD R21, R21, UR5, RZ ;  /* 0x0000000515157c24 */ /* 0x000fe2000f8e02ff */
[----:B------:R-:W-:Y:S01]  /*03c0*/  ISETP.GE.AND P0, PT, R18, UR5, PT ;  /* 0x0000000512007c0c */ /* 0x000fe2000bf06270 */
[----:B------:R-:W-:Y:S01]  /*03d0*/  UMOV UR4, URZ ;  /* 0x0000003f00047c82 */ /* 0x000fe20008000000 */
[----:B------:R-:W-:Y:S01]  /*03e0*/  ULDC UR6, c[0x0][0x23c] ;  /* 0x00008f0000067ab9 */ /* 0x000fe20000000800 */
[----:B0-----:R-:W-:-:S04]  /*03f0*/  IMAD R20, R20, UR10, R7 ;  /* 0x0000000a14147c24 */ /* 0x001fc8000f8e0207 */
[----:B------:R-:W-:Y:S01]  /*0400*/  IMAD R10, R20, UR5, R18 ;  /* 0x00000005140a7c24 */ /* 0x000fe2000f8e0212 */
[----:B------:R-:W-:-:S06]  /*0410*/  ULDC UR5, c[0x0][0x238] ;  /* 0x00008e0000057ab9 */ /* 0x000fcc0000000800 */
.L_x_1676:
[----:B------:R-:W-:Y:S01]  /*0420*/  ISETP.GE.OR P2, PT, R20, UR5, P0 ;  /* 0x0000000514007c0c */ /* 0x000fe20008746670 */
[----:B------:R-:W-:-:S12]  /*0430*/  IMAD.MOV.U32 R12, RZ, RZ, RZ ;  /* 0x000000ffff0c7224 */ /* 0x000fd800078e00ff */
[----:B------:R-:W0:Y:S02]  /*0440*/  @!P2 LDC.64 R14, c[0x0][0x210] ;  /* 0x00008400ff0eab82 */ /* 0x000e240000000a00 */
[----:B0-----:R-:W-:-:S05]  /*0450*/  @!P2 IMAD.WIDE R28, R10, 0x4, R14 ;  /* 0x000000040a1ca825 */ /* 0x001fca00078e020e */
[----:B------:R0:W2:Y:S01]  /*0460*/  @!P2 LDG.E.CONSTANT R12, desc[UR8][R28.64] ;  /* 0x000000081c0ca981 */ /* 0x0000a2000c1e9900 */
[----:B------:R-:W-:Y:S01]  /*0470*/  IMAD R23, R2, UR10, RZ ;  /* 0x0000000a02177c24 */ /* 0x000fe2000f8e02ff */
[----:B------:R-:W-:Y:S01]  /*0480*/  HFMA2.MMA R25, -RZ, RZ, 0, 0 ;  /* 0x00000000ff197435 */ /* 0x000fe200000001ff */
[----:B------:R-:W-:Y:S02]  /*0490*/  @!P2 VIADD R0, R0, 0x1 ;  /* 0x000000010000a836 */ /* 0x000fe40000000000 */
[C---:B------:R-:W-:Y:S01]  /*04a0*/  IMAD R10, R23.reuse, UR6, R10 ;  /* 0x00000006170a7c24 */ /* 0x040fe2000f8e020a */
[----:B------:R-:W-:-:S04]  /*04b0*/  IADD3 R20, R23, R20, RZ ;  /* 0x0000001417147210 */ /* 0x000fc80007ffe0ff */
[----:B------:R-:W-:Y:S01]  /*04c0*/  ISETP.GE.OR P3, PT, R20, UR5, P0 ;  /* 0x0000000514007c0c */ /* 0x000fe20008766670 */
[----:B------:R-:W-:-:S05]  /*04d0*/  IMAD.IADD R7, R23, 0x1, R20 ;  /* 0x0000000117077824 */ /* 0x000fca00078e0214 */
[----:B------:R-:W-:Y:S02]  /*04e0*/  ISETP.GE.OR P1, PT, R7, UR5, P0 ;  /* 0x0000000507007c0c */ /* 0x000fe40008726670 */
[----:B0-----:R-:W-:Y:S02]  /*04f0*/  @!P2 I2FP.F32.S32 R29, R0 ;  /* 0x00000000001da245 */ /* 0x001fe40000201400 */
[----:B------:R-:W-:-:S03]  /*0500*/  MOV R7, RZ ;  /* 0x000000ff00077202 */ /* 0x000fc60000000f00 */
[----:B------:R-:W0:Y:S01]  /*0510*/  @!P3 LDC.64 R14, c[0x0][0x210] ;  /* 0x00008400ff0ebb82 */ /* 0x000e220000000a00 */
[----:B------:R-:W1:Y:S01]  /*0520*/  @!P2 MUFU.RCP R25, R29 ;  /* 0x0000001d0019a308 */ /* 0x000e620000001000 */
[----:B0-----:R-:W-:-:S06]  /*0530*/  @!P3 IMAD.WIDE R26, R10, 0x4, R14 ;  /* 0x000000040a1ab825 */ /* 0x001fcc00078e020e */
[----:B------:R-:W0:Y:S01]  /*0540*/  @!P1 LDC.64 R14, c[0x0][0x210] ;  /* 0x00008400ff0e9b82 */ /* 0x000e220000000a00 */
[----:B------:R3:W4:Y:S01]  /*0550*/  @!P3 LDG.E.CONSTANT R7, desc[UR8][R26.64] ;  /* 0x000000081a07b981 */ /* 0x000722000c1e9900 */
[----:B--2---:R-:W-:-:S04]  /*0560*/  FADD.FTZ R28, R12, -R9 ;  /* 0x800000090c1c7221 */ /* 0x004fc80000010000 */
[----:B-1----:R-:W-:Y:S01]  /*0570*/  FFMA.FTZ R9, R28, R25, R9 ;  /* 0x000000191c097223 */ /* 0x002fe20000010009 */
[----:B------:R-:W-:-:S04]  /*0580*/  @!P1 IMAD R25, R23, UR6, R10 ;  /* 0x0000000617199c24 */ /* 0x000fc8000f8e020a */
[----:B0-----:R-:W-:-:S04]  /*0590*/  @!P1 IMAD.WIDE R14, R25, 0x4, R14 ;  /* 0x00000004190e9825 */ /* 0x001fc800078e020e */
[----:B------:R-:W-:-:S06]  /*05a0*/  IMAD.MOV.U32 R25, RZ, RZ, RZ ;  /* 0x000000ffff197224 */ /* 0x000fcc00078e00ff */
[----:B------:R0:W2:Y:S01]  /*05b0*/  @!P1 LDG.E.CONSTANT R25, desc[UR8][R14.64] ;  /* 0x000000080e199981 */ /* 0x0000a2000c1e9900 */
[----:B---3--:R-:W-:Y:S01]  /*05c0*/  FADD.FTZ R27, -R9, R12 ;  /* 0x0000000c091b7221 */ /* 0x008fe20000010100 */
[----:B------:R-:W-:Y:S01]  /*05d0*/  IADD3 R29, R23, R20, RZ ;  /* 0x00000014171d7210 */ /* 0x000fe20007ffe0ff */
[----:B------:R-:W-:Y:S01]  /*05e0*/  @!P1 VIADD R16, R16, 0x1 ;  /* 0x0000000110109836 */ /* 0x000fe20000000000 */
[----:B------:R-:W-:Y:S01]  /*05f0*/  @!P3 IADD3 R17, R17, 0x1, RZ ;  /* 0x000000011111b810 */ /* 0x000fe20007ffe0ff */
[----:B------:R-:W-:Y:S01]  /*0600*/  FMUL.FTZ R28, R28, R27 ;  /* 0x0000001b1c1c7220 */ /* 0x000fe20000410000 */
[----:B------:R-:W-:Y:S01]  /*0610*/  MOV R27, RZ ;  /* 0x000000ff001b7202 */ /* 0x000fe20000000f00 */
[----:B------:R-:W-:Y:S01]  /*0620*/  @!P2 IMAD.MOV.U32 R27, RZ, RZ, 0x3f800000 ;  /* 0x3f800000ff1ba424 */ /* 0x000fe200078e00ff */
[----:B------:R-:W-:Y:S01]  /*0630*/  @!P3 I2FP.F32.S32 R26, R17 ;  /* 0x00000011001ab245 */ /* 0x000fe20000201400 */
[----:B------:R-:W-:Y:S02]  /*0640*/  IMAD R12, R2, UR10, R29 ;  /* 0x0000000a020c7c24 */ /* 0x000fe4000f8e021d */
[----:B------:R-:W-:Y:S01]  /*0650*/  FFMA.FTZ R24, R28, R27, R24 ;  /* 0x0000001b1c187223 */ /* 0x000fe20000010018 */
[----:B------:R-:W-:Y:S01]  /*0660*/  IMAD.MOV.U32 R27, RZ, RZ, RZ ;  /* 0x000000ffff1b7224 */ /* 0x000fe200078e00ff */
[----:B------:R-:W-:-:S02]  /*0670*/  @!P1 I2FP.F32.S32 R28, R16 ;  /* 0x00000010001c9245 */ /* 0x000fc40000201400 */
[----:B------:R-:W-:Y:S01]  /*0680*/  ISETP.GE.OR P2, PT, R12, UR5, P0 ;  /* 0x000000050c007c0c */ /* 0x000fe20008746670 */
[----:B------:R-:W-:Y:S02]  /*0690*/  HFMA2.MMA R12, -RZ, RZ, 0, 0 ;  /* 0x00000000ff0c7435 */ /* 0x000fe400000001ff */
[----:B------:R-:W1:Y:S08]  /*06a0*/  @!P3 MUFU.RCP R27, R26 ;  /* 0x0000001a001bb308 */ /* 0x000e700000001000 */
[----:B------:R-:W3:Y:S02]  /*06b0*/  @!P1 MUFU.RCP R12, R28 ;  /* 0x0000001c000c9308 */ /* 0x000ee40000001000 */
[----:B0-----:R-:W0:Y:S01]  /*06c0*/  @!P2 LDC.64 R14, c[0x0][0x210] ;  /* 0x00008400ff0eab82 */ /* 0x001e220000000a00 */
[----:B----4-:R-:W-:-:S04]  /*06d0*/  FADD.FTZ R29, R7, -R8 ;  /* 0x80000008071d7221 */ /* 0x010fc80000010000 */
[----:B-1----:R-:W-:-:S04]  /*06e0*/  FFMA.FTZ R8, R29, R27, R8 ;  /* 0x0000001b1d087223 */ /* 0x002fc80000010008 */
[----:B------:R-:W-:-:S04]  /*06f0*/  FADD.FTZ R27, -R8, R7 ;  /* 0x00000007081b7221 */ /* 0x000fc80000010100 */
[----:B------:R-:W-:Y:S01]  /*0700*/  FMUL.FTZ R27, R29, R27 ;  /* 0x0000001b1d1b7220 */ /* 0x000fe20000410000 */
[----:B--2---:R-:W-:-:S04]  /*0710*/  FADD.FTZ R7, R25, -R22 ;  /* 0x8000001619077221 */ /* 0x004fc80000010000 */
[----:B---3--:R-:W-:Y:S01]  /*0720*/  FFMA.FTZ R22, R7, R12, R22 ;  /* 0x0000000c07167223 */ /* 0x008fe20000010016 */
[----:B------:R-:W-:-:S04]  /*0730*/  @!P2 IMAD R12, R23, UR6, R10 ;  /* 0x00000006170cac24 */ /* 0x000fc8000f8e020a */
[----:B------:R-:W-:Y:S02]  /*0740*/  @!P2 IMAD R29, R23, UR6, R12 ;  /* 0x00000006171dac24 */ /* 0x000fe4000f8e020c */
[----:B------:R-:W-:Y:S02]  /*0750*/  IMAD.MOV.U32 R12, RZ, RZ, RZ ;  /* 0x000000ffff0c7224 */ /* 0x000fe400078e00ff */
[----:B0-----:R-:W-:-:S05]  /*0760*/  @!P2 IMAD.WIDE R14, R29, 0x4, R14 ;  /* 0x000000041d0ea825 */ /* 0x001fca00078e020e */
[----:B------:R0:W2:Y:S01]  /*0770*/  @!P2 LDG.E.CONSTANT R12, desc[UR8][R14.64] ;  /* 0x000000080e0ca981 */ /* 0x0000a2000c1e9900 */
[----:B------:R-:W-:Y:S01]  /*0780*/  @!P2 IADD3 R5, R5, 0x1, RZ ;  /* 0x000000010505a810 */ /* 0x000fe20007ffe0ff */
[----:B------:R-:W-:Y:S02]  /*0790*/  IMAD.MOV.U32 R28, RZ, RZ, RZ ;  /* 0x000000ffff1c7224 */ /* 0x000fe400078e00ff */
[----:B------:R-:W-:Y:S01]  /*07a0*/  IMAD R20, R23, 0x3, R20 ;  /* 0x0000000317147824 */ /* 0x000fe200078e0214 */
[----:B------:R-:W-:Y:S01]  /*07b0*/  @!P2 I2FP.F32.S32 R29, R5 ;  /* 0x00000005001da245 */ /* 0x000fe20000201400 */
[----:B------:R-:W-:-:S03]  /*07c0*/  IMAD R10, R21, 0x3, R10 ;  /* 0x00000003150a7824 */ /* 0x000fc600078e020a */
[----:B------:R-:W1:Y:S01]  /*07d0*/  @!P2 MUFU.RCP R28, R29 ;  /* 0x0000001d001ca308 */ /* 0x000e620000001000 */
[----:B0-----:R-:W-:Y:S02]  /*07e0*/  IMAD.MOV.U32 R14, RZ, RZ, RZ ;  /* 0x000000ffff0e7224 */ /* 0x001fe400078e00ff */
[----:B------:R-:W-:Y:S02]  /*07f0*/  @!P2 IMAD.MOV.U32 R14, RZ, RZ, 0x3f800000 ;  /* 0x3f800000ff0ea424 */ /* 0x000fe400078e00ff */
[----:B--2---:R-:W-:-:S04]  /*0800*/  FADD.FTZ R26, R12, -R13 ;  /* 0x8000000d0c1a7221 */ /* 0x004fc80000010000 */
[----:B-1----:R-:W-:Y:S01]  /*0810*/  FFMA.FTZ R13, R26, R28, R13 ;  /* 0x0000001c1a0d7223 */ /* 0x002fe2000001000d */
[----:B------:R-:W-:Y:S01]  /*0820*/  MOV R28, RZ ;  /* 0x000000ff001c7202 */ /* 0x000fe20000000f00 */
[----:B------:R-:W-:Y:S01]  /*0830*/  @!P3 IMAD.MOV.U32 R28, RZ, RZ, 0x3f800000 ;  /* 0x3f800000ff1cb424 */ /* 0x000fe200078e00ff */
[----:B------:R-:W-:Y:S01]  /*0840*/  ISETP.LE.AND P3, PT, R4, UR4, PT ;  /* 0x0000000404007c0c */ /* 0x000fe2000bf63270 */
[----:B------:R-:W-:Y:S01]  /*0850*/  FADD.FTZ R15, -R13, R12 ;  /* 0x0000000c0d0f7221 */ /* 0x000fe20000010100 */
[----:B------:R-:W-:Y:S01]  /*0860*/  HFMA2.MMA R12, -RZ, RZ, 0, 0 ;  /* 0x00000000ff0c7435 */ /* 0x000fe200000001ff */
[----:B------:R-:W-:Y:S01]  /*0870*/  FFMA.FTZ R6, R27, R28, R6 ;  /* 0x0000001c1b067223 */ /* 0x000fe20000010006 */
[----:B------:R-:W-:Y:S01]  /*0880*/  FADD.FTZ R28, -R22, R25 ;  /* 0x00000019161c7221 */ /* 0x000fe20000010100 */
[----:B------:R-:W-:Y:S01]  /*0890*/  FMUL.FTZ R26, R26, R15 ;  /* 0x0000000f1a1a7220 */ /* 0x000fe20000410000 */
[----:B------:R-:W-:Y:S02]  /*08a0*/  UIADD3 UR4, UR4, 0x1, URZ ;  /* 0x0000000104047890 */ /* 0x000fe4000fffe03f */
[----:B------:R-:W-:Y:S01]  /*08b0*/  @!P1 MOV R12, 0x3f800000 ;  /* 0x3f800000000c9802 */ /* 0x000fe20000000f00 */
[----:B------:R-:W-:Y:S01]  /*08c0*/  FMUL.FTZ R28, R7, R28 ;  /* 0x0000001c071c7220 */ /* 0x000fe20000410000 */
[----:B------:R-:W-:-:S03]  /*08d0*/  FFMA.FTZ R11, R26, R14, R11 ;  /* 0x0000000e1a0b7223 */ /* 0x000fc6000001000b */
[----:B------:R-:W-:Y:S01]  /*08e0*/  FFMA.FTZ R19, R28, R12, R19 ;  /* 0x0000000c1c137223 */ /* 0x000fe20000010013 */
[----:B------:R-:W-:Y:S06]  /*08f0*/  @!P3 BRA `(.L_x_1676) ;  /* 0xfffffff800c8b947 */ /* 0x000fec000383ffff */
.L_x_1675:
[-C--:B------:R-:W-:Y:S01]  /*0900*/  IADD3 R15, R0, R17.reuse, RZ ;  /* 0x00000011000f7210 */ /* 0x080fe20007ffe0ff */
[----:B------:R-:W-:Y:S01]  /*0910*/  USHF.R.U32.HI UR11, URZ, 0x1, UR10 ;  /* 0x000000013f0b7899 */ /* 0x000fe2000801160a */
[----:B------:R-:W-:Y:S02]  /*0920*/  I2FP.F32.S32 R12, R0 ;  /* 0x00000000000c7245 */ /* 0x000fe40000201400 */
[C---:B------:R-:W-:Y:S02]  /*0930*/  VIMNMX R4, R15.reuse, 0x1, !PT ;  /* 0x000000010f047848 */ /* 0x040fe40007fe0100 */
[----:B------:R-:W-:Y:S02]  /*0940*/  I2FP.F32.S32 R17, R17 ;  /* 0x0000001100117245 */ /* 0x000fe40000201400 */
[----:B------:R-:W-:Y:S01]  /*0950*/  I2FP.F32.S32 R7, R4 ;  /* 0x0000000400077245 */ /* 0x000fe20000201400 */
[----:B------:R-:W-:Y:S01]  /*0960*/  IMAD.IADD R4, R15, 0x1, R16 ;  /* 0x000000010f047824 */ /* 0x000fe200078e0210 */
[----:B------:R-:W-:-:S02]  /*0970*/  I2FP.F32.S32 R14, R15 ;  /* 0x0000000f000e7245 */ /* 0x000fc40000201400 */
[----:B------:R-:W-:Y:S02]  /*0980*/  I2FP.F32.S32 R15, R16 ;  /* 0x00000010000f7245 */ /* 0x000fe40000201400 */
[----:B------:R-:W0:Y:S01]  /*0990*/  MUFU.RCP R7, R7 ;  /* 0x0000000700077308 */ /* 0x000e220000001000 */
[----:B------:R-:W-:Y:S02]  /*09a0*/  VIMNMX R0, R4, 0x1, !PT ;  /* 0x0000000104007848 */ /* 0x000fe40007fe0100 */
[----:B------:R-:W-:Y:S02]  /*09b0*/  ISETP.NE.AND P1, PT, RZ, UR11, PT ;  /* 0x0000000bff007c0c */ /* 0x000fe4000bf25270 */
[----:B------:R-:W-:Y:S01]  /*09c0*/  I2FP.F32.S32 R10, R0 ;  /* 0x00000000000a7245 */ /* 0x000fe20000201400 */
[----:B------:R-:W-:-:S04]  /*09d0*/  FMUL.FTZ R0, R12, R9 ;  /* 0x000000090c007220 */ /* 0x000fc80000410000 */
[----:B------:R-:W-:Y:S01]  /*09e0*/  FFMA.FTZ R20, R17, R8, R0 ;  /* 0x0000000811147223 */ /* 0x000fe20000010000 */
[----:B------:R-:W1:Y:S01]  /*09f0*/  MUFU.RCP R10, R10 ;  /* 0x0000000a000a7308 */ /* 0x000e620000001000 */
[----:B------:R-:W-:Y:S01]  /*0a00*/  FADD.FTZ R8, -R8, R9 ;  /* 0x0000000908087221 */ /* 0x000fe20000010100 */
[----:B------:R-:W2:Y:S03]  /*0a10*/  S2R R0, SR_TID.Y ;  /* 0x0000000000007919 */ /* 0x000ea60000002200 */
[----:B------:R-:W-:Y:S01]  /*0a20*/  FMUL.FTZ R16, R8, R8 ;  /* 0x0000000808107220 */ /* 0x000fe20000410000 */
[----:B0-----:R-:W-:Y:S01]  /*0a30*/  FMUL.FTZ R21, R7, R20 ;  /* 0x0000001407157220 */ /* 0x001fe20000410000 */
[----:B------:R-:W-:Y:S01]  /*0a40*/  IADD3 R8, R4, R5, RZ ;  /* 0x0000000504087210 */ /* 0x000fe20007ffe0ff */
[----:B------:R-:W2:Y:S01]  /*0a50*/  S2R R9, SR_TID.X ;  /* 0x0000000000097919 */ /* 0x000ea20000002100 */
[----:B------:R-:W-:Y:S01]  /*0a60*/  FMUL.FTZ R17, R17, R16 ;  /* 0x0000001011117220 */ /* 0x000fe20000410000 */
[C---:B------:R-:W-:Y:S01]  /*0a70*/  FMUL.FTZ R20, R21.reuse, R14 ;  /* 0x0000000e15147220 */ /* 0x040fe20000410000 */
[----:B------:R-:W-:Y:S01]  /*0a80*/  VIMNMX R16, R8, 0x1, !PT ;  /* 0x0000000108107848 */ /* 0x000fe20007fe0100 */
[----:B------:R-:W-:Y:S01]  /*0a90*/  FADD.FTZ R21, R21, -R22 ;  /* 0x8000001615157221 */ /* 0x000fe20000010000 */
[----:B------:R-:W-:Y:S01]  /*0aa0*/  FMUL.FTZ R17, R12, R17 ;  /* 0x000000110c117220 */ /* 0x000fe20000410000 */
[----:B------:R-:W-:Y:S01]  /*0ab0*/  FFMA.FTZ R23, R15, R22, R20 ;  /* 0x000000160f177223 */ /* 0x000fe20000010014 */
[----:B------:R-:W-:Y:S01]  /*0ac0*/  I2FP.F32.S32 R20, R16 ;  /* 0x0000001000147245 */ /* 0x000fe20000201400 */
[----:B------:R-:W-:Y:S01]  /*0ad0*/  FMUL.FTZ R16, R21, R21 ;  /* 0x0000001515107220 */ /* 0x000fe20000410000 */
[----:B------:R-:W-:Y:S01]  /*0ae0*/  FFMA.FTZ R17, R7, R17, R6 ;  /* 0x0000001107117223 */ /* 0x000fe20000010006 */
[----:B-1----:R-:W-:Y:S01]  /*0af0*/  FMUL.FTZ R12, R10, R23 ;  /* 0x000000170a0c7220 */ /* 0x002fe20000410000 */
[----:B------:R-:W0:Y:S01]  /*0b00*/  MUFU.RCP R6, R20 ;  /* 0x0000001400067308 */ /* 0x000e220000001000 */
[----:B------:R-:W-:Y:S01]  /*0b10*/  FMUL.FTZ R15, R15, R16 ;  /* 0x000000100f0f7220 */ /* 0x000fe20000410000 */
[----:B------:R-:W-:Y:S01]  /*0b20*/  I2FP.F32.S32 R16, R5 ;  /* 0x0000000500107245 */ /* 0x000fe20000201400 */
[----:B------:R-:W-:Y:S01]  /*0b30*/  FADD.FTZ R7, R12, -R13 ;  /* 0x8000000d0c077221 */ /* 0x000fe20000010000 */
[----:B------:R-:W-:Y:S01]  /*0b40*/  I2FP.F32.S32 R5, R4 ;  /* 0x0000000400057245 */ /* 0x000fe20000201400 */
[----:B------:R-:W-:Y:S01]  /*0b50*/  FMUL.FTZ R15, R14, R15 ;  /* 0x0000000f0e0f7220 */ /* 0x000fe20000410000 */
[----:B------:R-:W-:Y:S01]  /*0b60*/  FADD.FTZ R17, R17, R24 ;  /* 0x0000001811117221 */ /* 0x000fe20000010000 */
[----:B------:R-:W-:-:S02]  /*0b70*/  FMUL.FTZ R7, R7, R7 ;  /* 0x0000000707077220 */ /* 0x000fc40000410000 */
[----:B------:R-:W-:Y:S02]  /*0b80*/  FFMA.FTZ R10, R10, R15, R19 ;  /* 0x0000000f0a0a7223 */ /* 0x000fe40000010013 */
[----:B------:R-:W-:Y:S01]  /*0b90*/  FMUL.FTZ R4, R16, R7 ;  /* 0x0000000710047220 */ /* 0x000fe20000410000 */
[----:B------:R-:W-:Y:S01]  /*0ba0*/  FMUL.FTZ R7, R12, R5 ;  /* 0x000000050c077220 */ /* 0x000fe20000410000 */
[----:B------:R-:W-:Y:S02]  /*0bb0*/  FADD.FTZ R10, R17, R10 ;  /* 0x0000000a110a7221 */ /* 0x000fe40000010000 */
[----:B------:R-:W-:Y:S01]  /*0bc0*/  FMUL.FTZ R4, R5, R4 ;  /* 0x0000000405047220 */ /* 0x000fe20000410000 */
[----:B------:R-:W-:-:S03]  /*0bd0*/  FFMA.FTZ R7, R16, R13, R7 ;  /* 0x0000000d10077223 */ /* 0x000fc60000010007 */
[C---:B0-----:R-:W-:Y:S01]  /*0be0*/  FFMA.FTZ R11, R6.reuse, R4, R11 ;  /* 0x00000004060b7223 */ /* 0x041fe2000001000b */
[----:B------:R-:W-:-:S03]  /*0bf0*/  FMUL.FTZ R13, R6, R7 ;  /* 0x00000007060d7220 */ /* 0x000fc60000410000 */
[----:B------:R-:W-:Y:S01]  /*0c00*/  FADD.FTZ R12, R10, R11 ;  /* 0x0000000b0a0c7221 */ /* 0x000fe20000010000 */
[----:B--2---:R-:W-:Y:S01]  /*0c10*/  IMAD R10, R0, R3, R9 ;  /* 0x00000003000a7224 */ /* 0x004fe200078e0209 */
[----:B------:R-:W-:Y:S06]  /*0c20*/  @!P1 BRA `(.L_x_1677) ;  /* 0x0000004800889947 */ /* 0x000fec0003800000 */
[----:B------:R-:W0:Y:S01]  /*0c30*/  S2UR UR7, SR_CgaCtaId ;  /* 0x00000000000779c3 */ /* 0x000e220000008800 */
[----:B------:R-:W-:Y:S01]  /*0c40*/  ULOP3.LUT UR12, UR10, 0xfffffffe, URZ, 0xc0, !UPT ;  /* 0xfffffffe0a0c7892 */ /* 0x000fe2000f8ec03f */
[C---:B------:R-:W-:Y:S01]  /*0c50*/  VIADD R6, R0.reuse, UR11 ;  /* 0x0000000b00067c36 */ /* 0x040fe20008000000 */
[----:B------:R-:W-:Y:S01]  /*0c60*/  UMOV UR4, 0x400 ;  /* 0x0000040000047882 */ /* 0x000fe20000000000 */
[----:B------:R-:W-:Y:S01]  /*0c70*/  BSSY B0, `(.L_x_1678) ;  /* 0x000002a000007945 */ /* 0x000fe20003800000 */
[----:B------:R-:W-:Y:S02]  /*0c80*/  UIADD3 UR5, UR4, 0x800, URZ ;  /* 0x0000080004057890 */ /* 0x000fe4000fffe03f */
[----:B------:R-:W-:Y:S01]  /*0c90*/  UIADD3 UR6, UR4, 0x1000, URZ ;  /* 0x0000100004067890 */ /* 0x000fe2000fffe03f */
[----:B------:R-:W-:Y:S02]  /*0ca0*/  ISETP.GE.U32.AND P2, PT, R0, UR12, PT ;  /* 0x0000000c00007c0c */ /* 0x000fe4000bf46070 */
[----:B------:R-:W-:-:S04]  /*0cb0*/  ISETP.GE.U32.AND P0, PT, R6, UR10, PT ;  /* 0x0000000a06007c0c */ /* 0x000fc8000bf06070 */
[----:B------:R-:W-:Y:S01]  /*0cc0*/  ISETP.GE.U32.OR P0, PT, R0, UR11, P0 ;  /* 0x0000000b00007c0c */ /* 0x000fe20008706470 */
[----:B0-----:R-:W-:Y:S02]  /*0cd0*/  ULEA UR4, UR7, UR4, 0x18 ;  /* 0x0000000407047291 */ /* 0x001fe4000f8ec03f */
        /* <DEDUP_REMOVED lines=16> */
[----:B------:R-:W1:Y:S04]  /*0de0*/  LDS R14, [R14] ;  /* 0x000000000e0e7984 */ /* 0x000e680000000800 */
[----:B------:R-:W2:Y:S04]  /*0df0*/  LDS R11, [R11] ;  /* 0x000000000b0b7984 */ /* 0x000ea80000000800 */
[----:B------:R-:W3:Y:S01]  /*0e00*/  LDS R21, [R6] ;  /* 0x0000000006157984 */ /* 0x000ee20000000800 */
[----:B-1----:R-:W-:Y:S01]  /*0e10*/  FADD.FTZ R17, R13, -R14 ;  /* 0x8000000e0d117221 */ /* 0x002fe20000010000 */
[----:B--2---:R-:W-:Y:S01]  /*0e20*/  IMAD.IADD R15, R8, 0x1, R11 ;  /* 0x00000001080f7824 */ /* 0x004fe200078e020b */
[----:B------:R-:W-:-:S02]  /*0e30*/  I2FP.F32.S32 R19, R11 ;  /* 0x0000000b00137245 */ /* 0x000fc40000201400 */
[----:B------:R-:W-:Y:S01]  /*0e40*/  FMUL.FTZ R20, R17, R17 ;  /* 0x0000001111147220 */ /* 0x000fe20000410000 */
[----:B0-----:R-:W-:Y:S02]  /*0e50*/  I2FP.F32.S32 R8, R8 ;  /* 0x0000000800087245 */ /* 0x001fe40000201400 */
[----:B------:R-:W-:Y:S01]  /*0e60*/  VIMNMX R16, R15, 0x1, !PT ;  /* 0x000000010f107848 */ /* 0x000fe20007fe0100 */
[----:B------:R-:W-:Y:S01]  /*0e70*/  FMUL.FTZ R11, R19, R20 ;  /* 0x00000014130b7220 */ /* 0x000fe20000410000 */
[----:B------:R-:W-:Y:S02]  /*0e80*/  FMUL.FTZ R14, R14, R19 ;  /* 0x000000130e0e7220 */ /* 0x000fe40000410000 */
[----:B------:R-:W-:Y:S01]  /*0e90*/  I2FP.F32.S32 R16, R16 ;  /* 0x0000001000107245 */ /* 0x000fe20000201400 */
[----:B------:R-:W-:Y:S01]  /*0ea0*/  FMUL.FTZ R11, R8, R11 ;  /* 0x0000000b080b7220 */ /* 0x000fe20000410000 */
[----:B------:R-:W-:Y:S01]  /*0eb0*/  FFMA.FTZ R13, R13, R8, R14 ;  /* 0x000000080d0d7223 */ /* 0x000fe2000001000e */
[----:B------:R-:W-:-:S03]  /*0ec0*/  MOV R8, R15 ;  /* 0x0000000f00087202 */ /* 0x000fc60000000f00 */
[----:B------:R-:W3:Y:S02]  /*0ed0*/  MUFU.RCP R16, R16 ;  /* 0x0000001000107308 */ /* 0x000ee40000001000 */
[C---:B---3--:R-:W-:Y:S01]  /*0ee0*/  FFMA.FTZ R11, R16.reuse, R11, R21 ;  /* 0x0000000b100b7223 */ /* 0x048fe20000010015 */
[----:B------:R-:W-:-:S03]  /*0ef0*/  FMUL.FTZ R13, R16, R13 ;  /* 0x0000000d100d7220 */ /* 0x000fc60000410000 */
[----:B------:R-:W-:-:S07]  /*0f00*/  FADD.FTZ R12, R12, R11 ;  /* 0x0000000b0c0c7221 */ /* 0x000fce0000010000 */
.L_x_1679:
[----:B------:R-:W-:Y:S05]  /*0f10*/  BSYNC B0 ;  /* 0x0000000000007941 */ /* 0x000fea0003800000 */
.L_x_1678:
[----:B------:R-:W-:Y:S05]  /*0f20*/  @!P2 BRA `(.L_x_1677) ;  /* 0x0000004400c8a947 */ /* 0x000fea0003800000 */
[----:B------:R-:W-:Y:S02]  /*0f30*/  USHF.L.U32 UR5, UR4, 0x1, URZ ;  /* 0x0000000104057899 */ /* 0x000fe4000800063f */
[C---:B------:R-:W-:Y:S01]  /*0f40*/  VIADD R6, R0.reuse, UR4 ;  /* 0x0000000400067c36 */ /* 0x040fe20008000000 */
[----:B------:R-:W-:Y:S03]  /*0f50*/  BSSY B0, `(.L_x_1680) ;  /* 0x0000022000007945 */ /* 0x000fe60003800000 */
[----:B------:R-:W-:Y:S01]  /*0f60*/  ISETP.GE.U32.AND P2, PT, R0, UR5, PT ;  /* 0x0000000500007c0c */ /* 0x000fe2000bf46070 */
[----:B------:R-:W-:Y:S02]  /*0f70*/  USHF.R.U32.HI UR5, URZ, 0x3, UR10 ;  /* 0x000000033f057899 */ /* 0x000fe4000801160a */
[----:B------:R-:W-:-:S04]  /*0f80*/  ISETP.GE.U32.AND P0, PT, R6, UR10, PT ;  /* 0x0000000a06007c0c */ /* 0x000fc8000bf06070 */
[----:B------:R-:W-:-:S06]  /*0f90*/  ISETP.GE.U32.OR P0, PT, R0, UR4, P0 ;  /* 0x0000000400007c0c */ /* 0x000fcc0008706470 */
        /* <DEDUP_REMOVED lines=10> */
[----:B------:R-:W2:Y:S04]  /*1040*/  LDS R14, [R14] ;  /* 0x000000000e0e7984 */ /* 0x000ea80000000800 */
[----:B------:R-:W3:Y:S04]  /*1050*/  LDS R11, [R11] ;  /* 0x000000000b0b7984 */ /* 0x000ee80000000800 */
[----:B------:R-:W4:Y:S01]  /*1060*/  LDS R21, [R6] ;  /* 0x0000000006157984 */ /* 0x000f220000000800 */
[----:B--2---:R-:W-:Y:S01]  /*1070*/  FADD.FTZ R17, R13, -R14 ;  /* 0x8000000e0d117221 */ /* 0x004fe20000010000 */
[----:B---3--:R-:W-:Y:S01]  /*1080*/  IMAD.IADD R15, R8, 0x1, R11 ;  /* 0x00000001080f7824 */ /* 0x008fe200078e020b */
[----:B------:R-:W-:-:S02]  /*1090*/  I2FP.F32.S32 R19, R11 ;  /* 0x0000000b00137245 */ /* 0x000fc40000201400 */
[----:B------:R-:W-:Y:S01]  /*10a0*/  FMUL.FTZ R20, R17, R17 ;  /* 0x0000001111147220 */ /* 0x000fe20000410000 */
[----:B------:R-:W-:Y:S02]  /*10b0*/  I2FP.F32.S32 R17, R8 ;  /* 0x0000000800117245 */ /* 0x000fe40000201400 */
[----:B------:R-:W-:Y:S01]  /*10c0*/  VIMNMX R16, R15, 0x1, !PT ;  /* 0x000000010f107848 */ /* 0x000fe20007fe0100 */
[----:B------:R-:W-:Y:S01]  /*10d0*/  FMUL.FTZ R20, R19, R20 ;  /* 0x0000001413147220 */ /* 0x000fe20000410000 */
[----:B------:R-:W-:Y:S01]  /*10e0*/  FMUL.FTZ R14, R14, R19 ;  /* 0x000000130e0e7220 */ /* 0x000fe20000410000 */
[----:B01----:R-:W-:Y:S02]  /*10f0*/  MOV R8, R15 ;  /* 0x0000000f00087202 */ /* 0x003fe40000000f00 */
[----:B------:R-:W-:Y:S01]  /*1100*/  I2FP.F32.S32 R16, R16 ;  /* 0x0000001000107245 */ /* 0x000fe20000201400 */
[----:B------:R-:W-:Y:S01]  /*1110*/  FMUL.FTZ R11, R17, R20 ;  /* 0x00000014110b7220 */ /* 0x000fe20000410000 */
[----:B------:R-:W-:-:S04]  /*1120*/  FFMA.FTZ R13, R13, R17, R14 ;  /* 0x000000110d0d7223 */ /* 0x000fc8000001000e */
[----:B------:R-:W4:Y:S02]  /*1130*/  MUFU.RCP R16, R16 ;  /* 0x0000001000107308 */ /* 0x000f240000001000 */
[C---:B----4-:R-:W-:Y:S01]  /*1140*/  FFMA.FTZ R11, R16.reuse, R11, R21 ;  /* 0x0000000b100b7223 */ /* 0x050fe20000010015 */
[----:B------:R-:W-:-:S03]  /*1150*/  FMUL.FTZ R13, R16, R13 ;  /* 0x0000000d100d7220 */ /* 0x000fc60000410000 */
[----:B------:R-:W-:-:S07]  /*1160*/  FADD.FTZ R12, R12, R11 ;  /* 0x0000000b0c0c7221 */ /* 0x000fce0000010000 */
.L_x_1681:
[----:B------:R-:W-:Y:S05]  /*1170*/  BSYNC B0 ;  /* 0x0000000000007941 */ /* 0x000fea0003800000 */
.L_x_1680:
        /* <DEDUP_REMOVED lines=18> */
[----:B------:R-:W3:Y:S04]  /*12a0*/  LDS R14, [R14] ;  /* 0x000000000e0e7984 */ /* 0x000ee80000000800 */
[----:B------:R-:W4:Y:S04]  /*12b0*/  LDS R11, [R11] ;  /* 0x000000000b0b7984 */ /* 0x000f280000000800 */
[----:B------:R-:W5:Y:S01]  /*12c0*/  LDS R21, [R6] ;  /* 0x0000000006157984 */ /* 0x000f620000000800 */
[----:B---3--:R-:W-:Y:S01]  /*12d0*/  FADD.FTZ R17, R13, -R14 ;  /* 0x8000000e0d117221 */ /* 0x008fe20000010000 */
[----:B----4-:R-:W-:Y:S01]  /*12e0*/  IMAD.IADD R15, R8, 0x1, R11 ;  /* 0x00000001080f7824 */ /* 0x010fe200078e020b */
[----:B------:R-:W-:-:S02]  /*12f0*/  I2FP.F32.S32 R19, R11 ;  /* 0x0000000b00137245 */ /* 0x000fc40000201400 */
[----:B------:R-:W-:Y:S01]  /*1300*/  FMUL.FTZ R20, R17, R17 ;  /* 0x0000001111147220 */ /* 0x000fe20000410000 */
[----:B------:R-:W-:Y:S02]  /*1310*/  I2FP.F32.S32 R17, R8 ;  /* 0x0000000800117245 */ /* 0x000fe40000201400 */
[----:B------:R-:W-:Y:S01]  /*1320*/  VIMNMX R16, R15, 0x1, !PT ;  /* 0x000000010f107848 */ /* 0x000fe20007fe0100 */
[----:B------:R-:W-:Y:S01]  /*1330*/  FMUL.FTZ R20, R19, R20 ;  /* 0x0000001413147220 */ /* 0x000fe20000410000 */
[----:B------:R-:W-:Y:S01]  /*1340*/  FMUL.FTZ R14, R14, R19 ;  /* 0x000000130e0e7220 */ /* 0x000fe20000410000 */
[----:B012---:R-:W-:Y:S02]  /*1350*/  MOV R8, R15 ;  /* 0x0000000f00087202 */ /* 0x007fe40000000f00 */
[----:B------:R-:W-:Y:S01]  /*1360*/  I2FP.F32.S32 R16, R16 ;  /* 0x0000001000107245 */ /* 0x000fe20000201400 */
[----:B------:R-:W-:Y:S01]  /*1370*/  FMUL.FTZ R11, R17, R20 ;  /* 0x00000014110b7220 */ /* 0x000fe20000410000 */
[----:B------:R-:W-:-:S04]  /*1380*/  FFMA.FTZ R13, R13, R17, R14 ;  /* 0x000000110d0d7223 */ /* 0x000fc8000001000e */
[----:B------:R-:W5:Y:S02]  /*1390*/  MUFU.RCP R16, R16 ;  /* 0x0000001000107308 */ /* 0x000f640000001000 */
[C---:B-----5:R-:W-:Y:S01]  /*13a0*/  FFMA.FTZ R11, R16.reuse, R11, R21 ;  /* 0x0000000b100b7223 */ /* 0x060fe20000010015 */
[----:B------:R-:W-:-:S03]  /*13b0*/  FMUL.FTZ R13, R16, R13 ;  /* 0x0000000d100d7220 */ /* 0x000fc60000410000 */
[----:B------:R-:W-:-:S07]  /*13c0*/  FADD.FTZ R12, R12, R11 ;  /* 0x0000000b0c0c7221 */ /* 0x000fce0000010000 */
.L_x_1683:
[----:B------:R-:W-:Y:S05]  /*13d0*/  BSYNC B0 ;  /* 0x0000000000007941 */ /* 0x000fea0003800000 */
.L_x_1682:
        /* <DEDUP_REMOVED lines=18> */
[----:B------:R-:W4:Y:S04]  /*1500*/  LDS R14, [R14] ;  /* 0x000000000e0e7984 */ /* 0x000f280000000800 */
[----:B------:R-:W5:Y:S04]  /*1510*/  LDS R11, [R11] ;  /* 0x000000000b0b7984 */ /* 0x000f680000000800 */
[----:B------:R-:W0:Y:S01]  /*1520*/  LDS R21, [R6] ;  /* 0x0000000006157984 */ /* 0x000e220000000800 */
[----:B----4-:R-:W-:Y:S01]  /*1530*/  FADD.FTZ R17, R13, -R14 ;  /* 0x8000000e0d117221 */ /* 0x010fe20000010000 */
[----:B-----5:R-:W-:Y:S01]  /*1540*/  IMAD.IADD R15, R8, 0x1, R11 ;  /* 0x00000001080f7824 */ /* 0x020fe200078e020b */
[----:B------:R-:W-:-:S02]  /*1550*/  I2FP.F32.S32 R19, R11 ;  /* 0x0000000b00137245 */ /* 0x000fc40000201400 */
[----:B------:R-:W-:Y:S01]  /*1560*/  FMUL.FTZ R20, R17, R17 ;  /* 0x0000001111147220 */ /* 0x000fe20000410000 */
[----:B------:R-:W-:Y:S02]  /*1570*/  I2FP.F32.S32 R17, R8 ;  /* 0x0000000800117245 */ /* 0x000fe40000201400 */
[----:B------:R-:W-:Y:S01]  /*1580*/  VIMNMX R16, R15, 0x1, !PT ;  /* 0x000000010f107848 */ /* 0x000fe20007fe0100 */
[----:B------:R-:W-:Y:S01]  /*1590*/  FMUL.FTZ R20, R19, R20 ;  /* 0x0000001413147220 */ /* 0x000fe20000410000 */
[----:B------:R-:W-:Y:S01]  /*15a0*/  FMUL.FTZ R14, R14, R19 ;  /* 0x000000130e0e7220 */ /* 0x000fe20000410000 */
[----:B0123--:R-:W-:Y:S02]  /*15b0*/  MOV R8, R15 ;  /* 0x0000000f00087202 */ /* 0x00ffe40000000f00 */
[----:B------:R-:W-:Y:S01]  /*15c0*/  I2FP.F32.S32 R16, R16 ;  /* 0x0000001000107245 */ /* 0x000fe20000201400 */
[----:B------:R-:W-:Y:S01]  /*15d0*/  FMUL.FTZ R11, R17, R20 ;  /* 0x00000014110b7220 */ /* 0x000fe20000410000 */
[----:B------:R-:W-:-:S04]  /*15e0*/  FFMA.FTZ R13, R13, R17, R14 ;  /* 0x000000110d0d7223 */ /* 0x000fc8000001000e */
[----:B------:R-:W0:Y:S02]  /*15f0*/  MUFU.RCP R16, R16 ;  /* 0x0000001000107308 */ /* 0x000e240000001000 */
[C---:B0-----:R-:W-:Y:S01]  /*1600*/  FFMA.FTZ R11, R16.reuse, R11, R21 ;  /* 0x0000000b100b7223 */ /* 0x041fe20000010015 */
[----:B------:R-:W-:-:S03]  /*1610*/  FMUL.FTZ R13, R16, R13 ;  /* 0x0000000d100d7220 */ /* 0x000fc60000410000 */
[----:B------:R-:W-:-:S07]  /*1620*/  FADD.FTZ R12, R12, R11 ;  /* 0x0000000b0c0c7221 */ /* 0x000fce0000010000 */
.L_x_1685:
[----:B------:R-:W-:Y:S05]  /*1630*/  BSYNC B0 ;  /* 0x0000000000007941 */ /* 0x000fea0003800000 */
.L_x_1684:
        /* <DEDUP_REMOVED lines=22> */
[----:B0-----:R-:W-:Y:S01]  /*17a0*/  IMAD.IADD R15, R8, 0x1, R11 ;  /* 0x00000001080f7824 */ /* 0x001fe200078e020b */
[----:B------:R-:W-:-:S02]  /*17b0*/  I2FP.F32.S32 R19, R11 ;  /* 0x0000000b00137245 */ /* 0x000fc40000201400 */
[----:B------:R-:W-:Y:S01]  /*17c0*/  FMUL.FTZ R20, R17, R17 ;  /* 0x0000001111147220 */ /* 0x000fe20000410000 */
[----:B------:R-:W-:Y:S02]  /*17d0*/  I2FP.F32.S32 R17, R8 ;  /* 0x0000000800117245 */ /* 0x000fe40000201400 */
[----:B------:R-:W-:Y:S01]  /*17e0*/  VIMNMX R16, R15, 0x1, !PT ;  /* 0x000000010f107848 */ /* 0x000fe20007fe0100 */
[----:B------:R-:W-:Y:S01]  /*17f0*/  FMUL.FTZ R20, R19, R20 ;  /* 0x0000001413147220 */ /* 0x000fe20000410000 */
[----:B------:R-:W-:Y:S01]  /*1800*/  FMUL.FTZ R14, R14, R19 ;  /* 0x000000130e0e7220 */ /* 0x000fe20000410000 */
[----:B-1234-:R-:W-:Y:S02]  /*1810*/  MOV R8, R15 ;  /* 0x0000000f00087202 */ /* 0x01efe40000000f00 */
[----:B------:R-:W-:Y:S01]  /*1820*/  I2FP.F32.S32 R16, R16 ;  /* 0x0000001000107245 */ /* 0x000fe20000201400 */
[----:B------:R-:W-:Y:S01]  /*1830*/  FMUL.FTZ R11, R17, R20 ;  /* 0x00000014110b7220 */ /* 0x000fe20000410000 */
[----:B------:R-:W-:-:S04]  /*1840*/  FFMA.FTZ R13, R13, R17, R14 ;  /* 0x000000110d0d7223 */ /* 0x000fc8000001000e */
[----:B------:R-:W0:Y:S02]  /*1850*/  MUFU.RCP R16, R16 ;  /* 0x0000001000107308 */ /* 0x000e240000001000 */
[C---:B0-----:R-:W-:Y:S01]  /*1860*/  FFMA.FTZ R11, R16.reuse, R11, R21 ;  /* 0x0000000b100b7223 */ /* 0x041fe20000010015 */
[----:B------:R-:W-:-:S03]  /*1870*/  FMUL.FTZ R13, R16, R13 ;  /* 0x0000000d100d7220 */ /* 0x000fc60000410000 */
[----:B------:R-:W-:-:S07]  /*1880*/  FADD.FTZ R12, R12, R11 ;  /* 0x0000000b0c0c7221 */ /* 0x000fce0000010000 */
.L_x_1687:
[----:B------:R-:W-:Y:S05]  /*1890*/  BSYNC B0 ;  /* 0x0000000000007941 */ /* 0x000fea0003800000 */
.L_x_1686:
        /* <DEDUP_REMOVED lines=37> */
.L_x_1689:
[----:B------:R-:W-:Y:S05]  /*1af0*/  BSYNC B0 ;  /* 0x0000000000007941 */ /* 0x000fea0003800000 */
.L_x_1688:
        /* <DEDUP_REMOVED lines=37> */
.L_x_1691:
[----:B------:R-:W-:Y:S05]  /*1d50*/  BSYNC B0 ;  /* 0x0000000000007941 */ /* 0x000fea0003800000 */
.L_x_1690:
        /* <DEDUP_REMOVED lines=37> */
.L_x_1693:
[----:B------:R-:W-:Y:S05]  /*1fb0*/  BSYNC B0 ;  /* 0x0000000000007941 */ /* 0x000fea0003800000 */
.L_x_1692:
        /* <DEDUP_REMOVED lines=37> */
.L_x_1695:
[----:B------:R-:W-:Y:S05]  /*2210*/  BSYNC B0 ;  /* 0x0000000000007941 */ /* 0x000fea0003800000 */
.L_x_1694:
        /* <DEDUP_REMOVED lines=37> */
.L_x_1697:
[----:B------:R-:W-:Y:S05]  /*2470*/  BSYNC B0 ;  /* 0x0000000000007941 */ /* 0x000fea0003800000 */
.L_x_1696:
        /* <DEDUP_REMOVED lines=37> */
.L_x_1699:
[----:B------:R-:W-:Y:S05]  /*26d0*/  BSYNC B0 ;  /* 0x0000000000007941 */ /* 0x000fea0003800000 */
.L_x_1698:
        /* <DEDUP_REMOVED lines=37> */
.L_x_1701:
[----:B------:R-:W-:Y:S05]  /*2930*/  BSYNC B0 ;  /* 0x0000000000007941 */ /* 0x000fea0003800000 */
.L_x_1700:
        /* <DEDUP_REMOVED lines=37> */
.L_x_1703:
[----:B------:R-:W-:Y:S05]  /*2b90*/  BSYNC B0 ;  /* 0x0000000000007941 */ /* 0x000fea0003800000 */
.L_x_1702:
        /* <DEDUP_REMOVED lines=37> */
.L_x_1705:
[----:B------:R-:W-:Y:S05]  /*2df0*/  BSYNC B0 ;  /* 0x0000000000007941 */ /* 0x000fea0003800000 */
.L_x_1704:
        /* <DEDUP_REMOVED lines=37> */
.L_x_1707:
[----:B------:R-:W-:Y:S05]  /*3050*/  BSYNC B0 ;  /* 0x0000000000007941 */ /* 0x000fea0003800000 */
.L_x_1706:
[----:B------:R-:W-:Y:S05]  /*3060*/  @!P2 BRA `(.L_x_1677) ;  /* 0x000000240078a947 */ /* 0x000fea0003800000 */
[----:B------:R-:W-:Y:S02]  /*3070*/  USHF.L.U32 UR5, UR4, 0x1, URZ ;  /* 0x0000000104057899 */ /* 0x000fe4000800063f */
[----:B------:R-:W-:Y:S01]  /*3080*/  IADD3 R6, R0, UR4, RZ ;  /* 0x0000000400067c10 */ /* 0x000fe2000fffe0ff */
        /* <DEDUP_REMOVED lines=34> */
.L_x_1709:
[----:B------:R-:W-:Y:S05]  /*32b0*/  BSYNC B0 ;  /* 0x0000000000007941 */ /* 0x000fea0003800000 */
.L_x_1708:
        /* <DEDUP_REMOVED lines=37> */
.L_x_1711:
[----:B------:R-:W-:Y:S05]  /*3510*/  BSYNC B0 ;  /* 0x0000000000007941 */ /* 0x000fea0003800000 */
.L_x_1710:
        /* <DEDUP_REMOVED lines=37> */
.L_x_1713:
[----:B------:R-:W-:Y:S05]  /*3770*/  BSYNC B0 ;  /* 0x0000000000007941 */ /* 0x000fea0003800000 */
.L_x_1712:
        /* <DEDUP_REMOVED lines=37> */
.L_x_1715:
[----:B------:R-:W-:Y:S05]  /*39d0*/  BSYNC B0 ;  /* 0x0000000000007941 */ /* 0x000fea0003800000 */
.L_x_1714:
        /* <DEDUP_REMOVED lines=37> */
.L_x_1717:
[----:B------:R-:W-:Y:S05]  /*3c30*/  BSYNC B0 ;  /* 0x0000000000007941 */ /* 0x000fea0003800000 */
.L_x_1716:
        /* <DEDUP_REMOVED lines=37> */
.L_x_1719:
[----:B------:R-:W-:Y:S05]  /*3e90*/  BSYNC B0 ;  /* 0x0000000000007941 */ /* 0x000fea0003800000 */
.L_x_1718:
        /* <DEDUP_REMOVED lines=37> */
.L_x_1721:
[----:B------:R-:W-:Y:S05]  /*40f0*/  BSYNC B0 ;  /* 0x0000000000007941 */ /* 0x000fea0003800000 */
.L_x_1720:
        /* <DEDUP_REMOVED lines=37> */
.L_x_1723:
[----:B------:R-:W-:Y:S05]  /*4350*/  BSYNC B0 ;  /* 0x0000000000007941 */ /* 0x000fea0003800000 */
.L_x_1722:
        /* <DEDUP_REMOVED lines=37> */
.L_x_1725:
[----:B------:R-:W-:Y:S05]  /*45b0*/  BSYNC B0 ;  /* 0x0000000000007941 */ /* 0x000fea0003800000 */
.L_x_1724:
        /* <DEDUP_REMOVED lines=37> */
.L_x_1727:
[----:B------:R-:W-:Y:S05]  /*4810*/  BSYNC B0 ;  /* 0x0000000000007941 */ /* 0x000fea0003800000 */
.L_x_1726:
        /* <DEDUP_REMOVED lines=37> */
.L_x_1729:
[----:B------:R-:W-:Y:S05]  /*4a70*/  BSYNC B0 ;  /* 0x0000000000007941 */ /* 0x000fea0003800000 */
.L_x_1728:
        /* <DEDUP_REMOVED lines=37> */
.L_x_1731:
[----:B------:R-:W-:Y:S05]  /*4cd0*/  BSYNC B0 ;  /* 0x0000000000007941 */ /* 0x000fea0003800000 */
.L_x_1730:
        /* <DEDUP_REMOVED lines=37> */
.L_x_1733:
[----:B------:R-:W-:Y:S05]  /*4f30*/  BSYNC B0 ;  /* 0x0000000000007941 */ /* 0x000fea0003800000 */
.L_x_1732:
        /* <DEDUP_REMOVED lines=37> */
.L_x_1735:
[----:B------:R-:W-:Y:S05]  /*5190*/  BSYNC B0 ;  /* 0x0000000000007941 */ /* 0x000fea0003800000 */
.L_x_1734:
[----:B------:R-:W-:Y:S05]  /*51a0*/  @!P2 BRA `(.L_x_1677) ;  /* 0x000000040028a947 */ /* 0x000fea0003800000 */
[----:B------:R-:W-:Y:S02]  /*51b0*/  USHF.L.U32 UR5, UR4, 0x1, URZ ;  /* 0x0000000104057899 */ /* 0x000fe4000800063f */
[----:B------:R-:W-:Y:S01]  /*51c0*/  IADD3 R6, R0, UR4, RZ ;  /* 0x0000000400067c10 */ /* 0x000fe2000fffe0ff */
        /* <DEDUP_REMOVED lines=32> */
.L_x_1737:
[----:B------:R-:W-:Y:S05]  /*53d0*/  BSYNC B0 ;  /* 0x0000000000007941 */ /* 0x000fea0003800000 */
.L_x_1736:
        /* <DEDUP_REMOVED lines=38> */
.L_x_1738:
[----:B------:R-:W-:Y:S05]  /*5640*/  BSYNC B0 ;  /* 0x0000000000007941 */ /* 0x000fea0003800000 */
.L_x_1677:
        /* <DEDUP_REMOVED lines=47> */
[----:B------:R-:W-:Y:S05]  /*5940*/  CALL.REL.NOINC `($__internal_33_$__cuda_sm20_dsqrt_rn_f64_mediumpath_v1) ;  /* 0x0000005800487944 */ /* 0x000fea0003c00000 */
.L_x_1743:
[----:B------:R-:W-:Y:S05]  /*5950*/  BSYNC B1 ;  /* 0x0000000000017941 */ /* 0x000fea0003800000 */
.L_x_1742:
        /* <DEDUP_REMOVED lines=13> */
[----:B------:R-:W-:Y:S05]  /*5a30*/  CALL.REL.NOINC `($__internal_32_$__cuda_sm20_dblrcp_rn_slowpath_v3) ;  /* 0x0000005400607944 */ /* 0x000fea0003c00000 */
.L_x_1745:
[----:B------:R-:W-:Y:S05]  /*5a40*/  BSYNC B1 ;  /* 0x0000000000017941 */ /* 0x000fea0003800000 */
.L_x_1744:
[----:B------:R-:W-:Y:S01]  /*5a50*/  UMOV UR4, 0xf0000000 ;  /* 0xf000000000047882 */ /* 0x000fe20000000000 */
[----:B------:R-:W-:Y:S01]  /*5a60*/  UMOV UR5, 0x380fffff ;  /* 0x380fffff00057882 */ /* 0x000fe20000000000 */
[----:B------:R-:W0:Y:S01]  /*5a70*/  F2F.F32.F64 R3, R6 ;  /* 0x0000000600037310 */ /* 0x000e220000301000 */
[----:B------:R-:W-:-:S14]  /*5a80*/  DSETP.GEU.AND P0, PT, |R6|, UR4, PT ;  /* 0x0000000406007e2a */ /* 0x000fdc000bf0e200 */
[----:B0-----:R-:W-:-:S07]  /*5a90*/  @!P0 FMUL R3, R3, 1.175494350822287508e-38 ;  /* 0x0080000003038820 */ /* 0x001fce0000400000 */
.L_x_1741:
[----:B------:R-:W-:Y:S05]  /*5aa0*/  BSYNC B0 ;  /* 0x0000000000007941 */ /* 0x000fea0003800000 */
.L_x_1740:
[----:B------:R-:W-:Y:S01]  /*5ab0*/  STG.E desc[UR8][R4.64], R3 ;  /* 0x0000000304007986 */ /* 0x000fe2000c101908 */
[----:B------:R-:W-:Y:S05]  /*5ac0*/  EXIT ;  /* 0x000000000000794d */ /* 0x000fea0003800000 */
.L_x_1739:
        /* <DEDUP_REMOVED lines=9> */
[----:B------:R-:W-:Y:S02]  /*5b60*/  IMAD.SHL.U32 R21, R11, 0x4, RZ ;  /* 0x000000040b157824 */ /* 0x000fe400078e00ff */
[----:B0-----:R-:W-:-:S04]  /*5b70*/  IMAD R9, R9, UR7, R18 ;  /* 0x0000000709097c24 */ /* 0x001fc8000f8e0212 */
[----:B-1----:R-:W-:Y:S01]  /*5b80*/  IMAD.WIDE R14, R9, 0x4, R14 ;  /* 0x00000004090e7825 */ /* 0x002fe200078e020e */
[----:B------:R-:W-:Y:S02]  /*5b90*/  SHF.R.U32.HI R9, RZ, 0x1e, R11 ;  /* 0x0000001eff097819 */ /* 0x000fe4000001160b */
[----:B------:R-:W-:Y:S02]  /*5ba0*/  IADD3 R16, P3, R14, R21, RZ ;  /* 0x000000150e107210 */ /* 0x000fe40007f7e0ff */
[----:B------:R0:W-:Y:S02]  /*5bb0*/  STG.E.STRONG.SYS desc[UR8][R14.64], R13 ;  /* 0x0000000d0e007986 */ /* 0x0001e4000c115908 */
[----:B------:R-:W-:Y:S02]  /*5bc0*/  IADD3 R20, P4, R21, R16, RZ ;  /* 0x0000001015147210 */ /* 0x000fe40007f9e0ff */
[----:B------:R-:W-:-:S04]  /*5bd0*/  IADD3.X R17, R15, R9, RZ, P3, !PT ;  /* 0x000000090f117210 */ /* 0x000fc80001ffe4ff */
[----:B------:R-:W-:Y:S01]  /*5be0*/  IADD3.X R21, R9, R17, RZ, P4, !PT ;  /* 0x0000001109157210 */ /* 0x000fe200027fe4ff */
[----:B------:R0:W-:Y:S04]  /*5bf0*/  STG.E.STRONG.SYS desc[UR8][R16.64], R12 ;  /* 0x0000000c10007986 */ /* 0x0001e8000c115908 */
[----:B------:R0:W-:Y:S02]  /*5c00*/  STG.E.STRONG.SYS desc[UR8][R20.64], R8 ;  /* 0x0000000814007986 */ /* 0x0001e4000c115908 */
.L_x_1747:
[----:B------:R-:W-:Y:S05]  /*5c10*/  BSYNC B0 ;  /* 0x0000000000007941 */ /* 0x000fea0003800000 */
.L_x_1746:
        /* <DEDUP_REMOVED lines=28> */
.L_x_1749:
[----:B------:R-:W-:Y:S05]  /*5de0*/  BSYNC B0 ;  /* 0x0000000000007941 */ /* 0x000fea0003800000 */
.L_x_1748:
        /* <DEDUP_REMOVED lines=19> */
.L_x_1752:
[----:B------:R-:W0:Y:S08]  /*5f20*/  @!P2 LDC R14, c[0x0][0x23c] ;  /* 0x00008f00ff0eab82 */ /* 0x000e300000000800 */
[----:B------:R-:W1:Y:S08]  /*5f30*/  @!P2 LDC.64 R8, c[0x0][0x228] ;  /* 0x00008a00ff08ab82 */ /* 0x000e700000000a00 */
[----:B------:R-:W2:Y:S01]  /*5f40*/  @!P2 LDC.64 R12, c[0x0][0x228] ;  /* 0x00008a00ff0cab82 */ /* 0x000ea20000000a00 */
[----:B0-----:R-:W-:-:S05]  /*5f50*/  @!P2 IMAD R14, R17, R14, R18 ;  /* 0x0000000e110ea224 */ /* 0x001fca00078e0212 */
[----:B------:R-:W-:Y:S02]  /*5f60*/  @!P2 SHF.R.S32.HI R22, RZ, 0x1f, R14 ;  /* 0x0000001fff16a819 */ /* 0x000fe4000001140e */
[----:B------:R-:W-:-:S04]  /*5f70*/  @!P2 LEA R15, P3, R11, R14, 0x1 ;  /* 0x0000000e0b0fa211 */ /* 0x000fc800078608ff */
[----:B------:R-:W-:Y:S02]  /*5f80*/  @!P2 LEA.HI.X R22, R11, R22, RZ, 0x1, P3 ;  /* 0x000000160b16a211 */ /* 0x000fe400018f0cff */
[----:B-1----:R-:W-:-:S04]  /*5f90*/  @!P2 LEA R8, P3, R15, R8, 0x2 ;  /* 0x000000080f08a211 */ /* 0x002fc800078610ff */
[----:B------:R-:W-:Y:S02]  /*5fa0*/  @!P2 LEA.HI.X R9, R15, R9, R22, 0x2, P3 ;  /* 0x000000090f09a211 */ /* 0x000fe400018f1416 */
[----:B------:R-:W-:-:S06]  /*5fb0*/  CS2R R22, SRZ ;  /* 0x0000000000167805 */ /* 0x000fcc000001ff00 */
[----:B------:R-:W3:Y:S01]  /*5fc0*/  @!P2 LDG.E.STRONG.SYS R22, desc[UR8][R8.64] ;  /* 0x000000080816a981 */ /* 0x000ee2000c1f5900 */
[----:B------:R-:W-:Y:S02]  /*5fd0*/  IMAD.MOV.U32 R21, RZ, RZ, RZ ;  /* 0x000000ffff157224 */ /* 0x000fe400078e00ff */
[----:B--2---:R-:W-:-:S05]  /*5fe0*/  @!P2 IMAD.WIDE R12, R14, 0x4, R12 ;  /* 0x000000040e0ca825 */ /* 0x004fca00078e020c */
[----:B------:R0:W2:Y:S01]  /*5ff0*/  @!P2 LDG.E.STRONG.SYS R21, desc[UR8][R12.64] ;  /* 0x000000080c15a981 */ /* 0x0000a2000c1f5900 */
[----:B------:R-:W-:-:S04]  /*6000*/  @!P2 LEA R14, P3, R11, R12, 0x2 ;  /* 0x0000000c0b0ea211 */ /* 0x000fc800078610ff */
[----:B------:R-:W-:-:S05]  /*6010*/  @!P2 LEA.HI.X R15, R11, R13, RZ, 0x2, P3 ;  /* 0x0000000d0b0fa211 */ /* 0x000fca00018f14ff */
[----:B------:R-:W4:Y:S01]  /*6020*/  @!P2 LDG.E.STRONG.SYS R23, desc[UR8][R14.64] ;  /* 0x000000080e17a981 */ /* 0x000f22000c1f5900 */
[----:B------:R-:W-:Y:S01]  /*6030*/  IADD3 R17, R17, UR10, RZ ;  /* 0x0000000a11117c10 */ /* 0x000fe2000fffe0ff */
[----:B------:R-:W-:Y:S05]  /*6040*/  YIELD ;  /* 0x0000000000007946 */ /* 0x000fea0003800000 */
[-C--:B0-----:R-:W-:Y:S02]  /*6050*/  I2FP.F32.S32 R12, R19.reuse ;  /* 0x00000013000c7245 */ /* 0x081fe40000201400 */
[----:B------:R-:W-:Y:S02]  /*6060*/  ISETP.GE.U32.AND P3, PT, R17, R2, PT ;  /* 0x000000021100720c */ /* 0x000fe40003f66070 */
[----:B---3--:R-:W-:-:S02]  /*6070*/  IADD3 R24, R22, R19, RZ ;  /* 0x0000001316187210 */ /* 0x008fc40007ffe0ff */
[----:B------:R-:W-:Y:S02]  /*6080*/  I2FP.F32.S32 R22, R22 ;  /* 0x0000001600167245 */ /* 0x000fe40000201400 */
[----:B------:R-:W-:Y:S01]  /*6090*/  VIMNMX R25, R24, 0x1, !PT ;  /* 0x0000000118197848 */ /* 0x000fe20007fe0100 */
[----:B------:R-:W-:-:S03]  /*60a0*/  IMAD.MOV.U32 R19, RZ, RZ, R24 ;  /* 0x000000ffff137224 */ /* 0x000fc600078e0018 */
[----:B------:R-:W-:Y:S01]  /*60b0*/  I2FP.F32.S32 R25, R25 ;  /* 0x0000001900197245 */ /* 0x000fe20000201400 */
[----:B--2---:R-:W-:Y:S01]  /*60c0*/  FADD.FTZ R9, -R21, R20 ;  /* 0x0000001415097221 */ /* 0x004fe20000010100 */
[----:B------:R-:W-:Y:S02]  /*60d0*/  FMUL.FTZ R21, R22, R21 ;  /* 0x0000001516157220 */ /* 0x000fe40000410000 */
[----:B------:R-:W4:Y:S01]  /*60e0*/  MUFU.RCP R8, R25 ;  /* 0x0000001900087308 */ /* 0x000f220000001000 */
[----:B------:R-:W-:Y:S01]  /*60f0*/  FMUL.FTZ R9, R9, R9 ;  /* 0x0000000909097220 */ /* 0x000fe20000410000 */
[----:B------:R-:W-:-:S03]  /*6100*/  FFMA.FTZ R21, R12, R20, R21 ;  /* 0x000000140c157223 */ /* 0x000fc60000010015 */
[----:B------:R-:W-:-:S04]  /*6110*/  FMUL.FTZ R9, R22, R9 ;  /* 0x0000000916097220 */ /* 0x000fc80000410000 */
[----:B------:R-:W-:-:S04]  /*6120*/  FMUL.FTZ R9, R12, R9 ;  /* 0x000000090c097220 */ /* 0x000fc80000410000 */
[C---:B----4-:R-:W-:Y:S01]  /*6130*/  FFMA.FTZ R23, R8.reuse, R9, R23 ;  /* 0x0000000908177223 */ /* 0x050fe20000010017 */
[----:B------:R-:W-:-:S03]  /*6140*/  FMUL.FTZ R9, R8, R21 ;  /* 0x0000001508097220 */ /* 0x000fc60000410000 */
[----:B------:R-:W-:Y:S02]  /*6150*/  FADD.FTZ R16, R23, R16 ;  /* 0x0000001017107221 */ /* 0x000fe40000010000 */
[----:B------:R-:W-:Y:S01]  /*6160*/  MOV R20, R9 ;  /* 0x0000000900147202 */ /* 0x000fe20000000f00 */
[----:B------:R-:W-:Y:S06]  /*6170*/  @!P3 BRA `(.L_x_1752) ;  /* 0xfffffffc0068b947 */ /* 0x000fec000383ffff */
[----:B------:R-:W-:Y:S05]  /*6180*/  BSYNC B1 ;  /* 0x0000000000017941 */ /* 0x000fea0003800000 */
.L_x_1751:
[----:B------:R-:W-:Y:S05]  /*6190*/  BSYNC B0 ;  /* 0x0000000000007941 */ /* 0x000fea0003800000 */
.L_x_1750:
[----:B------:R-:W-:Y:S05]  /*61a0*/  @!P1 BRA `(.L_x_1753) ;  /* 0x00000048008c9947 */ /* 0x000fea0003800000 */
[----:B------:R-:W0:Y:S01]  /*61b0*/  S2UR UR5, SR_CgaCtaId ;  /* 0x00000000000579c3 */ /* 0x000e220000008800 */
[----:B------:R-:W-:Y:S01]  /*61c0*/  ULOP3.LUT UR12, UR10, 0xfffffffe, URZ, 0xc0, !UPT ;  /* 0xfffffffe0a0c7892 */ /* 0x000fe2000f8ec03f */
[----:B------:R-:W-:Y:S01]  /*61d0*/  IADD3 R2, R0, UR11, RZ ;  /* 0x0000000b00027c10 */ /* 0x000fe2000fffe0ff */
        /* <DEDUP_REMOVED lines=42> */
.L_x_1755:
[----:B------:R-:W-:Y:S05]  /*6480*/  BSYNC B0 ;  /* 0x0000000000007941 */ /* 0x000fea0003800000 */
.L_x_1754:
[----:B------:R-:W-:-:S06]  /*6490*/  USHF.R.U32.HI UR6, URZ, 0x2, UR10 ;  /* 0x000000023f067899 */ /* 0x000fcc000801160a */
[----:B------:R-:W-:-:S13]  /*64a0*/  ISETP.NE.AND P1, PT, RZ, UR6, PT ;  /* 0x00000006ff007c0c */ /* 0x000fda000bf25270 */
[----:B------:R-:W-:Y:S05]  /*64b0*/  @!P1 BRA `(.L_x_1753) ;  /* 0x0000004400c89947 */ /* 0x000fea0003800000 */
[----:B------:R-:W-:Y:S02]  /*64c0*/  USHF.L.U32 UR4, UR6, 0x1, URZ ;  /* 0x0000000106047899 */ /* 0x000fe4000800063f */
[----:B------:R-:W-:Y:S01]  /*64d0*/  IADD3 R8, R0, UR6, RZ ;  /* 0x0000000600087c10 */ /* 0x000fe2000fffe0ff */
        /* <DEDUP_REMOVED lines=34> */
.L_x_1757:
[----:B------:R-:W-:Y:S05]  /*6700*/  BSYNC B0 ;  /* 0x0000000000007941 */ /* 0x000fea0003800000 */
.L_x_1756:
        /* <DEDUP_REMOVED lines=37> */
.L_x_1759:
[----:B------:R-:W-:Y:S05]  /*6960*/  BSYNC B0 ;  /* 0x0000000000007941 */ /* 0x000fea0003800000 */
.L_x_1758:
        /* <DEDUP_REMOVED lines=37> */
.L_x_1761:
[----:B------:R-:W-:Y:S05]  /*6bc0*/  BSYNC B0 ;  /* 0x0000000000007941 */ /* 0x000fea0003800000 */
.L_x_1760:
        /* <DEDUP_REMOVED lines=37> */
.L_x_1763:
[----:B------:R-:W-:Y:S05]  /*6e20*/  BSYNC B0 ;  /* 0x0000000000007941 */ /* 0x000fea0003800000 */
.L_x_1762:
        /* <DEDUP_REMOVED lines=37> */
.L_x_1765:
[----:B------:R-:W-:Y:S05]  /*7080*/  BSYNC B0 ;  /* 0x0000000000007941 */ /* 0x000fea0003800000 */
.L_x_1764:
        /* <DEDUP_REMOVED lines=37> */
.L_x_1767:
[----:B------:R-:W-:Y:S05]  /*72e0*/  BSYNC B0 ;  /* 0x0000000000007941 */ /* 0x000fea0003800000 */
.L_x_1766:
        /* <DEDUP_REMOVED lines=37> */
.L_x_1769:
[----:B------:R-:W-:Y:S05]  /*7540*/  BSYNC B0 ;  /* 0x0000000000007941 */ /* 0x000fea0003800000 */
.L_x_1768:
        /* <DEDUP_REMOVED lines=37> */
.L_x_1771:
[----:B------:R-:W-:Y:S05]  /*77a0*/  BSYNC B0 ;  /* 0x0000000000007941 */ /* 0x000fea0003800000 */
.L_x_1770:
        /* <DEDUP_REMOVED lines=37> */
.L_x_1773:
[----:B------:R-:W-:Y:S05]  /*7a00*/  BSYNC B0 ;  /* 0x0000000000007941 */ /* 0x000fea0003800000 */
.L_x_1772:
        /* <DEDUP_REMOVED lines=37> */
.L_x_1775:
[----:B------:R-:W-:Y:S05]  /*7c60*/  BSYNC B0 ;  /* 0x0000000000007941 */ /* 0x000fea0003800000 */
.L_x_1774:
        /* <DEDUP_REMOVED lines=37> */
.L_x_1777:
[----:B------:R-:W-:Y:S05]  /*7ec0*/  BSYNC B0 ;  /* 0x0000000000007941 */ /* 0x000fea0003800000 */
.L_x_1776:
        /* <DEDUP_REMOVED lines=37> */
.L_x_1779:
[----:B------:R-:W-:Y:S05]  /*8120*/  BSYNC B0 ;  /* 0x0000000000007941 */ /* 0x000fea0003800000 */
.L_x_1778:
        /* <DEDUP_REMOVED lines=37> */
.L_x_1781:
[----:B------:R-:W-:Y:S05]  /*8380*/  BSYNC B0 ;  /* 0x0000000000007941 */ /* 0x000fea0003800000 */
.L_x_1780:
        /* <DEDUP_REMOVED lines=37> */
.L_x_1783:
[----:B------:R-:W-:Y:S05]  /*85e0*/  BSYNC B0 ;  /* 0x0000000000007941 */ /* 0x000fea0003800000 */
.L_x_1782:
        /* <DEDUP_REMOVED lines=37> */
.L_x_1785:
[----:B------:R-:W-:Y:S05]  /*8840*/  BSYNC B0 ;  /* 0x0000000000007941 */ /* 0x000fea0003800000 */
.L_x_1784:
        /* <DEDUP_REMOVED lines=37> */
.L_x_1787:
[----:B------:R-:W-:Y:S05]  /*8aa0*/  BSYNC B0 ;  /* 0x0000000000007941 */ /* 0x000fea0003800000 */
.L_x_1786:
        /* <DEDUP_REMOVED lines=37> */
.L_x_1789:
[----:B------:R-:W-:Y:S05]  /*8d00*/  BSYNC B0 ;  /* 0x0000000000007941 */ /* 0x000fea0003800000 */
.L_x_1788:
        /* <DEDUP_REMOVED lines=37> */
.L_x_1791:
[----:B------:R-:W-:Y:S05]  /*8f60*/  BSYNC B0 ;  /* 0x0000000000007941 */ /* 0x000fea0003800000 */
.L_x_1790:
        /* <DEDUP_REMOVED lines=37> */
.L_x_1793:
[----:B------:R-:W-:Y:S05]  /*91c0*/  BSYNC B0 ;  /* 0x0000000000007941 */ /* 0x000fea0003800000 */
.L_x_1792:
        /* <DEDUP_REMOVED lines=37> */
.L_x_1795:
[----:B------:R-:W-:Y:S05]  /*9420*/  BSYNC B0 ;  /* 0x0000000000007941 */ /* 0x000fea0003800000 */
.L_x_1794:
        /* <DEDUP_REMOVED lines=37> */
.L_x_1797:
[----:B------:R-:W-:Y:S05]  /*9680*/  BSYNC B0 ;  /* 0x0000000000007941 */ /* 0x000fea0003800000 */
.L_x_1796:
        /* <DEDUP_REMOVED lines=37> */
.L_x_1799:
[----:B------:R-:W-:Y:S05]  /*98e0*/  BSYNC B0 ;  /* 0x0000000000007941 */ /* 0x000fea0003800000 */
.L_x_1798:
        /* <DEDUP_REMOVED lines=37> */
.L_x_1801:
[----:B------:R-:W-:Y:S05]  /*9b40*/  BSYNC B0 ;  /* 0x0000000000007941 */ /* 0x000fea0003800000 */
.L_x_1800:
        /* <DEDUP_REMOVED lines=37> */
.L_x_1803:
[----:B------:R-:W-:Y:S05]  /*9da0*/  BSYNC B0 ;  /* 0x0000000000007941 */ /* 0x000fea0003800000 */
.L_x_1802:
        /* <DEDUP_REMOVED lines=37> */
.L_x_1805:
[----:B------:R-:W-:Y:S05]  /*a000*/  BSYNC B0 ;  /* 0x0000000000007941 */ /* 0x000fea0003800000 */
.L_x_1804:
        /* <DEDUP_REMOVED lines=37> */
.L_x_1807:
[----:B------:R-:W-:Y:S05]  /*a260*/  BSYNC B0 ;  /* 0x0000000000007941 */ /* 0x000fea0003800000 */
.L_x_1806:
        /* <DEDUP_REMOVED lines=37> */
.L_x_1809:
[----:B------:R-:W-:Y:S05]  /*a4c0*/  BSYNC B0 ;  /* 0x0000000000007941 */ /* 0x000fea0003800000 */
.L_x_1808:
        /* <DEDUP_REMOVED lines=37> */
.L_x_1811:
[----:B------:R-:W-:Y:S05]  /*a720*/  BSYNC B0 ;  /* 0x0000000000007941 */ /* 0x000fea0003800000 */
.L_x_1810:
        /* <DEDUP_REMOVED lines=35> */
.L_x_1813:
[----:B------:R-:W-:Y:S05]  /*a960*/  BSYNC B0 ;  /* 0x0000000000007941 */ /* 0x000fea0003800000 */
.L_x_1812:
        /* <DEDUP_REMOVED lines=17> */
[C---:B-1234-:R-:W-:Y:S01]  /*aa80*/  IMAD R13, R0.reuse, 0x4, R13 ;  /* 0x00000004000d7824 */ /* 0x05efe200078e020d */
[----:B------:R-:W-:-:S04]  /*aa90*/  LEA R11, R0, R11, 0x2 ;  /* 0x0000000b000b7211 */ /* 0x000fc800078e10ff */
[----:B------:R0:W1:Y:S04]  /*aaa0*/  LDS R3, [R13] ;  /* 0x000000000d037984 */ /* 0x0000680000000800 */
[----:B------:R-:W2:Y:S04]  /*aab0*/  LDS R8, [R8] ;  /* 0x0000000008087984 */ /* 0x000ea80000000800 */
[----:B------:R-:W3:Y:S01]  /*aac0*/  LDS R11, [R11] ;  /* 0x000000000b0b7984 */ /* 0x000ee20000000800 */
[----:B0-----:R-:W-:Y:S01]  /*aad0*/  I2FP.F32.S32 R13, R24 ;  /* 0x00000018000d7245 */ /* 0x001fe20000201400 */
[----:B-1----:R-:W-:Y:S01]  /*aae0*/  IMAD.IADD R0, R24, 0x1, R3 ;  /* 0x0000000118007824 */ /* 0x002fe200078e0203 */
[----:B------:R-:W-:Y:S01]  /*aaf0*/  I2FP.F32.S32 R3, R3 ;  /* 0x0000000300037245 */ /* 0x000fe20000201400 */
[----:B--2---:R-:W-:-:S03]  /*ab00*/  FADD.FTZ R10, R9, -R8 ;  /* 0x80000008090a7221 */ /* 0x004fc60000010000 */
[----:B------:R-:W-:Y:S01]  /*ab10*/  VIMNMX R2, R0, 0x1, !PT ;  /* 0x0000000100027848 */ /* 0x000fe20007fe0100 */
[----:B------:R-:W-:Y:S01]  /*ab20*/  FMUL.FTZ R8, R8, R3 ;  /* 0x0000000308087220 */ /* 0x000fe20000410000 */
[----:B------:R-:W-:Y:S01]  /*ab30*/  MOV R24, R0 ;  /* 0x0000000000187202 */ /* 0x000fe20000000f00 */
[----:B------:R-:W-:Y:S01]  /*ab40*/  FMUL.FTZ R10, R10, R10 ;  /* 0x0000000a0a0a7220 */ /* 0x000fe20000410000 */
[----:B------:R-:W-:Y:S01]  /*ab50*/  I2FP.F32.S32 R2, R2 ;  /* 0x0000000200027245 */ /* 0x000fe20000201400 */
[----:B------:R-:W-:Y:S02]  /*ab60*/  FFMA.FTZ R9, R9, R13, R8 ;  /* 0x0000000d09097223 */ /* 0x000fe40000010008 */
[----:B------:R-:W-:-:S03]  /*ab70*/  FMUL.FTZ R10, R3, R10 ;  /* 0x0000000a030a7220 */ /* 0x000fc60000410000 */
[----:B------:R-:W3:Y:S01]  /*ab80*/  MUFU.RCP R2, R2 ;  /* 0x0000000200027308 */ /* 0x000ee20000001000 */
[----:B------:R-:W-:-:S04]  /*ab90*/  FMUL.FTZ R3, R13, R10 ;  /* 0x0000000a0d037220 */ /* 0x000fc80000410000 */
[C---:B---3--:R-:W-:Y:S01]  /*aba0*/  FFMA.FTZ R3, R2.reuse, R3, R11 ;  /* 0x0000000302037223 */ /* 0x048fe2000001000b */
[----:B------:R-:W-:-:S03]  /*abb0*/  FMUL.FTZ R9, R2, R9 ;  /* 0x0000000902097220 */ /* 0x000fc60000410000 */
[----:B------:R-:W-:-:S07]  /*abc0*/  FADD.FTZ R16, R16, R3 ;  /* 0x0000000310107221 */ /* 0x000fce0000010000 */
.L_x_1814:
[----:B------:R-:W-:Y:S05]  /*abd0*/  BSYNC B0 ;  /* 0x0000000000007941 */ /* 0x000fea0003800000 */
.L_x_1753:
        /* <DEDUP_REMOVED lines=38> */
.L_x_1818:
[----:B------:R-:W-:Y:S05]  /*ae40*/  BSYNC B1 ;  /* 0x0000000000017941 */ /* 0x000fea0003800000 */
.L_x_1817:
        /* <DEDUP_REMOVED lines=13> */
[----:B------:R-:W-:Y:S05]  /*af20*/  CALL.REL.NOINC `($__internal_32_$__cuda_sm20_dblrcp_rn_slowpath_v3) ;  /* 0x0000000000247944 */ /* 0x000fea0003c00000 */
.L_x_1820:
[----:B------:R-:W-:Y:S05]  /*af30*/  BSYNC B1 ;  /* 0x0000000000017941 */ /* 0x000fea0003800000 */
.L_x_1819:
[----:B------:R-:W-:Y:S01]  /*af40*/  UMOV UR4, 0xf0000000 ;  /* 0xf000000000047882 */ /* 0x000fe20000000000 */
[----:B------:R-:W-:Y:S01]  /*af50*/  UMOV UR5, 0x380fffff ;  /* 0x380fffff00057882 */ /* 0x000fe20000000000 */
[----:B------:R-:W0:Y:S01]  /*af60*/  F2F.F32.F64 R3, R6 ;  /* 0x0000000600037310 */ /* 0x000e220000301000 */
[----:B------:R-:W-:-:S14]  /*af70*/  DSETP.GEU.AND P0, PT, |R6|, UR4, PT ;  /* 0x0000000406007e2a */ /* 0x000fdc000bf0e200 */
[----:B0-----:R-:W-:-:S07]  /*af80*/  @!P0 FMUL R3, R3, 1.175494350822287508e-38 ;  /* 0x0080000003038820 */ /* 0x001fce0000400000 */
.L_x_1816:
[----:B------:R-:W-:Y:S05]  /*af90*/  BSYNC B0 ;  /* 0x0000000000007941 */ /* 0x000fea0003800000 */
.L_x_1815:
[----:B------:R-:W-:Y:S01]  /*afa0*/  STG.E desc[UR8][R4.64], R3 ;  /* 0x0000000304007986 */ /* 0x000fe2000c101908 */
[----:B------:R-:W-:Y:S05]  /*afb0*/  EXIT ;  /* 0x000000000000794d */ /* 0x000fea0003800000 */
        .weak           $__internal_32_$__cuda_sm20_dblrcp_rn_slowpath_v3
        .type           $__internal_32_$__cuda_sm20_dblrcp_rn_slowpath_v3,@function
        .size           $__internal_32_$__cuda_sm20_dblrcp_rn_slowpath_v3,($__internal_33_$__cuda_sm20_dsqrt_rn_f64_mediumpath_v1 - $__internal_32_$__cuda_sm20_dblrcp_rn_slowpath_v3)
$__internal_32_$__cuda_sm20_dblrcp_rn_slowpath_v3:
        /* <DEDUP_REMOVED lines=27> */
.L_x_1824:
        /* <DEDUP_REMOVED lines=10> */
.L_x_1822:
[----:B------:R-:W-:Y:S01]  /*b210*/  LOP3.LUT R7, R3, 0x80000, RZ, 0xfc, !PT ;  /* 0x0008000003077812 */ /* 0x000fe200078efcff */
[----:B------:R-:W-:-:S07]  /*b220*/  IMAD.MOV.U32 R6, RZ, RZ, R2 ;  /* 0x000000ffff067224 */ /* 0x000fce00078e0002 */
.L_x_1823:
[----:B------:R-:W-:Y:S05]  /*b230*/  BSYNC B2 ;  /* 0x0000000000027941 */ /* 0x000fea0003800000 */
.L_x_1821:
[----:B------:R-:W-:Y:S01]  /*b240*/  HFMA2.MMA R3, -RZ, RZ, 0, 0 ;  /* 0x00000000ff037435 */ /* 0x000fe200000001ff */
[----:B------:R-:W-:-:S05]  /*b250*/  MOV R2, R0 ;  /* 0x0000000000027202 */ /* 0x000fca0000000f00 */
[----:B------:R-:W-:Y:S05]  /*b260*/  RET.REL.NODEC R2 `(_ZN2at6native50batch_norm_collect_statistics_channels_last_kernelINS0_6InvStdEffLi4EEEvPKT0_PT1_S7_PVS6_PiiiS6_) ;  /* 0xffffff4c02647950 */ /* 0x000fea0003c3ffff */
        .weak           $__internal_33_$__cuda_sm20_dsqrt_rn_f64_mediumpath_v1
        .type           $__internal_33_$__cuda_sm20_dsqrt_rn_f64_mediumpath_v1,@function
        .size           $__internal_33_$__cuda_sm20_dsqrt_rn_f64_mediumpath_v1,(.L_x_28244 - $__internal_33_$__cuda_sm20_dsqrt_rn_f64_mediumpath_v1)
$__internal_33_$__cuda_sm20_dsqrt_rn_f64_mediumpath_v1:
        /* <DEDUP_REMOVED lines=14> */
.L_x_1826:
        /* <DEDUP_REMOVED lines=24> */
.L_x_1828:
[----:B------:R-:W-:-:S11]  /*b4d0*/  DADD R2, R6, R6 ;  /* 0x0000000006027229 */ /* 0x000fd60000000006 */
.L_x_1827:
[----:B------:R-:W-:Y:S05]  /*b4e0*/  BSYNC B2 ;  /* 0x0000000000027941 */ /* 0x000fea0003800000 */
.L_x_1825:
[----:B------:R-:W-:Y:S01]  /*b4f0*/  IMAD.MOV.U32 R9, RZ, RZ, R3 ;  /* 0x000000ffff097224 */ /* 0x000fe200078e0003 */
[----:B------:R-:W-:Y:S01]  /*b500*/  HFMA2.MMA R3, -RZ, RZ, 0, 0 ;  /* 0x00000000ff037435 */ /* 0x000fe200000001ff */
[----:B------:R-:W-:Y:S02]  /*b510*/  MOV R8, R2 ;  /* 0x0000000200087202 */ /* 0x000fe40000000f00 */
[----:B------:R-:W-:-:S04]  /*b520*/  MOV R2, R0 ;  /* 0x0000000000027202 */ /* 0x000fc80000000f00 */
[----:B------:R-:W-:Y:S05]  /*b530*/  RET.REL.NODEC R2 `(_ZN2at6native50batch_norm_collect_statistics_channels_last_kernelINS0_6InvStdEffLi4EEEvPKT0_PT1_S7_PVS6_PiiiS6_) ;  /* 0xffffff4802b07950 */ /* 0x000fea0003c3ffff */
.L_x_1829:
        /* <DEDUP_REMOVED lines=12> */
.L_x_28244:


//--------------------- .text._ZN2at6native36batch_norm_collect_statistics_kernelINS0_6InvStdEdddlEEvNS_27GenericPackedTensorAccessorIKT0_Lm3ENS_17RestrictPtrTraitsET3_EET2_S9_NS3_IS9_Lm1ES6_S7_EESA_ --------------------------
	.section	.text._ZN2at6native36batch_norm_collect_statistics_kernelINS0_6InvStdEdddlEEvNS_27GenericPackedTensorAccessorIKT0_Lm3ENS_17RestrictPtrTraitsET3_EET2_S9_NS3_IS9_Lm1ES6_S7_EESA_,"ax",@progbits
	.align	128
        .global         _ZN2at6native36batch_norm_collect_statistics_kernelINS0_6InvStdEdddlEEvNS_27GenericPackedTensorAccessorIKT0_Lm3ENS_17RestrictPtrTraitsET3_EET2_S9_NS3_IS9_Lm1ES6_S7_EESA_
        .type           _ZN2at6native36batch_norm_collect_statistics_kernelINS0_6InvStdEdddlEEvNS_27GenericPackedTensorAccessorIKT0_Lm3ENS_17RestrictPtrTraitsET3_EET2_S9_NS3_IS9_Lm1ES6_S7_EESA_,@function
        .size           _ZN2at6native36batch_norm_collect_statistics_kernelINS0_6InvStdEdddlEEvNS_27GenericPackedTensorAccessorIKT0_Lm3ENS_17RestrictPtrTraitsET3_EET2_S9_NS3_IS9_Lm1ES6_S7_EESA_,(.L_x_28247 - _ZN2at6native36batch_norm_collect_statistics_kernelINS0_6InvStdEdddlEEvNS_27GenericPackedTensorAccessorIKT0_Lm3ENS_17RestrictPtrTraitsET3_EET2_S9_NS3_IS9_Lm1ES6_S7_EESA_)
        .other          _ZN2at6native36batch_norm_collect_statistics_kernelINS0_6InvStdEdddlEEvNS_27GenericPackedTensorAccessorIKT0_Lm3ENS_17RestrictPtrTraitsET3_EET2_S9_NS3_IS9_Lm1ES6_S7_EESA_,@"STO_CUDA_ENTRY STV_DEFAULT"
_ZN2at6native36batch_norm_collect_statistics_kernelINS0_6InvStdEdddlEEvNS_27GenericPackedTensorAccessorIKT0_Lm3ENS_17RestrictPtrTraitsET3_EET2_S9_NS3_IS9_Lm1ES6_S7_EESA_:
.text._ZN2at6native36batch_norm_collect_statistics_kernelINS0_6InvStdEdddlEEvNS_27GenericPackedTensorAccessorIKT0_Lm3ENS_17RestrictPtrTraitsET3_EET2_S9_NS3_IS9_Lm1ES6_S7_EESA_:
[----:B------:R-:W-:Y:S01]  /*0000*/  LDC R1, c[0x0][0x28] ;  /* 0x00000a00ff017b82 */ /* 0x000fe20000000800 */
[----:B------:R-:W0:Y:S01]  /*0010*/  S2R R6, SR_TID.Y ;  /* 0x0000000000067919 */ /* 0x000e220000002200 */
[----:B------:R-:W-:Y:S01]  /*0020*/  ULDC.64 UR4, c[0x0][0x218] ;  /* 0x0000860000047ab9 */ /* 0x000fe20000000a00 */
[----:B------:R-:W-:Y:S01]  /*0030*/  ULDC.64 UR12, c[0x0][0x208] ;  /* 0x00008200000c7ab9 */ /* 0x000fe20000000a00 */
[----:B------:R-:W-:Y:S01]  /*0040*/  ULDC.64 UR14, c[0x0][0x228] ;  /* 0x00008a00000e7ab9 */ /* 0x000fe20000000a00 */
[----:B------:R-:W1:Y:S01]  /*0050*/  S2R R3, SR_TID.X ;  /* 0x0000000000037919 */ /* 0x000e620000002100 */
[----:B------:R-:W-:Y:S01]  /*0060*/  ULDC.64 UR8, c[0x0][0x240] ;  /* 0x0000900000087ab9 */ /* 0x000fe20000000a00 */
[----:B------:R-:W-:Y:S01]  /*0070*/  ULDC.64 UR10, c[0x0][0x210] ;  /* 0x00008400000a7ab9 */ /* 0x000fe20000000a00 */
[----:B------:R-:W-:Y:S01]  /*0080*/  BSSY B0, `(.L_x_1830) ;  /* 0x0000059000007945 */ /* 0x000fe20003800000 */
[----:B------:R-:W-:Y:S01]  /*0090*/  IMAD.MOV.U32 R7, RZ, RZ, RZ ;  /* 0x000000ffff077224 */ /* 0x000fe200078e00ff */
[----:B------:R-:W-:-:S02]  /*00a0*/  CS2R R22, SRZ ;  /* 0x0000000000167805 */ /* 0x000fc4000001ff00 */
[----:B------:R-:W-:Y:S02]  /*00b0*/  CS2R R18, SRZ ;  /* 0x0000000000127805 */ /* 0x000fe4000001ff00 */
[----:B0-----:R-:W-:Y:S02]  /*00c0*/  ISETP.GE.U32.AND P0, PT, R6, UR4, PT ;  /* 0x0000000406007c0c */ /* 0x001fe4000bf06070 */
[----:B------:R-:W-:-:S04]  /*00d0*/  SHF.R.S32.HI R0, RZ, 0x1f, R6 ;  /* 0x0000001fff007819 */ /* 0x000fc80000011406 */
[----:B------:R-:W-:Y:S01]  /*00e0*/  ISETP.GE.AND.EX P0, PT, R0, UR5, PT, P0 ;  /* 0x0000000500007c0c */ /* 0x000fe2000bf06300 */
[----:B------:R-:W-:Y:S02]  /*00f0*/  ULDC UR5, c[0x0][0x0] ;  /* 0x0000000000057ab9 */ /* 0x000fe40000000800 */
[----:B-1----:R-:W-:-:S10]  /*0100*/  IMAD R2, R6, UR5, R3 ;  /* 0x0000000506027c24 */ /* 0x002fd4000f8e0203 */
[----:B------:R-:W-:Y:S05]  /*0110*/  @P0 BRA `(.L_x_1831) ;  /* 0x00000004003c0947 */ /* 0x000fea0003800000 */
[----:B------:R-:W0:Y:S01]  /*0120*/  S2UR UR4, SR_CTAID.X ;  /* 0x00000000000479c3 */ /* 0x000e220000002500 */
[----:B------:R-:W-:Y:S01]  /*0130*/  IMAD.MOV.U32 R15, RZ, RZ, R6 ;  /* 0x000000ffff0f7224 */ /* 0x000fe200078e0006 */
[----:B------:R-:W-:Y:S01]  /*0140*/  CS2R R18, SRZ ;  /* 0x0000000000127805 */ /* 0x000fe2000001ff00 */
[----:B------:R-:W-:Y:S01]  /*0150*/  IMAD.MOV.U32 R7, RZ, RZ, RZ ;  /* 0x000000ffff077224 */ /* 0x000fe200078e00ff */
[----:B------:R-:W-:-:S04]  /*0160*/  CS2R R22, SRZ ;  /* 0x0000000000167805 */ /* 0x000fc8000001ff00 */
[----:B------:R-:W1:Y:S08]  /*0170*/  LDC.64 R8, c[0x0][0x238] ;  /* 0x00008e00ff087b82 */ /* 0x000e700000000a00 */
[----:B------:R-:W2:Y:S01]  /*0180*/  LDC R5, c[0x0][0x4] ;  /* 0x00000100ff057b82 */ /* 0x000ea20000000800 */
[----:B0-----:R-:W-:-:S06]  /*0190*/  USHF.R.S32.HI UR6, URZ, 0x1f, UR4 ;  /* 0x0000001f3f067899 */ /* 0x001fcc0008011404 */
[C---:B-1----:R-:W-:Y:S02]  /*01a0*/  IMAD R4, R8.reuse, UR6, RZ ;  /* 0x0000000608047c24 */ /* 0x042fe4000f8e02ff */
[----:B------:R-:W-:Y:S01]  /*01b0*/  IMAD.WIDE.U32 R10, R8, UR4, RZ ;  /* 0x00000004080a7c25 */ /* 0x000fe2000f8e00ff */
[----:B------:R-:W-:-:S03]  /*01c0*/  SHF.R.S32.HI R8, RZ, 0x1f, R3 ;  /* 0x0000001fff087819 */ /* 0x000fc60000011403 */
[----:B------:R-:W-:-:S04]  /*01d0*/  IMAD R9, R9, UR4, R4 ;  /* 0x0000000409097c24 */ /* 0x000fc8000f8e0204 */
[----:B--2---:R-:W-:-:S07]  /*01e0*/  IMAD.IADD R9, R11, 0x1, R9 ;  /* 0x000000010b097824 */ /* 0x004fce00078e0209 */
.L_x_1837:
[----:B------:R-:W-:Y:S01]  /*01f0*/  ULDC.64 UR6, c[0x0][0x228] ;  /* 0x00008a0000067ab9 */ /* 0x000fe20000000a00 */
[----:B------:R-:W-:Y:S01]  /*0200*/  BSSY B1, `(.L_x_1832) ;  /* 0x0000039000017945 */ /* 0x000fe20003800000 */
[----:B------:R-:W-:-:S04]  /*0210*/  ISETP.GE.U32.AND P0, PT, R3, UR6, PT ;  /* 0x0000000603007c0c */ /* 0x000fc8000bf06070 */
[----:B------:R-:W-:-:S13]  /*0220*/  ISETP.GE.AND.EX P0, PT, R8, UR7, PT, P0 ;  /* 0x0000000708007c0c */ /* 0x000fda000bf06300 */
[----:B------:R-:W-:Y:S05]  /*0230*/  @P0 BRA `(.L_x_1833) ;  /* 0x0000000000d40947 */ /* 0x000fea0003800000 */
[----:B------:R-:W-:Y:S01]  /*0240*/  ULDC.64 UR6, c[0x0][0x230] ;  /* 0x00008c0000067ab9 */ /* 0x000fe20000000a00 */
[----:B------:R-:W-:Y:S02]  /*0250*/  IMAD.MOV.U32 R12, RZ, RZ, R10 ;  /* 0x000000ffff0c7224 */ /* 0x000fe400078e000a */
[----:B------:R-:W-:Y:S02]  /*0260*/  IMAD R0, R0, UR6, RZ ;  /* 0x0000000600007c24 */ /* 0x000fe4000f8e02ff */
[----:B------:R-:W-:Y:S02]  /*0270*/  IMAD.MOV.U32 R13, RZ, RZ, R9 ;  /* 0x000000ffff0d7224 */ /* 0x000fe400078e0009 */
[C---:B------:R-:W-:Y:S02]  /*0280*/  IMAD R37, R15.reuse, UR7, R0 ;  /* 0x000000070f257c24 */ /* 0x040fe4000f8e0200 */
[----:B------:R-:W-:-:S04]  /*0290*/  IMAD.WIDE.U32 R12, R15, UR6, R12 ;  /* 0x000000060f0c7c25 */ /* 0x000fc8000f8e000c */
[--C-:B------:R-:W-:Y:S02]  /*02a0*/  IMAD.MOV.U32 R21, RZ, RZ, R3.reuse ;  /* 0x000000ffff157224 */ /* 0x100fe400078e0003 */
[----:B------:R-:W-:Y:S02]  /*02b0*/  IMAD.MOV.U32 R0, RZ, RZ, R8 ;  /* 0x000000ffff007224 */ /* 0x000fe400078e0008 */
[----:B------:R-:W-:Y:S02]  /*02c0*/  IMAD.MOV.U32 R36, RZ, RZ, R3 ;  /* 0x000000ffff247224 */ /* 0x000fe400078e0003 */
[----:B------:R-:W-:-:S07]  /*02d0*/  IMAD.IADD R37, R13, 0x1, R37 ;  /* 0x000000010d257824 */ /* 0x000fce00078e0225 */
.L_x_1836:
[----:B------:R-:W-:Y:S02]  /*02e0*/  IMAD R0, R0, UR8, RZ ;  /* 0x0000000800007c24 */ /* 0x000fe4000f8e02ff */
[----:B------:R-:W-:Y:S02]  /*02f0*/  IMAD.MOV.U32 R14, RZ, RZ, R12 ;  /* 0x000000ffff0e7224 */ /* 0x000fe400078e000c */
[----:B------:R-:W-:Y:S02]  /*0300*/  IMAD.MOV.U32 R15, RZ, RZ, R37 ;  /* 0x000000ffff0f7224 */ /* 0x000fe400078e0025 */
[C---:B------:R-:W-:Y:S02]  /*0310*/  IMAD R17, R21.reuse, UR9, R0 ;  /* 0x0000000915117c24 */ /* 0x040fe4000f8e0200 */
[----:B------:R-:W-:-:S04]  /*0320*/  IMAD.WIDE.U32 R14, R21, UR8, R14 ;  /* 0x00000008150e7c25 */ /* 0x000fc8000f8e000e */
[----:B------:R-:W-:Y:S01]  /*0330*/  IMAD.IADD R15, R15, 0x1, R17 ;  /* 0x000000010f0f7824 */ /* 0x000fe200078e0211 */
[----:B------:R-:W-:-:S04]  /*0340*/  LEA R28, P0, R14, UR10, 0x3 ;  /* 0x0000000a0e1c7c11 */ /* 0x000fc8000f8018ff */
[----:B------:R-:W-:-:S05]  /*0350*/  LEA.HI.X R29, R14, UR11, R15, 0x3, P0 ;  /* 0x0000000b0e1d7c11 */ /* 0x000fca00080f1c0f */
[----:B------:R-:W2:Y:S01]  /*0360*/  LDG.E.64 R14, desc[UR12][R28.64] ;  /* 0x0000000c1c0e7981 */ /* 0x000ea2000c1e1b00 */
[----:B------:R-:W-:Y:S01]  /*0370*/  VIADD R7, R7, 0x1 ;  /* 0x0000000107077836 */ /* 0x000fe20000000000 */
[----:B------:R-:W-:Y:S01]  /*0380*/  BSSY B2, `(.L_x_1834) ;  /* 0x0000017000027945 */ /* 0x000fe20003800000 */
[----:B------:R-:W-:Y:S02]  /*0390*/  IMAD.MOV.U32 R16, RZ, RZ, 0x1 ;  /* 0x00000001ff107424 */ /* 0x000fe400078e00ff */
[----:B------:R-:W0:Y:S08]  /*03a0*/  I2F.F64 R24, R7 ;  /* 0x0000000700187312 */ /* 0x000e300000201c00 */
[----:B0-----:R-:W0:Y:S02]  /*03b0*/  MUFU.RCP64H R17, R25 ;  /* 0x0000001900117308 */ /* 0x001e240000001800 */
[----:B0-----:R-:W-:-:S08]  /*03c0*/  DFMA R20, -R24, R16, 1 ;  /* 0x3ff000001814742b */ /* 0x001fd00000000110 */
[----:B------:R-:W-:-:S08]  /*03d0*/  DFMA R20, R20, R20, R20 ;  /* 0x000000141414722b */ /* 0x000fd00000000014 */
[----:B------:R-:W-:-:S08]  /*03e0*/  DFMA R20, R16, R20, R16 ;  /* 0x000000141014722b */ /* 0x000fd00000000010 */
[----:B------:R-:W-:-:S08]  /*03f0*/  DFMA R26, -R24, R20, 1 ;  /* 0x3ff00000181a742b */ /* 0x000fd00000000114 */
[----:B------:R-:W-:Y:S02]  /*0400*/  DFMA R20, R20, R26, R20 ;  /* 0x0000001a1414722b */ /* 0x000fe40000000014 */
[----:B--2---:R-:W-:-:S08]  /*0410*/  DADD R16, R14, -R22 ;  /* 0x000000000e107229 */ /* 0x004fd00000000816 */
[----:B------:R-:W-:Y:S02]  /*0420*/  DMUL R26, R16, R20 ;  /* 0x00000014101a7228 */ /* 0x000fe40000000000 */
[----:B------:R-:W-:-:S06]  /*0430*/  FSETP.GEU.AND P1, PT, |R17|, 6.5827683646048100446e-37, PT ;  /* 0x036000001100780b */ /* 0x000fcc0003f2e200 */
[----:B------:R-:W-:-:S08]  /*0440*/  DFMA R28, -R24, R26, R16 ;  /* 0x0000001a181c722b */ /* 0x000fd00000000110 */
[----:B------:R-:W-:-:S10]  /*0450*/  DFMA R20, R20, R28, R26 ;  /* 0x0000001c1414722b */ /* 0x000fd4000000001a */
[----:B------:R-:W-:-:S05]  /*0460*/  FFMA R0, RZ, R25, R21 ;  /* 0x00000019ff007223 */ /* 0x000fca0000000015 */
[----:B------:R-:W-:-:S13]  /*0470*/  FSETP.GT.AND P0, PT, |R0|, 1.469367938527859385e-39, PT ;  /* 0x001000000000780b */ /* 0x000fda0003f04200 */
[----:B------:R-:W-:Y:S05]  /*0480*/  @P0 BRA P1, `(.L_x_1835) ;  /* 0x0000000000180947 */ /* 0x000fea0000800000 */
[----:B------:R-:W-:Y:S01]  /*0490*/  IMAD.MOV.U32 R26, RZ, RZ, R16 ;  /* 0x000000ffff1a7224 */ /* 0x000fe200078e0010 */
[----:B------:R-:W-:Y:S01]  /*04a0*/  MOV R4, 0x4d0 ;  /* 0x000004d000047802 */ /* 0x000fe20000000f00 */
[----:B------:R-:W-:-:S07]  /*04b0*/  IMAD.MOV.U32 R27, RZ, RZ, R17 ;  /* 0x000000ffff1b7224 */ /* 0x000fce00078e0011 */
[----:B------:R-:W-:Y:S05]  /*04c0*/  CALL.REL.NOINC `($__internal_35_$__cuda_sm20_div_rn_f64_full) ;  /* 0x0000002000d07944 */ /* 0x000fea0003c00000 */
[----:B------:R-:W-:Y:S02]  /*04d0*/  IMAD.MOV.U32 R20, RZ, RZ, R30 ;  /* 0x000000ffff147224 */ /* 0x000fe400078e001e */
[----:B------:R-:W-:-:S07]  /*04e0*/  IMAD.MOV.U32 R21, RZ, RZ, R31 ;  /* 0x000000ffff157224 */ /* 0x000fce00078e001f */
.L_x_1835:
[----:B------:R-:W-:Y:S05]  /*04f0*/  BSYNC B2 ;  /* 0x0000000000027941 */ /* 0x000fea0003800000 */
.L_x_1834:
[----:B------:R-:W-:Y:S01]  /*0500*/  DADD R22, R20, R22 ;  /* 0x0000000014167229 */ /* 0x000fe20000000016 */
[----:B------:R-:W-:-:S04]  /*0510*/  VIADD R21, R36, UR5 ;  /* 0x0000000524157c36 */ /* 0x000fc80008000000 */
[--C-:B------:R-:W-:Y:S01]  /*0520*/  IMAD.MOV.U32 R36, RZ, RZ, R21.reuse ;  /* 0x000000ffff247224 */ /* 0x100fe200078e0015 */
[----:B------:R-:W-:Y:S02]  /*0530*/  ISETP.GE.U32.AND P0, PT, R21, UR14, PT ;  /* 0x0000000e15007c0c */ /* 0x000fe4000bf06070 */
[----:B------:R-:W-:Y:S01]  /*0540*/  DADD R14, R14, -R22 ;  /* 0x000000000e0e7229 */ /* 0x000fe20000000816 */
[----:B------:R-:W-:-:S04]  /*0550*/  SHF.R.S32.HI R0, RZ, 0x1f, R21 ;  /* 0x0000001fff007819 */ /* 0x000fc80000011415 */
[----:B------:R-:W-:-:S03]  /*0560*/  ISETP.GE.AND.EX P0, PT, R0, UR15, PT, P0 ;  /* 0x0000000f00007c0c */ /* 0x000fc6000bf06300 */
[----:B------:R-:W-:-:S10]  /*0570*/  DFMA R18, R16, R14, R18 ;  /* 0x0000000e1012722b */ /* 0x000fd40000000012 */
[----:B------:R-:W-:Y:S05]  /*0580*/  @!P0 BRA `(.L_x_1836) ;  /* 0xfffffffc00548947 */ /* 0x000fea000383ffff */
.L_x_1833:
[----:B------:R-:W-:Y:S05]  /*0590*/  BSYNC B1 ;  /* 0x0000000000017941 */ /* 0x000fea0003800000 */
.L_x_1832:
[----:B------:R-:W-:Y:S01]  /*05a0*/  IMAD.IADD R15, R5, 0x1, R6 ;  /* 0x00000001050f7824 */ /* 0x000fe200078e0206 */
[----:B------:R-:W-:-:S03]  /*05b0*/  ULDC.64 UR6, c[0x0][0x218] ;  /* 0x0000860000067ab9 */ /* 0x000fc60000000a00 */
[--C-:B------:R-:W-:Y:S01]  /*05c0*/  IMAD.MOV.U32 R6, RZ, RZ, R15.reuse ;  /* 0x000000ffff067224 */ /* 0x100fe200078e000f */
[----:B------:R-:W-:Y:S02]  /*05d0*/  ISETP.GE.U32.AND P0, PT, R15, UR6, PT ;  /* 0x000000060f007c0c */ /* 0x000fe4000bf06070 */
[----:B------:R-:W-:-:S04]  /*05e0*/  SHF.R.S32.HI R0, RZ, 0x1f, R15 ;  /* 0x0000001fff007819 */ /* 0x000fc8000001140f */
[----:B------:R-:W-:-:S13]  /*05f0*/  ISETP.GE.AND.EX P0, PT, R0, UR7, PT, P0 ;  /* 0x0000000700007c0c */ /* 0x000fda000bf06300 */
[----:B------:R-:W-:Y:S05]  /*0600*/  @!P0 BRA `(.L_x_1837) ;  /* 0xfffffff800f88947 */ /* 0x000fea000383ffff */
.L_x_1831:
[----:B------:R-:W-:Y:S05]  /*0610*/  BSYNC B0 ;  /* 0x0000000000007941 */ /* 0x000fea0003800000 */
.L_x_1830:
[----:B------:R-:W0:Y:S01]  /*0620*/  SHFL.BFLY PT, R0, R7, 0x1, 0x1f ;  /* 0x0c201f0007007f89 */ /* 0x000e2200000e0000 */
[----:B------:R-:W-:Y:S03]  /*0630*/  BSSY B1, `(.L_x_1838) ;  /* 0x0000015000017945 */ /* 0x000fe60003800000 */
[----:B------:R1:W2:Y:S04]  /*0640*/  SHFL.BFLY PT, R17, R23, 0x1, 0x1f ;  /* 0x0c201f0017117f89 */ /* 0x0002a800000e0000 */
[----:B------:R1:W3:Y:S01]  /*0650*/  SHFL.BFLY PT, R16, R22, 0x1, 0x1f ;  /* 0x0c201f0016107f89 */ /* 0x0002e200000e0000 */
[----:B0-----:R-:W-:-:S05]  /*0660*/  IMAD.IADD R3, R0, 0x1, R7 ;  /* 0x0000000100037824 */ /* 0x001fca00078e0207 */
        /* <DEDUP_REMOVED lines=12> */
[----:B-123--:R-:W-:Y:S10]  /*0730*/  @P0 BRA `(.L_x_1839) ;  /* 0x0000000000100947 */ /* 0x00eff40003800000 */
[----:B------:R-:W-:Y:S02]  /*0740*/  LOP3.LUT R10, R13, 0x7fffffff, RZ, 0xc0, !PT ;  /* 0x7fffffff0d0a7812 */ /* 0x000fe400078ec0ff */
[----:B------:R-:W-:-:S03]  /*0750*/  MOV R4, 0x780 ;  /* 0x0000078000047802 */ /* 0x000fc60000000f00 */
[----:B------:R-:W-:-:S07]  /*0760*/  VIADD R10, R10, 0xfff00000 ;  /* 0xfff000000a0a7836 */ /* 0x000fce0000000000 */
[----:B------:R-:W-:Y:S05]  /*0770*/  CALL.REL.NOINC `($__internal_34_$__cuda_sm20_dblrcp_rn_slowpath_v3) ;  /* 0x0000001c00887944 */ /* 0x000fea0003c00000 */
.L_x_1839:
[----:B------:R-:W-:Y:S05]  /*0780*/  BSYNC B1 ;  /* 0x0000000000017941 */ /* 0x000fea0003800000 */
.L_x_1838:
[----:B------:R-:W0:Y:S01]  /*0790*/  SHFL.BFLY PT, R8, R3, 0x2, 0x1f ;  /* 0x0c401f0003087f89 */ /* 0x000e2200000e0000 */
[----:B------:R-:W1:Y:S01]  /*07a0*/  I2F.F64 R26, R0 ;  /* 0x00000000001a7312 */ /* 0x000e620000201c00 */
[----:B------:R-:W-:Y:S01]  /*07b0*/  DADD R24, -R16, R22 ;  /* 0x0000000010187229 */ /* 0x000fe20000000116 */
[----:B------:R-:W-:Y:S01]  /*07c0*/  BSSY B1, `(.L_x_1840) ;  /* 0x0000020000017945 */ /* 0x000fe20003800000 */
[----:B------:R-:W-:Y:S04]  /*07d0*/  SHFL.BFLY PT, R21, R19, 0x1, 0x1f ;  /* 0x0c201f0013157f89 */ /* 0x000fe800000e0000 */
[----:B------:R-:W2:Y:S01]  /*07e0*/  SHFL.BFLY PT, R20, R18, 0x1, 0x1f ;  /* 0x0c201f0012147f89 */ /* 0x000ea200000e0000 */
[----:B------:R-:W3:Y:S01]  /*07f0*/  I2F.F64 R6, R7 ;  /* 0x0000000700067312 */ /* 0x000ee20000201c00 */
[----:B------:R-:W-:-:S02]  /*0800*/  DMUL R24, R24, R24 ;  /* 0x0000001818187228 */ /* 0x000fc40000000000 */
[----:B-1----:R-:W-:Y:S01]  /*0810*/  DMUL R16, R16, R26 ;  /* 0x0000001a10107228 */ /* 0x002fe20000000000 */
[----:B0-----:R-:W-:-:S07]  /*0820*/  IMAD.IADD R5, R3, 0x1, R8 ;  /* 0x0000000103057824 */ /* 0x001fce00078e0208 */
[----:B---3--:R-:W-:Y:S02]  /*0830*/  DFMA R22, R6, R22, R16 ;  /* 0x000000160616722b */ /* 0x008fe40000000010 */
[----:B------:R-:W-:Y:S01]  /*0840*/  DMUL R24, R24, R6 ;  /* 0x0000000618187228 */ /* 0x000fe20000000000 */
[----:B------:R-:W-:-:S04]  /*0850*/  I2FP.F32.S32 R4, R5 ;  /* 0x0000000500047245 */ /* 0x000fc80000201400 */
[----:B------:R-:W-:Y:S01]  /*0860*/  FMNMX.FTZ R4, R4, 1, !PT ;  /* 0x3f80000004047809 */ /* 0x000fe20007810000 */
[----:B------:R-:W-:Y:S02]  /*0870*/  DMUL R22, R22, R14 ;  /* 0x0000000e16167228 */ /* 0x000fe40000000000 */
[----:B------:R-:W-:Y:S02]  /*0880*/  DMUL R24, R24, R26 ;  /* 0x0000001a18187228 */ /* 0x000fe40000000000 */
[----:B------:R-:W-:-:S04]  /*0890*/  FMUL.FTZ R4, R4, 1 ;  /* 0x3f80000004047820 */ /* 0x000fc80000410000 */
[----:B------:R-:W0:Y:S02]  /*08a0*/  F2F.F64.F32 R12, R4 ;  /* 0x00000004000c7310 */ /* 0x000e240000201800 */
[----:B--2---:R-:W-:-:S08]  /*08b0*/  DFMA R20, R24, R14, R20 ;  /* 0x0000000e1814722b */ /* 0x004fd00000000014 */
[----:B------:R-:W-:Y:S01]  /*08c0*/  DADD R18, R20, R18 ;  /* 0x0000000014127229 */ /* 0x000fe20000000012 */
[----:B0-----:R-:W0:Y:S01]  /*08d0*/  MUFU.RCP64H R11, R13 ;  /* 0x0000000d000b7308 */ /* 0x001e220000001800 */
[----:B------:R-:W-:-:S05]  /*08e0*/  VIADD R10, R13, 0x300402 ;  /* 0x003004020d0a7836 */ /* 0x000fca0000000000 */
[----:B------:R-:W-:Y:S01]  /*08f0*/  FSETP.GEU.AND P0, PT, |R10|, 5.8789094863358348022e-39, PT ;  /* 0x004004020a00780b */ /* 0x000fe20003f0e200 */
[----:B0-----:R-:W-:-:S08]  /*0900*/  DFMA R16, -R12, R10, 1 ;  /* 0x3ff000000c10742b */ /* 0x001fd0000000010a */
[----:B------:R-:W-:Y:S02]  /*0910*/  DFMA R6, R16, R16, R16 ;  /* 0x000000101006722b */ /* 0x000fe40000000010 */
[----:B------:R0:W1:Y:S04]  /*0920*/  SHFL.BFLY PT, R17, R23, 0x2, 0x1f ;  /* 0x0c401f0017117f89 */ /* 0x00006800000e0000 */
[----:B------:R0:W2:Y:S02]  /*0930*/  SHFL.BFLY PT, R16, R22, 0x2, 0x1f ;  /* 0x0c401f0016107f89 */ /* 0x0000a400000e0000 */
[----:B------:R-:W-:-:S08]  /*0940*/  DFMA R6, R10, R6, R10 ;  /* 0x000000060a06722b */ /* 0x000fd0000000000a */
[----:B------:R-:W-:-:S08]  /*0950*/  DFMA R14, -R12, R6, 1 ;  /* 0x3ff000000c0e742b */ /* 0x000fd00000000106 */
[----:B------:R-:W-:Y:S01]  /*0960*/  DFMA R14, R6, R14, R6 ;  /* 0x0000000e060e722b */ /* 0x000fe20000000006 */
[----:B0-----:R-:W-:Y:S10]  /*0970*/  @P0 BRA `(.L_x_1841) ;  /* 0x0000000000100947 */ /* 0x001ff40003800000 */
[----:B------:R-:W-:Y:S02]  /*0980*/  LOP3.LUT R10, R13, 0x7fffffff, RZ, 0xc0, !PT ;  /* 0x7fffffff0d0a7812 */ /* 0x000fe400078ec0ff */
[----:B------:R-:W-:-:S03]  /*0990*/  MOV R4, 0x9c0 ;  /* 0x000009c000047802 */ /* 0x000fc60000000f00 */
[----:B------:R-:W-:-:S07]  /*09a0*/  VIADD R10, R10, 0xfff00000 ;  /* 0xfff000000a0a7836 */ /* 0x000fce0000000000 */
[----:B-12---:R-:W-:Y:S05]  /*09b0*/  CALL.REL.NOINC `($__internal_34_$__cuda_sm20_dblrcp_rn_slowpath_v3) ;  /* 0x0000001800f87944 */ /* 0x006fea0003c00000 */
.L_x_1841:
[----:B------:R-:W-:Y:S05]  /*09c0*/  BSYNC B1 ;  /* 0x0000000000017941 */ /* 0x000fea0003800000 */
.L_x_1840:
[----:B------:R-:W0:Y:S01]  /*09d0*/  SHFL.BFLY PT, R6, R5, 0x4, 0x1f ;  /* 0x0c801f0005067f89 */ /* 0x000e2200000e0000 */
[----:B------:R-:W3:Y:S01]  /*09e0*/  I2F.F64 R8, R8 ;  /* 0x0000000800087312 */ /* 0x000ee20000201c00 */
[----:B-12---:R-:W-:Y:S01]  /*09f0*/  DADD R24, R22, -R16 ;  /* 0x0000000016187229 */ /* 0x006fe20000000810 */
[----:B------:R-:W-:Y:S01]  /*0a00*/  BSSY B1, `(.L_x_1842) ;  /* 0x0000020000017945 */ /* 0x000fe20003800000 */
[----:B------:R-:W-:Y:S04]  /*0a10*/  SHFL.BFLY PT, R21, R19, 0x2, 0x1f ;  /* 0x0c401f0013157f89 */ /* 0x000fe800000e0000 */
[----:B------:R-:W1:Y:S01]  /*0a20*/  SHFL.BFLY PT, R20, R18, 0x2, 0x1f ;  /* 0x0c401f0012147f89 */ /* 0x000e6200000e0000 */
[----:B------:R-:W2:Y:S01]  /*0a30*/  I2F.F64 R26, R3 ;  /* 0x00000003001a7312 */ /* 0x000ea20000201c00 */
[----:B------:R-:W-:-:S02]  /*0a40*/  DMUL R24, R24, R24 ;  /* 0x0000001818187228 */ /* 0x000fc40000000000 */
[----:B---3--:R-:W-:Y:S01]  /*0a50*/  DMUL R16, R16, R8 ;  /* 0x0000000810107228 */ /* 0x008fe20000000000 */
[----:B0-----:R-:W-:-:S07]  /*0a60*/  IMAD.IADD R0, R5, 0x1, R6 ;  /* 0x0000000105007824 */ /* 0x001fce00078e0206 */
[-C--:B--2---:R-:W-:Y:S02]  /*0a70*/  DFMA R16, R22, R26.reuse, R16 ;  /* 0x0000001a1610722b */ /* 0x084fe40000000010 */
[----:B------:R-:W-:Y:S01]  /*0a80*/  DMUL R24, R24, R26 ;  /* 0x0000001a18187228 */ /* 0x000fe20000000000 */
[----:B------:R-:W-:-:S04]  /*0a90*/  I2FP.F32.S32 R4, R0 ;  /* 0x0000000000047245 */ /* 0x000fc80000201400 */
[----:B------:R-:W-:Y:S01]  /*0aa0*/  FMNMX.FTZ R4, R4, 1, !PT ;  /* 0x3f80000004047809 */ /* 0x000fe20007810000 */
[----:B------:R-:W-:Y:S02]  /*0ab0*/  DMUL R16, R16, R14 ;  /* 0x0000000e10107228 */ /* 0x000fe40000000000 */
[----:B------:R-:W-:Y:S02]  /*0ac0*/  DMUL R24, R24, R8 ;  /* 0x0000000818187228 */ /* 0x000fe40000000000 */
[----:B------:R-:W-:-:S03]  /*0ad0*/  FMUL.FTZ R4, R4, 1 ;  /* 0x3f80000004047820 */ /* 0x000fc60000410000 */
[----:B------:R0:W2:Y:S01]  /*0ae0*/  SHFL.BFLY PT, R9, R17, 0x4, 0x1f ;  /* 0x0c801f0011097f89 */ /* 0x0000a200000e0000 */
[----:B------:R-:W3:Y:S02]  /*0af0*/  F2F.F64.F32 R12, R4 ;  /* 0x00000004000c7310 */ /* 0x000ee40000201800 */
[----:B-1----:R-:W-:Y:S01]  /*0b00*/  DFMA R20, R24, R14, R20 ;  /* 0x0000000e1814722b */ /* 0x002fe20000000014 */
[----:B------:R0:W1:Y:S07]  /*0b10*/  SHFL.BFLY PT, R8, R16, 0x4, 0x1f ;  /* 0x0c801f0010087f89 */ /* 0x00006e00000e0000 */
[----:B------:R-:W-:Y:S01]  /*0b20*/  DADD R18, R18, R20 ;  /* 0x0000000012127229 */ /* 0x000fe20000000014 */
[----:B---3--:R-:W3:Y:S01]  /*0b30*/  MUFU.RCP64H R11, R13 ;  /* 0x0000000d000b7308 */ /* 0x008ee20000001800 */
[----:B------:R-:W-:-:S05]  /*0b40*/  VIADD R10, R13, 0x300402 ;  /* 0x003004020d0a7836 */ /* 0x000fca0000000000 */
[----:B------:R-:W-:Y:S01]  /*0b50*/  FSETP.GEU.AND P0, PT, |R10|, 5.8789094863358348022e-39, PT ;  /* 0x004004020a00780b */ /* 0x000fe20003f0e200 */
[----:B---3--:R-:W-:-:S08]  /*0b60*/  DFMA R22, -R12, R10, 1 ;  /* 0x3ff000000c16742b */ /* 0x008fd0000000010a */
[----:B------:R-:W-:-:S08]  /*0b70*/  DFMA R22, R22, R22, R22 ;  /* 0x000000161616722b */ /* 0x000fd00000000016 */
[----:B------:R-:W-:-:S08]  /*0b80*/  DFMA R22, R10, R22, R10 ;  /* 0x000000160a16722b */ /* 0x000fd0000000000a */
[----:B------:R-:W-:-:S08]  /*0b90*/  DFMA R14, -R12, R22, 1 ;  /* 0x3ff000000c0e742b */ /* 0x000fd00000000116 */
[----:B------:R-:W-:Y:S01]  /*0ba0*/  DFMA R14, R22, R14, R22 ;  /* 0x0000000e160e722b */ /* 0x000fe20000000016 */
[----:B012---:R-:W-:Y:S10]  /*0bb0*/  @P0 BRA `(.L_x_1843) ;  /* 0x0000000000100947 */ /* 0x007ff40003800000 */
[----:B------:R-:W-:Y:S02]  /*0bc0*/  LOP3.LUT R10, R13, 0x7fffffff, RZ, 0xc0, !PT ;  /* 0x7fffffff0d0a7812 */ /* 0x000fe400078ec0ff */
[----:B------:R-:W-:-:S03]  /*0bd0*/  MOV R4, 0xc00 ;  /* 0x00000c0000047802 */ /* 0x000fc60000000f00 */
[----:B------:R-:W-:-:S07]  /*0be0*/  VIADD R10, R10, 0xfff00000 ;  /* 0xfff000000a0a7836 */ /* 0x000fce0000000000 */
[----:B------:R-:W-:Y:S05]  /*0bf0*/  CALL.REL.NOINC `($__internal_34_$__cuda_sm20_dblrcp_rn_slowpath_v3) ;  /* 0x0000001800687944 */ /* 0x000fea0003c00000 */
.L_x_1843:
[----:B------:R-:W-:Y:S05]  /*0c00*/  BSYNC B1 ;  /* 0x0000000000017941 */ /* 0x000fea0003800000 */
.L_x_1842:
[----:B------:R-:W0:Y:S01]  /*0c10*/  SHFL.BFLY PT, R7, R0, 0x8, 0x1f ;  /* 0x0d001f0000077f89 */ /* 0x000e2200000e0000 */
[----:B------:R-:W1:Y:S01]  /*0c20*/  I2F.F64 R24, R6 ;  /* 0x0000000600187312 */ /* 0x000e620000201c00 */
[----:B------:R-:W-:Y:S01]  /*0c30*/  DADD R22, R16, -R8 ;  /* 0x0000000010167229 */ /* 0x000fe20000000808 */
[----:B------:R-:W-:Y:S01]  /*0c40*/  BSSY B1, `(.L_x_1844) ;  /* 0x0000020000017945 */ /* 0x000fe20003800000 */
[----:B------:R-:W-:Y:S04]  /*0c50*/  SHFL.BFLY PT, R21, R19, 0x4, 0x1f ;  /* 0x0c801f0013157f89 */ /* 0x000fe800000e0000 */
[----:B------:R-:W2:Y:S02]  /*0c60*/  SHFL.BFLY PT, R20, R18, 0x4, 0x1f ;  /* 0x0c801f0012147f89 */ /* 0x000ea400000e0000 */
[----:B------:R-:W-:-:S02]  /*0c70*/  DMUL R22, R22, R22 ;  /* 0x0000001616167228 */ /* 0x000fc40000000000 */
[----:B-1----:R-:W-:Y:S01]  /*0c80*/  DMUL R8, R8, R24 ;  /* 0x0000001808087228 */ /* 0x002fe20000000000 */
[----:B0-----:R-:W-:-:S05]  /*0c90*/  IMAD.IADD R3, R0, 0x1, R7 ;  /* 0x0000000100037824 */ /* 0x001fca00078e0207 */
[----:B------:R-:W-:-:S04]  /*0ca0*/  I2FP.F32.S32 R4, R3 ;  /* 0x0000000300047245 */ /* 0x000fc80000201400 */
[----:B------:R-:W-:Y:S02]  /*0cb0*/  FMNMX.FTZ R10, R4, 1, !PT ;  /* 0x3f800000040a7809 */ /* 0x000fe40007810000 */
[----:B------:R-:W0:Y:S03]  /*0cc0*/  I2F.F64 R4, R5 ;  /* 0x0000000500047312 */ /* 0x000e260000201c00 */
[----:B------:R-:W-:-:S06]  /*0cd0*/  FMUL.FTZ R12, R10, 1 ;  /* 0x3f8000000a0c7820 */ /* 0x000fcc0000410000 */
[----:B------:R-:W1:Y:S01]  /*0ce0*/  F2F.F64.F32 R12, R12 ;  /* 0x0000000c000c7310 */ /* 0x000e620000201800 */
[-C--:B0-----:R-:W-:Y:S02]  /*0cf0*/  DFMA R16, R16, R4.reuse, R8 ;  /* 0x000000041010722b */ /* 0x081fe40000000008 */
[----:B------:R-:W-:-:S06]  /*0d00*/  DMUL R22, R22, R4 ;  /* 0x0000000416167228 */ /* 0x000fcc0000000000 */
[----:B------:R-:W-:Y:S01]  /*0d10*/  DMUL R16, R16, R14 ;  /* 0x0000000e10107228 */ /* 0x000fe20000000000 */
[----:B-1----:R-:W0:Y:S01]  /*0d20*/  MUFU.RCP64H R11, R13 ;  /* 0x0000000d000b7308 */ /* 0x002e220000001800 */
[----:B------:R-:W-:Y:S01]  /*0d30*/  VIADD R10, R13, 0x300402 ;  /* 0x003004020d0a7836 */ /* 0x000fe20000000000 */
[----:B------:R-:W-:-:S04]  /*0d40*/  DMUL R22, R22, R24 ;  /* 0x0000001816167228 */ /* 0x000fc80000000000 */
[----:B------:R-:W-:-:S04]  /*0d50*/  FSETP.GEU.AND P0, PT, |R10|, 5.8789094863358348022e-39, PT ;  /* 0x004004020a00780b */ /* 0x000fc80003f0e200 */
[----:B--2---:R-:W-:Y:S02]  /*0d60*/  DFMA R20, R22, R14, R20 ;  /* 0x0000000e1614722b */ /* 0x004fe40000000014 */
[----:B0-----:R-:W-:-:S06]  /*0d70*/  DFMA R8, -R12, R10, 1 ;  /* 0x3ff000000c08742b */ /* 0x001fcc000000010a */
[----:B------:R-:W-:Y:S02]  /*0d80*/  DADD R18, R18, R20 ;  /* 0x0000000012127229 */ /* 0x000fe40000000014 */
        /* <DEDUP_REMOVED lines=11> */
.L_x_1845:
[----:B------:R-:W-:Y:S05]  /*0e40*/  BSYNC B1 ;  /* 0x0000000000017941 */ /* 0x000fea0003800000 */
.L_x_1844:
        /* <DEDUP_REMOVED lines=16> */
[----:B------:R-:W-:-:S04]  /*0f50*/  FMUL.FTZ R4, R4, 1 ;  /* 0x3f80000004047820 */ /* 0x000fc80000410000 */
[----:B------:R-:W0:Y:S02]  /*0f60*/  F2F.F64.F32 R12, R4 ;  /* 0x00000004000c7310 */ /* 0x000e240000201800 */
[----:B-1----:R-:W-:-:S08]  /*0f70*/  DFMA R20, R22, R14, R20 ;  /* 0x0000000e1614722b */ /* 0x002fd00000000014 */
        /* <DEDUP_REMOVED lines=16> */
.L_x_1847:
[----:B------:R-:W-:Y:S05]  /*1080*/  BSYNC B1 ;  /* 0x0000000000017941 */ /* 0x000fea0003800000 */
.L_x_1846:
[----:B-12---:R-:W-:Y:S01]  /*1090*/  DADD R12, R16, -R8 ;  /* 0x00000000100c7229 */ /* 0x006fe20000000808 */
[----:B------:R-:W0:Y:S01]  /*10a0*/  I2F.F64 R20, R3 ;  /* 0x0000000300147312 */ /* 0x000e220000201c00 */
[----:B------:R-:W-:Y:S01]  /*10b0*/  SHFL.BFLY PT, R11, R19, 0x10, 0x1f ;  /* 0x0e001f00130b7f89 */ /* 0x000fe200000e0000 */
[----:B------:R-:W-:Y:S01]  /*10c0*/  BAR.SYNC.DEFER_BLOCKING 0x0 ;  /* 0x0000000000007b1d */ /* 0x000fe20000010000 */
[C---:B------:R-:W-:Y:S02]  /*10d0*/  LOP3.LUT P0, RZ, R2.reuse, 0x1f, RZ, 0xc0, !PT ;  /* 0x0000001f02ff7812 */ /* 0x040fe4000780c0ff */
[----:B------:R-:W-:-:S03]  /*10e0*/  ISETP.GT.AND P1, PT, R2, 0x1f, PT ;  /* 0x0000001f0200780c */ /* 0x000fc60003f24270 */
[----:B------:R-:W-:Y:S01]  /*10f0*/  DMUL R12, R12, R12 ;  /* 0x0000000c0c0c7228 */ /* 0x000fe20000000000 */
[----:B------:R-:W1:Y:S01]  /*1100*/  I2F.F64 R6, R6 ;  /* 0x0000000600067312 */ /* 0x000e620000201c00 */
[----:B------:R-:W2:Y:S01]  /*1110*/  SHFL.BFLY PT, R10, R18, 0x10, 0x1f ;  /* 0x0e001f00120a7f89 */ /* 0x000ea200000e0000 */
[----:B------:R-:W-:Y:S05]  /*1120*/  BSSY B0, `(.L_x_1848) ;  /* 0x0000013000007945 */ /* 0x000fea0003800000 */
[----:B0-----:R-:W-:Y:S02]  /*1130*/  DMUL R12, R12, R20 ;  /* 0x000000140c0c7228 */ /* 0x001fe40000000000 */
[----:B-1----:R-:W-:-:S06]  /*1140*/  DMUL R8, R8, R6 ;  /* 0x0000000608087228 */ /* 0x002fcc0000000000 */
[----:B------:R-:W-:Y:S02]  /*1150*/  DMUL R12, R12, R6 ;  /* 0x000000060c0c7228 */ /* 0x000fe40000000000 */
[----:B------:R-:W-:-:S06]  /*1160*/  DFMA R8, R16, R20, R8 ;  /* 0x000000141008722b */ /* 0x000fcc0000000008 */
[-C--:B--2---:R-:W-:Y:S02]  /*1170*/  DFMA R10, R12, R14.reuse, R10 ;  /* 0x0000000e0c0a722b */ /* 0x084fe4000000000a */
[----:B------:R-:W-:-:S06]  /*1180*/  DMUL R16, R8, R14 ;  /* 0x0000000e08107228 */ /* 0x000fcc0000000000 */
[----:B------:R-:W-:Y:S01]  /*1190*/  DADD R18, R18, R10 ;  /* 0x0000000012127229 */ /* 0x000fe2000000000a */
[----:B------:R-:W-:Y:S10]  /*11a0*/  @P0 BRA `(.L_x_1849) ;  /* 0x0000000000280947 */ /* 0x000ff40003800000 */
        /* <DEDUP_REMOVED lines=9> */
[----:B------:R0:W-:Y:S02]  /*1240*/  STS.128 [R3+0x80], R16 ;  /* 0x0000801003007388 */ /* 0x0001e40000000c00 */
.L_x_1849:
[----:B------:R-:W-:Y:S05]  /*1250*/  BSYNC B0 ;  /* 0x0000000000007941 */ /* 0x000fea0003800000 */
.L_x_1848:
[----:B------:R-:W-:Y:S06]  /*1260*/  BAR.SYNC.DEFER_BLOCKING 0x0 ;  /* 0x0000000000007b1d */ /* 0x000fec0000010000 */
[----:B------:R-:W-:Y:S04]  /*1270*/  BSSY B0, `(.L_x_1850) ;  /* 0x0000011000007945 */ /* 0x000fe80003800000 */
[----:B------:R-:W-:Y:S05]  /*1280*/  @P1 BRA `(.L_x_1851) ;  /* 0x00000000003c1947 */ /* 0x000fea0003800000 */
[----:B------:R-:W-:Y:S01]  /*1290*/  ULDC UR4, c[0x0][0x0] ;  /* 0x0000000000047ab9 */ /* 0x000fe20000000800 */
[----:B------:R-:W-:Y:S01]  /*12a0*/  ULDC UR5, c[0x0][0x4] ;  /* 0x0000010000057ab9 */ /* 0x000fe20000000800 */
[----:B0-----:R-:W-:Y:S01]  /*12b0*/  IMAD.MOV.U32 R5, RZ, RZ, RZ ;  /* 0x000000ffff057224 */ /* 0x001fe200078e00ff */
[----:B------:R-:W-:Y:S01]  /*12c0*/  UIMAD UR4, UR4, UR5, URZ ;  /* 0x00000005040472a4 */ /* 0x000fe2000f8e023f */
[----:B------:R-:W-:Y:S02]  /*12d0*/  CS2R R16, SRZ ;  /* 0x0000000000107805 */ /* 0x000fe4000001ff00 */
[----:B------:R-:W-:Y:S01]  /*12e0*/  CS2R R18, SRZ ;  /* 0x0000000000127805 */ /* 0x000fe2000001ff00 */
[----:B------:R-:W-:-:S06]  /*12f0*/  USHF.R.U32.HI UR4, URZ, 0x5, UR4 ;  /* 0x000000053f047899 */ /* 0x000fcc0008011604 */
[----:B------:R-:W-:-:S13]  /*1300*/  ISETP.GE.U32.AND P0, PT, R2, UR4, PT ;  /* 0x0000000402007c0c */ /* 0x000fda000bf06070 */
[----:B------:R-:W0:Y:S01]  /*1310*/  @!P0 S2R R3, SR_CgaCtaId ;  /* 0x0000000000038919 */ /* 0x000e220000008800 */
[----:B------:R-:W-:-:S04]  /*1320*/  @!P0 MOV R0, 0x400 ;  /* 0x0000040000008802 */ /* 0x000fc80000000f00 */
[----:B0-----:R-:W-:-:S05]  /*1330*/  @!P0 LEA R3, R3, R0, 0x18 ;  /* 0x0000000003038211 */ /* 0x001fca00078ec0ff */
[C-C-:B------:R-:W-:Y:S02]  /*1340*/  @!P0 IMAD R0, R2.reuse, 0x4, R3.reuse ;  /* 0x0000000402008824 */ /* 0x140fe400078e0203 */
[----:B------:R-:W-:-:S03]  /*1350*/  @!P0 IMAD R3, R2, 0x10, R3 ;  /* 0x0000001002038824 */ /* 0x000fc600078e0203 */
[----:B------:R1:W2:Y:S04]  /*1360*/  @!P0 LDS R5, [R0] ;  /* 0x0000000000058984 */ /* 0x0002a80000000800 */
[----:B------:R1:W3:Y:S02]  /*1370*/  @!P0 LDS.128 R16, [R3+0x80] ;  /* 0x0000800003108984 */ /* 0x0002e40000000c00 */
.L_x_1851:
[----:B------:R-:W-:Y:S05]  /*1380*/  BSYNC B0 ;  /* 0x0000000000007941 */ /* 0x000fea0003800000 */
.L_x_1850:
[----:B--2---:R-:W0:Y:S01]  /*1390*/  SHFL.BFLY PT, R8, R5, 0x1, 0x1f ;  /* 0x0c201f0005087f89 */ /* 0x004e2200000e0000 */
[----:B------:R-:W-:Y:S03]  /*13a0*/  BSSY B1, `(.L_x_1852) ;  /* 0x0000015000017945 */ /* 0x000fe60003800000 */
[----:B---3--:R2:W3:Y:S04]  /*13b0*/  SHFL.BFLY PT, R23, R17, 0x1, 0x1f ;  /* 0x0c201f0011177f89 */ /* 0x0084e800000e0000 */
[----:B------:R2:W4:Y:S01]  /*13c0*/  SHFL.BFLY PT, R22, R16, 0x1, 0x1f ;  /* 0x0c201f0010167f89 */ /* 0x00052200000e0000 */
[----:B01----:R-:W-:-:S05]  /*13d0*/  IMAD.IADD R3, R8, 0x1, R5 ;  /* 0x0000000108037824 */ /* 0x003fca00078e0205 */
[----:B------:R-:W-:-:S04]  /*13e0*/  I2FP.F32.S32 R0, R3 ;  /* 0x0000000300007245 */ /* 0x000fc80000201400 */
        /* <DEDUP_REMOVED lines=11> */
[----:B--234-:R-:W-:Y:S10]  /*14a0*/  @P0 BRA `(.L_x_1853) ;  /* 0x0000000000100947 */ /* 0x01cff40003800000 */
[----:B------:R-:W-:Y:S02]  /*14b0*/  LOP3.LUT R10, R13, 0x7fffffff, RZ, 0xc0, !PT ;  /* 0x7fffffff0d0a7812 */ /* 0x000fe400078ec0ff */
[----:B------:R-:W-:-:S03]  /*14c0*/  MOV R4, 0x14f0 ;  /* 0x000014f000047802 */ /* 0x000fc60000000f00 */
[----:B------:R-:W-:-:S07]  /*14d0*/  VIADD R10, R10, 0xfff00000 ;  /* 0xfff000000a0a7836 */ /* 0x000fce0000000000 */
[----:B------:R-:W-:Y:S05]  /*14e0*/  CALL.REL.NOINC `($__internal_34_$__cuda_sm20_dblrcp_rn_slowpath_v3) ;  /* 0x00000010002c7944 */ /* 0x000fea0003c00000 */
.L_x_1853:
[----:B------:R-:W-:Y:S05]  /*14f0*/  BSYNC B1 ;  /* 0x0000000000017941 */ /* 0x000fea0003800000 */
.L_x_1852:
[----:B------:R-:W0:Y:S01]  /*1500*/  SHFL.BFLY PT, R6, R3, 0x2, 0x1f ;  /* 0x0c401f0003067f89 */ /* 0x000e2200000e0000 */
[----:B------:R-:W1:Y:S01]  /*1510*/  I2F.F64 R26, R8 ;  /* 0x00000008001a7312 */ /* 0x000e620000201c00 */
[----:B------:R-:W-:Y:S01]  /*1520*/  DADD R24, -R22, R16 ;  /* 0x0000000016187229 */ /* 0x000fe20000000110 */
        /* <DEDUP_REMOVED lines=9> */
[----:B------:R-:W-:-:S05]  /*15c0*/  FMUL.FTZ R7, R7, 1 ;  /* 0x3f80000007077820 */ /* 0x000fca0000410000 */
[----:B------:R-:W1:Y:S01]  /*15d0*/  F2F.F64.F32 R12, R7 ;  /* 0x00000007000c7310 */ /* 0x000e620000201800 */
[----:B0-----:R-:W-:Y:S02]  /*15e0*/  DFMA R22, R4, R16, R22 ;  /* 0x000000100416722b */ /* 0x001fe40000000016 */
[----:B------:R-:W-:-:S05]  /*15f0*/  DMUL R24, R24, R4 ;  /* 0x0000000418187228 */ /* 0x000fca0000000000 */
[----:B-1----:R-:W0:Y:S01]  /*1600*/  MUFU.RCP64H R11, R13 ;  /* 0x0000000d000b7308 */ /* 0x002e220000001800 */
[----:B------:R-:W-:Y:S02]  /*1610*/  VIADD R10, R13, 0x300402 ;  /* 0x003004020d0a7836 */ /* 0x000fe40000000000 */
[----:B------:R-:W-:Y:S02]  /*1620*/  DMUL R24, R24, R26 ;  /* 0x0000001a18187228 */ /* 0x000fe40000000000 */
[----:B------:R-:W-:Y:S01]  /*1630*/  DMUL R8, R22, R14 ;  /* 0x0000000e16087228 */ /* 0x000fe20000000000 */
[----:B------:R-:W-:-:S05]  /*1640*/  FSETP.GEU.AND P0, PT, |R10|, 5.8789094863358348022e-39, PT ;  /* 0x004004020a00780b */ /* 0x000fca0003f0e200 */
        /* <DEDUP_REMOVED lines=14> */
.L_x_1855:
[----:B------:R-:W-:Y:S05]  /*1730*/  BSYNC B1 ;  /* 0x0000000000017941 */ /* 0x000fea0003800000 */
.L_x_1854:
        /* <DEDUP_REMOVED lines=35> */
.L_x_1857:
[----:B------:R-:W-:Y:S05]  /*1970*/  BSYNC B1 ;  /* 0x0000000000017941 */ /* 0x000fea0003800000 */
.L_x_1856:
        /* <DEDUP_REMOVED lines=35> */
.L_x_1859:
[----:B------:R-:W-:Y:S05]  /*1bb0*/  BSYNC B1 ;  /* 0x0000000000017941 */ /* 0x000fea0003800000 */
.L_x_1858:
[----:B------:R-:W0:Y:S01]  /*1bc0*/  SHFL.BFLY PT, R0, R3, 0x10, 0x1f ;  /* 0x0e001f0003007f89 */ /* 0x000e2200000e0000 */
[----:B-12---:R-:W-:Y:S01]  /*1bd0*/  DADD R22, R16, -R8 ;  /* 0x0000000010167229 */ /* 0x006fe20000000808 */
[----:B------:R-:W-:Y:S02]  /*1be0*/  BSSY B1, `(.L_x_1860) ;  /* 0x0000021000017945 */ /* 0x000fe40003800000 */
[----:B------:R-:W-:Y:S04]  /*1bf0*/  SHFL.BFLY PT, R21, R19, 0x8, 0x1f ;  /* 0x0d001f0013157f89 */ /* 0x000fe800000e0000 */
[----:B------:R-:W1:Y:S01]  /*1c00*/  SHFL.BFLY PT, R20, R18, 0x8, 0x1f ;  /* 0x0d001f0012147f89 */ /* 0x000e6200000e0000 */
[----:B------:R-:W-:Y:S01]  /*1c10*/  DMUL R22, R22, R22 ;  /* 0x0000001616167228 */ /* 0x000fe20000000000 */
[----:B0-----:R-:W-:-:S05]  /*1c20*/  IMAD.IADD R4, R3, 0x1, R0 ;  /* 0x0000000103047824 */ /* 0x001fca00078e0200 */
[----:B------:R-:W-:-:S04]  /*1c30*/  I2FP.F32.S32 R4, R4 ;  /* 0x0000000400047245 */ /* 0x000fc80000201400 */
[----:B------:R-:W-:Y:S02]  /*1c40*/  FMNMX.FTZ R7, R4, 1, !PT ;  /* 0x3f80000004077809 */ /* 0x000fe40007810000 */
[----:B------:R-:W0:Y:S03]  /*1c50*/  I2F.F64 R4, R5 ;  /* 0x0000000500047312 */ /* 0x000e260000201c00 */
[----:B------:R-:W-:-:S05]  /*1c60*/  FMUL.FTZ R12, R7, 1 ;  /* 0x3f800000070c7820 */ /* 0x000fca0000410000 */
[----:B------:R-:W2:Y:S01]  /*1c70*/  I2F.F64 R6, R6 ;  /* 0x0000000600067312 */ /* 0x000ea20000201c00 */
[----:B0-----:R-:W-:-:S07]  /*1c80*/  DMUL R22, R22, R4 ;  /* 0x0000000416167228 */ /* 0x001fce0000000000 */
[----:B------:R-:W0:Y:S01]  /*1c90*/  F2F.F64.F32 R12, R12 ;  /* 0x0000000c000c7310 */ /* 0x000e220000201800 */
[-C--:B--2---:R-:W-:Y:S02]  /*1ca0*/  DMUL R8, R8, R6.reuse ;  /* 0x0000000608087228 */ /* 0x084fe40000000000 */
[----:B------:R-:W-:-:S05]  /*1cb0*/  DMUL R22, R22, R6 ;  /* 0x0000000616167228 */ /* 0x000fca0000000000 */
[----:B0-----:R-:W0:Y:S01]  /*1cc0*/  MUFU.RCP64H R11, R13 ;  /* 0x0000000d000b7308 */ /* 0x001e220000001800 */
[----:B------:R-:W-:Y:S01]  /*1cd0*/  VIADD R10, R13, 0x300402 ;  /* 0x003004020d0a7836 */ /* 0x000fe20000000000 */
[----:B------:R-:W-:Y:S02]  /*1ce0*/  DFMA R8, R16, R4, R8 ;  /* 0x000000041008722b */ /* 0x000fe40000000008 */
[----:B-1----:R-:W-:Y:S02]  /*1cf0*/  DFMA R20, R22, R14, R20 ;  /* 0x0000000e1614722b */ /* 0x002fe40000000014 */
[----:B------:R-:W-:-:S04]  /*1d00*/  FSETP.GEU.AND P0, PT, |R10|, 5.8789094863358348022e-39, PT ;  /* 0x004004020a00780b */ /* 0x000fc80003f0e200 */
[----:B------:R-:W-:Y:S02]  /*1d10*/  DMUL R8, R8, R14 ;  /* 0x0000000e08087228 */ /* 0x000fe40000000000 */
[----:B------:R-:W-:Y:S02]  /*1d20*/  DADD R18, R18, R20 ;  /* 0x0000000012127229 */ /* 0x000fe40000000014 */
[----:B0-----:R-:W-:-:S03]  /*1d30*/  DFMA R16, -R12, R10, 1 ;  /* 0x3ff000000c10742b */ /* 0x001fc6000000010a */
[----:B------:R0:W1:Y:S04]  /*1d40*/  SHFL.BFLY PT, R7, R9, 0x10, 0x1f ;  /* 0x0e001f0009077f89 */ /* 0x00006800000e0000 */
[----:B------:R0:W2:Y:S01]  /*1d50*/  SHFL.BFLY PT, R6, R8, 0x10, 0x1f ;  /* 0x0e001f0008067f89 */ /* 0x0000a200000e0000 */
        /* <DEDUP_REMOVED lines=9> */
.L_x_1861:
[----:B------:R-:W-:Y:S05]  /*1df0*/  BSYNC B1 ;  /* 0x0000000000017941 */ /* 0x000fea0003800000 */
.L_x_1860:
[----:B------:R-:W0:Y:S01]  /*1e00*/  I2F.F64 R12, R0 ;  /* 0x00000000000c7312 */ /* 0x000e220000201c00 */
[----:B------:R-:W-:Y:S01]  /*1e10*/  ISETP.NE.AND P0, PT, R2, RZ, PT ;  /* 0x000000ff0200720c */ /* 0x000fe20003f05270 */
[----:B------:R1:W2:Y:S04]  /*1e20*/  SHFL.BFLY PT, R11, R19, 0x10, 0x1f ;  /* 0x0e001f00130b7f89 */ /* 0x0002a800000e0000 */
[----:B------:R1:W3:Y:S02]  /*1e30*/  SHFL.BFLY PT, R10, R18, 0x10, 0x1f ;  /* 0x0e001f00120a7f89 */ /* 0x0002e400000e0000 */
[----:B------:R-:W4:Y:S01]  /*1e40*/  I2F.F64 R2, R3 ;  /* 0x0000000300027312 */ /* 0x000f220000201c00 */
[----:B0-----:R-:W-:-:S05]  /*1e50*/  DMUL R4, R6, R12 ;  /* 0x0000000c06047228 */ /* 0x001fca0000000000 */
[----:B-1----:R-:W-:Y:S06]  /*1e60*/  @P0 EXIT ;  /* 0x000000000000094d */ /* 0x002fec0003800000 */
[----:B------:R-:W-:Y:S01]  /*1e70*/  ULDC.64 UR8, c[0x0][0x258] ;  /* 0x0000960000087ab9 */ /* 0x000fe20000000a00 */
[----:B----4-:R-:W-:Y:S01]  /*1e80*/  DFMA R4, R8, R2, R4 ;  /* 0x000000020804722b */ /* 0x010fe20000000004 */
[----:B------:R-:W-:-:S04]  /*1e90*/  ISETP.NE.U32.AND P0, PT, RZ, UR8, PT ;  /* 0x00000008ff007c0c */ /* 0x000fc8000bf05070 */
[----:B------:R-:W-:-:S03]  /*1ea0*/  ISETP.NE.AND.EX P0, PT, RZ, UR9, PT, P0 ;  /* 0x00000009ff007c0c */ /* 0x000fc6000bf05300 */
[----:B------:R-:W-:-:S10]  /*1eb0*/  DMUL R16, R4, R14 ;  /* 0x0000000e04107228 */ /* 0x000fd40000000000 */
[----:B------:R-:W-:Y:S05]  /*1ec0*/  @!P0 BRA `(.L_x_1862) ;  /* 0x0000000000308947 */ /* 0x000fea0003800000 */
[----:B------:R-:W0:Y:S01]  /*1ed0*/  S2UR UR7, SR_CTAID.X ;  /* 0x00000000000779c3 */ /* 0x000e220000002500 */
[----:B------:R-:W-:Y:S01]  /*1ee0*/  ULDC.64 UR10, c[0x0][0x268] ;  /* 0x00009a00000a7ab9 */ /* 0x000fe20000000a00 */
[----:B0-----:R-:W-:Y:S02]  /*1ef0*/  USHF.R.S32.HI UR6, URZ, 0x1f, UR7 ;  /* 0x0000001f3f067899 */ /* 0x001fe40008011407 */
[----:B------:R-:W-:Y:S02]  /*1f00*/  UIMAD.WIDE.U32 UR4, UR7, UR10, URZ ;  /* 0x0000000a070472a5 */ /* 0x000fe4000f8e003f */
[----:B------:R-:W-:-:S04]  /*1f10*/  UIMAD UR6, UR6, UR10, URZ ;  /* 0x0000000a060672a4 */ /* 0x000fc8000f8e023f */
[----:B------:R-:W-:Y:S02]  /*1f20*/  UIMAD UR7, UR7, UR11, UR6 ;  /* 0x0000000b070772a4 */ /* 0x000fe4000f8e0206 */
[----:B------:R-:W-:Y:S02]  /*1f30*/  ULEA UR6, UP0, UR4, UR8, 0x3 ;  /* 0x0000000804067291 */ /* 0x000fe4000f80183f */
[----:B------:R-:W-:-:S04]  /*1f40*/  UIADD3 UR5, UR5, UR7, URZ ;  /* 0x0000000705057290 */ /* 0x000fc8000fffe03f */
[----:B------:R-:W-:Y:S01]  /*1f50*/  ULEA.HI.X UR4, UR4, UR9, UR5, 0x3, UP0 ;  /* 0x0000000904047291 */ /* 0x000fe200080f1c05 */
[----:B------:R-:W-:-:S05]  /*1f60*/  IMAD.U32 R4, RZ, RZ, UR6 ;  /* 0x00000006ff047e24 */ /* 0x000fca000f8e00ff */
[----:B------:R-:W-:-:S05]  /*1f70*/  IMAD.U32 R5, RZ, RZ, UR4 ;  /* 0x00000004ff057e24 */ /* 0x000fca000f8e00ff */
[----:B------:R0:W-:Y:S02]  /*1f80*/  STG.E.64 desc[UR12][R4.64], R16 ;  /* 0x0000001004007986 */ /* 0x0001e4000c101b0c */
.L_x_1862:
[----:B------:R-:W-:Y:S02]  /*1f90*/  ULDC.64 UR4, c[0x0][0x270] ;  /* 0x00009c0000047ab9 */ /* 0x000fe40000000a00 */
[----:B------:R-:W-:-:S04]  /*1fa0*/  ISETP.NE.U32.AND P0, PT, RZ, UR4, PT ;  /* 0x00000004ff007c0c */ /* 0x000fc8000bf05070 */
[----:B------:R-:W-:-:S13]  /*1fb0*/  ISETP.NE.AND.EX P0, PT, RZ, UR5, PT, P0 ;  /* 0x00000005ff007c0c */ /* 0x000fda000bf05300 */
[----:B------:R-:W-:Y:S05]  /*1fc0*/  @!P0 EXIT ;  /* 0x000000000000894d */ /* 0x000fea0003800000 */
[----:B------:R-:W-:Y:S01]  /*1fd0*/  ULDC UR4, c[0x0][0x218] ;  /* 0x0000860000047ab9 */ /* 0x000fe20000000800 */
[----:B------:R-:W-:Y:S01]  /*1fe0*/  ULDC UR5, c[0x0][0x228] ;  /* 0x00008a0000057ab9 */ /* 0x000fe20000000800 */
[----:B------:R-:W-:Y:S01]  /*1ff0*/  DADD R6, R8, -R6 ;  /* 0x0000000008067229 */ /* 0x000fe20000000806 */
[----:B------:R-:W-:Y:S01]  /*2000*/  UIMAD UR4, UR4, UR5, URZ ;  /* 0x00000005040472a4 */ /* 0x000fe2000f8e023f */
[----:B0-----:R-:W-:Y:S01]  /*2010*/  IMAD.MOV.U32 R16, RZ, RZ, 0x1 ;  /* 0x00000001ff107424 */ /* 0x001fe200078e00ff */
[----:B------:R-:W-:Y:S05]  /*2020*/  BSSY B0, `(.L_x_1863) ;  /* 0x000001c000007945 */ /* 0x000fea0003800000 */
[----:B------:R-:W-:-:S02]  /*2030*/  DMUL R6, R6, R6 ;  /* 0x0000000606067228 */ /* 0x000fc40000000000 */
[----:B------:R-:W0:Y:S06]  /*2040*/  I2F.F64 R4, UR4 ;  /* 0x0000000400047d12 */ /* 0x000e2c0008201c00 */
[----:B------:R-:W-:-:S08]  /*2050*/  DMUL R6, R6, R2 ;  /* 0x0000000206067228 */ /* 0x000fd00000000000 */
[----:B------:R-:W-:Y:S01]  /*2060*/  DMUL R6, R6, R12 ;  /* 0x0000000c06067228 */ /* 0x000fe20000000000 */
[----:B0-----:R-:W0:Y:S07]  /*2070*/  MUFU.RCP64H R17, R5 ;  /* 0x0000000500117308 */ /* 0x001e2e0000001800 */
[----:B--23--:R-:W-:-:S08]  /*2080*/  DFMA R6, R6, R14, R10 ;  /* 0x0000000e0606722b */ /* 0x00cfd0000000000a */
[----:B------:R-:W-:Y:S02]  /*2090*/  DADD R18, R18, R6 ;  /* 0x0000000012127229 */ /* 0x000fe40000000006 */
[----:B0-----:R-:W-:-:S08]  /*20a0*/  DFMA R8, -R4, R16, 1 ;  /* 0x3ff000000408742b */ /* 0x001fd00000000110 */
[----:B------:R-:W-:Y:S01]  /*20b0*/  DFMA R8, R8, R8, R8 ;  /* 0x000000080808722b */ /* 0x000fe20000000008 */
[----:B------:R-:W-:-:S07]  /*20c0*/  FSETP.GEU.AND P1, PT, |R19|, 6.5827683646048100446e-37, PT ;  /* 0x036000001300780b */ /* 0x000fce0003f2e200 */
        /* <DEDUP_REMOVED lines=8> */
[----:B------:R-:W-:Y:S05]  /*2150*/  @P0 BRA P1, `(.L_x_1864) ;  /* 0x0000000000200947 */ /* 0x000fea0000800000 */
[----:B------:R-:W-:Y:S01]  /*2160*/  IMAD.MOV.U32 R24, RZ, RZ, R4 ;  /* 0x000000ffff187224 */ /* 0x000fe200078e0004 */
[----:B------:R-:W-:Y:S01]  /*2170*/  MOV R4, 0x21c0 ;  /* 0x000021c000047802 */ /* 0x000fe20000000f00 */
[----:B------:R-:W-:Y:S02]  /*2180*/  IMAD.MOV.U32 R26, RZ, RZ, R18 ;  /* 0x000000ffff1a7224 */ /* 0x000fe400078e0012 */
[----:B------:R-:W-:Y:S02]  /*2190*/  IMAD.MOV.U32 R27, RZ, RZ, R19 ;  /* 0x000000ffff1b7224 */ /* 0x000fe400078e0013 */
[----:B------:R-:W-:-:S07]  /*21a0*/  IMAD.MOV.U32 R25, RZ, RZ, R5 ;  /* 0x000000ffff197224 */ /* 0x000fce00078e0005 */
[----:B------:R-:W-:Y:S05]  /*21b0*/  CALL.REL.NOINC `($__internal_35_$__cuda_sm20_div_rn_f64_full) ;  /* 0x0000000400947944 */ /* 0x000fea0003c00000 */
[----:B------:R-:W-:Y:S02]  /*21c0*/  IMAD.MOV.U32 R2, RZ, RZ, R30 ;  /* 0x000000ffff027224 */ /* 0x000fe400078e001e */
[----:B------:R-:W-:-:S07]  /*21d0*/  IMAD.MOV.U32 R3, RZ, RZ, R31 ;  /* 0x000000ffff037224 */ /* 0x000fce00078e001f */
.L_x_1864:
[----:B------:R-:W-:Y:S05]  /*21e0*/  BSYNC B0 ;  /* 0x0000000000007941 */ /* 0x000fea0003800000 */
.L_x_1863:
[----:B------:R-:W-:Y:S01]  /*21f0*/  ULDC.64 UR10, c[0x0][0x248] ;  /* 0x00009200000a7ab9 */ /* 0x000fe20000000a00 */
[----:B------:R-:W-:Y:S01]  /*2200*/  DSETP.NEU.AND P0, PT, R2, RZ, PT ;  /* 0x000000ff0200722a */ /* 0x000fe20003f0d000 */
[----:B------:R-:W-:Y:S01]  /*2210*/  BSSY B1, `(.L_x_1865) ;  /* 0x000002a000017945 */ /* 0x000fe20003800000 */
[----:B------:R-:W-:Y:S01]  /*2220*/  DSETP.EQ.AND P1, PT, RZ, UR10, PT ;  /* 0x0000000aff007e2a */ /* 0x000fe2000bf22000 */
[----:B------:R-:W-:-:S13]  /*2230*/  CS2R R4, SRZ ;  /* 0x0000000000047805 */ /* 0x000fda000001ff00 */
[----:B------:R-:W-:Y:S05]  /*2240*/  @!P0 BRA P1, `(.L_x_1866) ;  /* 0x0000000000988947 */ /* 0x000fea0000800000 */
[----:B------:R-:W-:Y:S01]  /*2250*/  DADD R8, R2, UR10 ;  /* 0x0000000a02087e29 */ /* 0x000fe20008000000 */
[----:B------:R-:W-:Y:S01]  /*2260*/  IMAD.MOV.U32 R6, RZ, RZ, 0x0 ;  /* 0x00000000ff067424 */ /* 0x000fe200078e00ff */
[----:B------:R-:W-:Y:S01]  /*2270*/  BSSY B0, `(.L_x_1867) ;  /* 0x0000012000007945 */ /* 0x000fe20003800000 */
[----:B------:R-:W-:-:S03]  /*2280*/  IMAD.MOV.U32 R7, RZ, RZ, 0x3fd80000 ;  /* 0x3fd80000ff077424 */ /* 0x000fc600078e00ff */
        /* <DEDUP_REMOVED lines=9> */
[----:B------:R-:W-:Y:S02]  /*2320*/  VIADD R5, R7, 0xfff00000 ;  /* 0xfff0000007057836 */ /* 0x000fe40000000000 */
[----:B------:R-:W-:-:S04]  /*2330*/  IMAD.MOV.U32 R4, RZ, RZ, R6 ;  /* 0x000000ffff047224 */ /* 0x000fc800078e0006 */
[----:B------:R-:W-:-:S08]  /*2340*/  DFMA R14, R10, -R10, R8 ;  /* 0x8000000a0a0e722b */ /* 0x000fd00000000008 */
[----:B------:R-:W-:Y:S01]  /*2350*/  DFMA R12, R14, R4, R10 ;  /* 0x000000040e0c722b */ /* 0x000fe2000000000a */
[----:B------:R-:W-:Y:S10]  /*2360*/  @!P0 BRA `(.L_x_1868) ;  /* 0x0000000000088947 */ /* 0x000ff40003800000 */
[----:B------:R-:W-:-:S07]  /*2370*/  MOV R0, 0x2390 ;  /* 0x0000239000007802 */ /* 0x000fce0000000f00 */
[----:B------:R-:W-:Y:S05]  /*2380*/  CALL.REL.NOINC `($__internal_36_$__cuda_sm20_dsqrt_rn_f64_mediumpath_v1) ;  /* 0x00000008008c7944 */ /* 0x000fea0003c00000 */
.L_x_1868:
[----:B------:R-:W-:Y:S05]  /*2390*/  BSYNC B0 ;  /* 0x0000000000007941 */ /* 0x000fea0003800000 */
.L_x_1867:
        /* <DEDUP_REMOVED lines=13> */
[----:B------:R-:W-:Y:S05]  /*2470*/  CALL.REL.NOINC `($__internal_34_$__cuda_sm20_dblrcp_rn_slowpath_v3) ;  /* 0x0000000000487944 */ /* 0x000fea0003c00000 */
.L_x_1870:
[----:B------:R-:W-:Y:S05]  /*2480*/  BSYNC B2 ;  /* 0x0000000000027941 */ /* 0x000fea0003800000 */
.L_x_1869:
[----:B------:R-:W-:Y:S02]  /*2490*/  IMAD.MOV.U32 R4, RZ, RZ, R14 ;  /* 0x000000ffff047224 */ /* 0x000fe400078e000e */
[----:B------:R-:W-:-:S07]  /*24a0*/  IMAD.MOV.U32 R5, RZ, RZ, R15 ;  /* 0x000000ffff057224 */ /* 0x000fce00078e000f */
.L_x_1866:
[----:B------:R-:W-:Y:S05]  /*24b0*/  BSYNC B1 ;  /* 0x0000000000017941 */ /* 0x000fea0003800000 */
.L_x_1865:
[----:B------:R-:W0:Y:S01]  /*24c0*/  S2UR UR7, SR_CTAID.X ;  /* 0x00000000000779c3 */ /* 0x000e220000002500 */
[----:B------:R-:W-:Y:S01]  /*24d0*/  ULDC.64 UR8, c[0x0][0x280] ;  /* 0x0000a00000087ab9 */ /* 0x000fe20000000a00 */
[----:B0-----:R-:W-:Y:S02]  /*24e0*/  USHF.R.S32.HI UR6, URZ, 0x1f, UR7 ;  /* 0x0000001f3f067899 */ /* 0x001fe40008011407 */
[----:B------:R-:W-:Y:S02]  /*24f0*/  UIMAD.WIDE.U32 UR4, UR7, UR8, URZ ;  /* 0x00000008070472a5 */ /* 0x000fe4000f8e003f */
[----:B------:R-:W-:-:S04]  /*2500*/  UIMAD UR6, UR6, UR8, URZ ;  /* 0x00000008060672a4 */ /* 0x000fc8000f8e023f */
[----:B------:R-:W-:-:S03]  /*2510*/  UIMAD UR7, UR7, UR9, UR6 ;  /* 0x00000009070772a4 */ /* 0x000fc6000f8e0206 */
[----:B------:R-:W-:Y:S01]  /*2520*/  ULDC.64 UR8, c[0x0][0x270] ;  /* 0x00009c0000087ab9 */ /* 0x000fe20000000a00 */
[----:B------:R-:W-:Y:S02]  /*2530*/  UIADD3 UR5, UR5, UR7, URZ ;  /* 0x0000000705057290 */ /* 0x000fe4000fffe03f */
[----:B------:R-:W-:-:S04]  /*2540*/  ULEA UR6, UP0, UR4, UR8, 0x3 ;  /* 0x0000000804067291 */ /* 0x000fc8000f80183f */
[----:B------:R-:W-:Y:S02]  /*2550*/  ULEA.HI.X UR4, UR4, UR9, UR5, 0x3, UP0 ;  /* 0x0000000904047291 */ /* 0x000fe400080f1c05 */
[----:B------:R-:W-:-:S04]  /*2560*/  IMAD.U32 R2, RZ, RZ, UR6 ;  /* 0x00000006ff027e24 */ /* 0x000fc8000f8e00ff */
[----:B------:R-:W-:-:S05]  /*2570*/  IMAD.U32 R3, RZ, RZ, UR4 ;  /* 0x00000004ff037e24 */ /* 0x000fca000f8e00ff */
[----:B------:R-:W-:Y:S01]  /*2580*/  STG.E.64 desc[UR12][R2.64], R4 ;  /* 0x0000000402007986 */ /* 0x000fe2000c101b0c */
[----:B------:R-:W-:Y:S05]  /*2590*/  EXIT ;  /* 0x000000000000794d */ /* 0x000fea0003800000 */
        .weak           $__internal_34_$__cuda_sm20_dblrcp_rn_slowpath_v3
        .type           $__internal_34_$__cuda_sm20_dblrcp_rn_slowpath_v3,@function
        .size           $__internal_34_$__cuda_sm20_dblrcp_rn_slowpath_v3,($__internal_35_$__cuda_sm20_div_rn_f64_full - $__internal_34_$__cuda_sm20_dblrcp_rn_slowpath_v3)
$__internal_34_$__cuda_sm20_dblrcp_rn_slowpath_v3:
        /* <DEDUP_REMOVED lines=24> */
.L_x_1874:
        /* <DEDUP_REMOVED lines=9> */
.L_x_1872:
[----:B------:R-:W-:Y:S01]  /*27b0*/  LOP3.LUT R15, R13, 0x80000, RZ, 0xfc, !PT ;  /* 0x000800000d0f7812 */ /* 0x000fe200078efcff */
[----:B------:R-:W-:-:S07]  /*27c0*/  IMAD.MOV.U32 R14, RZ, RZ, R12 ;  /* 0x000000ffff0e7224 */ /* 0x000fce00078e000c */
.L_x_1873:
[----:B------:R-:W-:Y:S05]  /*27d0*/  BSYNC B0 ;  /* 0x0000000000007941 */ /* 0x000fea0003800000 */
.L_x_1871:
[----:B------:R-:W-:Y:S02]  /*27e0*/  IMAD.MOV.U32 R10, RZ, RZ, R4 ;  /* 0x000000ffff0a7224 */ /* 0x000fe400078e0004 */
[----:B------:R-:W-:-:S04]  /*27f0*/  IMAD.MOV.U32 R11, RZ, RZ, 0x0 ;  /* 0x00000000ff0b7424 */ /* 0x000fc800078e00ff */
[----:B------:R-:W-:Y:S05]  /*2800*/  RET.REL.NODEC R10 `(_ZN2at6native36batch_norm_collect_statistics_kernelINS0_6InvStdEdddlEEvNS_27GenericPackedTensorAccessorIKT0_Lm3ENS_17RestrictPtrTraitsET3_EET2_S9_NS3_IS9_Lm1ES6_S7_EESA_) ;  /* 0xffffffd40afc7950 */ /* 0x000fea0003c3ffff */
        .weak           $__internal_35_$__cuda_sm20_div_rn_f64_full
        .type           $__internal_35_$__cuda_sm20_div_rn_f64_full,@function
        .size           $__internal_35_$__cuda_sm20_div_rn_f64_full,($__internal_36_$__cuda_sm20_dsqrt_rn_f64_mediumpath_v1 - $__internal_35_$__cuda_sm20_div_rn_f64_full)
$__internal_35_$__cuda_sm20_div_rn_f64_full:
[C---:B------:R-:W-:Y:S01]  /*2810*/  FSETP.GEU.AND P0, PT, |R25|.reuse, 1.469367938527859385e-39, PT ;  /* 0x001000001900780b */ /* 0x040fe20003f0e200 */
[----:B------:R-:W-:Y:S01]  /*2820*/  IMAD.MOV.U32 R28, RZ, RZ, 0x1 ;  /* 0x00000001ff1c7424 */ /* 0x000fe200078e00ff */
[----:B------:R-:W-:Y:S01]  /*2830*/  LOP3.LUT R20, R25, 0x800fffff, RZ, 0xc0, !PT ;  /* 0x800fffff19147812 */ /* 0x000fe200078ec0ff */
[----:B------:R-:W-:Y:S01]  /*2840*/  IMAD.MOV.U32 R0, RZ, RZ, 0x1ca00000 ;  /* 0x1ca00000ff007424 */ /* 0x000fe200078e00ff */
[C---:B------:R-:W-:Y:S01]  /*2850*/  FSETP.GEU.AND P2, PT, |R27|.reuse, 1.469367938527859385e-39, PT ;  /* 0x001000001b00780b */ /* 0x040fe20003f4e200 */
[----:B------:R-:W-:Y:S01]  /*2860*/  BSSY B3, `(.L_x_1875) ;  /* 0x0000052000037945 */ /* 0x000fe20003800000 */
[----:B------:R-:W-:Y:S01]  /*2870*/  LOP3.LUT R21, R20, 0x3ff00000, RZ, 0xfc, !PT ;  /* 0x3ff0000014157812 */ /* 0x000fe200078efcff */
[----:B------:R-:W-:Y:S01]  /*2880*/  IMAD.MOV.U32 R20, RZ, RZ, R24 ;  /* 0x000000ffff147224 */ /* 0x000fe200078e0018 */
[----:B------:R-:W-:Y:S02]  /*2890*/  LOP3.LUT R38, R27, 0x7ff00000, RZ, 0xc0, !PT ;  /* 0x7ff000001b267812 */ /* 0x000fe400078ec0ff */
[----:B------:R-:W-:-:S03]  /*28a0*/  LOP3.LUT R39, R25, 0x7ff00000, RZ, 0xc0, !PT ;  /* 0x7ff0000019277812 */ /* 0x000fc600078ec0ff */
[----:B------:R-:W-:Y:S01]  /*28b0*/  @!P0 DMUL R20, R24, 8.98846567431157953865e+307 ;  /* 0x7fe0000018148828 */ /* 0x000fe20000000000 */
[C---:B------:R-:W-:Y:S01]  /*28c0*/  ISETP.GE.U32.AND P1, PT, R38.reuse, R39, PT ;  /* 0x000000272600720c */ /* 0x040fe20003f26070 */
[----:B------:R-:W-:Y:S02]  /*28d0*/  IMAD.MOV.U32 R40, RZ, RZ, R38 ;  /* 0x000000ffff287224 */ /* 0x000fe400078e0026 */
[----:B------:R-:W-:Y:S02]  /*28e0*/  @!P2 LOP3.LUT R33, R25, 0x7ff00000, RZ, 0xc0, !PT ;  /* 0x7ff000001921a812 */ /* 0x000fe400078ec0ff */
[----:B------:R-:W0:Y:S02]  /*28f0*/  MUFU.RCP64H R29, R21 ;  /* 0x00000015001d7308 */ /* 0x000e240000001800 */
[----:B------:R-:W-:Y:S02]  /*2900*/  @!P2 ISETP.GE.U32.AND P3, PT, R38, R33, PT ;  /* 0x000000212600a20c */ /* 0x000fe40003f66070 */
[----:B------:R-:W-:-:S02]  /*2910*/  @!P0 LOP3.LUT R39, R21, 0x7ff00000, RZ, 0xc0, !PT ;  /* 0x7ff0000015278812 */ /* 0x000fc400078ec0ff */
[----:B------:R-:W-:-:S04]  /*2920*/  @!P2 SEL R33, R0, 0x63400000, !P3 ;  /* 0x634000000021a807 */ /* 0x000fc80005800000 */
[----:B------:R-:W-:-:S04]  /*2930*/  @!P2 LOP3.LUT R34, R33, 0x80000000, R27, 0xf8, !PT ;  /* 0x800000002122a812 */ /* 0x000fc800078ef81b */
[----:B------:R-:W-:Y:S01]  /*2940*/  @!P2 LOP3.LUT R35, R34, 0x100000, RZ, 0xfc, !PT ;  /* 0x001000002223a812 */ /* 0x000fe200078efcff */
[----:B------:R-:W-:Y:S01]  /*2950*/  @!P2 IMAD.MOV.U32 R34, RZ, RZ, RZ ;  /* 0x000000ffff22a224 */ /* 0x000fe200078e00ff */
[----:B0-----:R-:W-:-:S08]  /*2960*/  DFMA R30, R28, -R20, 1 ;  /* 0x3ff000001c1e742b */ /* 0x001fd00000000814 */
[----:B------:R-:W-:-:S08]  /*2970*/  DFMA R30, R30, R30, R30 ;  /* 0x0000001e1e1e722b */ /* 0x000fd0000000001e */
[----:B------:R-:W-:Y:S01]  /*2980*/  DFMA R30, R28, R30, R28 ;  /* 0x0000001e1c1e722b */ /* 0x000fe2000000001c */
[----:B------:R-:W-:Y:S01]  /*2990*/  SEL R29, R0, 0x63400000, !P1 ;  /* 0x63400000001d7807 */ /* 0x000fe20004800000 */
[----:B------:R-:W-:-:S03]  /*29a0*/  IMAD.MOV.U32 R28, RZ, RZ, R26 ;  /* 0x000000ffff1c7224 */ /* 0x000fc600078e001a */
[----:B------:R-:W-:-:S03]  /*29b0*/  LOP3.LUT R29, R29, 0x800fffff, R27, 0xf8, !PT ;  /* 0x800fffff1d1d7812 */ /* 0x000fc600078ef81b */
[----:B------:R-:W-:-:S03]  /*29c0*/  DFMA R32, R30, -R20, 1 ;  /* 0x3ff000001e20742b */ /* 0x000fc60000000814 */
[----:B------:R-:W-:-:S05]  /*29d0*/  @!P2 DFMA R28, R28, 2, -R34 ;  /* 0x400000001c1ca82b */ /* 0x000fca0000000822 */
[----:B------:R-:W-:-:S05]  /*29e0*/  DFMA R32, R30, R32, R30 ;  /* 0x000000201e20722b */ /* 0x000fca000000001e */
[----:B------:R-:W-:-:S03]  /*29f0*/  @!P2 LOP3.LUT R40, R29, 0x7ff00000, RZ, 0xc0, !PT ;  /* 0x7ff000001d28a812 */ /* 0x000fc600078ec0ff */
[----:B------:R-:W-:Y:S02]  /*2a00*/  DMUL R30, R32, R28 ;  /* 0x0000001c201e7228 */ /* 0x000fe40000000000 */
[----:B------:R-:W-:-:S05]  /*2a10*/  VIADD R41, R40, 0xffffffff ;  /* 0xffffffff28297836 */ /* 0x000fca0000000000 */
[----:B------:R-:W-:Y:S01]  /*2a20*/  ISETP.GT.U32.AND P0, PT, R41, 0x7feffffe, PT ;  /* 0x7feffffe2900780c */ /* 0x000fe20003f04070 */
[----:B------:R-:W-:Y:S01]  /*2a30*/  VIADD R41, R39, 0xffffffff ;  /* 0xffffffff27297836 */ /* 0x000fe20000000000 */
[----:B------:R-:W-:-:S04]  /*2a40*/  DFMA R34, R30, -R20, R28 ;  /* 0x800000141e22722b */ /* 0x000fc8000000001c */
[----:B------:R-:W-:-:S04]  /*2a50*/  ISETP.GT.U32.OR P0, PT, R41, 0x7feffffe, P0 ;  /* 0x7feffffe2900780c */ /* 0x000fc80000704470 */
[----:B------:R-:W-:-:S09]  /*2a60*/  DFMA R34, R32, R34, R30 ;  /* 0x000000222022722b */ /* 0x000fd2000000001e */
        /* <DEDUP_REMOVED lines=28> */
.L_x_1876:
        /* <DEDUP_REMOVED lines=16> */
.L_x_1879:
[----:B------:R-:W-:Y:S01]  /*2d30*/  LOP3.LUT R31, R25, 0x80000, RZ, 0xfc, !PT ;  /* 0x00080000191f7812 */ /* 0x000fe200078efcff */
[----:B------:R-:W-:Y:S01]  /*2d40*/  IMAD.MOV.U32 R30, RZ, RZ, R24 ;  /* 0x000000ffff1e7224 */ /* 0x000fe200078e0018 */
[----:B------:R-:W-:Y:S06]  /*2d50*/  BRA `(.L_x_1877) ;  /* 0x0000000000087947 */ /* 0x000fec0003800000 */
.L_x_1878:
[----:B------:R-:W-:Y:S01]  /*2d60*/  LOP3.LUT R31, R27, 0x80000, RZ, 0xfc, !PT ;  /* 0x000800001b1f7812 */ /* 0x000fe200078efcff */
[----:B------:R-:W-:-:S07]  /*2d70*/  IMAD.MOV.U32 R30, RZ, RZ, R26 ;  /* 0x000000ffff1e7224 */ /* 0x000fce00078e001a */
.L_x_1877:
[----:B------:R-:W-:Y:S05]  /*2d80*/  BSYNC B3 ;  /* 0x0000000000037941 */ /* 0x000fea0003800000 */
.L_x_1875:
[----:B------:R-:W-:Y:S02]  /*2d90*/  IMAD.MOV.U32 R20, RZ, RZ, R4 ;  /* 0x000000ffff147224 */ /* 0x000fe400078e0004 */
[----:B------:R-:W-:-:S04]  /*2da0*/  IMAD.MOV.U32 R21, RZ, RZ, 0x0 ;  /* 0x00000000ff157424 */ /* 0x000fc800078e00ff */
[----:B------:R-:W-:Y:S05]  /*2db0*/  RET.REL.NODEC R20 `(_ZN2at6native36batch_norm_collect_statistics_kernelINS0_6InvStdEdddlEEvNS_27GenericPackedTensorAccessorIKT0_Lm3ENS_17RestrictPtrTraitsET3_EET2_S9_NS3_IS9_Lm1ES6_S7_EESA_) ;  /* 0xffffffd014907950 */ /* 0x000fea0003c3ffff */
        .weak           $__internal_36_$__cuda_sm20_dsqrt_rn_f64_mediumpath_v1
        .type           $__internal_36_$__cuda_sm20_dsqrt_rn_f64_mediumpath_v1,@function
        .size           $__internal_36_$__cuda_sm20_dsqrt_rn_f64_mediumpath_v1,(.L_x_28247 - $__internal_36_$__cuda_sm20_dsqrt_rn_f64_mediumpath_v1)
$__internal_36_$__cuda_sm20_dsqrt_rn_f64_mediumpath_v1:
[----:B------:R-:W-:Y:S01]  /*2dc0*/  ISETP.GE.U32.AND P0, PT, R2, -0x3400000, PT ;  /* 0xfcc000000200780c */ /* 0x000fe20003f06070 */
[----:B------:R-:W-:Y:S01]  /*2dd0*/  BSSY B2, `(.L_x_1880) ;  /* 0x0000028000027945 */ /* 0x000fe20003800000 */
[----:B------:R-:W-:Y:S02]  /*2de0*/  IMAD.MOV.U32 R7, RZ, RZ, R5 ;  /* 0x000000ffff077224 */ /* 0x000fe400078e0005 */
        /* <DEDUP_REMOVED lines=13> */
.L_x_1881:
        /* <DEDUP_REMOVED lines=24> */
.L_x_1883:
[----:B------:R-:W-:-:S11]  /*3040*/  DADD R2, R4, R4 ;  /* 0x0000000004027229 */ /* 0x000fd60000000004 */
.L_x_1882:
[----:B------:R-:W-:Y:S05]  /*3050*/  BSYNC B2 ;  /* 0x0000000000027941 */ /* 0x000fea0003800000 */
.L_x_1880:
[----:B------:R-:W-:Y:S02]  /*3060*/  IMAD.MOV.U32 R12, RZ, RZ, R2 ;  /* 0x000000ffff0c7224 */ /* 0x000fe400078e0002 */
[----:B------:R-:W-:Y:S02]  /*3070*/  IMAD.MOV.U32 R13, RZ, RZ, R3 ;  /* 0x000000ffff0d7224 */ /* 0x000fe400078e0003 */
[----:B------:R-:W-:Y:S02]  /*3080*/  IMAD.MOV.U32 R2, RZ, RZ, R0 ;  /* 0x000000ffff027224 */ /* 0x000fe400078e0000 */
[----:B------:R-:W-:-:S04]  /*3090*/  IMAD.MOV.U32 R3, RZ, RZ, 0x0 ;  /* 0x00000000ff037424 */ /* 0x000fc800078e00ff */
[----:B------:R-:W-:Y:S05]  /*30a0*/  RET.REL.NODEC R2 `(_ZN2at6native36batch_norm_collect_statistics_kernelINS0_6InvStdEdddlEEvNS_27GenericPackedTensorAccessorIKT0_Lm3ENS_17RestrictPtrTraitsET3_EET2_S9_NS3_IS9_Lm1ES6_S7_EESA_) ;  /* 0xffffffcc02d47950 */ /* 0x000fea0003c3ffff */
.L_x_1884:
        /* <DEDUP_REMOVED lines=13> */
.L_x_28247:


//--------------------- .text._ZN2at6native36batch_norm_collect_statistics_kernelINS0_6InvStdEdddiEEvNS_27GenericPackedTensorAccessorIKT0_Lm3ENS_17RestrictPtrTraitsET3_EET2_S9_NS3_IS9_Lm1ES6_S7_EESA_ --------------------------
	.section	.text._ZN2at6native36batch_norm_collect_statistics_kernelINS0_6InvStdEdddiEEvNS_27GenericPackedTensorAccessorIKT0_Lm3ENS_17RestrictPtrTraitsET3_EET2_S9_NS3_IS9_Lm1ES6_S7_EESA_,"ax",@progbits
	.align	128
        .global         _ZN2at6native36batch_norm_collect_statistics_kernelINS0_6InvStdEdddiEEvNS_27GenericPackedTensorAccessorIKT0_Lm3ENS_17RestrictPtrTraitsET3_EET2_S9_NS3_IS9_Lm1ES6_S7_EESA_
        .type           _ZN2at6native36batch_norm_collect_statistics_kernelINS0_6InvStdEdddiEEvNS_27GenericPackedTensorAccessorIKT0_Lm3ENS_17RestrictPtrTraitsET3_EET2_S9_NS3_IS9_Lm1ES6_S7_EESA_,@function
        .size           _ZN2at6native36batch_norm_collect_statistics_kernelINS0_6InvStdEdddiEEvNS_27GenericPackedTensorAccessorIKT0_Lm3ENS_17RestrictPtrTraitsET3_EET2_S9_NS3_IS9_Lm1ES6_S7_EESA_,(.L_x_28250 - _ZN2at6native36batch_norm_collect_statistics_kernelINS0_6InvStdEdddiEEvNS_27GenericPackedTensorAccessorIKT0_Lm3ENS_17RestrictPtrTraitsET3_EET2_S9_NS3_IS9_Lm1ES6_S7_EESA_)
        .other          _ZN2at6native36batch_norm_collect_statistics_kernelINS0_6InvStdEdddiEEvNS_27GenericPackedTensorAccessorIKT0_Lm3ENS_17RestrictPtrTraitsET3_EET2_S9_NS3_IS9_Lm1ES6_S7_EESA_,@"STO_CUDA_ENTRY STV_DEFAULT"
_ZN2at6native36batch_norm_collect_statistics_kernelINS0_6InvStdEdddiEEvNS_27GenericPackedTensorAccessorIKT0_Lm3ENS_17RestrictPtrTraitsET3_EET2_S9_NS3_IS9_Lm1ES6_S7_EESA_:
.text._ZN2at6native36batch_norm_collect_statistics_kernelINS0_6InvStdEdddiEEvNS_27GenericPackedTensorAccessorIKT0_Lm3ENS_17RestrictPtrTraitsET3_EET2_S9_NS3_IS9_Lm1ES6_S7_EESA_:
[----:B------:R-:W-:Y:S01]  /*0000*/  LDC R1, c[0x0][0x28] ;  /* 0x00000a00ff017b82 */ /* 0x000fe20000000800 */
[----:B------:R-:W0:Y:S01]  /*0010*/  S2R R6, SR_TID.Y ;  /* 0x0000000000067919 */ /* 0x000e220000002200 */
[----:B------:R-:W-:Y:S01]  /*0020*/  ULDC UR4, c[0x0][0x218] ;  /* 0x0000860000047ab9 */ /* 0x000fe20000000800 */
[----:B------:R-:W-:Y:S01]  /*0030*/  ULDC.64 UR6, c[0x0][0x208] ;  /* 0x0000820000067ab9 */ /* 0x000fe20000000a00 */
[----:B------:R-:W-:Y:S01]  /*0040*/  ULDC UR5, c[0x0][0x0] ;  /* 0x0000000000057ab9 */ /* 0x000fe20000000800 */
[----:B------:R-:W1:Y:S01]  /*0050*/  S2R R2, SR_TID.X ;  /* 0x0000000000027919 */ /* 0x000e620000002100 */
[----:B------:R-:W-:Y:S01]  /*0060*/  ULDC UR9, c[0x0][0x220] ;  /* 0x0000880000097ab9 */ /* 0x000fe20000000800 */
[----:B------:R-:W-:Y:S01]  /*0070*/  ULDC UR8, c[0x0][0x22c] ;  /* 0x00008b0000087ab9 */ /* 0x000fe20000000800 */
[----:B------:R-:W-:Y:S01]  /*0080*/  ULDC.64 UR10, c[0x0][0x210] ;  /* 0x00008400000a7ab9 */ /* 0x000fe20000000a00 */
[----:B------:R-:W-:Y:S01]  /*0090*/  BSSY B0, `(.L_x_1885) ;  /* 0x0000042000007945 */ /* 0x000fe20003800000 */
[----:B------:R-:W-:Y:S01]  /*00a0*/  IMAD.MOV.U32 R7, RZ, RZ, RZ ;  /* 0x000000ffff077224 */ /* 0x000fe200078e00ff */
[----:B------:R-:W-:-:S02]  /*00b0*/  CS2R R12, SRZ ;  /* 0x00000000000c7805 */ /* 0x000fc4000001ff00 */
[----:B------:R-:W-:Y:S02]  /*00c0*/  CS2R R14, SRZ ;  /* 0x00000000000e7805 */ /* 0x000fe4000001ff00 */
[C---:B0-----:R-:W-:Y:S01]  /*00d0*/  ISETP.GE.AND P0, PT, R6.reuse, UR4, PT ;  /* 0x0000000406007c0c */ /* 0x041fe2000bf06270 */
[----:B-1----:R-:W-:-:S12]  /*00e0*/  IMAD R4, R6, UR5, R2 ;  /* 0x0000000506047c24 */ /* 0x002fd8000f8e0202 */
[----:B------:R-:W-:Y:S05]  /*00f0*/  @P0 BRA `(.L_x_1886) ;  /* 0x0000000000ec0947 */ /* 0x000fea0003800000 */
[----:B------:R-:W0:Y:S01]  /*0100*/  S2UR UR4, SR_CTAID.X ;  /* 0x00000000000479c3 */ /* 0x000e220000002500 */
[----:B------:R-:W-:Y:S01]  /*0110*/  IMAD.MOV.U32 R7, RZ, RZ, RZ ;  /* 0x000000ffff077224 */ /* 0x000fe200078e00ff */
[----:B------:R-:W-:Y:S02]  /*0120*/  CS2R R14, SRZ ;  /* 0x00000000000e7805 */ /* 0x000fe4000001ff00 */
[----:B------:R-:W-:-:S04]  /*0130*/  CS2R R12, SRZ ;  /* 0x00000000000c7805 */ /* 0x000fc8000001ff00 */
[----:B------:R-:W0:Y:S08]  /*0140*/  LDC R5, c[0x0][0x228] ;  /* 0x00008a00ff057b82 */ /* 0x000e300000000800 */
[----:B------:R-:W1:Y:S01]  /*0150*/  LDC R3, c[0x0][0x4] ;  /* 0x00000100ff037b82 */ /* 0x000e620000000800 */
[----:B0-----:R-:W-:-:S07]  /*0160*/  IMAD R5, R5, UR4, RZ ;  /* 0x0000000405057c24 */ /* 0x001fce000f8e02ff */
.L_x_1892:
[----:B------:R-:W-:Y:S01]  /*0170*/  ULDC UR4, c[0x0][0x220] ;  /* 0x0000880000047ab9 */ /* 0x000fe20000000800 */
[----:B------:R-:W-:Y:S01]  /*0180*/  BSSY B1, `(.L_x_1887) ;  /* 0x000002e000017945 */ /* 0x000fe20003800000 */
[----:B------:R-:W-:-:S13]  /*0190*/  ISETP.GE.AND P0, PT, R2, UR4, PT ;  /* 0x0000000402007c0c */ /* 0x000fda000bf06270 */
[----:B------:R-:W-:Y:S05]  /*01a0*/  @P0 BRA `(.L_x_1888) ;  /* 0x0000000000ac0947 */ /* 0x000fea0003800000 */
[----:B------:R-:W-:Y:S01]  /*01b0*/  ULDC UR4, c[0x0][0x224] ;  /* 0x0000890000047ab9 */ /* 0x000fe20000000800 */
[----:B------:R-:W-:Y:S02]  /*01c0*/  IMAD.MOV.U32 R31, RZ, RZ, R2 ;  /* 0x000000ffff1f7224 */ /* 0x000fe400078e0002 */
[----:B------:R-:W-:-:S05]  /*01d0*/  IMAD R0, R6, UR4, RZ ;  /* 0x0000000406007c24 */ /* 0x000fca000f8e02ff */
[----:B------:R-:W-:Y:S02]  /*01e0*/  IADD3 R30, P0, R5, R0, RZ ;  /* 0x00000000051e7210 */ /* 0x000fe40007f1e0ff */
[----:B------:R-:W-:-:S04]  /*01f0*/  SHF.R.S32.HI R32, RZ, 0x1f, R0 ;  /* 0x0000001fff207819 */ /* 0x000fc80000011400 */
[----:B------:R-:W-:-:S07]  /*0200*/  LEA.HI.X.SX32 R32, R5, R32, 0x1, P0 ;  /* 0x0000002005207211 */ /* 0x000fce00000f0eff */
.L_x_1891:
[----:B------:R-:W-:-:S05]  /*0210*/  IMAD R9, R31, UR8, RZ ;  /* 0x000000081f097c24 */ /* 0x000fca000f8e02ff */
[----:B------:R-:W-:-:S04]  /*0220*/  IADD3 R0, P0, R9, R30, RZ ;  /* 0x0000001e09007210 */ /* 0x000fc80007f1e0ff */
[----:B------:R-:W-:Y:S02]  /*0230*/  LEA.HI.X.SX32 R9, R9, R32, 0x1, P0 ;  /* 0x0000002009097211 */ /* 0x000fe400000f0eff */
[----:B------:R-:W-:-:S04]  /*0240*/  LEA R8, P0, R0, UR10, 0x3 ;  /* 0x0000000a00087c11 */ /* 0x000fc8000f8018ff */
[----:B------:R-:W-:-:S06]  /*0250*/  LEA.HI.X R9, R0, UR11, R9, 0x3, P0 ;  /* 0x0000000b00097c11 */ /* 0x000fcc00080f1c09 */
[----:B------:R-:W2:Y:S01]  /*0260*/  LDG.E.64 R8, desc[UR6][R8.64] ;  /* 0x0000000608087981 */ /* 0x000ea2000c1e1b00 */
[----:B------:R-:W-:Y:S01]  /*0270*/  VIADD R7, R7, 0x1 ;  /* 0x0000000107077836 */ /* 0x000fe20000000000 */
[----:B------:R-:W-:Y:S01]  /*0280*/  BSSY B2, `(.L_x_1889) ;  /* 0x0000019000027945 */ /* 0x000fe20003800000 */
[----:B------:R-:W-:Y:S02]  /*0290*/  IMAD.MOV.U32 R10, RZ, RZ, 0x1 ;  /* 0x00000001ff0a7424 */ /* 0x000fe400078e00ff */
[----:B------:R-:W0:Y:S01]  /*02a0*/  I2F.F64 R18, R7 ;  /* 0x0000000700127312 */ /* 0x000e220000201c00 */
[----:B------:R-:W-:-:S05]  /*02b0*/  VIADD R31, R31, UR5 ;  /* 0x000000051f1f7c36 */ /* 0x000fca0008000000 */
[----:B------:R-:W-:Y:S02]  /*02c0*/  ISETP.GE.AND P1, PT, R31, UR9, PT ;  /* 0x000000091f007c0c */ /* 0x000fe4000bf26270 */
        /* <DEDUP_REMOVED lines=17> */
[----:B-1----:R-:W-:Y:S05]  /*03e0*/  CALL.REL.NOINC `($__internal_38_$__cuda_sm20_div_rn_f64_full) ;  /* 0x0000002000807944 */ /* 0x002fea0003c00000 */
[----:B------:R-:W-:Y:S02]  /*03f0*/  IMAD.MOV.U32 R16, RZ, RZ, R24 ;  /* 0x000000ffff107224 */ /* 0x000fe400078e0018 */
[----:B------:R-:W-:-:S07]  /*0400*/  IMAD.MOV.U32 R17, RZ, RZ, R25 ;  /* 0x000000ffff117224 */ /* 0x000fce00078e0019 */
.L_x_1890:
[----:B------:R-:W-:Y:S05]  /*0410*/  BSYNC B2 ;  /* 0x0000000000027941 */ /* 0x000fea0003800000 */
.L_x_1889:
[----:B------:R-:W-:-:S08]  /*0420*/  DADD R12, R16, R12 ;  /* 0x00000000100c7229 */ /* 0x000fd0000000000c */
[----:B------:R-:W-:-:S08]  /*0430*/  DADD R8, R8, -R12 ;  /* 0x0000000008087229 */ /* 0x000fd0000000080c */
[----:B------:R-:W-:Y:S01]  /*0440*/  DFMA R14, R10, R8, R14 ;  /* 0x000000080a0e722b */ /* 0x000fe2000000000e */
[----:B------:R-:W-:Y:S10]  /*0450*/  @!P1 BRA `(.L_x_1891) ;  /* 0xfffffffc006c9947 */ /* 0x000ff4000383ffff */
.L_x_1888:
[----:B------:R-:W-:Y:S05]  /*0460*/  BSYNC B1 ;  /* 0x0000000000017941 */ /* 0x000fea0003800000 */
.L_x_1887:
[----:B-1----:R-:W-:Y:S01]  /*0470*/  IMAD.IADD R6, R3, 0x1, R6 ;  /* 0x0000000103067824 */ /* 0x002fe200078e0206 */
[----:B------:R-:W-:-:S04]  /*0480*/  ULDC UR4, c[0x0][0x218] ;  /* 0x0000860000047ab9 */ /* 0x000fc80000000800 */
[----:B------:R-:W-:-:S13]  /*0490*/  ISETP.GE.AND P0, PT, R6, UR4, PT ;  /* 0x0000000406007c0c */ /* 0x000fda000bf06270 */
[----:B------:R-:W-:Y:S05]  /*04a0*/  @!P0 BRA `(.L_x_1892) ;  /* 0xfffffffc00308947 */ /* 0x000fea000383ffff */
.L_x_1886:
[----:B------:R-:W-:Y:S05]  /*04b0*/  BSYNC B0 ;  /* 0x0000000000007941 */ /* 0x000fea0003800000 */
.L_x_1885:
[----:B------:R-:W0:Y:S01]  /*04c0*/  SHFL.BFLY PT, R0, R7, 0x1, 0x1f ;  /* 0x0c201f0007007f89 */ /* 0x000e2200000e0000 */
[----:B------:R-:W-:Y:S01]  /*04d0*/  BSSY B1, `(.L_x_1893) ;  /* 0x0000017000017945 */ /* 0x000fe20003800000 */
[----:B0-----:R-:W-:-:S05]  /*04e0*/  IMAD.IADD R2, R0, 0x1, R7 ;  /* 0x0000000100027824 */ /* 0x001fca00078e0207 */
        /* <DEDUP_REMOVED lines=15> */
[----:B------:R-:W-:Y:S01]  /*05e0*/  LOP3.LUT R10, R21, 0x7fffffff, RZ, 0xc0, !PT ;  /* 0x7fffffff150a7812 */ /* 0x000fe200078ec0ff */
[----:B------:R-:W-:Y:S01]  /*05f0*/  IMAD.MOV.U32 R16, RZ, RZ, R20 ;  /* 0x000000ffff107224 */ /* 0x000fe200078e0014 */
[----:B------:R-:W-:Y:S01]  /*0600*/  MOV R6, 0x640 ;  /* 0x0000064000067802 */ /* 0x000fe20000000f00 */
[----:B------:R-:W-:Y:S02]  /*0610*/  IMAD.MOV.U32 R17, RZ, RZ, R21 ;  /* 0x000000ffff117224 */ /* 0x000fe400078e0015 */
[----:B------:R-:W-:-:S07]  /*0620*/  VIADD R10, R10, 0xfff00000 ;  /* 0xfff000000a0a7836 */ /* 0x000fce0000000000 */
[----:B-12---:R-:W-:Y:S05]  /*0630*/  CALL.REL.NOINC `($__internal_37_$__cuda_sm20_dblrcp_rn_slowpath_v3) ;  /* 0x0000001c00507944 */ /* 0x006fea0003c00000 */
.L_x_1894:
[----:B------:R-:W-:Y:S05]  /*0640*/  BSYNC B1 ;  /* 0x0000000000017941 */ /* 0x000fea0003800000 */
.L_x_1893:
[----:B------:R-:W0:Y:S01]  /*0650*/  SHFL.BFLY PT, R3, R2, 0x2, 0x1f ;  /* 0x0c401f0002037f89 */ /* 0x000e2200000e0000 */
[----:B------:R-:W3:Y:S01]  /*0660*/  I2F.F64 R20, R0 ;  /* 0x0000000000147312 */ /* 0x000ee20000201c00 */
[----:B-12---:R-:W-:Y:S01]  /*0670*/  DADD R22, -R8, R12 ;  /* 0x0000000008167229 */ /* 0x006fe2000000010c */
[----:B------:R-:W-:Y:S07]  /*0680*/  BSSY B1, `(.L_x_1895) ;  /* 0x0000020000017945 */ /* 0x000fee0003800000 */
[----:B------:R-:W-:-:S02]  /*0690*/  DMUL R22, R22, R22 ;  /* 0x0000001616167228 */ /* 0x000fc40000000000 */
[----:B---3--:R-:W-:Y:S01]  /*06a0*/  DMUL R24, R8, R20 ;  /* 0x0000001408187228 */ /* 0x008fe20000000000 */
[----:B------:R-:W-:Y:S04]  /*06b0*/  SHFL.BFLY PT, R9, R15, 0x1, 0x1f ;  /* 0x0c201f000f097f89 */ /* 0x000fe800000e0000 */
[----:B------:R-:W1:Y:S01]  /*06c0*/  SHFL.BFLY PT, R8, R14, 0x1, 0x1f ;  /* 0x0c201f000e087f89 */ /* 0x000e6200000e0000 */
[----:B0-----:R-:W-:-:S05]  /*06d0*/  IMAD.IADD R5, R2, 0x1, R3 ;  /* 0x0000000102057824 */ /* 0x001fca00078e0203 */
[----:B------:R-:W-:-:S04]  /*06e0*/  I2FP.F32.S32 R6, R5 ;  /* 0x0000000500067245 */ /* 0x000fc80000201400 */
[----:B------:R-:W-:Y:S02]  /*06f0*/  FMNMX.FTZ R10, R6, 1, !PT ;  /* 0x3f800000060a7809 */ /* 0x000fe40007810000 */
[----:B------:R-:W0:Y:S03]  /*0700*/  I2F.F64 R6, R7 ;  /* 0x0000000700067312 */ /* 0x000e260000201c00 */
[----:B------:R-:W-:-:S06]  /*0710*/  FMUL.FTZ R16, R10, 1 ;  /* 0x3f8000000a107820 */ /* 0x000fcc0000410000 */
[----:B------:R-:W2:Y:S01]  /*0720*/  F2F.F64.F32 R16, R16 ;  /* 0x0000001000107310 */ /* 0x000ea20000201800 */
[----:B0-----:R-:W-:Y:S02]  /*0730*/  DFMA R24, R6, R12, R24 ;  /* 0x0000000c0618722b */ /* 0x001fe40000000018 */
[----:B------:R-:W-:-:S06]  /*0740*/  DMUL R6, R22, R6 ;  /* 0x0000000616067228 */ /* 0x000fcc0000000000 */
[----:B------:R-:W-:Y:S01]  /*0750*/  DMUL R22, R24, R18 ;  /* 0x0000001218167228 */ /* 0x000fe20000000000 */
[----:B--2---:R-:W0:Y:S01]  /*0760*/  MUFU.RCP64H R11, R17 ;  /* 0x00000011000b7308 */ /* 0x004e220000001800 */
[----:B------:R-:W-:Y:S01]  /*0770*/  VIADD R10, R17, 0x300402 ;  /* 0x00300402110a7836 */ /* 0x000fe20000000000 */
[----:B------:R-:W-:-:S04]  /*0780*/  DMUL R6, R6, R20 ;  /* 0x0000001406067228 */ /* 0x000fc80000000000 */
[----:B------:R-:W-:-:S04]  /*0790*/  FSETP.GEU.AND P0, PT, |R10|, 5.8789094863358348022e-39, PT ;  /* 0x004004020a00780b */ /* 0x000fc80003f0e200 */
[----:B-1----:R-:W-:Y:S02]  /*07a0*/  DFMA R6, R6, R18, R8 ;  /* 0x000000120606722b */ /* 0x002fe40000000008 */
        /* <DEDUP_REMOVED lines=12> */
[----:B-12---:R-:W-:Y:S05]  /*0870*/  CALL.REL.NOINC `($__internal_37_$__cuda_sm20_dblrcp_rn_slowpath_v3) ;  /* 0x0000001800c07944 */ /* 0x006fea0003c00000 */
.L_x_1896:
[----:B------:R-:W-:Y:S05]  /*0880*/  BSYNC B1 ;  /* 0x0000000000017941 */ /* 0x000fea0003800000 */
.L_x_1895:
        /* <DEDUP_REMOVED lines=16> */
[----:B------:R-:W-:-:S06]  /*0990*/  FMUL.FTZ R16, R6, 1 ;  /* 0x3f80000006107820 */ /* 0x000fcc0000410000 */
[----:B------:R-:W0:Y:S01]  /*09a0*/  F2F.F64.F32 R16, R16 ;  /* 0x0000001000107310 */ /* 0x000e220000201800 */
        /* <DEDUP_REMOVED lines=17> */
.L_x_1898:
[----:B------:R-:W-:Y:S05]  /*0ac0*/  BSYNC B1 ;  /* 0x0000000000017941 */ /* 0x000fea0003800000 */
.L_x_1897:
        /* <DEDUP_REMOVED lines=17> */
[----:B------:R0:W2:Y:S03]  /*0be0*/  SHFL.BFLY PT, R9, R13, 0x8, 0x1f ;  /* 0x0d001f000d097f89 */ /* 0x0000a600000e0000 */
[----:B------:R-:W3:Y:S01]  /*0bf0*/  F2F.F64.F32 R16, R16 ;  /* 0x0000001000107310 */ /* 0x000ee20000201800 */
        /* <DEDUP_REMOVED lines=15> */
[----:B------:R-:W-:Y:S05]  /*0cf0*/  CALL.REL.NOINC `($__internal_37_$__cuda_sm20_dblrcp_rn_slowpath_v3) ;  /* 0x0000001400a07944 */ /* 0x000fea0003c00000 */
.L_x_1900:
[----:B------:R-:W-:Y:S05]  /*0d00*/  BSYNC B1 ;  /* 0x0000000000017941 */ /* 0x000fea0003800000 */
.L_x_1899:
[----:B------:R-:W0:Y:S01]  /*0d10*/  SHFL.BFLY PT, R7, R2, 0x10, 0x1f ;  /* 0x0e001f0002077f89 */ /* 0x000e2200000e0000 */
[----:B------:R-:W1:Y:S01]  /*0d20*/  I2F.F64 R22, R3 ;  /* 0x0000000300167312 */ /* 0x000e620000201c00 */
[----:B------:R-:W-:Y:S01]  /*0d30*/  DADD R26, R12, -R8 ;  /* 0x000000000c1a7229 */ /* 0x000fe20000000808 */
[----:B------:R-:W-:Y:S01]  /*0d40*/  BSSY B1, `(.L_x_1901) ;  /* 0x0000020000017945 */ /* 0x000fe20003800000 */
[----:B------:R-:W-:Y:S04]  /*0d50*/  SHFL.BFLY PT, R21, R15, 0x8, 0x1f ;  /* 0x0d001f000f157f89 */ /* 0x000fe800000e0000 */
[----:B------:R-:W2:Y:S01]  /*0d60*/  SHFL.BFLY PT, R20, R14, 0x8, 0x1f ;  /* 0x0d001f000e147f89 */ /* 0x000ea200000e0000 */
[----:B------:R-:W3:Y:S01]  /*0d70*/  I2F.F64 R24, R0 ;  /* 0x0000000000187312 */ /* 0x000ee20000201c00 */
[----:B------:R-:W-:-:S02]  /*0d80*/  DMUL R26, R26, R26 ;  /* 0x0000001a1a1a7228 */ /* 0x000fc40000000000 */
[----:B-1----:R-:W-:Y:S01]  /*0d90*/  DMUL R8, R8, R22 ;  /* 0x0000001608087228 */ /* 0x002fe20000000000 */
[----:B0-----:R-:W-:-:S07]  /*0da0*/  IMAD.IADD R5, R2, 0x1, R7 ;  /* 0x0000000102057824 */ /* 0x001fce00078e0207 */
[-C--:B---3--:R-:W-:Y:S02]  /*0db0*/  DFMA R12, R12, R24.reuse, R8 ;  /* 0x000000180c0c722b */ /* 0x088fe40000000008 */
        /* <DEDUP_REMOVED lines=24> */
.L_x_1902:
[----:B------:R-:W-:Y:S05]  /*0f40*/  BSYNC B1 ;  /* 0x0000000000017941 */ /* 0x000fea0003800000 */
.L_x_1901:
        /* <DEDUP_REMOVED lines=28> */
.L_x_1904:
[----:B------:R-:W-:Y:S05]  /*1110*/  BSYNC B0 ;  /* 0x0000000000007941 */ /* 0x000fea0003800000 */
.L_x_1903:
        /* <DEDUP_REMOVED lines=18> */
.L_x_1906:
[----:B------:R-:W-:Y:S05]  /*1240*/  BSYNC B0 ;  /* 0x0000000000007941 */ /* 0x000fea0003800000 */
.L_x_1905:
[----:B--2---:R-:W0:Y:S01]  /*1250*/  SHFL.BFLY PT, R8, R5, 0x1, 0x1f ;  /* 0x0c201f0005087f89 */ /* 0x004e2200000e0000 */
[----:B------:R-:W-:Y:S03]  /*1260*/  BSSY B1, `(.L_x_1907) ;  /* 0x0000015000017945 */ /* 0x000fe60003800000 */
[----:B---3--:R2:W3:Y:S04]  /*1270*/  SHFL.BFLY PT, R23, R13, 0x1, 0x1f ;  /* 0x0c201f000d177f89 */ /* 0x0084e800000e0000 */
[----:B------:R2:W4:Y:S01]  /*1280*/  SHFL.BFLY PT, R22, R12, 0x1, 0x1f ;  /* 0x0c201f000c167f89 */ /* 0x00052200000e0000 */
[----:B0-----:R-:W-:-:S05]  /*1290*/  IMAD.IADD R3, R8, 0x1, R5 ;  /* 0x0000000108037824 */ /* 0x001fca00078e0205 */
[----:B-1----:R-:W-:-:S04]  /*12a0*/  I2FP.F32.S32 R0, R3 ;  /* 0x0000000300007245 */ /* 0x002fc80000201400 */
        /* <DEDUP_REMOVED lines=15> */
[----:B------:R-:W-:Y:S05]  /*13a0*/  CALL.REL.NOINC `($__internal_37_$__cuda_sm20_dblrcp_rn_slowpath_v3) ;  /* 0x0000000c00f47944 */ /* 0x000fea0003c00000 */
.L_x_1908:
[----:B------:R-:W-:Y:S05]  /*13b0*/  BSYNC B1 ;  /* 0x0000000000017941 */ /* 0x000fea0003800000 */
.L_x_1907:
        /* <DEDUP_REMOVED lines=16> */
[----:B------:R-:W-:-:S06]  /*14c0*/  FMUL.FTZ R16, R6, 1 ;  /* 0x3f80000006107820 */ /* 0x000fcc0000410000 */
[----:B------:R-:W0:Y:S01]  /*14d0*/  F2F.F64.F32 R16, R16 ;  /* 0x0000001000107310 */ /* 0x000e220000201800 */
        /* <DEDUP_REMOVED lines=17> */
.L_x_1910:
[----:B------:R-:W-:Y:S05]  /*15f0*/  BSYNC B1 ;  /* 0x0000000000017941 */ /* 0x000fea0003800000 */
.L_x_1909:
        /* <DEDUP_REMOVED lines=35> */
.L_x_1912:
[----:B------:R-:W-:Y:S05]  /*1830*/  BSYNC B1 ;  /* 0x0000000000017941 */ /* 0x000fea0003800000 */
.L_x_1911:
        /* <DEDUP_REMOVED lines=35> */
.L_x_1914:
[----:B------:R-:W-:Y:S05]  /*1a70*/  BSYNC B1 ;  /* 0x0000000000017941 */ /* 0x000fea0003800000 */
.L_x_1913:
        /* <DEDUP_REMOVED lines=35> */
.L_x_1916:
[----:B------:R-:W-:Y:S05]  /*1cb0*/  BSYNC B1 ;  /* 0x0000000000017941 */ /* 0x000fea0003800000 */
.L_x_1915:
[----:B------:R-:W-:Y:S01]  /*1cc0*/  ISETP.NE.AND P0, PT, R4, RZ, PT ;  /* 0x000000ff0400720c */ /* 0x000fe20003f05270 */
[----:B------:R0:W1:Y:S04]  /*1cd0*/  SHFL.BFLY PT, R5, R15, 0x10, 0x1f ;  /* 0x0e001f000f057f89 */ /* 0x00006800000e0000 */
[----:B------:R0:W2:Y:S08]  /*1ce0*/  SHFL.BFLY PT, R4, R14, 0x10, 0x1f ;  /* 0x0e001f000e047f89 */ /* 0x0000b000000e0000 */
[----:B0-----:R-:W-:Y:S05]  /*1cf0*/  @P0 EXIT ;  /* 0x000000000000094d */ /* 0x001fea0003800000 */
[----:B------:R-:W-:Y:S01]  /*1d00*/  ULDC.64 UR4, c[0x0][0x240] ;  /* 0x0000900000047ab9 */ /* 0x000fe20000000a00 */
[----:B------:R-:W0:Y:S01]  /*1d10*/  I2F.F64 R10, R3 ;  /* 0x00000003000a7312 */ /* 0x000e220000201c00 */
[----:B------:R-:W-:-:S04]  /*1d20*/  ISETP.NE.U32.AND P0, PT, RZ, UR4, PT ;  /* 0x00000004ff007c0c */ /* 0x000fc8000bf05070 */
[----:B------:R-:W-:Y:S01]  /*1d30*/  ISETP.NE.AND.EX P0, PT, RZ, UR5, PT, P0 ;  /* 0x00000005ff007c0c */ /* 0x000fe2000bf05300 */
[----:B------:R-:W-:Y:S02]  /*1d40*/  ULDC.64 UR4, c[0x0][0x250] ;  /* 0x0000940000047ab9 */ /* 0x000fe40000000a00 */
[----:B------:R-:W3:Y:S01]  /*1d50*/  I2F.F64 R16, R2 ;  /* 0x0000000200107312 */ /* 0x000ee20000201c00 */
[----:B------:R-:W-:Y:S01]  /*1d60*/  ISETP.NE.U32.AND P1, PT, RZ, UR4, PT ;  /* 0x00000004ff007c0c */ /* 0x000fe2000bf25070 */
[----:B------:R-:W-:-:S03]  /*1d70*/  ULDC UR4, c[0x0][0x218] ;  /* 0x0000860000047ab9 */ /* 0x000fc60000000800 */
[----:B------:R-:W-:Y:S01]  /*1d80*/  ISETP.NE.AND.EX P1, PT, RZ, UR5, PT, P1 ;  /* 0x00000005ff007c0c */ /* 0x000fe2000bf25310 */
[----:B------:R-:W-:Y:S01]  /*1d90*/  ULDC UR5, c[0x0][0x220] ;  /* 0x0000880000057ab9 */ /* 0x000fe20000000800 */
[----:B0-----:R-:W-:Y:S01]  /*1da0*/  DMUL R6, R8, R10 ;  /* 0x0000000a08067228 */ /* 0x001fe20000000000 */
[----:B------:R-:W-:Y:S02]  /*1db0*/  UIMAD UR4, UR4, UR5, URZ ;  /* 0x00000005040472a4 */ /* 0x000fe4000f8e023f */
[----:B------:R-:W0:Y:S01]  /*1dc0*/  @P0 S2R R0, SR_CTAID.X ;  /* 0x0000000000000919 */ /* 0x000e220000002500 */
[----:B------:R-:W0:Y:S04]  /*1dd0*/  @P0 LDC R25, c[0x0][0x24c] ;  /* 0x00009300ff190b82 */ /* 0x000e280000000800 */
[----:B---3--:R-:W-:-:S04]  /*1de0*/  DFMA R6, R12, R16, R6 ;  /* 0x000000100c06722b */ /* 0x008fc80000000006 */
[----:B------:R-:W3:Y:S04]  /*1df0*/  @P0 LDC.64 R20, c[0x0][0x240] ;  /* 0x00009000ff140b82 */ /* 0x000ee80000000a00 */
[----:B------:R-:W-:Y:S01]  /*1e00*/  DMUL R22, R6, R18 ;  /* 0x0000001206167228 */ /* 0x000fe20000000000 */
[----:B0-----:R-:W-:-:S04]  /*1e10*/  @P0 IMAD R25, R0, R25, RZ ;  /* 0x0000001900190224 */ /* 0x001fc800078e02ff */
[----:B---3--:R-:W-:-:S05]  /*1e20*/  @P0 IMAD.WIDE R6, R25, 0x8, R20 ;  /* 0x0000000819060825 */ /* 0x008fca00078e0214 */
[----:B------:R0:W-:Y:S01]  /*1e30*/  @P0 STG.E.64 desc[UR6][R6.64], R22 ;  /* 0x0000001606000986 */ /* 0x0001e2000c101b06 */
[----:B------:R-:W-:Y:S05]  /*1e40*/  @!P1 EXIT ;  /* 0x000000000000994d */ /* 0x000fea0003800000 */
[----:B0-----:R-:W0:Y:S01]  /*1e50*/  I2F.F64 R6, UR4 ;  /* 0x0000000400067d12 */ /* 0x001e220008201c00 */
[----:B------:R-:W-:Y:S01]  /*1e60*/  DADD R8, R12, -R8 ;  /* 0x000000000c087229 */ /* 0x000fe20000000808 */
[----:B------:R-:W-:Y:S01]  /*1e70*/  IMAD.MOV.U32 R2, RZ, RZ, 0x1 ;  /* 0x00000001ff027424 */ /* 0x000fe200078e00ff */
[----:B------:R-:W-:Y:S06]  /*1e80*/  BSSY B0, `(.L_x_1917) ;  /* 0x000001b000007945 */ /* 0x000fec0003800000 */
[----:B------:R-:W-:Y:S01]  /*1e90*/  DMUL R8, R8, R8 ;  /* 0x0000000808087228 */ /* 0x000fe20000000000 */
[----:B0-----:R-:W0:Y:S07]  /*1ea0*/  MUFU.RCP64H R3, R7 ;  /* 0x0000000700037308 */ /* 0x001e2e0000001800 */
[----:B------:R-:W-:-:S08]  /*1eb0*/  DMUL R8, R8, R16 ;  /* 0x0000001008087228 */ /* 0x000fd00000000000 */
[----:B------:R-:W-:Y:S02]  /*1ec0*/  DMUL R8, R8, R10 ;  /* 0x0000000a08087228 */ /* 0x000fe40000000000 */
[----:B0-----:R-:W-:-:S06]  /*1ed0*/  DFMA R12, -R6, R2, 1 ;  /* 0x3ff00000060c742b */ /* 0x001fcc0000000102 */
[----:B-12---:R-:W-:Y:S02]  /*1ee0*/  DFMA R4, R8, R18, R4 ;  /* 0x000000120804722b */ /* 0x006fe40000000004 */
[----:B------:R-:W-:-:S06]  /*1ef0*/  DFMA R12, R12, R12, R12 ;  /* 0x0000000c0c0c722b */ /* 0x000fcc000000000c */
[----:B------:R-:W-:Y:S02]  /*1f00*/  DADD R14, R14, R4 ;  /* 0x000000000e0e7229 */ /* 0x000fe40000000004 */
[----:B------:R-:W-:-:S08]  /*1f10*/  DFMA R12, R2, R12, R2 ;  /* 0x0000000c020c722b */ /* 0x000fd00000000002 */
[----:B------:R-:W-:Y:S01]  /*1f20*/  FSETP.GEU.AND P1, PT, |R15|, 6.5827683646048100446e-37, PT ;  /* 0x036000000f00780b */ /* 0x000fe20003f2e200 */
        /* <DEDUP_REMOVED lines=13> */
[----:B------:R-:W-:Y:S05]  /*2000*/  CALL.REL.NOINC `($__internal_38_$__cuda_sm20_div_rn_f64_full) ;  /* 0x0000000400787944 */ /* 0x000fea0003c00000 */
[----:B------:R-:W-:Y:S02]  /*2010*/  IMAD.MOV.U32 R2, RZ, RZ, R24 ;  /* 0x000000ffff027224 */ /* 0x000fe400078e0018 */
[----:B------:R-:W-:-:S07]  /*2020*/  IMAD.MOV.U32 R3, RZ, RZ, R25 ;  /* 0x000000ffff037224 */ /* 0x000fce00078e0019 */
.L_x_1918:
[----:B------:R-:W-:Y:S05]  /*2030*/  BSYNC B0 ;  /* 0x0000000000007941 */ /* 0x000fea0003800000 */
.L_x_1917:
        /* <DEDUP_REMOVED lines=25> */
[----:B------:R-:W-:Y:S05]  /*21d0*/  CALL.REL.NOINC `($__internal_39_$__cuda_sm20_dsqrt_rn_f64_mediumpath_v1) ;  /* 0x0000000800707944 */ /* 0x000fea0003c00000 */
.L_x_1922:
[----:B------:R-:W-:Y:S05]  /*21e0*/  BSYNC B0 ;  /* 0x0000000000007941 */ /* 0x000fea0003800000 */
.L_x_1921:
        /* <DEDUP_REMOVED lines=13> */
[----:B------:R-:W-:Y:S05]  /*22c0*/  CALL.REL.NOINC `($__internal_37_$__cuda_sm20_dblrcp_rn_slowpath_v3) ;  /* 0x00000000002c7944 */ /* 0x000fea0003c00000 */
.L_x_1924:
[----:B------:R-:W-:Y:S05]  /*22d0*/  BSYNC B2 ;  /* 0x0000000000027941 */ /* 0x000fea0003800000 */
.L_x_1923:
[----:B------:R-:W-:Y:S02]  /*22e0*/  IMAD.MOV.U32 R4, RZ, RZ, R18 ;  /* 0x000000ffff047224 */ /* 0x000fe400078e0012 */
[----:B------:R-:W-:-:S07]  /*22f0*/  IMAD.MOV.U32 R5, RZ, RZ, R19 ;  /* 0x000000ffff057224 */ /* 0x000fce00078e0013 */
.L_x_1920:
[----:B------:R-:W-:Y:S05]  /*2300*/  BSYNC B1 ;  /* 0x0000000000017941 */ /* 0x000fea0003800000 */
.L_x_1919:
[----:B------:R-:W0:Y:S08]  /*2310*/  S2UR UR8, SR_CTAID.X ;  /* 0x00000000000879c3 */ /* 0x000e300000002500 */
[----:B------:R-:W0:Y:S08]  /*2320*/  LDC R7, c[0x0][0x25c] ;  /* 0x00009700ff077b82 */ /* 0x000e300000000800 */
[----:B------:R-:W1:Y:S01]  /*2330*/  LDC.64 R2, c[0x0][0x250] ;  /* 0x00009400ff027b82 */ /* 0x000e620000000a00 */
[----:B0-----:R-:W-:-:S04]  /*2340*/  IMAD R7, R7, UR8, RZ ;  /* 0x0000000807077c24 */ /* 0x001fc8000f8e02ff */
[----:B-1----:R-:W-:-:S05]  /*2350*/  IMAD.WIDE R2, R7, 0x8, R2 ;  /* 0x0000000807027825 */ /* 0x002fca00078e0202 */
[----:B------:R-:W-:Y:S01]  /*2360*/  STG.E.64 desc[UR6][R2.64], R4 ;  /* 0x0000000402007986 */ /* 0x000fe2000c101b06 */
[----:B------:R-:W-:Y:S05]  /*2370*/  EXIT ;  /* 0x000000000000794d */ /* 0x000fea0003800000 */
        .weak           $__internal_37_$__cuda_sm20_dblrcp_rn_slowpath_v3
        .type           $__internal_37_$__cuda_sm20_dblrcp_rn_slowpath_v3,@function
        .size           $__internal_37_$__cuda_sm20_dblrcp_rn_slowpath_v3,($__internal_38_$__cuda_sm20_div_rn_f64_full - $__internal_37_$__cuda_sm20_dblrcp_rn_slowpath_v3)
$__internal_37_$__cuda_sm20_dblrcp_rn_slowpath_v3:
        /* <DEDUP_REMOVED lines=24> */
.L_x_1928:
        /* <DEDUP_REMOVED lines=9> */
.L_x_1926:
[----:B------:R-:W-:Y:S01]  /*2590*/  LOP3.LUT R19, R17, 0x80000, RZ, 0xfc, !PT ;  /* 0x0008000011137812 */ /* 0x000fe200078efcff */
[----:B------:R-:W-:-:S07]  /*25a0*/  IMAD.MOV.U32 R18, RZ, RZ, R16 ;  /* 0x000000ffff127224 */ /* 0x000fce00078e0010 */
.L_x_1927:
[----:B------:R-:W-:Y:S05]  /*25b0*/  BSYNC B0 ;  /* 0x0000000000007941 */ /* 0x000fea0003800000 */
.L_x_1925:
[----:B------:R-:W-:Y:S02]  /*25c0*/  IMAD.MOV.U32 R10, RZ, RZ, R6 ;  /* 0x000000ffff0a7224 */ /* 0x000fe400078e0006 */
[----:B------:R-:W-:-:S04]  /*25d0*/  IMAD.MOV.U32 R11, RZ, RZ, 0x0 ;  /* 0x00000000ff0b7424 */ /* 0x000fc800078e00ff */
[----:B------:R-:W-:Y:S05]  /*25e0*/  RET.REL.NODEC R10 `(_ZN2at6native36batch_norm_collect_statistics_kernelINS0_6InvStdEdddiEEvNS_27GenericPackedTensorAccessorIKT0_Lm3ENS_17RestrictPtrTraitsET3_EET2_S9_NS3_IS9_Lm1ES6_S7_EESA_) ;  /* 0xffffffd80a847950 */ /* 0x000fea0003c3ffff */
        .weak           $__internal_38_$__cuda_sm20_div_rn_f64_full
        .type           $__internal_38_$__cuda_sm20_div_rn_f64_full,@function
        .size           $__internal_38_$__cuda_sm20_div_rn_f64_full,($__internal_39_$__cuda_sm20_dsqrt_rn_f64_mediumpath_v1 - $__internal_38_$__cuda_sm20_div_rn_f64_full)
$__internal_38_$__cuda_sm20_div_rn_f64_full:
        /* <DEDUP_REMOVED lines=11> */
[----:B------:R-:W-:-:S03]  /*26a0*/  ISETP.GE.U32.AND P2, PT, R33, R36, PT ;  /* 0x000000242100720c */ /* 0x000fc60003f46070 */
[----:B------:R-:W-:Y:S02]  /*26b0*/  @!P3 LOP3.LUT R24, R19, 0x7ff00000, RZ, 0xc0, !PT ;  /* 0x7ff000001318b812 */ /* 0x000fe400078ec0ff */
[----:B------:R-:W0:Y:S02]  /*26c0*/  MUFU.RCP64H R23, R17 ;  /* 0x0000001100177308 */ /* 0x000e240000001800 */
[----:B------:R-:W-:Y:S02]  /*26d0*/  @!P3 ISETP.GE.U32.AND P4, PT, R33, R24, PT ;  /* 0x000000182100b20c */ /* 0x000fe40003f86070 */
[----:B------:R-:W-:Y:S02]  /*26e0*/  @!P0 LOP3.LUT R36, R17, 0x7ff00000, RZ, 0xc0, !PT ;  /* 0x7ff0000011248812 */ /* 0x000fe400078ec0ff */
        /* <DEDUP_REMOVED lines=12> */
[----:B------:R-:W-:-:S08]  /*27b0*/  DFMA R24, R26, R24, R26 ;  /* 0x000000181a18722b */ /* 0x000fd0000000001a */
[----:B------:R-:W-:-:S08]  /*27c0*/  DMUL R26, R24, R22 ;  /* 0x00000016181a7228 */ /* 0x000fd00000000000 */
[----:B------:R-:W-:-:S08]  /*27d0*/  DFMA R28, R26, -R16, R22 ;  /* 0x800000101a1c722b */ /* 0x000fd00000000016 */
[----:B------:R-:W-:Y:S01]  /*27e0*/  DFMA R28, R24, R28, R26 ;  /* 0x0000001c181c722b */ /* 0x000fe2000000001a */
[----:B------:R-:W-:Y:S01]  /*27f0*/  IMAD.MOV.U32 R27, RZ, RZ, R33 ;  /* 0x000000ffff1b7224 */ /* 0x000fe200078e0021 */
[----:B------:R-:W-:-:S05]  /*2800*/  @!P3 LOP3.LUT R27, R23, 0x7ff00000, RZ, 0xc0, !PT ;  /* 0x7ff00000171bb812 */ /* 0x000fca00078ec0ff */
[----:B------:R-:W-:-:S05]  /*2810*/  VIADD R24, R27, 0xffffffff ;  /* 0xffffffff1b187836 */ /* 0x000fca0000000000 */
[----:B------:R-:W-:Y:S01]  /*2820*/  ISETP.GT.U32.AND P0, PT, R24, 0x7feffffe, PT ;  /* 0x7feffffe1800780c */ /* 0x000fe20003f04070 */
[----:B------:R-:W-:-:S05]  /*2830*/  VIADD R24, R36, 0xffffffff ;  /* 0xffffffff24187836 */ /* 0x000fca0000000000 */
[----:B------:R-:W-:-:S13]  /*2840*/  ISETP.GT.U32.OR P0, PT, R24, 0x7feffffe, P0 ;  /* 0x7feffffe1800780c */ /* 0x000fda0000704470 */
        /* <DEDUP_REMOVED lines=28> */
.L_x_1930:
        /* <DEDUP_REMOVED lines=16> */
.L_x_1933:
[----:B------:R-:W-:Y:S01]  /*2b10*/  LOP3.LUT R25, R19, 0x80000, RZ, 0xfc, !PT ;  /* 0x0008000013197812 */ /* 0x000fe200078efcff */
[----:B------:R-:W-:Y:S01]  /*2b20*/  IMAD.MOV.U32 R24, RZ, RZ, R18 ;  /* 0x000000ffff187224 */ /* 0x000fe200078e0012 */
[----:B------:R-:W-:Y:S06]  /*2b30*/  BRA `(.L_x_1931) ;  /* 0x0000000000087947 */ /* 0x000fec0003800000 */
.L_x_1932:
[----:B------:R-:W-:Y:S01]  /*2b40*/  LOP3.LUT R25, R21, 0x80000, RZ, 0xfc, !PT ;  /* 0x0008000015197812 */ /* 0x000fe200078efcff */
[----:B------:R-:W-:-:S07]  /*2b50*/  IMAD.MOV.U32 R24, RZ, RZ, R20 ;  /* 0x000000ffff187224 */ /* 0x000fce00078e0014 */
.L_x_1931:
[----:B------:R-:W-:Y:S05]  /*2b60*/  BSYNC B3 ;  /* 0x0000000000037941 */ /* 0x000fea0003800000 */
.L_x_1929:
[----:B------:R-:W-:Y:S02]  /*2b70*/  IMAD.MOV.U32 R16, RZ, RZ, R0 ;  /* 0x000000ffff107224 */ /* 0x000fe400078e0000 */
[----:B------:R-:W-:-:S04]  /*2b80*/  IMAD.MOV.U32 R17, RZ, RZ, 0x0 ;  /* 0x00000000ff117424 */ /* 0x000fc800078e00ff */
[----:B------:R-:W-:Y:S05]  /*2b90*/  RET.REL.NODEC R16 `(_ZN2at6native36batch_norm_collect_statistics_kernelINS0_6InvStdEdddiEEvNS_27GenericPackedTensorAccessorIKT0_Lm3ENS_17RestrictPtrTraitsET3_EET2_S9_NS3_IS9_Lm1ES6_S7_EESA_) ;  /* 0xffffffd410187950 */ /* 0x000fea0003c3ffff */
        .weak           $__internal_39_$__cuda_sm20_dsqrt_rn_f64_mediumpath_v1
        .type           $__internal_39_$__cuda_sm20_dsqrt_rn_f64_mediumpath_v1,@function
        .size           $__internal_39_$__cuda_sm20_dsqrt_rn_f64_mediumpath_v1,(.L_x_28250 - $__internal_39_$__cuda_sm20_dsqrt_rn_f64_mediumpath_v1)
$__internal_39_$__cuda_sm20_dsqrt_rn_f64_mediumpath_v1:
        /* <DEDUP_REMOVED lines=16> */
.L_x_1935:
        /* <DEDUP_REMOVED lines=24> */
.L_x_1937:
[----:B------:R-:W-:-:S11]  /*2e20*/  DADD R2, R4, R4 ;  /* 0x0000000004027229 */ /* 0x000fd60000000004 */
.L_x_1936:
[----:B------:R-:W-:Y:S05]  /*2e30*/  BSYNC B2 ;  /* 0x0000000000027941 */ /* 0x000fea0003800000 */
.L_x_1934:
[----:B------:R-:W-:Y:S02]  /*2e40*/  IMAD.MOV.U32 R16, RZ, RZ, R2 ;  /* 0x000000ffff107224 */ /* 0x000fe400078e0002 */
[----:B------:R-:W-:Y:S02]  /*2e50*/  IMAD.MOV.U32 R17, RZ, RZ, R3 ;  /* 0x000000ffff117224 */ /* 0x000fe400078e0003 */
[----:B------:R-:W-:Y:S02]  /*2e60*/  IMAD.MOV.U32 R2, RZ, RZ, R0 ;  /* 0x000000ffff027224 */ /* 0x000fe400078e0000 */
[----:B------:R-:W-:-:S04]  /*2e70*/  IMAD.MOV.U32 R3, RZ, RZ, 0x0 ;  /* 0x00000000ff037424 */ /* 0x000fc800078e00ff */
[----:B------:R-:W-:Y:S05]  /*2e80*/  RET.REL.NODEC R2 `(_ZN2at6native36batch_norm_collect_statistics_kernelINS0_6InvStdEdddiEEvNS_27GenericPackedTensorAccessorIKT0_Lm3ENS_17RestrictPtrTraitsET3_EET2_S9_NS3_IS9_Lm1ES6_S7_EESA_) ;  /* 0xffffffd0025c7950 */ /* 0x000fea0003c3ffff */
.L_x_1938:
        /* <DEDUP_REMOVED lines=15> */
.L_x_28250:


//--------------------- .text._ZN2at6native50batch_norm_collect_statistics_channels_last_kernelINS0_6InvStdEddLi4EEEvPKT0_PT1_S7_PVS6_PiiiS6_ --------------------------
	.section	.text._ZN2at6native50batch_norm_collect_statistics_channels_last_kernelINS0_6InvStdEddLi4EEEvPKT0_PT1_S7_PVS6_PiiiS6_,"ax",@progbits
	.align	128
        .global         _ZN2at6native50batch_norm_collect_statistics_channels_last_kernelINS0_6InvStdEddLi4EEEvPKT0_PT1_S7_PVS6_PiiiS6_
        .type           _ZN2at6native50batch_norm_collect_statistics_channels_last_kernelINS0_6InvStdEddLi4EEEvPKT0_PT1_S7_PVS6_PiiiS6_,@function
        .size           _ZN2at6native50batch_norm_collect_statistics_channels_last_kernelINS0_6InvStdEddLi4EEEvPKT0_PT1_S7_PVS6_PiiiS6_,(.L_x_28253 - _ZN2at6native50batch_norm_collect_statistics_channels_last_kernelINS0_6InvStdEddLi4EEEvPKT0_PT1_S7_PVS6_PiiiS6_)
        .other          _ZN2at6native50batch_norm_collect_statistics_channels_last_kernelINS0_6InvStdEddLi4EEEvPKT0_PT1_S7_PVS6_PiiiS6_,@"STO_CUDA_ENTRY STV_DEFAULT"
_ZN2at6native50batch_norm_collect_statistics_channels_last_kernelINS0_6InvStdEddLi4EEEvPKT0_PT1_S7_PVS6_PiiiS6_:
.text._ZN2at6native50batch_norm_collect_statistics_channels_last_kernelINS0_6InvStdEddLi4EEEvPKT0_PT1_S7_PVS6_PiiiS6_:
[----:B------:R-:W-:Y:S08]  /*0000*/  LDC R1, c[0x0][0x28] ;  /* 0x00000a00ff017b82 */ /* 0x000ff00000000800 */
[----:B------:R-:W0:Y:S01]  /*0010*/  LDC R2, c[0x0][0x4] ;  /* 0x00000100ff027b82 */ /* 0x000e220000000800 */
[----:B------:R-:W-:Y:S01]  /*0020*/  ULDC.64 UR8, c[0x0][0x208] ;  /* 0x0000820000087ab9 */ /* 0x000fe20000000a00 */
[----:B------:R-:W-:-:S02]  /*0030*/  CS2R R32, SRZ ;  /* 0x0000000000207805 */ /* 0x000fc4000001ff00 */
[----:B------:R-:W-:Y:S02]  /*0040*/  CS2R R30, SRZ ;  /* 0x00000000001e7805 */ /* 0x000fe4000001ff00 */
[----:B------:R-:W-:Y:S02]  /*0050*/  CS2R R40, SRZ ;  /* 0x0000000000287805 */ /* 0x000fe4000001ff00 */
[----:B------:R-:W-:Y:S02]  /*0060*/  CS2R R38, SRZ ;  /* 0x0000000000267805 */ /* 0x000fe4000001ff00 */
[----:B------:R-:W-:Y:S02]  /*0070*/  CS2R R28, SRZ ;  /* 0x00000000001c7805 */ /* 0x000fe4000001ff00 */
[----:B------:R-:W-:Y:S01]  /*0080*/  CS2R R18, SRZ ;  /* 0x0000000000127805 */ /* 0x000fe2000001ff00 */
[----:B------:R-:W0:Y:S01]  /*0090*/  LDC R5, c[0x0][0x10] ;  /* 0x00000400ff057b82 */ /* 0x000e220000000800 */
[----:B------:R-:W-:Y:S01]  /*00a0*/  ULDC UR10, c[0x0][0x0] ;  /* 0x00000000000a7ab9 */ /* 0x000fe20000000800 */
[----:B------:R-:W-:-:S02]  /*00b0*/  CS2R R36, SRZ ;  /* 0x0000000000247805 */ /* 0x000fc4000001ff00 */
[----:B------:R-:W-:-:S04]  /*00c0*/  CS2R R34, SRZ ;  /* 0x0000000000227805 */ /* 0x000fc8000001ff00 */
[----:B------:R-:W1:Y:S01]  /*00d0*/  LDC R3, c[0x0][0x238] ;  /* 0x00008e00ff037b82 */ /* 0x000e620000000800 */
[----:B0-----:R-:W-:-:S04]  /*00e0*/  IMAD R13, R2, R5, RZ ;  /* 0x00000005020d7224 */ /* 0x001fc800078e02ff */
[----:B------:R-:W-:Y:S02]  /*00f0*/  IMAD.SHL.U32 R0, R13, 0x4, RZ ;  /* 0x000000040d007824 */ /* 0x000fe400078e00ff */
[----:B-1----:R-:W-:-:S03]  /*0100*/  VIADD R3, R3, 0xffffffff ;  /* 0xffffffff03037836 */ /* 0x002fc60000000000 */
[-C--:B------:R-:W-:Y:S02]  /*0110*/  IABS R9, R0.reuse ;  /* 0x0000000000097213 */ /* 0x080fe40000000000 */
[-C--:B------:R-:W-:Y:S02]  /*0120*/  IABS R12, R0.reuse ;  /* 0x00000000000c7213 */ /* 0x080fe40000000000 */
[----:B------:R-:W0:Y:S01]  /*0130*/  I2F.RP R4, R9 ;  /* 0x0000000900047306 */ /* 0x000e220000209400 */
[----:B------:R-:W-:Y:S02]  /*0140*/  IABS R10, R3 ;  /* 0x00000003000a7213 */ /* 0x000fe40000000000 */
[----:B------:R-:W-:-:S04]  /*0150*/  LOP3.LUT R3, R3, R0, RZ, 0x3c, !PT ;  /* 0x0000000003037212 */ /* 0x000fc800078e3cff */
[----:B------:R-:W-:Y:S02]  /*0160*/  ISETP.GE.AND P2, PT, R3, RZ, PT ;  /* 0x000000ff0300720c */ /* 0x000fe40003f46270 */
[----:B------:R-:W1:Y:S01]  /*0170*/  S2R R3, SR_TID.Y ;  /* 0x0000000000037919 */ /* 0x000e620000002200 */
[----:B0-----:R-:W0:Y:S02]  /*0180*/  MUFU.RCP R4, R4 ;  /* 0x0000000400047308 */ /* 0x001e240000001000 */
[----:B0-----:R-:W-:-:S06]  /*0190*/  VIADD R6, R4, 0xffffffe ;  /* 0x0ffffffe04067836 */ /* 0x001fcc0000000000 */
[----:B------:R0:W2:Y:S02]  /*01a0*/  F2I.FTZ.U32.TRUNC.NTZ R7, R6 ;  /* 0x0000000600077305 */ /* 0x0000a4000021f000 */
[----:B0-----:R-:W-:Y:S02]  /*01b0*/  IMAD.MOV.U32 R6, RZ, RZ, RZ ;  /* 0x000000ffff067224 */ /* 0x001fe400078e00ff */
[----:B--2---:R-:W-:-:S04]  /*01c0*/  IMAD.MOV R8, RZ, RZ, -R7 ;  /* 0x000000ffff087224 */ /* 0x004fc800078e0a07 */
[----:B------:R-:W-:Y:S02]  /*01d0*/  IMAD R11, R8, R9, RZ ;  /* 0x00000009080b7224 */ /* 0x000fe400078e02ff */
[----:B------:R-:W-:Y:S02]  /*01e0*/  IMAD.MOV.U32 R8, RZ, RZ, R10 ;  /* 0x000000ffff087224 */ /* 0x000fe400078e000a */
[----:B------:R-:W-:Y:S02]  /*01f0*/  IMAD.HI.U32 R7, R7, R11, R6 ;  /* 0x0000000b07077227 */ /* 0x000fe400078e0006 */
[----:B------:R-:W0:Y:S02]  /*0200*/  S2R R6, SR_TID.X ;  /* 0x0000000000067919 */ /* 0x000e240000002100 */
[----:B------:R-:W-:Y:S02]  /*0210*/  IMAD.MOV R11, RZ, RZ, -R12 ;  /* 0x000000ffff0b7224 */ /* 0x000fe400078e0a0c */
[----:B------:R-:W-:-:S02]  /*0220*/  IMAD.HI.U32 R10, R7, R8, RZ ;  /* 0x00000008070a7227 */ /* 0x000fc400078e00ff */
[----:B------:R-:W0:Y:S02]  /*0230*/  S2R R7, SR_CTAID.X ;  /* 0x0000000000077919 */ /* 0x000e240000002500 */
[----:B------:R-:W-:-:S05]  /*0240*/  IMAD R4, R10, R11, R8 ;  /* 0x0000000b0a047224 */ /* 0x000fca00078e0208 */
[----:B------:R-:W-:-:S13]  /*0250*/  ISETP.GT.U32.AND P1, PT, R9, R4, PT ;  /* 0x000000040900720c */ /* 0x000fda0003f24070 */
[----:B------:R-:W-:Y:S01]  /*0260*/  @!P1 IMAD.IADD R4, R4, 0x1, -R9 ;  /* 0x0000000104049824 */ /* 0x000fe200078e0a09 */
[----:B------:R-:W-:Y:S02]  /*0270*/  @!P1 IADD3 R10, R10, 0x1, RZ ;  /* 0x000000010a0a9810 */ /* 0x000fe40007ffe0ff */
[----:B------:R-:W-:Y:S02]  /*0280*/  ISETP.NE.AND P1, PT, R0, RZ, PT ;  /* 0x000000ff0000720c */ /* 0x000fe40003f25270 */
[----:B------:R-:W-:Y:S02]  /*0290*/  ISETP.GE.U32.AND P0, PT, R4, R9, PT ;  /* 0x000000090400720c */ /* 0x000fe40003f06070 */
[----:B------:R-:W-:Y:S01]  /*02a0*/  CS2R R8, SRZ ;  /* 0x0000000000087805 */ /* 0x000fe2000001ff00 */
[----:B------:R-:W-:Y:S02]  /*02b0*/  IMAD.MOV.U32 R4, RZ, RZ, RZ ;  /* 0x000000ffff047224 */ /* 0x000fe400078e00ff */
[----:B0-----:R-:W-:-:S02]  /*02c0*/  IMAD R7, R7, UR10, R6 ;  /* 0x0000000a07077c24 */ /* 0x001fc4000f8e0206 */
[----:B------:R-:W-:-:S06]  /*02d0*/  IMAD.MOV.U32 R6, RZ, RZ, RZ ;  /* 0x000000ffff067224 */ /* 0x000fcc00078e00ff */
[----:B------:R-:W-:-:S04]  /*02e0*/  @P0 VIADD R10, R10, 0x1 ;  /* 0x000000010a0a0836 */ /* 0x000fc80000000000 */
[----:B------:R-:W-:Y:S01]  /*02f0*/  @!P2 IMAD.MOV R10, RZ, RZ, -R10 ;  /* 0x000000ffff0aa224 */ /* 0x000fe200078e0a0a */
[----:B------:R-:W-:-:S04]  /*0300*/  @!P1 LOP3.LUT R10, RZ, R0, RZ, 0x33, !PT ;  /* 0x00000000ff0a9212 */ /* 0x000fc800078e33ff */
[----:B------:R-:W-:-:S13]  /*0310*/  ISETP.GE.AND P0, PT, R10, RZ, PT ;  /* 0x000000ff0a00720c */ /* 0x000fda0003f06270 */
[----:B-1----:R-:W-:Y:S05]  /*0320*/  @!P0 BRA `(.L_x_1939) ;  /* 0x0000000800c48947 */ /* 0x002fea0003800000 */
[----:B------:R-:W0:Y:S01]  /*0330*/  S2UR UR5, SR_CTAID.Y ;  /* 0x00000000000579c3 */ /* 0x000e220000002600 */
[----:B------:R-:W-:Y:S01]  /*0340*/  ULDC UR6, c[0x0][0x23c] ;  /* 0x00008f0000067ab9 */ /* 0x000fe20000000800 */
[----:B------:R-:W-:Y:S01]  /*0350*/  IMAD.MOV.U32 R8, RZ, RZ, RZ ;  /* 0x000000ffff087224 */ /* 0x000fe200078e00ff */
        /* <DEDUP_REMOVED lines=8> */
[----:B------:R-:W-:Y:S01]  /*03e0*/  UMOV UR4, URZ ;  /* 0x0000003f00047c82 */ /* 0x000fe20008000000 */
[----:B------:R-:W-:Y:S01]  /*03f0*/  ULDC UR11, c[0x0][0x23c] ;  /* 0x00008f00000b7ab9 */ /* 0x000fe20000000800 */
[----:B------:R-:W-:Y:S01]  /*0400*/  ULDC UR12, c[0x0][0x238] ;  /* 0x00008e00000c7ab9 */ /* 0x000fe20000000800 */
[----:B0-----:R-:W-:-:S04]  /*0410*/  IMAD R14, R2, UR5, R3 ;  /* 0x00000005020e7c24 */ /* 0x001fc8000f8e0203 */
[----:B------:R-:W-:Y:S01]  /*0420*/  IMAD R16, R14, UR6, R7 ;  /* 0x000000060e107c24 */ /* 0x000fe2000f8e0207 */
[----:B------:R-:W-:-:S06]  /*0430*/  ULDC.64 UR6, c[0x0][0x238] ;  /* 0x00008e0000067ab9 */ /* 0x000fcc0000000a00 */
.L_x_1956:
[----:B------:R-:W-:Y:S01]  /*0440*/  ISETP.GE.AND P0, PT, R7, UR7, PT ;  /* 0x0000000707007c0c */ /* 0x000fe2000bf06270 */
[----:B------:R-:W-:Y:S01]  /*0450*/  BSSY B1, `(.L_x_1940) ;  /* 0x0000020000017945 */ /* 0x000fe20003800000 */
[----:B------:R-:W-:Y:S02]  /*0460*/  CS2R R46, SRZ ;  /* 0x00000000002e7805 */ /* 0x000fe4000001ff00 */
[----:B------:R-:W-:Y:S02]  /*0470*/  CS2R R44, SRZ ;  /* 0x00000000002c7805 */ /* 0x000fe4000001ff00 */
[----:B------:R-:W-:Y:S02]  /*0480*/  ISETP.GE.OR P1, PT, R14, UR6, P0 ;  /* 0x000000060e007c0c */ /* 0x000fe40008726670 */
[----:B------:R-:W-:-:S11]  /*0490*/  CS2R R42, SRZ ;  /* 0x00000000002a7805 */ /* 0x000fd6000001ff00 */
[----:B------:R-:W-:Y:S05]  /*04a0*/  @P1 BRA `(.L_x_1941) ;  /* 0x0000000000681947 */ /* 0x000fea0003800000 */
[----:B------:R-:W0:Y:S02]  /*04b0*/  LDC.64 R46, c[0x0][0x210] ;  /* 0x00008400ff2e7b82 */ /* 0x000e240000000a00 */
[----:B0-----:R-:W-:-:S06]  /*04c0*/  IMAD.WIDE R46, R16, 0x8, R46 ;  /* 0x00000008102e7825 */ /* 0x001fcc00078e022e */
[----:B------:R-:W5:Y:S01]  /*04d0*/  LDG.E.64.CONSTANT R46, desc[UR8][R46.64] ;  /* 0x000000082e2e7981 */ /* 0x000f62000c1e9b00 */
[----:B------:R-:W-:Y:S01]  /*04e0*/  VIADD R4, R4, 0x1 ;  /* 0x0000000104047836 */ /* 0x000fe20000000000 */
[----:B------:R-:W-:Y:S03]  /*04f0*/  BSSY B2, `(.L_x_1942) ;  /* 0x0000011000027945 */ /* 0x000fe60003800000 */
[----:B------:R-:W0:Y:S08]  /*0500*/  I2F.F64 R26, R4 ;  /* 0x00000004001a7312 */ /* 0x000e300000201c00 */
        /* <DEDUP_REMOVED lines=11> */
[----:B------:R-:W-:-:S03]  /*05c0*/  MOV R21, R27 ;  /* 0x0000001b00157202 */ /* 0x000fc60000000f00 */
[----:B------:R-:W-:Y:S01]  /*05d0*/  VIADD R27, R0, 0xfff00000 ;  /* 0xfff00000001b7836 */ /* 0x000fe20000000000 */
[----:B------:R-:W-:-:S07]  /*05e0*/  MOV R0, 0x600 ;  /* 0x0000060000007802 */ /* 0x000fce0000000f00 */
[----:B-----5:R-:W-:Y:S05]  /*05f0*/  CALL.REL.NOINC `($__internal_40_$__cuda_sm20_dblrcp_rn_slowpath_v3) ;  /* 0x000000f000747944 */ /* 0x020fea0003c00000 */
.L_x_1943:
[----:B------:R-:W-:Y:S05]  /*0600*/  BSYNC B2 ;  /* 0x0000000000027941 */ /* 0x000fea0003800000 */
.L_x_1942:
[----:B------:R-:W-:Y:S02]  /*0610*/  IMAD.MOV.U32 R44, RZ, RZ, R24 ;  /* 0x000000ffff2c7224 */ /* 0x000fe400078e0018 */
[----:B------:R-:W-:Y:S02]  /*0620*/  IMAD.MOV.U32 R45, RZ, RZ, R25 ;  /* 0x000000ffff2d7224 */ /* 0x000fe400078e0019 */
[----:B------:R-:W-:Y:S02]  /*0630*/  IMAD.MOV.U32 R42, RZ, RZ, 0x0 ;  /* 0x00000000ff2a7424 */ /* 0x000fe400078e00ff */
[----:B------:R-:W-:-:S07]  /*0640*/  IMAD.MOV.U32 R43, RZ, RZ, 0x3ff00000 ;  /* 0x3ff00000ff2b7424 */ /* 0x000fce00078e00ff */
.L_x_1941:
[----:B------:R-:W-:Y:S05]  /*0650*/  BSYNC B1 ;  /* 0x0000000000017941 */ /* 0x000fea0003800000 */
.L_x_1940:
[C---:B------:R-:W-:Y:S01]  /*0660*/  IMAD.IADD R12, R13.reuse, 0x1, R14 ;  /* 0x000000010d0c7824 */ /* 0x040fe200078e020e */
[----:B------:R-:W-:Y:S01]  /*0670*/  BSSY B1, `(.L_x_1944) ;  /* 0x0000020000017945 */ /* 0x000fe20003800000 */
[----:B------:R-:W-:Y:S01]  /*0680*/  IMAD R11, R13, UR7, R16 ;  /* 0x000000070d0b7c24 */ /* 0x000fe2000f8e0210 */
[----:B------:R-:W-:Y:S02]  /*0690*/  CS2R R52, SRZ ;  /* 0x0000000000347805 */ /* 0x000fe4000001ff00 */
[----:B------:R-:W-:Y:S02]  /*06a0*/  CS2R R50, SRZ ;  /* 0x0000000000327805 */ /* 0x000fe4000001ff00 */
[----:B------:R-:W-:Y:S02]  /*06b0*/  ISETP.GE.OR P1, PT, R12, UR6, P0 ;  /* 0x000000060c007c0c */ /* 0x000fe40008726670 */
[----:B------:R-:W-:Y:S02]  /*06c0*/  CS2R R48, SRZ ;  /* 0x0000000000307805 */ /* 0x000fe4000001ff00 */
[----:B------:R-:W-:-:S09]  /*06d0*/  CS2R R16, SRZ ;  /* 0x0000000000107805 */ /* 0x000fd2000001ff00 */
        /* <DEDUP_REMOVED lines=19> */
[----:B-----5:R-:W-:Y:S05]  /*0810*/  CALL.REL.NOINC `($__internal_40_$__cuda_sm20_dblrcp_rn_slowpath_v3) ;  /* 0x000000ec00ec7944 */ /* 0x020fea0003c00000 */
.L_x_1947:
[----:B------:R-:W-:Y:S05]  /*0820*/  BSYNC B2 ;  /* 0x0000000000027941 */ /* 0x000fea0003800000 */
.L_x_1946:
[----:B------:R-:W-:Y:S02]  /*0830*/  IMAD.MOV.U32 R48, RZ, RZ, R24 ;  /* 0x000000ffff307224 */ /* 0x000fe400078e0018 */
[----:B------:R-:W-:Y:S02]  /*0840*/  IMAD.MOV.U32 R49, RZ, RZ, R25 ;  /* 0x000000ffff317224 */ /* 0x000fe400078e0019 */
[----:B------:R-:W-:Y:S02]  /*0850*/  IMAD.MOV.U32 R16, RZ, RZ, 0x0 ;  /* 0x00000000ff107424 */ /* 0x000fe400078e00ff */
[----:B------:R-:W-:-:S07]  /*0860*/  IMAD.MOV.U32 R17, RZ, RZ, 0x3ff00000 ;  /* 0x3ff00000ff117424 */ /* 0x000fce00078e00ff */
.L_x_1945:
[----:B------:R-:W-:Y:S05]  /*0870*/  BSYNC B1 ;  /* 0x0000000000017941 */ /* 0x000fea0003800000 */
.L_x_1944:
[----:B------:R-:W-:Y:S01]  /*0880*/  IMAD.IADD R12, R13, 0x1, R12 ;  /* 0x000000010d0c7824 */ /* 0x000fe200078e020c */
[----:B------:R-:W-:Y:S01]  /*0890*/  BSSY B1, `(.L_x_1948) ;  /* 0x000001e000017945 */ /* 0x000fe20003800000 */
[----:B------:R-:W-:Y:S02]  /*08a0*/  CS2R R56, SRZ ;  /* 0x0000000000387805 */ /* 0x000fe4000001ff00 */
[----:B------:R-:W-:Y:S02]  /*08b0*/  CS2R R54, SRZ ;  /* 0x0000000000367805 */ /* 0x000fe4000001ff00 */
[----:B------:R-:W-:-:S13]  /*08c0*/  ISETP.GE.OR P1, PT, R12, UR12, P0 ;  /* 0x0000000c0c007c0c */ /* 0x000fda0008726670 */
[----:B------:R-:W-:Y:S05]  /*08d0*/  @P1 BRA `(.L_x_1949) ;  /* 0x0000000000641947 */ /* 0x000fea0003800000 */
[----:B------:R-:W0:Y:S01]  /*08e0*/  LDC.64 R52, c[0x0][0x210] ;  /* 0x00008400ff347b82 */ /* 0x000e220000000a00 */
[----:B------:R-:W-:-:S04]  /*08f0*/  IMAD R15, R13, UR11, R11 ;  /* 0x0000000b0d0f7c24 */ /* 0x000fc8000f8e020b */
        /* <DEDUP_REMOVED lines=15> */
[----:B------:R-:W-:-:S03]  /*09f0*/  MOV R0, 0xa20 ;  /* 0x00000a2000007802 */ /* 0x000fc60000000f00 */
[----:B------:R-:W-:-:S07]  /*0a00*/  VIADD R27, R27, 0xfff00000 ;  /* 0xfff000001b1b7836 */ /* 0x000fce0000000000 */
[----:B-----5:R-:W-:Y:S05]  /*0a10*/  CALL.REL.NOINC `($__internal_40_$__cuda_sm20_dblrcp_rn_slowpath_v3) ;  /* 0x000000ec006c7944 */ /* 0x020fea0003c00000 */
.L_x_1951:
[----:B------:R-:W-:Y:S05]  /*0a20*/  BSYNC B2 ;  /* 0x0000000000027941 */ /* 0x000fea0003800000 */
.L_x_1950:
[----:B------:R-:W-:Y:S01]  /*0a30*/  MOV R56, R24 ;  /* 0x0000001800387202 */ /* 0x000fe20000000f00 */
[----:B------:R-:W-:Y:S02]  /*0a40*/  IMAD.MOV.U32 R57, RZ, RZ, R25 ;  /* 0x000000ffff397224 */ /* 0x000fe400078e0019 */
[----:B------:R-:W-:Y:S02]  /*0a50*/  IMAD.MOV.U32 R54, RZ, RZ, 0x0 ;  /* 0x00000000ff367424 */ /* 0x000fe400078e00ff */
[----:B------:R-:W-:-:S07]  /*0a60*/  IMAD.MOV.U32 R55, RZ, RZ, 0x3ff00000 ;  /* 0x3ff00000ff377424 */ /* 0x000fce00078e00ff */
.L_x_1949:
[----:B------:R-:W-:Y:S05]  /*0a70*/  BSYNC B1 ;  /* 0x0000000000017941 */ /* 0x000fea0003800000 */
.L_x_1948:
[----:B------:R-:W-:Y:S01]  /*0a80*/  IMAD R12, R2, R5, R12 ;  /* 0x00000005020c7224 */ /* 0x000fe200078e020c */
[----:B------:R-:W-:Y:S01]  /*0a90*/  BSSY B1, `(.L_x_1952) ;  /* 0x000001e000017945 */ /* 0x000fe20003800000 */
[----:B------:R-:W-:Y:S02]  /*0aa0*/  CS2R R58, SRZ ;  /* 0x00000000003a7805 */ /* 0x000fe4000001ff00 */
[----:B------:R-:W-:Y:S02]  /*0ab0*/  CS2R R24, SRZ ;  /* 0x0000000000187805 */ /* 0x000fe4000001ff00 */
[----:B------:R-:W-:Y:S02]  /*0ac0*/  CS2R R22, SRZ ;  /* 0x0000000000167805 */ /* 0x000fe4000001ff00 */
[----:B------:R-:W-:-:S13]  /*0ad0*/  ISETP.GE.OR P0, PT, R12, UR12, P0 ;  /* 0x0000000c0c007c0c */ /* 0x000fda0008706670 */
[----:B------:R-:W-:Y:S05]  /*0ae0*/  @P0 BRA `(.L_x_1953) ;  /* 0x0000000000600947 */ /* 0x000fea0003800000 */
[----:B------:R-:W0:Y:S01]  /*0af0*/  LDC.64 R20, c[0x0][0x210] ;  /* 0x00008400ff147b82 */ /* 0x000e220000000a00 */
[----:B------:R-:W-:-:S04]  /*0b00*/  IMAD R0, R13, UR11, R11 ;  /* 0x0000000b0d007c24 */ /* 0x000fc8000f8e020b */
        /* <DEDUP_REMOVED lines=19> */
.L_x_1955:
[----:B------:R-:W-:Y:S05]  /*0c40*/  BSYNC B2 ;  /* 0x0000000000027941 */ /* 0x000fea0003800000 */
.L_x_1954:
[----:B------:R-:W-:Y:S02]  /*0c50*/  IMAD.MOV.U32 R22, RZ, RZ, 0x0 ;  /* 0x00000000ff167424 */ /* 0x000fe400078e00ff */
[----:B------:R-:W-:-:S07]  /*0c60*/  IMAD.MOV.U32 R23, RZ, RZ, 0x3ff00000 ;  /* 0x3ff00000ff177424 */ /* 0x000fce00078e00ff */
.L_x_1953:
[----:B------:R-:W-:Y:S05]  /*0c70*/  BSYNC B1 ;  /* 0x0000000000017941 */ /* 0x000fea0003800000 */
.L_x_1952:
[----:B-----5:R-:W-:Y:S01]  /*0c80*/  DADD R20, R46, -R38 ;  /* 0x000000002e147229 */ /* 0x020fe20000000826 */
[----:B------:R-:W-:Y:S01]  /*0c90*/  ISETP.LE.AND P0, PT, R10, UR4, PT ;  /* 0x000000040a007c0c */ /* 0x000fe2000bf03270 */
[----:B------:R-:W-:Y:S01]  /*0ca0*/  DADD R26, R52, -R30 ;  /* 0x00000000341a7229 */ /* 0x000fe2000000081e */
[----:B------:R-:W-:Y:S01]  /*0cb0*/  UIADD3 UR5, UR4, 0x1, URZ ;  /* 0x0000000104057890 */ /* 0x000fe2000fffe03f */
[----:B------:R-:W-:-:S04]  /*0cc0*/  IADD3 R14, R13, R14, RZ ;  /* 0x0000000e0d0e7210 */ /* 0x000fc80007ffe0ff */
[----:B------:R-:W-:Y:S01]  /*0cd0*/  DFMA R38, R20, R44, R38 ;  /* 0x0000002c1426722b */ /* 0x000fe20000000026 */
[----:B------:R-:W-:Y:S01]  /*0ce0*/  IMAD R14, R13, 0x3, R14 ;  /* 0x000000030d0e7824 */ /* 0x000fe200078e020e */
[----:B------:R-:W-:Y:S01]  /*0cf0*/  DADD R44, R50, -R40 ;  /* 0x00000000322c7229 */ /* 0x000fe20000000828 */
[----:B------:R-:W-:Y:S01]  /*0d00*/  UMOV UR4, UR5 ;  /* 0x0000000500047c82 */ /* 0x000fe20008000000 */
[----:B------:R-:W-:-:S04]  /*0d10*/  DFMA R30, R26, R56, R30 ;  /* 0x000000381a1e722b */ /* 0x000fc8000000001e */
[----:B------:R-:W-:Y:S02]  /*0d20*/  DADD R46, -R38, R46 ;  /* 0x00000000262e7229 */ /* 0x000fe4000000012e */
[----:B------:R-:W-:Y:S02]  /*0d30*/  DFMA R40, R44, R48, R40 ;  /* 0x000000302c28722b */ /* 0x000fe40000000028 */
[----:B------:R-:W-:Y:S02]  /*0d40*/  DADD R48, R58, -R32 ;  /* 0x000000003a307229 */ /* 0x000fe40000000820 */
[----:B------:R-:W-:Y:S02]  /*0d50*/  DADD R52, -R30, R52 ;  /* 0x000000001e347229 */ /* 0x000fe40000000134 */
[----:B------:R-:W-:Y:S02]  /*0d60*/  DMUL R46, R20, R46 ;  /* 0x0000002e142e7228 */ /* 0x000fe40000000000 */
[----:B------:R-:W-:-:S02]  /*0d70*/  DADD R50, -R40, R50 ;  /* 0x0000000028327229 */ /* 0x000fc40000000132 */
[----:B------:R-:W-:Y:S02]  /*0d80*/  DFMA R32, R48, R24, R32 ;  /* 0x000000183020722b */ /* 0x000fe40000000020 */
[----:B------:R-:W-:Y:S02]  /*0d90*/  DMUL R52, R26, R52 ;  /* 0x000000341a347228 */ /* 0x000fe40000000000 */
[----:B------:R-:W-:Y:S02]  /*0da0*/  DFMA R34, R46, R42, R34 ;  /* 0x0000002a2e22722b */ /* 0x000fe40000000022 */
[----:B------:R-:W-:Y:S02]  /*0db0*/  DMUL R50, R44, R50 ;  /* 0x000000322c327228 */ /* 0x000fe40000000000 */
[----:B------:R-:W-:Y:S02]  /*0dc0*/  DADD R58, -R32, R58 ;  /* 0x00000000203a7229 */ /* 0x000fe4000000013a */
[----:B------:R-:W-:-:S04]  /*0dd0*/  DFMA R18, R52, R54, R18 ;  /* 0x000000363412722b */ /* 0x000fc80000000012 */
[----:B------:R-:W-:Y:S02]  /*0de0*/  DFMA R36, R50, R16, R36 ;  /* 0x000000103224722b */ /* 0x000fe40000000024 */
[----:B------:R-:W-:Y:S01]  /*0df0*/  DMUL R58, R48, R58 ;  /* 0x0000003a303a7228 */ /* 0x000fe20000000000 */
[----:B------:R-:W-:-:S04]  /*0e00*/  IMAD R16, R13, UR11, RZ ;  /* 0x0000000b0d107c24 */ /* 0x000fc8000f8e02ff */
[----:B------:R-:W-:-:S03]  /*0e10*/  IMAD R16, R16, 0x3, R11 ;  /* 0x0000000310107824 */ /* 0x000fc600078e020b */
[----:B------:R-:W-:Y:S01]  /*0e20*/  DFMA R28, R58, R22, R28 ;  /* 0x000000163a1c722b */ /* 0x000fe2000000001c */
[----:B------:R-:W-:Y:S10]  /*0e30*/  @!P0 BRA `(.L_x_1956) ;  /* 0xfffffff400808947 */ /* 0x000ff4000383ffff */
.L_x_1939:
[----:B------:R-:W-:Y:S01]  /*0e40*/  IMAD.IADD R11, R4, 0x1, R9 ;  /* 0x00000001040b7824 */ /* 0x000fe200078e0209 */
[----:B------:R-:W-:Y:S04]  /*0e50*/  BSSY B1, `(.L_x_1957) ;  /* 0x0000010000017945 */ /* 0x000fe80003800000 */
[----:B------:R-:W-:-:S06]  /*0e60*/  VIMNMX R20, R11, 0x1, !PT ;  /* 0x000000010b147848 */ /* 0x000fcc0007fe0100 */
        /* <DEDUP_REMOVED lines=13> */
[----:B------:R-:W-:Y:S05]  /*0f40*/  CALL.REL.NOINC `($__internal_40_$__cuda_sm20_dblrcp_rn_slowpath_v3) ;  /* 0x000000e800207944 */ /* 0x000fea0003c00000 */
.L_x_1958:
[----:B------:R-:W-:Y:S05]  /*0f50*/  BSYNC B1 ;  /* 0x0000000000017941 */ /* 0x000fea0003800000 */
.L_x_1957:
[----:B------:R-:W-:Y:S01]  /*0f60*/  IMAD.IADD R13, R11, 0x1, R6 ;  /* 0x000000010b0d7824 */ /* 0x000fe200078e0206 */
[----:B------:R-:W-:Y:S01]  /*0f70*/  DADD R26, R38, -R40 ;  /* 0x00000000261a7229 */ /* 0x000fe20000000828 */
[----:B------:R-:W0:Y:S01]  /*0f80*/  I2F.F64 R14, R9 ;  /* 0x00000009000e7312 */ /* 0x000e220000201c00 */
[----:B------:R-:W-:Y:S02]  /*0f90*/  BSSY B1, `(.L_x_1959) ;  /* 0x0000019000017945 */ /* 0x000fe40003800000 */
[----:B------:R-:W-:-:S04]  /*0fa0*/  VIMNMX R20, R13, 0x1, !PT ;  /* 0x000000010d147848 */ /* 0x000fc80007fe0100 */
[----:B------:R-:W-:Y:S01]  /*0fb0*/  DMUL R26, R26, R26 ;  /* 0x0000001a1a1a7228 */ /* 0x000fe20000000000 */
[----:B------:R-:W1:Y:S07]  /*0fc0*/  I2F.F64 R22, R4 ;  /* 0x0000000400167312 */ /* 0x000e6e0000201c00 */
[----:B0-----:R-:W-:Y:S01]  /*0fd0*/  DMUL R26, R14, R26 ;  /* 0x0000001a0e1a7228 */ /* 0x001fe20000000000 */
[----:B------:R-:W0:Y:S01]  /*0fe0*/  I2F.F64 R20, R20 ;  /* 0x0000001400147312 */ /* 0x000e220000201c00 */
[----:B-1----:R-:W-:-:S06]  /*0ff0*/  DMUL R38, R22, R38 ;  /* 0x0000002616267228 */ /* 0x002fcc0000000000 */
[----:B------:R-:W-:Y:S01]  /*1000*/  DMUL R26, R22, R26 ;  /* 0x0000001a161a7228 */ /* 0x000fe20000000000 */
[----:B0-----:R-:W0:Y:S01]  /*1010*/  MUFU.RCP64H R17, R21 ;  /* 0x0000001500117308 */ /* 0x001e220000001800 */
[----:B------:R-:W-:Y:S01]  /*1020*/  VIADD R16, R21, 0x300402 ;  /* 0x0030040215107836 */ /* 0x000fe20000000000 */
[----:B------:R-:W-:-:S05]  /*1030*/  DFMA R14, R14, R40, R38 ;  /* 0x000000280e0e722b */ /* 0x000fca0000000026 */
[-C--:B------:R-:W-:Y:S01]  /*1040*/  DFMA R26, R26, R24.reuse, R36 ;  /* 0x000000181a1a722b */ /* 0x080fe20000000024 */
[----:B------:R-:W-:Y:S02]  /*1050*/  FSETP.GEU.AND P0, PT, |R16|, 5.8789094863358348022e-39, PT ;  /* 0x004004021000780b */ /* 0x000fe40003f0e200 */
[----:B------:R-:W-:-:S05]  /*1060*/  DMUL R14, R14, R24 ;  /* 0x000000180e0e7228 */ /* 0x000fca0000000000 */
[----:B------:R-:W-:Y:S02]  /*1070*/  DADD R34, R26, R34 ;  /* 0x000000001a227229 */ /* 0x000fe40000000022 */
        /* <DEDUP_REMOVED lines=10> */
.L_x_1960:
[----:B------:R-:W-:Y:S05]  /*1120*/  BSYNC B1 ;  /* 0x0000000000017941 */ /* 0x000fea0003800000 */
.L_x_1959:
        /* <DEDUP_REMOVED lines=27> */
[----:B------:R-:W-:Y:S05]  /*12e0*/  CALL.REL.NOINC `($__internal_40_$__cuda_sm20_dblrcp_rn_slowpath_v3) ;  /* 0x000000e400387944 */ /* 0x000fea0003c00000 */
.L_x_1962:
[----:B------:R-:W-:Y:S05]  /*12f0*/  BSYNC B1 ;  /* 0x0000000000017941 */ /* 0x000fea0003800000 */
.L_x_1961:
[----:B------:R-:W-:Y:S01]  /*1300*/  DADD R14, R10, -R32 ;  /* 0x000000000a0e7229 */ /* 0x000fe20000000820 */
[----:B------:R-:W0:Y:S01]  /*1310*/  I2F.F64 R8, R8 ;  /* 0x0000000800087312 */ /* 0x000e220000201c00 */
[----:B------:R-:W-:-:S04]  /*1320*/  SHF.R.U32.HI R0, RZ, 0x1, R2 ;  /* 0x00000001ff007819 */ /* 0x000fc80000011602 */
[----:B------:R-:W-:Y:S02]  /*1330*/  ISETP.NE.AND P0, PT, R0, RZ, PT ;  /* 0x000000ff0000720c */ /* 0x000fe40003f05270 */
[----:B------:R-:W-:Y:S01]  /*1340*/  DMUL R14, R14, R14 ;  /* 0x0000000e0e0e7228 */ /* 0x000fe20000000000 */
[----:B------:R-:W1:Y:S07]  /*1350*/  I2F.F64 R12, R13 ;  /* 0x0000000d000c7312 */ /* 0x000e6e0000201c00 */
[----:B0-----:R-:W-:-:S02]  /*1360*/  DMUL R14, R8, R14 ;  /* 0x0000000e080e7228 */ /* 0x001fc40000000000 */
[----:B-1----:R-:W-:-:S06]  /*1370*/  DMUL R10, R10, R12 ;  /* 0x0000000c0a0a7228 */ /* 0x002fcc0000000000 */
[----:B------:R-:W-:Y:S02]  /*1380*/  DMUL R14, R12, R14 ;  /* 0x0000000e0c0e7228 */ /* 0x000fe40000000000 */
[----:B------:R-:W-:-:S06]  /*1390*/  DFMA R10, R8, R32, R10 ;  /* 0x00000020080a722b */ /* 0x000fcc000000000a */
[-C--:B------:R-:W-:Y:S02]  /*13a0*/  DFMA R14, R14, R24.reuse, R28 ;  /* 0x000000180e0e722b */ /* 0x080fe4000000001c */
[----:B------:R-:W-:-:S06]  /*13b0*/  DMUL R28, R10, R24 ;  /* 0x000000180a1c7228 */ /* 0x000fcc0000000000 */
[----:B------:R-:W-:Y:S01]  /*13c0*/  DADD R14, R34, R14 ;  /* 0x00000000220e7229 */ /* 0x000fe2000000000e */
[----:B------:R-:W-:Y:S10]  /*13d0*/  @!P0 BRA `(.L_x_1963) ;  /* 0x0000006800488947 */ /* 0x000ff40003800000 */
[----:B------:R-:W0:Y:S01]  /*13e0*/  S2R R8, SR_TID.X ;  /* 0x0000000000087919 */ /* 0x000e220000002100 */
[----:B------:R-:W1:Y:S01]  /*13f0*/  S2UR UR6, SR_CgaCtaId ;  /* 0x00000000000679c3 */ /* 0x000e620000008800 */
[----:B------:R-:W-:Y:S01]  /*1400*/  LOP3.LUT R6, R2, 0xfffffffe, RZ, 0xc0, !PT ;  /* 0xfffffffe02067812 */ /* 0x000fe200078ec0ff */
[----:B------:R-:W-:Y:S01]  /*1410*/  UMOV UR4, 0x400 ;  /* 0x0000040000047882 */ /* 0x000fe20000000000 */
[----:B------:R-:W-:Y:S01]  /*1420*/  IMAD.IADD R11, R0, 0x1, R3 ;  /* 0x00000001000b7824 */ /* 0x000fe200078e0203 */
[----:B------:R-:W-:Y:S01]  /*1430*/  UIADD3 UR5, UR4, 0x1000, URZ ;  /* 0x0000100004057890 */ /* 0x000fe2000fffe03f */
[----:B------:R-:W-:Y:S01]  /*1440*/  ISETP.GE.U32.AND P0, PT, R3, R6, PT ;  /* 0x000000060300720c */ /* 0x000fe20003f06070 */
[----:B------:R-:W-:Y:S01]  /*1450*/  BSSY B1, `(.L_x_1964) ;  /* 0x0000037000017945 */ /* 0x000fe20003800000 */
[----:B-1----:R-:W-:Y:S02]  /*1460*/  ULEA UR7, UR6, UR4, 0x18 ;  /* 0x0000000406077291 */ /* 0x002fe4000f8ec03f */
[----:B------:R-:W-:-:S02]  /*1470*/  UIADD3 UR4, UR4, 0x2000, URZ ;  /* 0x0000200004047890 */ /* 0x000fc4000fffe03f */
[----:B------:R-:W-:Y:S02]  /*1480*/  ULEA UR5, UR6, UR5, 0x18 ;  /* 0x0000000506057291 */ /* 0x000fe4000f8ec03f */
[----:B------:R-:W-:Y:S01]  /*1490*/  ULEA UR4, UR6, UR4, 0x18 ;  /* 0x0000000406047291 */ /* 0x000fe2000f8ec03f */
[----:B0-----:R-:W-:-:S05]  /*14a0*/  IMAD R9, R3, UR10, R8 ;  /* 0x0000000a03097c24 */ /* 0x001fca000f8e0208 */
[C---:B------:R-:W-:Y:S02]  /*14b0*/  LEA R13, R9.reuse, UR7, 0x3 ;  /* 0x00000007090d7c11 */ /* 0x040fe4000f8e18ff */
[C---:B------:R-:W-:Y:S02]  /*14c0*/  LEA R6, R9.reuse, UR5, 0x3 ;  /* 0x0000000509067c11 */ /* 0x040fe4000f8e18ff */
[----:B------:R-:W-:Y:S01]  /*14d0*/  LEA R9, R9, UR4, 0x2 ;  /* 0x0000000409097c11 */ /* 0x000fe2000f8e10ff */
[----:B------:R0:W-:Y:S04]  /*14e0*/  @!P0 STS.64 [R13], R28 ;  /* 0x0000001c0d008388 */ /* 0x0001e80000000a00 */
[----:B------:R0:W-:Y:S04]  /*14f0*/  @!P0 STS.64 [R6], R14 ;  /* 0x0000000e06008388 */ /* 0x0001e80000000a00 */
[----:B------:R0:W-:Y:S01]  /*1500*/  @!P0 STS [R9], R4 ;  /* 0x0000000409008388 */ /* 0x0001e20000000800 */
[----:B------:R-:W-:Y:S01]  /*1510*/  BAR.SYNC.DEFER_BLOCKING 0x0 ;  /* 0x0000000000007b1d */ /* 0x000fe20000010000 */
[----:B------:R-:W-:-:S04]  /*1520*/  ISETP.GE.U32.AND P0, PT, R11, R2, PT ;  /* 0x000000020b00720c */ /* 0x000fc80003f06070 */
[----:B------:R-:W-:-:S13]  /*1530*/  ISETP.GE.U32.OR P0, PT, R3, R0, P0 ;  /* 0x000000000300720c */ /* 0x000fda0000706470 */
[----:B0-----:R-:W-:Y:S05]  /*1540*/  @P0 BRA `(.L_x_1965) ;  /* 0x00000000009c0947 */ /* 0x001fea0003800000 */
[----:B------:R-:W-:Y:S01]  /*1550*/  IMAD R0, R0, UR10, RZ ;  /* 0x0000000a00007c24 */ /* 0x000fe2000f8e02ff */
[----:B------:R-:W-:Y:S03]  /*1560*/  BSSY B2, `(.L_x_1966) ;  /* 0x0000017000027945 */ /* 0x000fe60003800000 */
[C---:B------:R-:W-:Y:S02]  /*1570*/  IMAD R11, R0.reuse, 0x4, R9 ;  /* 0x00000004000b7824 */ /* 0x040fe400078e0209 */
[C---:B------:R-:W-:Y:S02]  /*1580*/  IMAD R12, R0.reuse, 0x8, R13 ;  /* 0x00000008000c7824 */ /* 0x040fe400078e020d */
[----:B------:R-:W-:Y:S02]  /*1590*/  IMAD R10, R0, 0x8, R6 ;  /* 0x00000008000a7824 */ /* 0x000fe400078e0206 */
[----:B------:R-:W0:Y:S02]  /*15a0*/  LDS R11, [R11] ;  /* 0x000000000b0b7984 */ /* 0x000e240000000800 */
[----:B0-----:R-:W-:-:S05]  /*15b0*/  IMAD.IADD R8, R4, 0x1, R11 ;  /* 0x0000000104087824 */ /* 0x001fca00078e020b */
        /* <DEDUP_REMOVED lines=14> */
[----:B------:R-:W-:Y:S01]  /*16a0*/  IMAD.MOV.U32 R21, RZ, RZ, R23 ;  /* 0x000000ffff157224 */ /* 0x000fe200078e0017 */
[----:B------:R-:W-:-:S07]  /*16b0*/  IADD3 R27, R27, -0x100000, RZ ;  /* 0xfff000001b1b7810 */ /* 0x000fce0007ffe0ff */
[----:B------:R-:W-:Y:S05]  /*16c0*/  CALL.REL.NOINC `($__internal_40_$__cuda_sm20_dblrcp_rn_slowpath_v3) ;  /* 0x000000e000407944 */ /* 0x000fea0003c00000 */
.L_x_1967:
[----:B------:R-:W-:Y:S05]  /*16d0*/  BSYNC B2 ;  /* 0x0000000000027941 */ /* 0x000fea0003800000 */
.L_x_1966:
[----:B------:R-:W0:Y:S01]  /*16e0*/  LDS.64 R16, [R12] ;  /* 0x000000000c107984 */ /* 0x000e220000000a00 */
[----:B------:R-:W1:Y:S03]  /*16f0*/  I2F.F64 R20, R11 ;  /* 0x0000000b00147312 */ /* 0x000e660000201c00 */
[----:B------:R-:W2:Y:S01]  /*1700*/  LDS.64 R26, [R10] ;  /* 0x000000000a1a7984 */ /* 0x000ea20000000a00 */
[----:B0-----:R-:W-:Y:S02]  /*1710*/  DADD R18, R28, -R16 ;  /* 0x000000001c127229 */ /* 0x001fe40000000810 */
[----:B-1----:R-:W-:-:S06]  /*1720*/  DMUL R16, R16, R20 ;  /* 0x0000001410107228 */ /* 0x002fcc0000000000 */
[----:B------:R-:W-:Y:S02]  /*1730*/  DMUL R22, R18, R18 ;  /* 0x0000001212167228 */ /* 0x000fe40000000000 */
[----:B------:R0:W1:Y:S06]  /*1740*/  I2F.F64 R18, R4 ;  /* 0x0000000400127312 */ /* 0x00006c0000201c00 */
[----:B------:R-:W-:Y:S01]  /*1750*/  DMUL R22, R20, R22 ;  /* 0x0000001614167228 */ /* 0x000fe20000000000 */
[----:B0-----:R-:W-:-:S07]  /*1760*/  IMAD.MOV.U32 R4, RZ, RZ, R8 ;  /* 0x000000ffff047224 */ /* 0x001fce00078e0008 */
[----:B-1----:R-:W-:Y:S02]  /*1770*/  DMUL R22, R18, R22 ;  /* 0x0000001612167228 */ /* 0x002fe40000000000 */
[----:B------:R-:W-:-:S06]  /*1780*/  DFMA R16, R28, R18, R16 ;  /* 0x000000121c10722b */ /* 0x000fcc0000000010 */
[-C--:B--2---:R-:W-:Y:S02]  /*1790*/  DFMA R22, R22, R24.reuse, R26 ;  /* 0x000000181616722b */ /* 0x084fe4000000001a */
[----:B------:R-:W-:-:S06]  /*17a0*/  DMUL R28, R16, R24 ;  /* 0x00000018101c7228 */ /* 0x000fcc0000000000 */
[----:B------:R-:W-:-:S11]  /*17b0*/  DADD R14, R14, R22 ;  /* 0x000000000e0e7229 */ /* 0x000fd60000000016 */
.L_x_1965:
[----:B------:R-:W-:Y:S05]  /*17c0*/  BSYNC B1 ;  /* 0x0000000000017941 */ /* 0x000fea0003800000 */
.L_x_1964:
[----:B------:R-:W-:-:S04]  /*17d0*/  SHF.R.U32.HI R0, RZ, 0x2, R2 ;  /* 0x00000002ff007819 */ /* 0x000fc80000011602 */
[----:B------:R-:W-:-:S13]  /*17e0*/  ISETP.NE.AND P0, PT, R0, RZ, PT ;  /* 0x000000ff0000720c */ /* 0x000fda0003f05270 */
[----:B------:R-:W-:Y:S05]  /*17f0*/  @!P0 BRA `(.L_x_1963) ;  /* 0x0000006400408947 */ /* 0x000fea0003800000 */
[C---:B------:R-:W-:Y:S01]  /*1800*/  IMAD.SHL.U32 R8, R0.reuse, 0x2, RZ ;  /* 0x0000000200087824 */ /* 0x040fe200078e00ff */
[----:B------:R-:W-:Y:S01]  /*1810*/  BSSY B1, `(.L_x_1968) ;  /* 0x0000031000017945 */ /* 0x000fe20003800000 */
[----:B------:R-:W-:-:S03]  /*1820*/  IMAD.IADD R11, R0, 0x1, R3 ;  /* 0x00000001000b7824 */ /* 0x000fc600078e0203 */
[----:B------:R-:W-:-:S13]  /*1830*/  ISETP.GE.U32.AND P0, PT, R3, R8, PT ;  /* 0x000000080300720c */ /* 0x000fda0003f06070 */
        /* <DEDUP_REMOVED lines=30> */
[----:B------:R-:W-:Y:S05]  /*1a20*/  CALL.REL.NOINC `($__internal_40_$__cuda_sm20_dblrcp_rn_slowpath_v3) ;  /* 0x000000dc00687944 */ /* 0x000fea0003c00000 */
.L_x_1971:
[----:B------:R-:W-:Y:S05]  /*1a30*/  BSYNC B2 ;  /* 0x0000000000027941 */ /* 0x000fea0003800000 */
.L_x_1970:
[----:B------:R-:W0:Y:S01]  /*1a40*/  LDS.64 R16, [R12] ;  /* 0x000000000c107984 */ /* 0x000e220000000a00 */
[----:B------:R-:W1:Y:S03]  /*1a50*/  I2F.F64 R20, R11 ;  /* 0x0000000b00147312 */ /* 0x000e660000201c00 */
[----:B------:R-:W2:Y:S05]  /*1a60*/  LDS.64 R22, [R10] ;  /* 0x000000000a167984 */ /* 0x000eaa0000000a00 */
[----:B------:R3:W4:Y:S02]  /*1a70*/  I2F.F64 R26, R4 ;  /* 0x00000004001a7312 */ /* 0x0007240000201c00 */
[----:B---3--:R-:W-:Y:S01]  /*1a80*/  IMAD.MOV.U32 R4, RZ, RZ, R8 ;  /* 0x000000ffff047224 */ /* 0x008fe200078e0008 */
[----:B0-----:R-:W-:-:S02]  /*1a90*/  DADD R18, R28, -R16 ;  /* 0x000000001c127229 */ /* 0x001fc40000000810 */
[----:B-1----:R-:W-:-:S06]  /*1aa0*/  DMUL R16, R16, R20 ;  /* 0x0000001410107228 */ /* 0x002fcc0000000000 */
[----:B------:R-:W-:Y:S02]  /*1ab0*/  DMUL R18, R18, R18 ;  /* 0x0000001212127228 */ /* 0x000fe40000000000 */
[----:B----4-:R-:W-:-:S06]  /*1ac0*/  DFMA R16, R28, R26, R16 ;  /* 0x0000001a1c10722b */ /* 0x010fcc0000000010 */
[----:B------:R-:W-:Y:S02]  /*1ad0*/  DMUL R18, R20, R18 ;  /* 0x0000001214127228 */ /* 0x000fe40000000000 */
[----:B------:R-:W-:-:S06]  /*1ae0*/  DMUL R28, R16, R24 ;  /* 0x00000018101c7228 */ /* 0x000fcc0000000000 */
[----:B------:R-:W-:-:S08]  /*1af0*/  DMUL R18, R26, R18 ;  /* 0x000000121a127228 */ /* 0x000fd00000000000 */
[----:B--2---:R-:W-:-:S08]  /*1b00*/  DFMA R18, R18, R24, R22 ;  /* 0x000000181212722b */ /* 0x004fd00000000016 */
[----:B------:R-:W-:-:S11]  /*1b10*/  DADD R14, R14, R18 ;  /* 0x000000000e0e7229 */ /* 0x000fd60000000012 */
.L_x_1969:
[----:B------:R-:W-:Y:S05]  /*1b20*/  BSYNC B1 ;  /* 0x0000000000017941 */ /* 0x000fea0003800000 */
.L_x_1968:
        /* <DEDUP_REMOVED lines=16> */
[C---:B------:R-:W-:Y:S01]  /*1c30*/  IMAD R11, R0.reuse, 0x4, R9 ;  /* 0x00000004000b7824 */ /* 0x040fe200078e0209 */
[C---:B------:R-:W-:Y:S01]  /*1c40*/  LEA R12, R0.reuse, R13, 0x3 ;  /* 0x0000000d000c7211 */ /* 0x040fe200078e18ff */
[----:B------:R-:W-:-:S04]  /*1c50*/  IMAD R10, R0, 0x8, R6 ;  /* 0x00000008000a7824 */ /* 0x000fc800078e0206 */
        /* <DEDUP_REMOVED lines=18> */
[----:B------:R-:W-:Y:S05]  /*1d80*/  CALL.REL.NOINC `($__internal_40_$__cuda_sm20_dblrcp_rn_slowpath_v3) ;  /* 0x000000d800907944 */ /* 0x000fea0003c00000 */
.L_x_1975:
[----:B------:R-:W-:Y:S05]  /*1d90*/  BSYNC B2 ;  /* 0x0000000000027941 */ /* 0x000fea0003800000 */
.L_x_1974:
        /* <DEDUP_REMOVED lines=14> */
.L_x_1973:
[----:B------:R-:W-:Y:S05]  /*1e80*/  BSYNC B1 ;  /* 0x0000000000017941 */ /* 0x000fea0003800000 */
.L_x_1972:
        /* <DEDUP_REMOVED lines=20> */
[----:B0-----:R-:W-:-:S04]  /*1fd0*/  IADD3 R8, R4, R11, RZ ;  /* 0x0000000b04087210 */ /* 0x001fc80007ffe0ff */
        /* <DEDUP_REMOVED lines=17> */
.L_x_1979:
[----:B------:R-:W-:Y:S05]  /*20f0*/  BSYNC B2 ;  /* 0x0000000000027941 */ /* 0x000fea0003800000 */
.L_x_1978:
        /* <DEDUP_REMOVED lines=14> */
.L_x_1977:
[----:B------:R-:W-:Y:S05]  /*21e0*/  BSYNC B1 ;  /* 0x0000000000017941 */ /* 0x000fea0003800000 */
.L_x_1976:
[----:B------:R-:W-:-:S04]  /*21f0*/  SHF.R.U32.HI R0, RZ, 0x5, R2 ;  /* 0x00000005ff007819 */ /* 0x000fc80000011602 */
[----:B------:R-:W-:-:S13]  /*2200*/  ISETP.NE.AND P0, PT, R0, RZ, PT ;  /* 0x000000ff0000720c */ /* 0x000fda0003f05270 */
[----:B------:R-:W-:Y:S05]  /*2210*/  @!P0 BRA `(.L_x_1963) ;  /* 0x0000005800b88947 */ /* 0x000fea0003800000 */
[C---:B------:R-:W-:Y:S01]  /*2220*/  IMAD.SHL.U32 R8, R0.reuse, 0x2, RZ ;  /* 0x0000000200087824 */ /* 0x040fe200078e00ff */
[----:B------:R-:W-:Y:S01]  /*2230*/  IADD3 R11, R0, R3, RZ ;  /* 0x00000003000b7210 */ /* 0x000fe20007ffe0ff */
[----:B------:R-:W-:Y:S03]  /*2240*/  BSSY B1, `(.L_x_1980) ;  /* 0x0000030000017945 */ /* 0x000fe60003800000 */
        /* <DEDUP_REMOVED lines=32> */
.L_x_1983:
[----:B------:R-:W-:Y:S05]  /*2450*/  BSYNC B2 ;  /* 0x0000000000027941 */ /* 0x000fea0003800000 */
.L_x_1982:
[----:B------:R-:W0:Y:S01]  /*2460*/  LDS.64 R16, [R12] ;  /* 0x000000000c107984 */ /* 0x000e220000000a00 */
[----:B------:R-:W1:Y:S03]  /*2470*/  I2F.F64 R20, R11 ;  /* 0x0000000b00147312 */ /* 0x000e660000201c00 */
[----:B------:R-:W2:Y:S05]  /*2480*/  LDS.64 R22, [R10] ;  /* 0x000000000a167984 */ /* 0x000eaa0000000a00 */
[----:B------:R3:W4:Y:S02]  /*2490*/  I2F.F64 R26, R4 ;  /* 0x00000004001a7312 */ /* 0x0007240000201c00 */
[----:B---3--:R-:W-:Y:S01]  /*24a0*/  MOV R4, R8 ;  /* 0x0000000800047202 */ /* 0x008fe20000000f00 */
        /* <DEDUP_REMOVED lines=9> */
.L_x_1981:
[----:B------:R-:W-:Y:S05]  /*2540*/  BSYNC B1 ;  /* 0x0000000000017941 */ /* 0x000fea0003800000 */
.L_x_1980:
        /* <DEDUP_REMOVED lines=38> */
.L_x_1987:
[----:B------:R-:W-:Y:S05]  /*27b0*/  BSYNC B2 ;  /* 0x0000000000027941 */ /* 0x000fea0003800000 */
.L_x_1986:
        /* <DEDUP_REMOVED lines=14> */
.L_x_1985:
[----:B------:R-:W-:Y:S05]  /*28a0*/  BSYNC B1 ;  /* 0x0000000000017941 */ /* 0x000fea0003800000 */
.L_x_1984:
        /* <DEDUP_REMOVED lines=38> */
.L_x_1991:
[----:B------:R-:W-:Y:S05]  /*2b10*/  BSYNC B2 ;  /* 0x0000000000027941 */ /* 0x000fea0003800000 */
.L_x_1990:
        /* <DEDUP_REMOVED lines=14> */
.L_x_1989:
[----:B------:R-:W-:Y:S05]  /*2c00*/  BSYNC B1 ;  /* 0x0000000000017941 */ /* 0x000fea0003800000 */
.L_x_1988:
        /* <DEDUP_REMOVED lines=38> */
.L_x_1995:
[----:B------:R-:W-:Y:S05]  /*2e70*/  BSYNC B2 ;  /* 0x0000000000027941 */ /* 0x000fea0003800000 */
.L_x_1994:
        /* <DEDUP_REMOVED lines=14> */
.L_x_1993:
[----:B------:R-:W-:Y:S05]  /*2f60*/  BSYNC B1 ;  /* 0x0000000000017941 */ /* 0x000fea0003800000 */
.L_x_1992:
        /* <DEDUP_REMOVED lines=18> */
[----:B------:R-:W-:-:S05]  /*3090*/  IMAD R10, R0, 0x8, R6 ;  /* 0x00000008000a7824 */ /* 0x000fca00078e0206 */
        /* <DEDUP_REMOVED lines=19> */
.L_x_1999:
[----:B------:R-:W-:Y:S05]  /*31d0*/  BSYNC B2 ;  /* 0x0000000000027941 */ /* 0x000fea0003800000 */
.L_x_1998:
        /* <DEDUP_REMOVED lines=14> */
.L_x_1997:
[----:B------:R-:W-:Y:S05]  /*32c0*/  BSYNC B1 ;  /* 0x0000000000017941 */ /* 0x000fea0003800000 */
.L_x_1996:
[----:B------:R-:W-:-:S04]  /*32d0*/  SHF.R.U32.HI R0, RZ, 0xa, R2 ;  /* 0x0000000aff007819 */ /* 0x000fc80000011602 */
[----:B------:R-:W-:-:S13]  /*32e0*/  ISETP.NE.AND P0, PT, R0, RZ, PT ;  /* 0x000000ff0000720c */ /* 0x000fda0003f05270 */
[----:B------:R-:W-:Y:S05]  /*32f0*/  @!P0 BRA `(.L_x_1963) ;  /* 0x0000004800808947 */ /* 0x000fea0003800000 */
[C---:B------:R-:W-:Y:S01]  /*3300*/  SHF.L.U32 R8, R0.reuse, 0x1, RZ ;  /* 0x0000000100087819 */ /* 0x040fe200000006ff */
[----:B------:R-:W-:Y:S01]  /*3310*/  IMAD.IADD R11, R0, 0x1, R3 ;  /* 0x00000001000b7824 */ /* 0x000fe200078e0203 */
[----:B------:R-:W-:Y:S02]  /*3320*/  BSSY B1, `(.L_x_2000) ;  /* 0x0000030000017945 */ /* 0x000fe40003800000 */
        /* <DEDUP_REMOVED lines=32> */
.L_x_2003:
[----:B------:R-:W-:Y:S05]  /*3530*/  BSYNC B2 ;  /* 0x0000000000027941 */ /* 0x000fea0003800000 */
.L_x_2002:
        /* <DEDUP_REMOVED lines=14> */
.L_x_2001:
[----:B------:R-:W-:Y:S05]  /*3620*/  BSYNC B1 ;  /* 0x0000000000017941 */ /* 0x000fea0003800000 */
.L_x_2000:
        /* <DEDUP_REMOVED lines=38> */
.L_x_2007:
[----:B------:R-:W-:Y:S05]  /*3890*/  BSYNC B2 ;  /* 0x0000000000027941 */ /* 0x000fea0003800000 */
.L_x_2006:
        /* <DEDUP_REMOVED lines=14> */
.L_x_2005:
[----:B------:R-:W-:Y:S05]  /*3980*/  BSYNC B1 ;  /* 0x0000000000017941 */ /* 0x000fea0003800000 */
.L_x_2004:
        /* <DEDUP_REMOVED lines=38> */
.L_x_2011:
[----:B------:R-:W-:Y:S05]  /*3bf0*/  BSYNC B2 ;  /* 0x0000000000027941 */ /* 0x000fea0003800000 */
.L_x_2010:
        /* <DEDUP_REMOVED lines=14> */
.L_x_2009:
[----:B------:R-:W-:Y:S05]  /*3ce0*/  BSYNC B1 ;  /* 0x0000000000017941 */ /* 0x000fea0003800000 */
.L_x_2008:
        /* <DEDUP_REMOVED lines=38> */
.L_x_2015:
[----:B------:R-:W-:Y:S05]  /*3f50*/  BSYNC B2 ;  /* 0x0000000000027941 */ /* 0x000fea0003800000 */
.L_x_2014:
        /* <DEDUP_REMOVED lines=14> */
.L_x_2013:
[----:B------:R-:W-:Y:S05]  /*4040*/  BSYNC B1 ;  /* 0x0000000000017941 */ /* 0x000fea0003800000 */
.L_x_2012:
        /* <DEDUP_REMOVED lines=38> */
.L_x_2019:
[----:B------:R-:W-:Y:S05]  /*42b0*/  BSYNC B2 ;  /* 0x0000000000027941 */ /* 0x000fea0003800000 */
.L_x_2018:
        /* <DEDUP_REMOVED lines=14> */
.L_x_2017:
[----:B------:R-:W-:Y:S05]  /*43a0*/  BSYNC B1 ;  /* 0x0000000000017941 */ /* 0x000fea0003800000 */
.L_x_2016:
        /* <DEDUP_REMOVED lines=38> */
.L_x_2023:
[----:B------:R-:W-:Y:S05]  /*4610*/  BSYNC B2 ;  /* 0x0000000000027941 */ /* 0x000fea0003800000 */
.L_x_2022:
        /* <DEDUP_REMOVED lines=14> */
.L_x_2021:
[----:B------:R-:W-:Y:S05]  /*4700*/  BSYNC B1 ;  /* 0x0000000000017941 */ /* 0x000fea0003800000 */
.L_x_2020:
        /* <DEDUP_REMOVED lines=38> */
.L_x_2027:
[----:B------:R-:W-:Y:S05]  /*4970*/  BSYNC B2 ;  /* 0x0000000000027941 */ /* 0x000fea0003800000 */
.L_x_2026:
        /* <DEDUP_REMOVED lines=14> */
.L_x_2025:
[----:B------:R-:W-:Y:S05]  /*4a60*/  BSYNC B1 ;  /* 0x0000000000017941 */ /* 0x000fea0003800000 */
.L_x_2024:
        /* <DEDUP_REMOVED lines=38> */
.L_x_2031:
[----:B------:R-:W-:Y:S05]  /*4cd0*/  BSYNC B2 ;  /* 0x0000000000027941 */ /* 0x000fea0003800000 */
.L_x_2030:
        /* <DEDUP_REMOVED lines=14> */
.L_x_2029:
[----:B------:R-:W-:Y:S05]  /*4dc0*/  BSYNC B1 ;  /* 0x0000000000017941 */ /* 0x000fea0003800000 */
.L_x_2028:
        /* <DEDUP_REMOVED lines=38> */
.L_x_2035:
[----:B------:R-:W-:Y:S05]  /*5030*/  BSYNC B2 ;  /* 0x0000000000027941 */ /* 0x000fea0003800000 */
.L_x_2034:
        /* <DEDUP_REMOVED lines=14> */
.L_x_2033:
[----:B------:R-:W-:Y:S05]  /*5120*/  BSYNC B1 ;  /* 0x0000000000017941 */ /* 0x000fea0003800000 */
.L_x_2032:
        /* <DEDUP_REMOVED lines=38> */
.L_x_2039:
[----:B------:R-:W-:Y:S05]  /*5390*/  BSYNC B2 ;  /* 0x0000000000027941 */ /* 0x000fea0003800000 */
.L_x_2038:
        /* <DEDUP_REMOVED lines=14> */
.L_x_2037:
[----:B------:R-:W-:Y:S05]  /*5480*/  BSYNC B1 ;  /* 0x0000000000017941 */ /* 0x000fea0003800000 */
.L_x_2036:
        /* <DEDUP_REMOVED lines=38> */
.L_x_2043:
[----:B------:R-:W-:Y:S05]  /*56f0*/  BSYNC B2 ;  /* 0x0000000000027941 */ /* 0x000fea0003800000 */
.L_x_2042:
        /* <DEDUP_REMOVED lines=14> */
.L_x_2041:
[----:B------:R-:W-:Y:S05]  /*57e0*/  BSYNC B1 ;  /* 0x0000000000017941 */ /* 0x000fea0003800000 */
.L_x_2040:
        /* <DEDUP_REMOVED lines=38> */
.L_x_2047:
[----:B------:R-:W-:Y:S05]  /*5a50*/  BSYNC B2 ;  /* 0x0000000000027941 */ /* 0x000fea0003800000 */
.L_x_2046:
        /* <DEDUP_REMOVED lines=14> */
.L_x_2045:
[----:B------:R-:W-:Y:S05]  /*5b40*/  BSYNC B1 ;  /* 0x0000000000017941 */ /* 0x000fea0003800000 */
.L_x_2044:
        /* <DEDUP_REMOVED lines=38> */
.L_x_2051:
[----:B------:R-:W-:Y:S05]  /*5db0*/  BSYNC B2 ;  /* 0x0000000000027941 */ /* 0x000fea0003800000 */
.L_x_2050:
        /* <DEDUP_REMOVED lines=14> */
.L_x_2049:
[----:B------:R-:W-:Y:S05]  /*5ea0*/  BSYNC B1 ;  /* 0x0000000000017941 */ /* 0x000fea0003800000 */
.L_x_2048:
        /* <DEDUP_REMOVED lines=38> */
.L_x_2055:
[----:B------:R-:W-:Y:S05]  /*6110*/  BSYNC B2 ;  /* 0x0000000000027941 */ /* 0x000fea0003800000 */
.L_x_2054:
        /* <DEDUP_REMOVED lines=14> */
.L_x_2053:
[----:B------:R-:W-:Y:S05]  /*6200*/  BSYNC B1 ;  /* 0x0000000000017941 */ /* 0x000fea0003800000 */
.L_x_2052:
        /* <DEDUP_REMOVED lines=38> */
.L_x_2059:
[----:B------:R-:W-:Y:S05]  /*6470*/  BSYNC B2 ;  /* 0x0000000000027941 */ /* 0x000fea0003800000 */
.L_x_2058:
        /* <DEDUP_REMOVED lines=14> */
.L_x_2057:
[----:B------:R-:W-:Y:S05]  /*6560*/  BSYNC B1 ;  /* 0x0000000000017941 */ /* 0x000fea0003800000 */
.L_x_2056:
        /* <DEDUP_REMOVED lines=38> */
.L_x_2063:
[----:B------:R-:W-:Y:S05]  /*67d0*/  BSYNC B2 ;  /* 0x0000000000027941 */ /* 0x000fea0003800000 */
.L_x_2062:
        /* <DEDUP_REMOVED lines=14> */
.L_x_2061:
[----:B------:R-:W-:Y:S05]  /*68c0*/  BSYNC B1 ;  /* 0x0000000000017941 */ /* 0x000fea0003800000 */
.L_x_2060:
        /* <DEDUP_REMOVED lines=38> */
.L_x_2067:
[----:B------:R-:W-:Y:S05]  /*6b30*/  BSYNC B2 ;  /* 0x0000000000027941 */ /* 0x000fea0003800000 */
.L_x_2066:
        /* <DEDUP_REMOVED lines=14> */
.L_x_2065:
[----:B------:R-:W-:Y:S05]  /*6c20*/  BSYNC B1 ;  /* 0x0000000000017941 */ /* 0x000fea0003800000 */
.L_x_2064:
        /* <DEDUP_REMOVED lines=38> */
.L_x_2071:
[----:B------:R-:W-:Y:S05]  /*6e90*/  BSYNC B2 ;  /* 0x0000000000027941 */ /* 0x000fea0003800000 */
.L_x_2070:
        /* <DEDUP_REMOVED lines=14> */
.L_x_2069:
[----:B------:R-:W-:Y:S05]  /*6f80*/  BSYNC B1 ;  /* 0x0000000000017941 */ /* 0x000fea0003800000 */
.L_x_2068:
        /* <DEDUP_REMOVED lines=38> */
.L_x_2075:
[----:B------:R-:W-:Y:S05]  /*71f0*/  BSYNC B2 ;  /* 0x0000000000027941 */ /* 0x000fea0003800000 */
.L_x_2074:
        /* <DEDUP_REMOVED lines=14> */
.L_x_2073:
[----:B------:R-:W-:Y:S05]  /*72e0*/  BSYNC B1 ;  /* 0x0000000000017941 */ /* 0x000fea0003800000 */
.L_x_2072:
        /* <DEDUP_REMOVED lines=38> */
.L_x_2079:
[----:B------:R-:W-:Y:S05]  /*7550*/  BSYNC B2 ;  /* 0x0000000000027941 */ /* 0x000fea0003800000 */
.L_x_2078:
        /* <DEDUP_REMOVED lines=14> */
.L_x_2077:
[----:B------:R-:W-:Y:S05]  /*7640*/  BSYNC B1 ;  /* 0x0000000000017941 */ /* 0x000fea0003800000 */
.L_x_2076:
        /* <DEDUP_REMOVED lines=38> */
.L_x_2083:
[----:B------:R-:W-:Y:S05]  /*78b0*/  BSYNC B2 ;  /* 0x0000000000027941 */ /* 0x000fea0003800000 */
.L_x_2082:
        /* <DEDUP_REMOVED lines=14> */
.L_x_2081:
[----:B------:R-:W-:Y:S05]  /*79a0*/  BSYNC B1 ;  /* 0x0000000000017941 */ /* 0x000fea0003800000 */
.L_x_2080:
        /* <DEDUP_REMOVED lines=14> */
[----:B------:R-:W-:Y:S01]  /*7a90*/  SHF.R.S32.HI R0, RZ, 0x1f, R2 ;  /* 0x0000001fff007819 */ /* 0x000fe20000011402 */
[----:B------:R-:W-:Y:S03]  /*7aa0*/  BSSY B2, `(.L_x_2085) ;  /* 0x0000016000027945 */ /* 0x000fe60003800000 */
[----:B------:R-:W-:-:S05]  /*7ab0*/  LOP3.LUT R0, R0, UR10, RZ, 0xc0, !PT ;  /* 0x0000000a00007c12 */ /* 0x000fca000f8ec0ff */
        /* <DEDUP_REMOVED lines=20> */
.L_x_2086:
[----:B------:R-:W-:Y:S05]  /*7c00*/  BSYNC B2 ;  /* 0x0000000000027941 */ /* 0x000fea0003800000 */
.L_x_2085:
        /* <DEDUP_REMOVED lines=14> */
.L_x_2084:
[----:B------:R-:W-:Y:S05]  /*7cf0*/  BSYNC B1 ;  /* 0x0000000000017941 */ /* 0x000fea0003800000 */
.L_x_1963:
[----:B------:R-:W0:Y:S01]  /*7d00*/  LDC.64 R18, c[0x0][0x218] ;  /* 0x00008600ff127b82 */ /* 0x000e220000000a00 */
        /* <DEDUP_REMOVED lines=10> */
[----:B------:R-:W0:Y:S01]  /*7db0*/  I2F.F64 R4, R4 ;  /* 0x0000000400047312 */ /* 0x000e220000201c00 */
[----:B------:R-:W-:Y:S01]  /*7dc0*/  IMAD.MOV.U32 R2, RZ, RZ, 0x1 ;  /* 0x00000001ff027424 */ /* 0x000fe200078e00ff */
[----:B------:R1:W-:Y:S01]  /*7dd0*/  STG.E.64 desc[UR8][R18.64], R28 ;  /* 0x0000001c12007986 */ /* 0x0003e2000c101b08 */
[----:B------:R-:W-:Y:S01]  /*7de0*/  FSETP.GEU.AND P1, PT, |R15|, 6.5827683646048100446e-37, PT ;  /* 0x036000000f00780b */ /* 0x000fe20003f2e200 */
[----:B------:R-:W-:Y:S04]  /*7df0*/  BSSY B0, `(.L_x_2088) ;  /* 0x0000013000007945 */ /* 0x000fe80003800000 */
[----:B0-----:R-:W0:Y:S02]  /*7e00*/  MUFU.RCP64H R3, R5 ;  /* 0x0000000500037308 */ /* 0x001e240000001800 */
        /* <DEDUP_REMOVED lines=11> */
[----:B------:R-:W-:Y:S01]  /*7ec0*/  IMAD.MOV.U32 R2, RZ, RZ, R4 ;  /* 0x000000ffff027224 */ /* 0x000fe200078e0004 */
[----:B------:R-:W-:Y:S01]  /*7ed0*/  MOV R0, 0x7f00 ;  /* 0x00007f0000007802 */ /* 0x000fe20000000f00 */
[----:B------:R-:W-:-:S07]  /*7ee0*/  IMAD.MOV.U32 R3, RZ, RZ, R5 ;  /* 0x000000ffff037224 */ /* 0x000fce00078e0005 */
[----:B------:R-:W-:Y:S05]  /*7ef0*/  CALL.REL.NOINC `($__internal_41_$__cuda_sm20_div_rn_f64_full) ;  /* 0x0000007800d87944 */ /* 0x000fea0003c00000 */
[----:B------:R-:W-:Y:S01]  /*7f00*/  MOV R2, R8 ;  /* 0x0000000800027202 */ /* 0x000fe20000000f00 */
[----:B------:R-:W-:-:S07]  /*7f10*/  IMAD.MOV.U32 R3, RZ, RZ, R9 ;  /* 0x000000ffff037224 */ /* 0x000fce00078e0009 */
.L_x_2089:
[----:B------:R-:W-:Y:S05]  /*7f20*/  BSYNC B0 ;  /* 0x0000000000007941 */ /* 0x000fea0003800000 */
.L_x_2088:
        /* <DEDUP_REMOVED lines=24> */
[----:B------:R-:W-:Y:S01]  /*80b0*/  IMAD.MOV.U32 R7, RZ, RZ, R5 ;  /* 0x000000ffff077224 */ /* 0x000fe200078e0005 */
[----:B------:R-:W-:-:S07]  /*80c0*/  MOV R0, 0x80e0 ;  /* 0x000080e000007802 */ /* 0x000fce0000000f00 */
[----:B------:R-:W-:Y:S05]  /*80d0*/  CALL.REL.NOINC `($__internal_42_$__cuda_sm20_dsqrt_rn_f64_mediumpath_v1) ;  /* 0x0000007c00cc7944 */ /* 0x000fea0003c00000 */
.L_x_2093:
[----:B------:R-:W-:Y:S05]  /*80e0*/  BSYNC B0 ;  /* 0x0000000000007941 */ /* 0x000fea0003800000 */
.L_x_2092:
        /* <DEDUP_REMOVED lines=13> */
[----:B------:R-:W-:Y:S05]  /*81c0*/  CALL.REL.NOINC `($__internal_40_$__cuda_sm20_dblrcp_rn_slowpath_v3) ;  /* 0x0000007400807944 */ /* 0x000fea0003c00000 */
.L_x_2095:
[----:B------:R-:W-:Y:S05]  /*81d0*/  BSYNC B2 ;  /* 0x0000000000027941 */ /* 0x000fea0003800000 */
.L_x_2094:
[----:B------:R-:W-:Y:S02]  /*81e0*/  IMAD.MOV.U32 R4, RZ, RZ, R24 ;  /* 0x000000ffff047224 */ /* 0x000fe400078e0018 */
[----:B------:R-:W-:-:S07]  /*81f0*/  IMAD.MOV.U32 R5, RZ, RZ, R25 ;  /* 0x000000ffff057224 */ /* 0x000fce00078e0019 */
.L_x_2091:
[----:B------:R-:W-:Y:S05]  /*8200*/  BSYNC B1 ;  /* 0x0000000000017941 */ /* 0x000fea0003800000 */
.L_x_2090:
[----:B------:R-:W-:Y:S01]  /*8210*/  STG.E.64 desc[UR8][R16.64], R4 ;  /* 0x0000000410007986 */ /* 0x000fe2000c101b08 */
[----:B------:R-:W-:Y:S05]  /*8220*/  EXIT ;  /* 0x000000000000794d */ /* 0x000fea0003800000 */
.L_x_2087:
[----:B------:R-:W0:Y:S01]  /*8230*/  S2R R0, SR_TID.X ;  /* 0x0000000000007919 */ /* 0x000e220000002100 */
[----:B------:R-:W1:Y:S01]  /*8240*/  LDC.64 R8, c[0x0][0x228] ;  /* 0x00008a00ff087b82 */ /* 0x000e620000000a00 */
[----:B------:R-:W-:Y:S01]  /*8250*/  ULDC UR4, c[0x0][0x23c] ;  /* 0x00008f0000047ab9 */ /* 0x000fe20000000800 */
[----:B------:R-:W-:Y:S01]  /*8260*/  BSSY B0, `(.L_x_2096) ;  /* 0x0000010000007945 */ /* 0x000fe20003800000 */
[----:B------:R-:W-:Y:S01]  /*8270*/  ISETP.GE.AND P0, PT, R7, UR4, PT ;  /* 0x0000000407007c0c */ /* 0x000fe2000bf06270 */
[----:B------:R-:W-:-:S03]  /*8280*/  IMAD R6, R5, UR4, RZ ;  /* 0x0000000405067c24 */ /* 0x000fc6000f8e02ff */
[----:B------:R-:W-:Y:S01]  /*8290*/  ISETP.EQ.AND P0, PT, R3, RZ, !P0 ;  /* 0x000000ff0300720c */ /* 0x000fe20004702270 */
[----:B-1----:R-:W-:Y:S01]  /*82a0*/  IMAD.WIDE.U32 R30, R6, 0x10, R8 ;  /* 0x00000010061e7825 */ /* 0x002fe200078e0008 */
[----:B0-----:R-:W-:-:S11]  /*82b0*/  LOP3.LUT P1, RZ, R0, R3, RZ, 0xfc, !PT ;  /* 0x0000000300ff7212 */ /* 0x001fd6000782fcff */
[----:B------:R-:W-:Y:S05]  /*82c0*/  @!P0 BRA `(.L_x_2097) ;  /* 0x0000000000248947 */ /* 0x000fea0003800000 */
[----:B------:R-:W0:Y:S02]  /*82d0*/  S2R R0, SR_CTAID.Y ;  /* 0x0000000000007919 */ /* 0x000e240000002600 */
[----:B0-----:R-:W-:-:S04]  /*82e0*/  IMAD R11, R0, UR4, R7 ;  /* 0x00000004000b7c24 */ /* 0x001fc8000f8e0207 */
[----:B------:R-:W-:-:S04]  /*82f0*/  IMAD.WIDE R8, R11, 0x8, R8 ;  /* 0x000000080b087825 */ /* 0x000fc800078e0208 */
[----:B------:R-:W-:Y:S01]  /*8300*/  IMAD.WIDE R10, R11, 0x4, R30 ;  /* 0x000000040b0a7825 */ /* 0x000fe200078e021e */
[C---:B------:R-:W-:Y:S01]  /*8310*/  LEA R12, P2, R6.reuse, R8, 0x3 ;  /* 0x00000008060c7211 */ /* 0x040fe200078418ff */
[----:B------:R0:W-:Y:S03]  /*8320*/  STG.E.64.STRONG.SYS desc[UR8][R8.64], R28 ;  /* 0x0000001c08007986 */ /* 0x0001e6000c115b08 */
[----:B------:R-:W-:-:S05]  /*8330*/  LEA.HI.X R13, R6, R9, RZ, 0x3, P2 ;  /* 0x00000009060d7211 */ /* 0x000fca00010f1cff */
[----:B------:R0:W-:Y:S04]  /*8340*/  STG.E.64.STRONG.SYS desc[UR8][R12.64], R14 ;  /* 0x0000000e0c007986 */ /* 0x0001e8000c115b08 */
[----:B------:R0:W-:Y:S02]  /*8350*/  STG.E.STRONG.SYS desc[UR8][R10.64], R4 ;  /* 0x000000040a007986 */ /* 0x0001e4000c115908 */
.L_x_2097:
[----:B------:R-:W-:Y:S05]  /*8360*/  BSYNC B0 ;  /* 0x0000000000007941 */ /* 0x000fea0003800000 */
.L_x_2096:
        /* <DEDUP_REMOVED lines=17> */
[----:B------:R-:W-:Y:S01]  /*8480*/  VIADD R11, R5, 0xffffffff ;  /* 0xffffffff050b7836 */ /* 0x000fe20000000000 */
[----:B------:R-:W1:Y:S02]  /*8490*/  S2R R10, SR_LTMASK ;  /* 0x00000000000a7919 */ /* 0x000e640000003900 */
[----:B-1----:R-:W-:Y:S01]  /*84a0*/  LOP3.LUT R10, R10, UR4, RZ, 0xc0, !PT ;  /* 0x000000040a0a7c12 */ /* 0x002fe2000f8ec0ff */
[----:B------:R-:W-:Y:S02]  /*84b0*/  UMOV UR4, 0x400 ;  /* 0x0000040000047882 */ /* 0x000fe40000000000 */
[----:B0-----:R-:W-:Y:S01]  /*84c0*/  ULEA UR4, UR5, UR4, 0x18 ;  /* 0x0000000405047291 */ /* 0x001fe2000f8ec03f */
[----:B------:R-:W0:Y:S01]  /*84d0*/  POPC R15, R10 ;  /* 0x0000000a000f7309 */ /* 0x000e220000000000 */
[----:B--2---:R-:W0:Y:S02]  /*84e0*/  SHFL.IDX PT, R0, R9, R4, 0x1f ;  /* 0x00001f0409007589 */ /* 0x004e2400000e0000 */
[----:B0-----:R-:W-:-:S05]  /*84f0*/  IMAD.IADD R0, R0, 0x1, R15 ;  /* 0x0000000100007824 */ /* 0x001fca00078e020f */
[----:B------:R-:W-:-:S04]  /*8500*/  ISETP.NE.AND P1, PT, R0, R11, PT ;  /* 0x0000000b0000720c */ /* 0x000fc80003f25270 */
[----:B------:R-:W-:-:S05]  /*8510*/  SEL R0, RZ, 0x1, P1 ;  /* 0x00000001ff007807 */ /* 0x000fca0000800000 */
[----:B------:R1:W-:Y:S04]  /*8520*/  STS.U8 [UR4+0x2800], R0 ;  /* 0x00280000ff007988 */ /* 0x0003e80008000004 */
.L_x_2099:
[----:B------:R-:W-:Y:S05]  /*8530*/  BSYNC B0 ;  /* 0x0000000000007941 */ /* 0x000fea0003800000 */
.L_x_2098:
[----:B------:R-:W2:Y:S08]  /*8540*/  S2UR UR5, SR_CgaCtaId ;  /* 0x00000000000579c3 */ /* 0x000eb00000008800 */
[----:B------:R-:W-:Y:S06]  /*8550*/  BAR.SYNC.DEFER_BLOCKING 0x0 ;  /* 0x0000000000007b1d */ /* 0x000fec0000010000 */
[----:B------:R-:W-:-:S02]  /*8560*/  UMOV UR4, 0x400 ;  /* 0x0000040000047882 */ /* 0x000fc40000000000 */
[----:B--2---:R-:W-:-:S09]  /*8570*/  ULEA UR4, UR5, UR4, 0x18 ;  /* 0x0000000405047291 */ /* 0x004fd2000f8ec03f */
[----:B-1----:R-:W1:Y:S02]  /*8580*/  LDS.U8 R0, [UR4+0x2800] ;  /* 0x00280004ff007984 */ /* 0x002e640008000000 */
[----:B-1----:R-:W-:-:S13]  /*8590*/  ISETP.NE.AND P1, PT, R0, RZ, PT ;  /* 0x000000ff0000720c */ /* 0x002fda0003f25270 */
[----:B------:R-:W-:Y:S05]  /*85a0*/  @!P1 EXIT ;  /* 0x000000000000994d */ /* 0x000fea0003800000 */
[----:B------:R-:W-:Y:S01]  /*85b0*/  ISETP.GE.U32.AND P1, PT, R3, R5, PT ;  /* 0x000000050300720c */ /* 0x000fe20003f26070 */
[----:B------:R-:W-:Y:S01]  /*85c0*/  ULDC UR7, c[0x0][0x23c] ;  /* 0x00008f0000077ab9 */ /* 0x000fe20000000800 */
[----:B------:R-:W-:Y:S01]  /*85d0*/  BSSY B1, `(.L_x_2100) ;  /* 0x000003e000017945 */ /* 0x000fe20003800000 */
[----:B0-----:R-:W-:Y:S01]  /*85e0*/  IMAD.MOV.U32 R4, RZ, RZ, RZ ;  /* 0x000000ffff047224 */ /* 0x001fe200078e00ff */
[----:B------:R-:W-:Y:S02]  /*85f0*/  CS2R R14, SRZ ;  /* 0x00000000000e7805 */ /* 0x000fe4000001ff00 */
[----:B------:R-:W-:-:S07]  /*8600*/  CS2R R12, SRZ ;  /* 0x00000000000c7805 */ /* 0x000fce000001ff00 */
[----:B------:R-:W-:Y:S05]  /*8610*/  @P1 BRA `(.L_x_2101) ;  /* 0x0000000000e41947 */ /* 0x000fea0003800000 */
[----:B------:R-:W-:Y:S01]  /*8620*/  BSSY B2, `(.L_x_2101) ;  /* 0x0000038000027945 */ /* 0x000fe20003800000 */
[----:B------:R-:W-:Y:S01]  /*8630*/  IMAD.MOV.U32 R10, RZ, RZ, R3 ;  /* 0x000000ffff0a7224 */ /* 0x000fe200078e0003 */
[----:B------:R-:W-:Y:S01]  /*8640*/  CS2R R32, SRZ ;  /* 0x0000000000207805 */ /* 0x000fe2000001ff00 */
[----:B------:R-:W-:Y:S01]  /*8650*/  IMAD.MOV.U32 R9, RZ, RZ, RZ ;  /* 0x000000ffff097224 */ /* 0x000fe200078e00ff */
[----:B------:R-:W-:-:S07]  /*8660*/  CS2R R14, SRZ ;  /* 0x00000000000e7805 */ /* 0x000fce000001ff00 */
.L_x_2104:
[----:B------:R-:W-:Y:S01]  /*8670*/  ISETP.GE.AND P2, PT, R7, UR7, PT ;  /* 0x0000000707007c0c */ /* 0x000fe2000bf46270 */
[----:B------:R-:W-:-:S12]  /*8680*/  IMAD.MOV.U32 R8, RZ, RZ, RZ ;  /* 0x000000ffff087224 */ /* 0x000fd800078e00ff */
[----:B------:R-:W-:Y:S01]  /*8690*/  @!P2 IMAD R11, R10, UR7, R7 ;  /* 0x000000070a0bac24 */ /* 0x000fe2000f8e0207 */
[----:B------:R-:W0:Y:S03]  /*86a0*/  @!P2 LDC.64 R22, c[0x0][0x228] ;  /* 0x00008a00ff16ab82 */ /* 0x000e260000000a00 */
[----:B------:R-:W-:-:S05]  /*86b0*/  @!P2 IMAD.WIDE R20, R11, 0x4, R30 ;  /* 0x000000040b14a825 */ /* 0x000fca00078e021e */
[----:B------:R-:W2:Y:S01]  /*86c0*/  @!P2 LDG.E.STRONG.SYS R8, desc[UR8][R20.64] ;  /* 0x000000081408a981 */ /* 0x000ea2000c1f5900 */
[----:B------:R-:W-:Y:S02]  /*86d0*/  CS2R R28, SRZ ;  /* 0x00000000001c7805 */ /* 0x000fe4000001ff00 */
[----:B------:R-:W-:Y:S01]  /*86e0*/  CS2R R12, SRZ ;  /* 0x00000000000c7805 */ /* 0x000fe2000001ff00 */
[----:B0-----:R-:W-:-:S03]  /*86f0*/  @!P2 IMAD.WIDE R22, R11, 0x8, R22 ;  /* 0x000000080b16a825 */ /* 0x001fc600078e0216 */
[C---:B------:R-:W-:Y:S02]  /*8700*/  @!P2 LEA R34, P1, R6.reuse, R22, 0x3 ;  /* 0x000000160622a211 */ /* 0x040fe400078218ff */
[----:B------:R0:W5:Y:S02]  /*8710*/  @!P2 LDG.E.64.STRONG.SYS R28, desc[UR8][R22.64] ;  /* 0x00000008161ca981 */ /* 0x000164000c1f5b00 */
[----:B------:R-:W-:-:S05]  /*8720*/  @!P2 LEA.HI.X R35, R6, R23, RZ, 0x3, P1 ;  /* 0x000000170623a211 */ /* 0x000fca00008f1cff */
[----:B------:R0:W5:Y:S01]  /*8730*/  @!P2 LDG.E.64.STRONG.SYS R12, desc[UR8][R34.64] ;  /* 0x00000008220ca981 */ /* 0x000162000c1f5b00 */
[----:B------:R-:W-:Y:S05]  /*8740*/  YIELD ;  /* 0x0000000000007946 */ /* 0x000fea0003800000 */
[----:B------:R-:W-:Y:S01]  /*8750*/  BSSY B3, `(.L_x_2102) ;  /* 0x0000013000037945 */ /* 0x000fe20003800000 */
[----:B--2---:R-:W-:-:S04]  /*8760*/  IADD3 R4, R8, R9, RZ ;  /* 0x0000000908047210 */ /* 0x004fc80007ffe0ff */
[----:B------:R-:W-:-:S06]  /*8770*/  VIMNMX R36, R4, 0x1, !PT ;  /* 0x0000000104247848 */ /* 0x000fcc0007fe0100 */
[----:B------:R-:W1:Y:S08]  /*8780*/  I2F.F64 R36, R36 ;  /* 0x0000002400247312 */ /* 0x000e700000201c00 */
[----:B-1----:R-:W1:Y:S01]  /*8790*/  MUFU.RCP64H R21, R37 ;  /* 0x0000002500157308 */ /* 0x002e620000001800 */
[----:B------:R-:W-:-:S06]  /*87a0*/  VIADD R20, R37, 0x300402 ;  /* 0x0030040225147836 */ /* 0x000fcc0000000000 */
[----:B-1----:R-:W-:-:S08]  /*87b0*/  DFMA R24, -R36, R20, 1 ;  /* 0x3ff000002418742b */ /* 0x002fd00000000114 */
[----:B------:R-:W-:Y:S01]  /*87c0*/  DFMA R24, R24, R24, R24 ;  /* 0x000000181818722b */ /* 0x000fe20000000018 */
[----:B------:R-:W-:-:S07]  /*87d0*/  FSETP.GEU.AND P1, PT, |R20|, 5.8789094863358348022e-39, PT ;  /* 0x004004021400780b */ /* 0x000fce0003f2e200 */
        /* <DEDUP_REMOVED lines=9> */
[----:B-----5:R-:W-:Y:S05]  /*8870*/  CALL.REL.NOINC `($__internal_40_$__cuda_sm20_dblrcp_rn_slowpath_v3) ;  /* 0x0000006c00d47944 */ /* 0x020fea0003c00000 */
.L_x_2103:
[----:B------:R-:W-:Y:S05]  /*8880*/  BSYNC B3 ;  /* 0x0000000000037941 */ /* 0x000fea0003800000 */
.L_x_2102:
[----:B-----5:R-:W-:Y:S01]  /*8890*/  DADD R22, -R28, R32 ;  /* 0x000000001c167229 */ /* 0x020fe20000000120 */
[----:B------:R-:W0:Y:S01]  /*88a0*/  I2F.F64 R20, R8 ;  /* 0x0000000800147312 */ /* 0x000e220000201c00 */
[----:B------:R-:W-:-:S05]  /*88b0*/  IMAD.IADD R10, R2, 0x1, R10 ;  /* 0x00000001020a7824 */ /* 0x000fca00078e020a */
[----:B------:R-:W-:Y:S01]  /*88c0*/  ISETP.GE.U32.AND P1, PT, R10, R5, PT ;  /* 0x000000050a00720c */ /* 0x000fe20003f26070 */
[----:B------:R-:W-:Y:S02]  /*88d0*/  DMUL R26, R22, R22 ;  /* 0x00000016161a7228 */ /* 0x000fe40000000000 */
[----:B------:R1:W2:Y:S06]  /*88e0*/  I2F.F64 R22, R9 ;  /* 0x0000000900167312 */ /* 0x0002ac0000201c00 */
[C---:B0-----:R-:W-:Y:S02]  /*88f0*/  DMUL R26, R20.reuse, R26 ;  /* 0x0000001a141a7228 */ /* 0x041fe40000000000 */
[----:B------:R-:W-:Y:S01]  /*8900*/  DMUL R20, R20, R28 ;  /* 0x0000001c14147228 */ /* 0x000fe20000000000 */
[----:B-1----:R-:W-:-:S05]  /*8910*/  IMAD.MOV.U32 R9, RZ, RZ, R4 ;  /* 0x000000ffff097224 */ /* 0x002fca00078e0004 */
[C---:B--2---:R-:W-:Y:S02]  /*8920*/  DMUL R26, R22.reuse, R26 ;  /* 0x0000001a161a7228 */ /* 0x044fe40000000000 */
[----:B------:R-:W-:-:S06]  /*8930*/  DFMA R20, R22, R32, R20 ;  /* 0x000000201614722b */ /* 0x000fcc0000000014 */
[-C--:B------:R-:W-:Y:S02]  /*8940*/  DFMA R26, R26, R24.reuse, R12 ;  /* 0x000000181a1a722b */ /* 0x080fe4000000000c */
[----:B------:R-:W-:-:S06]  /*8950*/  DMUL R12, R20, R24 ;  /* 0x00000018140c7228 */ /* 0x000fcc0000000000 */
[----:B------:R-:W-:-:S04]  /*8960*/  DADD R14, R26, R14 ;  /* 0x000000001a0e7229 */ /* 0x000fc8000000000e */
[----:B------:R-:W-:Y:S02]  /*8970*/  IMAD.MOV.U32 R32, RZ, RZ, R12 ;  /* 0x000000ffff207224 */ /* 0x000fe400078e000c */
[----:B------:R-:W-:Y:S01]  /*8980*/  IMAD.MOV.U32 R33, RZ, RZ, R13 ;  /* 0x000000ffff217224 */ /* 0x000fe200078e000d */
[----:B------:R-:W-:Y:S06]  /*8990*/  @!P1 BRA `(.L_x_2104) ;  /* 0xfffffffc00349947 */ /* 0x000fec000383ffff */
[----:B------:R-:W-:Y:S05]  /*89a0*/  BSYNC B2 ;  /* 0x0000000000027941 */ /* 0x000fea0003800000 */
.L_x_2101:
[----:B------:R-:W-:Y:S05]  /*89b0*/  BSYNC B1 ;  /* 0x0000000000017941 */ /* 0x000fea0003800000 */
.L_x_2100:
[----:B------:R-:W-:-:S04]  /*89c0*/  SHF.R.U32.HI R0, RZ, 0x1, R2 ;  /* 0x00000001ff007819 */ /* 0x000fc80000011602 */
[----:B------:R-:W-:-:S13]  /*89d0*/  ISETP.NE.AND P1, PT, R0, RZ, PT ;  /* 0x000000ff0000720c */ /* 0x000fda0003f25270 */
[----:B------:R-:W-:Y:S05]  /*89e0*/  @!P1 BRA `(.L_x_2105) ;  /* 0x0000006800549947 */ /* 0x000fea0003800000 */
[----:B------:R-:W0:Y:S01]  /*89f0*/  S2R R6, SR_TID.X ;  /* 0x0000000000067919 */ /* 0x000e220000002100 */
[----:B------:R-:W1:Y:S01]  /*8a00*/  S2UR UR5, SR_CgaCtaId ;  /* 0x00000000000579c3 */ /* 0x000e620000008800 */
[----:B------:R-:W-:Y:S01]  /*8a10*/  LOP3.LUT R8, R2, 0xfffffffe, RZ, 0xc0, !PT ;  /* 0xfffffffe02087812 */ /* 0x000fe200078ec0ff */
[----:B------:R-:W-:Y:S01]  /*8a20*/  UMOV UR4, 0x400 ;  /* 0x0000040000047882 */ /* 0x000fe20000000000 */
[----:B------:R-:W-:Y:S01]  /*8a30*/  IADD3 R9, R0, R3, RZ ;  /* 0x0000000300097210 */ /* 0x000fe20007ffe0ff */
[----:B------:R-:W-:Y:S01]  /*8a40*/  UIADD3 UR6, UR4, 0x1000, URZ ;  /* 0x0000100004067890 */ /* 0x000fe2000fffe03f */
[----:B------:R-:W-:Y:S01]  /*8a50*/  ISETP.GE.U32.AND P1, PT, R3, R8, PT ;  /* 0x000000080300720c */ /* 0x000fe20003f26070 */
[----:B-1----:R-:W-:Y:S02]  /*8a60*/  ULEA UR11, UR5, UR4, 0x18 ;  /* 0x00000004050b7291 */ /* 0x002fe4000f8ec03f */
[----:B------:R-:W-:Y:S02]  /*8a70*/  UIADD3 UR4, UR4, 0x2000, URZ ;  /* 0x0000200004047890 */ /* 0x000fe4000fffe03f */
[----:B------:R-:W-:-:S02]  /*8a80*/  ULEA UR6, UR5, UR6, 0x18 ;  /* 0x0000000605067291 */ /* 0x000fc4000f8ec03f */
[----:B------:R-:W-:Y:S01]  /*8a90*/  ULEA UR4, UR5, UR4, 0x18 ;  /* 0x0000000405047291 */ /* 0x000fe2000f8ec03f */
[----:B0-----:R-:W-:-:S05]  /*8aa0*/  IMAD R7, R3, UR10, R6 ;  /* 0x0000000a03077c24 */ /* 0x001fca000f8e0206 */
[C---:B------:R-:W-:Y:S02]  /*8ab0*/  LEA R5, R7.reuse, UR11, 0x3 ;  /* 0x0000000b07057c11 */ /* 0x040fe4000f8e18ff */
[C---:B------:R-:W-:Y:S02]  /*8ac0*/  LEA R6, R7.reuse, UR6, 0x3 ;  /* 0x0000000607067c11 */ /* 0x040fe4000f8e18ff */
[----:B------:R-:W-:Y:S01]  /*8ad0*/  LEA R7, R7, UR4, 0x2 ;  /* 0x0000000407077c11 */ /* 0x000fe2000f8e10ff */
[----:B------:R0:W-:Y:S01]  /*8ae0*/  @!P1 STS.64 [R5], R12 ;  /* 0x0000000c05009388 */ /* 0x0001e20000000a00 */
[----:B------:R-:W-:Y:S05]  /*8af0*/  WARPSYNC.ALL ;  /* 0x0000000000007948 */ /* 0x000fea0003800000 */
[----:B------:R0:W-:Y:S01]  /*8b00*/  @!P1 STS.64 [R6], R14 ;  /* 0x0000000e06009388 */ /* 0x0001e20000000a00 */
[----:B------:R-:W-:Y:S03]  /*8b10*/  BSSY B1, `(.L_x_2106) ;  /* 0x000002d000017945 */ /* 0x000fe60003800000 */
[----:B------:R0:W-:Y:S01]  /*8b20*/  @!P1 STS [R7], R4 ;  /* 0x0000000407009388 */ /* 0x0001e20000000800 */
[----:B------:R-:W-:Y:S01]  /*8b30*/  BAR.SYNC.DEFER_BLOCKING 0x0 ;  /* 0x0000000000007b1d */ /* 0x000fe20000010000 */
[----:B------:R-:W-:-:S04]  /*8b40*/  ISETP.GE.U32.AND P1, PT, R9, R2, PT ;  /* 0x000000020900720c */ /* 0x000fc80003f26070 */
[----:B------:R-:W-:-:S13]  /*8b50*/  ISETP.GE.U32.OR P1, PT, R3, R0, P1 ;  /* 0x000000000300720c */ /* 0x000fda0000f26470 */
[----:B0-----:R-:W-:Y:S05]  /*8b60*/  @P1 BRA `(.L_x_2107) ;  /* 0x00000000009c1947 */ /* 0x001fea0003800000 */
[----:B------:R-:W-:Y:S01]  /*8b70*/  IMAD R0, R0, UR10, RZ ;  /* 0x0000000a00007c24 */ /* 0x000fe2000f8e02ff */
[----:B------:R-:W-:Y:S03]  /*8b80*/  BSSY B2, `(.L_x_2108) ;  /* 0x0000017000027945 */ /* 0x000fe60003800000 */
[----:B------:R-:W-:-:S06]  /*8b90*/  IMAD R11, R0, 0x4, R7 ;  /* 0x00000004000b7824 */ /* 0x000fcc00078e0207 */
        /* <DEDUP_REMOVED lines=9> */
[----:B------:R-:W-:Y:S01]  /*8c30*/  DFMA R20, R8, R20, R8 ;  /* 0x000000140814722b */ /* 0x000fe20000000008 */
[C---:B------:R-:W-:Y:S02]  /*8c40*/  IMAD R9, R0.reuse, 0x8, R5 ;  /* 0x0000000800097824 */ /* 0x040fe400078e0205 */
[----:B------:R-:W-:-:S05]  /*8c50*/  IMAD R8, R0, 0x8, R6 ;  /* 0x0000000800087824 */ /* 0x000fca00078e0206 */
[----:B------:R-:W-:-:S08]  /*8c60*/  DFMA R22, -R26, R20, 1 ;  /* 0x3ff000001a16742b */ /* 0x000fd00000000114 */
[----:B------:R-:W-:Y:S01]  /*8c70*/  DFMA R24, R20, R22, R20 ;  /* 0x000000161418722b */ /* 0x000fe20000000014 */
[----:B------:R-:W-:Y:S10]  /*8c80*/  @P1 BRA `(.L_x_2109) ;  /* 0x0000000000181947 */ /* 0x000ff40003800000 */
[----:B------:R-:W-:Y:S01]  /*8c90*/  LOP3.LUT R0, R27, 0x7fffffff, RZ, 0xc0, !PT ;  /* 0x7fffffff1b007812 */ /* 0x000fe200078ec0ff */
[----:B------:R-:W-:Y:S02]  /*8ca0*/  IMAD.MOV.U32 R21, RZ, RZ, R27 ;  /* 0x000000ffff157224 */ /* 0x000fe400078e001b */
[----:B------:R-:W-:Y:S02]  /*8cb0*/  IMAD.MOV.U32 R20, RZ, RZ, R26 ;  /* 0x000000ffff147224 */ /* 0x000fe400078e001a */
[----:B------:R-:W-:Y:S01]  /*8cc0*/  VIADD R27, R0, 0xfff00000 ;  /* 0xfff00000001b7836 */ /* 0x000fe20000000000 */
[----:B------:R-:W-:-:S07]  /*8cd0*/  MOV R0, 0x8cf0 ;  /* 0x00008cf000007802 */ /* 0x000fce0000000f00 */
[----:B------:R-:W-:Y:S05]  /*8ce0*/  CALL.REL.NOINC `($__internal_40_$__cuda_sm20_dblrcp_rn_slowpath_v3) ;  /* 0x0000006800b87944 */ /* 0x000fea0003c00000 */
.L_x_2109:
[----:B------:R-:W-:Y:S05]  /*8cf0*/  BSYNC B2 ;  /* 0x0000000000027941 */ /* 0x000fea0003800000 */
.L_x_2108:
        /* <DEDUP_REMOVED lines=8> */
[----:B0-----:R-:W-:-:S07]  /*8d80*/  MOV R4, R10 ;  /* 0x0000000a00047202 */ /* 0x001fce0000000f00 */
[----:B-1----:R-:W-:Y:S02]  /*8d90*/  DMUL R28, R22, R28 ;  /* 0x0000001c161c7228 */ /* 0x002fe40000000000 */
[----:B------:R-:W-:-:S06]  /*8da0*/  DFMA R12, R12, R22, R20 ;  /* 0x000000160c0c722b */ /* 0x000fcc0000000014 */
[-C--:B--2---:R-:W-:Y:S02]  /*8db0*/  DFMA R28, R28, R24.reuse, R30 ;  /* 0x000000181c1c722b */ /* 0x084fe4000000001e */
[----:B------:R-:W-:-:S06]  /*8dc0*/  DMUL R12, R12, R24 ;  /* 0x000000180c0c7228 */ /* 0x000fcc0000000000 */
[----:B------:R-:W-:-:S11]  /*8dd0*/  DADD R14, R14, R28 ;  /* 0x000000000e0e7229 */ /* 0x000fd6000000001c */
.L_x_2107:
[----:B------:R-:W-:Y:S05]  /*8de0*/  BSYNC B1 ;  /* 0x0000000000017941 */ /* 0x000fea0003800000 */
.L_x_2106:
        /* <DEDUP_REMOVED lines=37> */
[----:B------:R-:W-:Y:S05]  /*9040*/  CALL.REL.NOINC `($__internal_40_$__cuda_sm20_dblrcp_rn_slowpath_v3) ;  /* 0x0000006400e07944 */ /* 0x000fea0003c00000 */
.L_x_2113:
[----:B------:R-:W-:Y:S05]  /*9050*/  BSYNC B2 ;  /* 0x0000000000027941 */ /* 0x000fea0003800000 */
.L_x_2112:
        /* <DEDUP_REMOVED lines=14> */
.L_x_2111:
[----:B------:R-:W-:Y:S05]  /*9140*/  BSYNC B1 ;  /* 0x0000000000017941 */ /* 0x000fea0003800000 */
.L_x_2110:
        /* <DEDUP_REMOVED lines=27> */
[C---:B------:R-:W-:Y:S01]  /*9300*/  IMAD R9, R0.reuse, 0x8, R5 ;  /* 0x0000000800097824 */ /* 0x040fe200078e0205 */
[----:B------:R-:W-:-:S06]  /*9310*/  LEA R8, R0, R6, 0x3 ;  /* 0x0000000600087211 */ /* 0x000fcc00078e18ff */
        /* <DEDUP_REMOVED lines=9> */
.L_x_2117:
[----:B------:R-:W-:Y:S05]  /*93b0*/  BSYNC B2 ;  /* 0x0000000000027941 */ /* 0x000fea0003800000 */
.L_x_2116:
        /* <DEDUP_REMOVED lines=14> */
.L_x_2115:
[----:B------:R-:W-:Y:S05]  /*94a0*/  BSYNC B1 ;  /* 0x0000000000017941 */ /* 0x000fea0003800000 */
.L_x_2114:
        /* <DEDUP_REMOVED lines=38> */
.L_x_2121:
[----:B------:R-:W-:Y:S05]  /*9710*/  BSYNC B2 ;  /* 0x0000000000027941 */ /* 0x000fea0003800000 */
.L_x_2120:
        /* <DEDUP_REMOVED lines=14> */
.L_x_2119:
[----:B------:R-:W-:Y:S05]  /*9800*/  BSYNC B1 ;  /* 0x0000000000017941 */ /* 0x000fea0003800000 */
.L_x_2118:
        /* <DEDUP_REMOVED lines=15> */
[----:B------:R-:W-:Y:S04]  /*9900*/  BSSY B2, `(.L_x_2124) ;  /* 0x0000017000027945 */ /* 0x000fe80003800000 */
[----:B------:R-:W-:-:S06]  /*9910*/  LEA R11, R0, R7, 0x2 ;  /* 0x00000007000b7211 */ /* 0x000fcc00078e10ff */
        /* <DEDUP_REMOVED lines=21> */
.L_x_2125:
[----:B------:R-:W-:Y:S05]  /*9a70*/  BSYNC B2 ;  /* 0x0000000000027941 */ /* 0x000fea0003800000 */
.L_x_2124:
        /* <DEDUP_REMOVED lines=14> */
.L_x_2123:
[----:B------:R-:W-:Y:S05]  /*9b60*/  BSYNC B1 ;  /* 0x0000000000017941 */ /* 0x000fea0003800000 */
.L_x_2122:
        /* <DEDUP_REMOVED lines=34> */
[----:B------:R-:W-:Y:S01]  /*9d90*/  IMAD.MOV.U32 R20, RZ, RZ, R26 ;  /* 0x000000ffff147224 */ /* 0x000fe200078e001a */
[----:B------:R-:W-:Y:S02]  /*9da0*/  IADD3 R27, R0, -0x100000, RZ ;  /* 0xfff00000001b7810 */ /* 0x000fe40007ffe0ff */
[----:B------:R-:W-:-:S07]  /*9db0*/  MOV R0, 0x9dd0 ;  /* 0x00009dd000007802 */ /* 0x000fce0000000f00 */
[----:B------:R-:W-:Y:S05]  /*9dc0*/  CALL.REL.NOINC `($__internal_40_$__cuda_sm20_dblrcp_rn_slowpath_v3) ;  /* 0x0000005800807944 */ /* 0x000fea0003c00000 */
.L_x_2129:
[----:B------:R-:W-:Y:S05]  /*9dd0*/  BSYNC B2 ;  /* 0x0000000000027941 */ /* 0x000fea0003800000 */
.L_x_2128:
        /* <DEDUP_REMOVED lines=14> */
.L_x_2127:
[----:B------:R-:W-:Y:S05]  /*9ec0*/  BSYNC B1 ;  /* 0x0000000000017941 */ /* 0x000fea0003800000 */
.L_x_2126:
        /* <DEDUP_REMOVED lines=38> */
.L_x_2133:
[----:B------:R-:W-:Y:S05]  /*a130*/  BSYNC B2 ;  /* 0x0000000000027941 */ /* 0x000fea0003800000 */
.L_x_2132:
        /* <DEDUP_REMOVED lines=14> */
.L_x_2131:
[----:B------:R-:W-:Y:S05]  /*a220*/  BSYNC B1 ;  /* 0x0000000000017941 */ /* 0x000fea0003800000 */
.L_x_2130:
        /* <DEDUP_REMOVED lines=27> */
[C---:B------:R-:W-:Y:S01]  /*a3e0*/  LEA R9, R0.reuse, R5, 0x3 ;  /* 0x0000000500097211 */ /* 0x040fe200078e18ff */
[----:B------:R-:W-:-:S06]  /*a3f0*/  IMAD R8, R0, 0x8, R6 ;  /* 0x0000000800087824 */ /* 0x000fcc00078e0206 */
        /* <DEDUP_REMOVED lines=9> */
.L_x_2137:
[----:B------:R-:W-:Y:S05]  /*a490*/  BSYNC B2 ;  /* 0x0000000000027941 */ /* 0x000fea0003800000 */
.L_x_2136:
        /* <DEDUP_REMOVED lines=14> */
.L_x_2135:
[----:B------:R-:W-:Y:S05]  /*a580*/  BSYNC B1 ;  /* 0x0000000000017941 */ /* 0x000fea0003800000 */
.L_x_2134:
        /* <DEDUP_REMOVED lines=38> */
.L_x_2141:
[----:B------:R-:W-:Y:S05]  /*a7f0*/  BSYNC B2 ;  /* 0x0000000000027941 */ /* 0x000fea0003800000 */
.L_x_2140:
        /* <DEDUP_REMOVED lines=14> */
.L_x_2139:
[----:B------:R-:W-:Y:S05]  /*a8e0*/  BSYNC B1 ;  /* 0x0000000000017941 */ /* 0x000fea0003800000 */
.L_x_2138:
        /* <DEDUP_REMOVED lines=38> */
.L_x_2145:
[----:B------:R-:W-:Y:S05]  /*ab50*/  BSYNC B2 ;  /* 0x0000000000027941 */ /* 0x000fea0003800000 */
.L_x_2144:
        /* <DEDUP_REMOVED lines=14> */
.L_x_2143:
[----:B------:R-:W-:Y:S05]  /*ac40*/  BSYNC B1 ;  /* 0x0000000000017941 */ /* 0x000fea0003800000 */
.L_x_2142:
        /* <DEDUP_REMOVED lines=38> */
.L_x_2149:
[----:B------:R-:W-:Y:S05]  /*aeb0*/  BSYNC B2 ;  /* 0x0000000000027941 */ /* 0x000fea0003800000 */
.L_x_2148:
        /* <DEDUP_REMOVED lines=14> */
.L_x_2147:
[----:B------:R-:W-:Y:S05]  /*afa0*/  BSYNC B1 ;  /* 0x0000000000017941 */ /* 0x000fea0003800000 */
.L_x_2146:
        /* <DEDUP_REMOVED lines=38> */
.L_x_2153:
[----:B------:R-:W-:Y:S05]  /*b210*/  BSYNC B2 ;  /* 0x0000000000027941 */ /* 0x000fea0003800000 */
.L_x_2152:
        /* <DEDUP_REMOVED lines=14> */
.L_x_2151:
[----:B------:R-:W-:Y:S05]  /*b300*/  BSYNC B1 ;  /* 0x0000000000017941 */ /* 0x000fea0003800000 */
.L_x_2150:
        /* <DEDUP_REMOVED lines=38> */
.L_x_2157:
[----:B------:R-:W-:Y:S05]  /*b570*/  BSYNC B2 ;  /* 0x0000000000027941 */ /* 0x000fea0003800000 */
.L_x_2156:
        /* <DEDUP_REMOVED lines=14> */
.L_x_2155:
[----:B------:R-:W-:Y:S05]  /*b660*/  BSYNC B1 ;  /* 0x0000000000017941 */ /* 0x000fea0003800000 */
.L_x_2154:
        /* <DEDUP_REMOVED lines=38> */
.L_x_2161:
[----:B------:R-:W-:Y:S05]  /*b8d0*/  BSYNC B2 ;  /* 0x0000000000027941 */ /* 0x000fea0003800000 */
.L_x_2160:
        /* <DEDUP_REMOVED lines=14> */
.L_x_2159:
[----:B------:R-:W-:Y:S05]  /*b9c0*/  BSYNC B1 ;  /* 0x0000000000017941 */ /* 0x000fea0003800000 */
.L_x_2158:
        /* <DEDUP_REMOVED lines=38> */
.L_x_2165:
[----:B------:R-:W-:Y:S05]  /*bc30*/  BSYNC B2 ;  /* 0x0000000000027941 */ /* 0x000fea0003800000 */
.L_x_2164:
        /* <DEDUP_REMOVED lines=14> */
.L_x_2163:
[----:B------:R-:W-:Y:S05]  /*bd20*/  BSYNC B1 ;  /* 0x0000000000017941 */ /* 0x000fea0003800000 */
.L_x_2162:
        /* <DEDUP_REMOVED lines=38> */
.L_x_2169:
[----:B------:R-:W-:Y:S05]  /*bf90*/  BSYNC B2 ;  /* 0x0000000000027941 */ /* 0x000fea0003800000 */
.L_x_2168:
        /* <DEDUP_REMOVED lines=14> */
.L_x_2167:
[----:B------:R-:W-:Y:S05]  /*c080*/  BSYNC B1 ;  /* 0x0000000000017941 */ /* 0x000fea0003800000 */
.L_x_2166:
        /* <DEDUP_REMOVED lines=38> */
.L_x_2173:
[----:B------:R-:W-:Y:S05]  /*c2f0*/  BSYNC B2 ;  /* 0x0000000000027941 */ /* 0x000fea0003800000 */
.L_x_2172:
        /* <DEDUP_REMOVED lines=14> */
.L_x_2171:
[----:B------:R-:W-:Y:S05]  /*c3e0*/  BSYNC B1 ;  /* 0x0000000000017941 */ /* 0x000fea0003800000 */
.L_x_2170:
        /* <DEDUP_REMOVED lines=38> */
.L_x_2177:
[----:B------:R-:W-:Y:S05]  /*c650*/  BSYNC B2 ;  /* 0x0000000000027941 */ /* 0x000fea0003800000 */
.L_x_2176:
        /* <DEDUP_REMOVED lines=14> */
.L_x_2175:
[----:B------:R-:W-:Y:S05]  /*c740*/  BSYNC B1 ;  /* 0x0000000000017941 */ /* 0x000fea0003800000 */
.L_x_2174:
        /* <DEDUP_REMOVED lines=38> */
.L_x_2181:
[----:B------:R-:W-:Y:S05]  /*c9b0*/  BSYNC B2 ;  /* 0x0000000000027941 */ /* 0x000fea0003800000 */
.L_x_2180:
        /* <DEDUP_REMOVED lines=14> */
.L_x_2179:
[----:B------:R-:W-:Y:S05]  /*caa0*/  BSYNC B1 ;  /* 0x0000000000017941 */ /* 0x000fea0003800000 */
.L_x_2178:
        /* <DEDUP_REMOVED lines=38> */
.L_x_2185:
[----:B------:R-:W-:Y:S05]  /*cd10*/  BSYNC B2 ;  /* 0x0000000000027941 */ /* 0x000fea0003800000 */
.L_x_2184:
        /* <DEDUP_REMOVED lines=14> */
.L_x_2183:
[----:B------:R-:W-:Y:S05]  /*ce00*/  BSYNC B1 ;  /* 0x0000000000017941 */ /* 0x000fea0003800000 */
.L_x_2182:
        /* <DEDUP_REMOVED lines=38> */
.L_x_2189:
[----:B------:R-:W-:Y:S05]  /*d070*/  BSYNC B2 ;  /* 0x0000000000027941 */ /* 0x000fea0003800000 */
.L_x_2188:
        /* <DEDUP_REMOVED lines=14> */
.L_x_2187:
[----:B------:R-:W-:Y:S05]  /*d160*/  BSYNC B1 ;  /* 0x0000000000017941 */ /* 0x000fea0003800000 */
.L_x_2186:
        /* <DEDUP_REMOVED lines=38> */
.L_x_2193:
[----:B------:R-:W-:Y:S05]  /*d3d0*/  BSYNC B2 ;  /* 0x0000000000027941 */ /* 0x000fea0003800000 */
.L_x_2192:
        /* <DEDUP_REMOVED lines=14> */
.L_x_2191:
[----:B------:R-:W-:Y:S05]  /*d4c0*/  BSYNC B1 ;  /* 0x0000000000017941 */ /* 0x000fea0003800000 */
.L_x_2190:
        /* <DEDUP_REMOVED lines=38> */
.L_x_2197:
[----:B------:R-:W-:Y:S05]  /*d730*/  BSYNC B2 ;  /* 0x0000000000027941 */ /* 0x000fea0003800000 */
.L_x_2196:
        /* <DEDUP_REMOVED lines=14> */
.L_x_2195:
[----:B------:R-:W-:Y:S05]  /*d820*/  BSYNC B1 ;  /* 0x0000000000017941 */ /* 0x000fea0003800000 */
.L_x_2194:
        /* <DEDUP_REMOVED lines=38> */
.L_x_2201:
[----:B------:R-:W-:Y:S05]  /*da90*/  BSYNC B2 ;  /* 0x0000000000027941 */ /* 0x000fea0003800000 */
.L_x_2200:
        /* <DEDUP_REMOVED lines=14> */
.L_x_2199:
[----:B------:R-:W-:Y:S05]  /*db80*/  BSYNC B1 ;  /* 0x0000000000017941 */ /* 0x000fea0003800000 */
.L_x_2198:
        /* <DEDUP_REMOVED lines=38> */
.L_x_2205:
[----:B------:R-:W-:Y:S05]  /*ddf0*/  BSYNC B2 ;  /* 0x0000000000027941 */ /* 0x000fea0003800000 */
.L_x_2204:
        /* <DEDUP_REMOVED lines=14> */
.L_x_2203:
[----:B------:R-:W-:Y:S05]  /*dee0*/  BSYNC B1 ;  /* 0x0000000000017941 */ /* 0x000fea0003800000 */
.L_x_2202:
        /* <DEDUP_REMOVED lines=38> */
.L_x_2209:
[----:B------:R-:W-:Y:S05]  /*e150*/  BSYNC B2 ;  /* 0x0000000000027941 */ /* 0x000fea0003800000 */
.L_x_2208:
        /* <DEDUP_REMOVED lines=14> */
.L_x_2207:
[----:B------:R-:W-:Y:S05]  /*e240*/  BSYNC B1 ;  /* 0x0000000000017941 */ /* 0x000fea0003800000 */
.L_x_2206:
        /* <DEDUP_REMOVED lines=38> */
.L_x_2213:
[----:B------:R-:W-:Y:S05]  /*e4b0*/  BSYNC B2 ;  /* 0x0000000000027941 */ /* 0x000fea0003800000 */
.L_x_2212:
        /* <DEDUP_REMOVED lines=14> */
.L_x_2211:
[----:B------:R-:W-:Y:S05]  /*e5a0*/  BSYNC B1 ;  /* 0x0000000000017941 */ /* 0x000fea0003800000 */
.L_x_2210:
        /* <DEDUP_REMOVED lines=38> */
.L_x_2217:
[----:B------:R-:W-:Y:S05]  /*e810*/  BSYNC B2 ;  /* 0x0000000000027941 */ /* 0x000fea0003800000 */
.L_x_2216:
        /* <DEDUP_REMOVED lines=14> */
.L_x_2215:
[----:B------:R-:W-:Y:S05]  /*e900*/  BSYNC B1 ;  /* 0x0000000000017941 */ /* 0x000fea0003800000 */
.L_x_2214:
        /* <DEDUP_REMOVED lines=38> */
.L_x_2221:
[----:B------:R-:W-:Y:S05]  /*eb70*/  BSYNC B2 ;  /* 0x0000000000027941 */ /* 0x000fea0003800000 */
.L_x_2220:
        /* <DEDUP_REMOVED lines=14> */
.L_x_2219:
[----:B------:R-:W-:Y:S05]  /*ec60*/  BSYNC B1 ;  /* 0x0000000000017941 */ /* 0x000fea0003800000 */
.L_x_2218:
        /* <DEDUP_REMOVED lines=38> */
.L_x_2225:
[----:B------:R-:W-:Y:S05]  /*eed0*/  BSYNC B2 ;  /* 0x0000000000027941 */ /* 0x000fea0003800000 */
.L_x_2224:
        /* <DEDUP_REMOVED lines=14> */
.L_x_2223:
[----:B------:R-:W-:Y:S05]  /*efc0*/  BSYNC B1 ;  /* 0x0000000000017941 */ /* 0x000fea0003800000 */
.L_x_2222:
        /* <DEDUP_REMOVED lines=16> */
[----:B------:R-:W-:-:S04]  /*f0d0*/  LOP3.LUT R0, R2, UR10, RZ, 0xc0, !PT ;  /* 0x0000000a02007c12 */ /* 0x000fc8000f8ec0ff */
[C---:B------:R-:W-:Y:S01]  /*f0e0*/  LEA R5, R0.reuse, R5, 0x3 ;  /* 0x0000000500057211 */ /* 0x040fe200078e18ff */
[C---:B------:R-:W-:Y:S02]  /*f0f0*/  IMAD R3, R0.reuse, 0x4, R7 ;  /* 0x0000000400037824 */ /* 0x040fe400078e0207 */
        /* <DEDUP_REMOVED lines=20> */
.L_x_2228:
[----:B------:R-:W-:Y:S05]  /*f240*/  BSYNC B2 ;  /* 0x0000000000027941 */ /* 0x000fea0003800000 */
.L_x_2227:
        /* <DEDUP_REMOVED lines=14> */
.L_x_2226:
[----:B------:R-:W-:Y:S05]  /*f330*/  BSYNC B1 ;  /* 0x0000000000017941 */ /* 0x000fea0003800000 */
.L_x_2105:
[----:B------:R-:W-:Y:S05]  /*f340*/  @!P0 EXIT ;  /* 0x000000000000894d */ /* 0x000fea0003800000 */
        /* <DEDUP_REMOVED lines=18> */
[----:B------:R-:W-:Y:S02]  /*f470*/  MOV R3, R5 ;  /* 0x0000000500037202 */ /* 0x000fe40000000f00 */
[----:B------:R-:W-:-:S07]  /*f480*/  MOV R0, 0xf4a0 ;  /* 0x0000f4a000007802 */ /* 0x000fce0000000f00 */
[----:B------:R-:W-:Y:S05]  /*f490*/  CALL.REL.NOINC `($__internal_41_$__cuda_sm20_div_rn_f64_full) ;  /* 0x0000000400707944 */ /* 0x000fea0003c00000 */
[----:B------:R-:W-:Y:S02]  /*f4a0*/  IMAD.MOV.U32 R2, RZ, RZ, R8 ;  /* 0x000000ffff027224 */ /* 0x000fe400078e0008 */
[----:B------:R-:W-:-:S07]  /*f4b0*/  IMAD.MOV.U32 R3, RZ, RZ, R9 ;  /* 0x000000ffff037224 */ /* 0x000fce00078e0009 */
.L_x_2230:
[----:B------:R-:W-:Y:S05]  /*f4c0*/  BSYNC B0 ;  /* 0x0000000000007941 */ /* 0x000fea0003800000 */
.L_x_2229:
[----:B------:R-:W0:Y:S01]  /*f4d0*/  LDC.64 R8, c[0x0][0x240] ;  /* 0x00009000ff087b82 */ /* 0x000e220000000a00 */
[----:B------:R-:W-:Y:S01]  /*f4e0*/  DSETP.NEU.AND P0, PT, R2, RZ, PT ;  /* 0x000000ff0200722a */ /* 0x000fe20003f0d000 */
[----:B------:R-:W-:Y:S01]  /*f4f0*/  BSSY B1, `(.L_x_2231) ;  /* 0x000002b000017945 */ /* 0x000fe20003800000 */
[----:B------:R-:W-:Y:S01]  /*f500*/  CS2R R4, SRZ ;  /* 0x0000000000047805 */ /* 0x000fe2000001ff00 */
[----:B0-----:R-:W-:-:S14]  /*f510*/  DSETP.EQ.AND P1, PT, R8, RZ, PT ;  /* 0x000000ff0800722a */ /* 0x001fdc0003f22000 */
[----:B------:R-:W-:Y:S05]  /*f520*/  @!P0 BRA P1, `(.L_x_2232) ;  /* 0x00000000009c8947 */ /* 0x000fea0000800000 */
[----:B------:R-:W-:Y:S01]  /*f530*/  DADD R8, R2, R8 ;  /* 0x0000000002087229 */ /* 0x000fe20000000008 */
        /* <DEDUP_REMOVED lines=17> */
[----:B------:R-:W-:Y:S02]  /*f650*/  MOV R7, R5 ;  /* 0x0000000500077202 */ /* 0x000fe40000000f00 */
[----:B------:R-:W-:-:S07]  /*f660*/  MOV R0, 0xf680 ;  /* 0x0000f68000007802 */ /* 0x000fce0000000f00 */
[----:B------:R-:W-:Y:S05]  /*f670*/  CALL.REL.NOINC `($__internal_42_$__cuda_sm20_dsqrt_rn_f64_mediumpath_v1) ;  /* 0x0000000800647944 */ /* 0x000fea0003c00000 */
.L_x_2234:
[----:B------:R-:W-:Y:S05]  /*f680*/  BSYNC B0 ;  /* 0x0000000000007941 */ /* 0x000fea0003800000 */
.L_x_2233:
        /* <DEDUP_REMOVED lines=13> */
[----:B------:R-:W-:Y:S05]  /*f760*/  CALL.REL.NOINC `($__internal_40_$__cuda_sm20_dblrcp_rn_slowpath_v3) ;  /* 0x0000000000187944 */ /* 0x000fea0003c00000 */
.L_x_2236:
[----:B------:R-:W-:Y:S05]  /*f770*/  BSYNC B2 ;  /* 0x0000000000027941 */ /* 0x000fea0003800000 */
.L_x_2235:
[----:B------:R-:W-:Y:S02]  /*f780*/  IMAD.MOV.U32 R4, RZ, RZ, R24 ;  /* 0x000000ffff047224 */ /* 0x000fe400078e0018 */
[----:B------:R-:W-:-:S07]  /*f790*/  IMAD.MOV.U32 R5, RZ, RZ, R25 ;  /* 0x000000ffff057224 */ /* 0x000fce00078e0019 */
.L_x_2232:
[----:B------:R-:W-:Y:S05]  /*f7a0*/  BSYNC B1 ;  /* 0x0000000000017941 */ /* 0x000fea0003800000 */
.L_x_2231:
[----:B------:R-:W-:Y:S01]  /*f7b0*/  STG.E.64 desc[UR8][R16.64], R4 ;  /* 0x0000000410007986 */ /* 0x000fe2000c101b08 */
[----:B------:R-:W-:Y:S05]  /*f7c0*/  EXIT ;  /* 0x000000000000794d */ /* 0x000fea0003800000 */
        .weak           $__internal_40_$__cuda_sm20_dblrcp_rn_slowpath_v3
        .type           $__internal_40_$__cuda_sm20_dblrcp_rn_slowpath_v3,@function
        .size           $__internal_40_$__cuda_sm20_dblrcp_rn_slowpath_v3,($__internal_41_$__cuda_sm20_div_rn_f64_full - $__internal_40_$__cuda_sm20_dblrcp_rn_slowpath_v3)
$__internal_40_$__cuda_sm20_dblrcp_rn_slowpath_v3:
        /* <DEDUP_REMOVED lines=11> */
[----:B------:R-:W-:Y:S01]  /*f880*/  VIADD R23, R21, 0xc0200000 ;  /* 0xc020000015177836 */ /* 0x000fe20000000000 */
[----:B------:R-:W-:Y:S01]  /*f890*/  MOV R22, R20 ;  /* 0x0000001400167202 */ /* 0x000fe20000000f00 */
        /* <DEDUP_REMOVED lines=12> */
.L_x_2240:
        /* <DEDUP_REMOVED lines=10> */
.L_x_2238:
[----:B------:R-:W-:Y:S01]  /*fa00*/  LOP3.LUT R25, R21, 0x80000, RZ, 0xfc, !PT ;  /* 0x0008000015197812 */ /* 0x000fe200078efcff */
[----:B------:R-:W-:-:S07]  /*fa10*/  IMAD.MOV.U32 R24, RZ, RZ, R20 ;  /* 0x000000ffff187224 */ /* 0x000fce00078e0014 */
.L_x_2239:
[----:B------:R-:W-:Y:S05]  /*fa20*/  BSYNC B0 ;  /* 0x0000000000007941 */ /* 0x000fea0003800000 */
.L_x_2237:
[----:B------:R-:W-:Y:S02]  /*fa30*/  IMAD.MOV.U32 R20, RZ, RZ, R0 ;  /* 0x000000ffff147224 */ /* 0x000fe400078e0000 */
[----:B------:R-:W-:-:S04]  /*fa40*/  IMAD.MOV.U32 R21, RZ, RZ, 0x0 ;  /* 0x00000000ff157424 */ /* 0x000fc800078e00ff */
[----:B------:R-:W-:Y:S05]  /*fa50*/  RET.REL.NODEC R20 `(_ZN2at6native50batch_norm_collect_statistics_channels_last_kernelINS0_6InvStdEddLi4EEEvPKT0_PT1_S7_PVS6_PiiiS6_) ;  /* 0xffffff0414687950 */ /* 0x000fea0003c3ffff */
        .weak           $__internal_41_$__cuda_sm20_div_rn_f64_full
        .type           $__internal_41_$__cuda_sm20_div_rn_f64_full,@function
        .size           $__internal_41_$__cuda_sm20_div_rn_f64_full,($__internal_42_$__cuda_sm20_dsqrt_rn_f64_mediumpath_v1 - $__internal_41_$__cuda_sm20_div_rn_f64_full)
$__internal_41_$__cuda_sm20_div_rn_f64_full:
[C---:B------:R-:W-:Y:S01]  /*fa60*/  FSETP.GEU.AND P0, PT, |R3|.reuse, 1.469367938527859385e-39, PT ;  /* 0x001000000300780b */ /* 0x040fe20003f0e200 */
[----:B------:R-:W-:Y:S01]  /*fa70*/  IMAD.MOV.U32 R6, RZ, RZ, 0x1 ;  /* 0x00000001ff067424 */ /* 0x000fe200078e00ff */
[----:B------:R-:W-:Y:S01]  /*fa80*/  LOP3.LUT R4, R3, 0x800fffff, RZ, 0xc0, !PT ;  /* 0x800fffff03047812 */ /* 0x000fe200078ec0ff */
[----:B------:R-:W-:Y:S01]  /*fa90*/  BSSY B1, `(.L_x_2241) ;  /* 0x0000054000017945 */ /* 0x000fe20003800000 */
[C---:B------:R-:W-:Y:S02]  /*faa0*/  FSETP.GEU.AND P2, PT, |R15|.reuse, 1.469367938527859385e-39, PT ;  /* 0x001000000f00780b */ /* 0x040fe40003f4e200 */
[----:B------:R-:W-:Y:S01]  /*fab0*/  LOP3.LUT R5, R4, 0x3ff00000, RZ, 0xfc, !PT ;  /* 0x3ff0000004057812 */ /* 0x000fe200078efcff */
[----:B------:R-:W-:Y:S01]  /*fac0*/  IMAD.MOV.U32 R4, RZ, RZ, R2 ;  /* 0x000000ffff047224 */ /* 0x000fe200078e0002 */
[----:B------:R-:W-:Y:S02]  /*fad0*/  LOP3.LUT R21, R15, 0x7ff00000, RZ, 0xc0, !PT ;  /* 0x7ff000000f157812 */ /* 0x000fe400078ec0ff */
[----:B------:R-:W-:-:S02]  /*fae0*/  LOP3.LUT R18, R3, 0x7ff00000, RZ, 0xc0, !PT ;  /* 0x7ff0000003127812 */ /* 0x000fc400078ec0ff */
[----:B------:R-:W-:Y:S01]  /*faf0*/  MOV R20, 0x1ca00000 ;  /* 0x1ca0000000147802 */ /* 0x000fe20000000f00 */
[----:B------:R-:W-:Y:S01]  /*fb00*/  @!P0 DMUL R4, R2, 8.98846567431157953865e+307 ;  /* 0x7fe0000002048828 */ /* 0x000fe20000000000 */
[----:B------:R-:W-:Y:S01]  /*fb10*/  ISETP.GE.U32.AND P1, PT, R21, R18, PT ;  /* 0x000000121500720c */ /* 0x000fe20003f26070 */
[----:B------:R-:W-:Y:S02]  /*fb20*/  IMAD.MOV.U32 R19, RZ, RZ, R21 ;  /* 0x000000ffff137224 */ /* 0x000fe400078e0015 */
[----:B------:R-:W-:Y:S02]  /*fb30*/  @!P2 LOP3.LUT R10, R3, 0x7ff00000, RZ, 0xc0, !PT ;  /* 0x7ff00000030aa812 */ /* 0x000fe400078ec0ff */
[----:B------:R-:W0:Y:S02]  /*fb40*/  MUFU.RCP64H R7, R5 ;  /* 0x0000000500077308 */ /* 0x000e240000001800 */
[----:B------:R-:W-:Y:S02]  /*fb50*/  @!P2 ISETP.GE.U32.AND P3, PT, R21, R10, PT ;  /* 0x0000000a1500a20c */ /* 0x000fe40003f66070 */
[----:B------:R-:W-:-:S05]  /*fb60*/  @!P0 LOP3.LUT R18, R5, 0x7ff00000, RZ, 0xc0, !PT ;  /* 0x7ff0000005128812 */ /* 0x000fca00078ec0ff */
[----:B------:R-:W-:Y:S01]  /*fb70*/  VIADD R23, R18, 0xffffffff ;  /* 0xffffffff12177836 */ /* 0x000fe20000000000 */
[----:B0-----:R-:W-:-:S08]  /*fb80*/  DFMA R8, R6, -R4, 1 ;  /* 0x3ff000000608742b */ /* 0x001fd00000000804 */
[----:B------:R-:W-:-:S08]  /*fb90*/  DFMA R8, R8, R8, R8 ;  /* 0x000000080808722b */ /* 0x000fd00000000008 */
[----:B------:R-:W-:Y:S01]  /*fba0*/  DFMA R10, R6, R8, R6 ;  /* 0x00000008060a722b */ /* 0x000fe20000000006 */
[C---:B------:R-:W-:Y:S01]  /*fbb0*/  @!P2 SEL R9, R20.reuse, 0x63400000, !P3 ;  /* 0x634000001409a807 */ /* 0x040fe20005800000 */
[----:B------:R-:W-:Y:S01]  /*fbc0*/  IMAD.MOV.U32 R6, RZ, RZ, R14 ;  /* 0x000000ffff067224 */ /* 0x000fe200078e000e */
[----:B------:R-:W-:Y:S01]  /*fbd0*/  SEL R7, R20, 0x63400000, !P1 ;  /* 0x6340000014077807 */ /* 0x000fe20004800000 */
[----:B------:R-:W-:Y:S01]  /*fbe0*/  @!P2 IMAD.MOV.U32 R8, RZ, RZ, RZ ;  /* 0x000000ffff08a224 */ /* 0x000fe200078e00ff */
[--C-:B------:R-:W-:Y:S02]  /*fbf0*/  @!P2 LOP3.LUT R9, R9, 0x80000000, R15.reuse, 0xf8, !PT ;  /* 0x800000000909a812 */ /* 0x100fe400078ef80f */
[----:B------:R-:W-:Y:S01]  /*fc00*/  LOP3.LUT R7, R7, 0x800fffff, R15, 0xf8, !PT ;  /* 0x800fffff07077812 */ /* 0x000fe200078ef80f */
[----:B------:R-:W-:Y:S01]  /*fc10*/  DFMA R12, R10, -R4, 1 ;  /* 0x3ff000000a0c742b */ /* 0x000fe20000000804 */
[----:B------:R-:W-:-:S06]  /*fc20*/  @!P2 LOP3.LUT R9, R9, 0x100000, RZ, 0xfc, !PT ;  /* 0x001000000909a812 */ /* 0x000fcc00078efcff */
        /* <DEDUP_REMOVED lines=14> */
[----:B------:R-:W-:Y:S02]  /*fd10*/  SEL R9, R20, 0x63400000, !P0 ;  /* 0x6340000014097807 */ /* 0x000fe40004000000 */
[----:B------:R-:W-:-:S03]  /*fd20*/  MOV R10, RZ ;  /* 0x000000ff000a7202 */ /* 0x000fc60000000f00 */
[----:B------:R-:W-:-:S04]  /*fd30*/  IMAD.IADD R14, R8, 0x1, -R9 ;  /* 0x00000001080e7824 */ /* 0x000fc800078e0a09 */
        /* <DEDUP_REMOVED lines=20> */
.L_x_2242:
        /* <DEDUP_REMOVED lines=13> */
[----:B------:R-:W-:Y:S01]  /*ff50*/  @P0 IMAD.MOV.U32 R8, RZ, RZ, RZ ;  /* 0x000000ffff080224 */ /* 0x000fe200078e00ff */
[----:B------:R-:W-:Y:S01]  /*ff60*/  @P0 MOV R9, R2 ;  /* 0x0000000200090202 */ /* 0x000fe20000000f00 */
[----:B------:R-:W-:Y:S06]  /*ff70*/  BRA `(.L_x_2243) ;  /* 0x0000000000147947 */ /* 0x000fec0003800000 */
.L_x_2245:
[----:B------:R-:W-:Y:S01]  /*ff80*/  LOP3.LUT R9, R3, 0x80000, RZ, 0xfc, !PT ;  /* 0x0008000003097812 */ /* 0x000fe200078efcff */
[----:B------:R-:W-:Y:S01]  /*ff90*/  IMAD.MOV.U32 R8, RZ, RZ, R2 ;  /* 0x000000ffff087224 */ /* 0x000fe200078e0002 */
[----:B------:R-:W-:Y:S06]  /*ffa0*/  BRA `(.L_x_2243) ;  /* 0x0000000000087947 */ /* 0x000fec0003800000 */
.L_x_2244:
[----:B------:R-:W-:Y:S01]  /*ffb0*/  LOP3.LUT R9, R15, 0x80000, RZ, 0xfc, !PT ;  /* 0x000800000f097812 */ /* 0x000fe200078efcff */
[----:B------:R-:W-:-:S07]  /*ffc0*/  IMAD.MOV.U32 R8, RZ, RZ, R14 ;  /* 0x000000ffff087224 */ /* 0x000fce00078e000e */
.L_x_2243:
[----:B------:R-:W-:Y:S05]  /*ffd0*/  BSYNC B1 ;  /* 0x0000000000017941 */ /* 0x000fea0003800000 */
.L_x_2241:
[----:B------:R-:W-:Y:S02]  /*ffe0*/  IMAD.MOV.U32 R2, RZ, RZ, R0 ;  /* 0x000000ffff027224 */ /* 0x000fe400078e0000 */
[----:B------:R-:W-:-:S04]  /*fff0*/  IMAD.MOV.U32 R3, RZ, RZ, 0x0 ;  /* 0x00000000ff037424 */ /* 0x000fc800078e00ff */
[----:B------:R-:W-:Y:S05]  /*10000*/  RET.REL.NODEC R2 `(_ZN2at6native50batch_norm_collect_statistics_channels_last_kernelINS0_6InvStdEddLi4EEEvPKT0_PT1_S7_PVS6_PiiiS6_) ;  /* 0xfffffefc02fc7950 */ /* 0x000fea0003c3ffff */
        .weak           $__internal_42_$__cuda_sm20_dsqrt_rn_f64_mediumpath_v1
        .type           $__internal_42_$__cuda_sm20_dsqrt_rn_f64_mediumpath_v1,@function
        .size           $__internal_42_$__cuda_sm20_dsqrt_rn_f64_mediumpath_v1,(.L_x_28253 - $__internal_42_$__cuda_sm20_dsqrt_rn_f64_mediumpath_v1)
$__internal_42_$__cuda_sm20_dsqrt_rn_f64_mediumpath_v1:
        /* <DEDUP_REMOVED lines=17> */
.L_x_2247:
        /* <DEDUP_REMOVED lines=24> */
.L_x_2249:
[----:B------:R-:W-:-:S11]  /*102a0*/  DADD R2, R4, R4 ;  /* 0x0000000004027229 */ /* 0x000fd60000000004 */
.L_x_2248:
[----:B------:R-:W-:Y:S05]  /*102b0*/  BSYNC B2 ;  /* 0x0000000000027941 */ /* 0x000fea0003800000 */
.L_x_2246:
[----:B------:R-:W-:Y:S02]  /*102c0*/  IMAD.MOV.U32 R20, RZ, RZ, R2 ;  /* 0x000000ffff147224 */ /* 0x000fe400078e0002 */
[----:B------:R-:W-:Y:S02]  /*102d0*/  IMAD.MOV.U32 R21, RZ, RZ, R3 ;  /* 0x000000ffff157224 */ /* 0x000fe400078e0003 */
[----:B------:R-:W-:Y:S02]  /*102e0*/  IMAD.MOV.U32 R2, RZ, RZ, R0 ;  /* 0x000000ffff027224 */ /* 0x000fe400078e0000 */
[----:B------:R-:W-:-:S04]  /*102f0*/  IMAD.MOV.U32 R3, RZ, RZ, 0x0 ;  /* 0x00000000ff037424 */ /* 0x000fc800078e00ff */
[----:B------:R-:W-:Y:S05]  /*10300*/  RET.REL.NODEC R2 `(_ZN2at6native50batch_norm_collect_statistics_channels_last_kernelINS0_6InvStdEddLi4EEEvPKT0_PT1_S7_PVS6_PiiiS6_) ;  /* 0xfffffefc023c7950 */ /* 0x000fea0003c3ffff */
.L_x_2250:
        /* <DEDUP_REMOVED lines=15> */
.L_x_28253:


//--------------------- .text._ZN2at6native26batch_norm_backward_kernelIN3c108BFloat16ES3_fiEEvNS_27GenericPackedTensorAccessorIKT_Lm3ENS_16DefaultPtrTraitsET2_EES9_NS4_IS5_Lm3ES7_S8_EENS4_IT0_Lm1ES7_S8_EESC_NS4_IKSB_Lm1ES7_S8_EESE_SE_NS4_IKT1_Lm1ES7_S8_EESH_bSF_ --------------------------
	.section	.text._ZN2at6native26batch_norm_backward_kernelIN3c108BFloat16ES3_fiEEvNS_27GenericPackedTensorAccessorIKT_Lm3ENS_16DefaultPtrTraitsET2_EES9_NS4_IS5_Lm3ES7_S8_EENS4_IT0_Lm1ES7_S8_EESC_NS4_IKSB_Lm1ES7_S8_EESE_SE_NS4_IKT1_Lm1ES7_S8_EESH_bSF_,"ax",@progbits
	.align	128
        .global         _ZN2at6native26batch_norm_backward_kernelIN3c108BFloat16ES3_fiEEvNS_27GenericPackedTensorAccessorIKT_Lm3ENS_16DefaultPtrTraitsET2_EES9_NS4_IS5_Lm3ES7_S8_EENS4_IT0_Lm1ES7_S8_EESC_NS4_IKSB_Lm1ES7_S8_EESE_SE_NS4_IKT1_Lm1ES7_S8_EESH_bSF_
        .type           _ZN2at6native26batch_norm_backward_kernelIN3c108BFloat16ES3_fiEEvNS_27GenericPackedTensorAccessorIKT_Lm3ENS_16DefaultPtrTraitsET2_EES9_NS4_IS5_Lm3ES7_S8_EENS4_IT0_Lm1ES7_S8_EESC_NS4_IKSB_Lm1ES7_S8_EESE_SE_NS4_IKT1_Lm1ES7_S8_EESH_bSF_,@function
        .size           _ZN2at6native26batch_norm_backward_kernelIN3c108BFloat16ES3_fiEEvNS_27GenericPackedTensorAccessorIKT_Lm3ENS_16DefaultPtrTraitsET2_EES9_NS4_IS5_Lm3ES7_S8_EENS4_IT0_Lm1ES7_S8_EESC_NS4_IKSB_Lm1ES7_S8_EESE_SE_NS4_IKT1_Lm1ES7_S8_EESH_bSF_,(.L_x_28254 - _ZN2at6native26batch_norm_backward_kernelIN3c108BFloat16ES3_fiEEvNS_27GenericPackedTensorAccessorIKT_Lm3ENS_16DefaultPtrTraitsET2_EES9_NS4_IS5_Lm3ES7_S8_EENS4_IT0_Lm1ES7_S8_EESC_NS4_IKSB_Lm1ES7_S8_EESE_SE_NS4_IKT1_Lm1ES7_S8_EESH_bSF_)
        .other          _ZN2at6native26batch_norm_backward_kernelIN3c108BFloat16ES3_fiEEvNS_27GenericPackedTensorAccessorIKT_Lm3ENS_16DefaultPtrTraitsET2_EES9_NS4_IS5_Lm3ES7_S8_EENS4_IT0_Lm1ES7_S8_EESC_NS4_IKSB_Lm1ES7_S8_EESE_SE_NS4_IKT1_Lm1ES7_S8_EESH_bSF_,@"STO_CUDA_ENTRY STV_DEFAULT"
_ZN2at6native26batch_norm_backward_kernelIN3c108BFloat16ES3_fiEEvNS_27GenericPackedTensorAccessorIKT_Lm3ENS_16DefaultPtrTraitsET2_EES9_NS4_IS5_Lm3ES7_S8_EENS4_IT0_Lm1ES7_S8_EESC_NS4_IKSB_Lm1ES7_S8_EESE_SE_NS4_IKT1_Lm1ES7_S8_EESH_bSF_:
.text._ZN2at6native26batch_norm_backward_kernelIN3c108BFloat16ES3_fiEEvNS_27GenericPackedTensorAccessorIKT_Lm3ENS_16DefaultPtrTraitsET2_EES9_NS4_IS5_Lm3ES7_S8_EENS4_IT0_Lm1ES7_S8_EESC_NS4_IKSB_Lm1ES7_S8_EESE_SE_NS4_IKT1_Lm1ES7_S8_EESH_bSF_:
[----:B------:R-:W-:Y:S01]  /*0000*/  LDC R1, c[0x0][0x28] ;  /* 0x00000a00ff017b82 */ /* 0x000fe20000000800 */
[----:B------:R-:W-:-:S07]  /*0010*/  ULDC.U8 UR4, c[0x0][0x2e0] ;  /* 0x0000b80000047ab9 */ /* 0x000fce0000000000 */
[----:B------:R-:W0:Y:S01]  /*0020*/  S2UR UR5, SR_CTAID.X ;  /* 0x00000000000579c3 */ /* 0x000e220000002500 */
[----:B------:R-:W-:Y:S01]  /*0030*/  UPRMT UR4, UR4, 0x8880, URZ ;  /* 0x0000888004047896 */ /* 0x000fe2000800003f */
[----:B------:R-:W-:-:S05]  /*0040*/  ULDC.64 UR6, c[0x0][0x208] ;  /* 0x0000820000067ab9 */ /* 0x000fca0000000a00 */
[----:B------:R-:W-:-:S13]  /*0050*/  ISETP.NE.AND P1, PT, RZ, UR4, PT ;  /* 0x00000004ff007c0c */ /* 0x000fda000bf25270 */
[----:B------:R-:W-:Y:S05]  /*0060*/  @!P1 BRA `(.L_x_2251) ;  /* 0x00000000002c9947 */ /* 0x000fea0003800000 */
[----:B------:R-:W0:Y:S08]  /*0070*/  LDC R7, c[0x0][0x2dc] ;  /* 0x0000b700ff077b82 */ /* 0x000e300000000800 */
[----:B------:R-:W1:Y:S08]  /*0080*/  LDC R5, c[0x0][0x2cc] ;  /* 0x0000b300ff057b82 */ /* 0x000e700000000800 */
[----:B------:R-:W2:Y:S08]  /*0090*/  LDC.64 R8, c[0x0][0x2d0] ;  /* 0x0000b400ff087b82 */ /* 0x000eb00000000a00 */
[----:B------:R-:W3:Y:S01]  /*00a0*/  LDC.64 R2, c[0x0][0x2c0] ;  /* 0x0000b000ff027b82 */ /* 0x000ee20000000a00 */
[----:B0-----:R-:W-:-:S02]  /*00b0*/  IMAD R7, R7, UR5, RZ ;  /* 0x0000000507077c24 */ /* 0x001fc4000f8e02ff */
[----:B-1----:R-:W-:Y:S02]  /*00c0*/  IMAD R5, R5, UR5, RZ ;  /* 0x0000000505057c24 */ /* 0x002fe4000f8e02ff */
[----:B--2---:R-:W-:-:S06]  /*00d0*/  IMAD.WIDE R8, R7, 0x4, R8 ;  /* 0x0000000407087825 */ /* 0x004fcc00078e0208 */
[----:B------:R0:W5:Y:S01]  /*00e0*/  LDG.E R8, desc[UR6][R8.64] ;  /* 0x0000000608087981 */ /* 0x000162000c1e1900 */
[----:B---3--:R-:W-:-:S05]  /*00f0*/  IMAD.WIDE R2, R5, 0x4, R2 ;  /* 0x0000000405027825 */ /* 0x008fca00078e0202 */
[----:B------:R0:W5:Y:S01]  /*0100*/  LDG.E R0, desc[UR6][R2.64] ;  /* 0x0000000602007981 */ /* 0x000162000c1e1900 */
[----:B------:R-:W-:Y:S05]  /*0110*/  BRA `(.L_x_2252) ;  /* 0x0000000000947947 */ /* 0x000fea0003800000 */
.L_x_2251:
[----:B------:R-:W0:Y:S01]  /*0120*/  LDC R3, c[0x0][0x2bc] ;  /* 0x0000af00ff037b82 */ /* 0x000e220000000800 */
[----:B------:R-:W-:-:S07]  /*0130*/  ULDC UR4, c[0x0][0x2e4] ;  /* 0x0000b90000047ab9 */ /* 0x000fce0000000800 */
[----:B------:R-:W1:Y:S08]  /*0140*/  LDC.64 R4, c[0x0][0x2b0] ;  /* 0x0000ac00ff047b82 */ /* 0x000e700000000a00 */
[----:B------:R-:W2:Y:S01]  /*0150*/  LDC R7, c[0x0][0x2ac] ;  /* 0x0000ab00ff077b82 */ /* 0x000ea20000000800 */
[----:B0-----:R-:W-:-:S04]  /*0160*/  IMAD R3, R3, UR5, RZ ;  /* 0x0000000503037c24 */ /* 0x001fc8000f8e02ff */
[----:B-1----:R-:W-:-:S03]  /*0170*/  IMAD.WIDE R4, R3, 0x2, R4 ;  /* 0x0000000203047825 */ /* 0x002fc600078e0204 */
[----:B------:R-:W0:Y:S03]  /*0180*/  LDC.64 R2, c[0x0][0x2a0] ;  /* 0x0000a800ff027b82 */ /* 0x000e260000000a00 */
[----:B------:R-:W3:Y:S01]  /*0190*/  LDG.E.U16 R4, desc[UR6][R4.64] ;  /* 0x0000000604047981 */ /* 0x000ee2000c1e1500 */
[----:B--2---:R-:W-:-:S04]  /*01a0*/  IMAD R7, R7, UR5, RZ ;  /* 0x0000000507077c24 */ /* 0x004fc8000f8e02ff */
[----:B0-----:R-:W-:-:S05]  /*01b0*/  IMAD.WIDE R2, R7, 0x2, R2 ;  /* 0x0000000207027825 */ /* 0x001fca00078e0202 */
[----:B------:R-:W2:Y:S01]  /*01c0*/  LDG.E.U16 R0, desc[UR6][R2.64] ;  /* 0x0000000602007981 */ /* 0x000ea2000c1e1500 */
[----:B---3--:R-:W-:-:S04]  /*01d0*/  IMAD.U32 R6, R4, 0x10000, RZ ;  /* 0x0001000004067824 */ /* 0x008fc800078e00ff */
[----:B------:R-:W-:-:S06]  /*01e0*/  FADD.FTZ R10, R6, UR4 ;  /* 0x00000004060a7e21 */ /* 0x000fcc0008010000 */
[----:B------:R-:W0:Y:S01]  /*01f0*/  MUFU.SQRT R10, R10 ;  /* 0x0000000a000a7308 */ /* 0x000e220000002000 */
[----:B--2---:R-:W-:Y:S01]  /*0200*/  SHF.L.U32 R0, R0, 0x10, RZ ;  /* 0x0000001000007819 */ /* 0x004fe200000006ff */
[----:B0-----:R-:W-:-:S06]  /*0210*/  FMUL.FTZ R11, R10, 1 ;  /* 0x3f8000000a0b7820 */ /* 0x001fcc0000410000 */
        /* <DEDUP_REMOVED lines=10> */
[----:B------:R-:W-:-:S05]  /*02c0*/  LOP3.LUT R2, R5, 0x7fffffff, RZ, 0xc0, !PT ;  /* 0x7fffffff05027812 */ /* 0x000fca00078ec0ff */
[----:B------:R-:W-:Y:S01]  /*02d0*/  VIADD R8, R2, 0xfff00000 ;  /* 0xfff0000002087836 */ /* 0x000fe20000000000 */
[----:B------:R-:W-:-:S07]  /*02e0*/  MOV R2, 0x300 ;  /* 0x0000030000027802 */ /* 0x000fce0000000f00 */
[----:B------:R-:W-:Y:S05]  /*02f0*/  CALL.REL.NOINC `($__internal_43_$__cuda_sm20_dblrcp_rn_slowpath_v3) ;  /* 0x0000001800cc7944 */ /* 0x000fea0003c00000 */
[----:B------:R-:W-:Y:S01]  /*0300*/  IMAD.MOV.U32 R2, RZ, RZ, R6 ;  /* 0x000000ffff027224 */ /* 0x000fe200078e0006 */
[----:B------:R-:W-:-:S07]  /*0310*/  MOV R3, R7 ;  /* 0x0000000700037202 */ /* 0x000fce0000000f00 */
.L_x_2253:
[----:B------:R-:W-:Y:S01]  /*0320*/  UMOV UR8, 0xf0000000 ;  /* 0xf000000000087882 */ /* 0x000fe20000000000 */
[----:B------:R-:W-:Y:S01]  /*0330*/  UMOV UR9, 0x380fffff ;  /* 0x380fffff00097882 */ /* 0x000fe20000000000 */
[----:B------:R-:W0:Y:S01]  /*0340*/  F2F.F32.F64 R8, R2 ;  /* 0x0000000200087310 */ /* 0x000e220000301000 */
[----:B------:R-:W-:-:S14]  /*0350*/  DSETP.GEU.AND P0, PT, |R2|, UR8, PT ;  /* 0x0000000802007e2a */ /* 0x000fdc000bf0e200 */
[----:B0-----:R-:W-:-:S07]  /*0360*/  @!P0 FMUL R8, R8, 1.175494350822287508e-38 ;  /* 0x0080000008088820 */ /* 0x001fce0000400000 */
.L_x_2252:
[----:B0-----:R-:W0:Y:S01]  /*0370*/  LDC R2, c[0x0][0x298] ;  /* 0x0000a600ff027b82 */ /* 0x001e220000000800 */
[----:B------:R-:W1:Y:S01]  /*0380*/  S2R R6, SR_TID.Y ;  /* 0x0000000000067919 */ /* 0x000e620000002200 */
[----:B------:R-:W-:Y:S01]  /*0390*/  ULDC UR4, c[0x0][0x238] ;  /* 0x00008e0000047ab9 */ /* 0x000fe20000000800 */
[----:B------:R-:W-:Y:S01]  /*03a0*/  ULDC UR9, c[0x0][0x24c] ;  /* 0x0000930000097ab9 */ /* 0x000fe20000000800 */
[----:B------:R-:W-:Y:S01]  /*03b0*/  ULDC UR12, c[0x0][0x22c] ;  /* 0x00008b00000c7ab9 */ /* 0x000fe20000000800 */
[----:B------:R-:W-:Y:S01]  /*03c0*/  ULDC.64 UR10, c[0x0][0x230] ;  /* 0x00008c00000a7ab9 */ /* 0x000fe20000000a00 */
[----:B------:R-:W-:Y:S01]  /*03d0*/  ULDC.64 UR14, c[0x0][0x210] ;  /* 0x00008400000e7ab9 */ /* 0x000fe20000000a00 */
[----:B0-----:R-:W-:-:S13]  /*03e0*/  ISETP.GE.AND P0, PT, R2, 0x1, PT ;  /* 0x000000010200780c */ /* 0x001fda0003f06270 */
[----:B------:R-:W0:Y:S08]  /*03f0*/  @P0 LDC R5, c[0x0][0x29c] ;  /* 0x0000a700ff050b82 */ /* 0x000e300000000800 */
[----:B------:R-:W2:Y:S01]  /*0400*/  @P0 LDC.64 R2, c[0x0][0x290] ;  /* 0x0000a400ff020b82 */ /* 0x000ea20000000a00 */
[----:B0-----:R-:W-:-:S04]  /*0410*/  @P0 IMAD R5, R5, UR5, RZ ;  /* 0x0000000505050c24 */ /* 0x001fc8000f8e02ff */
[----:B--2---:R-:W-:-:S06]  /*0420*/  @P0 IMAD.WIDE R2, R5, 0x2, R2 ;  /* 0x0000000205020825 */ /* 0x004fcc00078e0202 */
[----:B------:R-:W2:Y:S01]  /*0430*/  @P0 LDG.E.U16 R2, desc[UR6][R2.64] ;  /* 0x0000000602020981 */ /* 0x000ea2000c1e1500 */
[----:B------:R-:W-:Y:S01]  /*0440*/  IMAD.U32 R5, RZ, RZ, UR4 ;  /* 0x00000004ff057e24 */ /* 0x000fe2000f8e00ff */
[----:B------:R-:W-:Y:S01]  /*0450*/  BSSY B0, `(.L_x_2254) ;  /* 0x000003f000007945 */ /* 0x000fe20003800000 */
[----:B------:R-:W-:-:S03]  /*0460*/  IMAD.MOV.U32 R9, RZ, RZ, 0x3f800000 ;  /* 0x3f800000ff097424 */ /* 0x000fc600078e00ff */
[----:B-1----:R-:W-:-:S13]  /*0470*/  ISETP.GE.AND P2, PT, R6, R5, PT ;  /* 0x000000050600720c */ /* 0x002fda0003f46270 */
[----:B------:R-:W-:Y:S02]  /*0480*/  @P2 IMAD.MOV.U32 R16, RZ, RZ, RZ ;  /* 0x000000ffff102224 */ /* 0x000fe400078e00ff */
[----:B------:R-:W-:Y:S01]  /*0490*/  @P2 IMAD.MOV.U32 R7, RZ, RZ, RZ ;  /* 0x000000ffff072224 */ /* 0x000fe200078e00ff */
[----:B--2---:R-:W-:Y:S01]  /*04a0*/  @P0 SHF.L.U32 R9, R2, 0x10, RZ ;  /* 0x0000001002090819 */ /* 0x004fe200000006ff */
[----:B------:R-:W-:Y:S06]  /*04b0*/  @P2 BRA `(.L_x_2255) ;  /* 0x0000000000e02947 */ /* 0x000fec0003800000 */
[----:B------:R-:W0:Y:S01]  /*04c0*/  LDC R13, c[0x0][0x248] ;  /* 0x00009200ff0d7b82 */ /* 0x000e220000000800 */
[----:B------:R-:W1:Y:S01]  /*04d0*/  S2R R10, SR_TID.X ;  /* 0x00000000000a7919 */ /* 0x000e620000002100 */
[----:B------:R-:W-:Y:S01]  /*04e0*/  MOV R7, RZ ;  /* 0x000000ff00077202 */ /* 0x000fe20000000f00 */
[----:B------:R-:W-:Y:S02]  /*04f0*/  IMAD.MOV.U32 R14, RZ, RZ, R6 ;  /* 0x000000ffff0e7224 */ /* 0x000fe400078e0006 */
[----:B------:R-:W-:-:S03]  /*0500*/  IMAD.MOV.U32 R16, RZ, RZ, RZ ;  /* 0x000000ffff107224 */ /* 0x000fc600078e00ff */
[----:B------:R-:W2:Y:S08]  /*0510*/  LDC R15, c[0x0][0x228] ;  /* 0x00008a00ff0f7b82 */ /* 0x000eb00000000800 */
[----:B------:R-:W3:Y:S08]  /*0520*/  LDC R11, c[0x0][0x4] ;  /* 0x00000100ff0b7b82 */ /* 0x000ef00000000800 */
[----:B------:R-:W4:Y:S01]  /*0530*/  LDC R12, c[0x0][RZ] ;  /* 0x00000000ff0c7b82 */ /* 0x000f220000000800 */
[----:B0-----:R-:W-:-:S02]  /*0540*/  IMAD R13, R13, UR5, RZ ;  /* 0x000000050d0d7c24 */ /* 0x001fc4000f8e02ff */
[----:B-12---:R-:W-:-:S07]  /*0550*/  IMAD R15, R15, UR5, RZ ;  /* 0x000000050f0f7c24 */ /* 0x006fce000f8e02ff */
.L_x_2259:
        /* <DEDUP_REMOVED lines=15> */
.L_x_2258:
        /* <DEDUP_REMOVED lines=11> */
[----:B------:R-:W3:Y:S01]  /*0700*/  LDG.E.U16 R2, desc[UR6][R2.64] ;  /* 0x0000000602027981 */ /* 0x000ee2000c1e1500 */
[----:B----4-:R-:W-:-:S04]  /*0710*/  IADD3 R20, R12, R20, RZ ;  /* 0x000000140c147210 */ /* 0x010fc80007ffe0ff */
[----:B------:R-:W-:Y:S01]  /*0720*/  ISETP.GE.AND P0, PT, R20, R17, PT ;  /* 0x000000111400720c */ /* 0x000fe20003f06270 */
[----:B--2---:R-:W-:Y:S02]  /*0730*/  IMAD.U32 R25, R4, 0x10000, RZ ;  /* 0x0001000004197824 */ /* 0x004fe400078e00ff */
[----:B---3--:R-:W-:Y:S02]  /*0740*/  IMAD.U32 R23, R2, 0x10000, RZ ;  /* 0x0001000002177824 */ /* 0x008fe400078e00ff */
[----:B-----5:R-:W-:-:S04]  /*0750*/  FADD.FTZ R24, R25, -R0 ;  /* 0x8000000019187221 */ /* 0x020fc80000010000 */
[----:B------:R-:W-:Y:S01]  /*0760*/  FMUL.FTZ R24, R23, R24 ;  /* 0x0000001817187220 */ /* 0x000fe20000410000 */
[----:B------:R-:W0:Y:S08]  /*0770*/  F2F.BF16.F32 R26, R23 ;  /* 0x00000017001a7304 */ /* 0x000e300000202000 */
[----:B------:R-:W1:Y:S01]  /*0780*/  F2F.BF16.F32 R24, R24 ;  /* 0x0000001800187304 */ /* 0x000e620000202000 */
[----:B0-----:R-:W-:-:S04]  /*0790*/  IMAD.U32 R25, R26, 0x10000, RZ ;  /* 0x000100001a197824 */ /* 0x001fc800078e00ff */
[----:B------:R-:W-:Y:S01]  /*07a0*/  FADD.FTZ R16, R25, R16 ;  /* 0x0000001019107221 */ /* 0x000fe20000010000 */
[----:B-1----:R-:W-:-:S04]  /*07b0*/  IMAD.U32 R2, R24, 0x10000, RZ ;  /* 0x0001000018027824 */ /* 0x002fc800078e00ff */
[----:B------:R-:W-:Y:S01]  /*07c0*/  FADD.FTZ R7, R2, R7 ;  /* 0x0000000702077221 */ /* 0x000fe20000010000 */
[----:B------:R-:W-:Y:S06]  /*07d0*/  @!P0 BRA `(.L_x_2258) ;  /* 0xfffffffc009c8947 */ /* 0x000fec000383ffff */
.L_x_2257:
[----:B------:R-:W-:Y:S05]  /*07e0*/  BSYNC B1 ;  /* 0x0000000000017941 */ /* 0x000fea0003800000 */
.L_x_2256:
[----:B------:R-:W-:Y:S01]  /*07f0*/  ULDC UR4, c[0x0][0x238] ;  /* 0x00008e0000047ab9 */ /* 0x000fe20000000800 */
[----:B---3--:R-:W-:Y:S01]  /*0800*/  IADD3 R14, R11, R14, RZ ;  /* 0x0000000e0b0e7210 */ /* 0x008fe20007ffe0ff */
[----:B------:R-:W-:-:S05]  /*0810*/  IMAD.U32 R5, RZ, RZ, UR4 ;  /* 0x00000004ff057e24 */ /* 0x000fca000f8e00ff */
[----:B------:R-:W-:-:S13]  /*0820*/  ISETP.GE.AND P0, PT, R14, R5, PT ;  /* 0x000000050e00720c */ /* 0x000fda0003f06270 */
[----:B------:R-:W-:Y:S05]  /*0830*/  @!P0 BRA `(.L_x_2259) ;  /* 0xfffffffc00488947 */ /* 0x000fea000383ffff */
.L_x_2255:
[----:B------:R-:W-:Y:S05]  /*0840*/  BSYNC B0 ;  /* 0x0000000000007941 */ /* 0x000fea0003800000 */
.L_x_2254:
[----:B------:R-:W0:Y:S01]  /*0850*/  SHFL.DOWN PT, R2, R16, 0x10, 0x1f ;  /* 0x0a001f0010027f89 */ /* 0x000e2200000e0000 */
[----:B------:R-:W-:Y:S01]  /*0860*/  ULDC UR8, c[0x0][0x0] ;  /* 0x0000000000087ab9 */ /* 0x000fe20000000800 */
[----:B------:R-:W-:Y:S01]  /*0870*/  ULDC UR9, c[0x0][0x4] ;  /* 0x0000010000097ab9 */ /* 0x000fe20000000800 */
[----:B------:R-:W-:Y:S01]  /*0880*/  BSSY B0, `(.L_x_2260) ;  /* 0x000006d000007945 */ /* 0x000fe20003800000 */
[----:B------:R-:W1:Y:S01]  /*0890*/  SHFL.DOWN PT, R3, R7, 0x10, 0x1f ;  /* 0x0a001f0007037f89 */ /* 0x000e6200000e0000 */
[----:B------:R-:W-:Y:S01]  /*08a0*/  UIMAD UR4, UR8, UR9, URZ ;  /* 0x00000009080472a4 */ /* 0x000fe2000f8e023f */
[----:B------:R-:W-:Y:S03]  /*08b0*/  BAR.SYNC.DEFER_BLOCKING 0x0 ;  /* 0x0000000000007b1d */ /* 0x000fe60000010000 */
[----:B------:R-:W-:-:S03]  /*08c0*/  USHF.R.U32.HI UR4, URZ, 0x5, UR4 ;  /* 0x000000053f047899 */ /* 0x000fc60008011604 */
[----:B0-----:R-:W0:Y:S08]  /*08d0*/  F2F.BF16.F32 R2, R2 ;  /* 0x0000000200027304 */ /* 0x001e300000202000 */
[----:B-1----:R-:W1:Y:S01]  /*08e0*/  F2F.BF16.F32 R3, R3 ;  /* 0x0000000300037304 */ /* 0x002e620000202000 */
[----:B0-----:R-:W-:-:S04]  /*08f0*/  IMAD.U32 R11, R2, 0x10000, RZ ;  /* 0x00010000020b7824 */ /* 0x001fc800078e00ff */
[----:B------:R-:W-:Y:S01]  /*0900*/  FADD.FTZ R11, R11, R16 ;  /* 0x000000100b0b7221 */ /* 0x000fe20000010000 */
[----:B-1----:R-:W-:-:S04]  /*0910*/  SHF.L.U32 R4, R3, 0x10, RZ ;  /* 0x0000001003047819 */ /* 0x002fc800000006ff */
[----:B------:R-:W0:Y:S01]  /*0920*/  SHFL.DOWN PT, R10, R11, 0x8, 0x1f ;  /* 0x09001f000b0a7f89 */ /* 0x000e2200000e0000 */
[----:B------:R-:W-:Y:S02]  /*0930*/  FADD.FTZ R4, R4, R7 ;  /* 0x0000000704047221 */ /* 0x000fe40000010000 */
[----:B------:R-:W1:Y:S03]  /*0940*/  S2R R7, SR_TID.X ;  /* 0x0000000000077919 */ /* 0x000e660000002100 */
[----:B----4-:R-:W2:Y:S01]  /*0950*/  SHFL.DOWN PT, R12, R4, 0x8, 0x1f ;  /* 0x09001f00040c7f89 */ /* 0x010ea200000e0000 */
[----:B0-----:R-:W0:Y:S08]  /*0960*/  F2F.BF16.F32 R10, R10 ;  /* 0x0000000a000a7304 */ /* 0x001e300000202000 */
[----:B--2---:R-:W2:Y:S01]  /*0970*/  F2F.BF16.F32 R12, R12 ;  /* 0x0000000c000c7304 */ /* 0x004ea20000202000 */
[----:B0-----:R-:W-:-:S04]  /*0980*/  IMAD.U32 R14, R10, 0x10000, RZ ;  /* 0x000100000a0e7824 */ /* 0x001fc800078e00ff */
[----:B------:R-:W-:-:S05]  /*0990*/  FADD.FTZ R14, R11, R14 ;  /* 0x0000000e0b0e7221 */ /* 0x000fca0000010000 */
[----:B------:R-:W0:Y:S01]  /*09a0*/  SHFL.DOWN PT, R2, R14, 0x4, 0x1f ;  /* 0x08801f000e027f89 */ /* 0x000e2200000e0000 */
[----:B--2---:R-:W-:-:S04]  /*09b0*/  IMAD.U32 R3, R12, 0x10000, RZ ;  /* 0x000100000c037824 */ /* 0x004fc800078e00ff */
[----:B------:R-:W-:-:S05]  /*09c0*/  FADD.FTZ R3, R4, R3 ;  /* 0x0000000304037221 */ /* 0x000fca0000010000 */
[----:B------:R-:W2:Y:S01]  /*09d0*/  SHFL.DOWN PT, R13, R3, 0x4, 0x1f ;  /* 0x08801f00030d7f89 */ /* 0x000ea200000e0000 */
[----:B0-----:R-:W0:Y:S08]  /*09e0*/  F2F.BF16.F32 R2, R2 ;  /* 0x0000000200027304 */ /* 0x001e300000202000 */
[----:B--2---:R-:W2:Y:S01]  /*09f0*/  F2F.BF16.F32 R13, R13 ;  /* 0x0000000d000d7304 */ /* 0x004ea20000202000 */
[----:B0-----:R-:W-:Y:S01]  /*0a00*/  SHF.L.U32 R11, R2, 0x10, RZ ;  /* 0x00000010020b7819 */ /* 0x001fe200000006ff */
[----:B-1----:R-:W-:-:S04]  /*0a10*/  IMAD R2, R6, UR8, R7 ;  /* 0x0000000806027c24 */ /* 0x002fc8000f8e0207 */
[----:B------:R-:W-:Y:S01]  /*0a20*/  FADD.FTZ R11, R14, R11 ;  /* 0x0000000b0e0b7221 */ /* 0x000fe20000010000 */
[----:B------:R-:W-:Y:S01]  /*0a30*/  ISETP.GE.AND P2, PT, R2, UR4, PT ;  /* 0x0000000402007c0c */ /* 0x000fe2000bf46270 */
[----:B--2---:R-:W-:-:S03]  /*0a40*/  IMAD.U32 R4, R13, 0x10000, RZ ;  /* 0x000100000d047824 */ /* 0x004fc600078e00ff */
[----:B------:R-:W0:Y:S01]  /*0a50*/  SHFL.DOWN PT, R10, R11, 0x2, 0x1f ;  /* 0x08401f000b0a7f89 */ /* 0x000e2200000e0000 */
[----:B------:R-:W-:Y:S01]  /*0a60*/  FADD.FTZ R4, R3, R4 ;  /* 0x0000000403047221 */ /* 0x000fe20000010000 */
[----:B------:R-:W-:-:S04]  /*0a70*/  SHF.R.S32.HI R3, RZ, 0x1f, R2 ;  /* 0x0000001fff037819 */ /* 0x000fc80000011402 */
[----:B------:R-:W1:Y:S01]  /*0a80*/  SHFL.DOWN PT, R12, R4, 0x2, 0x1f ;  /* 0x08401f00040c7f89 */ /* 0x000e6200000e0000 */
[----:B------:R-:W-:Y:S02]  /*0a90*/  LEA.HI R15, R3, R2, RZ, 0x5 ;  /* 0x00000002030f7211 */ /* 0x000fe400078f28ff */
[----:B------:R-:W-:Y:S01]  /*0aa0*/  @!P2 MOV R16, 0x400 ;  /* 0x000004000010a802 */ /* 0x000fe20000000f00 */
[----:B------:R-:W2:Y:S01]  /*0ab0*/  @!P2 S2R R17, SR_CgaCtaId ;  /* 0x000000000011a919 */ /* 0x000ea20000008800 */
[----:B------:R-:W-:-:S05]  /*0ac0*/  LOP3.LUT R3, R15, 0xffffffe0, RZ, 0xc0, !PT ;  /* 0xffffffe00f037812 */ /* 0x000fca00078ec0ff */
[C---:B------:R-:W-:Y:S01]  /*0ad0*/  IMAD.IADD R3, R2.reuse, 0x1, -R3 ;  /* 0x0000000102037824 */ /* 0x040fe200078e0a03 */
[----:B------:R-:W-:-:S04]  /*0ae0*/  IADD3 R2, R2, 0x1f, RZ ;  /* 0x0000001f02027810 */ /* 0x000fc80007ffe0ff */
[----:B------:R-:W-:Y:S01]  /*0af0*/  ISETP.NE.AND P0, PT, R3, RZ, PT ;  /* 0x000000ff0300720c */ /* 0x000fe20003f05270 */
[----:B0-----:R-:W0:Y:S08]  /*0b00*/  F2F.BF16.F32 R10, R10 ;  /* 0x0000000a000a7304 */ /* 0x001e300000202000 */
[----:B-1----:R-:W1:Y:S01]  /*0b10*/  F2F.BF16.F32 R12, R12 ;  /* 0x0000000c000c7304 */ /* 0x002e620000202000 */
[----:B0-----:R-:W-:-:S05]  /*0b20*/  SHF.L.U32 R10, R10, 0x10, RZ ;  /* 0x000000100a0a7819 */ /* 0x001fca00000006ff */
[----:B------:R-:W-:Y:S01]  /*0b30*/  FADD.FTZ R14, R11, R10 ;  /* 0x0000000a0b0e7221 */ /* 0x000fe20000010000 */
[----:B------:R-:W-:Y:S01]  /*0b40*/  @!P0 MOV R11, 0x400 ;  /* 0x00000400000b8802 */ /* 0x000fe20000000f00 */
[----:B-1----:R-:W-:Y:S01]  /*0b50*/  IMAD.U32 R13, R12, 0x10000, RZ ;  /* 0x000100000c0d7824 */ /* 0x002fe200078e00ff */
[----:B--2---:R-:W-:Y:S01]  /*0b60*/  @!P2 LEA R18, R17, R16, 0x18 ;  /* 0x000000101112a211 */ /* 0x004fe200078ec0ff */
[----:B------:R-:W0:Y:S02]  /*0b70*/  @!P0 S2R R12, SR_CgaCtaId ;  /* 0x00000000000c8919 */ /* 0x000e240000008800 */
[----:B------:R-:W-:Y:S02]  /*0b80*/  FADD.FTZ R13, R4, R13 ;  /* 0x0000000d040d7221 */ /* 0x000fe40000010000 */
[----:B------:R-:W1:Y:S01]  /*0b90*/  SHFL.DOWN PT, R4, R14, 0x1, 0x1f ;  /* 0x08201f000e047f89 */ /* 0x000e6200000e0000 */
[----:B------:R-:W-:-:S03]  /*0ba0*/  @!P2 IMAD R3, R3, 0x8, R18 ;  /* 0x000000080303a824 */ /* 0x000fc600078e0212 */
[----:B------:R-:W2:Y:S01]  /*0bb0*/  SHFL.DOWN PT, R10, R13, 0x1, 0x1f ;  /* 0x08201f000d0a7f89 */ /* 0x000ea200000e0000 */
[----:B-1----:R-:W1:Y:S01]  /*0bc0*/  F2F.BF16.F32 R4, R4 ;  /* 0x0000000400047304 */ /* 0x002e620000202000 */
[----:B0-----:R-:W-:Y:S02]  /*0bd0*/  @!P0 LEA R12, R12, R11, 0x18 ;  /* 0x0000000b0c0c8211 */ /* 0x001fe400078ec0ff */
[----:B------:R-:W-:-:S05]  /*0be0*/  @!P0 SHF.R.S32.HI R11, RZ, 0x5, R15 ;  /* 0x00000005ff0b8819 */ /* 0x000fca000001140f */
[----:B--2---:R-:W0:Y:S01]  /*0bf0*/  F2F.BF16.F32 R10, R10 ;  /* 0x0000000a000a7304 */ /* 0x004e220000202000 */
[----:B------:R-:W-:Y:S02]  /*0c00*/  @!P0 IMAD R12, R11, 0x8, R12 ;  /* 0x000000080b0c8824 */ /* 0x000fe400078e020c */
[----:B-1----:R-:W-:-:S04]  /*0c10*/  IMAD.U32 R15, R4, 0x10000, RZ ;  /* 0x00010000040f7824 */ /* 0x002fc800078e00ff */
[----:B------:R-:W-:Y:S01]  /*0c20*/  @!P0 FADD.FTZ R14, R14, R15 ;  /* 0x0000000f0e0e8221 */ /* 0x000fe20000010000 */
[----:B0-----:R-:W-:Y:S02]  /*0c30*/  SHF.L.U32 R16, R10, 0x10, RZ ;  /* 0x000000100a107819 */ /* 0x001fe400000006ff */
        /* <DEDUP_REMOVED lines=44> */
.L_x_2283:
[----:B--2---:R-:W2:Y:S01]  /*0f00*/  F2F.BF16.F32 R13, R13 ;  /* 0x0000000d000d7304 */ /* 0x004ea20000202000 */
[----:B01----:R-:W-:-:S05]  /*0f10*/  SHF.L.U32 R11, R2, 0x10, RZ ;  /* 0x00000010020b7819 */ /* 0x003fca00000006ff */
[----:B------:R-:W-:Y:S01]  /*0f20*/  FADD.FTZ R10, R14, R11 ;  /* 0x0000000b0e0a7221 */ /* 0x000fe20000010000 */
[----:B--2---:R-:W-:-:S04]  /*0f30*/  IMAD.U32 R2, R13, 0x10000, RZ ;  /* 0x000100000d027824 */ /* 0x004fc800078e00ff */
[----:B------:R-:W-:-:S07]  /*0f40*/  FADD.FTZ R11, R3, R2 ;  /* 0x00000002030b7221 */ /* 0x000fce0000010000 */
.L_x_2261:
[----:B------:R-:W-:Y:S05]  /*0f50*/  BSYNC B0 ;  /* 0x0000000000007941 */ /* 0x000fea0003800000 */
.L_x_2260:
[----:B------:R-:W0:Y:S01]  /*0f60*/  S2R R3, SR_CgaCtaId ;  /* 0x0000000000037919 */ /* 0x000e220000008800 */
[----:B------:R-:W-:Y:S01]  /*0f70*/  LOP3.LUT P0, RZ, R7, R6, RZ, 0xfc, !PT ;  /* 0x0000000607ff7212 */ /* 0x000fe2000780fcff */
[----:B------:R-:W-:Y:S05]  /*0f80*/  WARPSYNC.ALL ;  /* 0x0000000000007948 */ /* 0x000fea0003800000 */
[----:B------:R-:W-:-:S04]  /*0f90*/  MOV R2, 0x400 ;  /* 0x0000040000027802 */ /* 0x000fc80000000f00 */
[----:B0-----:R-:W-:-:S05]  /*0fa0*/  LEA R2, R3, R2, 0x18 ;  /* 0x0000000203027211 */ /* 0x001fca00078ec0ff */
[----:B-1----:R0:W-:Y:S01]  /*0fb0*/  @!P0 STS.64 [R2], R10 ;  /* 0x0000000a02008388 */ /* 0x0021e20000000a00 */
[----:B------:R-:W-:Y:S01]  /*0fc0*/  ISETP.GE.AND P0, PT, R6, R5, PT ;  /* 0x000000050600720c */ /* 0x000fe20003f06270 */
[----:B------:R-:W-:Y:S06]  /*0fd0*/  BAR.SYNC.DEFER_BLOCKING 0x0 ;  /* 0x0000000000007b1d */ /* 0x000fec0000010000 */
[----:B------:R-:W-:Y:S01]  /*0fe0*/  ULDC.64 UR10, c[0x0][0x250] ;  /* 0x00009400000a7ab9 */ /* 0x000fe20000000a00 */
[----:B------:R-:W-:Y:S01]  /*0ff0*/  ULDC UR13, c[0x0][0x24c] ;  /* 0x00009300000d7ab9 */ /* 0x000fe20000000800 */
[----:B------:R-:W-:Y:S01]  /*1000*/  ISETP.EQ.U32.AND P2, PT, RZ, UR10, PT ;  /* 0x0000000aff007c0c */ /* 0x000fe2000bf42070 */
[----:B------:R-:W-:Y:S01]  /*1010*/  ULDC UR17, c[0x0][0x24c] ;  /* 0x0000930000117ab9 */ /* 0x000fe20000000800 */
[----:B------:R-:W-:Y:S01]  /*1020*/  ULDC UR16, c[0x0][0x22c] ;  /* 0x00008b0000107ab9 */ /* 0x000fe20000000800 */
[----:B------:R-:W-:Y:S01]  /*1030*/  ULDC UR10, c[0x0][0x26c] ;  /* 0x00009b00000a7ab9 */ /* 0x000fe20000000800 */
[----:B------:R-:W-:Y:S01]  /*1040*/  ISETP.EQ.OR.EX P0, PT, RZ, UR11, P0, P2 ;  /* 0x0000000bff007c0c */ /* 0x000fe20008702720 */
[----:B------:R-:W-:Y:S01]  /*1050*/  ULDC UR24, c[0x0][0x26c] ;  /* 0x00009b0000187ab9 */ /* 0x000fe20000000800 */
[----:B------:R-:W-:Y:S01]  /*1060*/  ULDC.64 UR14, c[0x0][0x230] ;  /* 0x00008c00000e7ab9 */ /* 0x000fe20000000a00 */
[----:B------:R-:W-:Y:S01]  /*1070*/  ULDC.64 UR22, c[0x0][0x230] ;  /* 0x00008c0000167ab9 */ /* 0x000fe20000000a00 */
[----:B------:R-:W-:Y:S01]  /*1080*/  ULDC.64 UR26, c[0x0][0x250] ;  /* 0x00009400001a7ab9 */ /* 0x000fe20000000a00 */
[----:B------:R-:W-:Y:S01]  /*1090*/  ULDC.64 UR20, c[0x0][0x250] ;  /* 0x0000940000147ab9 */ /* 0x000fe20000000a00 */
[----:B------:R-:W-:Y:S01]  /*10a0*/  ULDC.64 UR18, c[0x0][0x210] ;  /* 0x0000840000127ab9 */ /* 0x000fe20000000a00 */
[----:B------:R-:W-:Y:S01]  /*10b0*/  BSSY B0, `(.L_x_2263) ;  /* 0x000006f000007945 */ /* 0x000fe20003800000 */
[----:B------:R-:W1:Y:S05]  /*10c0*/  LDS.64 R2, [R2] ;  /* 0x0000000002027984 */ /* 0x000e6a0000000a00 */
[----:B0-----:R-:W-:Y:S05]  /*10d0*/  @P0 BRA `(.L_x_2264) ;  /* 0x0000000400b00947 */ /* 0x001fea0003800000 */
[----:B------:R-:W0:Y:S01]  /*10e0*/  LDC R12, c[0x0][0x248] ;  /* 0x00009200ff0c7b82 */ /* 0x000e220000000800 */
[----:B-----5:R-:W-:-:S07]  /*10f0*/  FMUL.FTZ R9, R9, R8 ;  /* 0x0000000809097220 */ /* 0x020fce0000410000 */
[----:B------:R-:W2:Y:S01]  /*1100*/  LDC R13, c[0x0][0x268] ;  /* 0x00009a00ff0d7b82 */ /* 0x000ea20000000800 */
[----:B0-----:R-:W-:Y:S02]  /*1110*/  IMAD R12, R12, UR5, RZ ;  /* 0x000000050c0c7c24 */ /* 0x001fe4000f8e02ff */
[----:B--2---:R-:W-:Y:S01]  /*1120*/  IMAD R13, R13, UR5, RZ ;  /* 0x000000050d0d7c24 */ /* 0x004fe2000f8e02ff */
[----:B------:R-:W-:Y:S06]  /*1130*/  @!P1 BRA `(.L_x_2265) ;  /* 0x0000000400009947 */ /* 0x000fec0003800000 */
[----:B------:R-:W-:Y:S01]  /*1140*/  ULDC UR4, c[0x0][0x240] ;  /* 0x0000900000047ab9 */ /* 0x000fe20000000800 */
[----:B------:R-:W0:Y:S01]  /*1150*/  LDC R14, c[0x0][0x228] ;  /* 0x00008a00ff0e7b82 */ /* 0x000e220000000800 */
[----:B------:R-:W-:-:S05]  /*1160*/  IMAD R5, R5, UR4, RZ ;  /* 0x0000000405057c24 */ /* 0x000fca000f8e02ff */
[----:B------:R-:W-:-:S06]  /*1170*/  I2FP.F32.S32 R5, R5 ;  /* 0x0000000500057245 */ /* 0x000fcc0000201400 */
[----:B------:R-:W1:Y:S01]  /*1180*/  MUFU.RCP R5, R5 ;  /* 0x0000000500057308 */ /* 0x000e620000001000 */
[----:B0-----:R-:W-:Y:S02]  /*1190*/  IMAD R14, R14, UR5, RZ ;  /* 0x000000050e0e7c24 */ /* 0x001fe4000f8e02ff */
[----:B-1----:R-:W-:Y:S01]  /*11a0*/  FMUL.FTZ R11, R5, R3 ;  /* 0x00000003050b7220 */ /* 0x002fe20000410000 */
[----:B------:R-:W-:-:S03]  /*11b0*/  FMUL.FTZ R15, R2, R5 ;  /* 0x00000005020f7220 */ /* 0x000fc60000410000 */
[----:B------:R-:W-:-:S04]  /*11c0*/  FMUL.FTZ R11, R11, R8 ;  /* 0x000000080b0b7220 */ /* 0x000fc80000410000 */
[----:B------:R-:W-:-:S07]  /*11d0*/  FMUL.FTZ R16, R11, R8 ;  /* 0x000000080b107220 */ /* 0x000fce0000410000 */
.L_x_2269:
[----:B------:R-:W0:Y:S01]  /*11e0*/  LDC R18, c[0x0][0x240] ;  /* 0x00009000ff127b82 */ /* 0x000e220000000800 */
[----:B------:R-:W-:Y:S01]  /*11f0*/  BSSY B1, `(.L_x_2266) ;  /* 0x000002f000017945 */ /* 0x000fe20003800000 */
[----:B0-----:R-:W-:-:S13]  /*1200*/  ISETP.GE.AND P0, PT, R7, R18, PT ;  /* 0x000000120700720c */ /* 0x001fda0003f06270 */
[----:B------:R-:W-:Y:S05]  /*1210*/  @P0 BRA `(.L_x_2267) ;  /* 0x0000000000b00947 */ /* 0x000fea0003800000 */
[----:B------:R-:W-:Y:S01]  /*1220*/  ULDC UR11, c[0x0][0x244] ;  /* 0x00009100000b7ab9 */ /* 0x000fe20000000800 */
[----:B------:R-:W-:Y:S01]  /*1230*/  ULDC UR12, c[0x0][0x224] ;  /* 0x00008900000c7ab9 */ /* 0x000fe20000000800 */
[----:B------:R-:W-:Y:S01]  /*1240*/  ULDC UR4, c[0x0][0x264] ;  /* 0x0000990000047ab9 */ /* 0x000fe20000000800 */
[C---:B------:R-:W-:Y:S01]  /*1250*/  IMAD R21, R6.reuse, UR11, RZ ;  /* 0x0000000b06157c24 */ /* 0x040fe2000f8e02ff */
[----:B------:R-:W-:Y:S01]  /*1260*/  SHF.R.S32.HI R4, RZ, 0x1f, R12 ;  /* 0x0000001fff047819 */ /* 0x000fe2000001140c */
[C---:B------:R-:W-:Y:S01]  /*1270*/  IMAD R22, R6.reuse, UR4, RZ ;  /* 0x0000000406167c24 */ /* 0x040fe2000f8e02ff */
[----:B------:R-:W-:Y:S01]  /*1280*/  SHF.R.S32.HI R11, RZ, 0x1f, R13 ;  /* 0x0000001fff0b7819 */ /* 0x000fe2000001140d */
[----:B------:R-:W-:Y:S01]  /*1290*/  IMAD R5, R6, UR12, RZ ;  /* 0x0000000c06057c24 */ /* 0x000fe2000f8e02ff */
[----:B------:R-:W-:Y:S02]  /*12a0*/  IADD3 R17, P0, R12, R21, RZ ;  /* 0x000000150c117210 */ /* 0x000fe40007f1e0ff */
[----:B------:R-:W-:-:S02]  /*12b0*/  IADD3 R19, P2, R13, R22, RZ ;  /* 0x000000160d137210 */ /* 0x000fc40007f5e0ff */
[----:B------:R-:W-:Y:S02]  /*12c0*/  IADD3 R20, P1, R14, R5, RZ ;  /* 0x000000050e147210 */ /* 0x000fe40007f3e0ff */
[----:B------:R-:W-:Y:S02]  /*12d0*/  SHF.R.S32.HI R23, RZ, 0x1f, R5 ;  /* 0x0000001fff177819 */ /* 0x000fe40000011405 */
[----:B------:R-:W-:Y:S02]  /*12e0*/  LEA.HI.X.SX32 R21, R21, R4, 0x1, P0 ;  /* 0x0000000415157211 */ /* 0x000fe400000f0eff */
[----:B------:R-:W-:Y:S02]  /*12f0*/  LEA.HI.X.SX32 R22, R22, R11, 0x1, P2 ;  /* 0x0000000b16167211 */ /* 0x000fe400010f0eff */
[----:B------:R-:W-:Y:S02]  /*1300*/  MOV R25, R7 ;  /* 0x0000000700197202 */ /* 0x000fe40000000f00 */
[----:B------:R-:W-:-:S07]  /*1310*/  LEA.HI.X.SX32 R23, R14, R23, 0x1, P1 ;  /* 0x000000170e177211 */ /* 0x000fce00008f0eff */
.L_x_2268:
[C---:B------:R-:W-:Y:S02]  /*1320*/  IMAD R4, R25.reuse, UR16, RZ ;  /* 0x0000001019047c24 */ /* 0x040fe4000f8e02ff */
[----:B------:R-:W-:-:S03]  /*1330*/  IMAD R10, R25, UR13, RZ ;  /* 0x0000000d190a7c24 */ /* 0x000fc6000f8e02ff */
[----:B------:R-:W-:-:S04]  /*1340*/  IADD3 R5, P0, R4, R20, RZ ;  /* 0x0000001404057210 */ /* 0x000fc80007f1e0ff */
[----:B------:R-:W-:Y:S02]  /*1350*/  LEA.HI.X.SX32 R24, R4, R23, 0x1, P0 ;  /* 0x0000001704187211 */ /* 0x000fe400000f0eff */
[C---:B------:R-:W-:Y:S02]  /*1360*/  LEA R4, P1, R5.reuse, UR18, 0x1 ;  /* 0x0000001205047c11 */ /* 0x040fe4000f8208ff */
[C---:B------:R-:W-:Y:S02]  /*1370*/  IADD3 R11, P0, R10.reuse, R17, RZ ;  /* 0x000000110a0b7210 */ /* 0x040fe40007f1e0ff */
[----:B------:R-:W-:Y:S02]  /*1380*/  LEA.HI.X R5, R5, UR19, R24, 0x1, P1 ;  /* 0x0000001305057c11 */ /* 0x000fe400088f0c18 */
[----:B------:R-:W-:Y:S02]  /*1390*/  LEA.HI.X.SX32 R24, R10, R21, 0x1, P0 ;  /* 0x000000150a187211 */ /* 0x000fe400000f0eff */
[C---:B------:R-:W-:Y:S01]  /*13a0*/  LEA R10, P0, R11.reuse, UR14, 0x1 ;  /* 0x0000000e0b0a7c11 */ /* 0x040fe2000f8008ff */
[----:B------:R-:W2:Y:S03]  /*13b0*/  LDG.E.U16 R4, desc[UR6][R4.64] ;  /* 0x0000000604047981 */ /* 0x000ea6000c1e1500 */
[----:B------:R-:W-:-:S05]  /*13c0*/  LEA.HI.X R11, R11, UR15, R24, 0x1, P0 ;  /* 0x0000000f0b0b7c11 */ /* 0x000fca00080f0c18 */
[----:B------:R-:W3:Y:S01]  /*13d0*/  LDG.E.U16 R10, desc[UR6][R10.64] ;  /* 0x000000060a0a7981 */ /* 0x000ee2000c1e1500 */
[C---:B------:R-:W-:Y:S02]  /*13e0*/  IMAD R26, R25.reuse, UR10, RZ ;  /* 0x0000000a191a7c24 */ /* 0x040fe4000f8e02ff */
[----:B------:R-:W-:Y:S02]  /*13f0*/  VIADD R25, R25, UR8 ;  /* 0x0000000819197c36 */ /* 0x000fe40008000000 */
[----:B--2---:R-:W-:-:S04]  /*1400*/  IMAD.U32 R27, R4, 0x10000, RZ ;  /* 0x00010000041b7824 */ /* 0x004fc800078e00ff */
[----:B------:R-:W-:Y:S01]  /*1410*/  FADD.FTZ R27, R27, -R0 ;  /* 0x800000001b1b7221 */ /* 0x000fe20000010000 */
[----:B---3--:R-:W-:-:S05]  /*1420*/  SHF.L.U32 R29, R10, 0x10, RZ ;  /* 0x000000100a1d7819 */ /* 0x008fca00000006ff */
[----:B------:R-:W-:Y:S01]  /*1430*/  FFMA.FTZ R24, -R16, R27, R29 ;  /* 0x0000001b10187223 */ /* 0x000fe2000001011d */
[----:B------:R-:W-:-:S03]  /*1440*/  IADD3 R27, P0, R26, R19, RZ ;  /* 0x000000131a1b7210 */ /* 0x000fc60007f1e0ff */
[----:B------:R-:W-:Y:S01]  /*1450*/  FADD.FTZ R24, -R15, R24 ;  /* 0x000000180f187221 */ /* 0x000fe20000010100 */
[----:B------:R-:W-:Y:S02]  /*1460*/  LEA.HI.X.SX32 R26, R26, R22, 0x1, P0 ;  /* 0x000000161a1a7211 */ /* 0x000fe400000f0eff */
[----:B------:R-:W-:Y:S01]  /*1470*/  LEA R4, P0, R27, UR20, 0x1 ;  /* 0x000000141b047c11 */ /* 0x000fe2000f8008ff */
[----:B------:R-:W-:-:S03]  /*1480*/  FMUL.FTZ R24, R9, R24 ;  /* 0x0000001809187220 */ /* 0x000fc60000410000 */
[----:B------:R-:W-:Y:S02]  /*1490*/  LEA.HI.X R5, R27, UR21, R26, 0x1, P0 ;  /* 0x000000151b057c11 */ /* 0x000fe400080f0c1a */
[----:B------:R-:W-:-:S05]  /*14a0*/  F2FP.BF16.F32.PACK_AB R24, RZ, R24 ;  /* 0x00000018ff18723e */ /* 0x000fca00000010ff */
[----:B------:R0:W-:Y:S01]  /*14b0*/  STG.E.U16 desc[UR6][R4.64], R24 ;  /* 0x0000001804007986 */ /* 0x0001e2000c101506 */
[----:B------:R-:W-:-:S13]  /*14c0*/  ISETP.GE.AND P0, PT, R25, R18, PT ;  /* 0x000000121900720c */ /* 0x000fda0003f06270 */
[----:B0-----:R-:W-:Y:S05]  /*14d0*/  @!P0 BRA `(.L_x_2268) ;  /* 0xfffffffc00908947 */ /* 0x001fea000383ffff */
.L_x_2267:
[----:B------:R-:W-:Y:S05]  /*14e0*/  BSYNC B1 ;  /* 0x0000000000017941 */ /* 0x000fea0003800000 */
.L_x_2266:
[----:B------:R-:W-:Y:S01]  /*14f0*/  IADD3 R6, R6, UR9, RZ ;  /* 0x0000000906067c10 */ /* 0x000fe2000fffe0ff */
[----:B------:R-:W-:-:S03]  /*1500*/  ULDC UR4, c[0x0][0x238] ;  /* 0x00008e0000047ab9 */ /* 0x000fc60000000800 */
[----:B------:R-:W-:-:S13]  /*1510*/  ISETP.GE.AND P0, PT, R6, UR4, PT ;  /* 0x0000000406007c0c */ /* 0x000fda000bf06270 */
[----:B------:R-:W-:Y:S05]  /*1520*/  @!P0 BRA `(.L_x_2269) ;  /* 0xfffffffc002c8947 */ /* 0x000fea000383ffff */
[----:B------:R-:W-:Y:S05]  /*1530*/  BRA `(.L_x_2264) ;  /* 0x0000000000987947 */ /* 0x000fea0003800000 */
.L_x_2265:
[----:B0-----:R-:W0:Y:S01]  /*1540*/  LDC R16, c[0x0][0x240] ;  /* 0x00009000ff107b82 */ /* 0x001e220000000800 */
[----:B------:R-:W-:Y:S01]  /*1550*/  BSSY B1, `(.L_x_2270) ;  /* 0x0000020000017945 */ /* 0x000fe20003800000 */
[----:B0-----:R-:W-:-:S13]  /*1560*/  ISETP.GE.AND P0, PT, R7, R16, PT ;  /* 0x000000100700720c */ /* 0x001fda0003f06270 */
[----:B------:R-:W-:Y:S05]  /*1570*/  @P0 BRA `(.L_x_2271) ;  /* 0x0000000000740947 */ /* 0x000fea0003800000 */
[----:B------:R-:W-:Y:S01]  /*1580*/  ULDC UR4, c[0x0][0x244] ;  /* 0x0000910000047ab9 */ /* 0x000fe20000000800 */
[----:B------:R-:W-:Y:S01]  /*1590*/  ULDC UR11, c[0x0][0x264] ;  /* 0x00009900000b7ab9 */ /* 0x000fe20000000800 */
[C---:B------:R-:W-:Y:S01]  /*15a0*/  IMAD R17, R6.reuse, UR4, RZ ;  /* 0x0000000406117c24 */ /* 0x040fe2000f8e02ff */
[----:B------:R-:W-:Y:S01]  /*15b0*/  SHF.R.S32.HI R10, RZ, 0x1f, R12 ;  /* 0x0000001fff0a7819 */ /* 0x000fe2000001140c */
[----:B------:R-:W-:Y:S01]  /*15c0*/  IMAD R4, R6, UR11, RZ ;  /* 0x0000000b06047c24 */ /* 0x000fe2000f8e02ff */
[----:B------:R-:W-:Y:S01]  /*15d0*/  SHF.R.S32.HI R5, RZ, 0x1f, R13 ;  /* 0x0000001fff057819 */ /* 0x000fe2000001140d */
[----:B------:R-:W-:Y:S01]  /*15e0*/  IMAD.MOV.U32 R15, RZ, RZ, R7 ;  /* 0x000000ffff0f7224 */ /* 0x000fe200078e0007 */
[----:B------:R-:W-:Y:S02]  /*15f0*/  IADD3 R14, P0, R12, R17, RZ ;  /* 0x000000110c0e7210 */ /* 0x000fe40007f1e0ff */
[----:B------:R-:W-:Y:S02]  /*1600*/  IADD3 R0, P1, R13, R4, RZ ;  /* 0x000000040d007210 */ /* 0x000fe40007f3e0ff */
[----:B------:R-:W-:-:S02]  /*1610*/  LEA.HI.X.SX32 R17, R17, R10, 0x1, P0 ;  /* 0x0000000a11117211 */ /* 0x000fc400000f0eff */
[----:B------:R-:W-:-:S09]  /*1620*/  LEA.HI.X.SX32 R20, R4, R5, 0x1, P1 ;  /* 0x0000000504147211 */ /* 0x000fd200008f0eff */
.L_x_2272:
[----:B0-----:R-:W-:-:S05]  /*1630*/  IMAD R4, R15, UR17, RZ ;  /* 0x000000110f047c24 */ /* 0x001fca000f8e02ff */
[----:B------:R-:W-:-:S04]  /*1640*/  IADD3 R5, P0, R4, R14, RZ ;  /* 0x0000000e04057210 */ /* 0x000fc80007f1e0ff */
[----:B------:R-:W-:Y:S02]  /*1650*/  LEA.HI.X.SX32 R4, R4, R17, 0x1, P0 ;  /* 0x0000001104047211 */ /* 0x000fe400000f0eff */
[----:B------:R-:W-:-:S04]  /*1660*/  LEA R10, P0, R5, UR22, 0x1 ;  /* 0x00000016050a7c11 */ /* 0x000fc8000f8008ff */
[----:B------:R-:W-:-:S05]  /*1670*/  LEA.HI.X R11, R5, UR23, R4, 0x1, P0 ;  /* 0x00000017050b7c11 */ /* 0x000fca00080f0c04 */
[----:B------:R-:W2:Y:S01]  /*1680*/  LDG.E.U16 R10, desc[UR6][R10.64] ;  /* 0x000000060a0a7981 */ /* 0x000ea2000c1e1500 */
[C---:B------:R-:W-:Y:S02]  /*1690*/  IMAD R19, R15.reuse, UR24, RZ ;  /* 0x000000180f137c24 */ /* 0x040fe4000f8e02ff */
[----:B------:R-:W-:-:S03]  /*16a0*/  VIADD R15, R15, UR8 ;  /* 0x000000080f0f7c36 */ /* 0x000fc60008000000 */
[----:B------:R-:W-:-:S04]  /*16b0*/  IADD3 R18, P0, R19, R0, RZ ;  /* 0x0000000013127210 */ /* 0x000fc80007f1e0ff */
[----:B------:R-:W-:Y:S02]  /*16c0*/  LEA.HI.X.SX32 R19, R19, R20, 0x1, P0 ;  /* 0x0000001413137211 */ /* 0x000fe400000f0eff */
[----:B--2---:R-:W-:-:S05]  /*16d0*/  SHF.L.U32 R4, R10, 0x10, RZ ;  /* 0x000000100a047819 */ /* 0x004fca00000006ff */
[----:B------:R-:W-:Y:S01]  /*16e0*/  FMUL.FTZ R5, R9, R4 ;  /* 0x0000000409057220 */ /* 0x000fe20000410000 */
[----:B------:R-:W-:-:S04]  /*16f0*/  LEA R4, P0, R18, UR26, 0x1 ;  /* 0x0000001a12047c11 */ /* 0x000fc8000f8008ff */
[----:B------:R-:W-:Y:S02]  /*1700*/  F2FP.BF16.F32.PACK_AB R11, RZ, R5 ;  /* 0x00000005ff0b723e */ /* 0x000fe400000010ff */
[----:B------:R-:W-:Y:S02]  /*1710*/  LEA.HI.X R5, R18, UR27, R19, 0x1, P0 ;  /* 0x0000001b12057c11 */ /* 0x000fe400080f0c13 */
[----:B------:R-:W-:-:S03]  /*1720*/  ISETP.GE.AND P0, PT, R15, R16, PT ;  /* 0x000000100f00720c */ /* 0x000fc60003f06270 */
[----:B------:R0:W-:Y:S10]  /*1730*/  STG.E.U16 desc[UR6][R4.64], R11 ;  /* 0x0000000b04007986 */ /* 0x0001f4000c101506 */
[----:B------:R-:W-:Y:S05]  /*1740*/  @!P0 BRA `(.L_x_2272) ;  /* 0xfffffffc00b88947 */ /* 0x000fea000383ffff */
.L_x_2271:
[----:B------:R-:W-:Y:S05]  /*1750*/  BSYNC B1 ;  /* 0x0000000000017941 */ /* 0x000fea0003800000 */
.L_x_2270:
[----:B------:R-:W-:Y:S01]  /*1760*/  IADD3 R6, R6, UR9, RZ ;  /* 0x0000000906067c10 */ /* 0x000fe2000fffe0ff */
[----:B------:R-:W-:-:S03]  /*1770*/  ULDC UR4, c[0x0][0x238] ;  /* 0x00008e0000047ab9 */ /* 0x000fc60000000800 */
[----:B------:R-:W-:-:S13]  /*1780*/  ISETP.GE.AND P0, PT, R6, UR4, PT ;  /* 0x0000000406007c0c */ /* 0x000fda000bf06270 */
[----:B------:R-:W-:Y:S05]  /*1790*/  @!P0 BRA `(.L_x_2265) ;  /* 0xfffffffc00688947 */ /* 0x000fea000383ffff */
.L_x_2264:
[----:B------:R-:W-:Y:S05]  /*17a0*/  BSYNC B0 ;  /* 0x0000000000007941 */ /* 0x000fea0003800000 */
.L_x_2263:
[----:B-----5:R-:W2:Y:S01]  /*17b0*/  LDC R0, c[0x0][0x278] ;  /* 0x00009e00ff007b82 */ /* 0x020ea20000000800 */
[----:B------:R-:W-:-:S04]  /*17c0*/  ISETP.NE.AND P0, PT, R7, RZ, PT ;  /* 0x000000ff0700720c */ /* 0x000fc80003f05270 */
[----:B--2---:R-:W-:-:S03]  /*17d0*/  ISETP.LT.OR P1, PT, R0, 0x1, P0 ;  /* 0x000000010000780c */ /* 0x004fc60000721670 */
[----:B------:R-:W2:Y:S10]  /*17e0*/  LDC R0, c[0x0][0x288] ;  /* 0x0000a200ff007b82 */ /* 0x000eb40000000800 */
[----:B------:R-:W3:Y:S01]  /*17f0*/  @!P1 LDC R7, c[0x0][0x27c] ;  /* 0x00009f00ff079b82 */ /* 0x000ee20000000800 */
[----:B-1----:R-:W-:-:S05]  /*1800*/  @!P1 FMUL.FTZ R3, R8, R3 ;  /* 0x0000000308039220 */ /* 0x002fca0000410000 */
[----:B------:R-:W-:Y:S02]  /*1810*/  @!P1 F2FP.BF16.F32.PACK_AB R3, RZ, R3 ;  /* 0x00000003ff03923e */ /* 0x000fe400000010ff */
[----:B0-----:R-:W0:Y:S01]  /*1820*/  @!P1 LDC.64 R4, c[0x0][0x270] ;  /* 0x00009c00ff049b82 */ /* 0x001e220000000a00 */
[----:B--2---:R-:W-:Y:S01]  /*1830*/  ISETP.LT.OR P0, PT, R0, 0x1, P0 ;  /* 0x000000010000780c */ /* 0x004fe20000701670 */
[----:B---3--:R-:W-:-:S04]  /*1840*/  @!P1 IMAD R7, R7, UR5, RZ ;  /* 0x0000000507079c24 */ /* 0x008fc8000f8e02ff */
[----:B0-----:R-:W-:-:S05]  /*1850*/  @!P1 IMAD.WIDE R4, R7, 0x2, R4 ;  /* 0x0000000207049825 */ /* 0x001fca00078e0204 */
[----:B------:R0:W-:Y:S03]  /*1860*/  @!P1 STG.E.U16 desc[UR6][R4.64], R3 ;  /* 0x0000000304009986 */ /* 0x0001e6000c101506 */
[----:B------:R-:W-:Y:S05]  /*1870*/  @P0 EXIT ;  /* 0x000000000000094d */ /* 0x000fea0003800000 */
[----:B0-----:R-:W0:Y:S01]  /*1880*/  LDC R3, c[0x0][0x28c] ;  /* 0x0000a300ff037b82 */ /* 0x001e220000000800 */
[----:B------:R-:W-:-:S04]  /*1890*/  F2FP.BF16.F32.PACK_AB R2, RZ, R2 ;  /* 0x00000002ff02723e */ /* 0x000fc800000010ff */
[----:B------:R-:W-:-:S03]  /*18a0*/  PRMT R0, R2, 0x7610, R0 ;  /* 0x0000761002007816 */ /* 0x000fc60000000000 */
[----:B------:R-:W1:Y:S01]  /*18b0*/  LDC.64 R4, c[0x0][0x280] ;  /* 0x0000a000ff047b82 */ /* 0x000e620000000a00 */
[----:B0-----:R-:W-:-:S04]  /*18c0*/  IMAD R3, R3, UR5, RZ ;  /* 0x0000000503037c24 */ /* 0x001fc8000f8e02ff */
[----:B-1----:R-:W-:-:S05]  /*18d0*/  IMAD.WIDE R2, R3, 0x2, R4 ;  /* 0x0000000203027825 */ /* 0x002fca00078e0204 */
[----:B------:R-:W-:Y:S01]  /*18e0*/  STG.E.U16 desc[UR6][R2.64], R0 ;  /* 0x0000000002007986 */ /* 0x000fe2000c101506 */
[----:B------:R-:W-:Y:S05]  /*18f0*/  EXIT ;  /* 0x000000000000794d */ /* 0x000fea0003800000 */
.L_x_2262:
[----:B------:R-:W-:Y:S01]  /*1900*/  HFMA2.MMA R17, -RZ, RZ, 0, 9.5367431640625e-07 ;  /* 0x00000010ff117435 */ /* 0x000fe200000001ff */
[----:B-1----:R-:W-:Y:S01]  /*1910*/  IMAD.MOV.U32 R18, RZ, RZ, R10 ;  /* 0x000000ffff127224 */ /* 0x002fe200078e000a */
[----:B------:R-:W-:Y:S01]  /*1920*/  MOV R15, 0xffffffff ;  /* 0xffffffff000f7802 */ /* 0x000fe20000000f00 */
[----:B------:R-:W-:-:S08]  /*1930*/  IMAD.MOV.U32 R20, RZ, RZ, 0x1f ;  /* 0x0000001fff147424 */ /* 0x000fd000078e00ff */
[----:B-----5:R-:W-:Y:S05]  /*1940*/  WARPSYNC.COLLECTIVE R15, `(.L_x_2273) ;  /* 0x000000000f087348 */ /* 0x020fea0003c00000 */
[----:B------:R0:W1:Y:S02]  /*1950*/  SHFL.DOWN P0, R16, R18, R17, R20 ;  /* 0x0800001112107389 */ /* 0x0000640000000014 */
[----:B01---5:R-:W-:Y:S01]  /*1960*/  ENDCOLLECTIVE ;  /* 0x000000000000791b */ /* 0x023fe20003800000 */
.L_x_2273:
[----:B------:R-:W-:Y:S01]  /*1970*/  MOV R18, R11 ;  /* 0x0000000b00127202 */ /* 0x000fe20000000f00 */
[----:B------:R-:W-:-:S07]  /*1980*/  IMAD.MOV.U32 R2, RZ, RZ, R16 ;  /* 0x000000ffff027224 */ /* 0x000fce00078e0010 */
[----:B------:R-:W-:Y:S05]  /*1990*/  WARPSYNC.COLLECTIVE R15, `(.L_x_2274) ;  /* 0x000000000f087348 */ /* 0x000fea0003c00000 */
[----:B------:R0:W1:Y:S02]  /*19a0*/  SHFL.DOWN P0, R16, R18, R17, R20 ;  /* 0x0800001112107389 */ /* 0x0000640000000014 */
[----:B01----:R-:W-:Y:S01]  /*19b0*/  ENDCOLLECTIVE ;  /* 0x000000000000791b */ /* 0x003fe20003800000 */
.L_x_2274:
        /* <DEDUP_REMOVED lines=10> */
.L_x_2275:
[----:B------:R-:W-:-:S05]  /*1a60*/  SHF.L.U32 R4, R3, 0x10, RZ ;  /* 0x0000001003047819 */ /* 0x000fca00000006ff */
[----:B------:R-:W-:-:S04]  /*1a70*/  FADD.FTZ R4, R11, R4 ;  /* 0x000000040b047221 */ /* 0x000fc80000010000 */
[----:B------:R-:W-:Y:S02]  /*1a80*/  IMAD.MOV.U32 R18, RZ, RZ, R4 ;  /* 0x000000ffff127224 */ /* 0x000fe400078e0004 */
[----:B------:R-:W-:-:S07]  /*1a90*/  IMAD.MOV.U32 R12, RZ, RZ, R16 ;  /* 0x000000ffff0c7224 */ /* 0x000fce00078e0010 */
[----:B------:R-:W-:Y:S05]  /*1aa0*/  WARPSYNC.COLLECTIVE R15, `(.L_x_2276) ;  /* 0x000000000f087348 */ /* 0x000fea0003c00000 */
[----:B------:R0:W1:Y:S02]  /*1ab0*/  SHFL.DOWN P0, R16, R18, R17, R20 ;  /* 0x0800001112107389 */ /* 0x0000640000000014 */
[----:B01----:R-:W-:Y:S01]  /*1ac0*/  ENDCOLLECTIVE ;  /* 0x000000000000791b */ /* 0x003fe20003800000 */
.L_x_2276:
[----:B------:R-:W0:Y:S01]  /*1ad0*/  F2F.BF16.F32 R12, R12 ;  /* 0x0000000c000c7304 */ /* 0x000e220000202000 */
[----:B------:R-:W-:Y:S02]  /*1ae0*/  IMAD.MOV.U32 R17, RZ, RZ, 0x4 ;  /* 0x00000004ff117424 */ /* 0x000fe400078e00ff */
        /* <DEDUP_REMOVED lines=8> */
.L_x_2277:
[----:B------:R-:W-:-:S04]  /*1b70*/  IMAD.U32 R3, R14, 0x10000, RZ ;  /* 0x000100000e037824 */ /* 0x000fc800078e00ff */
[----:B------:R-:W-:-:S05]  /*1b80*/  FADD.FTZ R3, R4, R3 ;  /* 0x0000000304037221 */ /* 0x000fca0000010000 */
[----:B------:R-:W-:Y:S02]  /*1b90*/  MOV R18, R3 ;  /* 0x0000000300127202 */ /* 0x000fe40000000f00 */
[----:B------:R-:W-:-:S07]  /*1ba0*/  MOV R2, R16 ;  /* 0x0000001000027202 */ /* 0x000fce0000000f00 */
[----:B------:R-:W-:Y:S05]  /*1bb0*/  WARPSYNC.COLLECTIVE R15, `(.L_x_2278) ;  /* 0x000000000f087348 */ /* 0x000fea0003c00000 */
[----:B------:R0:W1:Y:S02]  /*1bc0*/  SHFL.DOWN P0, R16, R18, R17, R20 ;  /* 0x0800001112107389 */ /* 0x0000640000000014 */
[----:B01----:R-:W-:Y:S01]  /*1bd0*/  ENDCOLLECTIVE ;  /* 0x000000000000791b */ /* 0x003fe20003800000 */
.L_x_2278:
[----:B------:R-:W0:Y:S01]  /*1be0*/  F2F.BF16.F32 R2, R2 ;  /* 0x0000000200027304 */ /* 0x000e220000202000 */
[----:B------:R-:W-:Y:S01]  /*1bf0*/  HFMA2.MMA R17, -RZ, RZ, 0, 1.1920928955078125e-07 ;  /* 0x00000002ff117435 */ /* 0x000fe200000001ff */
        /* <DEDUP_REMOVED lines=8> */
.L_x_2279:
[----:B------:R-:W-:-:S05]  /*1c80*/  SHF.L.U32 R4, R11, 0x10, RZ ;  /* 0x000000100b047819 */ /* 0x000fca00000006ff */
[----:B------:R-:W-:-:S04]  /*1c90*/  FADD.FTZ R4, R3, R4 ;  /* 0x0000000403047221 */ /* 0x000fc80000010000 */
[----:B------:R-:W-:Y:S02]  /*1ca0*/  IMAD.MOV.U32 R18, RZ, RZ, R4 ;  /* 0x000000ffff127224 */ /* 0x000fe400078e0004 */
[----:B------:R-:W-:-:S07]  /*1cb0*/  IMAD.MOV.U32 R12, RZ, RZ, R16 ;  /* 0x000000ffff0c7224 */ /* 0x000fce00078e0010 */
[----:B------:R-:W-:Y:S05]  /*1cc0*/  WARPSYNC.COLLECTIVE R15, `(.L_x_2280) ;  /* 0x000000000f087348 */ /* 0x000fea0003c00000 */
[----:B------:R0:W1:Y:S02]  /*1cd0*/  SHFL.DOWN P0, R16, R18, R17, R20 ;  /* 0x0800001112107389 */ /* 0x0000640000000014 */
[----:B01----:R-:W-:Y:S01]  /*1ce0*/  ENDCOLLECTIVE ;  /* 0x000000000000791b */ /* 0x003fe20003800000 */
.L_x_2280:
        /* <DEDUP_REMOVED lines=10> */
.L_x_2281:
[----:B------:R-:W-:-:S04]  /*1d90*/  IMAD.U32 R3, R10, 0x10000, RZ ;  /* 0x000100000a037824 */ /* 0x000fc800078e00ff */
[----:B------:R-:W-:-:S05]  /*1da0*/  FADD.FTZ R3, R4, R3 ;  /* 0x0000000304037221 */ /* 0x000fca0000010000 */
[----:B------:R-:W-:Y:S02]  /*1db0*/  MOV R18, R3 ;  /* 0x0000000300127202 */ /* 0x000fe40000000f00 */
[----:B------:R-:W-:-:S07]  /*1dc0*/  MOV R2, R16 ;  /* 0x0000001000027202 */ /* 0x000fce0000000f00 */
[----:B------:R-:W-:Y:S05]  /*1dd0*/  WARPSYNC.COLLECTIVE R15, `(.L_x_2282) ;  /* 0x000000000f087348 */ /* 0x000fea0003c00000 */
[----:B------:R0:W1:Y:S02]  /*1de0*/  SHFL.DOWN P0, R16, R18, R17, R20 ;  /* 0x0800001112107389 */ /* 0x0000640000000014 */
[----:B01----:R-:W-:Y:S01]  /*1df0*/  ENDCOLLECTIVE ;  /* 0x000000000000791b */ /* 0x003fe20003800000 */
.L_x_2282:
[----:B------:R-:W1:Y:S01]  /*1e00*/  F2F.BF16.F32 R2, R2 ;  /* 0x0000000200027304 */ /* 0x000e620000202000 */
[----:B------:R-:W-:Y:S01]  /*1e10*/  IMAD.MOV.U32 R13, RZ, RZ, R16 ;  /* 0x000000ffff0d7224 */ /* 0x000fe200078e0010 */
[----:B------:R-:W-:Y:S06]  /*1e20*/  BRA `(.L_x_2283) ;  /* 0xfffffff000347947 */ /* 0x000fec000383ffff */
        .weak           $__internal_43_$__cuda_sm20_dblrcp_rn_slowpath_v3
        .type           $__internal_43_$__cuda_sm20_dblrcp_rn_slowpath_v3,@function
        .size           $__internal_43_$__cuda_sm20_dblrcp_rn_slowpath_v3,(.L_x_28254 - $__internal_43_$__cuda_sm20_dblrcp_rn_slowpath_v3)
$__internal_43_$__cuda_sm20_dblrcp_rn_slowpath_v3:
[----:B------:R-:W-:-:S14]  /*1e30*/  DSETP.GTU.AND P0, PT, |R4|, +INF , PT ;  /* 0x7ff000000400742a */ /* 0x000fdc0003f0c200 */
[----:B------:R-:W-:Y:S05]  /*1e40*/  @P0 BRA `(.L_x_2284) ;  /* 0x00000000007c0947 */ /* 0x000fea0003800000 */
[----:B------:R-:W-:-:S04]  /*1e50*/  LOP3.LUT R3, R5, 0x7fffffff, RZ, 0xc0, !PT ;  /* 0x7fffffff05037812 */ /* 0x000fc800078ec0ff */
[----:B------:R-:W-:-:S04]  /*1e60*/  IADD3 R6, R3, -0x1, RZ ;  /* 0xffffffff03067810 */ /* 0x000fc80007ffe0ff */
[----:B------:R-:W-:-:S13]  /*1e70*/  ISETP.GE.U32.AND P0, PT, R6, 0x7fefffff, PT ;  /* 0x7fefffff0600780c */ /* 0x000fda0003f06070 */
[----:B------:R-:W-:Y:S01]  /*1e80*/  @P0 LOP3.LUT R7, R5, 0x7ff00000, RZ, 0x3c, !PT ;  /* 0x7ff0000005070812 */ /* 0x000fe200078e3cff */
[----:B------:R-:W-:Y:S01]  /*1e90*/  @P0 IMAD.MOV.U32 R6, RZ, RZ, RZ ;  /* 0x000000ffff060224 */ /* 0x000fe200078e00ff */
        /* <DEDUP_REMOVED lines=16> */
.L_x_2286:
        /* <DEDUP_REMOVED lines=10> */
.L_x_2284:
[----:B------:R-:W-:Y:S01]  /*2040*/  LOP3.LUT R7, R5, 0x80000, RZ, 0xfc, !PT ;  /* 0x0008000005077812 */ /* 0x000fe200078efcff */
[----:B------:R-:W-:-:S07]  /*2050*/  IMAD.MOV.U32 R6, RZ, RZ, R4 ;  /* 0x000000ffff067224 */ /* 0x000fce00078e0004 */
.L_x_2285:
[----:B------:R-:W-:-:S04]  /*2060*/  MOV R3, 0x0 ;  /* 0x0000000000037802 */ /* 0x000fc80000000f00 */
[----:B------:R-:W-:Y:S05]  /*2070*/  RET.REL.NODEC R2 `(_ZN2at6native26batch_norm_backward_kernelIN3c108BFloat16ES3_fiEEvNS_27GenericPackedTensorAccessorIKT_Lm3ENS_16DefaultPtrTraitsET2_EES9_NS4_IS5_Lm3ES7_S8_EENS4_IT0_Lm1ES7_S8_EESC_NS4_IKSB_Lm1ES7_S8_EESE_SE_NS4_IKT1_Lm1ES7_S8_EESH_bSF_) ;  /* 0xffffffdc02e07950 */ /* 0x000fea0003c3ffff */
.L_x_2287:
        /* <DEDUP_REMOVED lines=16> */
.L_x_28254:


//--------------------- .text._ZN2at6native26batch_norm_backward_kernelIN3c108BFloat16EffiEEvNS_27GenericPackedTensorAccessorIKT_Lm3ENS_16DefaultPtrTraitsET2_EES9_NS4_IS5_Lm3ES7_S8_EENS4_IT0_Lm1ES7_S8_EESC_NS4_IKSB_Lm1ES7_S8_EESE_SE_NS4_IKT1_Lm1ES7_S8_EESH_bSF_ --------------------------
	.section	.text._ZN2at6native26batch_norm_backward_kernelIN3c108BFloat16EffiEEvNS_27GenericPackedTensorAccessorIKT_Lm3ENS_16DefaultPtrTraitsET2_EES9_NS4_IS5_Lm3ES7_S8_EENS4_IT0_Lm1ES7_S8_EESC_NS4_IKSB_Lm1ES7_S8_EESE_SE_NS4_IKT1_Lm1ES7_S8_EESH_bSF_,"ax",@progbits
	.align	128
        .global         _ZN2at6native26batch_norm_backward_kernelIN3c108BFloat16EffiEEvNS_27GenericPackedTensorAccessorIKT_Lm3ENS_16DefaultPtrTraitsET2_EES9_NS4_IS5_Lm3ES7_S8_EENS4_IT0_Lm1ES7_S8_EESC_NS4_IKSB_Lm1ES7_S8_EESE_SE_NS4_IKT1_Lm1ES7_S8_EESH_bSF_
        .type           _ZN2at6native26batch_norm_backward_kernelIN3c108BFloat16EffiEEvNS_27GenericPackedTensorAccessorIKT_Lm3ENS_16DefaultPtrTraitsET2_EES9_NS4_IS5_Lm3ES7_S8_EENS4_IT0_Lm1ES7_S8_EESC_NS4_IKSB_Lm1ES7_S8_EESE_SE_NS4_IKT1_Lm1ES7_S8_EESH_bSF_,@function
        .size           _ZN2at6native26batch_norm_backward_kernelIN3c108BFloat16EffiEEvNS_27GenericPackedTensorAccessorIKT_Lm3ENS_16DefaultPtrTraitsET2_EES9_NS4_IS5_Lm3ES7_S8_EENS4_IT0_Lm1ES7_S8_EESC_NS4_IKSB_Lm1ES7_S8_EESE_SE_NS4_IKT1_Lm1ES7_S8_EESH_bSF_,(.L_x_28255 - _ZN2at6native26batch_norm_backward_kernelIN3c108BFloat16EffiEEvNS_27GenericPackedTensorAccessorIKT_Lm3ENS_16DefaultPtrTraitsET2_EES9_NS4_IS5_Lm3ES7_S8_EENS4_IT0_Lm1ES7_S8_EESC_NS4_IKSB_Lm1ES7_S8_EESE_SE_NS4_IKT1_Lm1ES7_S8_EESH_bSF_)
        .other          _ZN2at6native26batch_norm_backward_kernelIN3c108BFloat16EffiEEvNS_27GenericPackedTensorAccessorIKT_Lm3ENS_16DefaultPtrTraitsET2_EES9_NS4_IS5_Lm3ES7_S8_EENS4_IT0_Lm1ES7_S8_EESC_NS4_IKSB_Lm1ES7_S8_EESE_SE_NS4_IKT1_Lm1ES7_S8_EESH_bSF_,@"STO_CUDA_ENTRY STV_DEFAULT"
_ZN2at6native26batch_norm_backward_kernelIN3c108BFloat16EffiEEvNS_27GenericPackedTensorAccessorIKT_Lm3ENS_16DefaultPtrTraitsET2_EES9_NS4_IS5_Lm3ES7_S8_EENS4_IT0_Lm1ES7_S8_EESC_NS4_IKSB_Lm1ES7_S8_EESE_SE_NS4_IKT1_Lm1ES7_S8_EESH_bSF_:
.text._ZN2at6native26batch_norm_backward_kernelIN3c108BFloat16EffiEEvNS_27GenericPackedTensorAccessorIKT_Lm3ENS_16DefaultPtrTraitsET2_EES9_NS4_IS5_Lm3ES7_S8_EENS4_IT0_Lm1ES7_S8_EESC_NS4_IKSB_Lm1ES7_S8_EESE_SE_NS4_IKT1_Lm1ES7_S8_EESH_bSF_:
[----:B------:R-:W-:Y:S01]  /*0000*/  LDC R1, c[0x0][0x28] ;  /* 0x00000a00ff017b82 */ /* 0x000fe20000000800 */
[----:B------:R-:W-:-:S07]  /*0010*/  ULDC.U8 UR4, c[0x0][0x2e0] ;  /* 0x0000b80000047ab9 */ /* 0x000fce0000000000 */
[----:B------:R-:W0:Y:S01]  /*0020*/  S2UR UR7, SR_CTAID.X ;  /* 0x00000000000779c3 */ /* 0x000e220000002500 */
[----:B------:R-:W-:Y:S01]  /*0030*/  UPRMT UR4, UR4, 0x8880, URZ ;  /* 0x0000888004047896 */ /* 0x000fe2000800003f */
[----:B------:R-:W-:-:S05]  /*0040*/  ULDC.64 UR8, c[0x0][0x208] ;  /* 0x0000820000087ab9 */ /* 0x000fca0000000a00 */
[----:B------:R-:W-:-:S13]  /*0050*/  ISETP.NE.AND P1, PT, RZ, UR4, PT ;  /* 0x00000004ff007c0c */ /* 0x000fda000bf25270 */
[----:B------:R-:W-:Y:S05]  /*0060*/  @!P1 BRA `(.L_x_2288) ;  /* 0x0000000000309947 */ /* 0x000fea0003800000 */
[----:B------:R-:W0:Y:S01]  /*0070*/  LDC R3, c[0x0][0x2dc] ;  /* 0x0000b700ff037b82 */ /* 0x000e220000000800 */
[----:B------:R-:W-:Y:S01]  /*0080*/  ULDC UR6, c[0x0][0x2cc] ;  /* 0x0000b30000067ab9 */ /* 0x000fe20000000800 */
[----:B------:R-:W-:-:S06]  /*0090*/  ULDC.64 UR4, c[0x0][0x2c0] ;  /* 0x0000b00000047ab9 */ /* 0x000fcc0000000a00 */
[----:B------:R-:W1:Y:S01]  /*00a0*/  LDC.64 R4, c[0x0][0x2d0] ;  /* 0x0000b400ff047b82 */ /* 0x000e620000000a00 */
[----:B0-----:R-:W-:-:S04]  /*00b0*/  IMAD R3, R3, UR7, RZ ;  /* 0x0000000703037c24 */ /* 0x001fc8000f8e02ff */
[----:B-1----:R-:W-:-:S05]  /*00c0*/  IMAD.WIDE R4, R3, 0x4, R4 ;  /* 0x0000000403047825 */ /* 0x002fca00078e0204 */
[----:B------:R0:W5:Y:S01]  /*00d0*/  LDG.E R0, desc[UR8][R4.64] ;  /* 0x0000000804007981 */ /* 0x000162000c1e1900 */
[----:B------:R-:W-:-:S04]  /*00e0*/  UIMAD UR6, UR7, UR6, URZ ;  /* 0x00000006070672a4 */ /* 0x000fc8000f8e023f */
[----:B------:R-:W-:-:S06]  /*00f0*/  UIMAD.WIDE UR4, UR6, 0x4, UR4 ;  /* 0x00000004060478a5 */ /* 0x000fcc000f8e0204 */
[----:B------:R-:W-:Y:S02]  /*0100*/  IMAD.U32 R2, RZ, RZ, UR4 ;  /* 0x00000004ff027e24 */ /* 0x000fe4000f8e00ff */
[----:B------:R-:W-:Y:S01]  /*0110*/  IMAD.U32 R3, RZ, RZ, UR5 ;  /* 0x00000005ff037e24 */ /* 0x000fe2000f8e00ff */
[----:B0-----:R-:W-:Y:S06]  /*0120*/  BRA `(.L_x_2289) ;  /* 0x0000000000807947 */ /* 0x001fec0003800000 */
.L_x_2288:
[----:B------:R-:W0:Y:S01]  /*0130*/  LDC R5, c[0x0][0x2bc] ;  /* 0x0000af00ff057b82 */ /* 0x000e220000000800 */
[----:B------:R-:W-:-:S07]  /*0140*/  ULDC UR4, c[0x0][0x2e4] ;  /* 0x0000b90000047ab9 */ /* 0x000fce0000000800 */
[----:B------:R-:W1:Y:S08]  /*0150*/  LDC.64 R2, c[0x0][0x2b0] ;  /* 0x0000ac00ff027b82 */ /* 0x000e700000000a00 */
[----:B------:R-:W2:Y:S01]  /*0160*/  LDC R12, c[0x0][0x2ac] ;  /* 0x0000ab00ff0c7b82 */ /* 0x000ea20000000800 */
[----:B0-----:R-:W-:-:S07]  /*0170*/  IMAD R5, R5, UR7, RZ ;  /* 0x0000000705057c24 */ /* 0x001fce000f8e02ff */
[----:B------:R-:W0:Y:S01]  /*0180*/  LDC.64 R10, c[0x0][0x2a0] ;  /* 0x0000a800ff0a7b82 */ /* 0x000e220000000a00 */
[----:B-1----:R-:W-:-:S06]  /*0190*/  IMAD.WIDE R2, R5, 0x4, R2 ;  /* 0x0000000405027825 */ /* 0x002fcc00078e0202 */
[----:B------:R-:W3:Y:S02]  /*01a0*/  LDG.E R2, desc[UR8][R2.64] ;  /* 0x0000000802027981 */ /* 0x000ee4000c1e1900 */
[----:B---3--:R-:W-:-:S06]  /*01b0*/  FADD.FTZ R0, R2, UR4 ;  /* 0x0000000402007e21 */ /* 0x008fcc0008010000 */
[----:B------:R-:W1:Y:S02]  /*01c0*/  MUFU.SQRT R0, R0 ;  /* 0x0000000000007308 */ /* 0x000e640000002000 */
[----:B-1----:R-:W-:-:S06]  /*01d0*/  FMUL.FTZ R4, R0, 1 ;  /* 0x3f80000000047820 */ /* 0x002fcc0000410000 */
[----:B------:R-:W1:Y:S08]  /*01e0*/  F2F.F64.F32 R4, R4 ;  /* 0x0000000400047310 */ /* 0x000e700000201800 */
        /* <DEDUP_REMOVED lines=8> */
[----:B--2---:R-:W-:-:S04]  /*0270*/  IMAD R3, R12, UR7, RZ ;  /* 0x000000070c037c24 */ /* 0x004fc8000f8e02ff */
[----:B0-----:R-:W-:Y:S01]  /*0280*/  IMAD.WIDE R2, R3, 0x4, R10 ;  /* 0x0000000403027825 */ /* 0x001fe200078e020a */
[----:B------:R-:W-:Y:S06]  /*0290*/  @P0 BRA `(.L_x_2290) ;  /* 0x0000000000100947 */ /* 0x000fec0003800000 */
[----:B------:R-:W-:-:S05]  /*02a0*/  LOP3.LUT R0, R5, 0x7fffffff, RZ, 0xc0, !PT ;  /* 0x7fffffff05007812 */ /* 0x000fca00078ec0ff */
[----:B------:R-:W-:Y:S01]  /*02b0*/  VIADD R8, R0, 0xfff00000 ;  /* 0xfff0000000087836 */ /* 0x000fe20000000000 */
[----:B------:R-:W-:-:S07]  /*02c0*/  MOV R0, 0x2e0 ;  /* 0x000002e000007802 */ /* 0x000fce0000000f00 */
[----:B------:R-:W-:Y:S05]  /*02d0*/  CALL.REL.NOINC `($__internal_44_$__cuda_sm20_dblrcp_rn_slowpath_v3) ;  /* 0x0000001800b47944 */ /* 0x000fea0003c00000 */
.L_x_2290:
[----:B------:R-:W-:Y:S01]  /*02e0*/  UMOV UR4, 0xf0000000 ;  /* 0xf000000000047882 */ /* 0x000fe20000000000 */
[----:B------:R-:W-:Y:S01]  /*02f0*/  UMOV UR5, 0x380fffff ;  /* 0x380fffff00057882 */ /* 0x000fe20000000000 */
[----:B------:R-:W0:Y:S01]  /*0300*/  F2F.F32.F64 R0, R8 ;  /* 0x0000000800007310 */ /* 0x000e220000301000 */
[----:B------:R-:W-:-:S14]  /*0310*/  DSETP.GEU.AND P0, PT, |R8|, UR4, PT ;  /* 0x0000000408007e2a */ /* 0x000fdc000bf0e200 */
[----:B0-----:R-:W-:-:S07]  /*0320*/  @!P0 FMUL R0, R0, 1.175494350822287508e-38 ;  /* 0x0080000000008820 */ /* 0x001fce0000400000 */
.L_x_2289:
[----:B------:R0:W5:Y:S01]  /*0330*/  LDG.E R7, desc[UR8][R2.64] ;  /* 0x0000000802077981 */ /* 0x000162000c1e1900 */
[----:B------:R-:W1:Y:S01]  /*0340*/  LDC R4, c[0x0][0x298] ;  /* 0x0000a600ff047b82 */ /* 0x000e620000000800 */
[----:B------:R-:W-:Y:S01]  /*0350*/  IMAD.MOV.U32 R9, RZ, RZ, 0x3f800000 ;  /* 0x3f800000ff097424 */ /* 0x000fe200078e00ff */
[----:B------:R-:W-:Y:S01]  /*0360*/  ULDC UR4, c[0x0][0x238] ;  /* 0x00008e0000047ab9 */ /* 0x000fe20000000800 */
[----:B------:R-:W2:Y:S01]  /*0370*/  S2R R6, SR_TID.Y ;  /* 0x0000000000067919 */ /* 0x000ea20000002200 */
[----:B------:R-:W-:Y:S01]  /*0380*/  ULDC UR6, c[0x0][0x24c] ;  /* 0x0000930000067ab9 */ /* 0x000fe20000000800 */
[----:B------:R-:W-:Y:S01]  /*0390*/  ULDC UR12, c[0x0][0x22c] ;  /* 0x00008b00000c7ab9 */ /* 0x000fe20000000800 */
[----:B------:R-:W-:Y:S01]  /*03a0*/  ULDC.64 UR10, c[0x0][0x230] ;  /* 0x00008c00000a7ab9 */ /* 0x000fe20000000a00 */
[----:B------:R-:W-:Y:S01]  /*03b0*/  ULDC.64 UR14, c[0x0][0x210] ;  /* 0x00008400000e7ab9 */ /* 0x000fe20000000a00 */
[----:B-1----:R-:W-:-:S13]  /*03c0*/  ISETP.GE.AND P0, PT, R4, 0x1, PT ;  /* 0x000000010400780c */ /* 0x002fda0003f06270 */
[----:B------:R-:W1:Y:S08]  /*03d0*/  @P0 LDC R5, c[0x0][0x29c] ;  /* 0x0000a700ff050b82 */ /* 0x000e700000000800 */
[----:B------:R-:W3:Y:S01]  /*03e0*/  @P0 LDC.64 R10, c[0x0][0x290] ;  /* 0x0000a400ff0a0b82 */ /* 0x000ee20000000a00 */
[----:B-1----:R-:W-:-:S04]  /*03f0*/  @P0 IMAD R5, R5, UR7, RZ ;  /* 0x0000000705050c24 */ /* 0x002fc8000f8e02ff */
[----:B---3--:R-:W-:Y:S01]  /*0400*/  @P0 IMAD.WIDE R10, R5, 0x4, R10 ;  /* 0x00000004050a0825 */ /* 0x008fe200078e020a */
[----:B------:R-:W-:-:S04]  /*0410*/  MOV R5, UR4 ;  /* 0x0000000400057c02 */ /* 0x000fc80008000f00 */
[----:B------:R0:W5:Y:S01]  /*0420*/  @P0 LDG.E R9, desc[UR8][R10.64] ;  /* 0x000000080a090981 */ /* 0x000162000c1e1900 */
[----:B--2---:R-:W-:Y:S01]  /*0430*/  ISETP.GE.AND P0, PT, R6, R5, PT ;  /* 0x000000050600720c */ /* 0x004fe20003f06270 */
[----:B------:R-:W-:-:S12]  /*0440*/  BSSY B0, `(.L_x_2291) ;  /* 0x000003c000007945 */ /* 0x000fd80003800000 */
[----:B------:R-:W-:Y:S02]  /*0450*/  @P0 IMAD.MOV.U32 R16, RZ, RZ, RZ ;  /* 0x000000ffff100224 */ /* 0x000fe400078e00ff */
[----:B------:R-:W-:Y:S01]  /*0460*/  @P0 IMAD.MOV.U32 R8, RZ, RZ, RZ ;  /* 0x000000ffff080224 */ /* 0x000fe200078e00ff */
[----:B0-----:R-:W-:Y:S06]  /*0470*/  @P0 BRA `(.L_x_2292) ;  /* 0x0000000000e00947 */ /* 0x001fec0003800000 */
        /* <DEDUP_REMOVED lines=10> */
.L_x_2296:
        /* <DEDUP_REMOVED lines=15> */
.L_x_2295:
        /* <DEDUP_REMOVED lines=16> */
[----:B-----5:R-:W-:-:S04]  /*0710*/  FADD.FTZ R24, -R7, R24 ;  /* 0x0000001807187221 */ /* 0x020fc80000010100 */
        /* <DEDUP_REMOVED lines=8> */
.L_x_2294:
[----:B------:R-:W-:Y:S05]  /*07a0*/  BSYNC B1 ;  /* 0x0000000000017941 */ /* 0x000fea0003800000 */
.L_x_2293:
[----:B------:R-:W-:Y:S01]  /*07b0*/  ULDC UR4, c[0x0][0x238] ;  /* 0x00008e0000047ab9 */ /* 0x000fe20000000800 */
[----:B---3--:R-:W-:Y:S01]  /*07c0*/  IADD3 R14, R11, R14, RZ ;  /* 0x0000000e0b0e7210 */ /* 0x008fe20007ffe0ff */
[----:B------:R-:W-:-:S05]  /*07d0*/  IMAD.U32 R5, RZ, RZ, UR4 ;  /* 0x00000004ff057e24 */ /* 0x000fca000f8e00ff */
[----:B------:R-:W-:-:S13]  /*07e0*/  ISETP.GE.AND P0, PT, R14, R5, PT ;  /* 0x000000050e00720c */ /* 0x000fda0003f06270 */
[----:B------:R-:W-:Y:S05]  /*07f0*/  @!P0 BRA `(.L_x_2296) ;  /* 0xfffffffc00488947 */ /* 0x000fea000383ffff */
.L_x_2292:
[----:B------:R-:W-:Y:S05]  /*0800*/  BSYNC B0 ;  /* 0x0000000000007941 */ /* 0x000fea0003800000 */
.L_x_2291:
        /* <DEDUP_REMOVED lines=14> */
[----:B------:R-:W-:-:S05]  /*08f0*/  FADD.FTZ R11, R11, R8 ;  /* 0x000000080b0b7221 */ /* 0x000fca0000010000 */
[----:B----4-:R-:W1:Y:S01]  /*0900*/  SHFL.DOWN PT, R12, R11, 0x8, 0x1f ;  /* 0x09001f000b0c7f89 */ /* 0x010e6200000e0000 */
[----:B0-----:R-:W0:Y:S08]  /*0910*/  F2F.BF16.F32 R10, R10 ;  /* 0x0000000a000a7304 */ /* 0x001e300000202000 */
[----:B-1----:R-:W1:Y:S01]  /*0920*/  F2F.BF16.F32 R12, R12 ;  /* 0x0000000c000c7304 */ /* 0x002e620000202000 */
[----:B0-----:R-:W-:-:S04]  /*0930*/  IMAD.U32 R13, R10, 0x10000, RZ ;  /* 0x000100000a0d7824 */ /* 0x001fc800078e00ff */
[----:B------:R-:W-:Y:S01]  /*0940*/  FADD.FTZ R13, R4, R13 ;  /* 0x0000000d040d7221 */ /* 0x000fe20000010000 */
[----:B-1----:R-:W-:-:S04]  /*0950*/  IMAD.U32 R2, R12, 0x10000, RZ ;  /* 0x000100000c027824 */ /* 0x002fc800078e00ff */
[----:B------:R-:W0:Y:S01]  /*0960*/  SHFL.DOWN PT, R3, R13, 0x4, 0x1f ;  /* 0x08801f000d037f89 */ /* 0x000e2200000e0000 */
[----:B------:R-:W-:Y:S02]  /*0970*/  FADD.FTZ R2, R11, R2 ;  /* 0x000000020b027221 */ /* 0x000fe40000010000 */
[----:B------:R-:W1:Y:S03]  /*0980*/  S2R R11, SR_TID.X ;  /* 0x00000000000b7919 */ /* 0x000e660000002100 */
[----:B------:R-:W2:Y:S01]  /*0990*/  SHFL.DOWN PT, R8, R2, 0x4, 0x1f ;  /* 0x08801f0002087f89 */ /* 0x000ea200000e0000 */
[----:B0-----:R-:W0:Y:S08]  /*09a0*/  F2F.BF16.F32 R3, R3 ;  /* 0x0000000300037304 */ /* 0x001e300000202000 */
[----:B--2---:R-:W2:Y:S01]  /*09b0*/  F2F.BF16.F32 R8, R8 ;  /* 0x0000000800087304 */ /* 0x004ea20000202000 */
[----:B0-----:R-:W-:-:S05]  /*09c0*/  SHF.L.U32 R4, R3, 0x10, RZ ;  /* 0x0000001003047819 */ /* 0x001fca00000006ff */
[----:B------:R-:W-:Y:S01]  /*09d0*/  FADD.FTZ R4, R13, R4 ;  /* 0x000000040d047221 */ /* 0x000fe20000010000 */
[----:B--2---:R-:W-:-:S04]  /*09e0*/  IMAD.U32 R15, R8, 0x10000, RZ ;  /* 0x00010000080f7824 */ /* 0x004fc800078e00ff */
[----:B------:R-:W0:Y:S01]  /*09f0*/  SHFL.DOWN PT, R10, R4, 0x2, 0x1f ;  /* 0x08401f00040a7f89 */ /* 0x000e2200000e0000 */
[----:B------:R-:W-:Y:S01]  /*0a00*/  FADD.FTZ R15, R2, R15 ;  /* 0x0000000f020f7221 */ /* 0x000fe20000010000 */
[----:B-1----:R-:W-:-:S04]  /*0a10*/  IMAD R2, R6, UR5, R11 ;  /* 0x0000000506027c24 */ /* 0x002fc8000f8e020b */
[----:B------:R-:W1:Y:S01]  /*0a20*/  SHFL.DOWN PT, R12, R15, 0x2, 0x1f ;  /* 0x08401f000f0c7f89 */ /* 0x000e6200000e0000 */
[----:B------:R-:W-:Y:S02]  /*0a30*/  SHF.R.S32.HI R3, RZ, 0x1f, R2 ;  /* 0x0000001fff037819 */ /* 0x000fe40000011402 */
[----:B------:R-:W-:Y:S02]  /*0a40*/  ISETP.GE.AND P2, PT, R2, UR4, PT ;  /* 0x0000000402007c0c */ /* 0x000fe4000bf46270 */
[----:B------:R-:W-:-:S04]  /*0a50*/  LEA.HI R16, R3, R2, RZ, 0x5 ;  /* 0x0000000203107211 */ /* 0x000fc800078f28ff */
[----:B------:R-:W-:-:S05]  /*0a60*/  LOP3.LUT R3, R16, 0xffffffe0, RZ, 0xc0, !PT ;  /* 0xffffffe010037812 */ /* 0x000fca00078ec0ff */
[C---:B------:R-:W-:Y:S01]  /*0a70*/  IMAD.IADD R3, R2.reuse, 0x1, -R3 ;  /* 0x0000000102037824 */ /* 0x040fe200078e0a03 */
[----:B------:R-:W-:Y:S01]  /*0a80*/  IADD3 R2, R2, 0x1f, RZ ;  /* 0x0000001f02027810 */ /* 0x000fe20007ffe0ff */
[----:B0-----:R-:W0:Y:S01]  /*0a90*/  F2F.BF16.F32 R10, R10 ;  /* 0x0000000a000a7304 */ /* 0x001e220000202000 */
[----:B------:R-:W2:Y:S02]  /*0aa0*/  @!P2 S2R R17, SR_CgaCtaId ;  /* 0x000000000011a919 */ /* 0x000ea40000008800 */
[----:B------:R-:W-:-:S05]  /*0ab0*/  ISETP.NE.AND P0, PT, R3, RZ, PT ;  /* 0x000000ff0300720c */ /* 0x000fca0003f05270 */
[----:B-1----:R-:W1:Y:S01]  /*0ac0*/  F2F.BF16.F32 R12, R12 ;  /* 0x0000000c000c7304 */ /* 0x002e620000202000 */
[----:B0-----:R-:W-:-:S07]  /*0ad0*/  SHF.L.U32 R13, R10, 0x10, RZ ;  /* 0x000000100a0d7819 */ /* 0x001fce00000006ff */
[----:B------:R-:W-:Y:S01]  /*0ae0*/  @!P0 MOV R10, 0x400 ;  /* 0x00000400000a8802 */ /* 0x000fe20000000f00 */
[----:B------:R-:W-:Y:S02]  /*0af0*/  FADD.FTZ R14, R4, R13 ;  /* 0x0000000d040e7221 */ /* 0x000fe40000010000 */
[----:B------:R-:W0:Y:S01]  /*0b00*/  @!P0 S2R R13, SR_CgaCtaId ;  /* 0x00000000000d8919 */ /* 0x000e220000008800 */
[----:B-1----:R-:W-:Y:S01]  /*0b10*/  IMAD.U32 R8, R12, 0x10000, RZ ;  /* 0x000100000c087824 */ /* 0x002fe200078e00ff */
[----:B------:R-:W-:Y:S01]  /*0b20*/  @!P2 MOV R12, 0x400 ;  /* 0x00000400000ca802 */ /* 0x000fe20000000f00 */
[----:B------:R-:W1:Y:S02]  /*0b30*/  SHFL.DOWN PT, R4, R14, 0x1, 0x1f ;  /* 0x08201f000e047f89 */ /* 0x000e6400000e0000 */
[----:B------:R-:W-:-:S05]  /*0b40*/  FADD.FTZ R15, R15, R8 ;  /* 0x000000080f0f7221 */ /* 0x000fca0000010000 */
[----:B------:R-:W3:Y:S01]  /*0b50*/  SHFL.DOWN PT, R8, R15, 0x1, 0x1f ;  /* 0x08201f000f087f89 */ /* 0x000ee200000e0000 */
[----:B--2---:R-:W-:-:S05]  /*0b60*/  @!P2 LEA R18, R17, R12, 0x18 ;  /* 0x0000000c1112a211 */ /* 0x004fca00078ec0ff */
[----:B------:R-:W-:Y:S01]  /*0b70*/  @!P2 IMAD R3, R3, 0x8, R18 ;  /* 0x000000080303a824 */ /* 0x000fe200078e0212 */
[----:B-1----:R-:W1:Y:S01]  /*0b80*/  F2F.BF16.F32 R4, R4 ;  /* 0x0000000400047304 */ /* 0x002e620000202000 */
[----:B0-----:R-:W-:Y:S02]  /*0b90*/  @!P0 LEA R13, R13, R10, 0x18 ;  /* 0x0000000a0d0d8211 */ /* 0x001fe400078ec0ff */
[----:B------:R-:W-:-:S05]  /*0ba0*/  @!P0 SHF.R.S32.HI R10, RZ, 0x5, R16 ;  /* 0x00000005ff0a8819 */ /* 0x000fca0000011410 */
[----:B---3--:R-:W0:Y:S01]  /*0bb0*/  F2F.BF16.F32 R8, R8 ;  /* 0x0000000800087304 */ /* 0x008e220000202000 */
[----:B------:R-:W-:Y:S02]  /*0bc0*/  @!P0 IMAD R10, R10, 0x8, R13 ;  /* 0x000000080a0a8824 */ /* 0x000fe400078e020d */
[----:B-1----:R-:W-:-:S04]  /*0bd0*/  IMAD.U32 R17, R4, 0x10000, RZ ;  /* 0x0001000004117824 */ /* 0x002fc800078e00ff */
[----:B------:R-:W-:Y:S01]  /*0be0*/  @!P0 FADD.FTZ R14, R14, R17 ;  /* 0x000000110e0e8221 */ /* 0x000fe20000010000 */
[----:B0-----:R-:W-:-:S05]  /*0bf0*/  SHF.L.U32 R12, R8, 0x10, RZ ;  /* 0x00000010080c7819 */ /* 0x001fca00000006ff */
        /* <DEDUP_REMOVED lines=44> */
.L_x_2320:
[----:B--2---:R-:W2:Y:S01]  /*0ec0*/  F2F.BF16.F32 R14, R14 ;  /* 0x0000000e000e7304 */ /* 0x004ea20000202000 */
[----:B01----:R-:W-:-:S05]  /*0ed0*/  SHF.L.U32 R13, R2, 0x10, RZ ;  /* 0x00000010020d7819 */ /* 0x003fca00000006ff */
[----:B------:R-:W-:Y:S01]  /*0ee0*/  FADD.FTZ R12, R12, R13 ;  /* 0x0000000d0c0c7221 */ /* 0x000fe20000010000 */
[----:B--2---:R-:W-:-:S04]  /*0ef0*/  IMAD.U32 R2, R14, 0x10000, RZ ;  /* 0x000100000e027824 */ /* 0x004fc800078e00ff */
[----:B------:R-:W-:-:S07]  /*0f00*/  FADD.FTZ R13, R3, R2 ;  /* 0x00000002030d7221 */ /* 0x000fce0000010000 */
.L_x_2298:
[----:B------:R-:W-:Y:S05]  /*0f10*/  BSYNC B0 ;  /* 0x0000000000007941 */ /* 0x000fea0003800000 */
.L_x_2297:
        /* <DEDUP_REMOVED lines=40> */
.L_x_2306:
        /* <DEDUP_REMOVED lines=20> */
.L_x_2305:
        /* <DEDUP_REMOVED lines=15> */
[----:B------:R-:W-:Y:S01]  /*13d0*/  FADD.FTZ R27, -R7, R24 ;  /* 0x00000018071b7221 */ /* 0x000fe20000010100 */
[----:B---3--:R-:W-:-:S05]  /*13e0*/  SHF.L.U32 R29, R8, 0x10, RZ ;  /* 0x00000010081d7819 */ /* 0x008fca00000006ff */
[----:B------:R-:W-:-:S04]  /*13f0*/  FFMA.FTZ R24, -R16, R27, R29 ;  /* 0x0000001b10187223 */ /* 0x000fc8000001011d */
[----:B------:R-:W-:Y:S01]  /*1400*/  FADD.FTZ R27, -R15, R24 ;  /* 0x000000180f1b7221 */ /* 0x000fe20000010100 */
[----:B------:R-:W-:-:S03]  /*1410*/  IADD3 R24, P0, R26, R19, RZ ;  /* 0x000000131a187210 */ /* 0x000fc60007f1e0ff */
[----:B------:R-:W-:Y:S01]  /*1420*/  FMUL.FTZ R27, R10, R27 ;  /* 0x0000001b0a1b7220 */ /* 0x000fe20000410000 */
[----:B------:R-:W-:Y:S02]  /*1430*/  LEA.HI.X.SX32 R29, R26, R22, 0x1, P0 ;  /* 0x000000161a1d7211 */ /* 0x000fe400000f0eff */
[C---:B------:R-:W-:Y:S02]  /*1440*/  LEA R4, P0, R24.reuse, UR20, 0x1 ;  /* 0x0000001418047c11 */ /* 0x040fe4000f8008ff */
[----:B------:R-:W-:Y:S02]  /*1450*/  F2FP.BF16.F32.PACK_AB R27, RZ, R27 ;  /* 0x0000001bff1b723e */ /* 0x000fe400000010ff */
[----:B------:R-:W-:-:S05]  /*1460*/  LEA.HI.X R5, R24, UR21, R29, 0x1, P0 ;  /* 0x0000001518057c11 */ /* 0x000fca00080f0c1d */
[----:B------:R0:W-:Y:S01]  /*1470*/  STG.E.U16 desc[UR8][R4.64], R27 ;  /* 0x0000001b04007986 */ /* 0x0001e2000c101508 */
[----:B------:R-:W-:-:S13]  /*1480*/  ISETP.GE.AND P0, PT, R25, R18, PT ;  /* 0x000000121900720c */ /* 0x000fda0003f06270 */
[----:B0-----:R-:W-:Y:S05]  /*1490*/  @!P0 BRA `(.L_x_2305) ;  /* 0xfffffffc00908947 */ /* 0x001fea000383ffff */
.L_x_2304:
[----:B------:R-:W-:Y:S05]  /*14a0*/  BSYNC B1 ;  /* 0x0000000000017941 */ /* 0x000fea0003800000 */
.L_x_2303:
[----:B------:R-:W-:Y:S01]  /*14b0*/  IADD3 R6, R6, UR6, RZ ;  /* 0x0000000606067c10 */ /* 0x000fe2000fffe0ff */
[----:B------:R-:W-:-:S03]  /*14c0*/  ULDC UR4, c[0x0][0x238] ;  /* 0x00008e0000047ab9 */ /* 0x000fc60000000800 */
[----:B------:R-:W-:-:S13]  /*14d0*/  ISETP.GE.AND P0, PT, R6, UR4, PT ;  /* 0x0000000406007c0c */ /* 0x000fda000bf06270 */
[----:B------:R-:W-:Y:S05]  /*14e0*/  @!P0 BRA `(.L_x_2306) ;  /* 0xfffffffc002c8947 */ /* 0x000fea000383ffff */
[----:B------:R-:W-:Y:S05]  /*14f0*/  BRA `(.L_x_2301) ;  /* 0x0000000000987947 */ /* 0x000fea0003800000 */
.L_x_2302:
        /* <DEDUP_REMOVED lines=15> */
.L_x_2309:
        /* <DEDUP_REMOVED lines=10> */
[----:B------:R-:W-:Y:S02]  /*1690*/  LEA R4, P0, R18, UR26, 0x1 ;  /* 0x0000001a12047c11 */ /* 0x000fe4000f8008ff */
[----:B--2---:R-:W-:-:S05]  /*16a0*/  SHF.L.U32 R5, R8, 0x10, RZ ;  /* 0x0000001008057819 */ /* 0x004fca00000006ff */
[----:B------:R-:W-:-:S05]  /*16b0*/  FMUL.FTZ R5, R10, R5 ;  /* 0x000000050a057220 */ /* 0x000fca0000410000 */
[----:B------:R-:W-:Y:S02]  /*16c0*/  F2FP.BF16.F32.PACK_AB R9, RZ, R5 ;  /* 0x00000005ff09723e */ /* 0x000fe400000010ff */
[----:B------:R-:W-:Y:S02]  /*16d0*/  LEA.HI.X R5, R18, UR27, R19, 0x1, P0 ;  /* 0x0000001b12057c11 */ /* 0x000fe400080f0c13 */
[----:B------:R-:W-:-:S03]  /*16e0*/  ISETP.GE.AND P0, PT, R15, R16, PT ;  /* 0x000000100f00720c */ /* 0x000fc60003f06270 */
[----:B------:R0:W-:Y:S10]  /*16f0*/  STG.E.U16 desc[UR8][R4.64], R9 ;  /* 0x0000000904007986 */ /* 0x0001f4000c101508 */
[----:B------:R-:W-:Y:S05]  /*1700*/  @!P0 BRA `(.L_x_2309) ;  /* 0xfffffffc00b88947 */ /* 0x000fea000383ffff */
.L_x_2308:
[----:B------:R-:W-:Y:S05]  /*1710*/  BSYNC B1 ;  /* 0x0000000000017941 */ /* 0x000fea0003800000 */
.L_x_2307:
[----:B------:R-:W-:Y:S01]  /*1720*/  IADD3 R6, R6, UR6, RZ ;  /* 0x0000000606067c10 */ /* 0x000fe2000fffe0ff */
[----:B------:R-:W-:-:S03]  /*1730*/  ULDC UR4, c[0x0][0x238] ;  /* 0x00008e0000047ab9 */ /* 0x000fc60000000800 */
[----:B------:R-:W-:-:S13]  /*1740*/  ISETP.GE.AND P0, PT, R6, UR4, PT ;  /* 0x0000000406007c0c */ /* 0x000fda000bf06270 */
[----:B------:R-:W-:Y:S05]  /*1750*/  @!P0 BRA `(.L_x_2302) ;  /* 0xfffffffc00688947 */ /* 0x000fea000383ffff */
.L_x_2301:
[----:B------:R-:W-:Y:S05]  /*1760*/  BSYNC B0 ;  /* 0x0000000000007941 */ /* 0x000fea0003800000 */
.L_x_2300:
[----:B0-----:R-:W0:Y:S01]  /*1770*/  LDC R4, c[0x0][0x278] ;  /* 0x00009e00ff047b82 */ /* 0x001e220000000800 */
[----:B------:R-:W-:-:S07]  /*1780*/  ISETP.NE.AND P0, PT, R11, RZ, PT ;  /* 0x000000ff0b00720c */ /* 0x000fce0003f05270 */
[----:B------:R-:W2:Y:S01]  /*1790*/  LDC R6, c[0x0][0x288] ;  /* 0x0000a200ff067b82 */ /* 0x000ea20000000800 */
[----:B0-----:R-:W-:Y:S02]  /*17a0*/  ISETP.LT.OR P1, PT, R4, 0x1, P0 ;  /* 0x000000010400780c */ /* 0x001fe40000721670 */
[----:B--2---:R-:W-:-:S11]  /*17b0*/  ISETP.LT.OR P0, PT, R6, 0x1, P0 ;  /* 0x000000010600780c */ /* 0x004fd60000701670 */
[----:B-----5:R-:W0:Y:S01]  /*17c0*/  @!P1 LDC R7, c[0x0][0x27c] ;  /* 0x00009f00ff079b82 */ /* 0x020e220000000800 */
[----:B-1----:R-:W-:-:S07]  /*17d0*/  @!P1 FMUL.FTZ R3, R0, R3 ;  /* 0x0000000300039220 */ /* 0x002fce0000410000 */
[----:B------:R-:W1:Y:S01]  /*17e0*/  @!P1 LDC.64 R4, c[0x0][0x270] ;  /* 0x00009c00ff049b82 */ /* 0x000e620000000a00 */
[----:B0-----:R-:W-:-:S04]  /*17f0*/  @!P1 IMAD R7, R7, UR7, RZ ;  /* 0x0000000707079c24 */ /* 0x001fc8000f8e02ff */
[----:B-1----:R-:W-:-:S05]  /*1800*/  @!P1 IMAD.WIDE R4, R7, 0x4, R4 ;  /* 0x0000000407049825 */ /* 0x002fca00078e0204 */
[----:B------:R0:W-:Y:S01]  /*1810*/  @!P1 STG.E desc[UR8][R4.64], R3 ;  /* 0x0000000304009986 */ /* 0x0001e2000c101908 */
[----:B------:R-:W-:Y:S05]  /*1820*/  @P0 EXIT ;  /* 0x000000000000094d */ /* 0x000fea0003800000 */
[----:B0-----:R-:W0:Y:S08]  /*1830*/  LDC R3, c[0x0][0x28c] ;  /* 0x0000a300ff037b82 */ /* 0x001e300000000800 */
[----:B------:R-:W1:Y:S01]  /*1840*/  LDC.64 R4, c[0x0][0x280] ;  /* 0x0000a000ff047b82 */ /* 0x000e620000000a00 */
[----:B0-----:R-:W-:-:S04]  /*1850*/  IMAD R3, R3, UR7, RZ ;  /* 0x0000000703037c24 */ /* 0x001fc8000f8e02ff */
[----:B-1----:R-:W-:-:S05]  /*1860*/  IMAD.WIDE R4, R3, 0x4, R4 ;  /* 0x0000000403047825 */ /* 0x002fca00078e0204 */
[----:B------:R-:W-:Y:S01]  /*1870*/  STG.E desc[UR8][R4.64], R2 ;  /* 0x0000000204007986 */ /* 0x000fe2000c101908 */
[----:B------:R-:W-:Y:S05]  /*1880*/  EXIT ;  /* 0x000000000000794d */ /* 0x000fea0003800000 */
.L_x_2299:
[----:B------:R-:W-:Y:S01]  /*1890*/  HFMA2.MMA R18, -RZ, RZ, 0, 9.5367431640625e-07 ;  /* 0x00000010ff127435 */ /* 0x000fe200000001ff */
[----:B-1----:R-:W-:Y:S01]  /*18a0*/  IMAD.MOV.U32 R17, RZ, RZ, R12 ;  /* 0x000000ffff117224 */ /* 0x002fe200078e000c */
[----:B------:R-:W-:Y:S01]  /*18b0*/  MOV R16, 0xffffffff ;  /* 0xffffffff00107802 */ /* 0x000fe20000000f00 */
[----:B------:R-:W-:-:S08]  /*18c0*/  IMAD.MOV.U32 R19, RZ, RZ, 0x1f ;  /* 0x0000001fff137424 */ /* 0x000fd000078e00ff */
[----:B-----5:R-:W-:Y:S05]  /*18d0*/  WARPSYNC.COLLECTIVE R16, `(.L_x_2310) ;  /* 0x0000000010087348 */ /* 0x020fea0003c00000 */
[----:B------:R0:W1:Y:S02]  /*18e0*/  SHFL.DOWN P0, R14, R17, R18, R19 ;  /* 0x08000012110e7389 */ /* 0x0000640000000013 */
[----:B01---5:R-:W-:Y:S01]  /*18f0*/  ENDCOLLECTIVE ;  /* 0x000000000000791b */ /* 0x023fe20003800000 */
.L_x_2310:
[----:B------:R-:W-:Y:S01]  /*1900*/  MOV R17, R13 ;  /* 0x0000000d00117202 */ /* 0x000fe20000000f00 */
[----:B------:R-:W-:-:S07]  /*1910*/  IMAD.MOV.U32 R2, RZ, RZ, R14 ;  /* 0x000000ffff027224 */ /* 0x000fce00078e000e */
[----:B------:R-:W-:Y:S05]  /*1920*/  WARPSYNC.COLLECTIVE R16, `(.L_x_2311) ;  /* 0x0000000010087348 */ /* 0x000fea0003c00000 */
[----:B------:R0:W1:Y:S02]  /*1930*/  SHFL.DOWN P0, R14, R17, R18, R19 ;  /* 0x08000012110e7389 */ /* 0x0000640000000013 */
[----:B01----:R-:W-:Y:S01]  /*1940*/  ENDCOLLECTIVE ;  /* 0x000000000000791b */ /* 0x003fe20003800000 */
.L_x_2311:
        /* <DEDUP_REMOVED lines=10> */
.L_x_2312:
[----:B------:R-:W-:-:S05]  /*19f0*/  SHF.L.U32 R4, R3, 0x10, RZ ;  /* 0x0000001003047819 */ /* 0x000fca00000006ff */
[----:B------:R-:W-:-:S04]  /*1a00*/  FADD.FTZ R4, R13, R4 ;  /* 0x000000040d047221 */ /* 0x000fc80000010000 */
[----:B------:R-:W-:Y:S02]  /*1a10*/  IMAD.MOV.U32 R17, RZ, RZ, R4 ;  /* 0x000000ffff117224 */ /* 0x000fe400078e0004 */
[----:B------:R-:W-:-:S07]  /*1a20*/  IMAD.MOV.U32 R8, RZ, RZ, R14 ;  /* 0x000000ffff087224 */ /* 0x000fce00078e000e */
[----:B------:R-:W-:Y:S05]  /*1a30*/  WARPSYNC.COLLECTIVE R16, `(.L_x_2313) ;  /* 0x0000000010087348 */ /* 0x000fea0003c00000 */
[----:B------:R0:W1:Y:S02]  /*1a40*/  SHFL.DOWN P0, R14, R17, R18, R19 ;  /* 0x08000012110e7389 */ /* 0x0000640000000013 */
[----:B01----:R-:W-:Y:S01]  /*1a50*/  ENDCOLLECTIVE ;  /* 0x000000000000791b */ /* 0x003fe20003800000 */
.L_x_2313:
        /* <DEDUP_REMOVED lines=10> */
.L_x_2314:
[----:B------:R-:W-:-:S04]  /*1b00*/  IMAD.U32 R3, R10, 0x10000, RZ ;  /* 0x000100000a037824 */ /* 0x000fc800078e00ff */
[----:B------:R-:W-:-:S05]  /*1b10*/  FADD.FTZ R3, R4, R3 ;  /* 0x0000000304037221 */ /* 0x000fca0000010000 */
[----:B------:R-:W-:Y:S02]  /*1b20*/  MOV R17, R3 ;  /* 0x0000000300117202 */ /* 0x000fe40000000f00 */
[----:B------:R-:W-:-:S07]  /*1b30*/  MOV R2, R14 ;  /* 0x0000000e00027202 */ /* 0x000fce0000000f00 */
[----:B------:R-:W-:Y:S05]  /*1b40*/  WARPSYNC.COLLECTIVE R16, `(.L_x_2315) ;  /* 0x0000000010087348 */ /* 0x000fea0003c00000 */
[----:B------:R0:W1:Y:S02]  /*1b50*/  SHFL.DOWN P0, R14, R17, R18, R19 ;  /* 0x08000012110e7389 */ /* 0x0000640000000013 */
[----:B01----:R-:W-:Y:S01]  /*1b60*/  ENDCOLLECTIVE ;  /* 0x000000000000791b */ /* 0x003fe20003800000 */
.L_x_2315:
        /* <DEDUP_REMOVED lines=10> */
.L_x_2316:
[----:B------:R-:W-:-:S05]  /*1c10*/  SHF.L.U32 R4, R13, 0x10, RZ ;  /* 0x000000100d047819 */ /* 0x000fca00000006ff */
[----:B------:R-:W-:-:S04]  /*1c20*/  FADD.FTZ R4, R3, R4 ;  /* 0x0000000403047221 */ /* 0x000fc80000010000 */
[----:B------:R-:W-:Y:S02]  /*1c30*/  IMAD.MOV.U32 R17, RZ, RZ, R4 ;  /* 0x000000ffff117224 */ /* 0x000fe400078e0004 */
[----:B------:R-:W-:-:S07]  /*1c40*/  IMAD.MOV.U32 R8, RZ, RZ, R14 ;  /* 0x000000ffff087224 */ /* 0x000fce00078e000e */
[----:B------:R-:W-:Y:S05]  /*1c50*/  WARPSYNC.COLLECTIVE R16, `(.L_x_2317) ;  /* 0x0000000010087348 */ /* 0x000fea0003c00000 */
[----:B------:R0:W1:Y:S02]  /*1c60*/  SHFL.DOWN P0, R14, R17, R18, R19 ;  /* 0x08000012110e7389 */ /* 0x0000640000000013 */
[----:B01----:R-:W-:Y:S01]  /*1c70*/  ENDCOLLECTIVE ;  /* 0x000000000000791b */ /* 0x003fe20003800000 */
.L_x_2317:
        /* <DEDUP_REMOVED lines=10> */
.L_x_2318:
[----:B------:R-:W-:-:S04]  /*1d20*/  IMAD.U32 R3, R10, 0x10000, RZ ;  /* 0x000100000a037824 */ /* 0x000fc800078e00ff */
[----:B------:R-:W-:-:S05]  /*1d30*/  FADD.FTZ R3, R4, R3 ;  /* 0x0000000304037221 */ /* 0x000fca0000010000 */
[----:B------:R-:W-:Y:S02]  /*1d40*/  MOV R17, R3 ;  /* 0x0000000300117202 */ /* 0x000fe40000000f00 */
[----:B------:R-:W-:-:S07]  /*1d50*/  MOV R2, R14 ;  /* 0x0000000e00027202 */ /* 0x000fce0000000f00 */
[----:B------:R-:W-:Y:S05]  /*1d60*/  WARPSYNC.COLLECTIVE R16, `(.L_x_2319) ;  /* 0x0000000010087348 */ /* 0x000fea0003c00000 */
[----:B------:R0:W1:Y:S02]  /*1d70*/  SHFL.DOWN P0, R14, R17, R18, R19 ;  /* 0x08000012110e7389 */ /* 0x0000640000000013 */
[----:B01----:R-:W-:Y:S01]  /*1d80*/  ENDCOLLECTIVE ;  /* 0x000000000000791b */ /* 0x003fe20003800000 */
.L_x_2319:
[----:B------:R-:W1:Y:S01]  /*1d90*/  F2F.BF16.F32 R2, R2 ;  /* 0x0000000200027304 */ /* 0x000e620000202000 */
[----:B------:R-:W-:Y:S05]  /*1da0*/  BRA `(.L_x_2320) ;  /* 0xfffffff000447947 */ /* 0x000fea000383ffff */
        .weak           $__internal_44_$__cuda_sm20_dblrcp_rn_slowpath_v3
        .type           $__internal_44_$__cuda_sm20_dblrcp_rn_slowpath_v3,@function
        .size           $__internal_44_$__cuda_sm20_dblrcp_rn_slowpath_v3,(.L_x_28255 - $__internal_44_$__cuda_sm20_dblrcp_rn_slowpath_v3)
$__internal_44_$__cuda_sm20_dblrcp_rn_slowpath_v3:
        /* <DEDUP_REMOVED lines=23> */
.L_x_2323:
        /* <DEDUP_REMOVED lines=10> */
.L_x_2321:
[----:B------:R-:W-:Y:S02]  /*1fc0*/  LOP3.LUT R7, R5, 0x80000, RZ, 0xfc, !PT ;  /* 0x0008000005077812 */ /* 0x000fe400078efcff */
[----:B------:R-:W-:-:S07]  /*1fd0*/  MOV R6, R4 ;  /* 0x0000000400067202 */ /* 0x000fce0000000f00 */
.L_x_2322:
[----:B------:R-:W-:Y:S01]  /*1fe0*/  IMAD.MOV.U32 R4, RZ, RZ, R0 ;  /* 0x000000ffff047224 */ /* 0x000fe200078e0000 */
[----:B------:R-:W-:Y:S01]  /*1ff0*/  MOV R5, 0x0 ;  /* 0x0000000000057802 */ /* 0x000fe20000000f00 */
[----:B------:R-:W-:Y:S01]  /*2000*/  IMAD.MOV.U32 R8, RZ, RZ, R6 ;  /* 0x000000ffff087224 */ /* 0x000fe200078e0006 */
[----:B------:R-:W-:Y:S02]  /*2010*/  MOV R9, R7 ;  /* 0x0000000700097202 */ /* 0x000fe40000000f00 */
[----:B------:R-:W-:Y:S05]  /*2020*/  RET.REL.NODEC R4 `(_ZN2at6native26batch_norm_backward_kernelIN3c108BFloat16EffiEEvNS_27GenericPackedTensorAccessorIKT_Lm3ENS_16DefaultPtrTraitsET2_EES9_NS4_IS5_Lm3ES7_S8_EENS4_IT0_Lm1ES7_S8_EESC_NS4_IKSB_Lm1ES7_S8_EESE_SE_NS4_IKT1_Lm1ES7_S8_EESH_bSF_) ;  /* 0xffffffdc04f47950 */ /* 0x000fea0003c3ffff */
.L_x_2324:
        /* <DEDUP_REMOVED lines=13> */
.L_x_28255:


//--------------------- .text._ZN2at6native26batch_norm_backward_kernelIN3c104HalfES3_fiEEvNS_27GenericPackedTensorAccessorIKT_Lm3ENS_16DefaultPtrTraitsET2_EES9_NS4_IS5_Lm3ES7_S8_EENS4_IT0_Lm1ES7_S8_EESC_NS4_IKSB_Lm1ES7_S8_EESE_SE_NS4_IKT1_Lm1ES7_S8_EESH_bSF_ --------------------------
	.section	.text._ZN2at6native26batch_norm_backward_kernelIN3c104HalfES3_fiEEvNS_27GenericPackedTensorAccessorIKT_Lm3ENS_16DefaultPtrTraitsET2_EES9_NS4_IS5_Lm3ES7_S8_EENS4_IT0_Lm1ES7_S8_EESC_NS4_IKSB_Lm1ES7_S8_EESE_SE_NS4_IKT1_Lm1ES7_S8_EESH_bSF_,"ax",@progbits
	.align	128
        .global         _ZN2at6native26batch_norm_backward_kernelIN3c104HalfES3_fiEEvNS_27GenericPackedTensorAccessorIKT_Lm3ENS_16DefaultPtrTraitsET2_EES9_NS4_IS5_Lm3ES7_S8_EENS4_IT0_Lm1ES7_S8_EESC_NS4_IKSB_Lm1ES7_S8_EESE_SE_NS4_IKT1_Lm1ES7_S8_EESH_bSF_
        .type           _ZN2at6native26batch_norm_backward_kernelIN3c104HalfES3_fiEEvNS_27GenericPackedTensorAccessorIKT_Lm3ENS_16DefaultPtrTraitsET2_EES9_NS4_IS5_Lm3ES7_S8_EENS4_IT0_Lm1ES7_S8_EESC_NS4_IKSB_Lm1ES7_S8_EESE_SE_NS4_IKT1_Lm1ES7_S8_EESH_bSF_,@function
        .size           _ZN2at6native26batch_norm_backward_kernelIN3c104HalfES3_fiEEvNS_27GenericPackedTensorAccessorIKT_Lm3ENS_16DefaultPtrTraitsET2_EES9_NS4_IS5_Lm3ES7_S8_EENS4_IT0_Lm1ES7_S8_EESC_NS4_IKSB_Lm1ES7_S8_EESE_SE_NS4_IKT1_Lm1ES7_S8_EESH_bSF_,(.L_x_28256 - _ZN2at6native26batch_norm_backward_kernelIN3c104HalfES3_fiEEvNS_27GenericPackedTensorAccessorIKT_Lm3ENS_16DefaultPtrTraitsET2_EES9_NS4_IS5_Lm3ES7_S8_EENS4_IT0_Lm1ES7_S8_EESC_NS4_IKSB_Lm1ES7_S8_EESE_SE_NS4_IKT1_Lm1ES7_S8_EESH_bSF_)
        .other          _ZN2at6native26batch_norm_backward_kernelIN3c104HalfES3_fiEEvNS_27GenericPackedTensorAccessorIKT_Lm3ENS_16DefaultPtrTraitsET2_EES9_NS4_IS5_Lm3ES7_S8_EENS4_IT0_Lm1ES7_S8_EESC_NS4_IKSB_Lm1ES7_S8_EESE_SE_NS4_IKT1_Lm1ES7_S8_EESH_bSF_,@"STO_CUDA_ENTRY STV_DEFAULT"
_ZN2at6native26batch_norm_backward_kernelIN3c104HalfES3_fiEEvNS_27GenericPackedTensorAccessorIKT_Lm3ENS_16DefaultPtrTraitsET2_EES9_NS4_IS5_Lm3ES7_S8_EENS4_IT0_Lm1ES7_S8_EESC_NS4_IKSB_Lm1ES7_S8_EESE_SE_NS4_IKT1_Lm1ES7_S8_EESH_bSF_:
.text._ZN2at6native26batch_norm_backward_kernelIN3c104HalfES3_fiEEvNS_27GenericPackedTensorAccessorIKT_Lm3ENS_16DefaultPtrTraitsET2_EES9_NS4_IS5_Lm3ES7_S8_EENS4_IT0_Lm1ES7_S8_EESC_NS4_IKSB_Lm1ES7_S8_EESE_SE_NS4_IKT1_Lm1ES7_S8_EESH_bSF_:
        /* <DEDUP_REMOVED lines=18> */
.L_x_2325:
        /* <DEDUP_REMOVED lines=11> */
[----:B---3--:R-:W-:-:S05]  /*01d0*/  HADD2.F32 R6, -RZ, R4.H0_H0 ;  /* 0x20000004ff067230 */ /* 0x008fca0000004100 */
[----:B------:R-:W-:-:S06]  /*01e0*/  FADD.FTZ R10, R6, UR4 ;  /* 0x00000004060a7e21 */ /* 0x000fcc0008010000 */
[----:B------:R-:W0:Y:S01]  /*01f0*/  MUFU.SQRT R10, R10 ;  /* 0x0000000a000a7308 */ /* 0x000e220000002000 */
[----:B--2---:R-:W-:Y:S02]  /*0200*/  HADD2.F32 R0, -RZ, R0.H0_H0 ;  /* 0x20000000ff007230 */ /* 0x004fe40000004100 */
[----:B0-----:R-:W-:-:S05]  /*0210*/  FMUL.FTZ R11, R10, 1 ;  /* 0x3f8000000a0b7820 */ /* 0x001fca0000410000 */
        /* <DEDUP_REMOVED lines=13> */
[----:B------:R-:W-:Y:S05]  /*02f0*/  CALL.REL.NOINC `($__internal_45_$__cuda_sm20_dblrcp_rn_slowpath_v3) ;  /* 0x00000018008c7944 */ /* 0x000fea0003c00000 */
[----:B------:R-:W-:Y:S01]  /*0300*/  MOV R2, R6 ;  /* 0x0000000600027202 */ /* 0x000fe20000000f00 */
[----:B------:R-:W-:-:S07]  /*0310*/  IMAD.MOV.U32 R3, RZ, RZ, R7 ;  /* 0x000000ffff037224 */ /* 0x000fce00078e0007 */
.L_x_2327:
[----:B------:R-:W-:Y:S01]  /*0320*/  UMOV UR8, 0xf0000000 ;  /* 0xf000000000087882 */ /* 0x000fe20000000000 */
[----:B------:R-:W-:Y:S01]  /*0330*/  UMOV UR9, 0x380fffff ;  /* 0x380fffff00097882 */ /* 0x000fe20000000000 */
[----:B------:R-:W0:Y:S01]  /*0340*/  F2F.F32.F64 R8, R2 ;  /* 0x0000000200087310 */ /* 0x000e220000301000 */
[----:B------:R-:W-:-:S14]  /*0350*/  DSETP.GEU.AND P0, PT, |R2|, UR8, PT ;  /* 0x0000000802007e2a */ /* 0x000fdc000bf0e200 */
[----:B0-----:R-:W-:-:S07]  /*0360*/  @!P0 FMUL R8, R8, 1.175494350822287508e-38 ;  /* 0x0080000008088820 */ /* 0x001fce0000400000 */
.L_x_2326:
        /* <DEDUP_REMOVED lines=13> */
[----:B------:R-:W-:Y:S01]  /*0440*/  MOV R5, UR4 ;  /* 0x0000000400057c02 */ /* 0x000fe20008000f00 */
[----:B------:R-:W-:Y:S01]  /*0450*/  BSSY B0, `(.L_x_2328) ;  /* 0x000003e000007945 */ /* 0x000fe20003800000 */
[----:B------:R-:W-:Y:S02]  /*0460*/  IMAD.MOV.U32 R9, RZ, RZ, 0x3f800000 ;  /* 0x3f800000ff097424 */ /* 0x000fe400078e00ff */
[----:B-1----:R-:W-:-:S13]  /*0470*/  ISETP.GE.AND P2, PT, R6, R5, PT ;  /* 0x000000050600720c */ /* 0x002fda0003f46270 */
[----:B------:R-:W-:Y:S01]  /*0480*/  @P2 MOV R16, RZ ;  /* 0x000000ff00102202 */ /* 0x000fe20000000f00 */
[----:B------:R-:W-:Y:S02]  /*0490*/  @P2 IMAD.MOV.U32 R7, RZ, RZ, RZ ;  /* 0x000000ffff072224 */ /* 0x000fe400078e00ff */
[----:B--2---:R-:W-:Y:S01]  /*04a0*/  @P0 HADD2.F32 R9, -RZ, R2.H0_H0 ;  /* 0x20000002ff090230 */ /* 0x004fe20000004100 */
[----:B------:R-:W-:Y:S06]  /*04b0*/  @P2 BRA `(.L_x_2329) ;  /* 0x0000000000dc2947 */ /* 0x000fec0003800000 */
[----:B------:R-:W0:Y:S01]  /*04c0*/  LDC R13, c[0x0][0x248] ;  /* 0x00009200ff0d7b82 */ /* 0x000e220000000800 */
[----:B------:R-:W1:Y:S01]  /*04d0*/  S2R R10, SR_TID.X ;  /* 0x00000000000a7919 */ /* 0x000e620000002100 */
[----:B------:R-:W-:Y:S01]  /*04e0*/  HFMA2.MMA R16, -RZ, RZ, 0, 0 ;  /* 0x00000000ff107435 */ /* 0x000fe200000001ff */
[----:B------:R-:W-:Y:S01]  /*04f0*/  MOV R7, RZ ;  /* 0x000000ff00077202 */ /* 0x000fe20000000f00 */
[----:B------:R-:W-:-:S04]  /*0500*/  IMAD.MOV.U32 R14, RZ, RZ, R6 ;  /* 0x000000ffff0e7224 */ /* 0x000fc800078e0006 */
[----:B------:R-:W2:Y:S08]  /*0510*/  LDC R15, c[0x0][0x228] ;  /* 0x00008a00ff0f7b82 */ /* 0x000eb00000000800 */
[----:B------:R-:W3:Y:S08]  /*0520*/  LDC R11, c[0x0][0x4] ;  /* 0x00000100ff0b7b82 */ /* 0x000ef00000000800 */
[----:B------:R-:W4:Y:S01]  /*0530*/  LDC R12, c[0x0][RZ] ;  /* 0x00000000ff0c7b82 */ /* 0x000f220000000800 */
[----:B0-----:R-:W-:-:S02]  /*0540*/  IMAD R13, R13, UR5, RZ ;  /* 0x000000050d0d7c24 */ /* 0x001fc4000f8e02ff */
[----:B-12---:R-:W-:-:S07]  /*0550*/  IMAD R15, R15, UR5, RZ ;  /* 0x000000050f0f7c24 */ /* 0x006fce000f8e02ff */
.L_x_2333:
        /* <DEDUP_REMOVED lines=15> */
.L_x_2332:
        /* <DEDUP_REMOVED lines=14> */
[----:B--2---:R-:W-:Y:S02]  /*0730*/  HADD2.F32 R25, -RZ, R2.H0_H0 ;  /* 0x20000002ff197230 */ /* 0x004fe40000004100 */
[----:B---3--:R-:W-:-:S03]  /*0740*/  HADD2.F32 R23, -RZ, R4.H0_H0 ;  /* 0x20000004ff177230 */ /* 0x008fc60000004100 */
[----:B-----5:R-:W-:-:S04]  /*0750*/  FADD.FTZ R24, R25, -R0 ;  /* 0x8000000019187221 */ /* 0x020fc80000010000 */
[----:B------:R-:W-:-:S05]  /*0760*/  FMUL.FTZ R24, R23, R24 ;  /* 0x0000001817187220 */ /* 0x000fca0000410000 */
[----:B------:R-:W-:-:S05]  /*0770*/  F2FP.F16.F32.PACK_AB R23, R24, R23 ;  /* 0x000000171817723e */ /* 0x000fca00000000ff */
[--C-:B------:R-:W-:Y:S02]  /*0780*/  HADD2.F32 R25, -RZ, R23.reuse.H0_H0 ;  /* 0x20000017ff197230 */ /* 0x100fe40000004100 */
[----:B------:R-:W-:-:S03]  /*0790*/  HADD2.F32 R24, -RZ, R23.H1_H1 ;  /* 0x30000017ff187230 */ /* 0x000fc60000004100 */
[----:B------:R-:W-:Y:S02]  /*07a0*/  FADD.FTZ R16, R25, R16 ;  /* 0x0000001019107221 */ /* 0x000fe40000010000 */
[----:B------:R-:W-:Y:S01]  /*07b0*/  FADD.FTZ R7, R24, R7 ;  /* 0x0000000718077221 */ /* 0x000fe20000010000 */
[----:B------:R-:W-:Y:S06]  /*07c0*/  @!P0 BRA `(.L_x_2332) ;  /* 0xfffffffc00a08947 */ /* 0x000fec000383ffff */
.L_x_2331:
[----:B------:R-:W-:Y:S05]  /*07d0*/  BSYNC B1 ;  /* 0x0000000000017941 */ /* 0x000fea0003800000 */
.L_x_2330:
[----:B------:R-:W-:Y:S01]  /*07e0*/  ULDC UR4, c[0x0][0x238] ;  /* 0x00008e0000047ab9 */ /* 0x000fe20000000800 */
[----:B---3--:R-:W-:Y:S01]  /*07f0*/  IMAD.IADD R14, R11, 0x1, R14 ;  /* 0x000000010b0e7824 */ /* 0x008fe200078e020e */
[----:B------:R-:W-:-:S04]  /*0800*/  MOV R5, UR4 ;  /* 0x0000000400057c02 */ /* 0x000fc80008000f00 */
[----:B------:R-:W-:-:S13]  /*0810*/  ISETP.GE.AND P0, PT, R14, R5, PT ;  /* 0x000000050e00720c */ /* 0x000fda0003f06270 */
[----:B------:R-:W-:Y:S05]  /*0820*/  @!P0 BRA `(.L_x_2333) ;  /* 0xfffffffc004c8947 */ /* 0x000fea000383ffff */
.L_x_2329:
[----:B------:R-:W-:Y:S05]  /*0830*/  BSYNC B0 ;  /* 0x0000000000007941 */ /* 0x000fea0003800000 */
.L_x_2328:
[----:B------:R-:W-:Y:S01]  /*0840*/  SHFL.DOWN PT, R2, R16, 0x10, 0x1f ;  /* 0x0a001f0010027f89 */ /* 0x000fe200000e0000 */
[----:B------:R-:W-:Y:S01]  /*0850*/  ULDC UR8, c[0x0][0x0] ;  /* 0x0000000000087ab9 */ /* 0x000fe20000000800 */
[----:B------:R-:W-:Y:S01]  /*0860*/  ULDC UR9, c[0x0][0x4] ;  /* 0x0000010000097ab9 */ /* 0x000fe20000000800 */
[----:B------:R-:W-:Y:S01]  /*0870*/  BSSY B0, `(.L_x_2334) ;  /* 0x0000063000007945 */ /* 0x000fe20003800000 */
[----:B------:R-:W0:Y:S01]  /*0880*/  SHFL.DOWN PT, R3, R7, 0x10, 0x1f ;  /* 0x0a001f0007037f89 */ /* 0x000e2200000e0000 */
[----:B------:R-:W-:Y:S01]  /*0890*/  UIMAD UR4, UR8, UR9, URZ ;  /* 0x00000009080472a4 */ /* 0x000fe2000f8e023f */
[----:B------:R-:W-:Y:S03]  /*08a0*/  BAR.SYNC.DEFER_BLOCKING 0x0 ;  /* 0x0000000000007b1d */ /* 0x000fe60000010000 */
[----:B------:R-:W-:Y:S01]  /*08b0*/  USHF.R.U32.HI UR4, URZ, 0x5, UR4 ;  /* 0x000000053f047899 */ /* 0x000fe20008011604 */
        /* <DEDUP_REMOVED lines=11> */
[----:B------:R-:W-:Y:S02]  /*0970*/  FADD.FTZ R10, R3, R10 ;  /* 0x0000000a030a7221 */ /* 0x000fe40000010000 */
[----:B------:R-:W-:-:S03]  /*0980*/  FADD.FTZ R11, R2, R11 ;  /* 0x0000000b020b7221 */ /* 0x000fc60000010000 */
[----:B------:R-:W-:Y:S04]  /*0990*/  SHFL.DOWN PT, R4, R10, 0x4, 0x1f ;  /* 0x08801f000a047f89 */ /* 0x000fe800000e0000 */
[----:B------:R-:W1:Y:S02]  /*09a0*/  SHFL.DOWN PT, R13, R11, 0x4, 0x1f ;  /* 0x08801f000b0d7f89 */ /* 0x000e6400000e0000 */
[----:B-1----:R-:W-:-:S05]  /*09b0*/  F2FP.F16.F32.PACK_AB R4, R13, R4 ;  /* 0x000000040d04723e */ /* 0x002fca00000000ff */
[--C-:B------:R-:W-:Y:S02]  /*09c0*/  HADD2.F32 R3, -RZ, R4.reuse.H0_H0 ;  /* 0x20000004ff037230 */ /* 0x100fe40000004100 */
[----:B------:R-:W-:-:S03]  /*09d0*/  HADD2.F32 R4, -RZ, R4.H1_H1 ;  /* 0x30000004ff047230 */ /* 0x000fc60000004100 */
[----:B------:R-:W-:Y:S02]  /*09e0*/  FADD.FTZ R3, R10, R3 ;  /* 0x000000030a037221 */ /* 0x000fe40000010000 */
[----:B----4-:R-:W-:Y:S01]  /*09f0*/  FADD.FTZ R12, R11, R4 ;  /* 0x000000040b0c7221 */ /* 0x010fe20000010000 */
[----:B0-----:R-:W-:Y:S02]  /*0a00*/  IMAD R4, R6, UR8, R7 ;  /* 0x0000000806047c24 */ /* 0x001fe4000f8e0207 */
[----:B------:R-:W-:Y:S03]  /*0a10*/  SHFL.DOWN PT, R13, R3, 0x2, 0x1f ;  /* 0x08401f00030d7f89 */ /* 0x000fe600000e0000 */
[----:B------:R-:W-:Y:S01]  /*0a20*/  SHF.R.S32.HI R11, RZ, 0x1f, R4 ;  /* 0x0000001fff0b7819 */ /* 0x000fe20000011404 */
[----:B------:R-:W0:Y:S01]  /*0a30*/  SHFL.DOWN PT, R14, R12, 0x2, 0x1f ;  /* 0x08401f000c0e7f89 */ /* 0x000e2200000e0000 */
[----:B------:R-:W-:-:S02]  /*0a40*/  ISETP.GE.AND P2, PT, R4, UR4, PT ;  /* 0x0000000404007c0c */ /* 0x000fc4000bf46270 */
[----:B------:R-:W-:-:S04]  /*0a50*/  LEA.HI R16, R11, R4, RZ, 0x5 ;  /* 0x000000040b107211 */ /* 0x000fc800078f28ff */
[----:B------:R-:W-:-:S05]  /*0a60*/  LOP3.LUT R11, R16, 0xffffffe0, RZ, 0xc0, !PT ;  /* 0xffffffe0100b7812 */ /* 0x000fca00078ec0ff */
[C---:B------:R-:W-:Y:S01]  /*0a70*/  IMAD.IADD R2, R4.reuse, 0x1, -R11 ;  /* 0x0000000104027824 */ /* 0x040fe200078e0a0b */
[----:B------:R-:W-:Y:S01]  /*0a80*/  IADD3 R4, R4, 0x1f, RZ ;  /* 0x0000001f04047810 */ /* 0x000fe20007ffe0ff */
[----:B------:R-:W1:Y:S03]  /*0a90*/  @!P2 S2R R17, SR_CgaCtaId ;  /* 0x000000000011a919 */ /* 0x000e660000008800 */
[----:B------:R-:W-:Y:S02]  /*0aa0*/  ISETP.NE.AND P0, PT, R2, RZ, PT ;  /* 0x000000ff0200720c */ /* 0x000fe40003f05270 */
[----:B0-----:R-:W-:Y:S02]  /*0ab0*/  F2FP.F16.F32.PACK_AB R13, R14, R13 ;  /* 0x0000000d0e0d723e */ /* 0x001fe400000000ff */
[----:B------:R-:W-:-:S03]  /*0ac0*/  @!P2 MOV R14, 0x400 ;  /* 0x00000400000ea802 */ /* 0x000fc60000000f00 */
[----:B------:R-:W-:-:S06]  /*0ad0*/  HADD2.F32 R10, -RZ, R13.H0_H0 ;  /* 0x2000000dff0a7230 */ /* 0x000fcc0000004100 */
[----:B------:R-:W-:Y:S01]  /*0ae0*/  @!P0 MOV R11, 0x400 ;  /* 0x00000400000b8802 */ /* 0x000fe20000000f00 */
[----:B------:R-:W-:Y:S02]  /*0af0*/  HADD2.F32 R13, -RZ, R13.H1_H1 ;  /* 0x3000000dff0d7230 */ /* 0x000fe40000004100 */
[----:B------:R-:W-:-:S03]  /*0b00*/  FADD.FTZ R15, R3, R10 ;  /* 0x0000000a030f7221 */ /* 0x000fc60000010000 */
[----:B------:R-:W-:Y:S02]  /*0b10*/  FADD.FTZ R13, R12, R13 ;  /* 0x0000000d0c0d7221 */ /* 0x000fe40000010000 */
[----:B------:R-:W0:Y:S01]  /*0b20*/  @!P0 S2R R12, SR_CgaCtaId ;  /* 0x00000000000c8919 */ /* 0x000e220000008800 */
[----:B------:R-:W-:Y:S04]  /*0b30*/  SHFL.DOWN PT, R3, R15, 0x1, 0x1f ;  /* 0x08201f000f037f89 */ /* 0x000fe800000e0000 */
[----:B------:R-:W2:Y:S01]  /*0b40*/  SHFL.DOWN PT, R10, R13, 0x1, 0x1f ;  /* 0x08201f000d0a7f89 */ /* 0x000ea200000e0000 */
[----:B-1----:R-:W-:-:S04]  /*0b50*/  @!P2 LEA R17, R17, R14, 0x18 ;  /* 0x0000000e1111a211 */ /* 0x002fc800078ec0ff */
[----:B------:R-:W-:Y:S02]  /*0b60*/  @!P2 LEA R14, R2, R17, 0x3 ;  /* 0x00000011020ea211 */ /* 0x000fe400078e18ff */
[----:B--2---:R-:W-:Y:S02]  /*0b70*/  F2FP.F16.F32.PACK_AB R3, R10, R3 ;  /* 0x000000030a03723e */ /* 0x004fe400000000ff */
[----:B0-----:R-:W-:Y:S02]  /*0b80*/  @!P0 LEA R11, R12, R11, 0x18 ;  /* 0x0000000b0c0b8211 */ /* 0x001fe400078ec0ff */
[----:B------:R-:W-:Y:S01]  /*0b90*/  @!P0 SHF.R.S32.HI R10, RZ, 0x5, R16 ;  /* 0x00000005ff0a8819 */ /* 0x000fe20000011410 */
[--C-:B------:R-:W-:Y:S02]  /*0ba0*/  HADD2.F32 R12, -RZ, R3.reuse.H0_H0 ;  /* 0x20000003ff0c7230 */ /* 0x100fe40000004100 */
[----:B------:R-:W-:Y:S01]  /*0bb0*/  HADD2.F32 R16, -RZ, R3.H1_H1 ;  /* 0x30000003ff107230 */ /* 0x000fe20000004100 */
[----:B------:R-:W-:Y:S01]  /*0bc0*/  CS2R R2, SRZ ;  /* 0x0000000000027805 */ /* 0x000fe2000001ff00 */
[----:B------:R-:W-:-:S02]  /*0bd0*/  @!P0 IMAD R10, R10, 0x8, R11 ;  /* 0x000000080a0a8824 */ /* 0x000fc400078e020b */
[----:B------:R-:W-:Y:S01]  /*0be0*/  @!P0 FADD.FTZ R12, R15, R12 ;  /* 0x0000000c0f0c8221 */ /* 0x000fe20000010000 */
        /* <DEDUP_REMOVED lines=38> */
.L_x_2357:
[----:B-12---:R-:W-:-:S05]  /*0e50*/  F2FP.F16.F32.PACK_AB R4, R13, R4 ;  /* 0x000000040d04723e */ /* 0x006fca00000000ff */
[--C-:B------:R-:W-:Y:S02]  /*0e60*/  HADD2.F32 R3, -RZ, R4.reuse.H0_H0 ;  /* 0x20000004ff037230 */ /* 0x100fe40000004100 */
[----:B------:R-:W-:-:S03]  /*0e70*/  HADD2.F32 R4, -RZ, R4.H1_H1 ;  /* 0x30000004ff047230 */ /* 0x000fc60000004100 */
[----:B------:R-:W-:Y:S02]  /*0e80*/  FADD.FTZ R2, R10, R3 ;  /* 0x000000030a027221 */ /* 0x000fe40000010000 */
[----:B------:R-:W-:-:S07]  /*0e90*/  FADD.FTZ R3, R11, R4 ;  /* 0x000000040b037221 */ /* 0x000fce0000010000 */
.L_x_2335:
[----:B------:R-:W-:Y:S05]  /*0ea0*/  BSYNC B0 ;  /* 0x0000000000007941 */ /* 0x000fea0003800000 */
.L_x_2334:
[----:B0-----:R-:W0:Y:S01]  /*0eb0*/  S2R R11, SR_CgaCtaId ;  /* 0x00000000000b7919 */ /* 0x001e220000008800 */
        /* <DEDUP_REMOVED lines=21> */
[----:B------:R0:W1:Y:S05]  /*1010*/  LDS.64 R2, [R4] ;  /* 0x0000000004027984 */ /* 0x00006a0000000a00 */
[----:B------:R-:W-:Y:S05]  /*1020*/  @P0 BRA `(.L_x_2338) ;  /* 0x0000000400b00947 */ /* 0x000fea0003800000 */
[----:B------:R-:W2:Y:S01]  /*1030*/  LDC R12, c[0x0][0x248] ;  /* 0x00009200ff0c7b82 */ /* 0x000ea20000000800 */
[----:B-----5:R-:W-:-:S07]  /*1040*/  FMUL.FTZ R9, R9, R8 ;  /* 0x0000000809097220 */ /* 0x020fce0000410000 */
[----:B------:R-:W3:Y:S01]  /*1050*/  LDC R13, c[0x0][0x268] ;  /* 0x00009a00ff0d7b82 */ /* 0x000ee20000000800 */
[----:B--2---:R-:W-:Y:S02]  /*1060*/  IMAD R12, R12, UR5, RZ ;  /* 0x000000050c0c7c24 */ /* 0x004fe4000f8e02ff */
[----:B---3--:R-:W-:Y:S01]  /*1070*/  IMAD R13, R13, UR5, RZ ;  /* 0x000000050d0d7c24 */ /* 0x008fe2000f8e02ff */
[----:B------:R-:W-:Y:S06]  /*1080*/  @!P1 BRA `(.L_x_2339) ;  /* 0x0000000400009947 */ /* 0x000fec0003800000 */
[----:B------:R-:W-:Y:S01]  /*1090*/  ULDC UR4, c[0x0][0x240] ;  /* 0x0000900000047ab9 */ /* 0x000fe20000000800 */
[----:B------:R-:W2:Y:S01]  /*10a0*/  LDC R14, c[0x0][0x228] ;  /* 0x00008a00ff0e7b82 */ /* 0x000ea20000000800 */
[----:B------:R-:W-:-:S05]  /*10b0*/  IMAD R5, R5, UR4, RZ ;  /* 0x0000000405057c24 */ /* 0x000fca000f8e02ff */
[----:B------:R-:W-:-:S06]  /*10c0*/  I2FP.F32.S32 R5, R5 ;  /* 0x0000000500057245 */ /* 0x000fcc0000201400 */
[----:B------:R-:W1:Y:S01]  /*10d0*/  MUFU.RCP R5, R5 ;  /* 0x0000000500057308 */ /* 0x000e620000001000 */
[----:B--2---:R-:W-:Y:S02]  /*10e0*/  IMAD R14, R14, UR5, RZ ;  /* 0x000000050e0e7c24 */ /* 0x004fe4000f8e02ff */
[----:B-1----:R-:W-:Y:S01]  /*10f0*/  FMUL.FTZ R11, R5, R3 ;  /* 0x00000003050b7220 */ /* 0x002fe20000410000 */
[----:B------:R-:W-:-:S03]  /*1100*/  FMUL.FTZ R15, R2, R5 ;  /* 0x00000005020f7220 */ /* 0x000fc60000410000 */
[----:B------:R-:W-:-:S04]  /*1110*/  FMUL.FTZ R11, R11, R8 ;  /* 0x000000080b0b7220 */ /* 0x000fc80000410000 */
[----:B------:R-:W-:-:S07]  /*1120*/  FMUL.FTZ R16, R11, R8 ;  /* 0x000000080b107220 */ /* 0x000fce0000410000 */
.L_x_2343:
[----:B------:R-:W1:Y:S01]  /*1130*/  LDC R18, c[0x0][0x240] ;  /* 0x00009000ff127b82 */ /* 0x000e620000000800 */
[----:B------:R-:W-:Y:S01]  /*1140*/  BSSY B1, `(.L_x_2340) ;  /* 0x000002f000017945 */ /* 0x000fe20003800000 */
[----:B-1----:R-:W-:-:S13]  /*1150*/  ISETP.GE.AND P0, PT, R7, R18, PT ;  /* 0x000000120700720c */ /* 0x002fda0003f06270 */
[----:B------:R-:W-:Y:S05]  /*1160*/  @P0 BRA `(.L_x_2341) ;  /* 0x0000000000b00947 */ /* 0x000fea0003800000 */
[----:B------:R-:W-:Y:S01]  /*1170*/  ULDC UR11, c[0x0][0x244] ;  /* 0x00009100000b7ab9 */ /* 0x000fe20000000800 */
[----:B------:R-:W-:Y:S01]  /*1180*/  ULDC UR12, c[0x0][0x224] ;  /* 0x00008900000c7ab9 */ /* 0x000fe20000000800 */
[----:B------:R-:W-:Y:S01]  /*1190*/  ULDC UR4, c[0x0][0x264] ;  /* 0x0000990000047ab9 */ /* 0x000fe20000000800 */
[C---:B------:R-:W-:Y:S01]  /*11a0*/  IMAD R21, R6.reuse, UR11, RZ ;  /* 0x0000000b06157c24 */ /* 0x040fe2000f8e02ff */
[----:B0-----:R-:W-:Y:S01]  /*11b0*/  SHF.R.S32.HI R4, RZ, 0x1f, R12 ;  /* 0x0000001fff047819 */ /* 0x001fe2000001140c */
[C---:B------:R-:W-:Y:S01]  /*11c0*/  IMAD R22, R6.reuse, UR4, RZ ;  /* 0x0000000406167c24 */ /* 0x040fe2000f8e02ff */
[----:B------:R-:W-:Y:S01]  /*11d0*/  SHF.R.S32.HI R11, RZ, 0x1f, R13 ;  /* 0x0000001fff0b7819 */ /* 0x000fe2000001140d */
[----:B------:R-:W-:Y:S01]  /*11e0*/  IMAD R5, R6, UR12, RZ ;  /* 0x0000000c06057c24 */ /* 0x000fe2000f8e02ff */
[----:B------:R-:W-:Y:S01]  /*11f0*/  IADD3 R17, P0, R12, R21, RZ ;  /* 0x000000150c117210 */ /* 0x000fe20007f1e0ff */
[----:B------:R-:W-:Y:S01]  /*1200*/  IMAD.MOV.U32 R25, RZ, RZ, R7 ;  /* 0x000000ffff197224 */ /* 0x000fe200078e0007 */
[----:B------:R-:W-:-:S02]  /*1210*/  IADD3 R19, P2, R13, R22, RZ ;  /* 0x000000160d137210 */ /* 0x000fc40007f5e0ff */
[----:B------:R-:W-:Y:S02]  /*1220*/  IADD3 R20, P1, R14, R5, RZ ;  /* 0x000000050e147210 */ /* 0x000fe40007f3e0ff */
[----:B------:R-:W-:Y:S02]  /*1230*/  SHF.R.S32.HI R23, RZ, 0x1f, R5 ;  /* 0x0000001fff177819 */ /* 0x000fe40000011405 */
[----:B------:R-:W-:Y:S02]  /*1240*/  LEA.HI.X.SX32 R21, R21, R4, 0x1, P0 ;  /* 0x0000000415157211 */ /* 0x000fe400000f0eff */
[----:B------:R-:W-:Y:S02]  /*1250*/  LEA.HI.X.SX32 R22, R22, R11, 0x1, P2 ;  /* 0x0000000b16167211 */ /* 0x000fe400010f0eff */
[----:B------:R-:W-:-:S07]  /*1260*/  LEA.HI.X.SX32 R23, R14, R23, 0x1, P1 ;  /* 0x000000170e177211 */ /* 0x000fce00008f0eff */
.L_x_2342:
        /* <DEDUP_REMOVED lines=12> */
[C---:B------:R-:W-:Y:S01]  /*1330*/  IMAD R26, R25.reuse, UR10, RZ ;  /* 0x0000000a191a7c24 */ /* 0x040fe2000f8e02ff */
[----:B------:R-:W-:Y:S01]  /*1340*/  IADD3 R25, R25, UR8, RZ ;  /* 0x0000000819197c10 */ /* 0x000fe2000fffe0ff */
[----:B--2---:R-:W-:-:S05]  /*1350*/  HADD2.F32 R27, -RZ, R4.H0_H0 ;  /* 0x20000004ff1b7230 */ /* 0x004fca0000004100 */
[----:B------:R-:W-:Y:S01]  /*1360*/  FADD.FTZ R27, R27, -R0 ;  /* 0x800000001b1b7221 */ /* 0x000fe20000010000 */
[----:B---3--:R-:W-:-:S05]  /*1370*/  HADD2.F32 R29, -RZ, R10.H0_H0 ;  /* 0x2000000aff1d7230 */ /* 0x008fca0000004100 */
[----:B------:R-:W-:Y:S01]  /*1380*/  FFMA.FTZ R24, -R16, R27, R29 ;  /* 0x0000001b10187223 */ /* 0x000fe2000001011d */
[----:B------:R-:W-:-:S03]  /*1390*/  IADD3 R27, P0, R26, R19, RZ ;  /* 0x000000131a1b7210 */ /* 0x000fc60007f1e0ff */
[----:B------:R-:W-:Y:S01]  /*13a0*/  FADD.FTZ R24, -R15, R24 ;  /* 0x000000180f187221 */ /* 0x000fe20000010100 */
[----:B------:R-:W-:Y:S02]  /*13b0*/  LEA.HI.X.SX32 R26, R26, R22, 0x1, P0 ;  /* 0x000000161a1a7211 */ /* 0x000fe400000f0eff */
[----:B------:R-:W-:Y:S01]  /*13c0*/  LEA R4, P0, R27, UR20, 0x1 ;  /* 0x000000141b047c11 */ /* 0x000fe2000f8008ff */
[----:B------:R-:W-:-:S03]  /*13d0*/  FMUL.FTZ R24, R9, R24 ;  /* 0x0000001809187220 */ /* 0x000fc60000410000 */
[----:B------:R-:W-:Y:S02]  /*13e0*/  LEA.HI.X R5, R27, UR21, R26, 0x1, P0 ;  /* 0x000000151b057c11 */ /* 0x000fe400080f0c1a */
[----:B------:R-:W-:-:S05]  /*13f0*/  F2FP.F16.F32.PACK_AB R24, RZ, R24 ;  /* 0x00000018ff18723e */ /* 0x000fca00000000ff */
[----:B------:R1:W-:Y:S01]  /*1400*/  STG.E.U16 desc[UR6][R4.64], R24 ;  /* 0x0000001804007986 */ /* 0x0003e2000c101506 */
[----:B------:R-:W-:-:S13]  /*1410*/  ISETP.GE.AND P0, PT, R25, R18, PT ;  /* 0x000000121900720c */ /* 0x000fda0003f06270 */
[----:B-1----:R-:W-:Y:S05]  /*1420*/  @!P0 BRA `(.L_x_2342) ;  /* 0xfffffffc00908947 */ /* 0x002fea000383ffff */
.L_x_2341:
[----:B------:R-:W-:Y:S05]  /*1430*/  BSYNC B1 ;  /* 0x0000000000017941 */ /* 0x000fea0003800000 */
.L_x_2340:
[----:B------:R-:W-:Y:S01]  /*1440*/  VIADD R6, R6, UR9 ;  /* 0x0000000906067c36 */ /* 0x000fe20008000000 */
[----:B------:R-:W-:-:S04]  /*1450*/  ULDC UR4, c[0x0][0x238] ;  /* 0x00008e0000047ab9 */ /* 0x000fc80000000800 */
[----:B------:R-:W-:-:S13]  /*1460*/  ISETP.GE.AND P0, PT, R6, UR4, PT ;  /* 0x0000000406007c0c */ /* 0x000fda000bf06270 */
[----:B------:R-:W-:Y:S05]  /*1470*/  @!P0 BRA `(.L_x_2343) ;  /* 0xfffffffc002c8947 */ /* 0x000fea000383ffff */
[----:B------:R-:W-:Y:S05]  /*1480*/  BRA `(.L_x_2338) ;  /* 0x0000000000987947 */ /* 0x000fea0003800000 */
.L_x_2339:
[----:B--2---:R-:W2:Y:S01]  /*1490*/  LDC R16, c[0x0][0x240] ;  /* 0x00009000ff107b82 */ /* 0x004ea20000000800 */
[----:B------:R-:W-:Y:S01]  /*14a0*/  BSSY B1, `(.L_x_2344) ;  /* 0x0000020000017945 */ /* 0x000fe20003800000 */
[----:B--2---:R-:W-:-:S13]  /*14b0*/  ISETP.GE.AND P0, PT, R7, R16, PT ;  /* 0x000000100700720c */ /* 0x004fda0003f06270 */
[----:B------:R-:W-:Y:S05]  /*14c0*/  @P0 BRA `(.L_x_2345) ;  /* 0x0000000000740947 */ /* 0x000fea0003800000 */
[----:B------:R-:W-:Y:S01]  /*14d0*/  ULDC UR4, c[0x0][0x244] ;  /* 0x0000910000047ab9 */ /* 0x000fe20000000800 */
[----:B------:R-:W-:Y:S01]  /*14e0*/  ULDC UR11, c[0x0][0x264] ;  /* 0x00009900000b7ab9 */ /* 0x000fe20000000800 */
[C---:B------:R-:W-:Y:S01]  /*14f0*/  IMAD R17, R6.reuse, UR4, RZ ;  /* 0x0000000406117c24 */ /* 0x040fe2000f8e02ff */
[----:B------:R-:W-:Y:S01]  /*1500*/  SHF.R.S32.HI R10, RZ, 0x1f, R12 ;  /* 0x0000001fff0a7819 */ /* 0x000fe2000001140c */
[----:B0-----:R-:W-:Y:S01]  /*1510*/  IMAD R4, R6, UR11, RZ ;  /* 0x0000000b06047c24 */ /* 0x001fe2000f8e02ff */
[----:B------:R-:W-:Y:S02]  /*1520*/  SHF.R.S32.HI R5, RZ, 0x1f, R13 ;  /* 0x0000001fff057819 */ /* 0x000fe4000001140d */
[----:B------:R-:W-:Y:S02]  /*1530*/  IADD3 R14, P0, R12, R17, RZ ;  /* 0x000000110c0e7210 */ /* 0x000fe40007f1e0ff */
[----:B------:R-:W-:Y:S02]  /*1540*/  IADD3 R0, P1, R13, R4, RZ ;  /* 0x000000040d007210 */ /* 0x000fe40007f3e0ff */
[----:B------:R-:W-:-:S02]  /*1550*/  LEA.HI.X.SX32 R17, R17, R10, 0x1, P0 ;  /* 0x0000000a11117211 */ /* 0x000fc400000f0eff */
[----:B------:R-:W-:Y:S02]  /*1560*/  MOV R15, R7 ;  /* 0x00000007000f7202 */ /* 0x000fe40000000f00 */
[----:B------:R-:W-:-:S07]  /*1570*/  LEA.HI.X.SX32 R20, R4, R5, 0x1, P1 ;  /* 0x0000000504147211 */ /* 0x000fce00008f0eff */
.L_x_2346:
[----:B--2---:R-:W-:-:S05]  /*1580*/  IMAD R4, R15, UR17, RZ ;  /* 0x000000110f047c24 */ /* 0x004fca000f8e02ff */
        /* <DEDUP_REMOVED lines=8> */
[----:B------:R-:W-:Y:S01]  /*1610*/  LEA.HI.X.SX32 R19, R19, R20, 0x1, P0 ;  /* 0x0000001413137211 */ /* 0x000fe200000f0eff */
[----:B--2---:R-:W-:-:S05]  /*1620*/  HADD2.F32 R4, -RZ, R10.H0_H0 ;  /* 0x2000000aff047230 */ /* 0x004fca0000004100 */
[----:B------:R-:W-:Y:S01]  /*1630*/  FMUL.FTZ R5, R9, R4 ;  /* 0x0000000409057220 */ /* 0x000fe20000410000 */
[----:B------:R-:W-:-:S04]  /*1640*/  LEA R4, P0, R18, UR26, 0x1 ;  /* 0x0000001a12047c11 */ /* 0x000fc8000f8008ff */
[----:B------:R-:W-:Y:S02]  /*1650*/  F2FP.F16.F32.PACK_AB R11, RZ, R5 ;  /* 0x00000005ff0b723e */ /* 0x000fe400000000ff */
[----:B------:R-:W-:Y:S02]  /*1660*/  LEA.HI.X R5, R18, UR27, R19, 0x1, P0 ;  /* 0x0000001b12057c11 */ /* 0x000fe400080f0c13 */
[----:B------:R-:W-:-:S03]  /*1670*/  ISETP.GE.AND P0, PT, R15, R16, PT ;  /* 0x000000100f00720c */ /* 0x000fc60003f06270 */
[----:B------:R2:W-:Y:S10]  /*1680*/  STG.E.U16 desc[UR6][R4.64], R11 ;  /* 0x0000000b04007986 */ /* 0x0005f4000c101506 */
[----:B------:R-:W-:Y:S05]  /*1690*/  @!P0 BRA `(.L_x_2346) ;  /* 0xfffffffc00b88947 */ /* 0x000fea000383ffff */
.L_x_2345:
[----:B------:R-:W-:Y:S05]  /*16a0*/  BSYNC B1 ;  /* 0x0000000000017941 */ /* 0x000fea0003800000 */
.L_x_2344:
[----:B------:R-:W-:Y:S01]  /*16b0*/  IADD3 R6, R6, UR9, RZ ;  /* 0x0000000906067c10 */ /* 0x000fe2000fffe0ff */
[----:B------:R-:W-:-:S03]  /*16c0*/  ULDC UR4, c[0x0][0x238] ;  /* 0x00008e0000047ab9 */ /* 0x000fc60000000800 */
[----:B------:R-:W-:-:S13]  /*16d0*/  ISETP.GE.AND P0, PT, R6, UR4, PT ;  /* 0x0000000406007c0c */ /* 0x000fda000bf06270 */
[----:B------:R-:W-:Y:S05]  /*16e0*/  @!P0 BRA `(.L_x_2339) ;  /* 0xfffffffc00688947 */ /* 0x000fea000383ffff */
.L_x_2338:
[----:B------:R-:W-:Y:S05]  /*16f0*/  BSYNC B0 ;  /* 0x0000000000007941 */ /* 0x000fea0003800000 */
.L_x_2337:
[----:B-----5:R-:W3:Y:S01]  /*1700*/  LDC R0, c[0x0][0x278] ;  /* 0x00009e00ff007b82 */ /* 0x020ee20000000800 */
[----:B------:R-:W-:-:S04]  /*1710*/  ISETP.NE.AND P0, PT, R7, RZ, PT ;  /* 0x000000ff0700720c */ /* 0x000fc80003f05270 */
[----:B---3--:R-:W-:-:S03]  /*1720*/  ISETP.LT.OR P1, PT, R0, 0x1, P0 ;  /* 0x000000010000780c */ /* 0x008fc60000721670 */
[----:B------:R-:W3:Y:S10]  /*1730*/  LDC R0, c[0x0][0x288] ;  /* 0x0000a200ff007b82 */ /* 0x000ef40000000800 */
[----:B------:R-:W4:Y:S01]  /*1740*/  @!P1 LDC R7, c[0x0][0x27c] ;  /* 0x00009f00ff079b82 */ /* 0x000f220000000800 */
[----:B01----:R-:W-:-:S05]  /*1750*/  @!P1 FMUL.FTZ R3, R8, R3 ;  /* 0x0000000308039220 */ /* 0x003fca0000410000 */
[----:B------:R-:W-:Y:S02]  /*1760*/  @!P1 F2FP.F16.F32.PACK_AB R3, RZ, R3 ;  /* 0x00000003ff03923e */ /* 0x000fe400000000ff */
[----:B--2---:R-:W0:Y:S01]  /*1770*/  @!P1 LDC.64 R4, c[0x0][0x270] ;  /* 0x00009c00ff049b82 */ /* 0x004e220000000a00 */
[----:B---3--:R-:W-:Y:S01]  /*1780*/  ISETP.LT.OR P0, PT, R0, 0x1, P0 ;  /* 0x000000010000780c */ /* 0x008fe20000701670 */
[----:B----4-:R-:W-:-:S04]  /*1790*/  @!P1 IMAD R7, R7, UR5, RZ ;  /* 0x0000000507079c24 */ /* 0x010fc8000f8e02ff */
[----:B0-----:R-:W-:-:S05]  /*17a0*/  @!P1 IMAD.WIDE R4, R7, 0x2, R4 ;  /* 0x0000000207049825 */ /* 0x001fca00078e0204 */
[----:B------:R0:W-:Y:S03]  /*17b0*/  @!P1 STG.E.U16 desc[UR6][R4.64], R3 ;  /* 0x0000000304009986 */ /* 0x0001e6000c101506 */
[----:B------:R-:W-:Y:S05]  /*17c0*/  @P0 EXIT ;  /* 0x000000000000094d */ /* 0x000fea0003800000 */
[----:B0-----:R-:W0:Y:S01]  /*17d0*/  LDC R3, c[0x0][0x28c] ;  /* 0x0000a300ff037b82 */ /* 0x001e220000000800 */
[----:B------:R-:W-:-:S04]  /*17e0*/  F2FP.F16.F32.PACK_AB R2, RZ, R2 ;  /* 0x00000002ff02723e */ /* 0x000fc800000000ff */
[----:B------:R-:W-:-:S03]  /*17f0*/  PRMT R0, R2, 0x7610, R0 ;  /* 0x0000761002007816 */ /* 0x000fc60000000000 */
[----:B------:R-:W1:Y:S01]  /*1800*/  LDC.64 R4, c[0x0][0x280] ;  /* 0x0000a000ff047b82 */ /* 0x000e620000000a00 */
[----:B0-----:R-:W-:-:S04]  /*1810*/  IMAD R3, R3, UR5, RZ ;  /* 0x0000000503037c24 */ /* 0x001fc8000f8e02ff */
[----:B-1----:R-:W-:-:S05]  /*1820*/  IMAD.WIDE R2, R3, 0x2, R4 ;  /* 0x0000000203027825 */ /* 0x002fca00078e0204 */
[----:B------:R-:W-:Y:S01]  /*1830*/  STG.E.U16 desc[UR6][R2.64], R0 ;  /* 0x0000000002007986 */ /* 0x000fe2000c101506 */
[----:B------:R-:W-:Y:S05]  /*1840*/  EXIT ;  /* 0x000000000000794d */ /* 0x000fea0003800000 */
.L_x_2336:
[----:B------:R-:W-:Y:S01]  /*1850*/  HFMA2.MMA R16, -RZ, RZ, 0, 9.5367431640625e-07 ;  /* 0x00000010ff107435 */ /* 0x000fe200000001ff */
[----:B-1----:R-:W-:Y:S01]  /*1860*/  IMAD.MOV.U32 R17, RZ, RZ, R2 ;  /* 0x000000ffff117224 */ /* 0x002fe200078e0002 */
[----:B------:R-:W-:Y:S01]  /*1870*/  MOV R14, 0xffffffff ;  /* 0xffffffff000e7802 */ /* 0x000fe20000000f00 */
[----:B------:R-:W-:-:S08]  /*1880*/  IMAD.MOV.U32 R19, RZ, RZ, 0x1f ;  /* 0x0000001fff137424 */ /* 0x000fd000078e00ff */
[----:B-----5:R-:W-:Y:S05]  /*1890*/  WARPSYNC.COLLECTIVE R14, `(.L_x_2347) ;  /* 0x000000000e087348 */ /* 0x020fea0003c00000 */
[----:B------:R0:W1:Y:S02]  /*18a0*/  SHFL.DOWN P0, R15, R17, R16, R19 ;  /* 0x08000010110f7389 */ /* 0x0000640000000013 */
[----:B01---5:R-:W-:Y:S01]  /*18b0*/  ENDCOLLECTIVE ;  /* 0x000000000000791b */ /* 0x023fe20003800000 */
.L_x_2347:
[----:B------:R-:W-:Y:S01]  /*18c0*/  MOV R17, R3 ;  /* 0x0000000300117202 */ /* 0x000fe20000000f00 */
[----:B------:R-:W-:-:S07]  /*18d0*/  IMAD.MOV.U32 R4, RZ, RZ, R15 ;  /* 0x000000ffff047224 */ /* 0x000fce00078e000f */
[----:B------:R-:W-:Y:S05]  /*18e0*/  WARPSYNC.COLLECTIVE R14, `(.L_x_2348) ;  /* 0x000000000e087348 */ /* 0x000fea0003c00000 */
[----:B------:R0:W1:Y:S02]  /*18f0*/  SHFL.DOWN P0, R15, R17, R16, R19 ;  /* 0x08000010110f7389 */ /* 0x0000640000000013 */
[----:B01----:R-:W-:Y:S01]  /*1900*/  ENDCOLLECTIVE ;  /* 0x000000000000791b */ /* 0x003fe20003800000 */
.L_x_2348:
[----:B------:R-:W-:Y:S02]  /*1910*/  IMAD.MOV.U32 R16, RZ, RZ, 0x8 ;  /* 0x00000008ff107424 */ /* 0x000fe400078e00ff */
        /* <DEDUP_REMOVED lines=10> */
.L_x_2349:
[----:B------:R-:W-:Y:S01]  /*19c0*/  IMAD.MOV.U32 R17, RZ, RZ, R4 ;  /* 0x000000ffff117224 */ /* 0x000fe200078e0004 */
[----:B------:R-:W-:-:S07]  /*19d0*/  MOV R10, R15 ;  /* 0x0000000f000a7202 */ /* 0x000fce0000000f00 */
[----:B------:R-:W-:Y:S05]  /*19e0*/  WARPSYNC.COLLECTIVE R14, `(.L_x_2350) ;  /* 0x000000000e087348 */ /* 0x000fea0003c00000 */
[----:B------:R0:W1:Y:S02]  /*19f0*/  SHFL.DOWN P0, R15, R17, R16, R19 ;  /* 0x08000010110f7389 */ /* 0x0000640000000013 */
[----:B01----:R-:W-:Y:S01]  /*1a00*/  ENDCOLLECTIVE ;  /* 0x000000000000791b */ /* 0x003fe20003800000 */
.L_x_2350:
        /* <DEDUP_REMOVED lines=11> */
.L_x_2351:
[----:B------:R-:W-:Y:S02]  /*1ac0*/  MOV R17, R13 ;  /* 0x0000000d00117202 */ /* 0x000fe40000000f00 */
[----:B------:R-:W-:-:S07]  /*1ad0*/  MOV R2, R15 ;  /* 0x0000000f00027202 */ /* 0x000fce0000000f00 */
[----:B------:R-:W-:Y:S05]  /*1ae0*/  WARPSYNC.COLLECTIVE R14, `(.L_x_2352) ;  /* 0x000000000e087348 */ /* 0x000fea0003c00000 */
[----:B------:R0:W1:Y:S02]  /*1af0*/  SHFL.DOWN P0, R15, R17, R16, R19 ;  /* 0x08000010110f7389 */ /* 0x0000640000000013 */
[----:B01----:R-:W-:Y:S01]  /*1b00*/  ENDCOLLECTIVE ;  /* 0x000000000000791b */ /* 0x003fe20003800000 */
.L_x_2352:
[----:B------:R-:W-:Y:S01]  /*1b10*/  HFMA2.MMA R16, -RZ, RZ, 0, 1.1920928955078125e-07 ;  /* 0x00000002ff107435 */ /* 0x000fe200000001ff */
        /* <DEDUP_REMOVED lines=10> */
.L_x_2353:
[----:B------:R-:W-:Y:S01]  /*1bc0*/  MOV R17, R2 ;  /* 0x0000000200117202 */ /* 0x000fe20000000f00 */
[----:B------:R-:W-:-:S07]  /*1bd0*/  IMAD.MOV.U32 R4, RZ, RZ, R15 ;  /* 0x000000ffff047224 */ /* 0x000fce00078e000f */
[----:B------:R-:W-:Y:S05]  /*1be0*/  WARPSYNC.COLLECTIVE R14, `(.L_x_2354) ;  /* 0x000000000e087348 */ /* 0x000fea0003c00000 */
[----:B------:R0:W1:Y:S02]  /*1bf0*/  SHFL.DOWN P0, R15, R17, R16, R19 ;  /* 0x08000010110f7389 */ /* 0x0000640000000013 */
[----:B01----:R-:W-:Y:S01]  /*1c00*/  ENDCOLLECTIVE ;  /* 0x000000000000791b */ /* 0x003fe20003800000 */
.L_x_2354:
[----:B------:R-:W-:Y:S01]  /*1c10*/  HFMA2.MMA R16, -RZ, RZ, 0, 5.9604644775390625e-08 ;  /* 0x00000001ff107435 */ /* 0x000fe200000001ff */
        /* <DEDUP_REMOVED lines=10> */
.L_x_2355:
[----:B------:R-:W-:Y:S01]  /*1cc0*/  IMAD.MOV.U32 R17, RZ, RZ, R11 ;  /* 0x000000ffff117224 */ /* 0x000fe200078e000b */
[----:B------:R-:W-:-:S07]  /*1cd0*/  MOV R4, R15 ;  /* 0x0000000f00047202 */ /* 0x000fce0000000f00 */
[----:B------:R-:W-:Y:S05]  /*1ce0*/  WARPSYNC.COLLECTIVE R14, `(.L_x_2356) ;  /* 0x000000000e087348 */ /* 0x000fea0003c00000 */
[----:B------:R0:W1:Y:S02]  /*1cf0*/  SHFL.DOWN P0, R15, R17, R16, R19 ;  /* 0x08000010110f7389 */ /* 0x0000640000000013 */
[----:B01----:R-:W-:Y:S01]  /*1d00*/  ENDCOLLECTIVE ;  /* 0x000000000000791b */ /* 0x003fe20003800000 */
.L_x_2356:
[----:B------:R-:W-:Y:S01]  /*1d10*/  MOV R13, R15 ;  /* 0x0000000f000d7202 */ /* 0x000fe20000000f00 */
[----:B------:R-:W-:Y:S06]  /*1d20*/  BRA `(.L_x_2357) ;  /* 0xfffffff000487947 */ /* 0x000fec000383ffff */
        .weak           $__internal_45_$__cuda_sm20_dblrcp_rn_slowpath_v3
        .type           $__internal_45_$__cuda_sm20_dblrcp_rn_slowpath_v3,@function
        .size           $__internal_45_$__cuda_sm20_dblrcp_rn_slowpath_v3,(.L_x_28256 - $__internal_45_$__cuda_sm20_dblrcp_rn_slowpath_v3)
$__internal_45_$__cuda_sm20_dblrcp_rn_slowpath_v3:
        /* <DEDUP_REMOVED lines=23> */
.L_x_2360:
        /* <DEDUP_REMOVED lines=10> */
.L_x_2358:
[----:B------:R-:W-:Y:S02]  /*1f40*/  LOP3.LUT R7, R5, 0x80000, RZ, 0xfc, !PT ;  /* 0x0008000005077812 */ /* 0x000fe400078efcff */
[----:B------:R-:W-:-:S07]  /*1f50*/  MOV R6, R4 ;  /* 0x0000000400067202 */ /* 0x000fce0000000f00 */
.L_x_2359:
[----:B------:R-:W-:-:S04]  /*1f60*/  MOV R3, 0x0 ;  /* 0x0000000000037802 */ /* 0x000fc80000000f00 */
[----:B------:R-:W-:Y:S05]  /*1f70*/  RET.REL.NODEC R2 `(_ZN2at6native26batch_norm_backward_kernelIN3c104HalfES3_fiEEvNS_27GenericPackedTensorAccessorIKT_Lm3ENS_16DefaultPtrTraitsET2_EES9_NS4_IS5_Lm3ES7_S8_EENS4_IT0_Lm1ES7_S8_EESC_NS4_IKSB_Lm1ES7_S8_EESE_SE_NS4_IKT1_Lm1ES7_S8_EESH_bSF_) ;  /* 0xffffffe002207950 */ /* 0x000fea0003c3ffff */
.L_x_2361:
        /* <DEDUP_REMOVED lines=16> */
.L_x_28256:


//--------------------- .text._ZN2at6native26batch_norm_backward_kernelIN3c104HalfEffiEEvNS_27GenericPackedTensorAccessorIKT_Lm3ENS_16DefaultPtrTraitsET2_EES9_NS4_IS5_Lm3ES7_S8_EENS4_IT0_Lm1ES7_S8_EESC_NS4_IKSB_Lm1ES7_S8_EESE_SE_NS4_IKT1_Lm1ES7_S8_EESH_bSF_ --------------------------
	.section	.text._ZN2at6native26batch_norm_backward_kernelIN3c104HalfEffiEEvNS_27GenericPackedTensorAccessorIKT_Lm3ENS_16DefaultPtrTraitsET2_EES9_NS4_IS5_Lm3ES7_S8_EENS4_IT0_Lm1ES7_S8_EESC_NS4_IKSB_Lm1ES7_S8_EESE_SE_NS4_IKT1_Lm1ES7_S8_EESH_bSF_,"ax",@progbits
	.align	128
        .global         _ZN2at6native26batch_norm_backward_kernelIN3c104HalfEffiEEvNS_27GenericPackedTensorAccessorIKT_Lm3ENS_16DefaultPtrTraitsET2_EES9_NS4_IS5_Lm3ES7_S8_EENS4_IT0_Lm1ES7_S8_EESC_NS4_IKSB_Lm1ES7_S8_EESE_SE_NS4_IKT1_Lm1ES7_S8_EESH_bSF_
        .type           _ZN2at6native26batch_norm_backward_kernelIN3c104HalfEffiEEvNS_27GenericPackedTensorAccessorIKT_Lm3ENS_16DefaultPtrTraitsET2_EES9_NS4_IS5_Lm3ES7_S8_EENS4_IT0_Lm1ES7_S8_EESC_NS4_IKSB_Lm1ES7_S8_EESE_SE_NS4_IKT1_Lm1ES7_S8_EESH_bSF_,@function
        .size           _ZN2at6native26batch_norm_backward_kernelIN3c104HalfEffiEEvNS_27GenericPackedTensorAccessorIKT_Lm3ENS_16DefaultPtrTraitsET2_EES9_NS4_IS5_Lm3ES7_S8_EENS4_IT0_Lm1ES7_S8_EESC_NS4_IKSB_Lm1ES7_S8_EESE_SE_NS4_IKT1_Lm1ES7_S8_EESH_bSF_,(.L_x_28257 - _ZN2at6native26batch_norm_backward_kernelIN3c104HalfEffiEEvNS_27GenericPackedTensorAccessorIKT_Lm3ENS_16DefaultPtrTraitsET2_EES9_NS4_IS5_Lm3ES7_S8_EENS4_IT0_Lm1ES7_S8_EESC_NS4_IKSB_Lm1ES7_S8_EESE_SE_NS4_IKT1_Lm1ES7_S8_EESH_bSF_)
        .other          _ZN2at6native26batch_norm_backward_kernelIN3c104HalfEffiEEvNS_27GenericPackedTensorAccessorIKT_Lm3ENS_16DefaultPtrTraitsET2_EES9_NS4_IS5_Lm3ES7_S8_EENS4_IT0_Lm1ES7_S8_EESC_NS4_IKSB_Lm1ES7_S8_EESE_SE_NS4_IKT1_Lm1ES7_S8_EESH_bSF_,@"STO_CUDA_ENTRY STV_DEFAULT"
_ZN2at6native26batch_norm_backward_kernelIN3c104HalfEffiEEvNS_27GenericPackedTensorAccessorIKT_Lm3ENS_16DefaultPtrTraitsET2_EES9_NS4_IS5_Lm3ES7_S8_EENS4_IT0_Lm1ES7_S8_EESC_NS4_IKSB_Lm1ES7_S8_EESE_SE_NS4_IKT1_Lm1ES7_S8_EESH_bSF_:
.text._ZN2at6native26batch_norm_backward_kernelIN3c104HalfEffiEEvNS_27GenericPackedTensorAccessorIKT_Lm3ENS_16DefaultPtrTraitsET2_EES9_NS4_IS5_Lm3ES7_S8_EENS4_IT0_Lm1ES7_S8_EESC_NS4_IKSB_Lm1ES7_S8_EESE_SE_NS4_IKT1_Lm1ES7_S8_EESH_bSF_:
        /* <DEDUP_REMOVED lines=16> */
[----:B------:R-:W-:Y:S01]  /*0100*/  MOV R2, UR4 ;  /* 0x0000000400027c02 */ /* 0x000fe20008000f00 */
[----:B------:R-:W-:Y:S01]  /*0110*/  IMAD.U32 R3, RZ, RZ, UR5 ;  /* 0x00000005ff037e24 */ /* 0x000fe2000f8e00ff */
[----:B0-----:R-:W-:Y:S06]  /*0120*/  BRA `(.L_x_2363) ;  /* 0x0000000000807947 */ /* 0x001fec0003800000 */
.L_x_2362:
        /* <DEDUP_REMOVED lines=26> */
[----:B------:R-:W-:Y:S05]  /*02d0*/  CALL.REL.NOINC `($__internal_46_$__cuda_sm20_dblrcp_rn_slowpath_v3) ;  /* 0x0000001800787944 */ /* 0x000fea0003c00000 */
.L_x_2364:
[----:B------:R-:W-:Y:S01]  /*02e0*/  UMOV UR4, 0xf0000000 ;  /* 0xf000000000047882 */ /* 0x000fe20000000000 */
[----:B------:R-:W-:Y:S01]  /*02f0*/  UMOV UR5, 0x380fffff ;  /* 0x380fffff00057882 */ /* 0x000fe20000000000 */
[----:B------:R-:W0:Y:S01]  /*0300*/  F2F.F32.F64 R0, R8 ;  /* 0x0000000800007310 */ /* 0x000e220000301000 */
[----:B------:R-:W-:-:S14]  /*0310*/  DSETP.GEU.AND P0, PT, |R8|, UR4, PT ;  /* 0x0000000408007e2a */ /* 0x000fdc000bf0e200 */
[----:B0-----:R-:W-:-:S07]  /*0320*/  @!P0 FMUL R0, R0, 1.175494350822287508e-38 ;  /* 0x0080000000008820 */ /* 0x001fce0000400000 */
.L_x_2363:
[----:B------:R0:W5:Y:S01]  /*0330*/  LDG.E R7, desc[UR8][R2.64] ;  /* 0x0000000802077981 */ /* 0x000162000c1e1900 */
[----:B------:R-:W1:Y:S01]  /*0340*/  LDC R4, c[0x0][0x298] ;  /* 0x0000a600ff047b82 */ /* 0x000e620000000800 */
[----:B------:R-:W-:Y:S01]  /*0350*/  MOV R9, 0x3f800000 ;  /* 0x3f80000000097802 */ /* 0x000fe20000000f00 */
        /* <DEDUP_REMOVED lines=10> */
[----:B---3--:R-:W-:-:S04]  /*0400*/  @P0 IMAD.WIDE R10, R5, 0x4, R10 ;  /* 0x00000004050a0825 */ /* 0x008fc800078e020a */
[----:B------:R-:W-:Y:S01]  /*0410*/  IMAD.U32 R5, RZ, RZ, UR4 ;  /* 0x00000004ff057e24 */ /* 0x000fe2000f8e00ff */
[----:B------:R0:W5:Y:S04]  /*0420*/  @P0 LDG.E R9, desc[UR8][R10.64] ;  /* 0x000000080a090981 */ /* 0x000168000c1e1900 */
[----:B--2---:R-:W-:Y:S01]  /*0430*/  ISETP.GE.AND P0, PT, R6, R5, PT ;  /* 0x000000050600720c */ /* 0x004fe20003f06270 */
[----:B------:R-:W-:-:S12]  /*0440*/  BSSY B0, `(.L_x_2365) ;  /* 0x000003b000007945 */ /* 0x000fd80003800000 */
[----:B------:R-:W-:Y:S01]  /*0450*/  @P0 MOV R16, RZ ;  /* 0x000000ff00100202 */ /* 0x000fe20000000f00 */
[----:B------:R-:W-:Y:S01]  /*0460*/  @P0 IMAD.MOV.U32 R8, RZ, RZ, RZ ;  /* 0x000000ffff080224 */ /* 0x000fe200078e00ff */
[----:B0-----:R-:W-:Y:S06]  /*0470*/  @P0 BRA `(.L_x_2366) ;  /* 0x0000000000dc0947 */ /* 0x001fec0003800000 */
        /* <DEDUP_REMOVED lines=10> */
.L_x_2370:
        /* <DEDUP_REMOVED lines=15> */
.L_x_2369:
        /* <DEDUP_REMOVED lines=24> */
.L_x_2368:
[----:B------:R-:W-:Y:S05]  /*0790*/  BSYNC B1 ;  /* 0x0000000000017941 */ /* 0x000fea0003800000 */
.L_x_2367:
[----:B------:R-:W-:Y:S01]  /*07a0*/  ULDC UR4, c[0x0][0x238] ;  /* 0x00008e0000047ab9 */ /* 0x000fe20000000800 */
[----:B---3--:R-:W-:Y:S01]  /*07b0*/  IMAD.IADD R14, R11, 0x1, R14 ;  /* 0x000000010b0e7824 */ /* 0x008fe200078e020e */
[----:B------:R-:W-:-:S04]  /*07c0*/  MOV R5, UR4 ;  /* 0x0000000400057c02 */ /* 0x000fc80008000f00 */
[----:B------:R-:W-:-:S13]  /*07d0*/  ISETP.GE.AND P0, PT, R14, R5, PT ;  /* 0x000000050e00720c */ /* 0x000fda0003f06270 */
[----:B------:R-:W-:Y:S05]  /*07e0*/  @!P0 BRA `(.L_x_2370) ;  /* 0xfffffffc004c8947 */ /* 0x000fea000383ffff */
.L_x_2366:
[----:B------:R-:W-:Y:S05]  /*07f0*/  BSYNC B0 ;  /* 0x0000000000007941 */ /* 0x000fea0003800000 */
.L_x_2365:
        /* <DEDUP_REMOVED lines=25> */
[----:B------:R-:W-:Y:S02]  /*0990*/  HADD2.F32 R13, -RZ, R4.H1_H1 ;  /* 0x30000004ff0d7230 */ /* 0x000fe40000004100 */
[----:B0-----:R-:W-:Y:S02]  /*09a0*/  IMAD R4, R6, UR5, R11 ;  /* 0x0000000506047c24 */ /* 0x001fe4000f8e020b */
[----:B------:R-:W-:Y:S01]  /*09b0*/  FADD.FTZ R3, R10, R3 ;  /* 0x000000030a037221 */ /* 0x000fe20000010000 */
[----:B------:R-:W-:Y:S02]  /*09c0*/  FADD.FTZ R13, R8, R13 ;  /* 0x0000000d080d7221 */ /* 0x000fe40000010000 */
[----:B------:R-:W-:Y:S02]  /*09d0*/  SHF.R.S32.HI R17, RZ, 0x1f, R4 ;  /* 0x0000001fff117819 */ /* 0x000fe40000011404 */
[----:B----4-:R-:W-:Y:S01]  /*09e0*/  SHFL.DOWN PT, R12, R3, 0x2, 0x1f ;  /* 0x08401f00030c7f89 */ /* 0x010fe200000e0000 */
[----:B------:R-:W-:-:S02]  /*09f0*/  ISETP.GE.AND P2, PT, R4, UR4, PT ;  /* 0x0000000404007c0c */ /* 0x000fc4000bf46270 */
[----:B------:R-:W-:Y:S01]  /*0a00*/  LEA.HI R16, R17, R4, RZ, 0x5 ;  /* 0x0000000411107211 */ /* 0x000fe200078f28ff */
[----:B------:R-:W0:Y:S03]  /*0a10*/  SHFL.DOWN PT, R15, R13, 0x2, 0x1f ;  /* 0x08401f000d0f7f89 */ /* 0x000e2600000e0000 */
[----:B------:R-:W-:-:S05]  /*0a20*/  LOP3.LUT R17, R16, 0xffffffe0, RZ, 0xc0, !PT ;  /* 0xffffffe010117812 */ /* 0x000fca00078ec0ff */
[C---:B------:R-:W-:Y:S01]  /*0a30*/  IMAD.IADD R2, R4.reuse, 0x1, -R17 ;  /* 0x0000000104027824 */ /* 0x040fe200078e0a11 */
[----:B------:R-:W-:Y:S01]  /*0a40*/  IADD3 R4, R4, 0x1f, RZ ;  /* 0x0000001f04047810 */ /* 0x000fe20007ffe0ff */
[----:B------:R-:W1:Y:S03]  /*0a50*/  @!P2 S2R R17, SR_CgaCtaId ;  /* 0x000000000011a919 */ /* 0x000e660000008800 */
[----:B------:R-:W-:Y:S02]  /*0a60*/  ISETP.NE.AND P0, PT, R2, RZ, PT ;  /* 0x000000ff0200720c */ /* 0x000fe40003f05270 */
[----:B0-----:R-:W-:-:S11]  /*0a70*/  F2FP.F16.F32.PACK_AB R12, R15, R12 ;  /* 0x0000000c0f0c723e */ /* 0x001fd600000000ff */
[----:B------:R-:W-:Y:S01]  /*0a80*/  @!P0 MOV R10, 0x400 ;  /* 0x00000400000a8802 */ /* 0x000fe20000000f00 */
[--C-:B------:R-:W-:Y:S02]  /*0a90*/  HADD2.F32 R8, -RZ, R12.reuse.H0_H0 ;  /* 0x2000000cff087230 */ /* 0x100fe40000004100 */
[----:B------:R-:W-:-:S03]  /*0aa0*/  HADD2.F32 R12, -RZ, R12.H1_H1 ;  /* 0x3000000cff0c7230 */ /* 0x000fc60000004100 */
[----:B------:R-:W-:Y:S02]  /*0ab0*/  FADD.FTZ R14, R3, R8 ;  /* 0x00000008030e7221 */ /* 0x000fe40000010000 */
[----:B------:R-:W-:Y:S01]  /*0ac0*/  FADD.FTZ R15, R13, R12 ;  /* 0x0000000c0d0f7221 */ /* 0x000fe20000010000 */
[----:B------:R-:W-:Y:S01]  /*0ad0*/  @!P2 MOV R12, 0x400 ;  /* 0x00000400000ca802 */ /* 0x000fe20000000f00 */
[----:B------:R-:W0:Y:S01]  /*0ae0*/  @!P0 S2R R13, SR_CgaCtaId ;  /* 0x00000000000d8919 */ /* 0x000e220000008800 */
[----:B------:R-:W-:Y:S02]  /*0af0*/  SHFL.DOWN PT, R3, R14, 0x1, 0x1f ;  /* 0x08201f000e037f89 */ /* 0x000fe400000e0000 */
[----:B-1----:R-:W-:Y:S02]  /*0b00*/  @!P2 LEA R19, R17, R12, 0x18 ;  /* 0x0000000c1113a211 */ /* 0x002fe400078ec0ff */
[----:B------:R-:W1:Y:S02]  /*0b10*/  SHFL.DOWN PT, R8, R15, 0x1, 0x1f ;  /* 0x08201f000f087f89 */ /* 0x000e6400000e0000 */
[----:B-1----:R-:W-:-:S02]  /*0b20*/  F2FP.F16.F32.PACK_AB R3, R8, R3 ;  /* 0x000000030803723e */ /* 0x002fc400000000ff */
[----:B0-----:R-:W-:Y:S02]  /*0b30*/  @!P0 LEA R13, R13, R10, 0x18 ;  /* 0x0000000a0d0d8211 */ /* 0x001fe400078ec0ff */
[----:B------:R-:W-:Y:S01]  /*0b40*/  @!P0 SHF.R.S32.HI R8, RZ, 0x5, R16 ;  /* 0x00000005ff088819 */ /* 0x000fe20000011410 */
[--C-:B------:R-:W-:Y:S01]  /*0b50*/  HADD2.F32 R17, -RZ, R3.reuse.H0_H0 ;  /* 0x20000003ff117230 */ /* 0x100fe20000004100 */
[----:B------:R-:W-:Y:S01]  /*0b60*/  @!P2 LEA R10, R2, R19, 0x3 ;  /* 0x00000013020aa211 */ /* 0x000fe200078e18ff */
[----:B------:R-:W-:Y:S01]  /*0b70*/  HADD2.F32 R16, -RZ, R3.H1_H1 ;  /* 0x30000003ff107230 */ /* 0x000fe20000004100 */
[----:B------:R-:W-:Y:S01]  /*0b80*/  CS2R R2, SRZ ;  /* 0x0000000000027805 */ /* 0x000fe2000001ff00 */
[----:B------:R-:W-:Y:S02]  /*0b90*/  @!P0 IMAD R8, R8, 0x8, R13 ;  /* 0x0000000808088824 */ /* 0x000fe400078e020d */
        /* <DEDUP_REMOVED lines=39> */
.L_x_2394:
[----:B-12---:R-:W-:-:S05]  /*0e10*/  F2FP.F16.F32.PACK_AB R4, R15, R4 ;  /* 0x000000040f04723e */ /* 0x006fca00000000ff */
[--C-:B------:R-:W-:Y:S02]  /*0e20*/  HADD2.F32 R3, -RZ, R4.reuse.H0_H0 ;  /* 0x20000004ff037230 */ /* 0x100fe40000004100 */
[----:B------:R-:W-:-:S03]  /*0e30*/  HADD2.F32 R4, -RZ, R4.H1_H1 ;  /* 0x30000004ff047230 */ /* 0x000fc60000004100 */
[----:B------:R-:W-:Y:S02]  /*0e40*/  FADD.FTZ R2, R8, R3 ;  /* 0x0000000308027221 */ /* 0x000fe40000010000 */
[----:B------:R-:W-:-:S07]  /*0e50*/  FADD.FTZ R3, R13, R4 ;  /* 0x000000040d037221 */ /* 0x000fce0000010000 */
.L_x_2372:
[----:B------:R-:W-:Y:S05]  /*0e60*/  BSYNC B0 ;  /* 0x0000000000007941 */ /* 0x000fea0003800000 */
.L_x_2371:
        /* <DEDUP_REMOVED lines=40> */
.L_x_2380:
        /* <DEDUP_REMOVED lines=20> */
.L_x_2379:
        /* <DEDUP_REMOVED lines=15> */
[----:B------:R-:W-:Y:S01]  /*1320*/  FADD.FTZ R27, -R7, R24 ;  /* 0x00000018071b7221 */ /* 0x000fe20000010100 */
[----:B---3--:R-:W-:-:S05]  /*1330*/  HADD2.F32 R29, -RZ, R8.H0_H0 ;  /* 0x20000008ff1d7230 */ /* 0x008fca0000004100 */
[----:B------:R-:W-:-:S04]  /*1340*/  FFMA.FTZ R24, -R16, R27, R29 ;  /* 0x0000001b10187223 */ /* 0x000fc8000001011d */
[----:B------:R-:W-:Y:S01]  /*1350*/  FADD.FTZ R27, -R15, R24 ;  /* 0x000000180f1b7221 */ /* 0x000fe20000010100 */
[----:B------:R-:W-:-:S03]  /*1360*/  IADD3 R24, P0, R26, R19, RZ ;  /* 0x000000131a187210 */ /* 0x000fc60007f1e0ff */
[----:B------:R-:W-:Y:S01]  /*1370*/  FMUL.FTZ R27, R10, R27 ;  /* 0x0000001b0a1b7220 */ /* 0x000fe20000410000 */
[----:B------:R-:W-:Y:S02]  /*1380*/  LEA.HI.X.SX32 R29, R26, R22, 0x1, P0 ;  /* 0x000000161a1d7211 */ /* 0x000fe400000f0eff */
[C---:B------:R-:W-:Y:S02]  /*1390*/  LEA R4, P0, R24.reuse, UR20, 0x1 ;  /* 0x0000001418047c11 */ /* 0x040fe4000f8008ff */
[----:B------:R-:W-:Y:S02]  /*13a0*/  F2FP.F16.F32.PACK_AB R27, RZ, R27 ;  /* 0x0000001bff1b723e */ /* 0x000fe400000000ff */
[----:B------:R-:W-:-:S05]  /*13b0*/  LEA.HI.X R5, R24, UR21, R29, 0x1, P0 ;  /* 0x0000001518057c11 */ /* 0x000fca00080f0c1d */
[----:B------:R1:W-:Y:S01]  /*13c0*/  STG.E.U16 desc[UR8][R4.64], R27 ;  /* 0x0000001b04007986 */ /* 0x0003e2000c101508 */
[----:B------:R-:W-:-:S13]  /*13d0*/  ISETP.GE.AND P0, PT, R25, R18, PT ;  /* 0x000000121900720c */ /* 0x000fda0003f06270 */
[----:B-1----:R-:W-:Y:S05]  /*13e0*/  @!P0 BRA `(.L_x_2379) ;  /* 0xfffffffc00908947 */ /* 0x002fea000383ffff */
.L_x_2378:
[----:B------:R-:W-:Y:S05]  /*13f0*/  BSYNC B1 ;  /* 0x0000000000017941 */ /* 0x000fea0003800000 */
.L_x_2377:
[----:B------:R-:W-:Y:S01]  /*1400*/  VIADD R6, R6, UR6 ;  /* 0x0000000606067c36 */ /* 0x000fe20008000000 */
[----:B------:R-:W-:-:S04]  /*1410*/  ULDC UR4, c[0x0][0x238] ;  /* 0x00008e0000047ab9 */ /* 0x000fc80000000800 */
[----:B------:R-:W-:-:S13]  /*1420*/  ISETP.GE.AND P0, PT, R6, UR4, PT ;  /* 0x0000000406007c0c */ /* 0x000fda000bf06270 */
[----:B------:R-:W-:Y:S05]  /*1430*/  @!P0 BRA `(.L_x_2380) ;  /* 0xfffffffc002c8947 */ /* 0x000fea000383ffff */
[----:B------:R-:W-:Y:S05]  /*1440*/  BRA `(.L_x_2375) ;  /* 0x0000000000987947 */ /* 0x000fea0003800000 */
.L_x_2376:
        /* <DEDUP_REMOVED lines=15> */
.L_x_2383:
        /* <DEDUP_REMOVED lines=10> */
[----:B------:R-:W-:Y:S01]  /*15e0*/  LEA R4, P0, R18, UR26, 0x1 ;  /* 0x0000001a12047c11 */ /* 0x000fe2000f8008ff */
[----:B--2---:R-:W-:-:S05]  /*15f0*/  HADD2.F32 R5, -RZ, R8.H0_H0 ;  /* 0x20000008ff057230 */ /* 0x004fca0000004100 */
[----:B------:R-:W-:-:S05]  /*1600*/  FMUL.FTZ R5, R10, R5 ;  /* 0x000000050a057220 */ /* 0x000fca0000410000 */
[----:B------:R-:W-:Y:S02]  /*1610*/  F2FP.F16.F32.PACK_AB R9, RZ, R5 ;  /* 0x00000005ff09723e */ /* 0x000fe400000000ff */
[----:B------:R-:W-:Y:S02]  /*1620*/  LEA.HI.X R5, R18, UR27, R19, 0x1, P0 ;  /* 0x0000001b12057c11 */ /* 0x000fe400080f0c13 */
[----:B------:R-:W-:-:S03]  /*1630*/  ISETP.GE.AND P0, PT, R15, R16, PT ;  /* 0x000000100f00720c */ /* 0x000fc60003f06270 */
[----:B------:R2:W-:Y:S10]  /*1640*/  STG.E.U16 desc[UR8][R4.64], R9 ;  /* 0x0000000904007986 */ /* 0x0005f4000c101508 */
[----:B------:R-:W-:Y:S05]  /*1650*/  @!P0 BRA `(.L_x_2383) ;  /* 0xfffffffc00b88947 */ /* 0x000fea000383ffff */
.L_x_2382:
[----:B------:R-:W-:Y:S05]  /*1660*/  BSYNC B1 ;  /* 0x0000000000017941 */ /* 0x000fea0003800000 */
.L_x_2381:
[----:B------:R-:W-:Y:S01]  /*1670*/  IADD3 R6, R6, UR6, RZ ;  /* 0x0000000606067c10 */ /* 0x000fe2000fffe0ff */
[----:B------:R-:W-:-:S03]  /*1680*/  ULDC UR4, c[0x0][0x238] ;  /* 0x00008e0000047ab9 */ /* 0x000fc60000000800 */
[----:B------:R-:W-:-:S13]  /*1690*/  ISETP.GE.AND P0, PT, R6, UR4, PT ;  /* 0x0000000406007c0c */ /* 0x000fda000bf06270 */
[----:B------:R-:W-:Y:S05]  /*16a0*/  @!P0 BRA `(.L_x_2376) ;  /* 0xfffffffc00688947 */ /* 0x000fea000383ffff */
.L_x_2375:
[----:B------:R-:W-:Y:S05]  /*16b0*/  BSYNC B0 ;  /* 0x0000000000007941 */ /* 0x000fea0003800000 */
.L_x_2374:
[----:B0-2---:R-:W0:Y:S01]  /*16c0*/  LDC R4, c[0x0][0x278] ;  /* 0x00009e00ff047b82 */ /* 0x005e220000000800 */
        /* <DEDUP_REMOVED lines=17> */
.L_x_2373:
[----:B------:R-:W-:Y:S01]  /*17e0*/  HFMA2.MMA R16, -RZ, RZ, 0, 9.5367431640625e-07 ;  /* 0x00000010ff107435 */ /* 0x000fe200000001ff */
[----:B-1----:R-:W-:Y:S01]  /*17f0*/  IMAD.MOV.U32 R17, RZ, RZ, R2 ;  /* 0x000000ffff117224 */ /* 0x002fe200078e0002 */
[----:B------:R-:W-:Y:S01]  /*1800*/  MOV R12, 0xffffffff ;  /* 0xffffffff000c7802 */ /* 0x000fe20000000f00 */
[----:B------:R-:W-:-:S08]  /*1810*/  IMAD.MOV.U32 R19, RZ, RZ, 0x1f ;  /* 0x0000001fff137424 */ /* 0x000fd000078e00ff */
[----:B-----5:R-:W-:Y:S05]  /*1820*/  WARPSYNC.COLLECTIVE R12, `(.L_x_2384) ;  /* 0x000000000c087348 */ /* 0x020fea0003c00000 */
[----:B------:R0:W1:Y:S02]  /*1830*/  SHFL.DOWN P0, R14, R17, R16, R19 ;  /* 0x08000010110e7389 */ /* 0x0000640000000013 */
[----:B01---5:R-:W-:Y:S01]  /*1840*/  ENDCOLLECTIVE ;  /* 0x000000000000791b */ /* 0x023fe20003800000 */
.L_x_2384:
[----:B------:R-:W-:Y:S01]  /*1850*/  MOV R17, R3 ;  /* 0x0000000300117202 */ /* 0x000fe20000000f00 */
[----:B------:R-:W-:-:S07]  /*1860*/  IMAD.MOV.U32 R4, RZ, RZ, R14 ;  /* 0x000000ffff047224 */ /* 0x000fce00078e000e */
[----:B------:R-:W-:Y:S05]  /*1870*/  WARPSYNC.COLLECTIVE R12, `(.L_x_2385) ;  /* 0x000000000c087348 */ /* 0x000fea0003c00000 */
[----:B------:R0:W1:Y:S02]  /*1880*/  SHFL.DOWN P0, R14, R17, R16, R19 ;  /* 0x08000010110e7389 */ /* 0x0000640000000013 */
[----:B01----:R-:W-:Y:S01]  /*1890*/  ENDCOLLECTIVE ;  /* 0x000000000000791b */ /* 0x003fe20003800000 */
.L_x_2385:
        /* <DEDUP_REMOVED lines=11> */
.L_x_2386:
[----:B------:R-:W-:Y:S01]  /*1950*/  IMAD.MOV.U32 R17, RZ, RZ, R4 ;  /* 0x000000ffff117224 */ /* 0x000fe200078e0004 */
[----:B------:R-:W-:-:S07]  /*1960*/  MOV R8, R14 ;  /* 0x0000000e00087202 */ /* 0x000fce0000000f00 */
[----:B------:R-:W-:Y:S05]  /*1970*/  WARPSYNC.COLLECTIVE R12, `(.L_x_2387) ;  /* 0x000000000c087348 */ /* 0x000fea0003c00000 */
[----:B------:R0:W1:Y:S02]  /*1980*/  SHFL.DOWN P0, R14, R17, R16, R19 ;  /* 0x08000010110e7389 */ /* 0x0000640000000013 */
[----:B01----:R-:W-:Y:S01]  /*1990*/  ENDCOLLECTIVE ;  /* 0x000000000000791b */ /* 0x003fe20003800000 */
.L_x_2387:
[----:B------:R-:W-:Y:S01]  /*19a0*/  HFMA2.MMA R16, -RZ, RZ, 0, 2.384185791015625e-07 ;  /* 0x00000004ff107435 */ /* 0x000fe200000001ff */
        /* <DEDUP_REMOVED lines=10> */
.L_x_2388:
[----:B------:R-:W-:Y:S01]  /*1a50*/  MOV R17, R15 ;  /* 0x0000000f00117202 */ /* 0x000fe20000000f00 */
[----:B------:R-:W-:-:S07]  /*1a60*/  IMAD.MOV.U32 R2, RZ, RZ, R14 ;  /* 0x000000ffff027224 */ /* 0x000fce00078e000e */
[----:B------:R-:W-:Y:S05]  /*1a70*/  WARPSYNC.COLLECTIVE R12, `(.L_x_2389) ;  /* 0x000000000c087348 */ /* 0x000fea0003c00000 */
[----:B------:R0:W1:Y:S02]  /*1a80*/  SHFL.DOWN P0, R14, R17, R16, R19 ;  /* 0x08000010110e7389 */ /* 0x0000640000000013 */
[----:B01----:R-:W-:Y:S01]  /*1a90*/  ENDCOLLECTIVE ;  /* 0x000000000000791b */ /* 0x003fe20003800000 */
.L_x_2389:
        /* <DEDUP_REMOVED lines=11> */
.L_x_2390:
[----:B------:R-:W-:Y:S01]  /*1b50*/  IMAD.MOV.U32 R17, RZ, RZ, R2 ;  /* 0x000000ffff117224 */ /* 0x000fe200078e0002 */
[----:B------:R-:W-:-:S07]  /*1b60*/  MOV R4, R14 ;  /* 0x0000000e00047202 */ /* 0x000fce0000000f00 */
[----:B------:R-:W-:Y:S05]  /*1b70*/  WARPSYNC.COLLECTIVE R12, `(.L_x_2391) ;  /* 0x000000000c087348 */ /* 0x000fea0003c00000 */
[----:B------:R0:W1:Y:S02]  /*1b80*/  SHFL.DOWN P0, R14, R17, R16, R19 ;  /* 0x08000010110e7389 */ /* 0x0000640000000013 */
[----:B01----:R-:W-:Y:S01]  /*1b90*/  ENDCOLLECTIVE ;  /* 0x000000000000791b */ /* 0x003fe20003800000 */
.L_x_2391:
        /* <DEDUP_REMOVED lines=11> */
.L_x_2392:
[----:B------:R-:W-:Y:S01]  /*1c50*/  IMAD.MOV.U32 R17, RZ, RZ, R13 ;  /* 0x000000ffff117224 */ /* 0x000fe200078e000d */
[----:B------:R-:W-:-:S07]  /*1c60*/  MOV R4, R14 ;  /* 0x0000000e00047202 */ /* 0x000fce0000000f00 */
[----:B------:R-:W-:Y:S05]  /*1c70*/  WARPSYNC.COLLECTIVE R12, `(.L_x_2393) ;  /* 0x000000000c087348 */ /* 0x000fea0003c00000 */
[----:B------:R0:W1:Y:S02]  /*1c80*/  SHFL.DOWN P0, R14, R17, R16, R19 ;  /* 0x08000010110e7389 */ /* 0x0000640000000013 */
[----:B01----:R-:W-:Y:S01]  /*1c90*/  ENDCOLLECTIVE ;  /* 0x000000000000791b */ /* 0x003fe20003800000 */
.L_x_2393:
[----:B------:R-:W-:Y:S01]  /*1ca0*/  MOV R15, R14 ;  /* 0x0000000e000f7202 */ /* 0x000fe20000000f00 */
[----:B------:R-:W-:Y:S06]  /*1cb0*/  BRA `(.L_x_2394) ;  /* 0xfffffff000547947 */ /* 0x000fec000383ffff */
        .weak           $__internal_46_$__cuda_sm20_dblrcp_rn_slowpath_v3
        .type           $__internal_46_$__cuda_sm20_dblrcp_rn_slowpath_v3,@function
        .size           $__internal_46_$__cuda_sm20_dblrcp_rn_slowpath_v3,(.L_x_28257 - $__internal_46_$__cuda_sm20_dblrcp_rn_slowpath_v3)
$__internal_46_$__cuda_sm20_dblrcp_rn_slowpath_v3:
        /* <DEDUP_REMOVED lines=23> */
.L_x_2397:
        /* <DEDUP_REMOVED lines=10> */
.L_x_2395:
[----:B------:R-:W-:Y:S02]  /*1ed0*/  LOP3.LUT R7, R5, 0x80000, RZ, 0xfc, !PT ;  /* 0x0008000005077812 */ /* 0x000fe400078efcff */
[----:B------:R-:W-:-:S07]  /*1ee0*/  MOV R6, R4 ;  /* 0x0000000400067202 */ /* 0x000fce0000000f00 */
.L_x_2396:
[----:B------:R-:W-:Y:S01]  /*1ef0*/  MOV R4, R0 ;  /* 0x0000000000047202 */ /* 0x000fe20000000f00 */
[----:B------:R-:W-:Y:S01]  /*1f00*/  IMAD.MOV.U32 R9, RZ, RZ, R7 ;  /* 0x000000ffff097224 */ /* 0x000fe200078e0007 */
[----:B------:R-:W-:Y:S02]  /*1f10*/  MOV R5, 0x0 ;  /* 0x0000000000057802 */ /* 0x000fe40000000f00 */
[----:B------:R-:W-:Y:S02]  /*1f20*/  MOV R8, R6 ;  /* 0x0000000600087202 */ /* 0x000fe40000000f00 */
[----:B------:R-:W-:Y:S05]  /*1f30*/  RET.REL.NODEC R4 `(_ZN2at6native26batch_norm_backward_kernelIN3c104HalfEffiEEvNS_27GenericPackedTensorAccessorIKT_Lm3ENS_16DefaultPtrTraitsET2_EES9_NS4_IS5_Lm3ES7_S8_EENS4_IT0_Lm1ES7_S8_EESC_NS4_IKSB_Lm1ES7_S8_EESE_SE_NS4_IKT1_Lm1ES7_S8_EESH_bSF_) ;  /* 0xffffffe004307950 */ /* 0x000fea0003c3ffff */
.L_x_2398:
        /* <DEDUP_REMOVED lines=12> */
.L_x_28257:


//--------------------- .text._ZN2at6native26batch_norm_backward_kernelIfffiEEvNS_27GenericPackedTensorAccessorIKT_Lm3ENS_16DefaultPtrTraitsET2_EES7_NS2_IS3_Lm3ES5_S6_EENS2_IT0_Lm1ES5_S6_EESA_NS2_IKS9_Lm1ES5_S6_EESC_SC_NS2_IKT1_Lm1ES5_S6_EESF_bSD_ --------------------------
	.section	.text._ZN2at6native26batch_norm_backward_kernelIfffiEEvNS_27GenericPackedTensorAccessorIKT_Lm3ENS_16DefaultPtrTraitsET2_EES7_NS2_IS3_Lm3ES5_S6_EENS2_IT0_Lm1ES5_S6_EESA_NS2_IKS9_Lm1ES5_S6_EESC_SC_NS2_IKT1_Lm1ES5_S6_EESF_bSD_,"ax",@progbits
	.align	128
        .global         _ZN2at6native26batch_norm_backward_kernelIfffiEEvNS_27GenericPackedTensorAccessorIKT_Lm3ENS_16DefaultPtrTraitsET2_EES7_NS2_IS3_Lm3ES5_S6_EENS2_IT0_Lm1ES5_S6_EESA_NS2_IKS9_Lm1ES5_S6_EESC_SC_NS2_IKT1_Lm1ES5_S6_EESF_bSD_
        .type           _ZN2at6native26batch_norm_backward_kernelIfffiEEvNS_27GenericPackedTensorAccessorIKT_Lm3ENS_16DefaultPtrTraitsET2_EES7_NS2_IS3_Lm3ES5_S6_EENS2_IT0_Lm1ES5_S6_EESA_NS2_IKS9_Lm1ES5_S6_EESC_SC_NS2_IKT1_Lm1ES5_S6_EESF_bSD_,@function
        .size           _ZN2at6native26batch_norm_backward_kernelIfffiEEvNS_27GenericPackedTensorAccessorIKT_Lm3ENS_16DefaultPtrTraitsET2_EES7_NS2_IS3_Lm3ES5_S6_EENS2_IT0_Lm1ES5_S6_EESA_NS2_IKS9_Lm1ES5_S6_EESC_SC_NS2_IKT1_Lm1ES5_S6_EESF_bSD_,(.L_x_28258 - _ZN2at6native26batch_norm_backward_kernelIfffiEEvNS_27GenericPackedTensorAccessorIKT_Lm3ENS_16DefaultPtrTraitsET2_EES7_NS2_IS3_Lm3ES5_S6_EENS2_IT0_Lm1ES5_S6_EESA_NS2_IKS9_Lm1ES5_S6_EESC_SC_NS2_IKT1_Lm1ES5_S6_EESF_bSD_)
        .other          _ZN2at6native26batch_norm_backward_kernelIfffiEEvNS_27GenericPackedTensorAccessorIKT_Lm3ENS_16DefaultPtrTraitsET2_EES7_NS2_IS3_Lm3ES5_S6_EENS2_IT0_Lm1ES5_S6_EESA_NS2_IKS9_Lm1ES5_S6_EESC_SC_NS2_IKT1_Lm1ES5_S6_EESF_bSD_,@"STO_CUDA_ENTRY STV_DEFAULT"
_ZN2at6native26batch_norm_backward_kernelIfffiEEvNS_27GenericPackedTensorAccessorIKT_Lm3ENS_16DefaultPtrTraitsET2_EES7_NS2_IS3_Lm3ES5_S6_EENS2_IT0_Lm1ES5_S6_EESA_NS2_IKS9_Lm1ES5_S6_EESC_SC_NS2_IKT1_Lm1ES5_S6_EESF_bSD_:
.text._ZN2at6native26batch_norm_backward_kernelIfffiEEvNS_27GenericPackedTensorAccessorIKT_Lm3ENS_16DefaultPtrTraitsET2_EES7_NS2_IS3_Lm3ES5_S6_EENS2_IT0_Lm1ES5_S6_EESA_NS2_IKS9_Lm1ES5_S6_EESC_SC_NS2_IKT1_Lm1ES5_S6_EESF_bSD_:
        /* <DEDUP_REMOVED lines=19> */
.L_x_2399:
        /* <DEDUP_REMOVED lines=17> */
[----:B------:R-:W-:Y:S01]  /*0240*/  DFMA R8, R4, R8, R4 ;  /* 0x000000080408722b */ /* 0x000fe20000000004 */
[----:B--2---:R-:W-:-:S04]  /*0250*/  IMAD R5, R12, UR7, RZ ;  /* 0x000000070c057c24 */ /* 0x004fc8000f8e02ff */
[----:B0-----:R-:W-:-:S03]  /*0260*/  IMAD.WIDE R4, R5, 0x4, R10 ;  /* 0x0000000405047825 */ /* 0x001fc600078e020a */
[----:B------:R-:W-:-:S08]  /*0270*/  DFMA R2, -R6, R8, 1 ;  /* 0x3ff000000602742b */ /* 0x000fd00000000108 */
[----:B------:R-:W-:Y:S01]  /*0280*/  DFMA R2, R8, R2, R8 ;  /* 0x000000020802722b */ /* 0x000fe20000000008 */
[----:B------:R-:W-:Y:S10]  /*0290*/  @P0 BRA `(.L_x_2401) ;  /* 0x0000000000180947 */ /* 0x000ff40003800000 */
[----:B------:R-:W-:-:S05]  /*02a0*/  LOP3.LUT R0, R7, 0x7fffffff, RZ, 0xc0, !PT ;  /* 0x7fffffff07007812 */ /* 0x000fca00078ec0ff */
[----:B------:R-:W-:Y:S01]  /*02b0*/  VIADD R8, R0, 0xfff00000 ;  /* 0xfff0000000087836 */ /* 0x000fe20000000000 */
[----:B------:R-:W-:-:S07]  /*02c0*/  MOV R0, 0x2e0 ;  /* 0x000002e000007802 */ /* 0x000fce0000000f00 */
[----:B------:R-:W-:Y:S05]  /*02d0*/  CALL.REL.NOINC `($__internal_47_$__cuda_sm20_dblrcp_rn_slowpath_v3) ;  /* 0x0000001400b07944 */ /* 0x000fea0003c00000 */
[----:B------:R-:W-:Y:S01]  /*02e0*/  IMAD.MOV.U32 R2, RZ, RZ, R6 ;  /* 0x000000ffff027224 */ /* 0x000fe200078e0006 */
[----:B------:R-:W-:-:S07]  /*02f0*/  MOV R3, R7 ;  /* 0x0000000700037202 */ /* 0x000fce0000000f00 */
.L_x_2401:
[----:B------:R-:W-:Y:S01]  /*0300*/  UMOV UR4, 0xf0000000 ;  /* 0xf000000000047882 */ /* 0x000fe20000000000 */
[----:B------:R-:W-:Y:S01]  /*0310*/  UMOV UR5, 0x380fffff ;  /* 0x380fffff00057882 */ /* 0x000fe20000000000 */
[----:B------:R-:W0:Y:S01]  /*0320*/  F2F.F32.F64 R0, R2 ;  /* 0x0000000200007310 */ /* 0x000e220000301000 */
[----:B------:R-:W-:-:S14]  /*0330*/  DSETP.GEU.AND P0, PT, |R2|, UR4, PT ;  /* 0x0000000402007e2a */ /* 0x000fdc000bf0e200 */
[----:B0-----:R-:W-:-:S07]  /*0340*/  @!P0 FMUL R0, R0, 1.175494350822287508e-38 ;  /* 0x0080000000008820 */ /* 0x001fce0000400000 */
.L_x_2400:
[----:B------:R-:W0:Y:S01]  /*0350*/  LDC R2, c[0x0][0x298] ;  /* 0x0000a600ff027b82 */ /* 0x000e220000000800 */
[----:B------:R-:W-:Y:S01]  /*0360*/  IMAD.MOV.U32 R9, RZ, RZ, 0x3f800000 ;  /* 0x3f800000ff097424 */ /* 0x000fe200078e00ff */
[----:B------:R-:W-:Y:S01]  /*0370*/  ULDC UR4, c[0x0][0x238] ;  /* 0x00008e0000047ab9 */ /* 0x000fe20000000800 */
[----:B------:R-:W-:Y:S01]  /*0380*/  ULDC UR6, c[0x0][0x24c] ;  /* 0x0000930000067ab9 */ /* 0x000fe20000000800 */
[----:B------:R-:W-:Y:S01]  /*0390*/  ULDC UR12, c[0x0][0x22c] ;  /* 0x00008b00000c7ab9 */ /* 0x000fe20000000800 */
[----:B------:R-:W-:Y:S01]  /*03a0*/  ULDC.64 UR10, c[0x0][0x230] ;  /* 0x00008c00000a7ab9 */ /* 0x000fe20000000a00 */
[----:B------:R-:W-:Y:S01]  /*03b0*/  ULDC.64 UR14, c[0x0][0x210] ;  /* 0x00008400000e7ab9 */ /* 0x000fe20000000a00 */
[----:B0-----:R-:W-:-:S13]  /*03c0*/  ISETP.GE.AND P0, PT, R2, 0x1, PT ;  /* 0x000000010200780c */ /* 0x001fda0003f06270 */
[----:B------:R-:W0:Y:S08]  /*03d0*/  @P0 LDC R3, c[0x0][0x29c] ;  /* 0x0000a700ff030b82 */ /* 0x000e300000000800 */
[----:B------:R-:W1:Y:S01]  /*03e0*/  @P0 LDC.64 R12, c[0x0][0x290] ;  /* 0x0000a400ff0c0b82 */ /* 0x000e620000000a00 */
[----:B0-----:R-:W-:-:S04]  /*03f0*/  @P0 IMAD R3, R3, UR7, RZ ;  /* 0x0000000703030c24 */ /* 0x001fc8000f8e02ff */
[----:B-1----:R-:W-:Y:S02]  /*0400*/  @P0 IMAD.WIDE R12, R3, 0x4, R12 ;  /* 0x00000004030c0825 */ /* 0x002fe400078e020c */
[----:B------:R0:W5:Y:S01]  /*0410*/  LDG.E R3, desc[UR8][R4.64] ;  /* 0x0000000804037981 */ /* 0x000162000c1e1900 */
[----:B------:R-:W1:Y:S01]  /*0420*/  S2R R2, SR_TID.Y ;  /* 0x0000000000027919 */ /* 0x000e620000002200 */
[----:B------:R-:W-:Y:S02]  /*0430*/  IMAD.U32 R7, RZ, RZ, UR4 ;  /* 0x00000004ff077e24 */ /* 0x000fe4000f8e00ff */
[----:B------:R0:W5:Y:S01]  /*0440*/  @P0 LDG.E R9, desc[UR8][R12.64] ;  /* 0x000000080c090981 */ /* 0x000162000c1e1900 */
[----:B------:R-:W-:Y:S02]  /*0450*/  BSSY B0, `(.L_x_2402) ;  /* 0x0000036000007945 */ /* 0x000fe40003800000 */
[----:B-1----:R-:W-:-:S13]  /*0460*/  ISETP.GE.AND P0, PT, R2, R7, PT ;  /* 0x000000070200720c */ /* 0x002fda0003f06270 */
[----:B------:R-:W-:Y:S01]  /*0470*/  @P0 MOV R8, RZ ;  /* 0x000000ff00080202 */ /* 0x000fe20000000f00 */
[----:B------:R-:W-:Y:S01]  /*0480*/  @P0 IMAD.MOV.U32 R10, RZ, RZ, RZ ;  /* 0x000000ffff0a0224 */ /* 0x000fe200078e00ff */
[----:B0-----:R-:W-:Y:S06]  /*0490*/  @P0 BRA `(.L_x_2403) ;  /* 0x0000000000c40947 */ /* 0x001fec0003800000 */
[----:B------:R-:W0:Y:S01]  /*04a0*/  LDC R14, c[0x0][0x248] ;  /* 0x00009200ff0e7b82 */ /* 0x000e220000000800 */
[----:B------:R-:W1:Y:S01]  /*04b0*/  S2R R11, SR_TID.X ;  /* 0x00000000000b7919 */ /* 0x000e620000002100 */
[----:B------:R-:W-:Y:S01]  /*04c0*/  IMAD.MOV.U32 R10, RZ, RZ, RZ ;  /* 0x000000ffff0a7224 */ /* 0x000fe200078e00ff */
[----:B------:R-:W-:Y:S01]  /*04d0*/  MOV R15, R2 ;  /* 0x00000002000f7202 */ /* 0x000fe20000000f00 */
[----:B------:R-:W-:-:S04]  /*04e0*/  IMAD.MOV.U32 R8, RZ, RZ, RZ ;  /* 0x000000ffff087224 */ /* 0x000fc800078e00ff */
[----:B------:R-:W2:Y:S08]  /*04f0*/  LDC R16, c[0x0][0x228] ;  /* 0x00008a00ff107b82 */ /* 0x000eb00000000800 */
[----:B------:R-:W3:Y:S08]  /*0500*/  LDC R12, c[0x0][0x4] ;  /* 0x00000100ff0c7b82 */ /* 0x000ef00000000800 */
[----:B------:R-:W4:Y:S01]  /*0510*/  LDC R13, c[0x0][RZ] ;  /* 0x00000000ff0d7b82 */ /* 0x000f220000000800 */
[----:B0-----:R-:W-:-:S02]  /*0520*/  IMAD R14, R14, UR7, RZ ;  /* 0x000000070e0e7c24 */ /* 0x001fc4000f8e02ff */
[----:B-12---:R-:W-:-:S07]  /*0530*/  IMAD R16, R16, UR7, RZ ;  /* 0x0000000710107c24 */ /* 0x006fce000f8e02ff */
.L_x_2407:
        /* <DEDUP_REMOVED lines=15> */
.L_x_2406:
        /* <DEDUP_REMOVED lines=11> */
[----:B------:R-:W3:Y:S01]  /*06e0*/  LDG.E R7, desc[UR8][R6.64] ;  /* 0x0000000806077981 */ /* 0x000ee2000c1e1900 */
[----:B----4-:R-:W-:-:S04]  /*06f0*/  IADD3 R20, R13, R20, RZ ;  /* 0x000000140d147210 */ /* 0x010fc80007ffe0ff */
[----:B------:R-:W-:Y:S01]  /*0700*/  ISETP.GE.AND P0, PT, R20, R18, PT ;  /* 0x000000121400720c */ /* 0x000fe20003f06270 */
[----:B--2--5:R-:W-:Y:S01]  /*0710*/  FADD.FTZ R23, -R3, R4 ;  /* 0x0000000403177221 */ /* 0x024fe20000010100 */
[----:B---3--:R-:W-:-:S03]  /*0720*/  FADD.FTZ R8, R7, R8 ;  /* 0x0000000807087221 */ /* 0x008fc60000010000 */
[----:B------:R-:W-:-:S08]  /*0730*/  FFMA.FTZ R10, R23, R7, R10 ;  /* 0x00000007170a7223 */ /* 0x000fd0000001000a */
[----:B------:R-:W-:Y:S05]  /*0740*/  @!P0 BRA `(.L_x_2406) ;  /* 0xfffffffc00b88947 */ /* 0x000fea000383ffff */
.L_x_2405:
[----:B------:R-:W-:Y:S05]  /*0750*/  BSYNC B1 ;  /* 0x0000000000017941 */ /* 0x000fea0003800000 */
.L_x_2404:
[----:B------:R-:W-:Y:S01]  /*0760*/  ULDC UR4, c[0x0][0x238] ;  /* 0x00008e0000047ab9 */ /* 0x000fe20000000800 */
[----:B---3--:R-:W-:Y:S02]  /*0770*/  IMAD.IADD R15, R12, 0x1, R15 ;  /* 0x000000010c0f7824 */ /* 0x008fe400078e020f */
[----:B------:R-:W-:-:S05]  /*0780*/  IMAD.U32 R7, RZ, RZ, UR4 ;  /* 0x00000004ff077e24 */ /* 0x000fca000f8e00ff */
[----:B------:R-:W-:-:S13]  /*0790*/  ISETP.GE.AND P0, PT, R15, R7, PT ;  /* 0x000000070f00720c */ /* 0x000fda0003f06270 */
[----:B------:R-:W-:Y:S05]  /*07a0*/  @!P0 BRA `(.L_x_2407) ;  /* 0xfffffffc00648947 */ /* 0x000fea000383ffff */
.L_x_2403:
[----:B------:R-:W-:Y:S05]  /*07b0*/  BSYNC B0 ;  /* 0x0000000000007941 */ /* 0x000fea0003800000 */
.L_x_2402:
[----:B------:R-:W0:Y:S01]  /*07c0*/  SHFL.DOWN PT, R5, R8, 0x10, 0x1f ;  /* 0x0a001f0008057f89 */ /* 0x000e2200000e0000 */
[----:B------:R-:W-:Y:S01]  /*07d0*/  ULDC UR5, c[0x0][0x0] ;  /* 0x0000000000057ab9 */ /* 0x000fe20000000800 */
[----:B------:R-:W-:Y:S01]  /*07e0*/  ULDC UR6, c[0x0][0x4] ;  /* 0x0000010000067ab9 */ /* 0x000fe20000000800 */
[----:B------:R-:W-:Y:S01]  /*07f0*/  BSSY B0, `(.L_x_2408) ;  /* 0x0000045000007945 */ /* 0x000fe20003800000 */
[----:B------:R-:W1:Y:S01]  /*0800*/  SHFL.DOWN PT, R11, R10, 0x10, 0x1f ;  /* 0x0a001f000a0b7f89 */ /* 0x000e6200000e0000 */
[----:B------:R-:W-:Y:S01]  /*0810*/  UIMAD UR4, UR5, UR6, URZ ;  /* 0x00000006050472a4 */ /* 0x000fe2000f8e023f */
[----:B------:R-:W-:Y:S03]  /*0820*/  BAR.SYNC.DEFER_BLOCKING 0x0 ;  /* 0x0000000000007b1d */ /* 0x000fe60000010000 */
[----:B------:R-:W-:Y:S01]  /*0830*/  USHF.R.U32.HI UR4, URZ, 0x5, UR4 ;  /* 0x000000053f047899 */ /* 0x000fe20008011604 */
[----:B0-----:R-:W-:-:S02]  /*0840*/  FADD.FTZ R6, R5, R8 ;  /* 0x0000000805067221 */ /* 0x001fc40000010000 */
[----:B------:R-:W0:Y:S01]  /*0850*/  S2R R5, SR_TID.X ;  /* 0x0000000000057919 */ /* 0x000e220000002100 */
[----:B-1----:R-:W-:Y:S02]  /*0860*/  FADD.FTZ R11, R11, R10 ;  /* 0x0000000a0b0b7221 */ /* 0x002fe40000010000 */
[----:B----4-:R-:W1:Y:S04]  /*0870*/  SHFL.DOWN PT, R13, R6, 0x8, 0x1f ;  /* 0x09001f00060d7f89 */ /* 0x010e6800000e0000 */
[----:B------:R-:W2:Y:S01]  /*0880*/  SHFL.DOWN PT, R4, R11, 0x8, 0x1f ;  /* 0x09001f000b047f89 */ /* 0x000ea200000e0000 */
[----:B-1----:R-:W-:Y:S01]  /*0890*/  FADD.FTZ R13, R6, R13 ;  /* 0x0000000d060d7221 */ /* 0x002fe20000010000 */
[----:B--2---:R-:W-:-:S04]  /*08a0*/  FADD.FTZ R12, R11, R4 ;  /* 0x000000040b0c7221 */ /* 0x004fc80000010000 */
[----:B------:R-:W1:Y:S01]  /*08b0*/  SHFL.DOWN PT, R14, R13, 0x4, 0x1f ;  /* 0x08801f000d0e7f89 */ /* 0x000e6200000e0000 */
[----:B0-----:R-:W-:-:S03]  /*08c0*/  IMAD R4, R2, UR5, R5 ;  /* 0x0000000502047c24 */ /* 0x001fc6000f8e0205 */
[----:B------:R-:W0:Y:S02]  /*08d0*/  SHFL.DOWN PT, R15, R12, 0x4, 0x1f ;  /* 0x08801f000c0f7f89 */ /* 0x000e2400000e0000 */
[----:B------:R-:W-:Y:S02]  /*08e0*/  SHF.R.S32.HI R17, RZ, 0x1f, R4 ;  /* 0x0000001fff117819 */ /* 0x000fe40000011404 */
[----:B------:R-:W-:Y:S02]  /*08f0*/  ISETP.GE.AND P2, PT, R4, UR4, PT ;  /* 0x0000000404007c0c */ /* 0x000fe4000bf46270 */
[----:B------:R-:W-:-:S04]  /*0900*/  LEA.HI R8, R17, R4, RZ, 0x5 ;  /* 0x0000000411087211 */ /* 0x000fc800078f28ff */
[----:B------:R-:W-:-:S07]  /*0910*/  LOP3.LUT R11, R8, 0xffffffe0, RZ, 0xc0, !PT ;  /* 0xffffffe0080b7812 */ /* 0x000fce00078ec0ff */
[----:B------:R-:W2:Y:S01]  /*0920*/  @!P2 S2R R18, SR_CgaCtaId ;  /* 0x000000000012a919 */ /* 0x000ea20000008800 */
[----:B-1----:R-:W-:Y:S01]  /*0930*/  FADD.FTZ R14, R13, R14 ;  /* 0x0000000e0d0e7221 */ /* 0x002fe20000010000 */
[----:B0-----:R-:W-:Y:S01]  /*0940*/  FADD.FTZ R15, R12, R15 ;  /* 0x0000000f0c0f7221 */ /* 0x001fe20000010000 */
[----:B------:R-:W-:-:S03]  /*0950*/  IADD3 R12, R4, -R11, RZ ;  /* 0x8000000b040c7210 */ /* 0x000fc60007ffe0ff */
[----:B------:R-:W0:Y:S01]  /*0960*/  SHFL.DOWN PT, R11, R14, 0x2, 0x1f ;  /* 0x08401f000e0b7f89 */ /* 0x000e2200000e0000 */
[----:B------:R-:W-:Y:S02]  /*0970*/  IADD3 R4, R4, 0x1f, RZ ;  /* 0x0000001f04047810 */ /* 0x000fe40007ffe0ff */
[----:B------:R-:W-:Y:S01]  /*0980*/  ISETP.NE.AND P0, PT, R12, RZ, PT ;  /* 0x000000ff0c00720c */ /* 0x000fe20003f05270 */
[----:B------:R-:W1:-:S12]  /*0990*/  SHFL.DOWN PT, R6, R15, 0x2, 0x1f ;  /* 0x08401f000f067f89 */ /* 0x000e5800000e0000 */
[----:B------:R-:W3:Y:S01]  /*09a0*/  @!P0 S2R R13, SR_CgaCtaId ;  /* 0x00000000000d8919 */ /* 0x000ee20000008800 */
[----:B0-----:R-:W-:Y:S01]  /*09b0*/  FADD.FTZ R10, R14, R11 ;  /* 0x0000000b0e0a7221 */ /* 0x001fe20000010000 */
[----:B------:R-:W-:Y:S01]  /*09c0*/  @!P2 MOV R11, 0x400 ;  /* 0x00000400000ba802 */ /* 0x000fe20000000f00 */
[----:B-1----:R-:W-:-:S03]  /*09d0*/  FADD.FTZ R16, R15, R6 ;  /* 0x000000060f107221 */ /* 0x002fc60000010000 */
[----:B------:R-:W0:Y:S01]  /*09e0*/  SHFL.DOWN PT, R17, R10, 0x1, 0x1f ;  /* 0x08201f000a117f89 */ /* 0x000e2200000e0000 */
[----:B------:R-:W-:Y:S02]  /*09f0*/  @!P0 MOV R6, 0x400 ;  /* 0x0000040000068802 */ /* 0x000fe40000000f00 */
[----:B--2---:R-:W-:Y:S01]  /*0a00*/  @!P2 LEA R21, R18, R11, 0x18 ;  /* 0x0000000b1215a211 */ /* 0x004fe200078ec0ff */
[----:B------:R-:W1:Y:S01]  /*0a10*/  SHFL.DOWN PT, R19, R16, 0x1, 0x1f ;  /* 0x08201f0010137f89 */ /* 0x000e6200000e0000 */
[----:B---3--:R-:W-:Y:S02]  /*0a20*/  @!P0 LEA R11, R13, R6, 0x18 ;  /* 0x000000060d0b8211 */ /* 0x008fe400078ec0ff */
[----:B------:R-:W-:Y:S01]  /*0a30*/  @!P0 SHF.R.S32.HI R6, RZ, 0x5, R8 ;  /* 0x00000005ff068819 */ /* 0x000fe20000011408 */
[----:B------:R-:W-:Y:S02]  /*0a40*/  @!P2 IMAD R8, R12, 0x8, R21 ;  /* 0x000000080c08a824 */ /* 0x000fe400078e0215 */
[----:B0-----:R-:W-:-:S02]  /*0a50*/  @!P0 FADD.FTZ R12, R10, R17 ;  /* 0x000000110a0c8221 */ /* 0x001fc40000010000 */
[----:B------:R-:W-:Y:S01]  /*0a60*/  @!P0 IMAD R6, R6, 0x8, R11 ;  /* 0x0000000806068824 */ /* 0x000fe200078e020b */
        /* <DEDUP_REMOVED lines=27> */
.L_x_2431:
[----:B01----:R-:W-:Y:S01]  /*0c20*/  FADD.FTZ R10, R10, R13 ;  /* 0x0000000d0a0a7221 */ /* 0x003fe20000010000 */
[----:B--2---:R-:W-:-:S07]  /*0c30*/  FADD.FTZ R11, R11, R4 ;  /* 0x000000040b0b7221 */ /* 0x004fce0000010000 */
.L_x_2409:
[----:B------:R-:W-:Y:S05]  /*0c40*/  BSYNC B0 ;  /* 0x0000000000007941 */ /* 0x000fea0003800000 */
.L_x_2408:
        /* <DEDUP_REMOVED lines=40> */
.L_x_2417:
[----:B------:R-:W0:Y:S01]  /*0ed0*/  S2R R25, SR_TID.X ;  /* 0x0000000000197919 */ /* 0x000e220000002100 */
        /* <DEDUP_REMOVED lines=18> */
[----:B------:R-:W-:-:S07]  /*1000*/  LEA.HI.X.SX32 R24, R15, R24, 0x1, P1 ;  /* 0x000000180f187211 */ /* 0x000fce00008f0eff */
.L_x_2416:
[C---:B------:R-:W-:Y:S02]  /*1010*/  IMAD R6, R25.reuse, UR16, RZ ;  /* 0x0000001019067c24 */ /* 0x040fe4000f8e02ff */
[----:B------:R-:W-:-:S03]  /*1020*/  IMAD R7, R25, UR13, RZ ;  /* 0x0000000d19077c24 */ /* 0x000fc6000f8e02ff */
[C---:B------:R-:W-:Y:S02]  /*1030*/  IADD3 R8, P1, R6.reuse, R21, RZ ;  /* 0x0000001506087210 */ /* 0x040fe40007f3e0ff */
[C---:B------:R-:W-:Y:S02]  /*1040*/  IADD3 R10, P0, R7.reuse, R19, RZ ;  /* 0x00000013070a7210 */ /* 0x040fe40007f1e0ff */
[----:B------:R-:W-:Y:S02]  /*1050*/  LEA.HI.X.SX32 R9, R6, R24, 0x1, P1 ;  /* 0x0000001806097211 */ /* 0x000fe400008f0eff */
[C---:B------:R-:W-:Y:S02]  /*1060*/  LEA R6, P1, R8.reuse, UR18, 0x2 ;  /* 0x0000001208067c11 */ /* 0x040fe4000f8210ff */
[----:B------:R-:W-:Y:S02]  /*1070*/  LEA.HI.X.SX32 R11, R7, R22, 0x1, P0 ;  /* 0x00000016070b7211 */ /* 0x000fe400000f0eff */
[----:B------:R-:W-:-:S02]  /*1080*/  LEA.HI.X R7, R8, UR19, R9, 0x2, P1 ;  /* 0x0000001308077c11 */ /* 0x000fc400088f1409 */
[----:B------:R-:W-:-:S03]  /*1090*/  LEA R8, P0, R10, UR14, 0x2 ;  /* 0x0000000e0a087c11 */ /* 0x000fc6000f8010ff */
[----:B------:R-:W2:Y:S01]  /*10a0*/  LDG.E R6, desc[UR8][R6.64] ;  /* 0x0000000806067981 */ /* 0x000ea2000c1e1900 */
[----:B------:R-:W-:-:S05]  /*10b0*/  LEA.HI.X R9, R10, UR15, R11, 0x2, P0 ;  /* 0x0000000f0a097c11 */ /* 0x000fca00080f140b */
[----:B------:R-:W3:Y:S01]  /*10c0*/  LDG.E R8, desc[UR8][R8.64] ;  /* 0x0000000808087981 */ /* 0x000ee2000c1e1900 */
[----:B------:R-:W-:-:S05]  /*10d0*/  IMAD R26, R25, UR10, RZ ;  /* 0x0000000a191a7c24 */ /* 0x000fca000f8e02ff */
[----:B------:R-:W-:-:S04]  /*10e0*/  IADD3 R28, P0, R26, R20, RZ ;  /* 0x000000141a1c7210 */ /* 0x000fc80007f1e0ff */
[----:B------:R-:W-:Y:S01]  /*10f0*/  LEA.HI.X.SX32 R29, R26, R23, 0x1, P0 ;  /* 0x000000171a1d7211 */ /* 0x000fe200000f0eff */
[----:B------:R-:W-:Y:S02]  /*1100*/  VIADD R25, R25, UR5 ;  /* 0x0000000519197c36 */ /* 0x000fe40008000000 */
[----:B--2---:R-:W-:-:S04]  /*1110*/  FADD.FTZ R10, -R3, R6 ;  /* 0x00000006030a7221 */ /* 0x004fc80000010100 */
[----:B---3--:R-:W-:Y:S01]  /*1120*/  FFMA.FTZ R11, -R17, R10, R8 ;  /* 0x0000000a110b7223 */ /* 0x008fe20000010108 */
[----:B------:R-:W-:-:S03]  /*1130*/  LEA R10, P0, R28, UR20, 0x2 ;  /* 0x000000141c0a7c11 */ /* 0x000fc6000f8010ff */
[----:B------:R-:W-:Y:S01]  /*1140*/  FADD.FTZ R27, -R16, R11 ;  /* 0x0000000b101b7221 */ /* 0x000fe20000010100 */
[----:B------:R-:W-:-:S03]  /*1150*/  LEA.HI.X R11, R28, UR21, R29, 0x2, P0 ;  /* 0x000000151c0b7c11 */ /* 0x000fc600080f141d */
[----:B------:R-:W-:-:S05]  /*1160*/  FMUL.FTZ R27, R12, R27 ;  /* 0x0000001b0c1b7220 */ /* 0x000fca0000410000 */
[----:B------:R0:W-:Y:S01]  /*1170*/  STG.E desc[UR8][R10.64], R27 ;  /* 0x0000001b0a007986 */ /* 0x0001e2000c101908 */
[----:B------:R-:W-:-:S13]  /*1180*/  ISETP.GE.AND P0, PT, R25, R18, PT ;  /* 0x000000121900720c */ /* 0x000fda0003f06270 */
[----:B0-----:R-:W-:Y:S05]  /*1190*/  @!P0 BRA `(.L_x_2416) ;  /* 0xfffffffc009c8947 */ /* 0x001fea000383ffff */
.L_x_2415:
[----:B------:R-:W-:Y:S05]  /*11a0*/  BSYNC B1 ;  /* 0x0000000000017941 */ /* 0x000fea0003800000 */
.L_x_2414:
[----:B------:R-:W-:Y:S01]  /*11b0*/  VIADD R2, R2, UR6 ;  /* 0x0000000602027c36 */ /* 0x000fe20008000000 */
[----:B------:R-:W-:-:S04]  /*11c0*/  ULDC UR4, c[0x0][0x238] ;  /* 0x00008e0000047ab9 */ /* 0x000fc80000000800 */
[----:B------:R-:W-:-:S13]  /*11d0*/  ISETP.GE.AND P0, PT, R2, UR4, PT ;  /* 0x0000000402007c0c */ /* 0x000fda000bf06270 */
[----:B------:R-:W-:Y:S05]  /*11e0*/  @!P0 BRA `(.L_x_2417) ;  /* 0xfffffffc00388947 */ /* 0x000fea000383ffff */
[----:B------:R-:W-:Y:S05]  /*11f0*/  BRA `(.L_x_2412) ;  /* 0x0000000000907947 */ /* 0x000fea0003800000 */
.L_x_2413:
[----:B0-----:R-:W0:Y:S01]  /*1200*/  S2R R16, SR_TID.X ;  /* 0x0000000000107919 */ /* 0x001e220000002100 */
[----:B------:R-:W0:Y:S01]  /*1210*/  LDC R11, c[0x0][0x240] ;  /* 0x00009000ff0b7b82 */ /* 0x000e220000000800 */
        /* <DEDUP_REMOVED lines=8> */
[----:B------:R-:W-:Y:S02]  /*12a0*/  SHF.R.S32.HI R8, RZ, 0x1f, R14 ;  /* 0x0000001fff087819 */ /* 0x000fe4000001140e */
[----:B------:R-:W-:Y:S02]  /*12b0*/  IADD3 R10, P0, R13, R6, RZ ;  /* 0x000000060d0a7210 */ /* 0x000fe40007f1e0ff */
[----:B------:R-:W-:Y:S02]  /*12c0*/  IADD3 R3, P1, R14, R7, RZ ;  /* 0x000000070e037210 */ /* 0x000fe40007f3e0ff */
[----:B------:R-:W-:-:S02]  /*12d0*/  LEA.HI.X.SX32 R20, R6, R9, 0x1, P0 ;  /* 0x0000000906147211 */ /* 0x000fc400000f0eff */
[----:B------:R-:W-:-:S09]  /*12e0*/  LEA.HI.X.SX32 R17, R7, R8, 0x1, P1 ;  /* 0x0000000807117211 */ /* 0x000fd200008f0eff */
.L_x_2420:
[----:B0-----:R-:W-:-:S05]  /*12f0*/  IMAD R7, R16, UR17, RZ ;  /* 0x0000001110077c24 */ /* 0x001fca000f8e02ff */
[----:B------:R-:W-:-:S04]  /*1300*/  IADD3 R6, P0, R7, R10, RZ ;  /* 0x0000000a07067210 */ /* 0x000fc80007f1e0ff */
[----:B------:R-:W-:Y:S02]  /*1310*/  LEA.HI.X.SX32 R7, R7, R20, 0x1, P0 ;  /* 0x0000001407077211 */ /* 0x000fe400000f0eff */
[----:B------:R-:W-:-:S04]  /*1320*/  LEA R8, P0, R6, UR22, 0x2 ;  /* 0x0000001606087c11 */ /* 0x000fc8000f8010ff */
[----:B------:R-:W-:-:S06]  /*1330*/  LEA.HI.X R9, R6, UR23, R7, 0x2, P0 ;  /* 0x0000001706097c11 */ /* 0x000fcc00080f1407 */
[----:B------:R-:W2:Y:S01]  /*1340*/  LDG.E R9, desc[UR8][R8.64] ;  /* 0x0000000808097981 */ /* 0x000ea2000c1e1900 */
[C---:B------:R-:W-:Y:S01]  /*1350*/  IMAD R6, R16.reuse, UR24, RZ ;  /* 0x0000001810067c24 */ /* 0x040fe2000f8e02ff */
[----:B------:R-:W-:-:S04]  /*1360*/  IADD3 R16, R16, UR5, RZ ;  /* 0x0000000510107c10 */ /* 0x000fc8000fffe0ff */
[----:B------:R-:W-:-:S04]  /*1370*/  IADD3 R7, P0, R6, R3, RZ ;  /* 0x0000000306077210 */ /* 0x000fc80007f1e0ff */
[----:B------:R-:W-:Y:S02]  /*1380*/  LEA.HI.X.SX32 R18, R6, R17, 0x1, P0 ;  /* 0x0000001106127211 */ /* 0x000fe400000f0eff */
[----:B------:R-:W-:-:S04]  /*1390*/  LEA R6, P0, R7, UR26, 0x2 ;  /* 0x0000001a07067c11 */ /* 0x000fc8000f8010ff */
[----:B------:R-:W-:Y:S02]  /*13a0*/  LEA.HI.X R7, R7, UR27, R18, 0x2, P0 ;  /* 0x0000001b07077c11 */ /* 0x000fe400080f1412 */
[----:B------:R-:W-:Y:S01]  /*13b0*/  ISETP.GE.AND P0, PT, R16, R11, PT ;  /* 0x0000000b1000720c */ /* 0x000fe20003f06270 */
[----:B--2---:R-:W-:-:S05]  /*13c0*/  FMUL.FTZ R15, R12, R9 ;  /* 0x000000090c0f7220 */ /* 0x004fca0000410000 */
[----:B------:R0:W-:Y:S07]  /*13d0*/  STG.E desc[UR8][R6.64], R15 ;  /* 0x0000000f06007986 */ /* 0x0001ee000c101908 */
[----:B------:R-:W-:Y:S05]  /*13e0*/  @!P0 BRA `(.L_x_2420) ;  /* 0xfffffffc00c08947 */ /* 0x000fea000383ffff */
.L_x_2419:
[----:B------:R-:W-:Y:S05]  /*13f0*/  BSYNC B1 ;  /* 0x0000000000017941 */ /* 0x000fea0003800000 */
.L_x_2418:
[----:B------:R-:W-:Y:S01]  /*1400*/  VIADD R2, R2, UR6 ;  /* 0x0000000602027c36 */ /* 0x000fe20008000000 */
[----:B------:R-:W-:-:S04]  /*1410*/  ULDC UR4, c[0x0][0x238] ;  /* 0x00008e0000047ab9 */ /* 0x000fc80000000800 */
[----:B------:R-:W-:-:S13]  /*1420*/  ISETP.GE.AND P0, PT, R2, UR4, PT ;  /* 0x0000000402007c0c */ /* 0x000fda000bf06270 */
[----:B------:R-:W-:Y:S05]  /*1430*/  @!P0 BRA `(.L_x_2413) ;  /* 0xfffffffc00708947 */ /* 0x000fea000383ffff */
.L_x_2412:
[----:B------:R-:W-:Y:S05]  /*1440*/  BSYNC B0 ;  /* 0x0000000000007941 */ /* 0x000fea0003800000 */
.L_x_2411:
[----:B-----5:R-:W2:Y:S01]  /*1450*/  S2R R3, SR_TID.X ;  /* 0x0000000000037919 */ /* 0x020ea20000002100 */
[----:B------:R-:W3:Y:S08]  /*1460*/  LDC R2, c[0x0][0x278] ;  /* 0x00009e00ff027b82 */ /* 0x000ef00000000800 */
[----:B0-----:R-:W0:Y:S01]  /*1470*/  LDC R6, c[0x0][0x288] ;  /* 0x0000a200ff067b82 */ /* 0x001e220000000800 */
[----:B--2---:R-:W-:-:S04]  /*1480*/  ISETP.NE.AND P0, PT, R3, RZ, PT ;  /* 0x000000ff0300720c */ /* 0x004fc80003f05270 */
[----:B---3--:R-:W-:Y:S02]  /*1490*/  ISETP.LT.OR P1, PT, R2, 0x1, P0 ;  /* 0x000000010200780c */ /* 0x008fe40000721670 */
[----:B0-----:R-:W-:-:S11]  /*14a0*/  ISETP.LT.OR P0, PT, R6, 0x1, P0 ;  /* 0x000000010600780c */ /* 0x001fd60000701670 */
[----:B------:R-:W0:Y:S01]  /*14b0*/  @!P1 LDC R7, c[0x0][0x27c] ;  /* 0x00009f00ff079b82 */ /* 0x000e220000000800 */
        /* <DEDUP_REMOVED lines=12> */
.L_x_2410:
[----:B------:R-:W-:Y:S01]  /*1580*/  HFMA2.MMA R16, -RZ, RZ, 0, 9.5367431640625e-07 ;  /* 0x00000010ff107435 */ /* 0x000fe200000001ff */
[----:B-1----:R-:W-:Y:S02]  /*1590*/  IMAD.MOV.U32 R19, RZ, RZ, R10 ;  /* 0x000000ffff137224 */ /* 0x002fe400078e000a */
[----:B------:R-:W-:Y:S02]  /*15a0*/  IMAD.MOV.U32 R21, RZ, RZ, 0x1f ;  /* 0x0000001fff157424 */ /* 0x000fe400078e00ff */
[----:B------:R-:W-:-:S07]  /*15b0*/  IMAD.MOV.U32 R12, RZ, RZ, -0x1 ;  /* 0xffffffffff0c7424 */ /* 0x000fce00078e00ff */
[----:B-----5:R-:W-:Y:S05]  /*15c0*/  WARPSYNC.COLLECTIVE R12, `(.L_x_2421) ;  /* 0x000000000c087348 */ /* 0x020fea0003c00000 */
[----:B------:R0:W1:Y:S02]  /*15d0*/  SHFL.DOWN P0, R14, R19, R16, R21 ;  /* 0x08000010130e7389 */ /* 0x0000640000000015 */
[----:B01---5:R-:W-:Y:S01]  /*15e0*/  ENDCOLLECTIVE ;  /* 0x000000000000791b */ /* 0x023fe20003800000 */
.L_x_2421:
[----:B------:R-:W-:Y:S01]  /*15f0*/  IMAD.MOV.U32 R19, RZ, RZ, R11 ;  /* 0x000000ffff137224 */ /* 0x000fe200078e000b */
[----:B------:R-:W-:-:S07]  /*1600*/  MOV R13, R14 ;  /* 0x0000000e000d7202 */ /* 0x000fce0000000f00 */
[----:B------:R-:W-:Y:S05]  /*1610*/  WARPSYNC.COLLECTIVE R12, `(.L_x_2422) ;  /* 0x000000000c087348 */ /* 0x000fea0003c00000 */
[----:B------:R0:W1:Y:S02]  /*1620*/  SHFL.DOWN P0, R14, R19, R16, R21 ;  /* 0x08000010130e7389 */ /* 0x0000640000000015 */
[----:B01----:R-:W-:Y:S01]  /*1630*/  ENDCOLLECTIVE ;  /* 0x000000000000791b */ /* 0x003fe20003800000 */
.L_x_2422:
[----:B------:R-:W-:Y:S01]  /*1640*/  FADD.FTZ R13, R10, R13 ;  /* 0x0000000d0a0d7221 */ /* 0x000fe20000010000 */
[----:B------:R-:W-:-:S03]  /*1650*/  HFMA2.MMA R16, -RZ, RZ, 0, 4.76837158203125e-07 ;  /* 0x00000008ff107435 */ /* 0x000fc600000001ff */
[----:B------:R-:W-:Y:S01]  /*1660*/  IMAD.MOV.U32 R19, RZ, RZ, R13 ;  /* 0x000000ffff137224 */ /* 0x000fe200078e000d */
[----:B------:R-:W-:-:S07]  /*1670*/  MOV R4, R14 ;  /* 0x0000000e00047202 */ /* 0x000fce0000000f00 */
[----:B------:R-:W-:Y:S05]  /*1680*/  WARPSYNC.COLLECTIVE R12, `(.L_x_2423) ;  /* 0x000000000c087348 */ /* 0x000fea0003c00000 */
[----:B------:R0:W1:Y:S02]  /*1690*/  SHFL.DOWN P0, R14, R19, R16, R21 ;  /* 0x08000010130e7389 */ /* 0x0000640000000015 */
[----:B01----:R-:W-:Y:S01]  /*16a0*/  ENDCOLLECTIVE ;  /* 0x000000000000791b */ /* 0x003fe20003800000 */
.L_x_2423:
[----:B------:R-:W-:-:S05]  /*16b0*/  FADD.FTZ R4, R11, R4 ;  /* 0x000000040b047221 */ /* 0x000fca0000010000 */
[----:B------:R-:W-:Y:S01]  /*16c0*/  MOV R19, R4 ;  /* 0x0000000400137202 */ /* 0x000fe20000000f00 */
[----:B------:R-:W-:-:S07]  /*16d0*/  IMAD.MOV.U32 R6, RZ, RZ, R14 ;  /* 0x000000ffff067224 */ /* 0x000fce00078e000e */
[----:B------:R-:W-:Y:S05]  /*16e0*/  WARPSYNC.COLLECTIVE R12, `(.L_x_2424) ;  /* 0x000000000c087348 */ /* 0x000fea0003c00000 */
[----:B------:R0:W1:Y:S02]  /*16f0*/  SHFL.DOWN P0, R14, R19, R16, R21 ;  /* 0x08000010130e7389 */ /* 0x0000640000000015 */
[----:B01----:R-:W-:Y:S01]  /*1700*/  ENDCOLLECTIVE ;  /* 0x000000000000791b */ /* 0x003fe20003800000 */
.L_x_2424:
[----:B------:R-:W-:-:S05]  /*1710*/  FADD.FTZ R6, R13, R6 ;  /* 0x000000060d067221 */ /* 0x000fca0000010000 */
[----:B------:R-:W-:Y:S01]  /*1720*/  MOV R19, R6 ;  /* 0x0000000600137202 */ /* 0x000fe20000000f00 */
[----:B------:R-:W-:Y:S02]  /*1730*/  IMAD.MOV.U32 R16, RZ, RZ, 0x4 ;  /* 0x00000004ff107424 */ /* 0x000fe400078e00ff */
[----:B------:R-:W-:-:S07]  /*1740*/  IMAD.MOV.U32 R15, RZ, RZ, R14 ;  /* 0x000000ffff0f7224 */ /* 0x000fce00078e000e */
[----:B------:R-:W-:Y:S05]  /*1750*/  WARPSYNC.COLLECTIVE R12, `(.L_x_2425) ;  /* 0x000000000c087348 */ /* 0x000fea0003c00000 */
[----:B------:R0:W1:Y:S02]  /*1760*/  SHFL.DOWN P0, R14, R19, R16, R21 ;  /* 0x08000010130e7389 */ /* 0x0000640000000015 */
[----:B01----:R-:W-:Y:S01]  /*1770*/  ENDCOLLECTIVE ;  /* 0x000000000000791b */ /* 0x003fe20003800000 */
.L_x_2425:
[----:B------:R-:W-:-:S04]  /*1780*/  FADD.FTZ R15, R4, R15 ;  /* 0x0000000f040f7221 */ /* 0x000fc80000010000 */
[----:B------:R-:W-:Y:S01]  /*1790*/  IMAD.MOV.U32 R19, RZ, RZ, R15 ;  /* 0x000000ffff137224 */ /* 0x000fe200078e000f */
[----:B------:R-:W-:-:S07]  /*17a0*/  MOV R17, R14 ;  /* 0x0000000e00117202 */ /* 0x000fce0000000f00 */
[----:B------:R-:W-:Y:S05]  /*17b0*/  WARPSYNC.COLLECTIVE R12, `(.L_x_2426) ;  /* 0x000000000c087348 */ /* 0x000fea0003c00000 */
[----:B------:R0:W1:Y:S02]  /*17c0*/  SHFL.DOWN P0, R14, R19, R16, R21 ;  /* 0x08000010130e7389 */ /* 0x0000640000000015 */
[----:B01----:R-:W-:Y:S01]  /*17d0*/  ENDCOLLECTIVE ;  /* 0x000000000000791b */ /* 0x003fe20003800000 */
.L_x_2426:
[----:B------:R-:W-:Y:S01]  /*17e0*/  FADD.FTZ R17, R6, R17 ;  /* 0x0000001106117221 */ /* 0x000fe20000010000 */
[----:B------:R-:W-:-:S03]  /*17f0*/  HFMA2.MMA R16, -RZ, RZ, 0, 1.1920928955078125e-07 ;  /* 0x00000002ff107435 */ /* 0x000fc600000001ff */
[----:B------:R-:W-:Y:S01]  /*1800*/  IMAD.MOV.U32 R19, RZ, RZ, R17 ;  /* 0x000000ffff137224 */ /* 0x000fe200078e0011 */
[----:B------:R-:W-:-:S07]  /*1810*/  MOV R8, R14 ;  /* 0x0000000e00087202 */ /* 0x000fce0000000f00 */
[----:B------:R-:W-:Y:S05]  /*1820*/  WARPSYNC.COLLECTIVE R12, `(.L_x_2427) ;  /* 0x000000000c087348 */ /* 0x000fea0003c00000 */
[----:B------:R0:W1:Y:S02]  /*1830*/  SHFL.DOWN P0, R14, R19, R16, R21 ;  /* 0x08000010130e7389 */ /* 0x0000640000000015 */
[----:B01----:R-:W-:Y:S01]  /*1840*/  ENDCOLLECTIVE ;  /* 0x000000000000791b */ /* 0x003fe20003800000 */
.L_x_2427:
[----:B------:R-:W-:-:S05]  /*1850*/  FADD.FTZ R8, R15, R8 ;  /* 0x000000080f087221 */ /* 0x000fca0000010000 */
[----:B------:R-:W-:Y:S01]  /*1860*/  MOV R19, R8 ;  /* 0x0000000800137202 */ /* 0x000fe20000000f00 */
[----:B------:R-:W-:-:S07]  /*1870*/  IMAD.MOV.U32 R10, RZ, RZ, R14 ;  /* 0x000000ffff0a7224 */ /* 0x000fce00078e000e */
[----:B------:R-:W-:Y:S05]  /*1880*/  WARPSYNC.COLLECTIVE R12, `(.L_x_2428) ;  /* 0x000000000c087348 */ /* 0x000fea0003c00000 */
[----:B------:R0:W1:Y:S02]  /*1890*/  SHFL.DOWN P0, R14, R19, R16, R21 ;  /* 0x08000010130e7389 */ /* 0x0000640000000015 */
[----:B01----:R-:W-:Y:S01]  /*18a0*/  ENDCOLLECTIVE ;  /* 0x000000000000791b */ /* 0x003fe20003800000 */
.L_x_2428:
[----:B------:R-:W-:-:S05]  /*18b0*/  FADD.FTZ R10, R17, R10 ;  /* 0x0000000a110a7221 */ /* 0x000fca0000010000 */
[----:B------:R-:W-:Y:S01]  /*18c0*/  MOV R19, R10 ;  /* 0x0000000a00137202 */ /* 0x000fe20000000f00 */
[----:B------:R-:W-:Y:S02]  /*18d0*/  IMAD.MOV.U32 R16, RZ, RZ, 0x1 ;  /* 0x00000001ff107424 */ /* 0x000fe400078e00ff */
[----:B------:R-:W-:-:S07]  /*18e0*/  IMAD.MOV.U32 R11, RZ, RZ, R14 ;  /* 0x000000ffff0b7224 */ /* 0x000fce00078e000e */
[----:B------:R-:W-:Y:S05]  /*18f0*/  WARPSYNC.COLLECTIVE R12, `(.L_x_2429) ;  /* 0x000000000c087348 */ /* 0x000fea0003c00000 */
[----:B------:R0:W1:Y:S02]  /*1900*/  SHFL.DOWN P0, R14, R19, R16, R21 ;  /* 0x08000010130e7389 */ /* 0x0000640000000015 */
[----:B01----:R-:W-:Y:S01]  /*1910*/  ENDCOLLECTIVE ;  /* 0x000000000000791b */ /* 0x003fe20003800000 */
.L_x_2429:
[----:B------:R-:W-:-:S04]  /*1920*/  FADD.FTZ R11, R8, R11 ;  /* 0x0000000b080b7221 */ /* 0x000fc80000010000 */
[----:B------:R-:W-:Y:S01]  /*1930*/  IMAD.MOV.U32 R19, RZ, RZ, R11 ;  /* 0x000000ffff137224 */ /* 0x000fe200078e000b */
[----:B------:R-:W-:-:S07]  /*1940*/  MOV R13, R14 ;  /* 0x0000000e000d7202 */ /* 0x000fce0000000f00 */
[----:B------:R-:W-:Y:S05]  /*1950*/  WARPSYNC.COLLECTIVE R12, `(.L_x_2430) ;  /* 0x000000000c087348 */ /* 0x000fea0003c00000 */
[----:B------:R0:W1:Y:S02]  /*1960*/  SHFL.DOWN P0, R14, R19, R16, R21 ;  /* 0x08000010130e7389 */ /* 0x0000640000000015 */
[----:B01----:R-:W-:Y:S01]  /*1970*/  ENDCOLLECTIVE ;  /* 0x000000000000791b */ /* 0x003fe20003800000 */
.L_x_2430:
[----:B------:R-:W-:Y:S01]  /*1980*/  MOV R4, R14 ;  /* 0x0000000e00047202 */ /* 0x000fe20000000f00 */
[----:B------:R-:W-:Y:S06]  /*1990*/  BRA `(.L_x_2431) ;  /* 0xfffffff000a07947 */ /* 0x000fec000383ffff */
        .weak           $__internal_47_$__cuda_sm20_dblrcp_rn_slowpath_v3
        .type           $__internal_47_$__cuda_sm20_dblrcp_rn_slowpath_v3,@function
        .size           $__internal_47_$__cuda_sm20_dblrcp_rn_slowpath_v3,(.L_x_28258 - $__internal_47_$__cuda_sm20_dblrcp_rn_slowpath_v3)
$__internal_47_$__cuda_sm20_dblrcp_rn_slowpath_v3:
[----:B------:R-:W-:Y:S01]  /*19a0*/  IMAD.MOV.U32 R2, RZ, RZ, R6 ;  /* 0x000000ffff027224 */ /* 0x000fe200078e0006 */
        /* <DEDUP_REMOVED lines=24> */
.L_x_2434:
        /* <DEDUP_REMOVED lines=10> */
.L_x_2432:
[----:B------:R-:W-:Y:S02]  /*1bd0*/  LOP3.LUT R7, R3, 0x80000, RZ, 0xfc, !PT ;  /* 0x0008000003077812 */ /* 0x000fe400078efcff */
[----:B------:R-:W-:-:S07]  /*1be0*/  MOV R6, R2 ;  /* 0x0000000200067202 */ /* 0x000fce0000000f00 */
.L_x_2433:
[----:B------:R-:W-:Y:S01]  /*1bf0*/  IMAD.MOV.U32 R2, RZ, RZ, R0 ;  /* 0x000000ffff027224 */ /* 0x000fe200078e0000 */
[----:B------:R-:W-:-:S04]  /*1c00*/  MOV R3, 0x0 ;  /* 0x0000000000037802 */ /* 0x000fc80000000f00 */
[----:B------:R-:W-:Y:S05]  /*1c10*/  RET.REL.NODEC R2 `(_ZN2at6native26batch_norm_backward_kernelIfffiEEvNS_27GenericPackedTensorAccessorIKT_Lm3ENS_16DefaultPtrTraitsET2_EES7_NS2_IS3_Lm3ES5_S6_EENS2_IT0_Lm1ES5_S6_EESA_NS2_IKS9_Lm1ES5_S6_EESC_SC_NS2_IKT1_Lm1ES5_S6_EESF_bSD_) ;  /* 0xffffffe002f87950 */ /* 0x000fea0003c3ffff */
.L_x_2435:
        /* <DEDUP_REMOVED lines=14> */
.L_x_28258:


//--------------------- .text._ZN2at6native26batch_norm_backward_kernelIdddiEEvNS_27GenericPackedTensorAccessorIKT_Lm3ENS_16DefaultPtrTraitsET2_EES7_NS2_IS3_Lm3ES5_S6_EENS2_IT0_Lm1ES5_S6_EESA_NS2_IKS9_Lm1ES5_S6_EESC_SC_NS2_IKT1_Lm1ES5_S6_EESF_bSD_ --------------------------
	.section	.text._ZN2at6native26batch_norm_backward_kernelIdddiEEvNS_27GenericPackedTensorAccessorIKT_Lm3ENS_16DefaultPtrTraitsET2_EES7_NS2_IS3_Lm3ES5_S6_EENS2_IT0_Lm1ES5_S6_EESA_NS2_IKS9_Lm1ES5_S6_EESC_SC_NS2_IKT1_Lm1ES5_S6_EESF_bSD_,"ax",@progbits
	.align	128
        .global         _ZN2at6native26batch_norm_backward_kernelIdddiEEvNS_27GenericPackedTensorAccessorIKT_Lm3ENS_16DefaultPtrTraitsET2_EES7_NS2_IS3_Lm3ES5_S6_EENS2_IT0_Lm1ES5_S6_EESA_NS2_IKS9_Lm1ES5_S6_EESC_SC_NS2_IKT1_Lm1ES5_S6_EESF_bSD_
        .type           _ZN2at6native26batch_norm_backward_kernelIdddiEEvNS_27GenericPackedTensorAccessorIKT_Lm3ENS_16DefaultPtrTraitsET2_EES7_NS2_IS3_Lm3ES5_S6_EENS2_IT0_Lm1ES5_S6_EESA_NS2_IKS9_Lm1ES5_S6_EESC_SC_NS2_IKT1_Lm1ES5_S6_EESF_bSD_,@function
        .size           _ZN2at6native26batch_norm_backward_kernelIdddiEEvNS_27GenericPackedTensorAccessorIKT_Lm3ENS_16DefaultPtrTraitsET2_EES7_NS2_IS3_Lm3ES5_S6_EENS2_IT0_Lm1ES5_S6_EESA_NS2_IKS9_Lm1ES5_S6_EESC_SC_NS2_IKT1_Lm1ES5_S6_EESF_bSD_,(.L_x_28260 - _ZN2at6native26batch_norm_backward_kernelIdddiEEvNS_27GenericPackedTensorAccessorIKT_Lm3ENS_16DefaultPtrTraitsET2_EES7_NS2_IS3_Lm3ES5_S6_EENS2_IT0_Lm1ES5_S6_EESA_NS2_IKS9_Lm1ES5_S6_EESC_SC_NS2_IKT1_Lm1ES5_S6_EESF_bSD_)
        .other          _ZN2at6native26batch_norm_backward_kernelIdddiEEvNS_27GenericPackedTensorAccessorIKT_Lm3ENS_16DefaultPtrTraitsET2_EES7_NS2_IS3_Lm3ES5_S6_EENS2_IT0_Lm1ES5_S6_EESA_NS2_IKS9_Lm1ES5_S6_EESC_SC_NS2_IKT1_Lm1ES5_S6_EESF_bSD_,@"STO_CUDA_ENTRY STV_DEFAULT"
_ZN2at6native26batch_norm_backward_kernelIdddiEEvNS_27GenericPackedTensorAccessorIKT_Lm3ENS_16DefaultPtrTraitsET2_EES7_NS2_IS3_Lm3ES5_S6_EENS2_IT0_Lm1ES5_S6_EESA_NS2_IKS9_Lm1ES5_S6_EESC_SC_NS2_IKT1_Lm1ES5_S6_EESF_bSD_:
.text._ZN2at6native26batch_norm_backward_kernelIdddiEEvNS_27GenericPackedTensorAccessorIKT_Lm3ENS_16DefaultPtrTraitsET2_EES7_NS2_IS3_Lm3ES5_S6_EENS2_IT0_Lm1ES5_S6_EESA_NS2_IKS9_Lm1ES5_S6_EESC_SC_NS2_IKT1_Lm1ES5_S6_EESF_bSD_:
        /* <DEDUP_REMOVED lines=12> */
[----:B-1----:R-:W-:-:S06]  /*00c0*/  IMAD.WIDE R14, R3, 0x8, R14 ;  /* 0x00000008030e7825 */ /* 0x002fcc00078e020e */
[----:B------:R-:W5:Y:S01]  /*00d0*/  LDG.E.64 R14, desc[UR8][R14.64] ;  /* 0x000000080e0e7981 */ /* 0x000f62000c1e1b00 */
[----:B------:R-:W-:-:S04]  /*00e0*/  UIMAD UR6, UR7, UR6, URZ ;  /* 0x00000006070672a4 */ /* 0x000fc8000f8e023f */
[----:B------:R-:W-:-:S06]  /*00f0*/  UIMAD.WIDE UR4, UR6, 0x8, UR4 ;  /* 0x00000008060478a5 */ /* 0x000fcc000f8e0204 */
[----:B------:R-:W-:Y:S02]  /*0100*/  IMAD.U32 R16, RZ, RZ, UR4 ;  /* 0x00000004ff107e24 */ /* 0x000fe4000f8e00ff */
[----:B------:R-:W-:Y:S01]  /*0110*/  IMAD.U32 R17, RZ, RZ, UR5 ;  /* 0x00000005ff117e24 */ /* 0x000fe2000f8e00ff */
[----:B------:R-:W-:Y:S06]  /*0120*/  BRA `(.L_x_2437) ;  /* 0x0000000000b87947 */ /* 0x000fec0003800000 */
.L_x_2436:
[----:B------:R-:W0:Y:S01]  /*0130*/  LDC R5, c[0x0][0x2bc] ;  /* 0x0000af00ff057b82 */ /* 0x000e220000000800 */
[----:B------:R-:W-:-:S07]  /*0140*/  ULDC.64 UR4, c[0x0][0x2e8] ;  /* 0x0000ba0000047ab9 */ /* 0x000fce0000000a00 */
[----:B------:R-:W1:Y:S01]  /*0150*/  LDC.64 R2, c[0x0][0x2b0] ;  /* 0x0000ac00ff027b82 */ /* 0x000e620000000a00 */
[----:B------:R-:W-:Y:S02]  /*0160*/  IMAD.MOV.U32 R10, RZ, RZ, 0x0 ;  /* 0x00000000ff0a7424 */ /* 0x000fe400078e00ff */
[----:B------:R-:W-:-:S05]  /*0170*/  IMAD.MOV.U32 R11, RZ, RZ, 0x3fd80000 ;  /* 0x3fd80000ff0b7424 */ /* 0x000fca00078e00ff */
[----:B------:R-:W2:Y:S01]  /*0180*/  LDC R19, c[0x0][0x2ac] ;  /* 0x0000ab00ff137b82 */ /* 0x000ea20000000800 */
[----:B0-----:R-:W-:-:S07]  /*0190*/  IMAD R5, R5, UR7, RZ ;  /* 0x0000000705057c24 */ /* 0x001fce000f8e02ff */
[----:B------:R-:W0:Y:S01]  /*01a0*/  LDC.64 R16, c[0x0][0x2a0] ;  /* 0x0000a800ff107b82 */ /* 0x000e220000000a00 */
[----:B-1----:R-:W-:-:S06]  /*01b0*/  IMAD.WIDE R2, R5, 0x8, R2 ;  /* 0x0000000805027825 */ /* 0x002fcc00078e0202 */
[----:B------:R-:W3:Y:S01]  /*01c0*/  LDG.E.64 R2, desc[UR8][R2.64] ;  /* 0x0000000802027981 */ /* 0x000ee2000c1e1b00 */
[----:B--2---:R-:W-:-:S04]  /*01d0*/  IMAD R19, R19, UR7, RZ ;  /* 0x0000000713137c24 */ /* 0x004fc8000f8e02ff */
[----:B0-----:R-:W-:Y:S01]  /*01e0*/  IMAD.WIDE R16, R19, 0x8, R16 ;  /* 0x0000000813107825 */ /* 0x001fe200078e0210 */
[----:B---3--:R-:W-:-:S06]  /*01f0*/  DADD R4, R2, UR4 ;  /* 0x0000000402047e29 */ /* 0x008fcc0008000000 */
        /* <DEDUP_REMOVED lines=15> */
[----:B------:R-:W-:Y:S05]  /*02f0*/  CALL.REL.NOINC `($__internal_49_$__cuda_sm20_dsqrt_rn_f64_mediumpath_v1) ;  /* 0x0000001c00f47944 */ /* 0x000fea0003c00000 */
.L_x_2438:
[----:B------:R-:W0:Y:S01]  /*0300*/  MUFU.RCP64H R3, R13 ;  /* 0x0000000d00037308 */ /* 0x000e220000001800 */
        /* <DEDUP_REMOVED lines=9> */
[----:B------:R-:W-:Y:S01]  /*03a0*/  IMAD.MOV.U32 R6, RZ, RZ, R12 ;  /* 0x000000ffff067224 */ /* 0x000fe200078e000c */
[----:B------:R-:W-:Y:S01]  /*03b0*/  MOV R12, 0x3f0 ;  /* 0x000003f0000c7802 */ /* 0x000fe20000000f00 */
[----:B------:R-:W-:Y:S02]  /*03c0*/  IMAD.MOV.U32 R7, RZ, RZ, R13 ;  /* 0x000000ffff077224 */ /* 0x000fe400078e000d */
[----:B------:R-:W-:-:S07]  /*03d0*/  VIADD R22, R0, 0xfff00000 ;  /* 0xfff0000000167836 */ /* 0x000fce0000000000 */
[----:B------:R-:W-:Y:S05]  /*03e0*/  CALL.REL.NOINC `($__internal_48_$__cuda_sm20_dblrcp_rn_slowpath_v3) ;  /* 0x0000001c001c7944 */ /* 0x000fea0003c00000 */
[----:B------:R-:W-:Y:S02]  /*03f0*/  IMAD.MOV.U32 R14, RZ, RZ, R20 ;  /* 0x000000ffff0e7224 */ /* 0x000fe400078e0014 */
[----:B------:R-:W-:-:S07]  /*0400*/  IMAD.MOV.U32 R15, RZ, RZ, R21 ;  /* 0x000000ffff0f7224 */ /* 0x000fce00078e0015 */
.L_x_2437:
[----:B------:R-:W5:Y:S01]  /*0410*/  LDG.E.64 R16, desc[UR8][R16.64] ;  /* 0x0000000810107981 */ /* 0x000f62000c1e1b00 */
[----:B------:R-:W0:Y:S01]  /*0420*/  LDC R0, c[0x0][0x298] ;  /* 0x0000a600ff007b82 */ /* 0x000e220000000800 */
[----:B------:R-:W-:Y:S01]  /*0430*/  MOV R18, 0x0 ;  /* 0x0000000000127802 */ /* 0x000fe20000000f00 */
[----:B------:R-:W-:Y:S01]  /*0440*/  IMAD.MOV.U32 R19, RZ, RZ, 0x3ff00000 ;  /* 0x3ff00000ff137424 */ /* 0x000fe200078e00ff */
        /* <DEDUP_REMOVED lines=10> */
[----:B--2---:R-:W-:-:S04]  /*04f0*/  @P0 IMAD.WIDE R8, R3, 0x8, R8 ;  /* 0x0000000803080825 */ /* 0x004fc800078e0208 */
[----:B------:R-:W-:Y:S01]  /*0500*/  IMAD.U32 R3, RZ, RZ, UR4 ;  /* 0x00000004ff037e24 */ /* 0x000fe2000f8e00ff */
[----:B------:R0:W5:Y:S04]  /*0510*/  @P0 LDG.E.64 R18, desc[UR8][R8.64] ;  /* 0x0000000808120981 */ /* 0x000168000c1e1b00 */
[----:B-1----:R-:W-:Y:S01]  /*0520*/  ISETP.GE.AND P0, PT, R12, R3, PT ;  /* 0x000000030c00720c */ /* 0x002fe20003f06270 */
[----:B------:R-:W-:-:S12]  /*0530*/  BSSY B0, `(.L_x_2439) ;  /* 0x0000035000007945 */ /* 0x000fd80003800000 */
[----:B------:R-:W-:Y:S02]  /*0540*/  @P0 CS2R R6, SRZ ;  /* 0x0000000000060805 */ /* 0x000fe4000001ff00 */
[----:B------:R-:W-:Y:S01]  /*0550*/  @P0 CS2R R4, SRZ ;  /* 0x0000000000040805 */ /* 0x000fe2000001ff00 */
[----:B0-----:R-:W-:Y:S06]  /*0560*/  @P0 BRA `(.L_x_2440) ;  /* 0x0000000000c40947 */ /* 0x001fec0003800000 */
[----:B------:R-:W0:Y:S01]  /*0570*/  LDC R21, c[0x0][0x248] ;  /* 0x00009200ff157b82 */ /* 0x000e220000000800 */
[----:B------:R-:W1:Y:S01]  /*0580*/  S2R R0, SR_TID.X ;  /* 0x0000000000007919 */ /* 0x000e620000002100 */
[----:B------:R-:W-:Y:S01]  /*0590*/  IMAD.MOV.U32 R22, RZ, RZ, R12 ;  /* 0x000000ffff167224 */ /* 0x000fe200078e000c */
[----:B------:R-:W-:Y:S02]  /*05a0*/  CS2R R4, SRZ ;  /* 0x0000000000047805 */ /* 0x000fe4000001ff00 */
[----:B------:R-:W-:-:S03]  /*05b0*/  CS2R R6, SRZ ;  /* 0x0000000000067805 */ /* 0x000fc6000001ff00 */
[----:B------:R-:W2:Y:S08]  /*05c0*/  LDC R23, c[0x0][0x228] ;  /* 0x00008a00ff177b82 */ /* 0x000eb00000000800 */
[----:B------:R-:W3:Y:S08]  /*05d0*/  LDC R13, c[0x0][0x4] ;  /* 0x00000100ff0d7b82 */ /* 0x000ef00000000800 */
[----:B------:R-:W4:Y:S01]  /*05e0*/  LDC R20, c[0x0][RZ] ;  /* 0x00000000ff147b82 */ /* 0x000f220000000800 */
[----:B0-----:R-:W-:-:S02]  /*05f0*/  IMAD R21, R21, UR7, RZ ;  /* 0x0000000715157c24 */ /* 0x001fc4000f8e02ff */
[----:B-12---:R-:W-:-:S07]  /*0600*/  IMAD R23, R23, UR7, RZ ;  /* 0x0000000717177c24 */ /* 0x006fce000f8e02ff */
.L_x_2444:
        /* <DEDUP_REMOVED lines=15> */
.L_x_2443:
[C---:B------:R-:W-:Y:S02]  /*0700*/  IMAD R2, R27.reuse, UR12, RZ ;  /* 0x0000000c1b027c24 */ /* 0x040fe4000f8e02ff */
[----:B------:R-:W-:-:S03]  /*0710*/  IMAD R3, R27, UR6, RZ ;  /* 0x000000061b037c24 */ /* 0x000fc6000f8e02ff */
[----:B------:R-:W-:-:S04]  /*0720*/  IADD3 R9, P0, R2, R26, RZ ;  /* 0x0000001a02097210 */ /* 0x000fc80007f1e0ff */
[----:B------:R-:W-:Y:S02]  /*0730*/  LEA.HI.X.SX32 R2, R2, R29, 0x1, P0 ;  /* 0x0000001d02027211 */ /* 0x000fe400000f0eff */
[----:B------:R-:W-:Y:S02]  /*0740*/  LEA R8, P1, R9, UR14, 0x3 ;  /* 0x0000000e09087c11 */ /* 0x000fe4000f8218ff */
[----:B------:R-:W-:Y:S02]  /*0750*/  IADD3 R10, P0, R3, R24, RZ ;  /* 0x00000018030a7210 */ /* 0x000fe40007f1e0ff */
[----:B------:R-:W-:Y:S02]  /*0760*/  LEA.HI.X R9, R9, UR15, R2, 0x3, P1 ;  /* 0x0000000f09097c11 */ /* 0x000fe400088f1c02 */
[----:B------:R-:W-:Y:S02]  /*0770*/  LEA.HI.X.SX32 R3, R3, R28, 0x1, P0 ;  /* 0x0000001c03037211 */ /* 0x000fe400000f0eff */
[----:B------:R-:W-:-:S02]  /*0780*/  LEA R2, P0, R10, UR10, 0x3 ;  /* 0x0000000a0a027c11 */ /* 0x000fc4000f8018ff */
[----:B------:R-:W2:Y:S02]  /*0790*/  LDG.E.64 R8, desc[UR8][R8.64] ;  /* 0x0000000808087981 */ /* 0x000ea4000c1e1b00 */
[----:B------:R-:W-:-:S06]  /*07a0*/  LEA.HI.X R3, R10, UR11, R3, 0x3, P0 ;  /* 0x0000000b0a037c11 */ /* 0x000fcc00080f1c03 */
[----:B------:R-:W3:Y:S01]  /*07b0*/  LDG.E.64 R2, desc[UR8][R2.64] ;  /* 0x0000000802027981 */ /* 0x000ee2000c1e1b00 */
[----:B----4-:R-:W-:-:S05]  /*07c0*/  IMAD.IADD R27, R20, 0x1, R27 ;  /* 0x00000001141b7824 */ /* 0x010fca00078e021b */
[----:B------:R-:W-:Y:S01]  /*07d0*/  ISETP.GE.AND P0, PT, R27, R25, PT ;  /* 0x000000191b00720c */ /* 0x000fe20003f06270 */
[----:B--2--5:R-:W-:Y:S02]  /*07e0*/  DADD R10, -R16, R8 ;  /* 0x00000000100a7229 */ /* 0x024fe40000000108 */
[----:B---3--:R-:W-:-:S06]  /*07f0*/  DADD R6, R2, R6 ;  /* 0x0000000002067229 */ /* 0x008fcc0000000006 */
[----:B------:R-:W-:-:S04]  /*0800*/  DFMA R4, R10, R2, R4 ;  /* 0x000000020a04722b */ /* 0x000fc80000000004 */
[----:B------:R-:W-:Y:S07]  /*0810*/  @!P0 BRA `(.L_x_2443) ;  /* 0xfffffffc00b88947 */ /* 0x000fee000383ffff */
.L_x_2442:
[----:B------:R-:W-:Y:S05]  /*0820*/  BSYNC B1 ;  /* 0x0000000000017941 */ /* 0x000fea0003800000 */
.L_x_2441:
[----:B------:R-:W-:Y:S01]  /*0830*/  ULDC UR4, c[0x0][0x238] ;  /* 0x00008e0000047ab9 */ /* 0x000fe20000000800 */
[----:B---3--:R-:W-:Y:S01]  /*0840*/  IMAD.IADD R22, R13, 0x1, R22 ;  /* 0x000000010d167824 */ /* 0x008fe200078e0216 */
[----:B------:R-:W-:-:S04]  /*0850*/  MOV R3, UR4 ;  /* 0x0000000400037c02 */ /* 0x000fc80008000f00 */
[----:B------:R-:W-:-:S13]  /*0860*/  ISETP.GE.AND P0, PT, R22, R3, PT ;  /* 0x000000031600720c */ /* 0x000fda0003f06270 */
[----:B------:R-:W-:Y:S05]  /*0870*/  @!P0 BRA `(.L_x_2444) ;  /* 0xfffffffc00648947 */ /* 0x000fea000383ffff */
.L_x_2440:
[----:B------:R-:W-:Y:S05]  /*0880*/  BSYNC B0 ;  /* 0x0000000000007941 */ /* 0x000fea0003800000 */
.L_x_2439:
[----:B------:R-:W-:Y:S01]  /*0890*/  SHFL.DOWN PT, R9, R7, 0x10, 0x1f ;  /* 0x0a001f0007097f89 */ /* 0x000fe200000e0000 */
[----:B------:R-:W-:Y:S01]  /*08a0*/  ULDC UR5, c[0x0][0x0] ;  /* 0x0000000000057ab9 */ /* 0x000fe20000000800 */
[----:B------:R-:W-:Y:S01]  /*08b0*/  ULDC UR6, c[0x0][0x4] ;  /* 0x0000010000067ab9 */ /* 0x000fe20000000800 */
[----:B------:R-:W-:Y:S01]  /*08c0*/  BSSY B0, `(.L_x_2445) ;  /* 0x000005c000007945 */ /* 0x000fe20003800000 */
[----:B------:R-:W0:Y:S01]  /*08d0*/  SHFL.DOWN PT, R8, R6, 0x10, 0x1f ;  /* 0x0a001f0006087f89 */ /* 0x000e2200000e0000 */
[----:B------:R-:W-:-:S03]  /*08e0*/  UIMAD UR4, UR5, UR6, URZ ;  /* 0x00000006050472a4 */ /* 0x000fc6000f8e023f */
[----:B------:R-:W-:Y:S01]  /*08f0*/  SHFL.DOWN PT, R11, R5, 0x10, 0x1f ;  /* 0x0a001f00050b7f89 */ /* 0x000fe200000e0000 */
[----:B------:R-:W-:-:S03]  /*0900*/  USHF.R.U32.HI UR4, URZ, 0x5, UR4 ;  /* 0x000000053f047899 */ /* 0x000fc60008011604 */
[----:B------:R-:W1:Y:S01]  /*0910*/  SHFL.DOWN PT, R10, R4, 0x10, 0x1f ;  /* 0x0a001f00040a7f89 */ /* 0x000e6200000e0000 */
[----:B------:R-:W2:Y:S01]  /*0920*/  S2R R0, SR_TID.X ;  /* 0x0000000000007919 */ /* 0x000ea20000002100 */
[----:B------:R-:W-:Y:S06]  /*0930*/  BAR.SYNC.DEFER_BLOCKING 0x0 ;  /* 0x0000000000007b1d */ /* 0x000fec0000010000 */
[----:B0-----:R-:W-:-:S07]  /*0940*/  DADD R8, R8, R6 ;  /* 0x0000000008087229 */ /* 0x001fce0000000006 */
[----:B------:R-:W-:Y:S01]  /*0950*/  SHFL.DOWN PT, R21, R9, 0x8, 0x1f ;  /* 0x09001f0009157f89 */ /* 0x000fe200000e0000 */
[----:B-1----:R-:W-:-:S03]  /*0960*/  DADD R10, R10, R4 ;  /* 0x000000000a0a7229 */ /* 0x002fc60000000004 */
[----:B----4-:R-:W0:Y:S04]  /*0970*/  SHFL.DOWN PT, R20, R8, 0x8, 0x1f ;  /* 0x09001f0008147f89 */ /* 0x010e2800000e0000 */
[----:B------:R-:W-:Y:S04]  /*0980*/  SHFL.DOWN PT, R23, R11, 0x8, 0x1f ;  /* 0x09001f000b177f89 */ /* 0x000fe800000e0000 */
[----:B------:R-:W1:Y:S01]  /*0990*/  SHFL.DOWN PT, R22, R10, 0x8, 0x1f ;  /* 0x09001f000a167f89 */ /* 0x000e6200000e0000 */
[----:B--2---:R-:W-:-:S05]  /*09a0*/  IMAD R12, R12, UR5, R0 ;  /* 0x000000050c0c7c24 */ /* 0x004fca000f8e0200 */
[----:B------:R-:W-:Y:S01]  /*09b0*/  ISETP.GE.AND P1, PT, R12, UR4, PT ;  /* 0x000000040c007c0c */ /* 0x000fe2000bf26270 */
[----:B0-----:R-:W-:-:S07]  /*09c0*/  DADD R20, R8, R20 ;  /* 0x0000000008147229 */ /* 0x001fce0000000014 */
[----:B------:R-:W-:Y:S01]  /*09d0*/  SHFL.DOWN PT, R7, R21, 0x4, 0x1f ;  /* 0x08801f0015077f89 */ /* 0x000fe200000e0000 */
[----:B-1----:R-:W-:-:S03]  /*09e0*/  DADD R22, R10, R22 ;  /* 0x000000000a167229 */ /* 0x002fc60000000016 */
[----:B------:R-:W0:Y:S04]  /*09f0*/  SHFL.DOWN PT, R6, R20, 0x4, 0x1f ;  /* 0x08801f0014067f89 */ /* 0x000e2800000e0000 */
[----:B------:R-:W-:Y:S04]  /*0a00*/  SHFL.DOWN PT, R5, R23, 0x4, 0x1f ;  /* 0x08801f0017057f89 */ /* 0x000fe800000e0000 */
[----:B------:R-:W1:Y:S01]  /*0a10*/  SHFL.DOWN PT, R4, R22, 0x4, 0x1f ;  /* 0x08801f0016047f89 */ /* 0x000e6200000e0000 */
[----:B0-----:R-:W-:Y:S01]  /*0a20*/  DADD R8, R20, R6 ;  /* 0x0000000014087229 */ /* 0x001fe20000000006 */
[----:B------:R-:W-:-:S04]  /*0a30*/  SHF.R.S32.HI R7, RZ, 0x1f, R12 ;  /* 0x0000001fff077819 */ /* 0x000fc8000001140c */
[----:B------:R-:W-:Y:S01]  /*0a40*/  LEA.HI R13, R7, R12, RZ, 0x5 ;  /* 0x0000000c070d7211 */ /* 0x000fe200078f28ff */
[----:B-1----:R-:W-:-:S03]  /*0a50*/  DADD R24, R22, R4 ;  /* 0x0000000016187229 */ /* 0x002fc60000000004 */
[----:B------:R-:W-:Y:S01]  /*0a60*/  LOP3.LUT R11, R13, 0xffffffe0, RZ, 0xc0, !PT ;  /* 0xffffffe00d0b7812 */ /* 0x000fe200078ec0ff */
[----:B------:R-:W-:Y:S01]  /*0a70*/  SHFL.DOWN PT, R5, R9, 0x2, 0x1f ;  /* 0x08401f0009057f89 */ /* 0x000fe200000e0000 */
[----:B------:R-:W-:-:S03]  /*0a80*/  @!P1 MOV R22, 0x400 ;  /* 0x0000040000169802 */ /* 0x000fc60000000f00 */
[----:B------:R-:W0:Y:S01]  /*0a90*/  SHFL.DOWN PT, R4, R8, 0x2, 0x1f ;  /* 0x08401f0008047f89 */ /* 0x000e2200000e0000 */
[C---:B------:R-:W-:Y:S02]  /*0aa0*/  IMAD.IADD R2, R12.reuse, 0x1, -R11 ;  /* 0x000000010c027824 */ /* 0x040fe400078e0a0b */
[----:B------:R-:W-:Y:S01]  /*0ab0*/  VIADD R12, R12, 0x1f ;  /* 0x0000001f0c0c7836 */ /* 0x000fe20000000000 */
[----:B------:R-:W-:Y:S02]  /*0ac0*/  SHFL.DOWN PT, R7, R25, 0x2, 0x1f ;  /* 0x08401f0019077f89 */ /* 0x000fe400000e0000 */
[----:B------:R-:W-:Y:S02]  /*0ad0*/  ISETP.NE.AND P0, PT, R2, RZ, PT ;  /* 0x000000ff0200720c */ /* 0x000fe40003f05270 */
[----:B------:R-:W1:Y:S01]  /*0ae0*/  SHFL.DOWN PT, R6, R24, 0x2, 0x1f ;  /* 0x08401f0018067f89 */ /* 0x000e6200000e0000 */
[----:B------:R-:W2:Y:S10]  /*0af0*/  @!P1 S2R R23, SR_CgaCtaId ;  /* 0x0000000000179919 */ /* 0x000eb40000008800 */
[----:B------:R-:W3:Y:S01]  /*0b00*/  @!P0 S2R R21, SR_CgaCtaId ;  /* 0x0000000000158919 */ /* 0x000ee20000008800 */
[----:B------:R-:W-:-:S02]  /*0b10*/  @!P0 MOV R20, 0x400 ;  /* 0x0000040000148802 */ /* 0x000fc40000000f00 */
[----:B------:R-:W-:Y:S01]  /*0b20*/  @!P0 SHF.R.S32.HI R13, RZ, 0x5, R13 ;  /* 0x00000005ff0d8819 */ /* 0x000fe2000001140d */
[----:B0-----:R-:W-:-:S07]  /*0b30*/  DADD R4, R8, R4 ;  /* 0x0000000008047229 */ /* 0x001fce0000000004 */
[----:B------:R-:W-:Y:S01]  /*0b40*/  SHFL.DOWN PT, R9, R5, 0x1, 0x1f ;  /* 0x08201f0005097f89 */ /* 0x000fe200000e0000 */
[----:B-1----:R-:W-:-:S03]  /*0b50*/  DADD R6, R24, R6 ;  /* 0x0000000018067229 */ /* 0x002fc60000000006 */
[----:B------:R-:W0:Y:S04]  /*0b60*/  SHFL.DOWN PT, R8, R4, 0x1, 0x1f ;  /* 0x08201f0004087f89 */ /* 0x000e2800000e0000 */
[----:B------:R-:W-:Y:S04]  /*0b70*/  SHFL.DOWN PT, R11, R7, 0x1, 0x1f ;  /* 0x08201f00070b7f89 */ /* 0x000fe800000e0000 */
[----:B------:R-:W1:Y:S01]  /*0b80*/  SHFL.DOWN PT, R10, R6, 0x1, 0x1f ;  /* 0x08201f00060a7f89 */ /* 0x000e6200000e0000 */
[----:B--2---:R-:W-:-:S05]  /*0b90*/  @!P1 LEA R23, R23, R22, 0x18 ;  /* 0x0000001617179211 */ /* 0x004fca00078ec0ff */
[----:B------:R-:W-:Y:S01]  /*0ba0*/  @!P1 IMAD R2, R2, 0x10, R23 ;  /* 0x0000001002029824 */ /* 0x000fe200078e0217 */
        /* <DEDUP_REMOVED lines=36> */
[----:B------:R0:W2:Y:S01]  /*0df0*/  SHFL.DOWN PT, R9, R5, 0x1, 0x1f ;  /* 0x08201f0005097f89 */ /* 0x0000a200000e0000 */
[----:B-1----:R-:W-:-:S03]  /*0e00*/  DADD R6, R10, R6 ;  /* 0x000000000a067229 */ /* 0x002fc60000000006 */
[----:B------:R0:W1:Y:S04]  /*0e10*/  SHFL.DOWN PT, R8, R4, 0x1, 0x1f ;  /* 0x08201f0004087f89 */ /* 0x00006800000e0000 */
[----:B------:R0:W3:Y:S04]  /*0e20*/  SHFL.DOWN PT, R22, R7, 0x1, 0x1f ;  /* 0x08201f0007167f89 */ /* 0x0000e800000e0000 */
[----:B------:R0:W4:Y:S02]  /*0e30*/  SHFL.DOWN PT, R20, R6, 0x1, 0x1f ;  /* 0x08201f0006147f89 */ /* 0x00012400000e0000 */
.L_x_2481:
[----:B012---:R-:W-:Y:S01]  /*0e40*/  DADD R4, R4, R8 ;  /* 0x0000000004047229 */ /* 0x007fe20000000008 */
[----:B----4-:R-:W-:Y:S02]  /*0e50*/  IMAD.MOV.U32 R8, RZ, RZ, R20 ;  /* 0x000000ffff087224 */ /* 0x010fe400078e0014 */
[----:B---3--:R-:W-:-:S06]  /*0e60*/  IMAD.MOV.U32 R9, RZ, RZ, R22 ;  /* 0x000000ffff097224 */ /* 0x008fcc00078e0016 */
[----:B------:R-:W-:-:S11]  /*0e70*/  DADD R6, R6, R8 ;  /* 0x0000000006067229 */ /* 0x000fd60000000008 */
.L_x_2446:
[----:B------:R-:W-:Y:S05]  /*0e80*/  BSYNC B0 ;  /* 0x0000000000007941 */ /* 0x000fea0003800000 */
.L_x_2445:
[----:B------:R-:W2:Y:S01]  /*0e90*/  S2R R12, SR_TID.Y ;  /* 0x00000000000c7919 */ /* 0x000ea20000002200 */
[----:B------:R-:W-:Y:S05]  /*0ea0*/  WARPSYNC.ALL ;  /* 0x0000000000007948 */ /* 0x000fea0003800000 */
[----:B0-----:R-:W0:Y:S01]  /*0eb0*/  S2R R9, SR_CgaCtaId ;  /* 0x0000000000097919 */ /* 0x001e220000008800 */
[----:B--2---:R-:W-:Y:S02]  /*0ec0*/  LOP3.LUT P0, RZ, R0, R12, RZ, 0xfc, !PT ;  /* 0x0000000c00ff7212 */ /* 0x004fe4000780fcff */
[----:B------:R-:W-:-:S04]  /*0ed0*/  MOV R0, 0x400 ;  /* 0x0000040000007802 */ /* 0x000fc80000000f00 */
[----:B0-----:R-:W-:-:S07]  /*0ee0*/  LEA R9, R9, R0, 0x18 ;  /* 0x0000000009097211 */ /* 0x001fce00078ec0ff */
[----:B-1----:R0:W-:Y:S01]  /*0ef0*/  @!P0 STS.128 [R9], R4 ;  /* 0x0000000409008388 */ /* 0x0021e20000000c00 */
[----:B------:R-:W-:Y:S01]  /*0f00*/  ISETP.GE.AND P0, PT, R12, R3, PT ;  /* 0x000000030c00720c */ /* 0x000fe20003f06270 */
[----:B------:R-:W-:Y:S06]  /*0f10*/  BAR.SYNC.DEFER_BLOCKING 0x0 ;  /* 0x0000000000007b1d */ /* 0x000fec0000010000 */
[----:B------:R-:W-:Y:S01]  /*0f20*/  ULDC.64 UR10, c[0x0][0x250] ;  /* 0x00009400000a7ab9 */ /* 0x000fe20000000a00 */
[----:B------:R-:W-:Y:S01]  /*0f30*/  ULDC UR12, c[0x0][0x24c] ;  /* 0x00009300000c7ab9 */ /* 0x000fe20000000800 */
[----:B------:R-:W-:Y:S01]  /*0f40*/  ISETP.EQ.U32.AND P1, PT, RZ, UR10, PT ;  /* 0x0000000aff007c0c */ /* 0x000fe2000bf22070 */
[----:B------:R-:W-:Y:S01]  /*0f50*/  ULDC UR13, c[0x0][0x26c] ;  /* 0x00009b00000d7ab9 */ /* 0x000fe20000000800 */
[----:B------:R-:W-:Y:S01]  /*0f60*/  ULDC.64 UR14, c[0x0][0x230] ;  /* 0x00008c00000e7ab9 */ /* 0x000fe20000000a00 */
[----:B------:R-:W-:Y:S01]  /*0f70*/  ULDC.64 UR16, c[0x0][0x250] ;  /* 0x0000940000107ab9 */ /* 0x000fe20000000a00 */
[----:B------:R-:W-:Y:S01]  /*0f80*/  ISETP.EQ.OR.EX P0, PT, RZ, UR11, P0, P1 ;  /* 0x0000000bff007c0c */ /* 0x000fe20008702710 */
[----:B------:R-:W-:Y:S01]  /*0f90*/  BSSY B0, `(.L_x_2448) ;  /* 0x0000084000007945 */ /* 0x000fe20003800000 */
[----:B------:R-:W1:Y:S11]  /*0fa0*/  LDS.128 R8, [R9] ;  /* 0x0000000009087984 */ /* 0x000e760000000c00 */
[----:B0-----:R-:W-:Y:S05]  /*0fb0*/  @P0 BRA `(.L_x_2449) ;  /* 0x0000000800040947 */ /* 0x001fea0003800000 */
[----:B------:R-:W0:Y:S01]  /*0fc0*/  S2R R4, SR_CTAID.X ;  /* 0x0000000000047919 */ /* 0x000e220000002500 */
[----:B------:R-:W-:Y:S01]  /*0fd0*/  ULDC.U8 UR4, c[0x0][0x2e0] ;  /* 0x0000b80000047ab9 */ /* 0x000fe20000000000 */
[----:B------:R-:W-:Y:S01]  /*0fe0*/  ULDC UR7, c[0x0][0x248] ;  /* 0x0000920000077ab9 */ /* 0x000fe20000000800 */
[----:B------:R-:W-:Y:S01]  /*0ff0*/  UPRMT UR4, UR4, 0x8880, URZ ;  /* 0x0000888004047896 */ /* 0x000fe2000800003f */
[----:B-----5:R-:W-:-:S05]  /*1000*/  DMUL R18, R18, R14 ;  /* 0x0000000e12127228 */ /* 0x020fca0000000000 */
[----:B------:R-:W-:Y:S01]  /*1010*/  ISETP.NE.AND P0, PT, RZ, UR4, PT ;  /* 0x00000004ff007c0c */ /* 0x000fe2000bf05270 */
[----:B------:R-:W-:Y:S01]  /*1020*/  ULDC UR4, c[0x0][0x268] ;  /* 0x00009a0000047ab9 */ /* 0x000fe20000000800 */
[C---:B0-----:R-:W-:Y:S02]  /*1030*/  IMAD R0, R4.reuse, UR7, RZ ;  /* 0x0000000704007c24 */ /* 0x041fe4000f8e02ff */
[----:B------:R-:W-:-:S09]  /*1040*/  IMAD R2, R4, UR4, RZ ;  /* 0x0000000404027c24 */ /* 0x000fd2000f8e02ff */
[----:B------:R-:W-:Y:S05]  /*1050*/  @!P0 BRA `(.L_x_2450) ;  /* 0x0000000400488947 */ /* 0x000fea0003800000 */
[----:B------:R-:W-:Y:S01]  /*1060*/  ULDC UR4, c[0x0][0x240] ;  /* 0x0000900000047ab9 */ /* 0x000fe20000000800 */
[----:B------:R-:W-:Y:S01]  /*1070*/  BSSY B1, `(.L_x_2451) ;  /* 0x0000011000017945 */ /* 0x000fe20003800000 */
[----:B------:R-:W-:Y:S02]  /*1080*/  IMAD R6, R3, UR4, RZ ;  /* 0x0000000403067c24 */ /* 0x000fe4000f8e02ff */
[----:B------:R-:W-:-:S04]  /*1090*/  IMAD.MOV.U32 R3, RZ, RZ, R12 ;  /* 0x000000ffff037224 */ /* 0x000fc800078e000c */
        /* <DEDUP_REMOVED lines=13> */
[----:B-1----:R-:W-:Y:S05]  /*1170*/  CALL.REL.NOINC `($__internal_48_$__cuda_sm20_dblrcp_rn_slowpath_v3) ;  /* 0x0000000c00b87944 */ /* 0x002fea0003c00000 */
.L_x_2452:
[----:B------:R-:W-:Y:S05]  /*1180*/  BSYNC B1 ;  /* 0x0000000000017941 */ /* 0x000fea0003800000 */
.L_x_2451:
[----:B-1----:R-:W-:Y:S01]  /*1190*/  DMUL R6, R20, R10 ;  /* 0x0000000a14067228 */ /* 0x002fe20000000000 */
[----:B------:R-:W-:Y:S01]  /*11a0*/  ULDC UR4, c[0x0][0x228] ;  /* 0x00008a0000047ab9 */ /* 0x000fe20000000800 */
[----:B------:R-:W-:Y:S01]  /*11b0*/  DMUL R20, R8, R20 ;  /* 0x0000001408147228 */ /* 0x000fe20000000000 */
[----:B------:R-:W-:-:S05]  /*11c0*/  IMAD R4, R4, UR4, RZ ;  /* 0x0000000404047c24 */ /* 0x000fca000f8e02ff */
[----:B------:R-:W-:-:S08]  /*11d0*/  DMUL R6, R6, R14 ;  /* 0x0000000e06067228 */ /* 0x000fd00000000000 */
[----:B------:R-:W-:-:S11]  /*11e0*/  DMUL R22, R6, R14 ;  /* 0x0000000e06167228 */ /* 0x000fd60000000000 */
.L_x_2456:
[----:B0-----:R-:W0:Y:S01]  /*11f0*/  S2R R32, SR_TID.X ;  /* 0x0000000000207919 */ /* 0x001e220000002100 */
        /* <DEDUP_REMOVED lines=14> */
[C---:B------:R-:W-:Y:S02]  /*12e0*/  IADD3 R12, P1, R4.reuse, R25, RZ ;  /* 0x00000019040c7210 */ /* 0x040fe40007f3e0ff */
[----:B------:R-:W-:Y:S02]  /*12f0*/  SHF.R.S32.HI R31, RZ, 0x1f, R25 ;  /* 0x0000001fff1f7819 */ /* 0x000fe40000011419 */
[----:B------:R-:W-:Y:S02]  /*1300*/  LEA.HI.X.SX32 R13, R13, R24, 0x1, P0 ;  /* 0x000000180d0d7211 */ /* 0x000fe400000f0eff */
[----:B------:R-:W-:Y:S02]  /*1310*/  LEA.HI.X.SX32 R30, R27, R30, 0x1, P2 ;  /* 0x0000001e1b1e7211 */ /* 0x000fe400010f0eff */
[----:B------:R-:W-:-:S07]  /*1320*/  LEA.HI.X.SX32 R31, R4, R31, 0x1, P1 ;  /* 0x0000001f041f7211 */ /* 0x000fce00008f0eff */
.L_x_2455:
[----:B------:R-:W-:Y:S01]  /*1330*/  ULDC UR4, c[0x0][0x22c] ;  /* 0x00008b0000047ab9 */ /* 0x000fe20000000800 */
[----:B------:R-:W-:Y:S01]  /*1340*/  ULDC.64 UR10, c[0x0][0x210] ;  /* 0x00008400000a7ab9 */ /* 0x000fe20000000a00 */
[C---:B0-----:R-:W-:Y:S01]  /*1350*/  IMAD R24, R32.reuse, UR4, RZ ;  /* 0x0000000420187c24 */ /* 0x041fe2000f8e02ff */
[----:B------:R-:W-:Y:S02]  /*1360*/  ULDC UR4, c[0x0][0x24c] ;  /* 0x0000930000047ab9 */ /* 0x000fe40000000800 */
[----:B------:R-:W-:Y:S01]  /*1370*/  IMAD R26, R32, UR4, RZ ;  /* 0x00000004201a7c24 */ /* 0x000fe2000f8e02ff */
[----:B------:R-:W-:Y:S01]  /*1380*/  ULDC UR4, c[0x0][0x26c] ;  /* 0x00009b0000047ab9 */ /* 0x000fe20000000800 */
[----:B------:R-:W-:-:S04]  /*1390*/  IADD3 R25, P0, R24, R12, RZ ;  /* 0x0000000c18197210 */ /* 0x000fc80007f1e0ff */
[----:B------:R-:W-:Y:S02]  /*13a0*/  LEA.HI.X.SX32 R28, R24, R31, 0x1, P0 ;  /* 0x0000001f181c7211 */ /* 0x000fe400000f0eff */
[C---:B------:R-:W-:Y:S02]  /*13b0*/  LEA R24, P1, R25.reuse, UR10, 0x3 ;  /* 0x0000000a19187c11 */ /* 0x040fe4000f8218ff */
[C---:B------:R-:W-:Y:S02]  /*13c0*/  IADD3 R27, P0, R26.reuse, R6, RZ ;  /* 0x000000061a1b7210 */ /* 0x040fe40007f1e0ff */
[----:B------:R-:W-:Y:S01]  /*13d0*/  LEA.HI.X R25, R25, UR11, R28, 0x3, P1 ;  /* 0x0000000b19197c11 */ /* 0x000fe200088f1c1c */
[----:B------:R-:W-:Y:S01]  /*13e0*/  ULDC.64 UR10, c[0x0][0x230] ;  /* 0x00008c00000a7ab9 */ /* 0x000fe20000000a00 */
[----:B------:R-:W-:Y:S02]  /*13f0*/  LEA.HI.X.SX32 R28, R26, R13, 0x1, P0 ;  /* 0x0000000d1a1c7211 */ /* 0x000fe400000f0eff */
[----:B------:R-:W-:-:S02]  /*1400*/  LEA R26, P0, R27, UR10, 0x3 ;  /* 0x0000000a1b1a7c11 */ /* 0x000fc4000f8018ff */
[----:B------:R-:W2:Y:S02]  /*1410*/  LDG.E.64 R24, desc[UR8][R24.64] ;  /* 0x0000000818187981 */ /* 0x000ea4000c1e1b00 */
[----:B------:R-:W-:Y:S01]  /*1420*/  LEA.HI.X R27, R27, UR11, R28, 0x3, P0 ;  /* 0x0000000b1b1b7c11 */ /* 0x000fe200080f1c1c */
[----:B------:R-:W-:Y:S01]  /*1430*/  IMAD R33, R32, UR4, RZ ;  /* 0x0000000420217c24 */ /* 0x000fe2000f8e02ff */
[----:B------:R-:W-:-:S04]  /*1440*/  ULDC.64 UR10, c[0x0][0x250] ;  /* 0x00009400000a7ab9 */ /* 0x000fc80000000a00 */
[----:B------:R-:W3:Y:S01]  /*1450*/  LDG.E.64 R26, desc[UR8][R26.64] ;  /* 0x000000081a1a7981 */ /* 0x000ee2000c1e1b00 */
[----:B------:R-:W-:Y:S01]  /*1460*/  IADD3 R34, P0, R33, R7, RZ ;  /* 0x0000000721227210 */ /* 0x000fe20007f1e0ff */
[----:B------:R-:W-:-:S03]  /*1470*/  VIADD R32, R32, UR5 ;  /* 0x0000000520207c36 */ /* 0x000fc60008000000 */
[----:B------:R-:W-:Y:S01]  /*1480*/  LEA.HI.X.SX32 R33, R33, R30, 0x1, P0 ;  /* 0x0000001e21217211 */ /* 0x000fe200000f0eff */
[----:B--2---:R-:W-:Y:S01]  /*1490*/  DADD R28, -R16, R24 ;  /* 0x00000000101c7229 */ /* 0x004fe20000000118 */
[----:B------:R-:W-:-:S04]  /*14a0*/  LEA R24, P0, R34, UR10, 0x3 ;  /* 0x0000000a22187c11 */ /* 0x000fc8000f8018ff */
[----:B------:R-:W-:-:S03]  /*14b0*/  LEA.HI.X R25, R34, UR11, R33, 0x3, P0 ;  /* 0x0000000b22197c11 */ /* 0x000fc600080f1c21 */
[----:B---3--:R-:W-:Y:S01]  /*14c0*/  DFMA R28, -R22, R28, R26 ;  /* 0x0000001c161c722b */ /* 0x008fe2000000011a */
[----:B------:R-:W-:-:S07]  /*14d0*/  ISETP.GE.AND P0, PT, R32, R5, PT ;  /* 0x000000052000720c */ /* 0x000fce0003f06270 */
[----:B------:R-:W-:-:S08]  /*14e0*/  DADD R28, -R20, R28 ;  /* 0x00000000141c7229 */ /* 0x000fd0000000011c */
[----:B------:R-:W-:-:S07]  /*14f0*/  DMUL R28, R18, R28 ;  /* 0x0000001c121c7228 */ /* 0x000fce0000000000 */
[----:B------:R0:W-:Y:S01]  /*1500*/  STG.E.64 desc[UR8][R24.64], R28 ;  /* 0x0000001c18007986 */ /* 0x0001e2000c101b08 */
[----:B------:R-:W-:Y:S05]  /*1510*/  @!P0 BRA `(.L_x_2455) ;  /* 0xfffffffc00848947 */ /* 0x000fea000383ffff */
.L_x_2454:
[----:B------:R-:W-:Y:S05]  /*1520*/  BSYNC B1 ;  /* 0x0000000000017941 */ /* 0x000fea0003800000 */
.L_x_2453:
[----:B------:R-:W-:Y:S01]  /*1530*/  VIADD R3, R3, UR6 ;  /* 0x0000000603037c36 */ /* 0x000fe20008000000 */
[----:B------:R-:W-:-:S04]  /*1540*/  ULDC UR4, c[0x0][0x238] ;  /* 0x00008e0000047ab9 */ /* 0x000fc80000000800 */
[----:B------:R-:W-:-:S13]  /*1550*/  ISETP.GE.AND P0, PT, R3, UR4, PT ;  /* 0x0000000403007c0c */ /* 0x000fda000bf06270 */
[----:B------:R-:W-:Y:S05]  /*1560*/  @!P0 BRA `(.L_x_2456) ;  /* 0xfffffffc00208947 */ /* 0x000fea000383ffff */
[----:B------:R-:W-:Y:S05]  /*1570*/  BRA `(.L_x_2449) ;  /* 0x0000000000947947 */ /* 0x000fea0003800000 */
.L_x_2450:
[----:B------:R-:W-:-:S07]  /*1580*/  IMAD.MOV.U32 R3, RZ, RZ, R12 ;  /* 0x000000ffff037224 */ /* 0x000fce00078e000c */
.L_x_2460:
        /* <DEDUP_REMOVED lines=15> */
.L_x_2459:
[----:B0-----:R-:W-:-:S05]  /*1680*/  IMAD R4, R16, UR12, RZ ;  /* 0x0000000c10047c24 */ /* 0x001fca000f8e02ff */
[----:B------:R-:W-:-:S04]  /*1690*/  IADD3 R5, P0, R4, R17, RZ ;  /* 0x0000001104057210 */ /* 0x000fc80007f1e0ff */
[----:B------:R-:W-:Y:S02]  /*16a0*/  LEA.HI.X.SX32 R4, R4, R21, 0x1, P0 ;  /* 0x0000001504047211 */ /* 0x000fe400000f0eff */
[----:B------:R-:W-:-:S04]  /*16b0*/  LEA R6, P0, R5, UR14, 0x3 ;  /* 0x0000000e05067c11 */ /* 0x000fc8000f8018ff */
[----:B------:R-:W-:-:S05]  /*16c0*/  LEA.HI.X R7, R5, UR15, R4, 0x3, P0 ;  /* 0x0000000f05077c11 */ /* 0x000fca00080f1c04 */
[----:B------:R-:W2:Y:S01]  /*16d0*/  LDG.E.64 R4, desc[UR8][R6.64] ;  /* 0x0000000806047981 */ /* 0x000ea2000c1e1b00 */
[C---:B------:R-:W-:Y:S02]  /*16e0*/  IMAD R12, R16.reuse, UR13, RZ ;  /* 0x0000000d100c7c24 */ /* 0x040fe4000f8e02ff */
[----:B------:R-:W-:-:S03]  /*16f0*/  VIADD R16, R16, UR5 ;  /* 0x0000000510107c36 */ /* 0x000fc60008000000 */
[----:B------:R-:W-:-:S04]  /*1700*/  IADD3 R13, P0, R12, R23, RZ ;  /* 0x000000170c0d7210 */ /* 0x000fc80007f1e0ff */
[----:B------:R-:W-:Y:S02]  /*1710*/  LEA.HI.X.SX32 R20, R12, R25, 0x1, P0 ;  /* 0x000000190c147211 */ /* 0x000fe400000f0eff */
[----:B------:R-:W-:-:S04]  /*1720*/  LEA R12, P0, R13, UR16, 0x3 ;  /* 0x000000100d0c7c11 */ /* 0x000fc8000f8018ff */
[----:B------:R-:W-:Y:S02]  /*1730*/  LEA.HI.X R13, R13, UR17, R20, 0x3, P0 ;  /* 0x000000110d0d7c11 */ /* 0x000fe400080f1c14 */
[----:B------:R-:W-:Y:S01]  /*1740*/  ISETP.GE.AND P0, PT, R16, R27, PT ;  /* 0x0000001b1000720c */ /* 0x000fe20003f06270 */
[----:B--2---:R-:W-:-:S07]  /*1750*/  DMUL R4, R18, R4 ;  /* 0x0000000412047228 */ /* 0x004fce0000000000 */
[----:B------:R0:W-:Y:S05]  /*1760*/  STG.E.64 desc[UR8][R12.64], R4 ;  /* 0x000000040c007986 */ /* 0x0001ea000c101b08 */
[----:B------:R-:W-:Y:S05]  /*1770*/  @!P0 BRA `(.L_x_2459) ;  /* 0xfffffffc00c08947 */ /* 0x000fea000383ffff */
.L_x_2458:
[----:B------:R-:W-:Y:S05]  /*1780*/  BSYNC B1 ;  /* 0x0000000000017941 */ /* 0x000fea0003800000 */
.L_x_2457:
[----:B------:R-:W-:Y:S01]  /*1790*/  IADD3 R3, R3, UR6, RZ ;  /* 0x0000000603037c10 */ /* 0x000fe2000fffe0ff */
[----:B------:R-:W-:-:S03]  /*17a0*/  ULDC UR4, c[0x0][0x238] ;  /* 0x00008e0000047ab9 */ /* 0x000fc60000000800 */
[----:B------:R-:W-:-:S13]  /*17b0*/  ISETP.GE.AND P0, PT, R3, UR4, PT ;  /* 0x0000000403007c0c */ /* 0x000fda000bf06270 */
[----:B------:R-:W-:Y:S05]  /*17c0*/  @!P0 BRA `(.L_x_2460) ;  /* 0xfffffffc00708947 */ /* 0x000fea000383ffff */
.L_x_2449:
[----:B------:R-:W-:Y:S05]  /*17d0*/  BSYNC B0 ;  /* 0x0000000000007941 */ /* 0x000fea0003800000 */
.L_x_2448:
[----:B------:R-:W2:Y:S01]  /*17e0*/  S2R R2, SR_TID.X ;  /* 0x0000000000027919 */ /* 0x000ea20000002100 */
[----:B------:R-:W3:Y:S08]  /*17f0*/  LDC R0, c[0x0][0x278] ;  /* 0x00009e00ff007b82 */ /* 0x000ef00000000800 */
[----:B0-----:R-:W0:Y:S01]  /*1800*/  LDC R4, c[0x0][0x288] ;  /* 0x0000a200ff047b82 */ /* 0x001e220000000800 */
[----:B--2---:R-:W-:-:S04]  /*1810*/  ISETP.NE.AND P0, PT, R2, RZ, PT ;  /* 0x000000ff0200720c */ /* 0x004fc80003f05270 */
[----:B---3--:R-:W-:Y:S02]  /*1820*/  ISETP.LT.OR P1, PT, R0, 0x1, P0 ;  /* 0x000000010000780c */ /* 0x008fe40000721670 */
[----:B0-----:R-:W-:-:S11]  /*1830*/  ISETP.LT.OR P0, PT, R4, 0x1, P0 ;  /* 0x000000010400780c */ /* 0x001fd60000701670 */
[----:B------:R-:W0:Y:S01]  /*1840*/  @!P1 S2R R0, SR_CTAID.X ;  /* 0x0000000000009919 */ /* 0x000e220000002500 */
[----:B------:R-:W0:Y:S01]  /*1850*/  @!P1 LDC R5, c[0x0][0x27c] ;  /* 0x00009f00ff059b82 */ /* 0x000e220000000800 */
[----:B-1---5:R-:W-:-:S07]  /*1860*/  @!P1 DMUL R10, R14, R10 ;  /* 0x0000000a0e0a9228 */ /* 0x022fce0000000000 */
[----:B------:R-:W1:Y:S01]  /*1870*/  @!P1 LDC.64 R2, c[0x0][0x270] ;  /* 0x00009c00ff029b82 */ /* 0x000e620000000a00 */
[----:B0-----:R-:W-:-:S04]  /*1880*/  @!P1 IMAD R5, R0, R5, RZ ;  /* 0x0000000500059224 */ /* 0x001fc800078e02ff */
[----:B-1----:R-:W-:-:S05]  /*1890*/  @!P1 IMAD.WIDE R2, R5, 0x8, R2 ;  /* 0x0000000805029825 */ /* 0x002fca00078e0202 */
[----:B------:R0:W-:Y:S01]  /*18a0*/  @!P1 STG.E.64 desc[UR8][R2.64], R10 ;  /* 0x0000000a02009986 */ /* 0x0001e2000c101b08 */
[----:B------:R-:W-:Y:S05]  /*18b0*/  @P0 EXIT ;  /* 0x000000000000094d */ /* 0x000fea0003800000 */
[----:B------:R-:W1:Y:S08]  /*18c0*/  S2UR UR4, SR_CTAID.X ;  /* 0x00000000000479c3 */ /* 0x000e700000002500 */
[----:B------:R-:W1:Y:S08]  /*18d0*/  LDC R5, c[0x0][0x28c] ;  /* 0x0000a300ff057b82 */ /* 0x000e700000000800 */
[----:B0-----:R-:W0:Y:S01]  /*18e0*/  LDC.64 R2, c[0x0][0x280] ;  /* 0x0000a000ff027b82 */ /* 0x001e220000000a00 */
[----:B-1----:R-:W-:-:S04]  /*18f0*/  IMAD R5, R5, UR4, RZ ;  /* 0x0000000405057c24 */ /* 0x002fc8000f8e02ff */
[----:B0-----:R-:W-:-:S05]  /*1900*/  IMAD.WIDE R2, R5, 0x8, R2 ;  /* 0x0000000805027825 */ /* 0x001fca00078e0202 */
[----:B------:R-:W-:Y:S01]  /*1910*/  STG.E.64 desc[UR8][R2.64], R8 ;  /* 0x0000000802007986 */ /* 0x000fe2000c101b08 */
[----:B------:R-:W-:Y:S05]  /*1920*/  EXIT ;  /* 0x000000000000794d */ /* 0x000fea0003800000 */
.L_x_2447:
[----:B-1----:R-:W-:Y:S02]  /*1930*/  IMAD.MOV.U32 R21, RZ, RZ, R5 ;  /* 0x000000ffff157224 */ /* 0x002fe400078e0005 */
[----:B------:R-:W-:Y:S02]  /*1940*/  IMAD.MOV.U32 R12, RZ, RZ, 0x10 ;  /* 0x00000010ff0c7424 */ /* 0x000fe400078e00ff */
[----:B0-----:R-:W-:Y:S02]  /*1950*/  IMAD.MOV.U32 R13, RZ, RZ, 0x1f ;  /* 0x0000001fff0d7424 */ /* 0x001fe400078e00ff */
[----:B------:R-:W-:-:S07]  /*1960*/  IMAD.MOV.U32 R2, RZ, RZ, -0x1 ;  /* 0xffffffffff027424 */ /* 0x000fce00078e00ff */
[----:B-----5:R-:W-:Y:S05]  /*1970*/  WARPSYNC.COLLECTIVE R2, `(.L_x_2461) ;  /* 0x0000000002087348 */ /* 0x020fea0003c00000 */
[----:B------:R0:W1:Y:S02]  /*1980*/  SHFL.DOWN P0, R20, R21, R12, R13 ;  /* 0x0800000c15147389 */ /* 0x000064000000000d */
[----:B01---5:R-:W-:Y:S01]  /*1990*/  ENDCOLLECTIVE ;  /* 0x000000000000791b */ /* 0x023fe20003800000 */
.L_x_2461:
[----:B------:R-:W-:Y:S02]  /*19a0*/  IMAD.MOV.U32 R21, RZ, RZ, R4 ;  /* 0x000000ffff157224 */ /* 0x000fe400078e0004 */
[----:B------:R-:W-:-:S07]  /*19b0*/  IMAD.MOV.U32 R9, RZ, RZ, R20 ;  /* 0x000000ffff097224 */ /* 0x000fce00078e0014 */
[----:B------:R-:W-:Y:S05]  /*19c0*/  WARPSYNC.COLLECTIVE R2, `(.L_x_2462) ;  /* 0x0000000002087348 */ /* 0x000fea0003c00000 */
[----:B------:R0:W1:Y:S02]  /*19d0*/  SHFL.DOWN P0, R20, R21, R12, R13 ;  /* 0x0800000c15147389 */ /* 0x000064000000000d */
[----:B01----:R-:W-:Y:S01]  /*19e0*/  ENDCOLLECTIVE ;  /* 0x000000000000791b */ /* 0x003fe20003800000 */
.L_x_2462:
[----:B------:R-:W-:Y:S01]  /*19f0*/  IMAD.MOV.U32 R21, RZ, RZ, R7 ;  /* 0x000000ffff157224 */ /* 0x000fe200078e0007 */
[----:B------:R-:W-:-:S07]  /*1a00*/  MOV R8, R20 ;  /* 0x0000001400087202 */ /* 0x000fce0000000f00 */
[----:B------:R-:W-:Y:S05]  /*1a10*/  WARPSYNC.COLLECTIVE R2, `(.L_x_2463) ;  /* 0x0000000002087348 */ /* 0x000fea0003c00000 */
[----:B------:R0:W1:Y:S02]  /*1a20*/  SHFL.DOWN P0, R20, R21, R12, R13 ;  /* 0x0800000c15147389 */ /* 0x000064000000000d */
[----:B01----:R-:W-:Y:S01]  /*1a30*/  ENDCOLLECTIVE ;  /* 0x000000000000791b */ /* 0x003fe20003800000 */
.L_x_2463:
[----:B------:R-:W-:Y:S01]  /*1a40*/  DADD R8, R4, R8 ;  /* 0x0000000004087229 */ /* 0x000fe20000000008 */
[----:B------:R-:W-:Y:S02]  /*1a50*/  IMAD.MOV.U32 R21, RZ, RZ, R6 ;  /* 0x000000ffff157224 */ /* 0x000fe400078e0006 */
[----:B------:R-:W-:-:S08]  /*1a60*/  IMAD.MOV.U32 R11, RZ, RZ, R20 ;  /* 0x000000ffff0b7224 */ /* 0x000fd000078e0014 */
[----:B------:R-:W-:Y:S05]  /*1a70*/  WARPSYNC.COLLECTIVE R2, `(.L_x_2464) ;  /* 0x0000000002087348 */ /* 0x000fea0003c00000 */
[----:B------:R0:W1:Y:S02]  /*1a80*/  SHFL.DOWN P0, R20, R21, R12, R13 ;  /* 0x0800000c15147389 */ /* 0x000064000000000d */
[----:B01----:R-:W-:Y:S01]  /*1a90*/  ENDCOLLECTIVE ;  /* 0x000000000000791b */ /* 0x003fe20003800000 */
.L_x_2464:
[----:B------:R-:W-:Y:S02]  /*1aa0*/  IMAD.MOV.U32 R21, RZ, RZ, R9 ;  /* 0x000000ffff157224 */ /* 0x000fe400078e0009 */
[----:B------:R-:W-:Y:S02]  /*1ab0*/  IMAD.MOV.U32 R12, RZ, RZ, 0x8 ;  /* 0x00000008ff0c7424 */ /* 0x000fe400078e00ff */
[----:B------:R-:W-:-:S07]  /*1ac0*/  IMAD.MOV.U32 R10, RZ, RZ, R20 ;  /* 0x000000ffff0a7224 */ /* 0x000fce00078e0014 */
[----:B------:R-:W-:Y:S05]  /*1ad0*/  WARPSYNC.COLLECTIVE R2, `(.L_x_2465) ;  /* 0x0000000002087348 */ /* 0x000fea0003c00000 */
[----:B------:R0:W1:Y:S02]  /*1ae0*/  SHFL.DOWN P0, R20, R21, R12, R13 ;  /* 0x0800000c15147389 */ /* 0x000064000000000d */
[----:B01----:R-:W-:Y:S01]  /*1af0*/  ENDCOLLECTIVE ;  /* 0x000000000000791b */ /* 0x003fe20003800000 */
.L_x_2465:
[----:B------:R-:W-:Y:S01]  /*1b00*/  DADD R10, R6, R10 ;  /* 0x00000000060a7229 */ /* 0x000fe2000000000a */
[----:B------:R-:W-:Y:S01]  /*1b10*/  IMAD.MOV.U32 R21, RZ, RZ, R8 ;  /* 0x000000ffff157224 */ /* 0x000fe200078e0008 */
[----:B------:R-:W-:-:S09]  /*1b20*/  MOV R5, R20 ;  /* 0x0000001400057202 */ /* 0x000fd20000000f00 */
[----:B------:R-:W-:Y:S05]  /*1b30*/  WARPSYNC.COLLECTIVE R2, `(.L_x_2466) ;  /* 0x0000000002087348 */ /* 0x000fea0003c00000 */
[----:B------:R0:W1:Y:S02]  /*1b40*/  SHFL.DOWN P0, R20, R21, R12, R13 ;  /* 0x0800000c15147389 */ /* 0x000064000000000d */
[----:B01----:R-:W-:Y:S01]  /*1b50*/  ENDCOLLECTIVE ;  /* 0x000000000000791b */ /* 0x003fe20003800000 */
.L_x_2466:
[----:B------:R-:W-:Y:S02]  /*1b60*/  IMAD.MOV.U32 R21, RZ, RZ, R11 ;  /* 0x000000ffff157224 */ /* 0x000fe400078e000b */
[----:B------:R-:W-:-:S07]  /*1b70*/  IMAD.MOV.U32 R4, RZ, RZ, R20 ;  /* 0x000000ffff047224 */ /* 0x000fce00078e0014 */
[----:B------:R-:W-:Y:S05]  /*1b80*/  WARPSYNC.COLLECTIVE R2, `(.L_x_2467) ;  /* 0x0000000002087348 */ /* 0x000fea0003c00000 */
[----:B------:R0:W1:Y:S02]  /*1b90*/  SHFL.DOWN P0, R20, R21, R12, R13 ;  /* 0x0800000c15147389 */ /* 0x000064000000000d */
[----:B01----:R-:W-:Y:S01]  /*1ba0*/  ENDCOLLECTIVE ;  /* 0x000000000000791b */ /* 0x003fe20003800000 */
.L_x_2467:
[----:B------:R-:W-:Y:S01]  /*1bb0*/  DADD R4, R8, R4 ;  /* 0x0000000008047229 */ /* 0x000fe20000000004 */
[----:B------:R-:W-:Y:S02]  /*1bc0*/  IMAD.MOV.U32 R21, RZ, RZ, R10 ;  /* 0x000000ffff157224 */ /* 0x000fe400078e000a */
[----:B------:R-:W-:-:S08]  /*1bd0*/  IMAD.MOV.U32 R7, RZ, RZ, R20 ;  /* 0x000000ffff077224 */ /* 0x000fd000078e0014 */
[----:B------:R-:W-:Y:S05]  /*1be0*/  WARPSYNC.COLLECTIVE R2, `(.L_x_2468) ;  /* 0x0000000002087348 */ /* 0x000fea0003c00000 */
[----:B------:R0:W1:Y:S02]  /*1bf0*/  SHFL.DOWN P0, R20, R21, R12, R13 ;  /* 0x0800000c15147389 */ /* 0x000064000000000d */
[----:B01----:R-:W-:Y:S01]  /*1c00*/  ENDCOLLECTIVE ;  /* 0x000000000000791b */ /* 0x003fe20003800000 */
.L_x_2468:
[----:B------:R-:W-:Y:S02]  /*1c10*/  IMAD.MOV.U32 R21, RZ, RZ, R5 ;  /* 0x000000ffff157224 */ /* 0x000fe400078e0005 */
[----:B------:R-:W-:Y:S01]  /*1c20*/  IMAD.MOV.U32 R12, RZ, RZ, 0x4 ;  /* 0x00000004ff0c7424 */ /* 0x000fe200078e00ff */
[----:B------:R-:W-:-:S07]  /*1c30*/  MOV R6, R20 ;  /* 0x0000001400067202 */ /* 0x000fce0000000f00 */
[----:B------:R-:W-:Y:S05]  /*1c40*/  WARPSYNC.COLLECTIVE R2, `(.L_x_2469) ;  /* 0x0000000002087348 */ /* 0x000fea0003c00000 */
[----:B------:R0:W1:Y:S02]  /*1c50*/  SHFL.DOWN P0, R20, R21, R12, R13 ;  /* 0x0800000c15147389 */ /* 0x000064000000000d */
[----:B01----:R-:W-:Y:S01]  /*1c60*/  ENDCOLLECTIVE ;  /* 0x000000000000791b */ /* 0x003fe20003800000 */
.L_x_2469:
[----:B------:R-:W-:Y:S01]  /*1c70*/  DADD R6, R10, R6 ;  /* 0x000000000a067229 */ /* 0x000fe20000000006 */
[----:B------:R-:W-:Y:S02]  /*1c80*/  IMAD.MOV.U32 R21, RZ, RZ, R4 ;  /* 0x000000ffff157224 */ /* 0x000fe400078e0004 */
[----:B------:R-:W-:-:S08]  /*1c90*/  IMAD.MOV.U32 R9, RZ, RZ, R20 ;  /* 0x000000ffff097224 */ /* 0x000fd000078e0014 */
[----:B------:R-:W-:Y:S05]  /*1ca0*/  WARPSYNC.COLLECTIVE R2, `(.L_x_2470) ;  /* 0x0000000002087348 */ /* 0x000fea0003c00000 */
[----:B------:R0:W1:Y:S02]  /*1cb0*/  SHFL.DOWN P0, R20, R21, R12, R13 ;  /* 0x0800000c15147389 */ /* 0x000064000000000d */
[----:B01----:R-:W-:Y:S01]  /*1cc0*/  ENDCOLLECTIVE ;  /* 0x000000000000791b */ /* 0x003fe20003800000 */
.L_x_2470:
[----:B------:R-:W-:Y:S01]  /*1cd0*/  MOV R21, R7 ;  /* 0x0000000700157202 */ /* 0x000fe20000000f00 */
[----:B------:R-:W-:-:S07]  /*1ce0*/  IMAD.MOV.U32 R8, RZ, RZ, R20 ;  /* 0x000000ffff087224 */ /* 0x000fce00078e0014 */
[----:B------:R-:W-:Y:S05]  /*1cf0*/  WARPSYNC.COLLECTIVE R2, `(.L_x_2471) ;  /* 0x0000000002087348 */ /* 0x000fea0003c00000 */
[----:B------:R0:W1:Y:S02]  /*1d00*/  SHFL.DOWN P0, R20, R21, R12, R13 ;  /* 0x0800000c15147389 */ /* 0x000064000000000d */
[----:B01----:R-:W-:Y:S01]  /*1d10*/  ENDCOLLECTIVE ;  /* 0x000000000000791b */ /* 0x003fe20003800000 */
.L_x_2471:
[----:B------:R-:W-:Y:S01]  /*1d20*/  DADD R8, R4, R8 ;  /* 0x0000000004087229 */ /* 0x000fe20000000008 */
[----:B------:R-:W-:Y:S02]  /*1d30*/  IMAD.MOV.U32 R21, RZ, RZ, R6 ;  /* 0x000000ffff157224 */ /* 0x000fe400078e0006 */
[----:B------:R-:W-:-:S08]  /*1d40*/  IMAD.MOV.U32 R11, RZ, RZ, R20 ;  /* 0x000000ffff0b7224 */ /* 0x000fd000078e0014 */
[----:B------:R-:W-:Y:S05]  /*1d50*/  WARPSYNC.COLLECTIVE R2, `(.L_x_2472) ;  /* 0x0000000002087348 */ /* 0x000fea0003c00000 */
[----:B------:R0:W1:Y:S02]  /*1d60*/  SHFL.DOWN P0, R20, R21, R12, R13 ;  /* 0x0800000c15147389 */ /* 0x000064000000000d */
[----:B01----:R-:W-:Y:S01]  /*1d70*/  ENDCOLLECTIVE ;  /* 0x000000000000791b */ /* 0x003fe20003800000 */
.L_x_2472:
[----:B------:R-:W-:Y:S02]  /*1d80*/  IMAD.MOV.U32 R21, RZ, RZ, R9 ;  /* 0x000000ffff157224 */ /* 0x000fe400078e0009 */
[----:B------:R-:W-:Y:S02]  /*1d90*/  IMAD.MOV.U32 R12, RZ, RZ, 0x2 ;  /* 0x00000002ff0c7424 */ /* 0x000fe400078e00ff */
[----:B------:R-:W-:-:S07]  /*1da0*/  IMAD.MOV.U32 R10, RZ, RZ, R20 ;  /* 0x000000ffff0a7224 */ /* 0x000fce00078e0014 */
[----:B------:R-:W-:Y:S05]  /*1db0*/  WARPSYNC.COLLECTIVE R2, `(.L_x_2473) ;  /* 0x0000000002087348 */ /* 0x000fea0003c00000 */
[----:B------:R0:W1:Y:S02]  /*1dc0*/  SHFL.DOWN P0, R20, R21, R12, R13 ;  /* 0x0800000c15147389 */ /* 0x000064000000000d */
[----:B01----:R-:W-:Y:S01]  /*1dd0*/  ENDCOLLECTIVE ;  /* 0x000000000000791b */ /* 0x003fe20003800000 */
.L_x_2473:
[----:B------:R-:W-:Y:S01]  /*1de0*/  DADD R10, R6, R10 ;  /* 0x00000000060a7229 */ /* 0x000fe2000000000a */
[----:B------:R-:W-:Y:S01]  /*1df0*/  IMAD.MOV.U32 R21, RZ, RZ, R8 ;  /* 0x000000ffff157224 */ /* 0x000fe200078e0008 */
[----:B------:R-:W-:-:S09]  /*1e00*/  MOV R5, R20 ;  /* 0x0000001400057202 */ /* 0x000fd20000000f00 */
[----:B------:R-:W-:Y:S05]  /*1e10*/  WARPSYNC.COLLECTIVE R2, `(.L_x_2474) ;  /* 0x0000000002087348 */ /* 0x000fea0003c00000 */
[----:B------:R0:W1:Y:S02]  /*1e20*/  SHFL.DOWN P0, R20, R21, R12, R13 ;  /* 0x0800000c15147389 */ /* 0x000064000000000d */
[----:B01----:R-:W-:Y:S01]  /*1e30*/  ENDCOLLECTIVE ;  /* 0x000000000000791b */ /* 0x003fe20003800000 */
.L_x_2474:
[----:B------:R-:W-:Y:S02]  /*1e40*/  IMAD.MOV.U32 R21, RZ, RZ, R11 ;  /* 0x000000ffff157224 */ /* 0x000fe400078e000b */
[----:B------:R-:W-:-:S07]  /*1e50*/  IMAD.MOV.U32 R4, RZ, RZ, R20 ;  /* 0x000000ffff047224 */ /* 0x000fce00078e0014 */
[----:B------:R-:W-:Y:S05]  /*1e60*/  WARPSYNC.COLLECTIVE R2, `(.L_x_2475) ;  /* 0x0000000002087348 */ /* 0x000fea0003c00000 */
[----:B------:R0:W1:Y:S02]  /*1e70*/  SHFL.DOWN P0, R20, R21, R12, R13 ;  /* 0x0800000c15147389 */ /* 0x000064000000000d */
[----:B01----:R-:W-:Y:S01]  /*1e80*/  ENDCOLLECTIVE ;  /* 0x000000000000791b */ /* 0x003fe20003800000 */
.L_x_2475:
[----:B------:R-:W-:Y:S01]  /*1e90*/  DADD R4, R8, R4 ;  /* 0x0000000008047229 */ /* 0x000fe20000000004 */
[----:B------:R-:W-:Y:S02]  /*1ea0*/  IMAD.MOV.U32 R21, RZ, RZ, R10 ;  /* 0x000000ffff157224 */ /* 0x000fe400078e000a */
[----:B------:R-:W-:-:S08]  /*1eb0*/  IMAD.MOV.U32 R7, RZ, RZ, R20 ;  /* 0x000000ffff077224 */ /* 0x000fd000078e0014 */
[----:B------:R-:W-:Y:S05]  /*1ec0*/  WARPSYNC.COLLECTIVE R2, `(.L_x_2476) ;  /* 0x0000000002087348 */ /* 0x000fea0003c00000 */
[----:B------:R0:W1:Y:S02]  /*1ed0*/  SHFL.DOWN P0, R20, R21, R12, R13 ;  /* 0x0800000c15147389 */ /* 0x000064000000000d */
[----:B01----:R-:W-:Y:S01]  /*1ee0*/  ENDCOLLECTIVE ;  /* 0x000000000000791b */ /* 0x003fe20003800000 */
.L_x_2476:
[----:B------:R-:W-:Y:S02]  /*1ef0*/  IMAD.MOV.U32 R21, RZ, RZ, R5 ;  /* 0x000000ffff157224 */ /* 0x000fe400078e0005 */
[----:B------:R-:W-:Y:S01]  /*1f00*/  IMAD.MOV.U32 R12, RZ, RZ, 0x1 ;  /* 0x00000001ff0c7424 */ /* 0x000fe200078e00ff */
[----:B------:R-:W-:-:S07]  /*1f10*/  MOV R6, R20 ;  /* 0x0000001400067202 */ /* 0x000fce0000000f00 */
[----:B------:R-:W-:Y:S05]  /*1f20*/  WARPSYNC.COLLECTIVE R2, `(.L_x_2477) ;  /* 0x0000000002087348 */ /* 0x000fea0003c00000 */
[----:B------:R0:W1:Y:S02]  /*1f30*/  SHFL.DOWN P0, R20, R21, R12, R13 ;  /* 0x0800000c15147389 */ /* 0x000064000000000d */
[----:B01----:R-:W-:Y:S01]  /*1f40*/  ENDCOLLECTIVE ;  /* 0x000000000000791b */ /* 0x003fe20003800000 */
.L_x_2477:
[----:B------:R-:W-:Y:S01]  /*1f50*/  DADD R6, R10, R6 ;  /* 0x000000000a067229 */ /* 0x000fe20000000006 */
[----:B------:R-:W-:Y:S02]  /*1f60*/  IMAD.MOV.U32 R21, RZ, RZ, R4 ;  /* 0x000000ffff157224 */ /* 0x000fe400078e0004 */
[----:B------:R-:W-:-:S08]  /*1f70*/  IMAD.MOV.U32 R9, RZ, RZ, R20 ;  /* 0x000000ffff097224 */ /* 0x000fd000078e0014 */
[----:B------:R-:W-:Y:S05]  /*1f80*/  WARPSYNC.COLLECTIVE R2, `(.L_x_2478) ;  /* 0x0000000002087348 */ /* 0x000fea0003c00000 */
[----:B------:R0:W1:Y:S02]  /*1f90*/  SHFL.DOWN P0, R20, R21, R12, R13 ;  /* 0x0800000c15147389 */ /* 0x000064000000000d */
[----:B01----:R-:W-:Y:S01]  /*1fa0*/  ENDCOLLECTIVE ;  /* 0x000000000000791b */ /* 0x003fe20003800000 */
.L_x_2478:
[----:B------:R-:W-:Y:S01]  /*1fb0*/  MOV R21, R7 ;  /* 0x0000000700157202 */ /* 0x000fe20000000f00 */
[----:B------:R-:W-:-:S07]  /*1fc0*/  IMAD.MOV.U32 R8, RZ, RZ, R20 ;  /* 0x000000ffff087224 */ /* 0x000fce00078e0014 */
[----:B------:R-:W-:Y:S05]  /*1fd0*/  WARPSYNC.COLLECTIVE R2, `(.L_x_2479) ;  /* 0x0000000002087348 */ /* 0x000fea0003c00000 */
[----:B------:R0:W1:Y:S02]  /*1fe0*/  SHFL.DOWN P0, R20, R21, R12, R13 ;  /* 0x0800000c15147389 */ /* 0x000064000000000d */
[----:B01----:R-:W-:Y:S01]  /*1ff0*/  ENDCOLLECTIVE ;  /* 0x000000000000791b */ /* 0x003fe20003800000 */
.L_x_2479:
[----:B------:R-:W-:Y:S02]  /*2000*/  IMAD.MOV.U32 R21, RZ, RZ, R6 ;  /* 0x000000ffff157224 */ /* 0x000fe400078e0006 */
[----:B------:R-:W-:-:S07]  /*2010*/  IMAD.MOV.U32 R22, RZ, RZ, R20 ;  /* 0x000000ffff167224 */ /* 0x000fce00078e0014 */
[----:B------:R-:W-:Y:S05]  /*2020*/  WARPSYNC.COLLECTIVE R2, `(.L_x_2480) ;  /* 0x0000000002087348 */ /* 0x000fea0003c00000 */
[----:B------:R0:W1:Y:S02]  /*2030*/  SHFL.DOWN P0, R20, R21, R12, R13 ;  /* 0x0800000c15147389 */ /* 0x000064000000000d */
[----:B01----:R-:W-:Y:S01]  /*2040*/  ENDCOLLECTIVE ;  /* 0x000000000000791b */ /* 0x003fe20003800000 */
.L_x_2480:
[----:B------:R-:W-:Y:S05]  /*2050*/  BRA `(.L_x_2481) ;  /* 0xffffffec00787947 */ /* 0x000fea000383ffff */
        .weak           $__internal_48_$__cuda_sm20_dblrcp_rn_slowpath_v3
        .type           $__internal_48_$__cuda_sm20_dblrcp_rn_slowpath_v3,@function
        .size           $__internal_48_$__cuda_sm20_dblrcp_rn_slowpath_v3,($__internal_49_$__cuda_sm20_dsqrt_rn_f64_mediumpath_v1 - $__internal_48_$__cuda_sm20_dblrcp_rn_slowpath_v3)
$__internal_48_$__cuda_sm20_dblrcp_rn_slowpath_v3:
        /* <DEDUP_REMOVED lines=24> */
.L_x_2485:
        /* <DEDUP_REMOVED lines=10> */
.L_x_2483:
[----:B------:R-:W-:Y:S01]  /*2280*/  LOP3.LUT R21, R7, 0x80000, RZ, 0xfc, !PT ;  /* 0x0008000007157812 */ /* 0x000fe200078efcff */
[----:B------:R-:W-:-:S07]  /*2290*/  IMAD.MOV.U32 R20, RZ, RZ, R6 ;  /* 0x000000ffff147224 */ /* 0x000fce00078e0006 */
.L_x_2484:
[----:B------:R-:W-:Y:S05]  /*22a0*/  BSYNC B2 ;  /* 0x0000000000027941 */ /* 0x000fea0003800000 */
.L_x_2482:
[----:B------:R-:W-:-:S04]  /*22b0*/  IMAD.MOV.U32 R13, RZ, RZ, 0x0 ;  /* 0x00000000ff0d7424 */ /* 0x000fc800078e00ff */
[----:B------:R-:W-:Y:S05]  /*22c0*/  RET.REL.NODEC R12 `(_ZN2at6native26batch_norm_backward_kernelIdddiEEvNS_27GenericPackedTensorAccessorIKT_Lm3ENS_16DefaultPtrTraitsET2_EES7_NS2_IS3_Lm3ES5_S6_EENS2_IT0_Lm1ES5_S6_EESA_NS2_IKS9_Lm1ES5_S6_EESC_SC_NS2_IKT1_Lm1ES5_S6_EESF_bSD_) ;  /* 0xffffffdc0c4c7950 */ /* 0x000fea0003c3ffff */
        .weak           $__internal_49_$__cuda_sm20_dsqrt_rn_f64_mediumpath_v1
        .type           $__internal_49_$__cuda_sm20_dsqrt_rn_f64_mediumpath_v1,@function
        .size           $__internal_49_$__cuda_sm20_dsqrt_rn_f64_mediumpath_v1,(.L_x_28260 - $__internal_49_$__cuda_sm20_dsqrt_rn_f64_mediumpath_v1)
$__internal_49_$__cuda_sm20_dsqrt_rn_f64_mediumpath_v1:
[----:B------:R-:W-:Y:S01]  /*22d0*/  ISETP.GE.U32.AND P0, PT, R6, -0x3400000, PT ;  /* 0xfcc000000600780c */ /* 0x000fe20003f06070 */
[----:B------:R-:W-:-:S12]  /*22e0*/  IMAD.MOV.U32 R9, RZ, RZ, R15 ;  /* 0x000000ffff097224 */ /* 0x000fd800078e000f */
        /* <DEDUP_REMOVED lines=9> */
.L_x_2486:
        /* <DEDUP_REMOVED lines=9> */
[----:B------:R-:W-:Y:S02]  /*2410*/  IMAD.MOV.U32 R2, RZ, RZ, RZ ;  /* 0x000000ffff027224 */ /* 0x000fe400078e00ff */
[----:B------:R-:W-:Y:S02]  /*2420*/  IMAD.MOV.U32 R8, RZ, RZ, 0x0 ;  /* 0x00000000ff087424 */ /* 0x000fe400078e00ff */
[----:B------:R-:W-:Y:S01]  /*2430*/  IMAD.MOV.U32 R9, RZ, RZ, 0x3fd80000 ;  /* 0x3fd80000ff097424 */ /* 0x000fe200078e00ff */
        /* <DEDUP_REMOVED lines=12> */
.L_x_2488:
[----:B------:R-:W-:-:S11]  /*2500*/  DADD R2, R4, R4 ;  /* 0x0000000004027229 */ /* 0x000fd60000000004 */
.L_x_2487:
[----:B------:R-:W-:Y:S02]  /*2510*/  IMAD.MOV.U32 R12, RZ, RZ, R2 ;  /* 0x000000ffff0c7224 */ /* 0x000fe400078e0002 */
[----:B------:R-:W-:Y:S02]  /*2520*/  IMAD.MOV.U32 R13, RZ, RZ, R3 ;  /* 0x000000ffff0d7224 */ /* 0x000fe400078e0003 */
[----:B------:R-:W-:Y:S02]  /*2530*/  IMAD.MOV.U32 R2, RZ, RZ, R0 ;  /* 0x000000ffff027224 */ /* 0x000fe400078e0000 */
[----:B------:R-:W-:-:S04]  /*2540*/  IMAD.MOV.U32 R3, RZ, RZ, 0x0 ;  /* 0x00000000ff037424 */ /* 0x000fc800078e00ff */
[----:B------:R-:W-:Y:S05]  /*2550*/  RET.REL.NODEC R2 `(_ZN2at6native26batch_norm_backward_kernelIdddiEEvNS_27GenericPackedTensorAccessorIKT_Lm3ENS_16DefaultPtrTraitsET2_EES7_NS2_IS3_Lm3ES5_S6_EENS2_IT0_Lm1ES5_S6_EESA_NS2_IKS9_Lm1ES5_S6_EESC_SC_NS2_IKT1_Lm1ES5_S6_EESF_bSD_) ;  /* 0xffffffd802a87950 */ /* 0x000fea0003c3ffff */
.L_x_2489:
        /* <DEDUP_REMOVED lines=10> */
.L_x_28260:


//--------------------- .text._ZN2at6native18elementwise_kernelILi128ELi4EZNS0_15gpu_kernel_implIZZZNS0_49_GLOBAL__N__b919a28f_16_Normalization_cu_5c38458722batch_norm_calc_invstdERKNS_6TensorES6_dENKUlvE_clEvENKUlvE2_clEvEUlN3c108BFloat16EE_EEvRNS_18TensorIteratorBaseERKT_EUliE_EEviT1_ --------------------------
	.section	.text._ZN2at6native18elementwise_kernelILi128ELi4EZNS0_15gpu_kernel_implIZZZNS0_49_GLOBAL__N__b919a28f_16_Normalization_cu_5c38458722batch_norm_calc_invstdERKNS_6TensorES6_dENKUlvE_clEvENKUlvE2_clEvEUlN3c108BFloat16EE_EEvRNS_18TensorIteratorBaseERKT_EUliE_EEviT1_,"ax",@progbits
	.align	128
        .global         _ZN2at6native18elementwise_kernelILi128ELi4EZNS0_15gpu_kernel_implIZZZNS0_49_GLOBAL__N__b919a28f_16_Normalization_cu_5c38458722batch_norm_calc_invstdERKNS_6TensorES6_dENKUlvE_clEvENKUlvE2_clEvEUlN3c108BFloat16EE_EEvRNS_18TensorIteratorBaseERKT_EUliE_EEviT1_
        .type           _ZN2at6native18elementwise_kernelILi128ELi4EZNS0_15gpu_kernel_implIZZZNS0_49_GLOBAL__N__b919a28f_16_Normalization_cu_5c38458722batch_norm_calc_invstdERKNS_6TensorES6_dENKUlvE_clEvENKUlvE2_clEvEUlN3c108BFloat16EE_EEvRNS_18TensorIteratorBaseERKT_EUliE_EEviT1_,@function
        .size           _ZN2at6native18elementwise_kernelILi128ELi4EZNS0_15gpu_kernel_implIZZZNS0_49_GLOBAL__N__b919a28f_16_Normalization_cu_5c38458722batch_norm_calc_invstdERKNS_6TensorES6_dENKUlvE_clEvENKUlvE2_clEvEUlN3c108BFloat16EE_EEvRNS_18TensorIteratorBaseERKT_EUliE_EEviT1_,(.L_x_28326 - _ZN2at6native18elementwise_kernelILi128ELi4EZNS0_15gpu_kernel_implIZZZNS0_49_GLOBAL__N__b919a28f_16_Normalization_cu_5c38458722batch_norm_calc_invstdERKNS_6TensorES6_dENKUlvE_clEvENKUlvE2_clEvEUlN3c108BFloat16EE_EEvRNS_18TensorIteratorBaseERKT_EUliE_EEviT1_)
        .other          _ZN2at6native18elementwise_kernelILi128ELi4EZNS0_15gpu_kernel_implIZZZNS0_49_GLOBAL__N__b919a28f_16_Normalization_cu_5c38458722batch_norm_calc_invstdERKNS_6TensorES6_dENKUlvE_clEvENKUlvE2_clEvEUlN3c108BFloat16EE_EEvRNS_18TensorIteratorBaseERKT_EUliE_EEviT1_,@"STO_CUDA_ENTRY STV_DEFAULT"
_ZN2at6native18elementwise_kernelILi128ELi4EZNS0_15gpu_kernel_implIZZZNS0_49_GLOBAL__N__b919a28f_16_Normalization_cu_5c38458722batch_norm_calc_invstdERKNS_6TensorES6_dENKUlvE_clEvENKUlvE2_clEvEUlN3c108BFloat16EE_EEvRNS_18TensorIteratorBaseERKT_EUliE_EEviT1_:
.text._ZN2at6native18elementwise_kernelILi128ELi4EZNS0_15gpu_kernel_implIZZZNS0_49_GLOBAL__N__b919a28f_16_Normalization_cu_5c38458722batch_norm_calc_invstdERKNS_6TensorES6_dENKUlvE_clEvENKUlvE2_clEvEUlN3c108BFloat16EE_EEvRNS_18TensorIteratorBaseERKT_EUliE_EEviT1_:
[----:B------:R-:W0:Y:S01]  /*0000*/  LDC R1, c[0x0][0x28] ;  /* 0x00000a00ff017b82 */ /* 0x000e220000000800 */
[----:B------:R-:W1:Y:S01]  /*0010*/  S2R R23, SR_CTAID.X ;  /* 0x0000000000177919 */ /* 0x000e620000002500 */
[----:B------:R-:W-:Y:S01]  /*0020*/  ULDC UR4, c[0x0][0x210] ;  /* 0x0000840000047ab9 */ /* 0x000fe20000000800 */
[----:B------:R-:W-:Y:S01]  /*0030*/  ULDC.64 UR36, c[0x0][0x208] ;  /* 0x0000820000247ab9 */ /* 0x000fe20000000a00 */
[----:B------:R-:W-:Y:S01]  /*0040*/  BSSY B6, `(.L_x_2490) ;  /* 0x000031d000067945 */ /* 0x000fe20003800000 */
[----:B------:R-:W1:Y:S02]  /*0050*/  S2R R18, SR_TID.X ;  /* 0x0000000000127919 */ /* 0x000e640000002100 */
[----:B-1----:R-:W-:-:S05]  /*0060*/  IMAD R19, R23, 0x200, R18 ;  /* 0x0000020017137824 */ /* 0x002fca00078e0212 */
[----:B------:R-:W-:-:S13]  /*0070*/  ISETP.GE.AND P0, PT, R19, UR4, PT ;  /* 0x0000000413007c0c */ /* 0x000fda000bf06270 */
[----:B0-----:R-:W-:Y:S05]  /*0080*/  @P0 BRA `(.L_x_2491) ;  /* 0x0000003000600947 */ /* 0x001fea0003800000 */
[----:B------:R-:W0:Y:S01]  /*0090*/  LDC R6, c[0x0][0x218] ;  /* 0x00008600ff067b82 */ /* 0x000e220000000800 */
[----:B------:R-:W-:Y:S02]  /*00a0*/  IMAD.MOV.U32 R0, RZ, RZ, RZ ;  /* 0x000000ffff007224 */ /* 0x000fe400078e00ff */
[----:B------:R-:W-:Y:S01]  /*00b0*/  IMAD.MOV.U32 R16, RZ, RZ, RZ ;  /* 0x000000ffff107224 */ /* 0x000fe200078e00ff */
[----:B0-----:R-:W-:-:S13]  /*00c0*/  ISETP.NE.AND P0, PT, R6, RZ, PT ;  /* 0x000000ff0600720c */ /* 0x001fda0003f05270 */
[----:B------:R-:W-:Y:S05]  /*00d0*/  @!P0 BRA `(.L_x_2492) ;  /* 0x0000001000b08947 */ /* 0x000fea0003800000 */
[----:B------:R-:W-:Y:S01]  /*00e0*/  IMAD.MOV.U32 R2, RZ, RZ, RZ ;  /* 0x000000ffff027224 */ /* 0x000fe200078e00ff */
[----:B------:R-:W-:Y:S01]  /*00f0*/  ULDC.64 UR4, c[0x0][0x220] ;  /* 0x0000880000047ab9 */ /* 0x000fe20000000a00 */
[----:B------:R-:W-:Y:S01]  /*0100*/  IMAD.MOV.U32 R3, RZ, RZ, R19 ;  /* 0x000000ffff037224 */ /* 0x000fe200078e0013 */
[----:B------:R-:W-:Y:S01]  /*0110*/  ISETP.NE.AND P0, PT, R6, 0x1, PT ;  /* 0x000000010600780c */ /* 0x000fe20003f05270 */
[----:B------:R-:W-:Y:S01]  /*0120*/  IMAD.HI.U32 R2, R19, UR4, R2 ;  /* 0x0000000413027c27 */ /* 0x000fe2000f8e0002 */
[----:B------:R-:W-:-:S04]  /*0130*/  ULDC UR4, c[0x0][0x21c] ;  /* 0x0000870000047ab9 */ /* 0x000fc80000000800 */
[----:B------:R-:W-:-:S05]  /*0140*/  SHF.R.U32.HI R3, RZ, UR5, R2 ;  /* 0x00000005ff037c19 */ /* 0x000fca0008011602 */
[----:B------:R-:W-:-:S04]  /*0150*/  IMAD.MOV R0, RZ, RZ, -R3 ;  /* 0x000000ffff007224 */ /* 0x000fc800078e0a03 */
[----:B------:R-:W-:Y:S01]  /*0160*/  IMAD R19, R0, UR4, R19 ;  /* 0x0000000400137c24 */ /* 0x000fe2000f8e0213 */
[----:B------:R-:W-:-:S03]  /*0170*/  ULDC.64 UR4, c[0x0][0x348] ;  /* 0x0000d20000047ab9 */ /* 0x000fc60000000a00 */
[C---:B------:R-:W-:Y:S02]  /*0180*/  IMAD R16, R19.reuse, UR4, RZ ;  /* 0x0000000413107c24 */ /* 0x040fe4000f8e02ff */
[----:B------:R-:W-:Y:S01]  /*0190*/  IMAD R0, R19, UR5, RZ ;  /* 0x0000000513007c24 */ /* 0x000fe2000f8e02ff */
[----:B------:R-:W-:Y:S06]  /*01a0*/  @!P0 BRA `(.L_x_2492) ;  /* 0x00000010007c8947 */ /* 0x000fec0003800000 */
[----:B------:R-:W-:Y:S01]  /*01b0*/  IMAD.MOV.U32 R2, RZ, RZ, RZ ;  /* 0x000000ffff027224 */ /* 0x000fe200078e00ff */
[----:B------:R-:W-:Y:S01]  /*01c0*/  ULDC.64 UR6, c[0x0][0x228] ;  /* 0x00008a0000067ab9 */ /* 0x000fe20000000a00 */
[----:B------:R-:W-:Y:S01]  /*01d0*/  ULDC UR5, c[0x0][0x230] ;  /* 0x00008c0000057ab9 */ /* 0x000fe20000000800 */
[----:B------:R-:W-:Y:S01]  /*01e0*/  ISETP.NE.AND P0, PT, R6, 0x2, PT ;  /* 0x000000020600780c */ /* 0x000fe20003f05270 */
[----:B------:R-:W-:-:S05]  /*01f0*/  IMAD.HI.U32 R4, R3, UR7, R2 ;  /* 0x0000000703047c27 */ /* 0x000fca000f8e0002 */
[----:B------:R-:W-:-:S05]  /*0200*/  SHF.R.U32.HI R5, RZ, UR5, R4 ;  /* 0x00000005ff057c19 */ /* 0x000fca0008011604 */
[----:B------:R-:W-:-:S04]  /*0210*/  IMAD.MOV R2, RZ, RZ, -R5 ;  /* 0x000000ffff027224 */ /* 0x000fc800078e0a05 */
[----:B------:R-:W-:Y:S01]  /*0220*/  IMAD R3, R2, UR6, R3 ;  /* 0x0000000602037c24 */ /* 0x000fe2000f8e0203 */
[----:B------:R-:W-:-:S03]  /*0230*/  ULDC.64 UR6, c[0x0][0x350] ;  /* 0x0000d40000067ab9 */ /* 0x000fc60000000a00 */
[C---:B------:R-:W-:Y:S02]  /*0240*/  IMAD R16, R3.reuse, UR6, RZ ;  /* 0x0000000603107c24 */ /* 0x040fe4000f8e02ff */
[----:B------:R-:W-:Y:S02]  /*0250*/  IMAD R0, R3, UR7, R0 ;  /* 0x0000000703007c24 */ /* 0x000fe4000f8e0200 */
[----:B------:R-:W-:Y:S01]  /*0260*/  IMAD R16, R19, UR4, R16 ;  /* 0x0000000413107c24 */ /* 0x000fe2000f8e0210 */
[----:B------:R-:W-:Y:S06]  /*0270*/  @!P0 BRA `(.L_x_2492) ;  /* 0x0000001000488947 */ /* 0x000fec0003800000 */
[----:B------:R-:W-:Y:S01]  /*0280*/  IMAD.MOV.U32 R4, RZ, RZ, RZ ;  /* 0x000000ffff047224 */ /* 0x000fe200078e00ff */
[----:B------:R-:W-:Y:S01]  /*0290*/  ULDC.64 UR4, c[0x0][0x238] ;  /* 0x00008e0000047ab9 */ /* 0x000fe20000000a00 */
[----:B------:R-:W-:Y:S02]  /*02a0*/  ISETP.NE.AND P0, PT, R6, 0x3, PT ;  /* 0x000000030600780c */ /* 0x000fe40003f05270 */
[----:B------:R-:W-:Y:S01]  /*02b0*/  IMAD.HI.U32 R2, R5, UR4, R4 ;  /* 0x0000000405027c27 */ /* 0x000fe2000f8e0004 */
[----:B------:R-:W-:-:S04]  /*02c0*/  ULDC UR4, c[0x0][0x234] ;  /* 0x00008d0000047ab9 */ /* 0x000fc80000000800 */
[----:B------:R-:W-:-:S05]  /*02d0*/  SHF.R.U32.HI R3, RZ, UR5, R2 ;  /* 0x00000005ff037c19 */ /* 0x000fca0008011602 */
[----:B------:R-:W-:-:S04]  /*02e0*/  IMAD.MOV R4, RZ, RZ, -R3 ;  /* 0x000000ffff047224 */ /* 0x000fc800078e0a03 */
[----:B------:R-:W-:Y:S01]  /*02f0*/  IMAD R5, R4, UR4, R5 ;  /* 0x0000000404057c24 */ /* 0x000fe2000f8e0205 */
[----:B------:R-:W-:-:S03]  /*0300*/  ULDC.64 UR4, c[0x0][0x358] ;  /* 0x0000d60000047ab9 */ /* 0x000fc60000000a00 */
[C---:B------:R-:W-:Y:S02]  /*0310*/  IMAD R16, R5.reuse, UR4, R16 ;  /* 0x0000000405107c24 */ /* 0x040fe4000f8e0210 */
[----:B------:R-:W-:Y:S01]  /*0320*/  IMAD R0, R5, UR5, R0 ;  /* 0x0000000505007c24 */ /* 0x000fe2000f8e0200 */
[----:B------:R-:W-:Y:S06]  /*0330*/  @!P0 BRA `(.L_x_2492) ;  /* 0x0000001000188947 */ /* 0x000fec0003800000 */
[----:B------:R-:W-:Y:S01]  /*0340*/  IMAD.MOV.U32 R2, RZ, RZ, RZ ;  /* 0x000000ffff027224 */ /* 0x000fe200078e00ff */
[----:B------:R-:W-:Y:S01]  /*0350*/  ULDC.64 UR6, c[0x0][0x240] ;  /* 0x0000900000067ab9 */ /* 0x000fe20000000a00 */
[----:B------:R-:W-:Y:S01]  /*0360*/  ULDC UR4, c[0x0][0x248] ;  /* 0x0000920000047ab9 */ /* 0x000fe20000000800 */
[----:B------:R-:W-:Y:S01]  /*0370*/  ISETP.NE.AND P0, PT, R6, 0x4, PT ;  /* 0x000000040600780c */ /* 0x000fe20003f05270 */
[----:B------:R-:W-:-:S05]  /*0380*/  IMAD.HI.U32 R4, R3, UR7, R2 ;  /* 0x0000000703047c27 */ /* 0x000fca000f8e0002 */
[----:B------:R-:W-:Y:S01]  /*0390*/  SHF.R.U32.HI R5, RZ, UR4, R4 ;  /* 0x00000004ff057c19 */ /* 0x000fe20008011604 */
[----:B------:R-:W-:-:S04]  /*03a0*/  ULDC.64 UR4, c[0x0][0x360] ;  /* 0x0000d80000047ab9 */ /* 0x000fc80000000a00 */
[----:B------:R-:W-:-:S04]  /*03b0*/  IMAD.MOV R2, RZ, RZ, -R5 ;  /* 0x000000ffff027224 */ /* 0x000fc800078e0a05 */
[----:B------:R-:W-:-:S04]  /*03c0*/  IMAD R3, R2, UR6, R3 ;  /* 0x0000000602037c24 */ /* 0x000fc8000f8e0203 */
[C---:B------:R-:W-:Y:S02]  /*03d0*/  IMAD R16, R3.reuse, UR4, R16 ;  /* 0x0000000403107c24 */ /* 0x040fe4000f8e0210 */
        /* <DEDUP_REMOVED lines=243> */
[----:B------:R-:W-:-:S03]  /*1310*/  ULDC.64 UR4, c[0x0][0x340] ;  /* 0x0000d00000047ab9 */ /* 0x000fc60000000a00 */
[----:B------:R-:W-:Y:S01]  /*1320*/  IMAD.HI.U32 R2, R5, UR4, R4 ;  /* 0x0000000405027c27 */ /* 0x000fe2000f8e0004 */
[----:B------:R-:W-:-:S04]  /*1330*/  ULDC UR4, c[0x0][0x33c] ;  /* 0x0000cf0000047ab9 */ /* 0x000fc80000000800 */
[----:B------:R-:W-:-:S05]  /*1340*/  SHF.R.U32.HI R2, RZ, UR5, R2 ;  /* 0x00000005ff027c19 */ /* 0x000fca0008011602 */
[----:B------:R-:W-:-:S04]  /*1350*/  IMAD.MOV R3, RZ, RZ, -R2 ;  /* 0x000000ffff037224 */ /* 0x000fc800078e0a02 */
[----:B------:R-:W-:Y:S01]  /*1360*/  IMAD R5, R3, UR4, R5 ;  /* 0x0000000403057c24 */ /* 0x000fe2000f8e0205 */
[----:B------:R-:W-:-:S03]  /*1370*/  ULDC.64 UR4, c[0x0][0x408] ;  /* 0x0001020000047ab9 */ /* 0x000fc60000000a00 */
[C---:B------:R-:W-:Y:S02]  /*1380*/  IMAD R16, R5.reuse, UR4, R16 ;  /* 0x0000000405107c24 */ /* 0x040fe4000f8e0210 */
[----:B------:R-:W-:-:S07]  /*1390*/  IMAD R0, R5, UR5, R0 ;  /* 0x0000000505007c24 */ /* 0x000fce000f8e0200 */
.L_x_2492:
[----:B------:R-:W0:Y:S01]  /*13a0*/  LDC.U8 R5, c[0x0][0x431] ;  /* 0x00010c40ff057b82 */ /* 0x000e220000000000 */
[----:B------:R-:W-:Y:S01]  /*13b0*/  ULDC.64 UR4, c[0x0][0x410] ;  /* 0x0001040000047ab9 */ /* 0x000fe20000000a00 */
[----:B------:R-:W-:Y:S01]  /*13c0*/  ULDC.64 UR6, c[0x0][0x418] ;  /* 0x0001060000067ab9 */ /* 0x000fe20000000a00 */
[----:B------:R-:W-:Y:S02]  /*13d0*/  IADD3 R16, P1, R16, UR4, RZ ;  /* 0x0000000410107c10 */ /* 0x000fe4000ff3e0ff */
[----:B------:R-:W-:-:S03]  /*13e0*/  IADD3 R2, P2, R0, UR6, RZ ;  /* 0x0000000600027c10 */ /* 0x000fc6000ff5e0ff */
[----:B------:R-:W-:Y:S02]  /*13f0*/  IMAD.X R17, RZ, RZ, UR5, P1 ;  /* 0x00000005ff117e24 */ /* 0x000fe400088e06ff */
[----:B------:R-:W-:Y:S01]  /*1400*/  IMAD.X R3, RZ, RZ, UR7, P2 ;  /* 0x00000007ff037e24 */ /* 0x000fe200090e06ff */
[----:B0-----:R-:W-:-:S04]  /*1410*/  PRMT R4, R5, 0x9910, RZ ;  /* 0x0000991005047816 */ /* 0x001fc800000000ff */
[----:B------:R-:W-:-:S13]  /*1420*/  ISETP.GT.AND P0, PT, R4, 0x9, PT ;  /* 0x000000090400780c */ /* 0x000fda0003f04270 */
[----:B------:R-:W-:Y:S05]  /*1430*/  @P0 BRA `(.L_x_2493) ;  /* 0x0000000400100947 */ /* 0x000fea0003800000 */
[----:B------:R-:W-:-:S13]  /*1440*/  ISETP.GT.AND P0, PT, R4, 0x4, PT ;  /* 0x000000040400780c */ /* 0x000fda0003f04270 */
[----:B------:R-:W-:Y:S05]  /*1450*/  @P0 BRA `(.L_x_2494) ;  /* 0x0000000000800947 */ /* 0x000fea0003800000 */
[----:B------:R-:W-:-:S13]  /*1460*/  ISETP.GT.AND P0, PT, R4, 0x1, PT ;  /* 0x000000010400780c */ /* 0x000fda0003f04270 */
[----:B------:R-:W-:Y:S05]  /*1470*/  @P0 BRA `(.L_x_2495) ;  /* 0x0000000000300947 */ /* 0x000fea0003800000 */
[----:B------:R-:W-:-:S13]  /*1480*/  ISETP.NE.AND P0, PT, R5, RZ, PT ;  /* 0x000000ff0500720c */ /* 0x000fda0003f05270 */
[----:B------:R-:W-:Y:S05]  /*1490*/  @!P0 BRA `(.L_x_2496) ;  /* 0x0000000000188947 */ /* 0x000fea0003800000 */
[----:B------:R-:W-:-:S13]  /*14a0*/  ISETP.NE.AND P0, PT, R4, 0x1, PT ;  /* 0x000000010400780c */ /* 0x000fda0003f05270 */
[----:B------:R-:W-:Y:S05]  /*14b0*/  @P0 BRA `(.L_x_2497) ;  /* 0x0000000c004c0947 */ /* 0x000fea0003800000 */
[----:B------:R-:W2:Y:S02]  /*14c0*/  LDG.E.S8 R2, desc[UR36][R2.64] ;  /* 0x0000002402027981 */ /* 0x000ea4000c1e1300 */
[----:B--2---:R-:W0:Y:S02]  /*14d0*/  I2F.S16 R0, R2 ;  /* 0x0000000200007306 */ /* 0x004e240000101400 */
[----:B0-----:R-:W-:Y:S01]  /*14e0*/  F2FP.BF16.F32.PACK_AB R0, RZ, R0 ;  /* 0x00000000ff00723e */ /* 0x001fe200000010ff */
[----:B------:R-:W-:Y:S06]  /*14f0*/  BRA `(.L_x_2498) ;  /* 0x0000000c00a07947 */ /* 0x000fec0003800000 */
.L_x_2496:
[----:B------:R-:W2:Y:S02]  /*1500*/  LDG.E.U8 R2, desc[UR36][R2.64] ;  /* 0x0000002402027981 */ /* 0x000ea4000c1e1100 */
[----:B--2---:R-:W-:-:S04]  /*1510*/  I2FP.F32.U32 R0, R2 ;  /* 0x0000000200007245 */ /* 0x004fc80000201000 */
[----:B------:R-:W-:Y:S01]  /*1520*/  F2FP.BF16.F32.PACK_AB R0, RZ, R0 ;  /* 0x00000000ff00723e */ /* 0x000fe200000010ff */
[----:B------:R-:W-:Y:S06]  /*1530*/  BRA `(.L_x_2498) ;  /* 0x0000000c00907947 */ /* 0x000fec0003800000 */
.L_x_2495:
[----:B------:R-:W-:-:S13]  /*1540*/  ISETP.NE.AND P0, PT, R4, 0x2, PT ;  /* 0x000000020400780c */ /* 0x000fda0003f05270 */
[----:B------:R-:W-:Y:S05]  /*1550*/  @!P0 BRA `(.L_x_2499) ;  /* 0x0000000000308947 */ /* 0x000fea0003800000 */
[----:B------:R-:W-:-:S13]  /*1560*/  ISETP.NE.AND P0, PT, R4, 0x3, PT ;  /* 0x000000030400780c */ /* 0x000fda0003f05270 */
[----:B------:R-:W-:Y:S05]  /*1570*/  @!P0 BRA `(.L_x_2500) ;  /* 0x0000000000188947 */ /* 0x000fea0003800000 */
[----:B------:R-:W-:-:S13]  /*1580*/  ISETP.NE.AND P0, PT, R4, 0x4, PT ;  /* 0x000000040400780c */ /* 0x000fda0003f05270 */
[----:B------:R-:W-:Y:S05]  /*1590*/  @P0 BRA `(.L_x_2497) ;  /* 0x0000000c00140947 */ /* 0x000fea0003800000 */
[----:B------:R-:W2:Y:S02]  /*15a0*/  LDG.E.64 R2, desc[UR36][R2.64] ;  /* 0x0000002402027981 */ /* 0x000ea4000c1e1b00 */
[----:B--2---:R-:W0:Y:S02]  /*15b0*/  I2F.S64 R0, R2 ;  /* 0x0000000200007312 */ /* 0x004e240000301400 */
[----:B0-----:R-:W-:Y:S01]  /*15c0*/  F2FP.BF16.F32.PACK_AB R0, RZ, R0 ;  /* 0x00000000ff00723e */ /* 0x001fe200000010ff */
[----:B------:R-:W-:Y:S06]  /*15d0*/  BRA `(.L_x_2498) ;  /* 0x0000000c00687947 */ /* 0x000fec0003800000 */
.L_x_2500:
[----:B------:R-:W2:Y:S02]  /*15e0*/  LDG.E R2, desc[UR36][R2.64] ;  /* 0x0000002402027981 */ /* 0x000ea4000c1e1900 */
[----:B--2---:R-:W-:-:S04]  /*15f0*/  I2FP.F32.S32 R0, R2 ;  /* 0x0000000200007245 */ /* 0x004fc80000201400 */
[----:B------:R-:W-:Y:S01]  /*1600*/  F2FP.BF16.F32.PACK_AB R0, RZ, R0 ;  /* 0x00000000ff00723e */ /* 0x000fe200000010ff */
[----:B------:R-:W-:Y:S06]  /*1610*/  BRA `(.L_x_2498) ;  /* 0x0000000c00587947 */ /* 0x000fec0003800000 */
.L_x_2499:
[----:B------:R-:W2:Y:S02]  /*1620*/  LDG.E.U16 R2, desc[UR36][R2.64] ;  /* 0x0000002402027981 */ /* 0x000ea4000c1e1500 */
[----:B--2---:R-:W0:Y:S02]  /*1630*/  I2F.S16 R0, R2 ;  /* 0x0000000200007306 */ /* 0x004e240000101400 */
[----:B0-----:R-:W-:Y:S01]  /*1640*/  F2FP.BF16.F32.PACK_AB R0, RZ, R0 ;  /* 0x00000000ff00723e */ /* 0x001fe200000010ff */
[----:B------:R-:W-:Y:S06]  /*1650*/  BRA `(.L_x_2498) ;  /* 0x0000000c00487947 */ /* 0x000fec0003800000 */
.L_x_2494:
[----:B------:R-:W-:-:S13]  /*1660*/  ISETP.GT.AND P0, PT, R4, 0x6, PT ;  /* 0x000000060400780c */ /* 0x000fda0003f04270 */
[----:B------:R-:W-:Y:S05]  /*1670*/  @P0 BRA `(.L_x_2501) ;  /* 0x00000000002c0947 */ /* 0x000fea0003800000 */
[----:B------:R-:W-:-:S13]  /*1680*/  ISETP.NE.AND P0, PT, R4, 0x5, PT ;  /* 0x000000050400780c */ /* 0x000fda0003f05270 */
[----:B------:R-:W-:Y:S05]  /*1690*/  @!P0 BRA `(.L_x_2502) ;  /* 0x0000000000148947 */ /* 0x000fea0003800000 */
[----:B------:R-:W-:-:S13]  /*16a0*/  ISETP.NE.AND P0, PT, R4, 0x6, PT ;  /* 0x000000060400780c */ /* 0x000fda0003f05270 */
[----:B------:R-:W-:Y:S05]  /*16b0*/  @P0 BRA `(.L_x_2497) ;  /* 0x0000000800cc0947 */ /* 0x000fea0003800000 */
[----:B------:R-:W2:Y:S02]  /*16c0*/  LDG.E R2, desc[UR36][R2.64] ;  /* 0x0000002402027981 */ /* 0x000ea4000c1e1900 */
[----:B--2---:R-:W-:Y:S01]  /*16d0*/  F2FP.BF16.F32.PACK_AB R0, RZ, R2 ;  /* 0x00000002ff00723e */ /* 0x004fe200000010ff */
[----:B------:R-:W-:Y:S06]  /*16e0*/  BRA `(.L_x_2498) ;  /* 0x0000000c00247947 */ /* 0x000fec0003800000 */
.L_x_2502:
[----:B------:R-:W2:Y:S02]  /*16f0*/  LDG.E.U16 R0, desc[UR36][R2.64] ;  /* 0x0000002402007981 */ /* 0x000ea4000c1e1500 */
[----:B--2---:R-:W-:-:S05]  /*1700*/  HADD2.F32 R0, -RZ, R0.H0_H0 ;  /* 0x20000000ff007230 */ /* 0x004fca0000004100 */
[----:B------:R-:W-:Y:S01]  /*1710*/  F2FP.BF16.F32.PACK_AB R0, RZ, R0 ;  /* 0x00000000ff00723e */ /* 0x000fe200000010ff */
[----:B------:R-:W-:Y:S06]  /*1720*/  BRA `(.L_x_2498) ;  /* 0x0000000c00147947 */ /* 0x000fec0003800000 */
.L_x_2501:
[----:B------:R-:W-:-:S13]  /*1730*/  ISETP.NE.AND P0, PT, R4, 0x7, PT ;  /* 0x000000070400780c */ /* 0x000fda0003f05270 */
[----:B------:R-:W-:Y:S05]  /*1740*/  @!P0 BRA `(.L_x_2503) ;  /* 0x00000000002c8947 */ /* 0x000fea0003800000 */
[----:B------:R-:W-:-:S13]  /*1750*/  ISETP.NE.AND P0, PT, R4, 0x8, PT ;  /* 0x000000080400780c */ /* 0x000fda0003f05270 */
[----:B------:R-:W-:Y:S05]  /*1760*/  @!P0 BRA `(.L_x_2504) ;  /* 0x0000000000148947 */ /* 0x000fea0003800000 */
[----:B------:R-:W-:-:S13]  /*1770*/  ISETP.NE.AND P0, PT, R4, 0x9, PT ;  /* 0x000000090400780c */ /* 0x000fda0003f05270 */
[----:B------:R-:W-:Y:S05]  /*1780*/  @P0 BRA `(.L_x_2497) ;  /* 0x0000000800980947 */ /* 0x000fea0003800000 */
[----:B------:R-:W2:Y:S02]  /*1790*/  LDG.E R2, desc[UR36][R2.64] ;  /* 0x0000002402027981 */ /* 0x000ea4000c1e1900 */
[----:B--2---:R-:W-:Y:S01]  /*17a0*/  F2FP.BF16.F32.PACK_AB R0, RZ, R2 ;  /* 0x00000002ff00723e */ /* 0x004fe200000010ff */
[----:B------:R-:W-:Y:S06]  /*17b0*/  BRA `(.L_x_2498) ;  /* 0x0000000800f07947 */ /* 0x000fec0003800000 */
.L_x_2504:
[----:B------:R-:W2:Y:S02]  /*17c0*/  LDG.E.U16 R2, desc[UR36][R2.64] ;  /* 0x0000002402027981 */ /* 0x000ea4000c1e1500 */
[----:B--2---:R-:W-:-:S05]  /*17d0*/  HADD2.F32 R0, -RZ, R2.H0_H0 ;  /* 0x20000002ff007230 */ /* 0x004fca0000004100 */
[----:B------:R-:W-:Y:S01]  /*17e0*/  F2FP.BF16.F32.PACK_AB R0, RZ, R0 ;  /* 0x00000000ff00723e */ /* 0x000fe200000010ff */
[----:B------:R-:W-:Y:S06]  /*17f0*/  BRA `(.L_x_2498) ;  /* 0x0000000800e07947 */ /* 0x000fec0003800000 */
.L_x_2503:
[----:B------:R-:W2:Y:S01]  /*1800*/  LDG.E.64 R2, desc[UR36][R2.64] ;  /* 0x0000002402027981 */ /* 0x000ea2000c1e1b00 */
[----:B------:R-:W-:Y:S01]  /*1810*/  UMOV UR4, 0xf0000000 ;  /* 0xf000000000047882 */ /* 0x000fe20000000000 */
[----:B------:R-:W-:Y:S01]  /*1820*/  UMOV UR5, 0x380fffff ;  /* 0x380fffff00057882 */ /* 0x000fe20000000000 */
[----:B--2---:R-:W0:Y:S01]  /*1830*/  F2F.F32.F64 R0, R2 ;  /* 0x0000000200007310 */ /* 0x004e220000301000 */
[----:B------:R-:W-:-:S14]  /*1840*/  DSETP.GEU.AND P0, PT, |R2|, UR4, PT ;  /* 0x0000000402007e2a */ /* 0x000fdc000bf0e200 */
[----:B0-----:R-:W-:-:S05]  /*1850*/  @!P0 FMUL R0, R0, 1.175494350822287508e-38 ;  /* 0x0080000000008820 */ /* 0x001fca0000400000 */
[----:B------:R-:W-:Y:S01]  /*1860*/  F2FP.BF16.F32.PACK_AB R0, RZ, R0 ;  /* 0x00000000ff00723e */ /* 0x000fe200000010ff */
[----:B------:R-:W-:Y:S06]  /*1870*/  BRA `(.L_x_2498) ;  /* 0x0000000800c07947 */ /* 0x000fec0003800000 */
.L_x_2493:
[----:B------:R-:W-:-:S13]  /*1880*/  ISETP.GT.AND P0, PT, R4, 0x18, PT ;  /* 0x000000180400780c */ /* 0x000fda0003f04270 */
[----:B------:R-:W-:Y:S05]  /*1890*/  @P0 BRA `(.L_x_2505) ;  /* 0x0000000400000947 */ /* 0x000fea0003800000 */
[----:B------:R-:W-:-:S13]  /*18a0*/  ISETP.GT.AND P0, PT, R4, 0xe, PT ;  /* 0x0000000e0400780c */ /* 0x000fda0003f04270 */
[----:B------:R-:W-:Y:S05]  /*18b0*/  @P0 BRA `(.L_x_2506) ;  /* 0x0000000000440947 */ /* 0x000fea0003800000 */
[----:B------:R-:W-:-:S13]  /*18c0*/  ISETP.NE.AND P0, PT, R4, 0xa, PT ;  /* 0x0000000a0400780c */ /* 0x000fda0003f05270 */
[----:B------:R-:W-:Y:S05]  /*18d0*/  @!P0 BRA `(.L_x_2507) ;  /* 0x00000000001c8947 */ /* 0x000fea0003800000 */
[----:B------:R-:W-:-:S13]  /*18e0*/  ISETP.NE.AND P0, PT, R4, 0xb, PT ;  /* 0x0000000b0400780c */ /* 0x000fda0003f05270 */
[----:B------:R-:W-:Y:S05]  /*18f0*/  @P0 BRA `(.L_x_2497) ;  /* 0x00000008003c0947 */ /* 0x000fea0003800000 */
[----:B------:R-:W2:Y:S02]  /*1900*/  LDG.E.U8 R2, desc[UR36][R2.64] ;  /* 0x0000002402027981 */ /* 0x000ea4000c1e1100 */
[----:B--2---:R-:W-:-:S04]  /*1910*/  ISETP.NE.AND P0, PT, R2, RZ, PT ;  /* 0x000000ff0200720c */ /* 0x004fc80003f05270 */
[----:B------:R-:W-:-:S04]  /*1920*/  FSEL R0, RZ, 1, !P0 ;  /* 0x3f800000ff007808 */ /* 0x000fc80004000000 */
[----:B------:R-:W-:Y:S01]  /*1930*/  F2FP.BF16.F32.PACK_AB R0, RZ, R0 ;  /* 0x00000000ff00723e */ /* 0x000fe200000010ff */
[----:B------:R-:W-:Y:S06]  /*1940*/  BRA `(.L_x_2498) ;  /* 0x00000008008c7947 */ /* 0x000fec0003800000 */
.L_x_2507:
        /* <DEDUP_REMOVED lines=8> */
.L_x_2506:
[----:B------:R-:W-:-:S13]  /*19d0*/  ISETP.NE.AND P0, PT, R4, 0xf, PT ;  /* 0x0000000f0400780c */ /* 0x000fda0003f05270 */
[----:B------:R-:W-:Y:S05]  /*19e0*/  @!P0 BRA `(.L_x_2508) ;  /* 0x0000000000a48947 */ /* 0x000fea0003800000 */
[----:B------:R-:W-:-:S13]  /*19f0*/  ISETP.NE.AND P0, PT, R4, 0x17, PT ;  /* 0x000000170400780c */ /* 0x000fda0003f05270 */
[----:B------:R-:W-:Y:S05]  /*1a00*/  @!P0 BRA `(.L_x_2509) ;  /* 0x0000000000608947 */ /* 0x000fea0003800000 */
[----:B------:R-:W-:-:S13]  /*1a10*/  ISETP.NE.AND P0, PT, R4, 0x18, PT ;  /* 0x000000180400780c */ /* 0x000fda0003f05270 */
[----:B------:R-:W-:Y:S05]  /*1a20*/  @P0 BRA `(.L_x_2497) ;  /* 0x0000000400f00947 */ /* 0x000fea0003800000 */
[----:B------:R-:W2:Y:S01]  /*1a30*/  LDG.E.U8 R0, desc[UR36][R2.64] ;  /* 0x0000002402007981 */ /* 0x000ea2000c1e1100 */
[----:B------:R-:W-:Y:S02]  /*1a40*/  IMAD.MOV.U32 R8, RZ, RZ, -0x800000 ;  /* 0xff800000ff087424 */ /* 0x000fe400078e00ff */
[----:B--2---:R-:W-:-:S05]  /*1a50*/  IMAD.SHL.U32 R0, R0, 0x1000000, RZ ;  /* 0x0100000000007824 */ /* 0x004fca00078e00ff */
[----:B------:R-:W-:-:S04]  /*1a60*/  LOP3.LUT R4, R0, 0x7f000000, RZ, 0xc0, !PT ;  /* 0x7f00000000047812 */ /* 0x000fc800078ec0ff */
[----:B------:R-:W0:Y:S01]  /*1a70*/  FLO.U32 R5, R4 ;  /* 0x0000000400057300 */ /* 0x000e2200000e0000 */
[C---:B------:R-:W-:Y:S02]  /*1a80*/  VIADD R6, R4.reuse, 0x1000000 ;  /* 0x0100000004067836 */ /* 0x040fe40000000000 */
[----:B------:R-:W-:-:S03]  /*1a90*/  VIADD R2, R4, 0xffffffff ;  /* 0xffffffff04027836 */ /* 0x000fc60000000000 */
[----:B------:R-:W-:Y:S02]  /*1aa0*/  SHF.R.S32.HI R6, RZ, 0x8, R6 ;  /* 0x00000008ff067819 */ /* 0x000fe40000011406 */
[----:B------:R-:W-:Y:S02]  /*1ab0*/  SHF.R.S32.HI R2, RZ, 0x1f, R2 ;  /* 0x0000001fff027819 */ /* 0x000fe40000011402 */
[----:B0-----:R-:W-:-:S04]  /*1ac0*/  IADD3 R5, -R5, 0x1f, RZ ;  /* 0x0000001f05057810 */ /* 0x001fc80007ffe1ff */
[C---:B------:R-:W-:Y:S01]  /*1ad0*/  ISETP.GT.U32.AND P0, PT, R5.reuse, 0x4, PT ;  /* 0x000000040500780c */ /* 0x040fe20003f04070 */
[----:B------:R-:W-:-:S05]  /*1ae0*/  VIADD R5, R5, 0xfffffffc ;  /* 0xfffffffc05057836 */ /* 0x000fca0000000000 */
[----:B------:R-:W-:-:S05]  /*1af0*/  SEL R5, R5, RZ, P0 ;  /* 0x000000ff05057207 */ /* 0x000fca0000000000 */
[----:B------:R-:W-:Y:S01]  /*1b00*/  IMAD R8, R5, R8, 0x3c000000 ;  /* 0x3c00000005087424 */ /* 0x000fe200078e0208 */
[----:B------:R-:W-:-:S04]  /*1b10*/  SHF.L.U32 R5, R4, R5, RZ ;  /* 0x0000000504057219 */ /* 0x000fc800000006ff */
[----:B------:R-:W-:-:S04]  /*1b20*/  LEA.HI R5, R5, R8, RZ, 0x1c ;  /* 0x0000000805057211 */ /* 0x000fc800078fe0ff */
[----:B------:R-:W-:-:S04]  /*1b30*/  LOP3.LUT R5, R5, 0x7f800000, R6, 0xf8, !PT ;  /* 0x7f80000005057812 */ /* 0x000fc800078ef806 */
[----:B------:R-:W-:-:S04]  /*1b40*/  LOP3.LUT R5, R5, R2, RZ, 0x30, !PT ;  /* 0x0000000205057212 */ /* 0x000fc800078e30ff */
[----:B------:R-:W-:-:S04]  /*1b50*/  LOP3.LUT R5, R5, 0x80000000, R0, 0xf8, !PT ;  /* 0x8000000005057812 */ /* 0x000fc800078ef800 */
[----:B------:R-:W-:-:S04]  /*1b60*/  F2FP.BF16.F32.PACK_AB R5, RZ, R5 ;  /* 0x00000005ff05723e */ /* 0x000fc800000010ff */
[----:B------:R-:W-:Y:S01]  /*1b70*/  PRMT R0, R5, 0x7610, R0 ;  /* 0x0000761005007816 */ /* 0x000fe20000000000 */
[----:B------:R-:W-:Y:S06]  /*1b80*/  BRA `(.L_x_2498) ;  /* 0x0000000400fc7947 */ /* 0x000fec0003800000 */
.L_x_2509:
[----:B------:R-:W2:Y:S02]  /*1b90*/  LDG.E.U8 R2, desc[UR36][R2.64] ;  /* 0x0000002402027981 */ /* 0x000ea4000c1e1100 */
[C---:B--2---:R-:W-:Y:S02]  /*1ba0*/  IMAD.SHL.U32 R0, R2.reuse, 0x2000000, RZ ;  /* 0x0200000002007824 */ /* 0x044fe400078e00ff */
[----:B------:R-:W-:-:S03]  /*1bb0*/  IMAD.SHL.U32 R5, R2, 0x1000000, RZ ;  /* 0x0100000002057824 */ /* 0x000fc600078e00ff */
[----:B------:R-:W-:-:S13]  /*1bc0*/  ISETP.GE.U32.AND P0, PT, R0, 0x8000000, PT ;  /* 0x080000000000780c */ /* 0x000fda0003f06070 */
[C---:B------:R-:W-:Y:S02]  /*1bd0*/  @!P0 IMAD.SHL.U32 R0, R2.reuse, 0x100, RZ ;  /* 0x0000010002008824 */ /* 0x040fe400078e00ff */
[----:B------:R-:W-:-:S03]  /*1be0*/  @P0 IMAD.SHL.U32 R4, R2, 0x200000, RZ ;  /* 0x0020000002040824 */ /* 0x000fc600078e00ff */
[----:B------:R-:W-:Y:S02]  /*1bf0*/  @!P0 LOP3.LUT R0, R0, 0x7f00, RZ, 0xc0, !PT ;  /* 0x00007f0000008812 */ /* 0x000fe400078ec0ff */
[----:B------:R-:W-:Y:S02]  /*1c00*/  @P0 LOP3.LUT R4, R4, 0x70000000, RZ, 0xfc, !PT ;  /* 0x7000000004040812 */ /* 0x000fe400078efcff */
[----:B------:R-:W-:-:S03]  /*1c10*/  @!P0 LOP3.LUT R0, R0, 0x3f000000, RZ, 0xfc, !PT ;  /* 0x3f00000000008812 */ /* 0x000fc600078efcff */
[----:B------:R-:W-:Y:S02]  /*1c20*/  @P0 FMUL.FTZ R4, R4, 1.9259299443872358531e-34 ;  /* 0x0780000004040820 */ /* 0x000fe40000410000 */
[----:B------:R-:W-:-:S05]  /*1c30*/  @!P0 FADD.FTZ R4, R0, -0.5 ;  /* 0xbf00000000048421 */ /* 0x000fca0000010000 */
[----:B------:R-:W-:-:S04]  /*1c40*/  LOP3.LUT R4, R4, 0x80000000, R5, 0xf8, !PT ;  /* 0x8000000004047812 */ /* 0x000fc800078ef805 */
[----:B------:R-:W-:-:S04]  /*1c50*/  F2FP.BF16.F32.PACK_AB R4, RZ, R4 ;  /* 0x00000004ff04723e */ /* 0x000fc800000010ff */
[----:B------:R-:W-:Y:S01]  /*1c60*/  PRMT R0, R4, 0x7610, R0 ;  /* 0x0000761004007816 */ /* 0x000fe20000000000 */
[----:B------:R-:W-:Y:S06]  /*1c70*/  BRA `(.L_x_2498) ;  /* 0x0000000400c07947 */ /* 0x000fec0003800000 */
.L_x_2508:
[----:B------:R0:W5:Y:S01]  /*1c80*/  LDG.E.U16 R0, desc[UR36][R2.64] ;  /* 0x0000002402007981 */ /* 0x000162000c1e1500 */
[----:B------:R-:W-:Y:S05]  /*1c90*/  BRA `(.L_x_2498) ;  /* 0x0000000400b87947 */ /* 0x000fea0003800000 */
.L_x_2505:
[----:B------:R-:W-:-:S13]  /*1ca0*/  ISETP.GT.AND P0, PT, R4, 0x1b, PT ;  /* 0x0000001b0400780c */ /* 0x000fda0003f04270 */
[----:B------:R-:W-:Y:S05]  /*1cb0*/  @P0 BRA `(.L_x_2510) ;  /* 0x0000000400080947 */ /* 0x000fea0003800000 */
[----:B------:R-:W-:-:S13]  /*1cc0*/  ISETP.NE.AND P0, PT, R4, 0x19, PT ;  /* 0x000000190400780c */ /* 0x000fda0003f05270 */
[----:B------:R-:W-:Y:S05]  /*1cd0*/  @!P0 BRA `(.L_x_2511) ;  /* 0x0000000000908947 */ /* 0x000fea0003800000 */
[----:B------:R-:W-:-:S13]  /*1ce0*/  ISETP.NE.AND P0, PT, R4, 0x1a, PT ;  /* 0x0000001a0400780c */ /* 0x000fda0003f05270 */
[----:B------:R-:W-:Y:S05]  /*1cf0*/  @!P0 BRA `(.L_x_2512) ;  /* 0x0000000000188947 */ /* 0x000fea0003800000 */
[----:B------:R-:W-:-:S13]  /*1d00*/  ISETP.NE.AND P0, PT, R4, 0x1b, PT ;  /* 0x0000001b0400780c */ /* 0x000fda0003f05270 */
[----:B------:R-:W-:Y:S05]  /*1d10*/  @P0 BRA `(.L_x_2497) ;  /* 0x0000000400340947 */ /* 0x000fea0003800000 */
[----:B------:R-:W2:Y:S02]  /*1d20*/  LDG.E.U16 R0, desc[UR36][R2.64] ;  /* 0x0000002402007981 */ /* 0x000ea4000c1e1500 */
[----:B--2---:R-:W-:-:S04]  /*1d30*/  I2FP.F32.U32 R0, R0 ;  /* 0x0000000000007245 */ /* 0x004fc80000201000 */
[----:B------:R-:W-:Y:S01]  /*1d40*/  F2FP.BF16.F32.PACK_AB R0, RZ, R0 ;  /* 0x00000000ff00723e */ /* 0x000fe200000010ff */
[----:B------:R-:W-:Y:S06]  /*1d50*/  BRA `(.L_x_2498) ;  /* 0x0000000400887947 */ /* 0x000fec0003800000 */
.L_x_2512:
[----:B------:R-:W2:Y:S01]  /*1d60*/  LDG.E.U8 R2, desc[UR36][R2.64] ;  /* 0x0000002402027981 */ /* 0x000ea2000c1e1100 */
[----:B------:R-:W-:Y:S01]  /*1d70*/  BSSY B0, `(.L_x_2513) ;  /* 0x0000018000007945 */ /* 0x000fe20003800000 */
[----:B------:R-:W-:Y:S01]  /*1d80*/  IMAD.MOV.U32 R0, RZ, RZ, RZ ;  /* 0x000000ffff007224 */ /* 0x000fe200078e00ff */
[----:B--2---:R-:W-:-:S13]  /*1d90*/  ISETP.NE.AND P0, PT, R2, RZ, PT ;  /* 0x000000ff0200720c */ /* 0x004fda0003f05270 */
[----:B------:R-:W-:Y:S05]  /*1da0*/  @!P0 BRA `(.L_x_2514) ;  /* 0x0000000000508947 */ /* 0x000fea0003800000 */
[----:B------:R-:W-:-:S13]  /*1db0*/  ISETP.NE.AND P0, PT, R2, 0x80, PT ;  /* 0x000000800200780c */ /* 0x000fda0003f05270 */
[----:B------:R-:W-:Y:S01]  /*1dc0*/  @!P0 IMAD.MOV.U32 R0, RZ, RZ, 0x7f800001 ;  /* 0x7f800001ff008424 */ /* 0x000fe200078e00ff */
[----:B------:R-:W-:Y:S06]  /*1dd0*/  @!P0 BRA `(.L_x_2514) ;  /* 0x0000000000448947 */ /* 0x000fec0003800000 */
[C---:B------:R-:W-:Y:S01]  /*1de0*/  LOP3.LUT P0, R0, R2.reuse, 0x78, RZ, 0xc0, !PT ;  /* 0x0000007802007812 */ /* 0x040fe2000780c0ff */
[----:B------:R-:W-:Y:S01]  /*1df0*/  BSSY B1, `(.L_x_2515) ;  /* 0x000000c000017945 */ /* 0x000fe20003800000 */
[----:B------:R-:W-:Y:S02]  /*1e00*/  SHF.R.U32.HI R3, RZ, 0x7, R2 ;  /* 0x00000007ff037819 */ /* 0x000fe40000011602 */
[----:B------:R-:W-:Y:S02]  /*1e10*/  LOP3.LUT R2, R2, 0x7, RZ, 0xc0, !PT ;  /* 0x0000000702027812 */ /* 0x000fe400078ec0ff */
[----:B------:R-:W-:Y:S01]  /*1e20*/  SHF.R.U32.HI R0, RZ, 0x3, R0 ;  /* 0x00000003ff007819 */ /* 0x000fe20000011600 */
[----:B------:R-:W-:-:S06]  /*1e30*/  IMAD.U32 R4, R3, -0x80000000, RZ ;  /* 0x8000000003047824 */ /* 0x000fcc00078e00ff */
[----:B------:R-:W-:Y:S05]  /*1e40*/  @P0 BRA `(.L_x_2516) ;  /* 0x0000000000180947 */ /* 0x000fea0003800000 */
[----:B------:R-:W0:Y:S02]  /*1e50*/  FLO.U32 R3, R2 ;  /* 0x0000000200037300 */ /* 0x000e2400000e0000 */
[----:B0-----:R-:W-:-:S04]  /*1e60*/  IADD3 R3, -R3, 0x1f, RZ ;  /* 0x0000001f03037810 */ /* 0x001fc80007ffe1ff */
[----:B------:R-:W-:Y:S01]  /*1e70*/  IADD3 R0, R0, 0x1d, -R3 ;  /* 0x0000001d00007810 */ /* 0x000fe20007ffe803 */
[----:B------:R-:W-:-:S05]  /*1e80*/  VIADD R5, R3, 0xffffffe4 ;  /* 0xffffffe403057836 */ /* 0x000fca0000000000 */
[----:B------:R-:W-:-:S04]  /*1e90*/  SHF.L.U32 R5, R2, R5, RZ ;  /* 0x0000000502057219 */ /* 0x000fc800000006ff */
[----:B------:R-:W-:-:S07]  /*1ea0*/  LOP3.LUT R2, R5, 0x7, RZ, 0xc0, !PT ;  /* 0x0000000705027812 */ /* 0x000fce00078ec0ff */
.L_x_2516:
[----:B------:R-:W-:Y:S05]  /*1eb0*/  BSYNC B1 ;  /* 0x0000000000017941 */ /* 0x000fea0003800000 */
.L_x_2515:
[----:B------:R-:W-:Y:S01]  /*1ec0*/  LEA R3, R0, 0x3b800000, 0x17 ;  /* 0x3b80000000037811 */ /* 0x000fe200078eb8ff */
[----:B------:R-:W-:-:S05]  /*1ed0*/  IMAD.SHL.U32 R0, R2, 0x100000, RZ ;  /* 0x0010000002007824 */ /* 0x000fca00078e00ff */
[----:B------:R-:W-:-:S07]  /*1ee0*/  LOP3.LUT R0, R3, R0, R4, 0xfe, !PT ;  /* 0x0000000003007212 */ /* 0x000fce00078efe04 */
.L_x_2514:
[----:B------:R-:W-:Y:S05]  /*1ef0*/  BSYNC B0 ;  /* 0x0000000000007941 */ /* 0x000fea0003800000 */
.L_x_2513:
[----:B------:R-:W-:Y:S01]  /*1f00*/  F2FP.BF16.F32.PACK_AB R0, RZ, R0 ;  /* 0x00000000ff00723e */ /* 0x000fe200000010ff */
[----:B------:R-:W-:Y:S06]  /*1f10*/  BRA `(.L_x_2498) ;  /* 0x0000000400187947 */ /* 0x000fec0003800000 */
.L_x_2511:
        /* <DEDUP_REMOVED lines=21> */
.L_x_2520:
[----:B------:R-:W-:Y:S05]  /*2070*/  BSYNC B1 ;  /* 0x0000000000017941 */ /* 0x000fea0003800000 */
.L_x_2519:
[----:B------:R-:W-:Y:S01]  /*2080*/  LEA R3, R0, 0x37800000, 0x17 ;  /* 0x3780000000037811 */ /* 0x000fe200078eb8ff */
[----:B------:R-:W-:-:S05]  /*2090*/  IMAD.SHL.U32 R0, R2, 0x200000, RZ ;  /* 0x0020000002007824 */ /* 0x000fca00078e00ff */
[----:B------:R-:W-:-:S07]  /*20a0*/  LOP3.LUT R0, R3, R0, R4, 0xfe, !PT ;  /* 0x0000000003007212 */ /* 0x000fce00078efe04 */
.L_x_2518:
[----:B------:R-:W-:Y:S05]  /*20b0*/  BSYNC B0 ;  /* 0x0000000000007941 */ /* 0x000fea0003800000 */
.L_x_2517:
[----:B------:R-:W-:Y:S01]  /*20c0*/  F2FP.BF16.F32.PACK_AB R0, RZ, R0 ;  /* 0x00000000ff00723e */ /* 0x000fe200000010ff */
[----:B------:R-:W-:Y:S06]  /*20d0*/  BRA `(.L_x_2498) ;  /* 0x0000000000a87947 */ /* 0x000fec0003800000 */
.L_x_2510:
[----:B------:R-:W-:-:S13]  /*20e0*/  ISETP.NE.AND P0, PT, R4, 0x1c, PT ;  /* 0x0000001c0400780c */ /* 0x000fda0003f05270 */
[----:B------:R-:W-:Y:S05]  /*20f0*/  @!P0 BRA `(.L_x_2521) ;  /* 0x0000000000948947 */ /* 0x000fea0003800000 */
[----:B------:R-:W-:-:S13]  /*2100*/  ISETP.NE.AND P0, PT, R4, 0x1d, PT ;  /* 0x0000001d0400780c */ /* 0x000fda0003f05270 */
[----:B------:R-:W-:Y:S05]  /*2110*/  @!P0 BRA `(.L_x_2522) ;  /* 0x00000000007c8947 */ /* 0x000fea0003800000 */
[----:B------:R-:W-:-:S13]  /*2120*/  ISETP.NE.AND P0, PT, R4, 0x2c, PT ;  /* 0x0000002c0400780c */ /* 0x000fda0003f05270 */
[----:B------:R-:W-:Y:S05]  /*2130*/  @P0 BRA `(.L_x_2497) ;  /* 0x00000000002c0947 */ /* 0x000fea0003800000 */
[----:B------:R-:W2:Y:S01]  /*2140*/  LDG.E.U8 R2, desc[UR36][R2.64] ;  /* 0x0000002402027981 */ /* 0x000ea2000c1e1100 */
[----:B------:R-:W-:Y:S01]  /*2150*/  BSSY B0, `(.L_x_2523) ;  /* 0x0000007000007945 */ /* 0x000fe20003800000 */
[----:B------:R-:W-:Y:S01]  /*2160*/  IMAD.MOV.U32 R0, RZ, RZ, 0x400000 ;  /* 0x00400000ff007424 */ /* 0x000fe200078e00ff */
[----:B--2---:R-:W-:-:S13]  /*2170*/  ISETP.NE.AND P0, PT, R2, RZ, PT ;  /* 0x000000ff0200720c */ /* 0x004fda0003f05270 */
[----:B------:R-:W-:Y:S05]  /*2180*/  @!P0 BRA `(.L_x_2524) ;  /* 0x00000000000c8947 */ /* 0x000fea0003800000 */
[----:B------:R-:W-:-:S13]  /*2190*/  ISETP.NE.AND P0, PT, R2, 0xff, PT ;  /* 0x000000ff0200780c */ /* 0x000fda0003f05270 */
[----:B------:R-:W-:Y:S02]  /*21a0*/  @!P0 IMAD.MOV.U32 R0, RZ, RZ, 0x7f800001 ;  /* 0x7f800001ff008424 */ /* 0x000fe400078e00ff */
[----:B------:R-:W-:-:S07]  /*21b0*/  @P0 IMAD.SHL.U32 R0, R2, 0x800000, RZ ;  /* 0x0080000002000824 */ /* 0x000fce00078e00ff */
.L_x_2524:
[----:B------:R-:W-:Y:S05]  /*21c0*/  BSYNC B0 ;  /* 0x0000000000007941 */ /* 0x000fea0003800000 */
.L_x_2523:
[----:B------:R-:W-:Y:S01]  /*21d0*/  F2FP.BF16.F32.PACK_AB R0, RZ, R0 ;  /* 0x00000000ff00723e */ /* 0x000fe200000010ff */
[----:B------:R-:W-:Y:S06]  /*21e0*/  BRA `(.L_x_2498) ;  /* 0x0000000000647947 */ /* 0x000fec0003800000 */
.L_x_2497:
[----:B------:R-:W-:Y:S01]  /*21f0*/  MOV R2, 0x130 ;  /* 0x0000013000027802 */ /* 0x000fe20000000f00 */
[----:B------:R-:W-:Y:S01]  /*2200*/  ULDC.64 UR4, c[0x4][0x120] ;  /* 0x0100480000047ab9 */ /* 0x000fe20000000a00 */
[----:B------:R-:W-:Y:S01]  /*2210*/  ULDC.64 UR6, c[0x4][0x20] ;  /* 0x0100080000067ab9 */ /* 0x000fe20000000a00 */
[----:B------:R-:W-:Y:S02]  /*2220*/  IMAD.U32 R4, RZ, RZ, UR4 ;  /* 0x00000004ff047e24 */ /* 0x000fe4000f8e00ff */
[----:B------:R-:W-:Y:S01]  /*2230*/  IMAD.U32 R5, RZ, RZ, UR5 ;  /* 0x00000005ff057e24 */ /* 0x000fe2000f8e00ff */
[----:B------:R-:W0:Y:S01]  /*2240*/  LDC.64 R2, c[0x4][R2] ;  /* 0x0100000002027b82 */ /* 0x000e220000000a00 */
[----:B------:R-:W-:Y:S01]  /*2250*/  ULDC.64 UR4, c[0x4][0x128] ;  /* 0x01004a0000047ab9 */ /* 0x000fe20000000a00 */
[----:B------:R-:W-:Y:S02]  /*2260*/  IMAD.U32 R10, RZ, RZ, UR6 ;  /* 0x00000006ff0a7e24 */ /* 0x000fe4000f8e00ff */
[----:B------:R-:W-:-:S02]  /*2270*/  IMAD.U32 R6, RZ, RZ, UR4 ;  /* 0x00000004ff067e24 */ /* 0x000fc4000f8e00ff */
[----:B------:R-:W-:Y:S02]  /*2280*/  IMAD.U32 R7, RZ, RZ, UR5 ;  /* 0x00000005ff077e24 */ /* 0x000fe4000f8e00ff */
[----:B------:R-:W-:Y:S02]  /*2290*/  IMAD.U32 R11, RZ, RZ, UR7 ;  /* 0x00000007ff0b7e24 */ /* 0x000fe4000f8e00ff */
[----:B------:R-:W-:Y:S02]  /*22a0*/  IMAD.MOV.U32 R8, RZ, RZ, 0x4e ;  /* 0x0000004eff087424 */ /* 0x000fe400078e00ff */
[----:B------:R-:W-:Y:S02]  /*22b0*/  IMAD.MOV.U32 R12, RZ, RZ, 0x1 ;  /* 0x00000001ff0c7424 */ /* 0x000fe400078e00ff */
[----:B------:R-:W-:-:S07]  /*22c0*/  IMAD.MOV.U32 R13, RZ, RZ, RZ ;  /* 0x000000ffff0d7224 */ /* 0x000fce00078e00ff */
[----:B------:R-:W-:-:S07]  /*22d0*/  LEPC R20, `(.L_x_2525) ;  /* 0x000000001014794e */ /* 0x000fce0000000000 */
[----:B0-----:R-:W-:Y:S05]  /*22e0*/  CALL.ABS.NOINC R2 ;  /* 0x0000000002007343 */ /* 0x001fea0003c00000 */
.L_x_2525:
[----:B------:R-:W-:Y:S01]  /*22f0*/  PRMT R0, RZ, 0x7610, R0 ;  /* 0x00007610ff007816 */ /* 0x000fe20000000000 */
[----:B------:R-:W-:Y:S06]  /*2300*/  BRA `(.L_x_2498) ;  /* 0x00000000001c7947 */ /* 0x000fec0003800000 */
.L_x_2522:
[----:B------:R-:W2:Y:S02]  /*2310*/  LDG.E.64 R2, desc[UR36][R2.64] ;  /* 0x0000002402027981 */ /* 0x000ea4000c1e1b00 */
[----:B--2---:R-:W0:Y:S02]  /*2320*/  I2F.U64 R0, R2 ;  /* 0x0000000200007312 */ /* 0x004e240000301000 */
[----:B0-----:R-:W-:Y:S01]  /*2330*/  F2FP.BF16.F32.PACK_AB R0, RZ, R0 ;  /* 0x00000000ff00723e */ /* 0x001fe200000010ff */
[----:B------:R-:W-:Y:S06]  /*2340*/  BRA `(.L_x_2498) ;  /* 0x00000000000c7947 */ /* 0x000fec0003800000 */
.L_x_2521:
[----:B------:R-:W2:Y:S02]  /*2350*/  LDG.E R2, desc[UR36][R2.64] ;  /* 0x0000002402027981 */ /* 0x000ea4000c1e1900 */
[----:B--2---:R-:W-:-:S04]  /*2360*/  I2FP.F32.U32 R0, R2 ;  /* 0x0000000200007245 */ /* 0x004fc80000201000 */
[----:B------:R-:W-:-:S07]  /*2370*/  F2FP.BF16.F32.PACK_AB R0, RZ, R0 ;  /* 0x00000000ff00723e */ /* 0x000fce00000010ff */
.L_x_2498:
[----:B------:R-:W1:Y:S01]  /*2380*/  LDC.U8 R4, c[0x0][0x430] ;  /* 0x00010c00ff047b82 */ /* 0x000e620000000000 */
[----:B-----5:R-:W-:Y:S01]  /*2390*/  IMAD.U32 R0, R0, 0x10000, RZ ;  /* 0x0001000000007824 */ /* 0x020fe200078e00ff */
[----:B------:R-:W-:-:S03]  /*23a0*/  ULDC UR4, c[0x0][0x420] ;  /* 0x0001080000047ab9 */ /* 0x000fc60000000800 */
[----:B------:R-:W-:-:S04]  /*23b0*/  FADD.FTZ R0, R0, UR4 ;  /* 0x0000000400007e21 */ /* 0x000fc80008010000 */
[----:B0-----:R0:W2:Y:S01]  /*23c0*/  MUFU.RSQ R2, R0 ;  /* 0x0000000000027308 */ /* 0x0010a20000001400 */
[----:B-1----:R-:W-:-:S04]  /*23d0*/  PRMT R3, R4, 0x9910, RZ ;  /* 0x0000991004037816 */ /* 0x002fc800000000ff */
[----:B------:R-:W-:-:S13]  /*23e0*/  ISETP.GT.AND P0, PT, R3, 0x9, PT ;  /* 0x000000090300780c */ /* 0x000fda0003f04270 */
[----:B0-2---:R-:W-:Y:S05]  /*23f0*/  @P0 BRA `(.L_x_2526) ;  /* 0x0000000000e80947 */ /* 0x005fea0003800000 */
        /* <DEDUP_REMOVED lines=8> */
[----:B------:R-:W0:Y:S02]  /*2480*/  F2I.FTZ.TRUNC.NTZ R3, R2 ;  /* 0x0000000200037305 */ /* 0x000e24000021f100 */
[----:B0-----:R4:W-:Y:S01]  /*2490*/  STG.E.U8 desc[UR36][R16.64], R3 ;  /* 0x0000000310007986 */ /* 0x0019e2000c101124 */
[----:B------:R-:W-:Y:S05]  /*24a0*/  BRA `(.L_x_2531) ;  /* 0x0000000c00507947 */ /* 0x000fea0003800000 */
.L_x_2529:
[----:B------:R-:W0:Y:S02]  /*24b0*/  F2I.S64.TRUNC R2, R2 ;  /* 0x0000000200027311 */ /* 0x000e24000020d900 */
[----:B0-----:R-:W-:-:S05]  /*24c0*/  IMAD.MOV.U32 R5, RZ, RZ, R2 ;  /* 0x000000ffff057224 */ /* 0x001fca00078e0002 */
[----:B------:R3:W-:Y:S01]  /*24d0*/  STG.E.U8 desc[UR36][R16.64], R5 ;  /* 0x0000000510007986 */ /* 0x0007e2000c101124 */
[----:B------:R-:W-:Y:S05]  /*24e0*/  BRA `(.L_x_2531) ;  /* 0x0000000c00407947 */ /* 0x000fea0003800000 */
.L_x_2528:
[----:B------:R-:W-:-:S13]  /*24f0*/  ISETP.NE.AND P0, PT, R3, 0x2, PT ;  /* 0x000000020300780c */ /* 0x000fda0003f05270 */
[----:B------:R-:W-:Y:S05]  /*2500*/  @!P0 BRA `(.L_x_2532) ;  /* 0x0000000000288947 */ /* 0x000fea0003800000 */
[----:B------:R-:W-:-:S13]  /*2510*/  ISETP.NE.AND P0, PT, R3, 0x3, PT ;  /* 0x000000030300780c */ /* 0x000fda0003f05270 */
[----:B------:R-:W-:Y:S05]  /*2520*/  @!P0 BRA `(.L_x_2533) ;  /* 0x0000000000148947 */ /* 0x000fea0003800000 */
[----:B------:R-:W-:-:S13]  /*2530*/  ISETP.NE.AND P0, PT, R3, 0x4, PT ;  /* 0x000000040300780c */ /* 0x000fda0003f05270 */
[----:B------:R-:W-:Y:S05]  /*2540*/  @P0 BRA `(.L_x_2530) ;  /* 0x0000000800d00947 */ /* 0x000fea0003800000 */
[----:B------:R-:W0:Y:S02]  /*2550*/  F2I.S64.TRUNC R2, R2 ;  /* 0x0000000200027311 */ /* 0x000e24000020d900 */
[----:B0-----:R0:W-:Y:S01]  /*2560*/  STG.E.64 desc[UR36][R16.64], R2 ;  /* 0x0000000210007986 */ /* 0x0011e2000c101b24 */
[----:B------:R-:W-:Y:S05]  /*2570*/  BRA `(.L_x_2531) ;  /* 0x0000000c001c7947 */ /* 0x000fea0003800000 */
.L_x_2533:
[----:B------:R-:W0:Y:S02]  /*2580*/  F2I.FTZ.TRUNC.NTZ R3, R2 ;  /* 0x0000000200037305 */ /* 0x000e24000021f100 */
[----:B0-----:R1:W-:Y:S01]  /*2590*/  STG.E desc[UR36][R16.64], R3 ;  /* 0x0000000310007986 */ /* 0x0013e2000c101924 */
[----:B------:R-:W-:Y:S05]  /*25a0*/  BRA `(.L_x_2531) ;  /* 0x0000000c00107947 */ /* 0x000fea0003800000 */
.L_x_2532:
[----:B------:R-:W0:Y:S02]  /*25b0*/  F2I.FTZ.TRUNC.NTZ R3, R2 ;  /* 0x0000000200037305 */ /* 0x000e24000021f100 */
[----:B0-----:R2:W-:Y:S01]  /*25c0*/  STG.E.U16 desc[UR36][R16.64], R3 ;  /* 0x0000000310007986 */ /* 0x0015e2000c101524 */
[----:B------:R-:W-:Y:S05]  /*25d0*/  BRA `(.L_x_2531) ;  /* 0x0000000c00047947 */ /* 0x000fea0003800000 */
.L_x_2527:
[----:B------:R-:W-:-:S13]  /*25e0*/  ISETP.GT.AND P0, PT, R3, 0x6, PT ;  /* 0x000000060300780c */ /* 0x000fda0003f04270 */
[----:B------:R-:W-:Y:S05]  /*25f0*/  @P0 BRA `(.L_x_2534) ;  /* 0x0000000000240947 */ /* 0x000fea0003800000 */
[----:B------:R-:W-:-:S13]  /*2600*/  ISETP.NE.AND P0, PT, R3, 0x5, PT ;  /* 0x000000050300780c */ /* 0x000fda0003f05270 */
[----:B------:R-:W-:Y:S05]  /*2610*/  @!P0 BRA `(.L_x_2535) ;  /* 0x0000000000108947 */ /* 0x000fea0003800000 */
[----:B------:R-:W-:-:S13]  /*2620*/  ISETP.NE.AND P0, PT, R3, 0x6, PT ;  /* 0x000000060300780c */ /* 0x000fda0003f05270 */
[----:B------:R-:W-:Y:S05]  /*2630*/  @P0 BRA `(.L_x_2530) ;  /* 0x0000000800940947 */ /* 0x000fea0003800000 */
[----:B------:R0:W-:Y:S01]  /*2640*/  STG.E desc[UR36][R16.64], R2 ;  /* 0x0000000210007986 */ /* 0x0001e2000c101924 */
[----:B------:R-:W-:Y:S05]  /*2650*/  BRA `(.L_x_2531) ;  /* 0x0000000800e47947 */ /* 0x000fea0003800000 */
.L_x_2535:
[----:B------:R-:W-:-:S05]  /*2660*/  F2FP.F16.F32.PACK_AB R2, RZ, R2 ;  /* 0x00000002ff02723e */ /* 0x000fca00000000ff */
[----:B------:R0:W-:Y:S01]  /*2670*/  STG.E.U16 desc[UR36][R16.64], R2 ;  /* 0x0000000210007986 */ /* 0x0001e2000c101524 */
[----:B------:R-:W-:Y:S05]  /*2680*/  BRA `(.L_x_2531) ;  /* 0x0000000800d87947 */ /* 0x000fea0003800000 */
.L_x_2534:
[----:B------:R-:W-:-:S13]  /*2690*/  ISETP.NE.AND P0, PT, R3, 0x7, PT ;  /* 0x000000070300780c */ /* 0x000fda0003f05270 */
[----:B------:R-:W-:Y:S05]  /*26a0*/  @!P0 BRA `(.L_x_2536) ;  /* 0x00000000002c8947 */ /* 0x000fea0003800000 */
[----:B------:R-:W-:-:S13]  /*26b0*/  ISETP.NE.AND P0, PT, R3, 0x8, PT ;  /* 0x000000080300780c */ /* 0x000fda0003f05270 */
[----:B------:R-:W-:Y:S05]  /*26c0*/  @!P0 BRA `(.L_x_2537) ;  /* 0x0000000000148947 */ /* 0x000fea0003800000 */
[----:B------:R-:W-:-:S13]  /*26d0*/  ISETP.NE.AND P0, PT, R3, 0x9, PT ;  /* 0x000000090300780c */ /* 0x000fda0003f05270 */
[----:B------:R-:W-:Y:S05]  /*26e0*/  @P0 BRA `(.L_x_2530) ;  /* 0x0000000800680947 */ /* 0x000fea0003800000 */
[----:B------:R-:W-:-:S05]  /*26f0*/  IMAD.MOV.U32 R3, RZ, RZ, RZ ;  /* 0x000000ffff037224 */ /* 0x000fca00078e00ff */
[----:B------:R0:W-:Y:S01]  /*2700*/  STG.E.64 desc[UR36][R16.64], R2 ;  /* 0x0000000210007986 */ /* 0x0001e2000c101b24 */
[----:B------:R-:W-:Y:S05]  /*2710*/  BRA `(.L_x_2531) ;  /* 0x0000000800b47947 */ /* 0x000fea0003800000 */
.L_x_2537:
[----:B------:R-:W-:-:S04]  /*2720*/  F2FP.F16.F32.PACK_AB R3, RZ, R2 ;  /* 0x00000002ff03723e */ /* 0x000fc800000000ff */
[----:B------:R-:W-:-:S05]  /*2730*/  PRMT R3, R3, 0x5410, RZ ;  /* 0x0000541003037816 */ /* 0x000fca00000000ff */
[----:B------:R0:W-:Y:S01]  /*2740*/  STG.E desc[UR36][R16.64], R3 ;  /* 0x0000000310007986 */ /* 0x0001e2000c101924 */
[----:B------:R-:W-:Y:S05]  /*2750*/  BRA `(.L_x_2531) ;  /* 0x0000000800a47947 */ /* 0x000fea0003800000 */
.L_x_2536:
[----:B------:R-:W-:-:S06]  /*2760*/  FMUL.FTZ R2, R2, 1 ;  /* 0x3f80000002027820 */ /* 0x000fcc0000410000 */
[----:B------:R-:W0:Y:S02]  /*2770*/  F2F.F64.F32 R2, R2 ;  /* 0x0000000200027310 */ /* 0x000e240000201800 */
[----:B0-----:R0:W-:Y:S01]  /*2780*/  STG.E.64 desc[UR36][R16.64], R2 ;  /* 0x0000000210007986 */ /* 0x0011e2000c101b24 */
[----:B------:R-:W-:Y:S05]  /*2790*/  BRA `(.L_x_2531) ;  /* 0x0000000800947947 */ /* 0x000fea0003800000 */
.L_x_2526:
        /* <DEDUP_REMOVED lines=8> */
[----:B------:R-:W-:-:S04]  /*2820*/  FSETP.NEU.FTZ.AND P0, PT, R2, RZ, PT ;  /* 0x000000ff0200720b */ /* 0x000fc80003f1d000 */
[----:B------:R-:W-:-:S05]  /*2830*/  SEL R3, RZ, 0x1, !P0 ;  /* 0x00000001ff037807 */ /* 0x000fca0004000000 */
[----:B------:R0:W-:Y:S01]  /*2840*/  STG.E.U8 desc[UR36][R16.64], R3 ;  /* 0x0000000310007986 */ /* 0x0001e2000c101124 */
[----:B------:R-:W-:Y:S05]  /*2850*/  BRA `(.L_x_2531) ;  /* 0x0000000800647947 */ /* 0x000fea0003800000 */
.L_x_2540:
[----:B------:R-:W-:Y:S01]  /*2860*/  FMUL.FTZ R4, R2, 1 ;  /* 0x3f80000002047820 */ /* 0x000fe20000410000 */
[----:B------:R-:W-:-:S05]  /*2870*/  CS2R R6, SRZ ;  /* 0x0000000000067805 */ /* 0x000fca000001ff00 */
[----:B------:R-:W0:Y:S02]  /*2880*/  F2F.F64.F32 R4, R4 ;  /* 0x0000000400047310 */ /* 0x000e240000201800 */
[----:B0-----:R0:W-:Y:S01]  /*2890*/  STG.E.128 desc[UR36][R16.64], R4 ;  /* 0x0000000410007986 */ /* 0x0011e2000c101d24 */
[----:B------:R-:W-:Y:S05]  /*28a0*/  BRA `(.L_x_2531) ;  /* 0x0000000800507947 */ /* 0x000fea0003800000 */
.L_x_2539:
[----:B------:R-:W-:-:S13]  /*28b0*/  ISETP.NE.AND P0, PT, R3, 0xf, PT ;  /* 0x0000000f0300780c */ /* 0x000fda0003f05270 */
[----:B------:R-:W-:Y:S05]  /*28c0*/  @!P0 BRA `(.L_x_2541) ;  /* 0x0000000000ac8947 */ /* 0x000fea0003800000 */
[----:B------:R-:W-:-:S13]  /*28d0*/  ISETP.NE.AND P0, PT, R3, 0x17, PT ;  /* 0x000000170300780c */ /* 0x000fda0003f05270 */
[----:B------:R-:W-:Y:S05]  /*28e0*/  @!P0 BRA `(.L_x_2542) ;  /* 0x0000000000508947 */ /* 0x000fea0003800000 */
[----:B------:R-:W-:-:S13]  /*28f0*/  ISETP.NE.AND P0, PT, R3, 0x18, PT ;  /* 0x000000180300780c */ /* 0x000fda0003f05270 */
[----:B------:R-:W-:Y:S05]  /*2900*/  @P0 BRA `(.L_x_2530) ;  /* 0x0000000400e00947 */ /* 0x000fea0003800000 */
[C---:B------:R-:W-:Y:S01]  /*2910*/  LOP3.LUT R4, R2.reuse, 0x7fffffff, RZ, 0xc0, !PT ;  /* 0x7fffffff02047812 */ /* 0x040fe200078ec0ff */
[----:B------:R-:W-:Y:S01]  /*2920*/  BSSY B0, `(.L_x_2543) ;  /* 0x000000d000007945 */ /* 0x000fe20003800000 */
[----:B------:R-:W-:Y:S02]  /*2930*/  LOP3.LUT R0, R2, 0x80000000, RZ, 0xc0, !PT ;  /* 0x8000000002007812 */ /* 0x000fe400078ec0ff */
[----:B------:R-:W-:Y:S02]  /*2940*/  ISETP.GT.U32.AND P0, PT, R4, 0x43efffff, PT ;  /* 0x43efffff0400780c */ /* 0x000fe40003f04070 */
[----:B------:R-:W-:Y:S01]  /*2950*/  SHF.R.U32.HI R5, RZ, 0x18, R0 ;  /* 0x00000018ff057819 */ /* 0x000fe20000011600 */
[----:B------:R-:W-:-:S10]  /*2960*/  IMAD.MOV.U32 R0, RZ, RZ, 0x7f ;  /* 0x0000007fff007424 */ /* 0x000fd400078e00ff */
[----:B------:R-:W-:Y:S05]  /*2970*/  @P0 BRA `(.L_x_2544) ;  /* 0x00000000001c0947 */ /* 0x000fea0003800000 */
[----:B------:R-:W-:-:S13]  /*2980*/  ISETP.GE.U32.AND P0, PT, R4, 0x3c800000, PT ;  /* 0x3c8000000400780c */ /* 0x000fda0003f06070 */
[----:B------:R-:W-:-:S04]  /*2990*/  @P0 SHF.R.U32.HI R0, RZ, 0x14, R2 ;  /* 0x00000014ff000819 */ /* 0x000fc80000011602 */
[----:B------:R-:W-:-:S04]  /*29a0*/  @P0 LOP3.LUT R3, R0, 0x1, RZ, 0xc0, !PT ;  /* 0x0000000100030812 */ /* 0x000fc800078ec0ff */
[----:B------:R-:W-:Y:S01]  /*29b0*/  @P0 IADD3 R3, R2, 0x407ffff, R3 ;  /* 0x0407ffff02030810 */ /* 0x000fe20007ffe003 */
[----:B------:R-:W-:-:S03]  /*29c0*/  @!P0 FADD.FTZ R2, R4, 16384 ;  /* 0x4680000004028421 */ /* 0x000fc60000010000 */
[----:B------:R-:W-:Y:S01]  /*29d0*/  @P0 SHF.R.U32.HI R0, RZ, 0x14, R3 ;  /* 0x00000014ff000819 */ /* 0x000fe20000011603 */
[----:B------:R-:W-:-:S07]  /*29e0*/  @!P0 VIADD R0, R2, 0xb9800000 ;  /* 0xb980000002008836 */ /* 0x000fce0000000000 */
.L_x_2544:
[----:B------:R-:W-:Y:S05]  /*29f0*/  BSYNC B0 ;  /* 0x0000000000007941 */ /* 0x000fea0003800000 */
.L_x_2543:
[----:B------:R-:W-:-:S05]  /*2a00*/  LOP3.LUT R5, R0, R5, RZ, 0xfc, !PT ;  /* 0x0000000500057212 */ /* 0x000fca00078efcff */
[----:B------:R0:W-:Y:S01]  /*2a10*/  STG.E.U8 desc[UR36][R16.64], R5 ;  /* 0x0000000510007986 */ /* 0x0001e2000c101124 */
[----:B------:R-:W-:Y:S05]  /*2a20*/  BRA `(.L_x_2531) ;  /* 0x0000000400f07947 */ /* 0x000fea0003800000 */
.L_x_2542:
[----:B------:R-:W-:Y:S01]  /*2a30*/  LOP3.LUT R4, R2, 0x7fffffff, RZ, 0xc0, !PT ;  /* 0x7fffffff02047812 */ /* 0x000fe200078ec0ff */
[----:B------:R-:W-:Y:S03]  /*2a40*/  BSSY B0, `(.L_x_2545) ;  /* 0x000000e000007945 */ /* 0x000fe60003800000 */
[----:B------:R-:W-:-:S13]  /*2a50*/  ISETP.GT.U32.AND P0, PT, R4, 0x477fffff, PT ;  /* 0x477fffff0400780c */ /* 0x000fda0003f04070 */
[----:B------:R-:W-:Y:S05]  /*2a60*/  @P0 BRA `(.L_x_2546) ;  /* 0x0000000000200947 */ /* 0x000fea0003800000 */
[----:B------:R-:W-:-:S13]  /*2a70*/  ISETP.GE.U32.AND P0, PT, R4, 0x38800000, PT ;  /* 0x388000000400780c */ /* 0x000fda0003f06070 */
[----:B------:R-:W-:-:S04]  /*2a80*/  @P0 SHF.R.U32.HI R0, RZ, 0x15, R2 ;  /* 0x00000015ff000819 */ /* 0x000fc80000011602 */
[----:B------:R-:W-:-:S04]  /*2a90*/  @P0 LOP3.LUT R3, R0, 0x1, RZ, 0xc0, !PT ;  /* 0x0000000100030812 */ /* 0x000fc800078ec0ff */
[----:B------:R-:W-:Y:S01]  /*2aa0*/  @P0 IADD3 R0, R2, 0x80fffff, R3 ;  /* 0x080fffff02000810 */ /* 0x000fe20007ffe003 */
[----:B------:R-:W-:-:S03]  /*2ab0*/  @!P0 FADD.FTZ R3, R4, 128 ;  /* 0x4300000004038421 */ /* 0x000fc60000010000 */
[----:B------:R-:W-:Y:S01]  /*2ac0*/  @P0 SHF.R.U32.HI R0, RZ, 0x15, R0 ;  /* 0x00000015ff000819 */ /* 0x000fe20000011600 */
[----:B------:R-:W-:Y:S01]  /*2ad0*/  @!P0 VIADD R0, R3, 0xbd000000 ;  /* 0xbd00000003008836 */ /* 0x000fe20000000000 */
[----:B------:R-:W-:Y:S06]  /*2ae0*/  BRA `(.L_x_2547) ;  /* 0x00000000000c7947 */ /* 0x000fec0003800000 */
.L_x_2546:
[----:B------:R-:W-:Y:S01]  /*2af0*/  IMAD.MOV.U32 R0, RZ, RZ, 0x7f ;  /* 0x0000007fff007424 */ /* 0x000fe200078e00ff */
[----:B------:R-:W-:-:S04]  /*2b00*/  ISETP.GT.U32.AND P0, PT, R4, 0x7f800000, PT ;  /* 0x7f8000000400780c */ /* 0x000fc80003f04070 */
[----:B------:R-:W-:-:S09]  /*2b10*/  SEL R0, R0, 0x7c, P0 ;  /* 0x0000007c00007807 */ /* 0x000fd20000000000 */
.L_x_2547:
[----:B------:R-:W-:Y:S05]  /*2b20*/  BSYNC B0 ;  /* 0x0000000000007941 */ /* 0x000fea0003800000 */
.L_x_2545:
[----:B------:R-:W-:-:S04]  /*2b30*/  LOP3.LUT R2, R2, 0x80000000, RZ, 0xc0, !PT ;  /* 0x8000000002027812 */ /* 0x000fc800078ec0ff */
[----:B------:R-:W-:-:S04]  /*2b40*/  SHF.R.U32.HI R3, RZ, 0x18, R2 ;  /* 0x00000018ff037819 */ /* 0x000fc80000011602 */
[----:B------:R-:W-:-:S05]  /*2b50*/  LOP3.LUT R3, R0, R3, RZ, 0xfc, !PT ;  /* 0x0000000300037212 */ /* 0x000fca00078efcff */
[----:B------:R0:W-:Y:S01]  /*2b60*/  STG.E.U8 desc[UR36][R16.64], R3 ;  /* 0x0000000310007986 */ /* 0x0001e2000c101124 */
[----:B------:R-:W-:Y:S05]  /*2b70*/  BRA `(.L_x_2531) ;  /* 0x00000004009c7947 */ /* 0x000fea0003800000 */
.L_x_2541:
[----:B------:R-:W-:-:S05]  /*2b80*/  F2FP.BF16.F32.PACK_AB R2, RZ, R2 ;  /* 0x00000002ff02723e */ /* 0x000fca00000010ff */
[----:B------:R0:W-:Y:S01]  /*2b90*/  STG.E.U16 desc[UR36][R16.64], R2 ;  /* 0x0000000210007986 */ /* 0x0001e2000c101524 */
[----:B------:R-:W-:Y:S05]  /*2ba0*/  BRA `(.L_x_2531) ;  /* 0x0000000400907947 */ /* 0x000fea0003800000 */
.L_x_2538:
        /* <DEDUP_REMOVED lines=8> */
[----:B------:R-:W0:Y:S02]  /*2c30*/  F2I.FTZ.U32.TRUNC.NTZ R3, R2 ;  /* 0x0000000200037305 */ /* 0x000e24000021f000 */
[----:B0-----:R0:W-:Y:S01]  /*2c40*/  STG.E.U16 desc[UR36][R16.64], R3 ;  /* 0x0000000310007986 */ /* 0x0011e2000c101524 */
[----:B------:R-:W-:Y:S05]  /*2c50*/  BRA `(.L_x_2531) ;  /* 0x0000000400647947 */ /* 0x000fea0003800000 */
.L_x_2550:
[----:B------:R-:W-:Y:S01]  /*2c60*/  LOP3.LUT R3, R2, 0x7fffffff, RZ, 0xc0, !PT ;  /* 0x7fffffff02037812 */ /* 0x000fe200078ec0ff */
[----:B------:R-:W-:Y:S01]  /*2c70*/  BSSY B0, `(.L_x_2551) ;  /* 0x0000013000007945 */ /* 0x000fe20003800000 */
[----:B------:R-:W-:Y:S02]  /*2c80*/  IMAD.MOV.U32 R8, RZ, RZ, 0x80 ;  /* 0x00000080ff087424 */ /* 0x000fe400078e00ff */
[----:B------:R-:W-:-:S13]  /*2c90*/  ISETP.GT.U32.AND P0, PT, R3, 0x437fffff, PT ;  /* 0x437fffff0300780c */ /* 0x000fda0003f04070 */
[----:B------:R-:W-:Y:S05]  /*2ca0*/  @P0 BRA `(.L_x_2552) ;  /* 0x00000000003c0947 */ /* 0x000fea0003800000 */
[----:B------:R-:W-:-:S13]  /*2cb0*/  ISETP.GE.U32.AND P0, PT, R3, 0x3c000000, PT ;  /* 0x3c0000000300780c */ /* 0x000fda0003f06070 */
[----:B------:R-:W-:-:S04]  /*2cc0*/  @P0 SHF.R.U32.HI R0, RZ, 0x14, R2 ;  /* 0x00000014ff000819 */ /* 0x000fc80000011602 */
[----:B------:R-:W-:-:S04]  /*2cd0*/  @P0 LOP3.LUT R5, R0, 0x1, RZ, 0xc0, !PT ;  /* 0x0000000100050812 */ /* 0x000fc800078ec0ff */
[----:B------:R-:W-:-:S04]  /*2ce0*/  @P0 IADD3 R0, R2, 0x487ffff, R5 ;  /* 0x0487ffff02000810 */ /* 0x000fc80007ffe005 */
[----:B------:R-:W-:-:S04]  /*2cf0*/  @P0 SHF.R.U32.HI R0, RZ, 0x14, R0 ;  /* 0x00000014ff000819 */ /* 0x000fc80000011600 */
[----:B------:R-:W-:Y:S01]  /*2d00*/  @P0 LOP3.LUT R0, R0, 0xff, RZ, 0xc0, !PT ;  /* 0x000000ff00000812 */ /* 0x000fe200078ec0ff */
[----:B------:R-:W-:Y:S06]  /*2d10*/  @P0 BRA `(.L_x_2553) ;  /* 0x0000000000100947 */ /* 0x000fec0003800000 */
[----:B------:R-:W-:Y:S01]  /*2d20*/  FADD.FTZ R0, R3, 8192 ;  /* 0x4600000003007421 */ /* 0x000fe20000010000 */
[----:B------:R-:W-:-:S04]  /*2d30*/  PRMT R8, RZ, 0x7610, R8 ;  /* 0x00007610ff087816 */ /* 0x000fc80000000008 */
[----:B------:R-:W-:-:S13]  /*2d40*/  LOP3.LUT P0, R0, R0, 0xff, RZ, 0xc0, !PT ;  /* 0x000000ff00007812 */ /* 0x000fda000780c0ff */
[----:B------:R-:W-:Y:S05]  /*2d50*/  @!P0 BRA `(.L_x_2552) ;  /* 0x0000000000108947 */ /* 0x000fea0003800000 */
.L_x_2553:
[----:B------:R-:W-:-:S04]  /*2d60*/  LOP3.LUT R2, R2, 0x80000000, RZ, 0xc0, !PT ;  /* 0x8000000002027812 */ /* 0x000fc800078ec0ff */
[----:B------:R-:W-:-:S04]  /*2d70*/  SHF.R.U32.HI R3, RZ, 0x18, R2 ;  /* 0x00000018ff037819 */ /* 0x000fc80000011602 */
[----:B------:R-:W-:-:S04]  /*2d80*/  LOP3.LUT R0, R0, R3, RZ, 0xfc, !PT ;  /* 0x0000000300007212 */ /* 0x000fc800078efcff */
[----:B------:R-:W-:-:S07]  /*2d90*/  PRMT R8, R0, 0x7610, R8 ;  /* 0x0000761000087816 */ /* 0x000fce0000000008 */
.L_x_2552:
[----:B------:R-:W-:Y:S05]  /*2da0*/  BSYNC B0 ;  /* 0x0000000000007941 */ /* 0x000fea0003800000 */
.L_x_2551:
[----:B------:R0:W-:Y:S01]  /*2db0*/  STG.E.U8 desc[UR36][R16.64], R8 ;  /* 0x0000000810007986 */ /* 0x0001e2000c101124 */
[----:B------:R-:W-:Y:S05]  /*2dc0*/  BRA `(.L_x_2531) ;  /* 0x0000000400087947 */ /* 0x000fea0003800000 */
.L_x_2549:
        /* <DEDUP_REMOVED lines=16> */
.L_x_2556:
[----:B------:R-:W-:-:S04]  /*2ed0*/  LOP3.LUT R2, R2, 0x80000000, RZ, 0xc0, !PT ;  /* 0x8000000002027812 */ /* 0x000fc800078ec0ff */
[----:B------:R-:W-:-:S04]  /*2ee0*/  SHF.R.U32.HI R3, RZ, 0x18, R2 ;  /* 0x00000018ff037819 */ /* 0x000fc80000011602 */
[----:B------:R-:W-:-:S04]  /*2ef0*/  LOP3.LUT R0, R0, R3, RZ, 0xfc, !PT ;  /* 0x0000000300007212 */ /* 0x000fc800078efcff */
[----:B------:R-:W-:-:S07]  /*2f00*/  PRMT R8, R0, 0x7610, R8 ;  /* 0x0000761000087816 */ /* 0x000fce0000000008 */
.L_x_2555:
[----:B------:R-:W-:Y:S05]  /*2f10*/  BSYNC B0 ;  /* 0x0000000000007941 */ /* 0x000fea0003800000 */
.L_x_2554:
[----:B------:R0:W-:Y:S01]  /*2f20*/  STG.E.U8 desc[UR36][R16.64], R8 ;  /* 0x0000000810007986 */ /* 0x0001e2000c101124 */
[----:B------:R-:W-:Y:S05]  /*2f30*/  BRA `(.L_x_2531) ;  /* 0x0000000000ac7947 */ /* 0x000fea0003800000 */
.L_x_2548:
[----:B------:R-:W-:-:S13]  /*2f40*/  ISETP.NE.AND P0, PT, R3, 0x1c, PT ;  /* 0x0000001c0300780c */ /* 0x000fda0003f05270 */
[----:B------:R-:W-:Y:S05]  /*2f50*/  @!P0 BRA `(.L_x_2557) ;  /* 0x00000000009c8947 */ /* 0x000fea0003800000 */
[----:B------:R-:W-:-:S13]  /*2f60*/  ISETP.NE.AND P0, PT, R3, 0x1d, PT ;  /* 0x0000001d0300780c */ /* 0x000fda0003f05270 */
[----:B------:R-:W-:Y:S05]  /*2f70*/  @!P0 BRA `(.L_x_2558) ;  /* 0x0000000000888947 */ /* 0x000fea0003800000 */
[----:B------:R-:W-:-:S13]  /*2f80*/  ISETP.NE.AND P0, PT, R3, 0x2c, PT ;  /* 0x0000002c0300780c */ /* 0x000fda0003f05270 */
[----:B------:R-:W-:Y:S05]  /*2f90*/  @P0 BRA `(.L_x_2530) ;  /* 0x00000000003c0947 */ /* 0x000fea0003800000 */
[----:B------:R-:W-:-:S04]  /*2fa0*/  SHF.R.U32.HI R4, RZ, 0x17, R2 ;  /* 0x00000017ff047819 */ /* 0x000fc80000011602 */
[----:B------:R-:W-:-:S04]  /*2fb0*/  LOP3.LUT R3, R4, 0xff, RZ, 0xc0, !PT ;  /* 0x000000ff04037812 */ /* 0x000fc800078ec0ff */
[----:B------:R-:W-:-:S13]  /*2fc0*/  ISETP.NE.AND P1, PT, R3, 0xff, PT ;  /* 0x000000ff0300780c */ /* 0x000fda0003f25270 */
[--C-:B------:R-:W-:Y:S02]  /*2fd0*/  @P1 SHF.R.U32.HI R0, RZ, 0x16, R2.reuse ;  /* 0x00000016ff001819 */ /* 0x100fe40000011602 */
[----:B------:R-:W-:Y:S01]  /*2fe0*/  @P1 LOP3.LUT P0, RZ, R3, 0x3fffff, R2, 0xf8, !PT ;  /* 0x003fffff03ff1812 */ /* 0x000fe2000780f802 */
[----:B------:R-:W-:Y:S01]  /*2ff0*/  IMAD.MOV.U32 R3, RZ, RZ, 0xff ;  /* 0x000000ffff037424 */ /* 0x000fe200078e00ff */
[----:B------:R-:W-:-:S04]  /*3000*/  @P1 LOP3.LUT R0, R0, 0x1, RZ, 0xc0, !PT ;  /* 0x0000000100001812 */ /* 0x000fc800078ec0ff */
[----:B------:R-:W-:Y:S01]  /*3010*/  @P1 ISETP.EQ.U32.AND P2, PT, R0, 0x1, P0 ;  /* 0x000000010000180c */ /* 0x000fe20000742070 */
[----:B------:R-:W-:Y:S01]  /*3020*/  @P1 VIADD R0, R4, 0x1 ;  /* 0x0000000104001836 */ /* 0x000fe20000000000 */
[----:B------:R-:W-:Y:S02]  /*3030*/  PLOP3.LUT P0, PT, PT, PT, PT, 0x80, 0x0 ;  /* 0x000000000000781c */ /* 0x000fe40003f0f070 */
[----:B------:R-:W-:-:S13]  /*3040*/  @P1 PLOP3.LUT P0, PT, P2, PT, PT, 0x80, 0x0 ;  /* 0x000000000000181c */ /* 0x000fda000170f070 */
[----:B------:R-:W-:-:S04]  /*3050*/  @!P0 IMAD.MOV R0, RZ, RZ, R4 ;  /* 0x000000ffff008224 */ /* 0x000fc800078e0204 */
[----:B------:R-:W-:-:S05]  /*3060*/  @P1 IMAD.MOV.U32 R3, RZ, RZ, R0 ;  /* 0x000000ffff031224 */ /* 0x000fca00078e0000 */
[----:B------:R0:W-:Y:S01]  /*3070*/  STG.E.U8 desc[UR36][R16.64], R3 ;  /* 0x0000000310007986 */ /* 0x0001e2000c101124 */
[----:B------:R-:W-:Y:S05]  /*3080*/  BRA `(.L_x_2531) ;  /* 0x0000000000587947 */ /* 0x000fea0003800000 */
.L_x_2530:
        /* <DEDUP_REMOVED lines=16> */
.L_x_2559:
[----:B------:R-:W-:Y:S05]  /*3190*/  BRA `(.L_x_2531) ;  /* 0x0000000000147947 */ /* 0x000fea0003800000 */
.L_x_2558:
[----:B------:R-:W0:Y:S02]  /*31a0*/  F2I.U64.TRUNC R2, R2 ;  /* 0x0000000200027311 */ /* 0x000e24000020d800 */
[----:B0-----:R0:W-:Y:S01]  /*31b0*/  STG.E.64 desc[UR36][R16.64], R2 ;  /* 0x0000000210007986 */ /* 0x0011e2000c101b24 */
[----:B------:R-:W-:Y:S05]  /*31c0*/  BRA `(.L_x_2531) ;  /* 0x0000000000087947 */ /* 0x000fea0003800000 */
.L_x_2557:
[----:B------:R-:W0:Y:S02]  /*31d0*/  F2I.FTZ.U32.TRUNC.NTZ R3, R2 ;  /* 0x0000000200037305 */ /* 0x000e24000021f000 */
[----:B0-----:R0:W-:Y:S02]  /*31e0*/  STG.E desc[UR36][R16.64], R3 ;  /* 0x0000000310007986 */ /* 0x0011e4000c101924 */
.L_x_2531:
[----:B------:R-:W-:-:S04]  /*31f0*/  IMAD R18, R23, 0x200, R18 ;  /* 0x0000020017127824 */ /* 0x000fc800078e0212 */
[----:B------:R-:W-:-:S07]  /*3200*/  VIADD R19, R18, 0x80 ;  /* 0x0000008012137836 */ /* 0x000fce0000000000 */
.L_x_2491:
[----:B------:R-:W-:Y:S05]  /*3210*/  BSYNC B6 ;  /* 0x0000000000067941 */ /* 0x000fea0003800000 */
.L_x_2490:
[----:B------:R-:W-:Y:S01]  /*3220*/  ULDC UR4, c[0x0][0x210] ;  /* 0x0000840000047ab9 */ /* 0x000fe20000000800 */
[----:B------:R-:W-:Y:S01]  /*3230*/  BSSY B6, `(.L_x_2560) ;  /* 0x0000318000067945 */ /* 0x000fe20003800000 */
[----:B------:R-:W-:-:S13]  /*3240*/  ISETP.GE.AND P0, PT, R19, UR4, PT ;  /* 0x0000000413007c0c */ /* 0x000fda000bf06270 */
[----:B------:R-:W-:Y:S05]  /*3250*/  @P0 BRA `(.L_x_2561) ;  /* 0x0000003000540947 */ /* 0x000fea0003800000 */
[----:B0-----:R-:W0:Y:S01]  /*3260*/  LDC R6, c[0x0][0x218] ;  /* 0x00008600ff067b82 */ /* 0x001e220000000800 */
[----:B------:R-:W-:Y:S02]  /*3270*/  IMAD.MOV.U32 R0, RZ, RZ, RZ ;  /* 0x000000ffff007224 */ /* 0x000fe400078e00ff */
[----:B-1234-:R-:W-:Y:S01]  /*3280*/  IMAD.MOV.U32 R16, RZ, RZ, RZ ;  /* 0x000000ffff107224 */ /* 0x01efe200078e00ff */
[----:B0-----:R-:W-:-:S13]  /*3290*/  ISETP.NE.AND P0, PT, R6, RZ, PT ;  /* 0x000000ff0600720c */ /* 0x001fda0003f05270 */
[----:B------:R-:W-:Y:S05]  /*32a0*/  @!P0 BRA `(.L_x_2562) ;  /* 0x0000001000a88947 */ /* 0x000fea0003800000 */
        /* <DEDUP_REMOVED lines=298> */
.L_x_2562:
        /* <DEDUP_REMOVED lines=22> */
.L_x_2566:
[----:B------:R-:W2:Y:S02]  /*46b0*/  LDG.E.U8 R2, desc[UR36][R2.64] ;  /* 0x0000002402027981 */ /* 0x000ea4000c1e1100 */
[----:B--2---:R-:W-:-:S04]  /*46c0*/  I2FP.F32.U32 R0, R2 ;  /* 0x0000000200007245 */ /* 0x004fc80000201000 */
[----:B------:R-:W-:Y:S01]  /*46d0*/  F2FP.BF16.F32.PACK_AB R0, RZ, R0 ;  /* 0x00000000ff00723e */ /* 0x000fe200000010ff */
[----:B------:R-:W-:Y:S06]  /*46e0*/  BRA `(.L_x_2568) ;  /* 0x0000000c00907947 */ /* 0x000fec0003800000 */
.L_x_2565:
        /* <DEDUP_REMOVED lines=10> */
.L_x_2570:
[----:B------:R-:W2:Y:S02]  /*4790*/  LDG.E R2, desc[UR36][R2.64] ;  /* 0x0000002402027981 */ /* 0x000ea4000c1e1900 */
[----:B--2---:R-:W-:-:S04]  /*47a0*/  I2FP.F32.S32 R0, R2 ;  /* 0x0000000200007245 */ /* 0x004fc80000201400 */
[----:B------:R-:W-:Y:S01]  /*47b0*/  F2FP.BF16.F32.PACK_AB R0, RZ, R0 ;  /* 0x00000000ff00723e */ /* 0x000fe200000010ff */
[----:B------:R-:W-:Y:S06]  /*47c0*/  BRA `(.L_x_2568) ;  /* 0x0000000c00587947 */ /* 0x000fec0003800000 */
.L_x_2569:
[----:B------:R-:W2:Y:S02]  /*47d0*/  LDG.E.U16 R2, desc[UR36][R2.64] ;  /* 0x0000002402027981 */ /* 0x000ea4000c1e1500 */
[----:B--2---:R-:W0:Y:S02]  /*47e0*/  I2F.S16 R0, R2 ;  /* 0x0000000200007306 */ /* 0x004e240000101400 */
[----:B0-----:R-:W-:Y:S01]  /*47f0*/  F2FP.BF16.F32.PACK_AB R0, RZ, R0 ;  /* 0x00000000ff00723e */ /* 0x001fe200000010ff */
[----:B------:R-:W-:Y:S06]  /*4800*/  BRA `(.L_x_2568) ;  /* 0x0000000c00487947 */ /* 0x000fec0003800000 */
.L_x_2564:
        /* <DEDUP_REMOVED lines=9> */
.L_x_2572:
[----:B------:R-:W2:Y:S02]  /*48a0*/  LDG.E.U16 R0, desc[UR36][R2.64] ;  /* 0x0000002402007981 */ /* 0x000ea4000c1e1500 */
[----:B--2---:R-:W-:-:S05]  /*48b0*/  HADD2.F32 R0, -RZ, R0.H0_H0 ;  /* 0x20000000ff007230 */ /* 0x004fca0000004100 */
[----:B------:R-:W-:Y:S01]  /*48c0*/  F2FP.BF16.F32.PACK_AB R0, RZ, R0 ;  /* 0x00000000ff00723e */ /* 0x000fe200000010ff */
[----:B------:R-:W-:Y:S06]  /*48d0*/  BRA `(.L_x_2568) ;  /* 0x0000000c00147947 */ /* 0x000fec0003800000 */
.L_x_2571:
        /* <DEDUP_REMOVED lines=9> */
.L_x_2574:
[----:B------:R-:W2:Y:S02]  /*4970*/  LDG.E.U16 R2, desc[UR36][R2.64] ;  /* 0x0000002402027981 */ /* 0x000ea4000c1e1500 */
[----:B--2---:R-:W-:-:S05]  /*4980*/  HADD2.F32 R0, -RZ, R2.H0_H0 ;  /* 0x20000002ff007230 */ /* 0x004fca0000004100 */
[----:B------:R-:W-:Y:S01]  /*4990*/  F2FP.BF16.F32.PACK_AB R0, RZ, R0 ;  /* 0x00000000ff00723e */ /* 0x000fe200000010ff */
[----:B------:R-:W-:Y:S06]  /*49a0*/  BRA `(.L_x_2568) ;  /* 0x0000000800e07947 */ /* 0x000fec0003800000 */
.L_x_2573:
        /* <DEDUP_REMOVED lines=8> */
.L_x_2563:
        /* <DEDUP_REMOVED lines=13> */
.L_x_2577:
        /* <DEDUP_REMOVED lines=8> */
.L_x_2576:
        /* <DEDUP_REMOVED lines=28> */
.L_x_2579:
        /* <DEDUP_REMOVED lines=15> */
.L_x_2578:
[----:B------:R0:W5:Y:S01]  /*4e30*/  LDG.E.U16 R0, desc[UR36][R2.64] ;  /* 0x0000002402007981 */ /* 0x000162000c1e1500 */
[----:B------:R-:W-:Y:S05]  /*4e40*/  BRA `(.L_x_2568) ;  /* 0x0000000400b87947 */ /* 0x000fea0003800000 */
.L_x_2575:
        /* <DEDUP_REMOVED lines=12> */
.L_x_2582:
        /* <DEDUP_REMOVED lines=21> */
.L_x_2586:
[----:B------:R-:W-:Y:S05]  /*5060*/  BSYNC B1 ;  /* 0x0000000000017941 */ /* 0x000fea0003800000 */
.L_x_2585:
[----:B------:R-:W-:Y:S01]  /*5070*/  LEA R3, R0, 0x3b800000, 0x17 ;  /* 0x3b80000000037811 */ /* 0x000fe200078eb8ff */
[----:B------:R-:W-:-:S05]  /*5080*/  IMAD.SHL.U32 R0, R2, 0x100000, RZ ;  /* 0x0010000002007824 */ /* 0x000fca00078e00ff */
[----:B------:R-:W-:-:S07]  /*5090*/  LOP3.LUT R0, R3, R0, R4, 0xfe, !PT ;  /* 0x0000000003007212 */ /* 0x000fce00078efe04 */
.L_x_2584:
[----:B------:R-:W-:Y:S05]  /*50a0*/  BSYNC B0 ;  /* 0x0000000000007941 */ /* 0x000fea0003800000 */
.L_x_2583:
[----:B------:R-:W-:Y:S01]  /*50b0*/  F2FP.BF16.F32.PACK_AB R0, RZ, R0 ;  /* 0x00000000ff00723e */ /* 0x000fe200000010ff */
[----:B------:R-:W-:Y:S06]  /*50c0*/  BRA `(.L_x_2568) ;  /* 0x0000000400187947 */ /* 0x000fec0003800000 */
.L_x_2581:
        /* <DEDUP_REMOVED lines=21> */
.L_x_2590:
[----:B------:R-:W-:Y:S05]  /*5220*/  BSYNC B1 ;  /* 0x0000000000017941 */ /* 0x000fea0003800000 */
.L_x_2589:
[----:B------:R-:W-:Y:S01]  /*5230*/  LEA R3, R0, 0x37800000, 0x17 ;  /* 0x3780000000037811 */ /* 0x000fe200078eb8ff */
[----:B------:R-:W-:-:S05]  /*5240*/  IMAD.SHL.U32 R0, R2, 0x200000, RZ ;  /* 0x0020000002007824 */ /* 0x000fca00078e00ff */
[----:B------:R-:W-:-:S07]  /*5250*/  LOP3.LUT R0, R3, R0, R4, 0xfe, !PT ;  /* 0x0000000003007212 */ /* 0x000fce00078efe04 */
.L_x_2588:
[----:B------:R-:W-:Y:S05]  /*5260*/  BSYNC B0 ;  /* 0x0000000000007941 */ /* 0x000fea0003800000 */
.L_x_2587:
[----:B------:R-:W-:Y:S01]  /*5270*/  F2FP.BF16.F32.PACK_AB R0, RZ, R0 ;  /* 0x00000000ff00723e */ /* 0x000fe200000010ff */
[----:B------:R-:W-:Y:S06]  /*5280*/  BRA `(.L_x_2568) ;  /* 0x0000000000a87947 */ /* 0x000fec0003800000 */
.L_x_2580:
        /* <DEDUP_REMOVED lines=14> */
.L_x_2594:
[----:B------:R-:W-:Y:S05]  /*5370*/  BSYNC B0 ;  /* 0x0000000000007941 */ /* 0x000fea0003800000 */
.L_x_2593:
[----:B------:R-:W-:Y:S01]  /*5380*/  F2FP.BF16.F32.PACK_AB R0, RZ, R0 ;  /* 0x00000000ff00723e */ /* 0x000fe200000010ff */
[----:B------:R-:W-:Y:S06]  /*5390*/  BRA `(.L_x_2568) ;  /* 0x0000000000647947 */ /* 0x000fec0003800000 */
.L_x_2567:
        /* <DEDUP_REMOVED lines=16> */
.L_x_2595:
[----:B------:R-:W-:Y:S01]  /*54a0*/  PRMT R0, RZ, 0x7610, R0 ;  /* 0x00007610ff007816 */ /* 0x000fe20000000000 */
[----:B------:R-:W-:Y:S06]  /*54b0*/  BRA `(.L_x_2568) ;  /* 0x00000000001c7947 */ /* 0x000fec0003800000 */
.L_x_2592:
[----:B------:R-:W2:Y:S02]  /*54c0*/  LDG.E.64 R2, desc[UR36][R2.64] ;  /* 0x0000002402027981 */ /* 0x000ea4000c1e1b00 */
[----:B--2---:R-:W0:Y:S02]  /*54d0*/  I2F.U64 R0, R2 ;  /* 0x0000000200007312 */ /* 0x004e240000301000 */
[----:B0-----:R-:W-:Y:S01]  /*54e0*/  F2FP.BF16.F32.PACK_AB R0, RZ, R0 ;  /* 0x00000000ff00723e */ /* 0x001fe200000010ff */
[----:B------:R-:W-:Y:S06]  /*54f0*/  BRA `(.L_x_2568) ;  /* 0x00000000000c7947 */ /* 0x000fec0003800000 */
.L_x_2591:
[----:B------:R-:W2:Y:S02]  /*5500*/  LDG.E R2, desc[UR36][R2.64] ;  /* 0x0000002402027981 */ /* 0x000ea4000c1e1900 */
[----:B--2---:R-:W-:-:S04]  /*5510*/  I2FP.F32.U32 R0, R2 ;  /* 0x0000000200007245 */ /* 0x004fc80000201000 */
[----:B------:R-:W-:-:S07]  /*5520*/  F2FP.BF16.F32.PACK_AB R0, RZ, R0 ;  /* 0x00000000ff00723e */ /* 0x000fce00000010ff */
.L_x_2568:
        /* <DEDUP_REMOVED lines=19> */
.L_x_2599:
[----:B------:R-:W0:Y:S02]  /*5660*/  F2I.S64.TRUNC R2, R2 ;  /* 0x0000000200027311 */ /* 0x000e24000020d900 */
[----:B0-----:R-:W-:-:S05]  /*5670*/  IMAD.MOV.U32 R5, RZ, RZ, R2 ;  /* 0x000000ffff057224 */ /* 0x001fca00078e0002 */
[----:B------:R0:W-:Y:S01]  /*5680*/  STG.E.U8 desc[UR36][R16.64], R5 ;  /* 0x0000000510007986 */ /* 0x0001e2000c101124 */
[----:B------:R-:W-:Y:S05]  /*5690*/  BRA `(.L_x_2601) ;  /* 0x0000000c00407947 */ /* 0x000fea0003800000 */
.L_x_2598:
        /* <DEDUP_REMOVED lines=9> */
.L_x_2603:
[----:B------:R-:W0:Y:S02]  /*5730*/  F2I.FTZ.TRUNC.NTZ R3, R2 ;  /* 0x0000000200037305 */ /* 0x000e24000021f100 */
[----:B0-----:R0:W-:Y:S01]  /*5740*/  STG.E desc[UR36][R16.64], R3 ;  /* 0x0000000310007986 */ /* 0x0011e2000c101924 */
[----:B------:R-:W-:Y:S05]  /*5750*/  BRA `(.L_x_2601) ;  /* 0x0000000c00107947 */ /* 0x000fea0003800000 */
.L_x_2602:
[----:B------:R-:W0:Y:S02]  /*5760*/  F2I.FTZ.TRUNC.NTZ R3, R2 ;  /* 0x0000000200037305 */ /* 0x000e24000021f100 */
[----:B0-----:R0:W-:Y:S01]  /*5770*/  STG.E.U16 desc[UR36][R16.64], R3 ;  /* 0x0000000310007986 */ /* 0x0011e2000c101524 */
[----:B------:R-:W-:Y:S05]  /*5780*/  BRA `(.L_x_2601) ;  /* 0x0000000c00047947 */ /* 0x000fea0003800000 */
.L_x_2597:
        /* <DEDUP_REMOVED lines=8> */
.L_x_2605:
[----:B------:R-:W-:-:S05]  /*5810*/  F2FP.F16.F32.PACK_AB R2, RZ, R2 ;  /* 0x00000002ff02723e */ /* 0x000fca00000000ff */
[----:B------:R0:W-:Y:S01]  /*5820*/  STG.E.U16 desc[UR36][R16.64], R2 ;  /* 0x0000000210007986 */ /* 0x0001e2000c101524 */
[----:B------:R-:W-:Y:S05]  /*5830*/  BRA `(.L_x_2601) ;  /* 0x0000000800d87947 */ /* 0x000fea0003800000 */
.L_x_2604:
        /* <DEDUP_REMOVED lines=9> */
.L_x_2607:
[----:B------:R-:W-:-:S04]  /*58d0*/  F2FP.F16.F32.PACK_AB R3, RZ, R2 ;  /* 0x00000002ff03723e */ /* 0x000fc800000000ff */
[----:B------:R-:W-:-:S05]  /*58e0*/  PRMT R3, R3, 0x5410, RZ ;  /* 0x0000541003037816 */ /* 0x000fca00000000ff */
[----:B------:R0:W-:Y:S01]  /*58f0*/  STG.E desc[UR36][R16.64], R3 ;  /* 0x0000000310007986 */ /* 0x0001e2000c101924 */
[----:B------:R-:W-:Y:S05]  /*5900*/  BRA `(.L_x_2601) ;  /* 0x0000000800a47947 */ /* 0x000fea0003800000 */
.L_x_2606:
[----:B------:R-:W-:-:S06]  /*5910*/  FMUL.FTZ R2, R2, 1 ;  /* 0x3f80000002027820 */ /* 0x000fcc0000410000 */
[----:B------:R-:W0:Y:S02]  /*5920*/  F2F.F64.F32 R2, R2 ;  /* 0x0000000200027310 */ /* 0x000e240000201800 */
[----:B0-----:R0:W-:Y:S01]  /*5930*/  STG.E.64 desc[UR36][R16.64], R2 ;  /* 0x0000000210007986 */ /* 0x0011e2000c101b24 */
[----:B------:R-:W-:Y:S05]  /*5940*/  BRA `(.L_x_2601) ;  /* 0x0000000800947947 */ /* 0x000fea0003800000 */
.L_x_2596:
        /* <DEDUP_REMOVED lines=12> */
.L_x_2610:
[----:B------:R-:W-:Y:S01]  /*5a10*/  FMUL.FTZ R4, R2, 1 ;  /* 0x3f80000002047820 */ /* 0x000fe20000410000 */
[----:B------:R-:W-:-:S05]  /*5a20*/  CS2R R6, SRZ ;  /* 0x0000000000067805 */ /* 0x000fca000001ff00 */
[----:B------:R-:W0:Y:S02]  /*5a30*/  F2F.F64.F32 R4, R4 ;  /* 0x0000000400047310 */ /* 0x000e240000201800 */
[----:B0-----:R0:W-:Y:S01]  /*5a40*/  STG.E.128 desc[UR36][R16.64], R4 ;  /* 0x0000000410007986 */ /* 0x0011e2000c101d24 */
[----:B------:R-:W-:Y:S05]  /*5a50*/  BRA `(.L_x_2601) ;  /* 0x0000000800507947 */ /* 0x000fea0003800000 */
.L_x_2609:
        /* <DEDUP_REMOVED lines=20> */
.L_x_2614:
[----:B------:R-:W-:Y:S05]  /*5ba0*/  BSYNC B0 ;  /* 0x0000000000007941 */ /* 0x000fea0003800000 */
.L_x_2613:
[----:B------:R-:W-:-:S05]  /*5bb0*/  LOP3.LUT R5, R0, R5, RZ, 0xfc, !PT ;  /* 0x0000000500057212 */ /* 0x000fca00078efcff */
[----:B------:R0:W-:Y:S01]  /*5bc0*/  STG.E.U8 desc[UR36][R16.64], R5 ;  /* 0x0000000510007986 */ /* 0x0001e2000c101124 */
[----:B------:R-:W-:Y:S05]  /*5bd0*/  BRA `(.L_x_2601) ;  /* 0x0000000400f07947 */ /* 0x000fea0003800000 */
.L_x_2612:
        /* <DEDUP_REMOVED lines=12> */
.L_x_2616:
[----:B------:R-:W-:Y:S01]  /*5ca0*/  IMAD.MOV.U32 R0, RZ, RZ, 0x7f ;  /* 0x0000007fff007424 */ /* 0x000fe200078e00ff */
[----:B------:R-:W-:-:S04]  /*5cb0*/  ISETP.GT.U32.AND P0, PT, R4, 0x7f800000, PT ;  /* 0x7f8000000400780c */ /* 0x000fc80003f04070 */
[----:B------:R-:W-:-:S09]  /*5cc0*/  SEL R0, R0, 0x7c, P0 ;  /* 0x0000007c00007807 */ /* 0x000fd20000000000 */
.L_x_2617:
[----:B------:R-:W-:Y:S05]  /*5cd0*/  BSYNC B0 ;  /* 0x0000000000007941 */ /* 0x000fea0003800000 */
.L_x_2615:
[----:B------:R-:W-:-:S04]  /*5ce0*/  LOP3.LUT R2, R2, 0x80000000, RZ, 0xc0, !PT ;  /* 0x8000000002027812 */ /* 0x000fc800078ec0ff */
[----:B------:R-:W-:-:S04]  /*5cf0*/  SHF.R.U32.HI R3, RZ, 0x18, R2 ;  /* 0x00000018ff037819 */ /* 0x000fc80000011602 */
[----:B------:R-:W-:-:S05]  /*5d00*/  LOP3.LUT R3, R0, R3, RZ, 0xfc, !PT ;  /* 0x0000000300037212 */ /* 0x000fca00078efcff */
[----:B------:R0:W-:Y:S01]  /*5d10*/  STG.E.U8 desc[UR36][R16.64], R3 ;  /* 0x0000000310007986 */ /* 0x0001e2000c101124 */
[----:B------:R-:W-:Y:S05]  /*5d20*/  BRA `(.L_x_2601) ;  /* 0x00000004009c7947 */ /* 0x000fea0003800000 */
.L_x_2611:
[----:B------:R-:W-:-:S05]  /*5d30*/  F2FP.BF16.F32.PACK_AB R2, RZ, R2 ;  /* 0x00000002ff02723e */ /* 0x000fca00000010ff */
[----:B------:R0:W-:Y:S01]  /*5d40*/  STG.E.U16 desc[UR36][R16.64], R2 ;  /* 0x0000000210007986 */ /* 0x0001e2000c101524 */
[----:B------:R-:W-:Y:S05]  /*5d50*/  BRA `(.L_x_2601) ;  /* 0x0000000400907947 */ /* 0x000fea0003800000 */
.L_x_2608:
        /* <DEDUP_REMOVED lines=11> */
.L_x_2620:
        /* <DEDUP_REMOVED lines=16> */
.L_x_2623:
[----:B------:R-:W-:-:S04]  /*5f10*/  LOP3.LUT R2, R2, 0x80000000, RZ, 0xc0, !PT ;  /* 0x8000000002027812 */ /* 0x000fc800078ec0ff */
[----:B------:R-:W-:-:S04]  /*5f20*/  SHF.R.U32.HI R3, RZ, 0x18, R2 ;  /* 0x00000018ff037819 */ /* 0x000fc80000011602 */
[----:B------:R-:W-:-:S04]  /*5f30*/  LOP3.LUT R0, R0, R3, RZ, 0xfc, !PT ;  /* 0x0000000300007212 */ /* 0x000fc800078efcff */
[----:B------:R-:W-:-:S07]  /*5f40*/  PRMT R8, R0, 0x7610, R8 ;  /* 0x0000761000087816 */ /* 0x000fce0000000008 */
.L_x_2622:
[----:B------:R-:W-:Y:S05]  /*5f50*/  BSYNC B0 ;  /* 0x0000000000007941 */ /* 0x000fea0003800000 */
.L_x_2621:
[----:B------:R3:W-:Y:S01]  /*5f60*/  STG.E.U8 desc[UR36][R16.64], R8 ;  /* 0x0000000810007986 */ /* 0x0007e2000c101124 */
[----:B------:R-:W-:Y:S05]  /*5f70*/  BRA `(.L_x_2601) ;  /* 0x0000000400087947 */ /* 0x000fea0003800000 */
.L_x_2619:
        /* <DEDUP_REMOVED lines=16> */
.L_x_2626:
[----:B------:R-:W-:-:S04]  /*6080*/  LOP3.LUT R2, R2, 0x80000000, RZ, 0xc0, !PT ;  /* 0x8000000002027812 */ /* 0x000fc800078ec0ff */
[----:B------:R-:W-:-:S04]  /*6090*/  SHF.R.U32.HI R3, RZ, 0x18, R2 ;  /* 0x00000018ff037819 */ /* 0x000fc80000011602 */
[----:B------:R-:W-:-:S04]  /*60a0*/  LOP3.LUT R0, R0, R3, RZ, 0xfc, !PT ;  /* 0x0000000300007212 */ /* 0x000fc800078efcff */
[----:B------:R-:W-:-:S07]  /*60b0*/  PRMT R8, R0, 0x7610, R8 ;  /* 0x0000761000087816 */ /* 0x000fce0000000008 */
.L_x_2625:
[----:B------:R-:W-:Y:S05]  /*60c0*/  BSYNC B0 ;  /* 0x0000000000007941 */ /* 0x000fea0003800000 */
.L_x_2624:
[----:B------:R0:W-:Y:S01]  /*60d0*/  STG.E.U8 desc[UR36][R16.64], R8 ;  /* 0x0000000810007986 */ /* 0x0001e2000c101124 */
[----:B------:R-:W-:Y:S05]  /*60e0*/  BRA `(.L_x_2601) ;  /* 0x0000000000ac7947 */ /* 0x000fea0003800000 */
.L_x_2618:
        /* <DEDUP_REMOVED lines=21> */
.L_x_2600:
[----:B------:R-:W-:Y:S01]  /*6240*/  MOV R0, 0x130 ;  /* 0x0000013000007802 */ /* 0x000fe20000000f00 */
[----:B------:R-:W-:Y:S01]  /*6250*/  ULDC.64 UR4, c[0x4][0x120] ;  /* 0x0100480000047ab9 */ /* 0x000fe20000000a00 */
[----:B------:R-:W-:Y:S01]  /*6260*/  ULDC.64 UR6, c[0x4][0x18] ;  /* 0x0100060000067ab9 */ /* 0x000fe20000000a00 */
[----:B------:R-:W-:Y:S01]  /*6270*/  IMAD.U32 R4, RZ, RZ, UR4 ;  /* 0x00000004ff047e24 */ /* 0x000fe2000f8e00ff */
[----:B------:R0:W1:Y:S01]  /*6280*/  LDC.64 R2, c[0x4][R0] ;  /* 0x0100000000027b82 */ /* 0x0000620000000a00 */
[----:B------:R-:W-:Y:S01]  /*6290*/  IMAD.U32 R5, RZ, RZ, UR5 ;  /* 0x00000005ff057e24 */ /* 0x000fe2000f8e00ff */
[----:B------:R-:W-:Y:S01]  /*62a0*/  ULDC.64 UR4, c[0x4][0x128] ;  /* 0x01004a0000047ab9 */ /* 0x000fe20000000a00 */
[----:B------:R-:W-:Y:S02]  /*62b0*/  IMAD.U32 R10, RZ, RZ, UR6 ;  /* 0x00000006ff0a7e24 */ /* 0x000fe4000f8e00ff */
[----:B------:R-:W-:Y:S02]  /*62c0*/  IMAD.U32 R6, RZ, RZ, UR4 ;  /* 0x00000004ff067e24 */ /* 0x000fe4000f8e00ff */
[----:B------:R-:W-:-:S02]  /*62d0*/  IMAD.U32 R7, RZ, RZ, UR5 ;  /* 0x00000005ff077e24 */ /* 0x000fc4000f8e00ff */
[----:B------:R-:W-:Y:S02]  /*62e0*/  IMAD.U32 R11, RZ, RZ, UR7 ;  /* 0x00000007ff0b7e24 */ /* 0x000fe4000f8e00ff */
[----:B------:R-:W-:Y:S02]  /*62f0*/  IMAD.MOV.U32 R8, RZ, RZ, 0x65 ;  /* 0x00000065ff087424 */ /* 0x000fe400078e00ff */
[----:B------:R-:W-:Y:S02]  /*6300*/  IMAD.MOV.U32 R12, RZ, RZ, 0x1 ;  /* 0x00000001ff0c7424 */ /* 0x000fe400078e00ff */
[----:B0-----:R-:W-:-:S07]  /*6310*/  IMAD.MOV.U32 R13, RZ, RZ, RZ ;  /* 0x000000ffff0d7224 */ /* 0x001fce00078e00ff */
[----:B------:R-:W-:-:S07]  /*6320*/  LEPC R20, `(.L_x_2629) ;  /* 0x000000001014794e */ /* 0x000fce0000000000 */
[----:B-1----:R-:W-:Y:S05]  /*6330*/  CALL.ABS.NOINC R2 ;  /* 0x0000000002007343 */ /* 0x002fea0003c00000 */
.L_x_2629:
[----:B------:R-:W-:Y:S05]  /*6340*/  BRA `(.L_x_2601) ;  /* 0x0000000000147947 */ /* 0x000fea0003800000 */
.L_x_2628:
[----:B------:R-:W0:Y:S02]  /*6350*/  F2I.U64.TRUNC R2, R2 ;  /* 0x0000000200027311 */ /* 0x000e24000020d800 */
[----:B0-----:R2:W-:Y:S01]  /*6360*/  STG.E.64 desc[UR36][R16.64], R2 ;  /* 0x0000000210007986 */ /* 0x0015e2000c101b24 */
[----:B------:R-:W-:Y:S05]  /*6370*/  BRA `(.L_x_2601) ;  /* 0x0000000000087947 */ /* 0x000fea0003800000 */
.L_x_2627:
[----:B------:R-:W0:Y:S02]  /*6380*/  F2I.FTZ.U32.TRUNC.NTZ R3, R2 ;  /* 0x0000000200037305 */ /* 0x000e24000021f000 */
[----:B0-----:R0:W-:Y:S02]  /*6390*/  STG.E desc[UR36][R16.64], R3 ;  /* 0x0000000310007986 */ /* 0x0011e4000c101924 */
.L_x_2601:
[----:B------:R-:W-:-:S07]  /*63a0*/  VIADD R19, R19, 0x80 ;  /* 0x0000008013137836 */ /* 0x000fce0000000000 */
.L_x_2561:
[----:B------:R-:W-:Y:S05]  /*63b0*/  BSYNC B6 ;  /* 0x0000000000067941 */ /* 0x000fea0003800000 */
.L_x_2560:
        /* <DEDUP_REMOVED lines=307> */
.L_x_2632:
        /* <DEDUP_REMOVED lines=22> */
.L_x_2636:
[----:B------:R-:W2:Y:S02]  /*7850*/  LDG.E.U8 R2, desc[UR36][R2.64] ;  /* 0x0000002402027981 */ /* 0x000ea4000c1e1100 */
[----:B--2---:R-:W-:-:S04]  /*7860*/  I2FP.F32.U32 R0, R2 ;  /* 0x0000000200007245 */ /* 0x004fc80000201000 */
[----:B------:R-:W-:Y:S01]  /*7870*/  F2FP.BF16.F32.PACK_AB R0, RZ, R0 ;  /* 0x00000000ff00723e */ /* 0x000fe200000010ff */
[----:B------:R-:W-:Y:S06]  /*7880*/  BRA `(.L_x_2638) ;  /* 0x0000000c00907947 */ /* 0x000fec0003800000 */
.L_x_2635:
        /* <DEDUP_REMOVED lines=10> */
.L_x_2640:
[----:B------:R-:W2:Y:S02]  /*7930*/  LDG.E R2, desc[UR36][R2.64] ;  /* 0x0000002402027981 */ /* 0x000ea4000c1e1900 */
[----:B--2---:R-:W-:-:S04]  /*7940*/  I2FP.F32.S32 R0, R2 ;  /* 0x0000000200007245 */ /* 0x004fc80000201400 */
[----:B------:R-:W-:Y:S01]  /*7950*/  F2FP.BF16.F32.PACK_AB R0, RZ, R0 ;  /* 0x00000000ff00723e */ /* 0x000fe200000010ff */
[----:B------:R-:W-:Y:S06]  /*7960*/  BRA `(.L_x_2638) ;  /* 0x0000000c00587947 */ /* 0x000fec0003800000 */
.L_x_2639:
[----:B------:R-:W2:Y:S02]  /*7970*/  LDG.E.U16 R2, desc[UR36][R2.64] ;  /* 0x0000002402027981 */ /* 0x000ea4000c1e1500 */
[----:B--2---:R-:W0:Y:S02]  /*7980*/  I2F.S16 R0, R2 ;  /* 0x0000000200007306 */ /* 0x004e240000101400 */
[----:B0-----:R-:W-:Y:S01]  /*7990*/  F2FP.BF16.F32.PACK_AB R0, RZ, R0 ;  /* 0x00000000ff00723e */ /* 0x001fe200000010ff */
[----:B------:R-:W-:Y:S06]  /*79a0*/  BRA `(.L_x_2638) ;  /* 0x0000000c00487947 */ /* 0x000fec0003800000 */
.L_x_2634:
        /* <DEDUP_REMOVED lines=9> */
.L_x_2642:
[----:B------:R-:W2:Y:S02]  /*7a40*/  LDG.E.U16 R0, desc[UR36][R2.64] ;  /* 0x0000002402007981 */ /* 0x000ea4000c1e1500 */
[----:B--2---:R-:W-:-:S05]  /*7a50*/  HADD2.F32 R0, -RZ, R0.H0_H0 ;  /* 0x20000000ff007230 */ /* 0x004fca0000004100 */
[----:B------:R-:W-:Y:S01]  /*7a60*/  F2FP.BF16.F32.PACK_AB R0, RZ, R0 ;  /* 0x00000000ff00723e */ /* 0x000fe200000010ff */
[----:B------:R-:W-:Y:S06]  /*7a70*/  BRA `(.L_x_2638) ;  /* 0x0000000c00147947 */ /* 0x000fec0003800000 */
.L_x_2641:
        /* <DEDUP_REMOVED lines=9> */
.L_x_2644:
[----:B------:R-:W2:Y:S02]  /*7b10*/  LDG.E.U16 R2, desc[UR36][R2.64] ;  /* 0x0000002402027981 */ /* 0x000ea4000c1e1500 */
[----:B--2---:R-:W-:-:S05]  /*7b20*/  HADD2.F32 R0, -RZ, R2.H0_H0 ;  /* 0x20000002ff007230 */ /* 0x004fca0000004100 */
[----:B------:R-:W-:Y:S01]  /*7b30*/  F2FP.BF16.F32.PACK_AB R0, RZ, R0 ;  /* 0x00000000ff00723e */ /* 0x000fe200000010ff */
[----:B------:R-:W-:Y:S06]  /*7b40*/  BRA `(.L_x_2638) ;  /* 0x0000000800e07947 */ /* 0x000fec0003800000 */
.L_x_2643:
        /* <DEDUP_REMOVED lines=8> */
.L_x_2633:
        /* <DEDUP_REMOVED lines=13> */
.L_x_2647:
        /* <DEDUP_REMOVED lines=8> */
.L_x_2646:
        /* <DEDUP_REMOVED lines=28> */
.L_x_2649:
        /* <DEDUP_REMOVED lines=15> */
.L_x_2648:
[----:B------:R0:W5:Y:S01]  /*7fd0*/  LDG.E.U16 R0, desc[UR36][R2.64] ;  /* 0x0000002402007981 */ /* 0x000162000c1e1500 */
[----:B------:R-:W-:Y:S05]  /*7fe0*/  BRA `(.L_x_2638) ;  /* 0x0000000400b87947 */ /* 0x000fea0003800000 */
.L_x_2645:
        /* <DEDUP_REMOVED lines=12> */
.L_x_2652:
        /* <DEDUP_REMOVED lines=21> */
.L_x_2656:
[----:B------:R-:W-:Y:S05]  /*8200*/  BSYNC B1 ;  /* 0x0000000000017941 */ /* 0x000fea0003800000 */
.L_x_2655:
[----:B------:R-:W-:Y:S01]  /*8210*/  LEA R3, R0, 0x3b800000, 0x17 ;  /* 0x3b80000000037811 */ /* 0x000fe200078eb8ff */
[----:B------:R-:W-:-:S05]  /*8220*/  IMAD.SHL.U32 R0, R2, 0x100000, RZ ;  /* 0x0010000002007824 */ /* 0x000fca00078e00ff */
[----:B------:R-:W-:-:S07]  /*8230*/  LOP3.LUT R0, R3, R0, R4, 0xfe, !PT ;  /* 0x0000000003007212 */ /* 0x000fce00078efe04 */
.L_x_2654:
[----:B------:R-:W-:Y:S05]  /*8240*/  BSYNC B0 ;  /* 0x0000000000007941 */ /* 0x000fea0003800000 */
.L_x_2653:
[----:B------:R-:W-:Y:S01]  /*8250*/  F2FP.BF16.F32.PACK_AB R0, RZ, R0 ;  /* 0x00000000ff00723e */ /* 0x000fe200000010ff */
[----:B------:R-:W-:Y:S06]  /*8260*/  BRA `(.L_x_2638) ;  /* 0x0000000400187947 */ /* 0x000fec0003800000 */
.L_x_2651:
        /* <DEDUP_REMOVED lines=21> */
.L_x_2660:
[----:B------:R-:W-:Y:S05]  /*83c0*/  BSYNC B1 ;  /* 0x0000000000017941 */ /* 0x000fea0003800000 */
.L_x_2659:
[----:B------:R-:W-:Y:S01]  /*83d0*/  LEA R3, R0, 0x37800000, 0x17 ;  /* 0x3780000000037811 */ /* 0x000fe200078eb8ff */
[----:B------:R-:W-:-:S05]  /*83e0*/  IMAD.SHL.U32 R0, R2, 0x200000, RZ ;  /* 0x0020000002007824 */ /* 0x000fca00078e00ff */
[----:B------:R-:W-:-:S07]  /*83f0*/  LOP3.LUT R0, R3, R0, R4, 0xfe, !PT ;  /* 0x0000000003007212 */ /* 0x000fce00078efe04 */
.L_x_2658:
[----:B------:R-:W-:Y:S05]  /*8400*/  BSYNC B0 ;  /* 0x0000000000007941 */ /* 0x000fea0003800000 */
.L_x_2657:
[----:B------:R-:W-:Y:S01]  /*8410*/  F2FP.BF16.F32.PACK_AB R0, RZ, R0 ;  /* 0x00000000ff00723e */ /* 0x000fe200000010ff */
[----:B------:R-:W-:Y:S06]  /*8420*/  BRA `(.L_x_2638) ;  /* 0x0000000000a87947 */ /* 0x000fec0003800000 */
.L_x_2650:
        /* <DEDUP_REMOVED lines=14> */
.L_x_2664:
[----:B------:R-:W-:Y:S05]  /*8510*/  BSYNC B0 ;  /* 0x0000000000007941 */ /* 0x000fea0003800000 */
.L_x_2663:
[----:B------:R-:W-:Y:S01]  /*8520*/  F2FP.BF16.F32.PACK_AB R0, RZ, R0 ;  /* 0x00000000ff00723e */ /* 0x000fe200000010ff */
[----:B------:R-:W-:Y:S06]  /*8530*/  BRA `(.L_x_2638) ;  /* 0x0000000000647947 */ /* 0x000fec0003800000 */
.L_x_2637:
        /* <DEDUP_REMOVED lines=16> */
.L_x_2665:
[----:B------:R-:W-:Y:S01]  /*8640*/  PRMT R0, RZ, 0x7610, R0 ;  /* 0x00007610ff007816 */ /* 0x000fe20000000000 */
[----:B------:R-:W-:Y:S06]  /*8650*/  BRA `(.L_x_2638) ;  /* 0x00000000001c7947 */ /* 0x000fec0003800000 */
.L_x_2662:
[----:B------:R-:W2:Y:S02]  /*8660*/  LDG.E.64 R2, desc[UR36][R2.64] ;  /* 0x0000002402027981 */ /* 0x000ea4000c1e1b00 */
[----:B--2---:R-:W0:Y:S02]  /*8670*/  I2F.U64 R0, R2 ;  /* 0x0000000200007312 */ /* 0x004e240000301000 */
[----:B0-----:R-:W-:Y:S01]  /*8680*/  F2FP.BF16.F32.PACK_AB R0, RZ, R0 ;  /* 0x00000000ff00723e */ /* 0x001fe200000010ff */
[----:B------:R-:W-:Y:S06]  /*8690*/  BRA `(.L_x_2638) ;  /* 0x00000000000c7947 */ /* 0x000fec0003800000 */
.L_x_2661:
[----:B------:R-:W2:Y:S02]  /*86a0*/  LDG.E R2, desc[UR36][R2.64] ;  /* 0x0000002402027981 */ /* 0x000ea4000c1e1900 */
[----:B--2---:R-:W-:-:S04]  /*86b0*/  I2FP.F32.U32 R0, R2 ;  /* 0x0000000200007245 */ /* 0x004fc80000201000 */
[----:B------:R-:W-:-:S07]  /*86c0*/  F2FP.BF16.F32.PACK_AB R0, RZ, R0 ;  /* 0x00000000ff00723e */ /* 0x000fce00000010ff */
.L_x_2638:
        /* <DEDUP_REMOVED lines=19> */
.L_x_2669:
[----:B------:R-:W0:Y:S02]  /*8800*/  F2I.S64.TRUNC R2, R2 ;  /* 0x0000000200027311 */ /* 0x000e24000020d900 */
[----:B0-----:R-:W-:-:S05]  /*8810*/  IMAD.MOV.U32 R5, RZ, RZ, R2 ;  /* 0x000000ffff057224 */ /* 0x001fca00078e0002 */
[----:B------:R3:W-:Y:S01]  /*8820*/  STG.E.U8 desc[UR36][R16.64], R5 ;  /* 0x0000000510007986 */ /* 0x0007e2000c101124 */
[----:B------:R-:W-:Y:S05]  /*8830*/  BRA `(.L_x_2671) ;  /* 0x0000000c00407947 */ /* 0x000fea0003800000 */
.L_x_2668:
        /* <DEDUP_REMOVED lines=9> */
.L_x_2673:
[----:B------:R-:W0:Y:S02]  /*88d0*/  F2I.FTZ.TRUNC.NTZ R3, R2 ;  /* 0x0000000200037305 */ /* 0x000e24000021f100 */
[----:B0-----:R2:W-:Y:S01]  /*88e0*/  STG.E desc[UR36][R16.64], R3 ;  /* 0x0000000310007986 */ /* 0x0015e2000c101924 */
[----:B------:R-:W-:Y:S05]  /*88f0*/  BRA `(.L_x_2671) ;  /* 0x0000000c00107947 */ /* 0x000fea0003800000 */
.L_x_2672:
[----:B------:R-:W0:Y:S02]  /*8900*/  F2I.FTZ.TRUNC.NTZ R3, R2 ;  /* 0x0000000200037305 */ /* 0x000e24000021f100 */
[----:B0-----:R0:W-:Y:S01]  /*8910*/  STG.E.U16 desc[UR36][R16.64], R3 ;  /* 0x0000000310007986 */ /* 0x0011e2000c101524 */
[----:B------:R-:W-:Y:S05]  /*8920*/  BRA `(.L_x_2671) ;  /* 0x0000000c00047947 */ /* 0x000fea0003800000 */
.L_x_2667:
        /* <DEDUP_REMOVED lines=8> */
.L_x_2675:
[----:B------:R-:W-:-:S05]  /*89b0*/  F2FP.F16.F32.PACK_AB R2, RZ, R2 ;  /* 0x00000002ff02723e */ /* 0x000fca00000000ff */
[----:B------:R0:W-:Y:S01]  /*89c0*/  STG.E.U16 desc[UR36][R16.64], R2 ;  /* 0x0000000210007986 */ /* 0x0001e2000c101524 */
[----:B------:R-:W-:Y:S05]  /*89d0*/  BRA `(.L_x_2671) ;  /* 0x0000000800d87947 */ /* 0x000fea0003800000 */
.L_x_2674:
        /* <DEDUP_REMOVED lines=9> */
.L_x_2677:
[----:B------:R-:W-:-:S04]  /*8a70*/  F2FP.F16.F32.PACK_AB R3, RZ, R2 ;  /* 0x00000002ff03723e */ /* 0x000fc800000000ff */
[----:B------:R-:W-:-:S05]  /*8a80*/  PRMT R3, R3, 0x5410, RZ ;  /* 0x0000541003037816 */ /* 0x000fca00000000ff */
[----:B------:R0:W-:Y:S01]  /*8a90*/  STG.E desc[UR36][R16.64], R3 ;  /* 0x0000000310007986 */ /* 0x0001e2000c101924 */
[----:B------:R-:W-:Y:S05]  /*8aa0*/  BRA `(.L_x_2671) ;  /* 0x0000000800a47947 */ /* 0x000fea0003800000 */
.L_x_2676:
[----:B------:R-:W-:-:S06]  /*8ab0*/  FMUL.FTZ R2, R2, 1 ;  /* 0x3f80000002027820 */ /* 0x000fcc0000410000 */
[----:B------:R-:W0:Y:S02]  /*8ac0*/  F2F.F64.F32 R2, R2 ;  /* 0x0000000200027310 */ /* 0x000e240000201800 */
[----:B0-----:R0:W-:Y:S01]  /*8ad0*/  STG.E.64 desc[UR36][R16.64], R2 ;  /* 0x0000000210007986 */ /* 0x0011e2000c101b24 */
[----:B------:R-:W-:Y:S05]  /*8ae0*/  BRA `(.L_x_2671) ;  /* 0x0000000800947947 */ /* 0x000fea0003800000 */
.L_x_2666:
        /* <DEDUP_REMOVED lines=12> */
.L_x_2680:
[----:B------:R-:W-:Y:S01]  /*8bb0*/  FMUL.FTZ R4, R2, 1 ;  /* 0x3f80000002047820 */ /* 0x000fe20000410000 */
[----:B------:R-:W-:-:S05]  /*8bc0*/  CS2R R6, SRZ ;  /* 0x0000000000067805 */ /* 0x000fca000001ff00 */
[----:B------:R-:W0:Y:S02]  /*8bd0*/  F2F.F64.F32 R4, R4 ;  /* 0x0000000400047310 */ /* 0x000e240000201800 */
[----:B0-----:R0:W-:Y:S01]  /*8be0*/  STG.E.128 desc[UR36][R16.64], R4 ;  /* 0x0000000410007986 */ /* 0x0011e2000c101d24 */
[----:B------:R-:W-:Y:S05]  /*8bf0*/  BRA `(.L_x_2671) ;  /* 0x0000000800507947 */ /* 0x000fea0003800000 */
.L_x_2679:
        /* <DEDUP_REMOVED lines=20> */
.L_x_2684:
[----:B------:R-:W-:Y:S05]  /*8d40*/  BSYNC B0 ;  /* 0x0000000000007941 */ /* 0x000fea0003800000 */
.L_x_2683:
[----:B------:R-:W-:-:S05]  /*8d50*/  LOP3.LUT R5, R0, R5, RZ, 0xfc, !PT ;  /* 0x0000000500057212 */ /* 0x000fca00078efcff */
[----:B------:R0:W-:Y:S01]  /*8d60*/  STG.E.U8 desc[UR36][R16.64], R5 ;  /* 0x0000000510007986 */ /* 0x0001e2000c101124 */
[----:B------:R-:W-:Y:S05]  /*8d70*/  BRA `(.L_x_2671) ;  /* 0x0000000400f07947 */ /* 0x000fea0003800000 */
.L_x_2682:
        /* <DEDUP_REMOVED lines=12> */
.L_x_2686:
[----:B------:R-:W-:Y:S01]  /*8e40*/  IMAD.MOV.U32 R0, RZ, RZ, 0x7f ;  /* 0x0000007fff007424 */ /* 0x000fe200078e00ff */
[----:B------:R-:W-:-:S04]  /*8e50*/  ISETP.GT.U32.AND P0, PT, R4, 0x7f800000, PT ;  /* 0x7f8000000400780c */ /* 0x000fc80003f04070 */
[----:B------:R-:W-:-:S09]  /*8e60*/  SEL R0, R0, 0x7c, P0 ;  /* 0x0000007c00007807 */ /* 0x000fd20000000000 */
.L_x_2687:
[----:B------:R-:W-:Y:S05]  /*8e70*/  BSYNC B0 ;  /* 0x0000000000007941 */ /* 0x000fea0003800000 */
.L_x_2685:
[----:B------:R-:W-:-:S04]  /*8e80*/  LOP3.LUT R2, R2, 0x80000000, RZ, 0xc0, !PT ;  /* 0x8000000002027812 */ /* 0x000fc800078ec0ff */
[----:B------:R-:W-:-:S04]  /*8e90*/  SHF.R.U32.HI R3, RZ, 0x18, R2 ;  /* 0x00000018ff037819 */ /* 0x000fc80000011602 */
[----:B------:R-:W-:-:S05]  /*8ea0*/  LOP3.LUT R3, R0, R3, RZ, 0xfc, !PT ;  /* 0x0000000300037212 */ /* 0x000fca00078efcff */
[----:B------:R0:W-:Y:S01]  /*8eb0*/  STG.E.U8 desc[UR36][R16.64], R3 ;  /* 0x0000000310007986 */ /* 0x0001e2000c101124 */
[----:B------:R-:W-:Y:S05]  /*8ec0*/  BRA `(.L_x_2671) ;  /* 0x00000004009c7947 */ /* 0x000fea0003800000 */
.L_x_2681:
[----:B------:R-:W-:-:S05]  /*8ed0*/  F2FP.BF16.F32.PACK_AB R2, RZ, R2 ;  /* 0x00000002ff02723e */ /* 0x000fca00000010ff */
[----:B------:R0:W-:Y:S01]  /*8ee0*/  STG.E.U16 desc[UR36][R16.64], R2 ;  /* 0x0000000210007986 */ /* 0x0001e2000c101524 */
[----:B------:R-:W-:Y:S05]  /*8ef0*/  BRA `(.L_x_2671) ;  /* 0x0000000400907947 */ /* 0x000fea0003800000 */
.L_x_2678:
        /* <DEDUP_REMOVED lines=11> */
.L_x_2690:
        /* <DEDUP_REMOVED lines=16> */
.L_x_2693:
[----:B------:R-:W-:-:S04]  /*90b0*/  LOP3.LUT R2, R2, 0x80000000, RZ, 0xc0, !PT ;  /* 0x8000000002027812 */ /* 0x000fc800078ec0ff */
[----:B------:R-:W-:-:S04]  /*90c0*/  SHF.R.U32.HI R3, RZ, 0x18, R2 ;  /* 0x00000018ff037819 */ /* 0x000fc80000011602 */
[----:B------:R-:W-:-:S04]  /*90d0*/  LOP3.LUT R0, R0, R3, RZ, 0xfc, !PT ;  /* 0x0000000300007212 */ /* 0x000fc800078efcff */
[----:B------:R-:W-:-:S07]  /*90e0*/  PRMT R8, R0, 0x7610, R8 ;  /* 0x0000761000087816 */ /* 0x000fce0000000008 */
.L_x_2692:
[----:B------:R-:W-:Y:S05]  /*90f0*/  BSYNC B0 ;  /* 0x0000000000007941 */ /* 0x000fea0003800000 */
.L_x_2691:
[----:B------:R0:W-:Y:S01]  /*9100*/  STG.E.U8 desc[UR36][R16.64], R8 ;  /* 0x0000000810007986 */ /* 0x0001e2000c101124 */
[----:B------:R-:W-:Y:S05]  /*9110*/  BRA `(.L_x_2671) ;  /* 0x0000000400087947 */ /* 0x000fea0003800000 */
.L_x_2689:
        /* <DEDUP_REMOVED lines=16> */
.L_x_2696:
[----:B------:R-:W-:-:S04]  /*9220*/  LOP3.LUT R2, R2, 0x80000000, RZ, 0xc0, !PT ;  /* 0x8000000002027812 */ /* 0x000fc800078ec0ff */
[----:B------:R-:W-:-:S04]  /*9230*/  SHF.R.U32.HI R3, RZ, 0x18, R2 ;  /* 0x00000018ff037819 */ /* 0x000fc80000011602 */
[----:B------:R-:W-:-:S04]  /*9240*/  LOP3.LUT R0, R0, R3, RZ, 0xfc, !PT ;  /* 0x0000000300007212 */ /* 0x000fc800078efcff */
[----:B------:R-:W-:-:S07]  /*9250*/  PRMT R8, R0, 0x7610, R8 ;  /* 0x0000761000087816 */ /* 0x000fce0000000008 */
.L_x_2695:
[----:B------:R-:W-:Y:S05]  /*9260*/  BSYNC B0 ;  /* 0x0000000000007941 */ /* 0x000fea0003800000 */
.L_x_2694:
[----:B------:R0:W-:Y:S01]  /*9270*/  STG.E.U8 desc[UR36][R16.64], R8 ;  /* 0x0000000810007986 */ /* 0x0001e2000c101124 */
[----:B------:R-:W-:Y:S05]  /*9280*/  BRA `(.L_x_2671) ;  /* 0x0000000000ac7947 */ /* 0x000fea0003800000 */
.L_x_2688:
        /* <DEDUP_REMOVED lines=21> */
.L_x_2670:
        /* <DEDUP_REMOVED lines=16> */
.L_x_2699:
[----:B------:R-:W-:Y:S05]  /*94e0*/  BRA `(.L_x_2671) ;  /* 0x0000000000147947 */ /* 0x000fea0003800000 */
.L_x_2698:
[----:B------:R-:W0:Y:S02]  /*94f0*/  F2I.U64.TRUNC R2, R2 ;  /* 0x0000000200027311 */ /* 0x000e24000020d800 */
[----:B0-----:R0:W-:Y:S01]  /*9500*/  STG.E.64 desc[UR36][R16.64], R2 ;  /* 0x0000000210007986 */ /* 0x0011e2000c101b24 */
[----:B------:R-:W-:Y:S05]  /*9510*/  BRA `(.L_x_2671) ;  /* 0x0000000000087947 */ /* 0x000fea0003800000 */
.L_x_2697:
[----:B------:R-:W0:Y:S02]  /*9520*/  F2I.FTZ.U32.TRUNC.NTZ R3, R2 ;  /* 0x0000000200037305 */ /* 0x000e24000021f000 */
[----:B0-----:R0:W-:Y:S02]  /*9530*/  STG.E desc[UR36][R16.64], R3 ;  /* 0x0000000310007986 */ /* 0x0011e4000c101924 */
.L_x_2671:
[----:B------:R-:W-:-:S07]  /*9540*/  VIADD R19, R19, 0x80 ;  /* 0x0000008013137836 */ /* 0x000fce0000000000 */
.L_x_2631:
[----:B------:R-:W-:Y:S05]  /*9550*/  BSYNC B6 ;  /* 0x0000000000067941 */ /* 0x000fea0003800000 */
.L_x_2630:
[----:B------:R-:W-:Y:S02]  /*9560*/  ULDC UR4, c[0x0][0x210] ;  /* 0x0000840000047ab9 */ /* 0x000fe40000000800 */
[----:B------:R-:W-:-:S13]  /*9570*/  ISETP.GE.AND P0, PT, R19, UR4, PT ;  /* 0x0000000413007c0c */ /* 0x000fda000bf06270 */
[----:B------:R-:W-:Y:S05]  /*9580*/  @P0 EXIT ;  /* 0x000000000000094d */ /* 0x000fea0003800000 */
        /* <DEDUP_REMOVED lines=303> */
.L_x_2700:
        /* <DEDUP_REMOVED lines=22> */
.L_x_2704:
[----:B------:R-:W2:Y:S02]  /*a9e0*/  LDG.E.U8 R2, desc[UR36][R2.64] ;  /* 0x0000002402027981 */ /* 0x000ea4000c1e1100 */
[----:B--2---:R-:W-:-:S04]  /*a9f0*/  I2FP.F32.U32 R0, R2 ;  /* 0x0000000200007245 */ /* 0x004fc80000201000 */
[----:B------:R-:W-:Y:S01]  /*aa00*/  F2FP.BF16.F32.PACK_AB R0, RZ, R0 ;  /* 0x00000000ff00723e */ /* 0x000fe200000010ff */
[----:B------:R-:W-:Y:S06]  /*aa10*/  BRA `(.L_x_2706) ;  /* 0x0000000c00907947 */ /* 0x000fec0003800000 */
.L_x_2703:
        /* <DEDUP_REMOVED lines=10> */
.L_x_2708:
[----:B------:R-:W2:Y:S02]  /*aac0*/  LDG.E R2, desc[UR36][R2.64] ;  /* 0x0000002402027981 */ /* 0x000ea4000c1e1900 */
[----:B--2---:R-:W-:-:S04]  /*aad0*/  I2FP.F32.S32 R0, R2 ;  /* 0x0000000200007245 */ /* 0x004fc80000201400 */
[----:B------:R-:W-:Y:S01]  /*aae0*/  F2FP.BF16.F32.PACK_AB R0, RZ, R0 ;  /* 0x00000000ff00723e */ /* 0x000fe200000010ff */
[----:B------:R-:W-:Y:S06]  /*aaf0*/  BRA `(.L_x_2706) ;  /* 0x0000000c00587947 */ /* 0x000fec0003800000 */
.L_x_2707:
[----:B------:R-:W2:Y:S02]  /*ab00*/  LDG.E.U16 R2, desc[UR36][R2.64] ;  /* 0x0000002402027981 */ /* 0x000ea4000c1e1500 */
[----:B--2---:R-:W0:Y:S02]  /*ab10*/  I2F.S16 R0, R2 ;  /* 0x0000000200007306 */ /* 0x004e240000101400 */
[----:B0-----:R-:W-:Y:S01]  /*ab20*/  F2FP.BF16.F32.PACK_AB R0, RZ, R0 ;  /* 0x00000000ff00723e */ /* 0x001fe200000010ff */
[----:B------:R-:W-:Y:S06]  /*ab30*/  BRA `(.L_x_2706) ;  /* 0x0000000c00487947 */ /* 0x000fec0003800000 */
.L_x_2702:
        /* <DEDUP_REMOVED lines=9> */
.L_x_2710:
[----:B------:R-:W2:Y:S02]  /*abd0*/  LDG.E.U16 R0, desc[UR36][R2.64] ;  /* 0x0000002402007981 */ /* 0x000ea4000c1e1500 */
[----:B--2---:R-:W-:-:S05]  /*abe0*/  HADD2.F32 R0, -RZ, R0.H0_H0 ;  /* 0x20000000ff007230 */ /* 0x004fca0000004100 */
[----:B------:R-:W-:Y:S01]  /*abf0*/  F2FP.BF16.F32.PACK_AB R0, RZ, R0 ;  /* 0x00000000ff00723e */ /* 0x000fe200000010ff */
[----:B------:R-:W-:Y:S06]  /*ac00*/  BRA `(.L_x_2706) ;  /* 0x0000000c00147947 */ /* 0x000fec0003800000 */
.L_x_2709:
        /* <DEDUP_REMOVED lines=9> */
.L_x_2712:
[----:B------:R-:W2:Y:S02]  /*aca0*/  LDG.E.U16 R2, desc[UR36][R2.64] ;  /* 0x0000002402027981 */ /* 0x000ea4000c1e1500 */
[----:B--2---:R-:W-:-:S05]  /*acb0*/  HADD2.F32 R0, -RZ, R2.H0_H0 ;  /* 0x20000002ff007230 */ /* 0x004fca0000004100 */
[----:B------:R-:W-:Y:S01]  /*acc0*/  F2FP.BF16.F32.PACK_AB R0, RZ, R0 ;  /* 0x00000000ff00723e */ /* 0x000fe200000010ff */
[----:B------:R-:W-:Y:S06]  /*acd0*/  BRA `(.L_x_2706) ;  /* 0x0000000800e07947 */ /* 0x000fec0003800000 */
.L_x_2711:
        /* <DEDUP_REMOVED lines=8> */
.L_x_2701:
        /* <DEDUP_REMOVED lines=13> */
.L_x_2715:
        /* <DEDUP_REMOVED lines=8> */
.L_x_2714:
        /* <DEDUP_REMOVED lines=28> */
.L_x_2717:
        /* <DEDUP_REMOVED lines=15> */
.L_x_2716:
[----:B------:R0:W5:Y:S01]  /*b160*/  LDG.E.U16 R0, desc[UR36][R2.64] ;  /* 0x0000002402007981 */ /* 0x000162000c1e1500 */
[----:B------:R-:W-:Y:S05]  /*b170*/  BRA `(.L_x_2706) ;  /* 0x0000000400b87947 */ /* 0x000fea0003800000 */
.L_x_2713:
        /* <DEDUP_REMOVED lines=12> */
.L_x_2720:
        /* <DEDUP_REMOVED lines=21> */
.L_x_2724:
[----:B------:R-:W-:Y:S05]  /*b390*/  BSYNC B1 ;  /* 0x0000000000017941 */ /* 0x000fea0003800000 */
.L_x_2723:
[----:B------:R-:W-:Y:S01]  /*b3a0*/  LEA R3, R0, 0x3b800000, 0x17 ;  /* 0x3b80000000037811 */ /* 0x000fe200078eb8ff */
[----:B------:R-:W-:-:S05]  /*b3b0*/  IMAD.SHL.U32 R0, R2, 0x100000, RZ ;  /* 0x0010000002007824 */ /* 0x000fca00078e00ff */
[----:B------:R-:W-:-:S07]  /*b3c0*/  LOP3.LUT R0, R3, R0, R4, 0xfe, !PT ;  /* 0x0000000003007212 */ /* 0x000fce00078efe04 */
.L_x_2722:
[----:B------:R-:W-:Y:S05]  /*b3d0*/  BSYNC B0 ;  /* 0x0000000000007941 */ /* 0x000fea0003800000 */
.L_x_2721:
[----:B------:R-:W-:Y:S01]  /*b3e0*/  F2FP.BF16.F32.PACK_AB R0, RZ, R0 ;  /* 0x00000000ff00723e */ /* 0x000fe200000010ff */
[----:B------:R-:W-:Y:S06]  /*b3f0*/  BRA `(.L_x_2706) ;  /* 0x0000000400187947 */ /* 0x000fec0003800000 */
.L_x_2719:
        /* <DEDUP_REMOVED lines=21> */
.L_x_2728:
[----:B------:R-:W-:Y:S05]  /*b550*/  BSYNC B1 ;  /* 0x0000000000017941 */ /* 0x000fea0003800000 */
.L_x_2727:
[----:B------:R-:W-:Y:S01]  /*b560*/  LEA R3, R0, 0x37800000, 0x17 ;  /* 0x3780000000037811 */ /* 0x000fe200078eb8ff */
[----:B------:R-:W-:-:S05]  /*b570*/  IMAD.SHL.U32 R0, R2, 0x200000, RZ ;  /* 0x0020000002007824 */ /* 0x000fca00078e00ff */
[----:B------:R-:W-:-:S07]  /*b580*/  LOP3.LUT R0, R3, R0, R4, 0xfe, !PT ;  /* 0x0000000003007212 */ /* 0x000fce00078efe04 */
.L_x_2726:
[----:B------:R-:W-:Y:S05]  /*b590*/  BSYNC B0 ;  /* 0x0000000000007941 */ /* 0x000fea0003800000 */
.L_x_2725:
[----:B------:R-:W-:Y:S01]  /*b5a0*/  F2FP.BF16.F32.PACK_AB R0, RZ, R0 ;  /* 0x00000000ff00723e */ /* 0x000fe200000010ff */
[----:B------:R-:W-:Y:S06]  /*b5b0*/  BRA `(.L_x_2706) ;  /* 0x0000000000a87947 */ /* 0x000fec0003800000 */
.L_x_2718:
        /* <DEDUP_REMOVED lines=14> */
.L_x_2732:
[----:B------:R-:W-:Y:S05]  /*b6a0*/  BSYNC B0 ;  /* 0x0000000000007941 */ /* 0x000fea0003800000 */
.L_x_2731:
[----:B------:R-:W-:Y:S01]  /*b6b0*/  F2FP.BF16.F32.PACK_AB R0, RZ, R0 ;  /* 0x00000000ff00723e */ /* 0x000fe200000010ff */
[----:B------:R-:W-:Y:S06]  /*b6c0*/  BRA `(.L_x_2706) ;  /* 0x0000000000647947 */ /* 0x000fec0003800000 */
.L_x_2705:
        /* <DEDUP_REMOVED lines=16> */
.L_x_2733:
[----:B------:R-:W-:Y:S01]  /*b7d0*/  PRMT R0, RZ, 0x7610, R0 ;  /* 0x00007610ff007816 */ /* 0x000fe20000000000 */
[----:B------:R-:W-:Y:S06]  /*b7e0*/  BRA `(.L_x_2706) ;  /* 0x00000000001c7947 */ /* 0x000fec0003800000 */
.L_x_2730:
[----:B------:R-:W2:Y:S02]  /*b7f0*/  LDG.E.64 R2, desc[UR36][R2.64] ;  /* 0x0000002402027981 */ /* 0x000ea4000c1e1b00 */
[----:B--2---:R-:W0:Y:S02]  /*b800*/  I2F.U64 R0, R2 ;  /* 0x0000000200007312 */ /* 0x004e240000301000 */
[----:B0-----:R-:W-:Y:S01]  /*b810*/  F2FP.BF16.F32.PACK_AB R0, RZ, R0 ;  /* 0x00000000ff00723e */ /* 0x001fe200000010ff */
[----:B------:R-:W-:Y:S06]  /*b820*/  BRA `(.L_x_2706) ;  /* 0x00000000000c7947 */ /* 0x000fec0003800000 */
.L_x_2729:
[----:B------:R-:W2:Y:S02]  /*b830*/  LDG.E R2, desc[UR36][R2.64] ;  /* 0x0000002402027981 */ /* 0x000ea4000c1e1900 */
[----:B--2---:R-:W-:-:S04]  /*b840*/  I2FP.F32.U32 R0, R2 ;  /* 0x0000000200007245 */ /* 0x004fc80000201000 */
[----:B------:R-:W-:-:S07]  /*b850*/  F2FP.BF16.F32.PACK_AB R0, RZ, R0 ;  /* 0x00000000ff00723e */ /* 0x000fce00000010ff */
.L_x_2706:
        /* <DEDUP_REMOVED lines=17> */
[----:B0-----:R-:W-:Y:S01]  /*b970*/  STG.E.U8 desc[UR36][R16.64], R3 ;  /* 0x0000000310007986 */ /* 0x001fe2000c101124 */
[----:B------:R-:W-:Y:S05]  /*b980*/  EXIT ;  /* 0x000000000000794d */ /* 0x000fea0003800000 */
.L_x_2737:
[----:B------:R-:W0:Y:S02]  /*b990*/  F2I.S64.TRUNC R2, R2 ;  /* 0x0000000200027311 */ /* 0x000e24000020d900 */
[----:B0-----:R-:W-:-:S05]  /*b9a0*/  IMAD.MOV.U32 R5, RZ, RZ, R2 ;  /* 0x000000ffff057224 */ /* 0x001fca00078e0002 */
[----:B------:R-:W-:Y:S01]  /*b9b0*/  STG.E.U8 desc[UR36][R16.64], R5 ;  /* 0x0000000510007986 */ /* 0x000fe2000c101124 */
[----:B------:R-:W-:Y:S05]  /*b9c0*/  EXIT ;  /* 0x000000000000794d */ /* 0x000fea0003800000 */
.L_x_2736:
[----:B------:R-:W-:-:S13]  /*b9d0*/  ISETP.NE.AND P0, PT, R3, 0x2, PT ;  /* 0x000000020300780c */ /* 0x000fda0003f05270 */
[----:B------:R-:W-:Y:S05]  /*b9e0*/  @!P0 BRA `(.L_x_2739) ;  /* 0x0000000000288947 */ /* 0x000fea0003800000 */
[----:B------:R-:W-:-:S13]  /*b9f0*/  ISETP.NE.AND P0, PT, R3, 0x3, PT ;  /* 0x000000030300780c */ /* 0x000fda0003f05270 */
[----:B------:R-:W-:Y:S05]  /*ba00*/  @!P0 BRA `(.L_x_2740) ;  /* 0x0000000000148947 */ /* 0x000fea0003800000 */
[----:B------:R-:W-:-:S13]  /*ba10*/  ISETP.NE.AND P0, PT, R3, 0x4, PT ;  /* 0x000000040300780c */ /* 0x000fda0003f05270 */
[----:B------:R-:W-:Y:S05]  /*ba20*/  @P0 BRA `(.L_x_2738) ;  /* 0x0000000800d00947 */ /* 0x000fea0003800000 */
[----:B------:R-:W0:Y:S02]  /*ba30*/  F2I.S64.TRUNC R2, R2 ;  /* 0x0000000200027311 */ /* 0x000e24000020d900 */
[----:B0-----:R-:W-:Y:S01]  /*ba40*/  STG.E.64 desc[UR36][R16.64], R2 ;  /* 0x0000000210007986 */ /* 0x001fe2000c101b24 */
[----:B------:R-:W-:Y:S05]  /*ba50*/  EXIT ;  /* 0x000000000000794d */ /* 0x000fea0003800000 */
.L_x_2740:
[----:B------:R-:W0:Y:S02]  /*ba60*/  F2I.FTZ.TRUNC.NTZ R3, R2 ;  /* 0x0000000200037305 */ /* 0x000e24000021f100 */
[----:B0-----:R-:W-:Y:S01]  /*ba70*/  STG.E desc[UR36][R16.64], R3 ;  /* 0x0000000310007986 */ /* 0x001fe2000c101924 */
[----:B------:R-:W-:Y:S05]  /*ba80*/  EXIT ;  /* 0x000000000000794d */ /* 0x000fea0003800000 */
.L_x_2739:
[----:B------:R-:W0:Y:S02]  /*ba90*/  F2I.FTZ.TRUNC.NTZ R3, R2 ;  /* 0x0000000200037305 */ /* 0x000e24000021f100 */
[----:B0-----:R-:W-:Y:S01]  /*baa0*/  STG.E.U16 desc[UR36][R16.64], R3 ;  /* 0x0000000310007986 */ /* 0x001fe2000c101524 */
[----:B------:R-:W-:Y:S05]  /*bab0*/  EXIT ;  /* 0x000000000000794d */ /* 0x000fea0003800000 */
.L_x_2735:
[----:B------:R-:W-:-:S13]  /*bac0*/  ISETP.GT.AND P0, PT, R3, 0x6, PT ;  /* 0x000000060300780c */ /* 0x000fda0003f04270 */
[----:B------:R-:W-:Y:S05]  /*bad0*/  @P0 BRA `(.L_x_2741) ;  /* 0x0000000000240947 */ /* 0x000fea0003800000 */
[----:B------:R-:W-:-:S13]  /*bae0*/  ISETP.NE.AND P0, PT, R3, 0x5, PT ;  /* 0x000000050300780c */ /* 0x000fda0003f05270 */
[----:B------:R-:W-:Y:S05]  /*baf0*/  @!P0 BRA `(.L_x_2742) ;  /* 0x0000000000108947 */ /* 0x000fea0003800000 */
[----:B------:R-:W-:-:S13]  /*bb00*/  ISETP.NE.AND P0, PT, R3, 0x6, PT ;  /* 0x000000060300780c */ /* 0x000fda0003f05270 */
[----:B------:R-:W-:Y:S05]  /*bb10*/  @P0 BRA `(.L_x_2738) ;  /* 0x0000000800940947 */ /* 0x000fea0003800000 */
[----:B------:R-:W-:Y:S01]  /*bb20*/  STG.E desc[UR36][R16.64], R2 ;  /* 0x0000000210007986 */ /* 0x000fe2000c101924 */
[----:B------:R-:W-:Y:S05]  /*bb30*/  EXIT ;  /* 0x000000000000794d */ /* 0x000fea0003800000 */
.L_x_2742:
[----:B------:R-:W-:-:S05]  /*bb40*/  F2FP.F16.F32.PACK_AB R2, RZ, R2 ;  /* 0x00000002ff02723e */ /* 0x000fca00000000ff */
[----:B------:R-:W-:Y:S01]  /*bb50*/  STG.E.U16 desc[UR36][R16.64], R2 ;  /* 0x0000000210007986 */ /* 0x000fe2000c101524 */
[----:B------:R-:W-:Y:S05]  /*bb60*/  EXIT ;  /* 0x000000000000794d */ /* 0x000fea0003800000 */
.L_x_2741:
[----:B------:R-:W-:-:S13]  /*bb70*/  ISETP.NE.AND P0, PT, R3, 0x7, PT ;  /* 0x000000070300780c */ /* 0x000fda0003f05270 */
[----:B------:R-:W-:Y:S05]  /*bb80*/  @!P0 BRA `(.L_x_2743) ;  /* 0x00000000002c8947 */ /* 0x000fea0003800000 */
[----:B------:R-:W-:-:S13]  /*bb90*/  ISETP.NE.AND P0, PT, R3, 0x8, PT ;  /* 0x000000080300780c */ /* 0x000fda0003f05270 */
[----:B------:R-:W-:Y:S05]  /*bba0*/  @!P0 BRA `(.L_x_2744) ;  /* 0x0000000000148947 */ /* 0x000fea0003800000 */
[----:B------:R-:W-:-:S13]  /*bbb0*/  ISETP.NE.AND P0, PT, R3, 0x9, PT ;  /* 0x000000090300780c */ /* 0x000fda0003f05270 */
[----:B------:R-:W-:Y:S05]  /*bbc0*/  @P0 BRA `(.L_x_2738) ;  /* 0x0000000800680947 */ /* 0x000fea0003800000 */
[----:B------:R-:W-:-:S05]  /*bbd0*/  IMAD.MOV.U32 R3, RZ, RZ, RZ ;  /* 0x000000ffff037224 */ /* 0x000fca00078e00ff */
[----:B------:R-:W-:Y:S01]  /*bbe0*/  STG.E.64 desc[UR36][R16.64], R2 ;  /* 0x0000000210007986 */ /* 0x000fe2000c101b24 */
[----:B------:R-:W-:Y:S05]  /*bbf0*/  EXIT ;  /* 0x000000000000794d */ /* 0x000fea0003800000 */
.L_x_2744:
[----:B------:R-:W-:-:S04]  /*bc00*/  F2FP.F16.F32.PACK_AB R3, RZ, R2 ;  /* 0x00000002ff03723e */ /* 0x000fc800000000ff */
[----:B------:R-:W-:-:S05]  /*bc10*/  PRMT R3, R3, 0x5410, RZ ;  /* 0x0000541003037816 */ /* 0x000fca00000000ff */
[----:B------:R-:W-:Y:S01]  /*bc20*/  STG.E desc[UR36][R16.64], R3 ;  /* 0x0000000310007986 */ /* 0x000fe2000c101924 */
[----:B------:R-:W-:Y:S05]  /*bc30*/  EXIT ;  /* 0x000000000000794d */ /* 0x000fea0003800000 */
.L_x_2743:
[----:B------:R-:W-:-:S06]  /*bc40*/  FMUL.FTZ R2, R2, 1 ;  /* 0x3f80000002027820 */ /* 0x000fcc0000410000 */
[----:B------:R-:W0:Y:S02]  /*bc50*/  F2F.F64.F32 R2, R2 ;  /* 0x0000000200027310 */ /* 0x000e240000201800 */
[----:B0-----:R-:W-:Y:S01]  /*bc60*/  STG.E.64 desc[UR36][R16.64], R2 ;  /* 0x0000000210007986 */ /* 0x001fe2000c101b24 */
[----:B------:R-:W-:Y:S05]  /*bc70*/  EXIT ;  /* 0x000000000000794d */ /* 0x000fea0003800000 */
.L_x_2734:
        /* <DEDUP_REMOVED lines=10> */
[----:B------:R-:W-:Y:S01]  /*bd20*/  STG.E.U8 desc[UR36][R16.64], R3 ;  /* 0x0000000310007986 */ /* 0x000fe2000c101124 */
[----:B------:R-:W-:Y:S05]  /*bd30*/  EXIT ;  /* 0x000000000000794d */ /* 0x000fea0003800000 */
.L_x_2747:
[----:B------:R-:W-:Y:S01]  /*bd40*/  FMUL.FTZ R4, R2, 1 ;  /* 0x3f80000002047820 */ /* 0x000fe20000410000 */
[----:B------:R-:W-:-:S05]  /*bd50*/  CS2R R6, SRZ ;  /* 0x0000000000067805 */ /* 0x000fca000001ff00 */
[----:B------:R-:W0:Y:S02]  /*bd60*/  F2F.F64.F32 R4, R4 ;  /* 0x0000000400047310 */ /* 0x000e240000201800 */
[----:B0-----:R-:W-:Y:S01]  /*bd70*/  STG.E.128 desc[UR36][R16.64], R4 ;  /* 0x0000000410007986 */ /* 0x001fe2000c101d24 */
[----:B------:R-:W-:Y:S05]  /*bd80*/  EXIT ;  /* 0x000000000000794d */ /* 0x000fea0003800000 */
.L_x_2746:
        /* <DEDUP_REMOVED lines=20> */
.L_x_2751:
[----:B------:R-:W-:Y:S05]  /*bed0*/  BSYNC B0 ;  /* 0x0000000000007941 */ /* 0x000fea0003800000 */
.L_x_2750:
[----:B------:R-:W-:-:S05]  /*bee0*/  LOP3.LUT R5, R0, R5, RZ, 0xfc, !PT ;  /* 0x0000000500057212 */ /* 0x000fca00078efcff */
[----:B------:R-:W-:Y:S01]  /*bef0*/  STG.E.U8 desc[UR36][R16.64], R5 ;  /* 0x0000000510007986 */ /* 0x000fe2000c101124 */
[----:B------:R-:W-:Y:S05]  /*bf00*/  EXIT ;  /* 0x000000000000794d */ /* 0x000fea0003800000 */
.L_x_2749:
        /* <DEDUP_REMOVED lines=12> */
.L_x_2753:
[----:B------:R-:W-:Y:S01]  /*bfd0*/  IMAD.MOV.U32 R0, RZ, RZ, 0x7f ;  /* 0x0000007fff007424 */ /* 0x000fe200078e00ff */
[----:B------:R-:W-:-:S04]  /*bfe0*/  ISETP.GT.U32.AND P0, PT, R4, 0x7f800000, PT ;  /* 0x7f8000000400780c */ /* 0x000fc80003f04070 */
[----:B------:R-:W-:-:S09]  /*bff0*/  SEL R0, R0, 0x7c, P0 ;  /* 0x0000007c00007807 */ /* 0x000fd20000000000 */
.L_x_2754:
[----:B------:R-:W-:Y:S05]  /*c000*/  BSYNC B0 ;  /* 0x0000000000007941 */ /* 0x000fea0003800000 */
.L_x_2752:
[----:B------:R-:W-:-:S04]  /*c010*/  LOP3.LUT R2, R2, 0x80000000, RZ, 0xc0, !PT ;  /* 0x8000000002027812 */ /* 0x000fc800078ec0ff */
[----:B------:R-:W-:-:S04]  /*c020*/  SHF.R.U32.HI R3, RZ, 0x18, R2 ;  /* 0x00000018ff037819 */ /* 0x000fc80000011602 */
[----:B------:R-:W-:-:S05]  /*c030*/  LOP3.LUT R3, R0, R3, RZ, 0xfc, !PT ;  /* 0x0000000300037212 */ /* 0x000fca00078efcff */
[----:B------:R-:W-:Y:S01]  /*c040*/  STG.E.U8 desc[UR36][R16.64], R3 ;  /* 0x0000000310007986 */ /* 0x000fe2000c101124 */
[----:B------:R-:W-:Y:S05]  /*c050*/  EXIT ;  /* 0x000000000000794d */ /* 0x000fea0003800000 */
.L_x_2748:
[----:B------:R-:W-:-:S05]  /*c060*/  F2FP.BF16.F32.PACK_AB R2, RZ, R2 ;  /* 0x00000002ff02723e */ /* 0x000fca00000010ff */
[----:B------:R-:W-:Y:S01]  /*c070*/  STG.E.U16 desc[UR36][R16.64], R2 ;  /* 0x0000000210007986 */ /* 0x000fe2000c101524 */
[----:B------:R-:W-:Y:S05]  /*c080*/  EXIT ;  /* 0x000000000000794d */ /* 0x000fea0003800000 */
.L_x_2745:
        /* <DEDUP_REMOVED lines=9> */
[----:B0-----:R-:W-:Y:S01]  /*c120*/  STG.E.U16 desc[UR36][R16.64], R3 ;  /* 0x0000000310007986 */ /* 0x001fe2000c101524 */
[----:B------:R-:W-:Y:S05]  /*c130*/  EXIT ;  /* 0x000000000000794d */ /* 0x000fea0003800000 */
.L_x_2757:
        /* <DEDUP_REMOVED lines=16> */
.L_x_2760:
[----:B------:R-:W-:-:S04]  /*c240*/  LOP3.LUT R2, R2, 0x80000000, RZ, 0xc0, !PT ;  /* 0x8000000002027812 */ /* 0x000fc800078ec0ff */
[----:B------:R-:W-:-:S04]  /*c250*/  SHF.R.U32.HI R3, RZ, 0x18, R2 ;  /* 0x00000018ff037819 */ /* 0x000fc80000011602 */
[----:B------:R-:W-:-:S04]  /*c260*/  LOP3.LUT R0, R0, R3, RZ, 0xfc, !PT ;  /* 0x0000000300007212 */ /* 0x000fc800078efcff */
[----:B------:R-:W-:-:S07]  /*c270*/  PRMT R8, R0, 0x7610, R8 ;  /* 0x0000761000087816 */ /* 0x000fce0000000008 */
.L_x_2759:
[----:B------:R-:W-:Y:S05]  /*c280*/  BSYNC B0 ;  /* 0x0000000000007941 */ /* 0x000fea0003800000 */
.L_x_2758:
[----:B------:R-:W-:Y:S01]  /*c290*/  STG.E.U8 desc[UR36][R16.64], R8 ;  /* 0x0000000810007986 */ /* 0x000fe2000c101124 */
[----:B------:R-:W-:Y:S05]  /*c2a0*/  EXIT ;  /* 0x000000000000794d */ /* 0x000fea0003800000 */
.L_x_2756:
        /* <DEDUP_REMOVED lines=16> */
.L_x_2763:
[----:B------:R-:W-:-:S04]  /*c3b0*/  LOP3.LUT R2, R2, 0x80000000, RZ, 0xc0, !PT ;  /* 0x8000000002027812 */ /* 0x000fc800078ec0ff */
[----:B------:R-:W-:-:S04]  /*c3c0*/  SHF.R.U32.HI R3, RZ, 0x18, R2 ;  /* 0x00000018ff037819 */ /* 0x000fc80000011602 */
[----:B------:R-:W-:-:S04]  /*c3d0*/  LOP3.LUT R0, R0, R3, RZ, 0xfc, !PT ;  /* 0x0000000300007212 */ /* 0x000fc800078efcff */
[----:B------:R-:W-:-:S07]  /*c3e0*/  PRMT R8, R0, 0x7610, R8 ;  /* 0x0000761000087816 */ /* 0x000fce0000000008 */
.L_x_2762:
[----:B------:R-:W-:Y:S05]  /*c3f0*/  BSYNC B0 ;  /* 0x0000000000007941 */ /* 0x000fea0003800000 */
.L_x_2761:
[----:B------:R-:W-:Y:S01]  /*c400*/  STG.E.U8 desc[UR36][R16.64], R8 ;  /* 0x0000000810007986 */ /* 0x000fe2000c101124 */
[----:B------:R-:W-:Y:S05]  /*c410*/  EXIT ;  /* 0x000000000000794d */ /* 0x000fea0003800000 */
.L_x_2755:
        /* <DEDUP_REMOVED lines=19> */
[----:B------:R-:W-:Y:S01]  /*c550*/  STG.E.U8 desc[UR36][R16.64], R3 ;  /* 0x0000000310007986 */ /* 0x000fe2000c101124 */
[----:B------:R-:W-:Y:S05]  /*c560*/  EXIT ;  /* 0x000000000000794d */ /* 0x000fea0003800000 */
.L_x_2738:
        /* <DEDUP_REMOVED lines=16> */
.L_x_2766:
[----:B------:R-:W-:Y:S05]  /*c670*/  EXIT ;  /* 0x000000000000794d */ /* 0x000fea0003800000 */
.L_x_2765:
[----:B------:R-:W0:Y:S02]  /*c680*/  F2I.U64.TRUNC R2, R2 ;  /* 0x0000000200027311 */ /* 0x000e24000020d800 */
[----:B0-----:R-:W-:Y:S01]  /*c690*/  STG.E.64 desc[UR36][R16.64], R2 ;  /* 0x0000000210007986 */ /* 0x001fe2000c101b24 */
[----:B------:R-:W-:Y:S05]  /*c6a0*/  EXIT ;  /* 0x000000000000794d */ /* 0x000fea0003800000 */
.L_x_2764:
[----:B------:R-:W0:Y:S02]  /*c6b0*/  F2I.FTZ.U32.TRUNC.NTZ R3, R2 ;  /* 0x0000000200037305 */ /* 0x000e24000021f000 */
[----:B0-----:R-:W-:Y:S01]  /*c6c0*/  STG.E desc[UR36][R16.64], R3 ;  /* 0x0000000310007986 */ /* 0x001fe2000c101924 */
[----:B------:R-:W-:Y:S05]  /*c6d0*/  EXIT ;  /* 0x000000000000794d */ /* 0x000fea0003800000 */
.L_x_2767:
        /* <DEDUP_REMOVED lines=10> */
.L_x_28326:


//--------------------- .text._ZN2at6native27unrolled_elementwise_kernelIZZZNS0_49_GLOBAL__N__b919a28f_16_Normalization_cu_5c38458722batch_norm_calc_invstdERKNS_6TensorES5_dENKUlvE_clEvENKUlvE2_clEvEUlN3c108BFloat16EE_St5arrayIPcLm2EELi4E23TrivialOffsetCalculatorILi1EjESF_NS0_6memory12LoadWithCastILi1EEENSG_13StoreWithCastILi1EEEEEviT_T0_T2_T3_T4_T5_ --------------------------
	.section	.text._ZN2at6native27unrolled_elementwise_kernelIZZZNS0_49_GLOBAL__N__b919a28f_16_Normalization_cu_5c38458722batch_norm_calc_invstdERKNS_6TensorES5_dENKUlvE_clEvENKUlvE2_clEvEUlN3c108BFloat16EE_St5arrayIPcLm2EELi4E23TrivialOffsetCalculatorILi1EjESF_NS0_6memory12LoadWithCastILi1EEENSG_13StoreWithCastILi1EEEEEviT_T0_T2_T3_T4_T5_,"ax",@progbits
	.align	128
        .global         _ZN2at6native27unrolled_elementwise_kernelIZZZNS0_49_GLOBAL__N__b919a28f_16_Normalization_cu_5c38458722batch_norm_calc_invstdERKNS_6TensorES5_dENKUlvE_clEvENKUlvE2_clEvEUlN3c108BFloat16EE_St5arrayIPcLm2EELi4E23TrivialOffsetCalculatorILi1EjESF_NS0_6memory12LoadWithCastILi1EEENSG_13StoreWithCastILi1EEEEEviT_T0_T2_T3_T4_T5_
        .type           _ZN2at6native27unrolled_elementwise_kernelIZZZNS0_49_GLOBAL__N__b919a28f_16_Normalization_cu_5c38458722batch_norm_calc_invstdERKNS_6TensorES5_dENKUlvE_clEvENKUlvE2_clEvEUlN3c108BFloat16EE_St5arrayIPcLm2EELi4E23TrivialOffsetCalculatorILi1EjESF_NS0_6memory12LoadWithCastILi1EEENSG_13StoreWithCastILi1EEEEEviT_T0_T2_T3_T4_T5_,@function
        .size           _ZN2at6native27unrolled_elementwise_kernelIZZZNS0_49_GLOBAL__N__b919a28f_16_Normalization_cu_5c38458722batch_norm_calc_invstdERKNS_6TensorES5_dENKUlvE_clEvENKUlvE2_clEvEUlN3c108BFloat16EE_St5arrayIPcLm2EELi4E23TrivialOffsetCalculatorILi1EjESF_NS0_6memory12LoadWithCastILi1EEENSG_13StoreWithCastILi1EEEEEviT_T0_T2_T3_T4_T5_,(.L_x_28327 - _ZN2at6native27unrolled_elementwise_kernelIZZZNS0_49_GLOBAL__N__b919a28f_16_Normalization_cu_5c38458722batch_norm_calc_invstdERKNS_6TensorES5_dENKUlvE_clEvENKUlvE2_clEvEUlN3c108BFloat16EE_St5arrayIPcLm2EELi4E23TrivialOffsetCalculatorILi1EjESF_NS0_6memory12LoadWithCastILi1EEENSG_13StoreWithCastILi1EEEEEviT_T0_T2_T3_T4_T5_)
        .other          _ZN2at6native27unrolled_elementwise_kernelIZZZNS0_49_GLOBAL__N__b919a28f_16_Normalization_cu_5c38458722batch_norm_calc_invstdERKNS_6TensorES5_dENKUlvE_clEvENKUlvE2_clEvEUlN3c108BFloat16EE_St5arrayIPcLm2EELi4E23TrivialOffsetCalculatorILi1EjESF_NS0_6memory12LoadWithCastILi1EEENSG_13StoreWithCastILi1EEEEEviT_T0_T2_T3_T4_T5_,@"STO_CUDA_ENTRY STV_DEFAULT"
_ZN2at6native27unrolled_elementwise_kernelIZZZNS0_49_GLOBAL__N__b919a28f_16_Normalization_cu_5c38458722batch_norm_calc_invstdERKNS_6TensorES5_dENKUlvE_clEvENKUlvE2_clEvEUlN3c108BFloat16EE_St5arrayIPcLm2EELi4E23TrivialOffsetCalculatorILi1EjESF_NS0_6memory12LoadWithCastILi1EEENSG_13StoreWithCastILi1EEEEEviT_T0_T2_T3_T4_T5_:
.text._ZN2at6native27unrolled_elementwise_kernelIZZZNS0_49_GLOBAL__N__b919a28f_16_Normalization_cu_5c38458722batch_norm_calc_invstdERKNS_6TensorES5_dENKUlvE_clEvENKUlvE2_clEvEUlN3c108BFloat16EE_St5arrayIPcLm2EELi4E23TrivialOffsetCalculatorILi1EjESF_NS0_6memory12LoadWithCastILi1EEENSG_13StoreWithCastILi1EEEEEviT_T0_T2_T3_T4_T5_:
[----:B------:R-:W0:Y:S01]  /*0000*/  LDC R1, c[0x0][0x28] ;  /* 0x00000a00ff017b82 */ /* 0x000e220000000800 */
[----:B------:R-:W1:Y:S07]  /*0010*/  S2R R2, SR_CTAID.X ;  /* 0x0000000000027919 */ /* 0x000e6e0000002500 */
[----:B------:R-:W1:Y:S01]  /*0020*/  LDC R17, c[0x0][0x210] ;  /* 0x00008400ff117b82 */ /* 0x000e620000000800 */
[----:B------:R-:W-:Y:S01]  /*0030*/  ULDC.64 UR36, c[0x0][0x208] ;  /* 0x0000820000247ab9 */ /* 0x000fe20000000a00 */
[----:B------:R-:W-:Y:S01]  /*0040*/  BSSY B6, `(.L_x_2768) ;  /* 0x0000118000067945 */ /* 0x000fe20003800000 */
[----:B------:R-:W2:Y:S01]  /*0050*/  S2R R23, SR_TID.X ;  /* 0x0000000000177919 */ /* 0x000ea20000002100 */
[----:B------:R-:W-:-:S02]  /*0060*/  PRMT R16, RZ, 0x7610, R16 ;  /* 0x00007610ff107816 */ /* 0x000fc40000000010 */
[----:B------:R-:W-:Y:S02]  /*0070*/  PRMT R18, RZ, 0x7610, R18 ;  /* 0x00007610ff127816 */ /* 0x000fe40000000012 */
[----:B------:R-:W3:Y:S01]  /*0080*/  LDC.U8 R22, c[0x0][0x23c] ;  /* 0x00008f00ff167b82 */ /* 0x000ee20000000000 */
[----:B-1----:R-:W-:-:S05]  /*0090*/  IMAD R17, R2, -0x200, R17 ;  /* 0xfffffe0002117824 */ /* 0x002fca00078e0211 */
[----:B--2---:R-:W-:-:S13]  /*00a0*/  ISETP.GE.AND P0, PT, R23, R17, PT ;  /* 0x000000111700720c */ /* 0x004fda0003f06270 */
[----:B0--3--:R-:W-:Y:S05]  /*00b0*/  @P0 BRA `(.L_x_2769) ;  /* 0x0000001000400947 */ /* 0x009fea0003800000 */
[----:B------:R-:W0:Y:S01]  /*00c0*/  LDC.64 R4, c[0x0][0x230] ;  /* 0x00008c00ff047b82 */ /* 0x000e220000000a00 */
[----:B------:R-:W-:Y:S01]  /*00d0*/  PRMT R0, R22, 0x9910, RZ ;  /* 0x0000991016007816 */ /* 0x000fe200000000ff */
[----:B------:R-:W-:Y:S01]  /*00e0*/  IMAD R23, R2, 0x200, R23 ;  /* 0x0000020002177824 */ /* 0x000fe200078e0217 */
[----:B------:R-:W-:Y:S02]  /*00f0*/  ULDC UR4, c[0x0][0x240] ;  /* 0x0000900000047ab9 */ /* 0x000fe40000000800 */
[----:B------:R-:W-:Y:S01]  /*0100*/  ISETP.GT.AND P0, PT, R0, 0x9, PT ;  /* 0x000000090000780c */ /* 0x000fe20003f04270 */
[----:B------:R-:W-:-:S05]  /*0110*/  IMAD R23, R23, UR4, RZ ;  /* 0x0000000417177c24 */ /* 0x000fca000f8e02ff */
[----:B0-----:R-:W-:-:S05]  /*0120*/  IADD3 R4, P1, R23, R4, RZ ;  /* 0x0000000417047210 */ /* 0x001fca0007f3e0ff */
[----:B------:R-:W-:Y:S02]  /*0130*/  IMAD.X R5, RZ, RZ, R5, P1 ;  /* 0x000000ffff057224 */ /* 0x000fe400008e0605 */
[----:B------:R-:W-:Y:S06]  /*0140*/  @P0 BRA `(.L_x_2770) ;  /* 0x0000000400300947 */ /* 0x000fec0003800000 */
        /* <DEDUP_REMOVED lines=10> */
[----:B0-----:R-:W-:-:S04]  /*01f0*/  F2FP.BF16.F32.PACK_AB R0, RZ, R0 ;  /* 0x00000000ff00723e */ /* 0x001fc800000010ff */
[----:B------:R-:W-:Y:S01]  /*0200*/  PRMT R18, R0, 0x7610, R18 ;  /* 0x0000761000127816 */ /* 0x000fe20000000012 */
[----:B------:R-:W-:Y:S06]  /*0210*/  BRA `(.L_x_2775) ;  /* 0x0000000c00e07947 */ /* 0x000fec0003800000 */
.L_x_2773:
[----:B------:R-:W2:Y:S02]  /*0220*/  LDG.E.U8 R4, desc[UR36][R4.64] ;  /* 0x0000002404047981 */ /* 0x000ea4000c1e1100 */
[----:B--2---:R-:W-:-:S04]  /*0230*/  I2FP.F32.U32 R0, R4 ;  /* 0x0000000400007245 */ /* 0x004fc80000201000 */
[----:B------:R-:W-:-:S04]  /*0240*/  F2FP.BF16.F32.PACK_AB R0, RZ, R0 ;  /* 0x00000000ff00723e */ /* 0x000fc800000010ff */
[----:B------:R-:W-:Y:S01]  /*0250*/  PRMT R18, R0, 0x7610, R18 ;  /* 0x0000761000127816 */ /* 0x000fe20000000012 */
[----:B------:R-:W-:Y:S06]  /*0260*/  BRA `(.L_x_2775) ;  /* 0x0000000c00cc7947 */ /* 0x000fec0003800000 */
.L_x_2772:
        /* <DEDUP_REMOVED lines=8> */
[----:B0-----:R-:W-:-:S04]  /*02f0*/  F2FP.BF16.F32.PACK_AB R0, RZ, R0 ;  /* 0x00000000ff00723e */ /* 0x001fc800000010ff */
[----:B------:R-:W-:Y:S01]  /*0300*/  PRMT R18, R0, 0x7610, R18 ;  /* 0x0000761000127816 */ /* 0x000fe20000000012 */
[----:B------:R-:W-:Y:S06]  /*0310*/  BRA `(.L_x_2775) ;  /* 0x0000000c00a07947 */ /* 0x000fec0003800000 */
.L_x_2777:
[----:B------:R-:W2:Y:S02]  /*0320*/  LDG.E R4, desc[UR36][R4.64] ;  /* 0x0000002404047981 */ /* 0x000ea4000c1e1900 */
[----:B--2---:R-:W-:-:S04]  /*0330*/  I2FP.F32.S32 R0, R4 ;  /* 0x0000000400007245 */ /* 0x004fc80000201400 */
[----:B------:R-:W-:-:S04]  /*0340*/  F2FP.BF16.F32.PACK_AB R0, RZ, R0 ;  /* 0x00000000ff00723e */ /* 0x000fc800000010ff */
[----:B------:R-:W-:Y:S01]  /*0350*/  PRMT R18, R0, 0x7610, R18 ;  /* 0x0000761000127816 */ /* 0x000fe20000000012 */
[----:B------:R-:W-:Y:S06]  /*0360*/  BRA `(.L_x_2775) ;  /* 0x0000000c008c7947 */ /* 0x000fec0003800000 */
.L_x_2776:
[----:B------:R-:W2:Y:S02]  /*0370*/  LDG.E.U16 R4, desc[UR36][R4.64] ;  /* 0x0000002404047981 */ /* 0x000ea4000c1e1500 */
[----:B--2---:R-:W0:Y:S02]  /*0380*/  I2F.S16 R0, R4 ;  /* 0x0000000400007306 */ /* 0x004e240000101400 */
[----:B0-----:R-:W-:-:S04]  /*0390*/  F2FP.BF16.F32.PACK_AB R0, RZ, R0 ;  /* 0x00000000ff00723e */ /* 0x001fc800000010ff */
[----:B------:R-:W-:Y:S01]  /*03a0*/  PRMT R18, R0, 0x7610, R18 ;  /* 0x0000761000127816 */ /* 0x000fe20000000012 */
[----:B------:R-:W-:Y:S06]  /*03b0*/  BRA `(.L_x_2775) ;  /* 0x0000000c00787947 */ /* 0x000fec0003800000 */
.L_x_2771:
        /* <DEDUP_REMOVED lines=9> */
.L_x_2779:
[----:B------:R-:W2:Y:S02]  /*0450*/  LDG.E.U16 R0, desc[UR36][R4.64] ;  /* 0x0000002404007981 */ /* 0x000ea4000c1e1500 */
[----:B--2---:R-:W-:-:S05]  /*0460*/  HADD2.F32 R0, -RZ, R0.H0_H0 ;  /* 0x20000000ff007230 */ /* 0x004fca0000004100 */
[----:B------:R-:W-:-:S04]  /*0470*/  F2FP.BF16.F32.PACK_AB R0, RZ, R0 ;  /* 0x00000000ff00723e */ /* 0x000fc800000010ff */
[----:B------:R-:W-:Y:S01]  /*0480*/  PRMT R18, R0, 0x7610, R18 ;  /* 0x0000761000127816 */ /* 0x000fe20000000012 */
[----:B------:R-:W-:Y:S06]  /*0490*/  BRA `(.L_x_2775) ;  /* 0x0000000c00407947 */ /* 0x000fec0003800000 */
.L_x_2778:
        /* <DEDUP_REMOVED lines=9> */
.L_x_2781:
[----:B------:R-:W2:Y:S02]  /*0530*/  LDG.E.U16 R4, desc[UR36][R4.64] ;  /* 0x0000002404047981 */ /* 0x000ea4000c1e1500 */
[----:B--2---:R-:W-:-:S05]  /*0540*/  HADD2.F32 R0, -RZ, R4.H0_H0 ;  /* 0x20000004ff007230 */ /* 0x004fca0000004100 */
[----:B------:R-:W-:-:S04]  /*0550*/  F2FP.BF16.F32.PACK_AB R0, RZ, R0 ;  /* 0x00000000ff00723e */ /* 0x000fc800000010ff */
[----:B------:R-:W-:Y:S01]  /*0560*/  PRMT R18, R0, 0x7610, R18 ;  /* 0x0000761000127816 */ /* 0x000fe20000000012 */
[----:B------:R-:W-:Y:S06]  /*0570*/  BRA `(.L_x_2775) ;  /* 0x0000000c00087947 */ /* 0x000fec0003800000 */
.L_x_2780:
[----:B------:R-:W2:Y:S01]  /*0580*/  LDG.E.64 R4, desc[UR36][R4.64] ;  /* 0x0000002404047981 */ /* 0x000ea2000c1e1b00 */
[----:B------:R-:W-:Y:S01]  /*0590*/  UMOV UR4, 0xf0000000 ;  /* 0xf000000000047882 */ /* 0x000fe20000000000 */
[----:B------:R-:W-:Y:S01]  /*05a0*/  UMOV UR5, 0x380fffff ;  /* 0x380fffff00057882 */ /* 0x000fe20000000000 */
[----:B--2---:R-:W0:Y:S01]  /*05b0*/  F2F.F32.F64 R0, R4 ;  /* 0x0000000400007310 */ /* 0x004e220000301000 */
[----:B------:R-:W-:-:S14]  /*05c0*/  DSETP.GEU.AND P0, PT, |R4|, UR4, PT ;  /* 0x0000000404007e2a */ /* 0x000fdc000bf0e200 */
[----:B0-----:R-:W-:-:S05]  /*05d0*/  @!P0 FMUL R0, R0, 1.175494350822287508e-38 ;  /* 0x0080000000008820 */ /* 0x001fca0000400000 */
[----:B------:R-:W-:-:S04]  /*05e0*/  F2FP.BF16.F32.PACK_AB R0, RZ, R0 ;  /* 0x00000000ff00723e */ /* 0x000fc800000010ff */
[----:B------:R-:W-:Y:S01]  /*05f0*/  PRMT R18, R0, 0x7610, R18 ;  /* 0x0000761000127816 */ /* 0x000fe20000000012 */
[----:B------:R-:W-:Y:S06]  /*0600*/  BRA `(.L_x_2775) ;  /* 0x0000000800e47947 */ /* 0x000fec0003800000 */
.L_x_2770:
        /* <DEDUP_REMOVED lines=11> */
[----:B------:R-:W-:-:S04]  /*06c0*/  F2FP.BF16.F32.PACK_AB R0, RZ, R0 ;  /* 0x00000000ff00723e */ /* 0x000fc800000010ff */
[----:B------:R-:W-:Y:S01]  /*06d0*/  PRMT R18, R0, 0x7610, R18 ;  /* 0x0000761000127816 */ /* 0x000fe20000000012 */
[----:B------:R-:W-:Y:S06]  /*06e0*/  BRA `(.L_x_2775) ;  /* 0x0000000800ac7947 */ /* 0x000fec0003800000 */
.L_x_2784:
        /* <DEDUP_REMOVED lines=9> */
.L_x_2783:
        /* <DEDUP_REMOVED lines=28> */
.L_x_2786:
[----:B------:R-:W2:Y:S02]  /*0940*/  LDG.E.U8 R4, desc[UR36][R4.64] ;  /* 0x0000002404047981 */ /* 0x000ea4000c1e1100 */
[----:B--2---:R-:W-:-:S05]  /*0950*/  IMAD.SHL.U32 R0, R4, 0x2000000, RZ ;  /* 0x0200000004007824 */ /* 0x004fca00078e00ff */
[----:B------:R-:W-:-:S13]  /*0960*/  ISETP.GE.U32.AND P0, PT, R0, 0x8000000, PT ;  /* 0x080000000000780c */ /* 0x000fda0003f06070 */
[C---:B------:R-:W-:Y:S02]  /*0970*/  @P0 IMAD.SHL.U32 R3, R4.reuse, 0x200000, RZ ;  /* 0x0020000004030824 */ /* 0x040fe400078e00ff */
[----:B------:R-:W-:-:S03]  /*0980*/  @!P0 IMAD.SHL.U32 R0, R4, 0x100, RZ ;  /* 0x0000010004008824 */ /* 0x000fc600078e00ff */
[----:B------:R-:W-:Y:S02]  /*0990*/  @P0 LOP3.LUT R3, R3, 0xfe00000, RZ, 0xc0, !PT ;  /* 0x0fe0000003030812 */ /* 0x000fe400078ec0ff */
[----:B------:R-:W-:Y:S02]  /*09a0*/  @!P0 LOP3.LUT R0, R0, 0x7f00, RZ, 0xc0, !PT ;  /* 0x00007f0000008812 */ /* 0x000fe400078ec0ff */
[----:B------:R-:W-:Y:S02]  /*09b0*/  @P0 LOP3.LUT R3, R3, 0x70000000, RZ, 0xfc, !PT ;  /* 0x7000000003030812 */ /* 0x000fe400078efcff */
[----:B------:R-:W-:-:S03]  /*09c0*/  @!P0 LOP3.LUT R0, R0, 0x3f000000, RZ, 0xfc, !PT ;  /* 0x3f00000000008812 */ /* 0x000fc600078efcff */
[----:B------:R-:W-:Y:S02]  /*09d0*/  @P0 FMUL.FTZ R3, R3, 1.9259299443872358531e-34 ;  /* 0x0780000003030820 */ /* 0x000fe40000410000 */
[----:B------:R-:W-:Y:S01]  /*09e0*/  @!P0 FADD.FTZ R3, R0, -0.5 ;  /* 0xbf00000000038421 */ /* 0x000fe20000010000 */
[----:B------:R-:W-:-:S05]  /*09f0*/  IMAD.SHL.U32 R0, R4, 0x1000000, RZ ;  /* 0x0100000004007824 */ /* 0x000fca00078e00ff */
[----:B------:R-:W-:-:S04]  /*0a00*/  LOP3.LUT R0, R3, 0x80000000, R0, 0xf8, !PT ;  /* 0x8000000003007812 */ /* 0x000fc800078ef800 */
[----:B------:R-:W-:-:S04]  /*0a10*/  F2FP.BF16.F32.PACK_AB R0, RZ, R0 ;  /* 0x00000000ff00723e */ /* 0x000fc800000010ff */
[----:B------:R-:W-:Y:S01]  /*0a20*/  PRMT R18, R0, 0x7610, R18 ;  /* 0x0000761000127816 */ /* 0x000fe20000000012 */
[----:B------:R-:W-:Y:S06]  /*0a30*/  BRA `(.L_x_2775) ;  /* 0x0000000400d87947 */ /* 0x000fec0003800000 */
.L_x_2785:
[----:B------:R0:W5:Y:S01]  /*0a40*/  LDG.E.U16 R18, desc[UR36][R4.64] ;  /* 0x0000002404127981 */ /* 0x000162000c1e1500 */
[----:B------:R-:W-:Y:S05]  /*0a50*/  BRA `(.L_x_2775) ;  /* 0x0000000400d07947 */ /* 0x000fea0003800000 */
.L_x_2782:
        /* <DEDUP_REMOVED lines=10> */
[----:B------:R-:W-:-:S04]  /*0b00*/  F2FP.BF16.F32.PACK_AB R0, RZ, R0 ;  /* 0x00000000ff00723e */ /* 0x000fc800000010ff */
[----:B------:R-:W-:Y:S01]  /*0b10*/  PRMT R18, R0, 0x7610, R18 ;  /* 0x0000761000127816 */ /* 0x000fe20000000012 */
[----:B------:R-:W-:Y:S06]  /*0b20*/  BRA `(.L_x_2775) ;  /* 0x00000004009c7947 */ /* 0x000fec0003800000 */
.L_x_2789:
        /* <DEDUP_REMOVED lines=21> */
.L_x_2793:
[----:B------:R-:W-:Y:S05]  /*0c80*/  BSYNC B1 ;  /* 0x0000000000017941 */ /* 0x000fea0003800000 */
.L_x_2792:
[----:B------:R-:W-:Y:S01]  /*0c90*/  LEA R5, R0, 0x3b800000, 0x17 ;  /* 0x3b80000000057811 */ /* 0x000fe200078eb8ff */
[----:B------:R-:W-:-:S05]  /*0ca0*/  IMAD.SHL.U32 R0, R3, 0x100000, RZ ;  /* 0x0010000003007824 */ /* 0x000fca00078e00ff */
[----:B------:R-:W-:-:S07]  /*0cb0*/  LOP3.LUT R0, R5, R0, R6, 0xfe, !PT ;  /* 0x0000000005007212 */ /* 0x000fce00078efe06 */
.L_x_2791:
[----:B------:R-:W-:Y:S05]  /*0cc0*/  BSYNC B0 ;  /* 0x0000000000007941 */ /* 0x000fea0003800000 */
.L_x_2790:
[----:B------:R-:W-:-:S04]  /*0cd0*/  F2FP.BF16.F32.PACK_AB R0, RZ, R0 ;  /* 0x00000000ff00723e */ /* 0x000fc800000010ff */
[----:B------:R-:W-:Y:S01]  /*0ce0*/  PRMT R18, R0, 0x7610, R18 ;  /* 0x0000761000127816 */ /* 0x000fe20000000012 */
[----:B------:R-:W-:Y:S06]  /*0cf0*/  BRA `(.L_x_2775) ;  /* 0x0000000400287947 */ /* 0x000fec0003800000 */
.L_x_2788:
        /* <DEDUP_REMOVED lines=21> */
.L_x_2797:
[----:B------:R-:W-:Y:S05]  /*0e50*/  BSYNC B1 ;  /* 0x0000000000017941 */ /* 0x000fea0003800000 */
.L_x_2796:
[----:B------:R-:W-:Y:S01]  /*0e60*/  LEA R5, R0, 0x37800000, 0x17 ;  /* 0x3780000000057811 */ /* 0x000fe200078eb8ff */
[----:B------:R-:W-:-:S05]  /*0e70*/  IMAD.SHL.U32 R0, R3, 0x200000, RZ ;  /* 0x0020000003007824 */ /* 0x000fca00078e00ff */
[----:B------:R-:W-:-:S07]  /*0e80*/  LOP3.LUT R0, R5, R0, R6, 0xfe, !PT ;  /* 0x0000000005007212 */ /* 0x000fce00078efe06 */
.L_x_2795:
[----:B------:R-:W-:Y:S05]  /*0e90*/  BSYNC B0 ;  /* 0x0000000000007941 */ /* 0x000fea0003800000 */
.L_x_2794:
[----:B------:R-:W-:-:S04]  /*0ea0*/  F2FP.BF16.F32.PACK_AB R0, RZ, R0 ;  /* 0x00000000ff00723e */ /* 0x000fc800000010ff */
[----:B------:R-:W-:Y:S01]  /*0eb0*/  PRMT R18, R0, 0x7610, R18 ;  /* 0x0000761000127816 */ /* 0x000fe20000000012 */
[----:B------:R-:W-:Y:S06]  /*0ec0*/  BRA `(.L_x_2775) ;  /* 0x0000000000b47947 */ /* 0x000fec0003800000 */
.L_x_2787:
        /* <DEDUP_REMOVED lines=14> */
.L_x_2801:
[----:B------:R-:W-:Y:S05]  /*0fb0*/  BSYNC B0 ;  /* 0x0000000000007941 */ /* 0x000fea0003800000 */
.L_x_2800:
[----:B------:R-:W-:-:S04]  /*0fc0*/  F2FP.BF16.F32.PACK_AB R0, RZ, R0 ;  /* 0x00000000ff00723e */ /* 0x000fc800000010ff */
[----:B------:R-:W-:Y:S01]  /*0fd0*/  PRMT R18, R0, 0x7610, R18 ;  /* 0x0000761000127816 */ /* 0x000fe20000000012 */
[----:B------:R-:W-:Y:S06]  /*0fe0*/  BRA `(.L_x_2775) ;  /* 0x00000000006c7947 */ /* 0x000fec0003800000 */
.L_x_2774:
        /* <DEDUP_REMOVED lines=16> */
.L_x_2802:
[----:B------:R-:W-:Y:S01]  /*10f0*/  PRMT R18, RZ, 0x7610, R18 ;  /* 0x00007610ff127816 */ /* 0x000fe20000000012 */
[----:B------:R-:W-:Y:S06]  /*1100*/  BRA `(.L_x_2775) ;  /* 0x0000000000247947 */ /* 0x000fec0003800000 */
.L_x_2799:
[----:B------:R-:W2:Y:S02]  /*1110*/  LDG.E.64 R4, desc[UR36][R4.64] ;  /* 0x0000002404047981 */ /* 0x000ea4000c1e1b00 */
[----:B--2---:R-:W0:Y:S02]  /*1120*/  I2F.U64 R0, R4 ;  /* 0x0000000400007312 */ /* 0x004e240000301000 */
[----:B0-----:R-:W-:-:S04]  /*1130*/  F2FP.BF16.F32.PACK_AB R0, RZ, R0 ;  /* 0x00000000ff00723e */ /* 0x001fc800000010ff */
[----:B------:R-:W-:Y:S01]  /*1140*/  PRMT R18, R0, 0x7610, R18 ;  /* 0x0000761000127816 */ /* 0x000fe20000000012 */
[----:B------:R-:W-:Y:S06]  /*1150*/  BRA `(.L_x_2775) ;  /* 0x0000000000107947 */ /* 0x000fec0003800000 */
.L_x_2798:
[----:B------:R-:W2:Y:S02]  /*1160*/  LDG.E R4, desc[UR36][R4.64] ;  /* 0x0000002404047981 */ /* 0x000ea4000c1e1900 */
[----:B--2---:R-:W-:-:S04]  /*1170*/  I2FP.F32.U32 R0, R4 ;  /* 0x0000000400007245 */ /* 0x004fc80000201000 */
[----:B------:R-:W-:-:S04]  /*1180*/  F2FP.BF16.F32.PACK_AB R0, RZ, R0 ;  /* 0x00000000ff00723e */ /* 0x000fc800000010ff */
[----:B------:R-:W-:-:S07]  /*1190*/  PRMT R18, R0, 0x7610, R18 ;  /* 0x0000761000127816 */ /* 0x000fce0000000012 */
.L_x_2775:
[----:B------:R-:W1:Y:S02]  /*11a0*/  S2R R23, SR_TID.X ;  /* 0x0000000000177919 */ /* 0x000e640000002100 */
[----:B-1----:R-:W-:-:S07]  /*11b0*/  VIADD R23, R23, 0x80 ;  /* 0x0000008017177836 */ /* 0x002fce0000000000 */
.L_x_2769:
[----:B------:R-:W-:Y:S05]  /*11c0*/  BSYNC B6 ;  /* 0x0000000000067941 */ /* 0x000fea0003800000 */
.L_x_2768:
[----:B------:R-:W-:Y:S01]  /*11d0*/  ISETP.GE.AND P0, PT, R23, R17, PT ;  /* 0x000000111700720c */ /* 0x000fe20003f06270 */
[----:B------:R-:W-:-:S12]  /*11e0*/  BSSY B6, `(.L_x_2803) ;  /* 0x0000111000067945 */ /* 0x000fd80003800000 */
[----:B------:R-:W-:Y:S05]  /*11f0*/  @P0 BRA `(.L_x_2804) ;  /* 0x00000010003c0947 */ /* 0x000fea0003800000 */
[----:B0-----:R-:W0:Y:S01]  /*1200*/  LDC.64 R4, c[0x0][0x230] ;  /* 0x00008c00ff047b82 */ /* 0x001e220000000a00 */
[----:B------:R-:W-:Y:S01]  /*1210*/  IMAD R0, R2, 0x200, R23 ;  /* 0x0000020002007824 */ /* 0x000fe200078e0217 */
[----:B------:R-:W-:Y:S01]  /*1220*/  PRMT R6, R22, 0x9910, RZ ;  /* 0x0000991016067816 */ /* 0x000fe200000000ff */
[----:B------:R-:W-:Y:S02]  /*1230*/  ULDC UR4, c[0x0][0x240] ;  /* 0x0000900000047ab9 */ /* 0x000fe40000000800 */
[----:B------:R-:W-:Y:S02]  /*1240*/  IMAD R3, R0, UR4, RZ ;  /* 0x0000000400037c24 */ /* 0x000fe4000f8e02ff */
[----:B------:R-:W-:-:S05]  /*1250*/  IMAD.MOV.U32 R0, RZ, RZ, R6 ;  /* 0x000000ffff007224 */ /* 0x000fca00078e0006 */
[----:B------:R-:W-:Y:S02]  /*1260*/  ISETP.GT.AND P1, PT, R0, 0x9, PT ;  /* 0x000000090000780c */ /* 0x000fe40003f24270 */
[----:B0-----:R-:W-:-:S05]  /*1270*/  IADD3 R4, P0, R3, R4, RZ ;  /* 0x0000000403047210 */ /* 0x001fca0007f1e0ff */
[----:B------:R-:W-:-:S06]  /*1280*/  IMAD.X R5, RZ, RZ, R5, P0 ;  /* 0x000000ffff057224 */ /* 0x000fcc00000e0605 */
        /* <DEDUP_REMOVED lines=14> */
.L_x_2808:
[----:B------:R-:W2:Y:S02]  /*1370*/  LDG.E.U8 R4, desc[UR36][R4.64] ;  /* 0x0000002404047981 */ /* 0x000ea4000c1e1100 */
[----:B--2---:R-:W-:-:S04]  /*1380*/  I2FP.F32.U32 R0, R4 ;  /* 0x0000000400007245 */ /* 0x004fc80000201000 */
[----:B------:R-:W-:-:S04]  /*1390*/  F2FP.BF16.F32.PACK_AB R0, RZ, R0 ;  /* 0x00000000ff00723e */ /* 0x000fc800000010ff */
[----:B------:R-:W-:Y:S01]  /*13a0*/  PRMT R16, R0, 0x7610, R16 ;  /* 0x0000761000107816 */ /* 0x000fe20000000010 */
[----:B------:R-:W-:Y:S06]  /*13b0*/  BRA `(.L_x_2810) ;  /* 0x0000000c00c87947 */ /* 0x000fec0003800000 */
.L_x_2807:
        /* <DEDUP_REMOVED lines=11> */
.L_x_2812:
[----:B------:R-:W2:Y:S02]  /*1470*/  LDG.E R4, desc[UR36][R4.64] ;  /* 0x0000002404047981 */ /* 0x000ea4000c1e1900 */
[----:B--2---:R-:W-:-:S04]  /*1480*/  I2FP.F32.S32 R0, R4 ;  /* 0x0000000400007245 */ /* 0x004fc80000201400 */
[----:B------:R-:W-:-:S04]  /*1490*/  F2FP.BF16.F32.PACK_AB R0, RZ, R0 ;  /* 0x00000000ff00723e */ /* 0x000fc800000010ff */
[----:B------:R-:W-:Y:S01]  /*14a0*/  PRMT R16, R0, 0x7610, R16 ;  /* 0x0000761000107816 */ /* 0x000fe20000000010 */
[----:B------:R-:W-:Y:S06]  /*14b0*/  BRA `(.L_x_2810) ;  /* 0x0000000c00887947 */ /* 0x000fec0003800000 */
.L_x_2811:
[----:B------:R-:W2:Y:S02]  /*14c0*/  LDG.E.U16 R4, desc[UR36][R4.64] ;  /* 0x0000002404047981 */ /* 0x000ea4000c1e1500 */
[----:B--2---:R-:W0:Y:S02]  /*14d0*/  I2F.S16 R0, R4 ;  /* 0x0000000400007306 */ /* 0x004e240000101400 */
[----:B0-----:R-:W-:-:S04]  /*14e0*/  F2FP.BF16.F32.PACK_AB R0, RZ, R0 ;  /* 0x00000000ff00723e */ /* 0x001fc800000010ff */
[----:B------:R-:W-:Y:S01]  /*14f0*/  PRMT R16, R0, 0x7610, R16 ;  /* 0x0000761000107816 */ /* 0x000fe20000000010 */
[----:B------:R-:W-:Y:S06]  /*1500*/  BRA `(.L_x_2810) ;  /* 0x0000000c00747947 */ /* 0x000fec0003800000 */
.L_x_2806:
        /* <DEDUP_REMOVED lines=9> */
.L_x_2814:
[----:B------:R-:W2:Y:S02]  /*15a0*/  LDG.E.U16 R0, desc[UR36][R4.64] ;  /* 0x0000002404007981 */ /* 0x000ea4000c1e1500 */
[----:B--2---:R-:W-:-:S05]  /*15b0*/  HADD2.F32 R0, -RZ, R0.H0_H0 ;  /* 0x20000000ff007230 */ /* 0x004fca0000004100 */
[----:B------:R-:W-:-:S04]  /*15c0*/  F2FP.BF16.F32.PACK_AB R0, RZ, R0 ;  /* 0x00000000ff00723e */ /* 0x000fc800000010ff */
[----:B------:R-:W-:Y:S01]  /*15d0*/  PRMT R16, R0, 0x7610, R16 ;  /* 0x0000761000107816 */ /* 0x000fe20000000010 */
[----:B------:R-:W-:Y:S06]  /*15e0*/  BRA `(.L_x_2810) ;  /* 0x0000000c003c7947 */ /* 0x000fec0003800000 */
.L_x_2813:
        /* <DEDUP_REMOVED lines=9> */
.L_x_2816:
[----:B------:R-:W2:Y:S02]  /*1680*/  LDG.E.U16 R4, desc[UR36][R4.64] ;  /* 0x0000002404047981 */ /* 0x000ea4000c1e1500 */
[----:B--2---:R-:W-:-:S05]  /*1690*/  HADD2.F32 R0, -RZ, R4.H0_H0 ;  /* 0x20000004ff007230 */ /* 0x004fca0000004100 */
[----:B------:R-:W-:-:S04]  /*16a0*/  F2FP.BF16.F32.PACK_AB R0, RZ, R0 ;  /* 0x00000000ff00723e */ /* 0x000fc800000010ff */
[----:B------:R-:W-:Y:S01]  /*16b0*/  PRMT R16, R0, 0x7610, R16 ;  /* 0x0000761000107816 */ /* 0x000fe20000000010 */
[----:B------:R-:W-:Y:S06]  /*16c0*/  BRA `(.L_x_2810) ;  /* 0x0000000c00047947 */ /* 0x000fec0003800000 */
.L_x_2815:
        /* <DEDUP_REMOVED lines=9> */
.L_x_2805:
        /* <DEDUP_REMOVED lines=14> */
.L_x_2819:
        /* <DEDUP_REMOVED lines=9> */
.L_x_2818:
        /* <DEDUP_REMOVED lines=28> */
.L_x_2821:
[----:B------:R-:W2:Y:S02]  /*1a90*/  LDG.E.U8 R4, desc[UR36][R4.64] ;  /* 0x0000002404047981 */ /* 0x000ea4000c1e1100 */
[----:B--2---:R-:W-:-:S05]  /*1aa0*/  IMAD.SHL.U32 R0, R4, 0x2000000, RZ ;  /* 0x0200000004007824 */ /* 0x004fca00078e00ff */
[----:B------:R-:W-:-:S13]  /*1ab0*/  ISETP.GE.U32.AND P0, PT, R0, 0x8000000, PT ;  /* 0x080000000000780c */ /* 0x000fda0003f06070 */
[C---:B------:R-:W-:Y:S02]  /*1ac0*/  @!P0 IMAD.SHL.U32 R0, R4.reuse, 0x100, RZ ;  /* 0x0000010004008824 */ /* 0x040fe400078e00ff */
[----:B------:R-:W-:-:S03]  /*1ad0*/  @P0 IMAD.SHL.U32 R3, R4, 0x200000, RZ ;  /* 0x0020000004030824 */ /* 0x000fc600078e00ff */
        /* <DEDUP_REMOVED lines=10> */
.L_x_2820:
[----:B------:R0:W5:Y:S01]  /*1b80*/  LDG.E.U16 R16, desc[UR36][R4.64] ;  /* 0x0000002404107981 */ /* 0x000162000c1e1500 */
[----:B------:R-:W-:Y:S05]  /*1b90*/  BRA `(.L_x_2810) ;  /* 0x0000000400d07947 */ /* 0x000fea0003800000 */
.L_x_2817:
        /* <DEDUP_REMOVED lines=13> */
.L_x_2824:
        /* <DEDUP_REMOVED lines=21> */
.L_x_2828:
[----:B------:R-:W-:Y:S05]  /*1dc0*/  BSYNC B1 ;  /* 0x0000000000017941 */ /* 0x000fea0003800000 */
.L_x_2827:
[----:B------:R-:W-:Y:S01]  /*1dd0*/  LEA R5, R0, 0x3b800000, 0x17 ;  /* 0x3b80000000057811 */ /* 0x000fe200078eb8ff */
[----:B------:R-:W-:-:S05]  /*1de0*/  IMAD.SHL.U32 R0, R3, 0x100000, RZ ;  /* 0x0010000003007824 */ /* 0x000fca00078e00ff */
[----:B------:R-:W-:-:S07]  /*1df0*/  LOP3.LUT R0, R5, R0, R6, 0xfe, !PT ;  /* 0x0000000005007212 */ /* 0x000fce00078efe06 */
.L_x_2826:
[----:B------:R-:W-:Y:S05]  /*1e00*/  BSYNC B0 ;  /* 0x0000000000007941 */ /* 0x000fea0003800000 */
.L_x_2825:
[----:B------:R-:W-:-:S04]  /*1e10*/  F2FP.BF16.F32.PACK_AB R0, RZ, R0 ;  /* 0x00000000ff00723e */ /* 0x000fc800000010ff */
[----:B------:R-:W-:Y:S01]  /*1e20*/  PRMT R16, R0, 0x7610, R16 ;  /* 0x0000761000107816 */ /* 0x000fe20000000010 */
[----:B------:R-:W-:Y:S06]  /*1e30*/  BRA `(.L_x_2810) ;  /* 0x0000000400287947 */ /* 0x000fec0003800000 */
.L_x_2823:
        /* <DEDUP_REMOVED lines=21> */
.L_x_2832:
[----:B------:R-:W-:Y:S05]  /*1f90*/  BSYNC B1 ;  /* 0x0000000000017941 */ /* 0x000fea0003800000 */
.L_x_2831:
[----:B------:R-:W-:Y:S01]  /*1fa0*/  LEA R5, R0, 0x37800000, 0x17 ;  /* 0x3780000000057811 */ /* 0x000fe200078eb8ff */
[----:B------:R-:W-:-:S05]  /*1fb0*/  IMAD.SHL.U32 R0, R3, 0x200000, RZ ;  /* 0x0020000003007824 */ /* 0x000fca00078e00ff */
[----:B------:R-:W-:-:S07]  /*1fc0*/  LOP3.LUT R0, R5, R0, R6, 0xfe, !PT ;  /* 0x0000000005007212 */ /* 0x000fce00078efe06 */
.L_x_2830:
[----:B------:R-:W-:Y:S05]  /*1fd0*/  BSYNC B0 ;  /* 0x0000000000007941 */ /* 0x000fea0003800000 */
.L_x_2829:
[----:B------:R-:W-:-:S04]  /*1fe0*/  F2FP.BF16.F32.PACK_AB R0, RZ, R0 ;  /* 0x00000000ff00723e */ /* 0x000fc800000010ff */
[----:B------:R-:W-:Y:S01]  /*1ff0*/  PRMT R16, R0, 0x7610, R16 ;  /* 0x0000761000107816 */ /* 0x000fe20000000010 */
[----:B------:R-:W-:Y:S06]  /*2000*/  BRA `(.L_x_2810) ;  /* 0x0000000000b47947 */ /* 0x000fec0003800000 */
.L_x_2822:
        /* <DEDUP_REMOVED lines=14> */
.L_x_2836:
[----:B------:R-:W-:Y:S05]  /*20f0*/  BSYNC B0 ;  /* 0x0000000000007941 */ /* 0x000fea0003800000 */
.L_x_2835:
[----:B------:R-:W-:-:S04]  /*2100*/  F2FP.BF16.F32.PACK_AB R0, RZ, R0 ;  /* 0x00000000ff00723e */ /* 0x000fc800000010ff */
[----:B------:R-:W-:Y:S01]  /*2110*/  PRMT R16, R0, 0x7610, R16 ;  /* 0x0000761000107816 */ /* 0x000fe20000000010 */
[----:B------:R-:W-:Y:S06]  /*2120*/  BRA `(.L_x_2810) ;  /* 0x00000000006c7947 */ /* 0x000fec0003800000 */
.L_x_2809:
        /* <DEDUP_REMOVED lines=15> */
[----:B0----5:R-:W-:Y:S05]  /*2220*/  CALL.ABS.NOINC R14 ;  /* 0x000000000e007343 */ /* 0x021fea0003c00000 */
.L_x_2837:
[----:B------:R-:W-:Y:S01]  /*2230*/  PRMT R16, RZ, 0x7610, R16 ;  /* 0x00007610ff107816 */ /* 0x000fe20000000010 */
[----:B------:R-:W-:Y:S06]  /*2240*/  BRA `(.L_x_2810) ;  /* 0x0000000000247947 */ /* 0x000fec0003800000 */
.L_x_2834:
[----:B------:R-:W2:Y:S02]  /*2250*/  LDG.E.64 R4, desc[UR36][R4.64] ;  /* 0x0000002404047981 */ /* 0x000ea4000c1e1b00 */
[----:B--2---:R-:W0:Y:S02]  /*2260*/  I2F.U64 R0, R4 ;  /* 0x0000000400007312 */ /* 0x004e240000301000 */
[----:B0-----:R-:W-:-:S04]  /*2270*/  F2FP.BF16.F32.PACK_AB R0, RZ, R0 ;  /* 0x00000000ff00723e */ /* 0x001fc800000010ff */
[----:B------:R-:W-:Y:S01]  /*2280*/  PRMT R16, R0, 0x7610, R16 ;  /* 0x0000761000107816 */ /* 0x000fe20000000010 */
[----:B------:R-:W-:Y:S06]  /*2290*/  BRA `(.L_x_2810) ;  /* 0x0000000000107947 */ /* 0x000fec0003800000 */
.L_x_2833:
[----:B------:R-:W2:Y:S02]  /*22a0*/  LDG.E R4, desc[UR36][R4.64] ;  /* 0x0000002404047981 */ /* 0x000ea4000c1e1900 */
[----:B--2---:R-:W-:-:S04]  /*22b0*/  I2FP.F32.U32 R0, R4 ;  /* 0x0000000400007245 */ /* 0x004fc80000201000 */
[----:B------:R-:W-:-:S04]  /*22c0*/  F2FP.BF16.F32.PACK_AB R0, RZ, R0 ;  /* 0x00000000ff00723e */ /* 0x000fc800000010ff */
[----:B------:R-:W-:-:S07]  /*22d0*/  PRMT R16, R0, 0x7610, R16 ;  /* 0x0000761000107816 */ /* 0x000fce0000000010 */
.L_x_2810:
[----:B------:R-:W-:-:S07]  /*22e0*/  VIADD R23, R23, 0x80 ;  /* 0x0000008017177836 */ /* 0x000fce0000000000 */
.L_x_2804:
[----:B------:R-:W-:Y:S05]  /*22f0*/  BSYNC B6 ;  /* 0x0000000000067941 */ /* 0x000fea0003800000 */
.L_x_2803:
[----:B------:R-:W-:Y:S01]  /*2300*/  ISETP.GE.AND P0, PT, R23, R17, PT ;  /* 0x000000111700720c */ /* 0x000fe20003f06270 */
[----:B------:R-:W-:Y:S01]  /*2310*/  BSSY B6, `(.L_x_2838) ;  /* 0x0000113000067945 */ /* 0x000fe20003800000 */
[----:B------:R-:W-:Y:S02]  /*2320*/  PRMT R19, RZ, 0x7610, R19 ;  /* 0x00007610ff137816 */ /* 0x000fe40000000013 */
[----:B------:R-:W-:-:S09]  /*2330*/  PRMT R24, RZ, 0x7610, R24 ;  /* 0x00007610ff187816 */ /* 0x000fd20000000018 */
        /* <DEDUP_REMOVED lines=24> */
.L_x_2843:
[----:B------:R-:W2:Y:S02]  /*24c0*/  LDG.E.U8 R4, desc[UR36][R4.64] ;  /* 0x0000002404047981 */ /* 0x000ea4000c1e1100 */
[----:B--2---:R-:W-:-:S04]  /*24d0*/  I2FP.F32.U32 R0, R4 ;  /* 0x0000000400007245 */ /* 0x004fc80000201000 */
[----:B------:R-:W-:-:S04]  /*24e0*/  F2FP.BF16.F32.PACK_AB R0, RZ, R0 ;  /* 0x00000000ff00723e */ /* 0x000fc800000010ff */
[----:B------:R-:W-:Y:S01]  /*24f0*/  PRMT R24, R0, 0x7610, R24 ;  /* 0x0000761000187816 */ /* 0x000fe20000000018 */
[----:B------:R-:W-:Y:S06]  /*2500*/  BRA `(.L_x_2845) ;  /* 0x0000000c00c87947 */ /* 0x000fec0003800000 */
.L_x_2842:
        /* <DEDUP_REMOVED lines=11> */
.L_x_2847:
[----:B------:R-:W2:Y:S02]  /*25c0*/  LDG.E R4, desc[UR36][R4.64] ;  /* 0x0000002404047981 */ /* 0x000ea4000c1e1900 */
[----:B--2---:R-:W-:-:S04]  /*25d0*/  I2FP.F32.S32 R0, R4 ;  /* 0x0000000400007245 */ /* 0x004fc80000201400 */
[----:B------:R-:W-:-:S04]  /*25e0*/  F2FP.BF16.F32.PACK_AB R0, RZ, R0 ;  /* 0x00000000ff00723e */ /* 0x000fc800000010ff */
[----:B------:R-:W-:Y:S01]  /*25f0*/  PRMT R24, R0, 0x7610, R24 ;  /* 0x0000761000187816 */ /* 0x000fe20000000018 */
[----:B------:R-:W-:Y:S06]  /*2600*/  BRA `(.L_x_2845) ;  /* 0x0000000c00887947 */ /* 0x000fec0003800000 */
.L_x_2846:
[----:B------:R-:W2:Y:S02]  /*2610*/  LDG.E.U16 R4, desc[UR36][R4.64] ;  /* 0x0000002404047981 */ /* 0x000ea4000c1e1500 */
[----:B--2---:R-:W0:Y:S02]  /*2620*/  I2F.S16 R0, R4 ;  /* 0x0000000400007306 */ /* 0x004e240000101400 */
[----:B0-----:R-:W-:-:S04]  /*2630*/  F2FP.BF16.F32.PACK_AB R0, RZ, R0 ;  /* 0x00000000ff00723e */ /* 0x001fc800000010ff */
[----:B------:R-:W-:Y:S01]  /*2640*/  PRMT R24, R0, 0x7610, R24 ;  /* 0x0000761000187816 */ /* 0x000fe20000000018 */
[----:B------:R-:W-:Y:S06]  /*2650*/  BRA `(.L_x_2845) ;  /* 0x0000000c00747947 */ /* 0x000fec0003800000 */
.L_x_2841:
        /* <DEDUP_REMOVED lines=9> */
.L_x_2849:
[----:B------:R-:W2:Y:S02]  /*26f0*/  LDG.E.U16 R0, desc[UR36][R4.64] ;  /* 0x0000002404007981 */ /* 0x000ea4000c1e1500 */
[----:B--2---:R-:W-:-:S05]  /*2700*/  HADD2.F32 R0, -RZ, R0.H0_H0 ;  /* 0x20000000ff007230 */ /* 0x004fca0000004100 */
[----:B------:R-:W-:-:S04]  /*2710*/  F2FP.BF16.F32.PACK_AB R0, RZ, R0 ;  /* 0x00000000ff00723e */ /* 0x000fc800000010ff */
[----:B------:R-:W-:Y:S01]  /*2720*/  PRMT R24, R0, 0x7610, R24 ;  /* 0x0000761000187816 */ /* 0x000fe20000000018 */
[----:B------:R-:W-:Y:S06]  /*2730*/  BRA `(.L_x_2845) ;  /* 0x0000000c003c7947 */ /* 0x000fec0003800000 */
.L_x_2848:
        /* <DEDUP_REMOVED lines=9> */
.L_x_2851:
[----:B------:R-:W2:Y:S02]  /*27d0*/  LDG.E.U16 R4, desc[UR36][R4.64] ;  /* 0x0000002404047981 */ /* 0x000ea4000c1e1500 */
[----:B--2---:R-:W-:-:S05]  /*27e0*/  HADD2.F32 R0, -RZ, R4.H0_H0 ;  /* 0x20000004ff007230 */ /* 0x004fca0000004100 */
[----:B------:R-:W-:-:S04]  /*27f0*/  F2FP.BF16.F32.PACK_AB R0, RZ, R0 ;  /* 0x00000000ff00723e */ /* 0x000fc800000010ff */
[----:B------:R-:W-:Y:S01]  /*2800*/  PRMT R24, R0, 0x7610, R24 ;  /* 0x0000761000187816 */ /* 0x000fe20000000018 */
[----:B------:R-:W-:Y:S06]  /*2810*/  BRA `(.L_x_2845) ;  /* 0x0000000c00047947 */ /* 0x000fec0003800000 */
.L_x_2850:
        /* <DEDUP_REMOVED lines=9> */
.L_x_2840:
        /* <DEDUP_REMOVED lines=14> */
.L_x_2854:
        /* <DEDUP_REMOVED lines=9> */
.L_x_2853:
        /* <DEDUP_REMOVED lines=28> */
.L_x_2856:
        /* <DEDUP_REMOVED lines=15> */
.L_x_2855:
[----:B------:R0:W5:Y:S01]  /*2cd0*/  LDG.E.U16 R24, desc[UR36][R4.64] ;  /* 0x0000002404187981 */ /* 0x000162000c1e1500 */
[----:B------:R-:W-:Y:S05]  /*2ce0*/  BRA `(.L_x_2845) ;  /* 0x0000000400d07947 */ /* 0x000fea0003800000 */
.L_x_2852:
        /* <DEDUP_REMOVED lines=13> */
.L_x_2859:
        /* <DEDUP_REMOVED lines=21> */
.L_x_2863:
[----:B------:R-:W-:Y:S05]  /*2f10*/  BSYNC B1 ;  /* 0x0000000000017941 */ /* 0x000fea0003800000 */
.L_x_2862:
[----:B------:R-:W-:Y:S01]  /*2f20*/  LEA R5, R0, 0x3b800000, 0x17 ;  /* 0x3b80000000057811 */ /* 0x000fe200078eb8ff */
[----:B------:R-:W-:-:S05]  /*2f30*/  IMAD.SHL.U32 R0, R3, 0x100000, RZ ;  /* 0x0010000003007824 */ /* 0x000fca00078e00ff */
[----:B------:R-:W-:-:S07]  /*2f40*/  LOP3.LUT R0, R5, R0, R6, 0xfe, !PT ;  /* 0x0000000005007212 */ /* 0x000fce00078efe06 */
.L_x_2861:
[----:B------:R-:W-:Y:S05]  /*2f50*/  BSYNC B0 ;  /* 0x0000000000007941 */ /* 0x000fea0003800000 */
.L_x_2860:
[----:B------:R-:W-:-:S04]  /*2f60*/  F2FP.BF16.F32.PACK_AB R0, RZ, R0 ;  /* 0x00000000ff00723e */ /* 0x000fc800000010ff */
[----:B------:R-:W-:Y:S01]  /*2f70*/  PRMT R24, R0, 0x7610, R24 ;  /* 0x0000761000187816 */ /* 0x000fe20000000018 */
[----:B------:R-:W-:Y:S06]  /*2f80*/  BRA `(.L_x_2845) ;  /* 0x0000000400287947 */ /* 0x000fec0003800000 */
.L_x_2858:
        /* <DEDUP_REMOVED lines=21> */
.L_x_2867:
[----:B------:R-:W-:Y:S05]  /*30e0*/  BSYNC B1 ;  /* 0x0000000000017941 */ /* 0x000fea0003800000 */
.L_x_2866:
[----:B------:R-:W-:Y:S01]  /*30f0*/  LEA R5, R0, 0x37800000, 0x17 ;  /* 0x3780000000057811 */ /* 0x000fe200078eb8ff */
[----:B------:R-:W-:-:S05]  /*3100*/  IMAD.SHL.U32 R0, R3, 0x200000, RZ ;  /* 0x0020000003007824 */ /* 0x000fca00078e00ff */
[----:B------:R-:W-:-:S07]  /*3110*/  LOP3.LUT R0, R5, R0, R6, 0xfe, !PT ;  /* 0x0000000005007212 */ /* 0x000fce00078efe06 */
.L_x_2865:
[----:B------:R-:W-:Y:S05]  /*3120*/  BSYNC B0 ;  /* 0x0000000000007941 */ /* 0x000fea0003800000 */
.L_x_2864:
[----:B------:R-:W-:-:S04]  /*3130*/  F2FP.BF16.F32.PACK_AB R0, RZ, R0 ;  /* 0x00000000ff00723e */ /* 0x000fc800000010ff */
[----:B------:R-:W-:Y:S01]  /*3140*/  PRMT R24, R0, 0x7610, R24 ;  /* 0x0000761000187816 */ /* 0x000fe20000000018 */
[----:B------:R-:W-:Y:S06]  /*3150*/  BRA `(.L_x_2845) ;  /* 0x0000000000b47947 */ /* 0x000fec0003800000 */
.L_x_2857:
        /* <DEDUP_REMOVED lines=14> */
.L_x_2871:
[----:B------:R-:W-:Y:S05]  /*3240*/  BSYNC B0 ;  /* 0x0000000000007941 */ /* 0x000fea0003800000 */
.L_x_2870:
[----:B------:R-:W-:-:S04]  /*3250*/  F2FP.BF16.F32.PACK_AB R0, RZ, R0 ;  /* 0x00000000ff00723e */ /* 0x000fc800000010ff */
[----:B------:R-:W-:Y:S01]  /*3260*/  PRMT R24, R0, 0x7610, R24 ;  /* 0x0000761000187816 */ /* 0x000fe20000000018 */
[----:B------:R-:W-:Y:S06]  /*3270*/  BRA `(.L_x_2845) ;  /* 0x00000000006c7947 */ /* 0x000fec0003800000 */
.L_x_2844:
        /* <DEDUP_REMOVED lines=16> */
.L_x_2872:
[----:B------:R-:W-:Y:S01]  /*3380*/  PRMT R24, RZ, 0x7610, R24 ;  /* 0x00007610ff187816 */ /* 0x000fe20000000018 */
[----:B------:R-:W-:Y:S06]  /*3390*/  BRA `(.L_x_2845) ;  /* 0x0000000000247947 */ /* 0x000fec0003800000 */
.L_x_2869:
[----:B------:R-:W2:Y:S02]  /*33a0*/  LDG.E.64 R4, desc[UR36][R4.64] ;  /* 0x0000002404047981 */ /* 0x000ea4000c1e1b00 */
[----:B--2---:R-:W0:Y:S02]  /*33b0*/  I2F.U64 R0, R4 ;  /* 0x0000000400007312 */ /* 0x004e240000301000 */
[----:B0-----:R-:W-:-:S04]  /*33c0*/  F2FP.BF16.F32.PACK_AB R0, RZ, R0 ;  /* 0x00000000ff00723e */ /* 0x001fc800000010ff */
[----:B------:R-:W-:Y:S01]  /*33d0*/  PRMT R24, R0, 0x7610, R24 ;  /* 0x0000761000187816 */ /* 0x000fe20000000018 */
[----:B------:R-:W-:Y:S06]  /*33e0*/  BRA `(.L_x_2845) ;  /* 0x0000000000107947 */ /* 0x000fec0003800000 */
.L_x_2868:
[----:B------:R-:W2:Y:S02]  /*33f0*/  LDG.E R4, desc[UR36][R4.64] ;  /* 0x0000002404047981 */ /* 0x000ea4000c1e1900 */
[----:B--2---:R-:W-:-:S04]  /*3400*/  I2FP.F32.U32 R0, R4 ;  /* 0x0000000400007245 */ /* 0x004fc80000201000 */
[----:B------:R-:W-:-:S04]  /*3410*/  F2FP.BF16.F32.PACK_AB R0, RZ, R0 ;  /* 0x00000000ff00723e */ /* 0x000fc800000010ff */
[----:B------:R-:W-:-:S07]  /*3420*/  PRMT R24, R0, 0x7610, R24 ;  /* 0x0000761000187816 */ /* 0x000fce0000000018 */
.L_x_2845:
[----:B------:R-:W-:-:S07]  /*3430*/  VIADD R23, R23, 0x80 ;  /* 0x0000008017177836 */ /* 0x000fce0000000000 */
.L_x_2839:
[----:B------:R-:W-:Y:S05]  /*3440*/  BSYNC B6 ;  /* 0x0000000000067941 */ /* 0x000fea0003800000 */
.L_x_2838:
[----:B------:R-:W-:Y:S01]  /*3450*/  ISETP.GE.AND P0, PT, R23, R17, PT ;  /* 0x000000111700720c */ /* 0x000fe20003f06270 */
[----:B------:R-:W-:-:S12]  /*3460*/  BSSY B6, `(.L_x_2873) ;  /* 0x000010f000067945 */ /* 0x000fd80003800000 */
[----:B------:R-:W-:Y:S05]  /*3470*/  @P0 BRA `(.L_x_2874) ;  /* 0x0000001000340947 */ /* 0x000fea0003800000 */
[----:B0-----:R-:W0:Y:S01]  /*3480*/  LDC.64 R4, c[0x0][0x230] ;  /* 0x00008c00ff047b82 */ /* 0x001e220000000a00 */
        /* <DEDUP_REMOVED lines=21> */
.L_x_2878:
[----:B------:R-:W2:Y:S02]  /*35e0*/  LDG.E.U8 R4, desc[UR36][R4.64] ;  /* 0x0000002404047981 */ /* 0x000ea4000c1e1100 */
[----:B--2---:R-:W-:-:S04]  /*35f0*/  I2FP.F32.U32 R0, R4 ;  /* 0x0000000400007245 */ /* 0x004fc80000201000 */
[----:B------:R-:W-:-:S04]  /*3600*/  F2FP.BF16.F32.PACK_AB R0, RZ, R0 ;  /* 0x00000000ff00723e */ /* 0x000fc800000010ff */
[----:B------:R-:W-:Y:S01]  /*3610*/  PRMT R19, R0, 0x7610, R19 ;  /* 0x0000761000137816 */ /* 0x000fe20000000013 */
[----:B------:R-:W-:Y:S06]  /*3620*/  BRA `(.L_x_2874) ;  /* 0x0000000c00c87947 */ /* 0x000fec0003800000 */
.L_x_2877:
        /* <DEDUP_REMOVED lines=11> */
.L_x_2881:
[----:B------:R-:W2:Y:S02]  /*36e0*/  LDG.E R4, desc[UR36][R4.64] ;  /* 0x0000002404047981 */ /* 0x000ea4000c1e1900 */
[----:B--2---:R-:W-:-:S04]  /*36f0*/  I2FP.F32.S32 R0, R4 ;  /* 0x0000000400007245 */ /* 0x004fc80000201400 */
[----:B------:R-:W-:-:S04]  /*3700*/  F2FP.BF16.F32.PACK_AB R0, RZ, R0 ;  /* 0x00000000ff00723e */ /* 0x000fc800000010ff */
[----:B------:R-:W-:Y:S01]  /*3710*/  PRMT R19, R0, 0x7610, R19 ;  /* 0x0000761000137816 */ /* 0x000fe20000000013 */
[----:B------:R-:W-:Y:S06]  /*3720*/  BRA `(.L_x_2874) ;  /* 0x0000000c00887947 */ /* 0x000fec0003800000 */
.L_x_2880:
[----:B------:R-:W2:Y:S02]  /*3730*/  LDG.E.U16 R4, desc[UR36][R4.64] ;  /* 0x0000002404047981 */ /* 0x000ea4000c1e1500 */
[----:B--2---:R-:W0:Y:S02]  /*3740*/  I2F.S16 R0, R4 ;  /* 0x0000000400007306 */ /* 0x004e240000101400 */
[----:B0-----:R-:W-:-:S04]  /*3750*/  F2FP.BF16.F32.PACK_AB R0, RZ, R0 ;  /* 0x00000000ff00723e */ /* 0x001fc800000010ff */
[----:B------:R-:W-:Y:S01]  /*3760*/  PRMT R19, R0, 0x7610, R19 ;  /* 0x0000761000137816 */ /* 0x000fe20000000013 */
[----:B------:R-:W-:Y:S06]  /*3770*/  BRA `(.L_x_2874) ;  /* 0x0000000c00747947 */ /* 0x000fec0003800000 */
.L_x_2876:
        /* <DEDUP_REMOVED lines=9> */
.L_x_2883:
[----:B------:R-:W2:Y:S02]  /*3810*/  LDG.E.U16 R0, desc[UR36][R4.64] ;  /* 0x0000002404007981 */ /* 0x000ea4000c1e1500 */
[----:B--2---:R-:W-:-:S05]  /*3820*/  HADD2.F32 R0, -RZ, R0.H0_H0 ;  /* 0x20000000ff007230 */ /* 0x004fca0000004100 */
[----:B------:R-:W-:-:S04]  /*3830*/  F2FP.BF16.F32.PACK_AB R0, RZ, R0 ;  /* 0x00000000ff00723e */ /* 0x000fc800000010ff */
[----:B------:R-:W-:Y:S01]  /*3840*/  PRMT R19, R0, 0x7610, R19 ;  /* 0x0000761000137816 */ /* 0x000fe20000000013 */
[----:B------:R-:W-:Y:S06]  /*3850*/  BRA `(.L_x_2874) ;  /* 0x0000000c003c7947 */ /* 0x000fec0003800000 */
.L_x_2882:
        /* <DEDUP_REMOVED lines=9> */
.L_x_2885:
[----:B------:R-:W2:Y:S02]  /*38f0*/  LDG.E.U16 R4, desc[UR36][R4.64] ;  /* 0x0000002404047981 */ /* 0x000ea4000c1e1500 */
[----:B--2---:R-:W-:-:S05]  /*3900*/  HADD2.F32 R0, -RZ, R4.H0_H0 ;  /* 0x20000004ff007230 */ /* 0x004fca0000004100 */
[----:B------:R-:W-:-:S04]  /*3910*/  F2FP.BF16.F32.PACK_AB R0, RZ, R0 ;  /* 0x00000000ff00723e */ /* 0x000fc800000010ff */
[----:B------:R-:W-:Y:S01]  /*3920*/  PRMT R19, R0, 0x7610, R19 ;  /* 0x0000761000137816 */ /* 0x000fe20000000013 */
[----:B------:R-:W-:Y:S06]  /*3930*/  BRA `(.L_x_2874) ;  /* 0x0000000c00047947 */ /* 0x000fec0003800000 */
.L_x_2884:
        /* <DEDUP_REMOVED lines=9> */
.L_x_2875:
        /* <DEDUP_REMOVED lines=14> */
.L_x_2888:
        /* <DEDUP_REMOVED lines=9> */
.L_x_2887:
        /* <DEDUP_REMOVED lines=28> */
.L_x_2890:
        /* <DEDUP_REMOVED lines=15> */
.L_x_2889:
[----:B------:R1:W5:Y:S01]  /*3df0*/  LDG.E.U16 R19, desc[UR36][R4.64] ;  /* 0x0000002404137981 */ /* 0x000362000c1e1500 */
[----:B------:R-:W-:Y:S05]  /*3e00*/  BRA `(.L_x_2874) ;  /* 0x0000000400d07947 */ /* 0x000fea0003800000 */
.L_x_2886:
        /* <DEDUP_REMOVED lines=13> */
.L_x_2893:
        /* <DEDUP_REMOVED lines=21> */
.L_x_2897:
[----:B------:R-:W-:Y:S05]  /*4030*/  BSYNC B1 ;  /* 0x0000000000017941 */ /* 0x000fea0003800000 */
.L_x_2896:
[----:B------:R-:W-:Y:S01]  /*4040*/  LEA R5, R0, 0x3b800000, 0x17 ;  /* 0x3b80000000057811 */ /* 0x000fe200078eb8ff */
[----:B------:R-:W-:-:S05]  /*4050*/  IMAD.SHL.U32 R0, R3, 0x100000, RZ ;  /* 0x0010000003007824 */ /* 0x000fca00078e00ff */
[----:B------:R-:W-:-:S07]  /*4060*/  LOP3.LUT R0, R5, R0, R6, 0xfe, !PT ;  /* 0x0000000005007212 */ /* 0x000fce00078efe06 */
.L_x_2895:
[----:B------:R-:W-:Y:S05]  /*4070*/  BSYNC B0 ;  /* 0x0000000000007941 */ /* 0x000fea0003800000 */
.L_x_2894:
[----:B------:R-:W-:-:S04]  /*4080*/  F2FP.BF16.F32.PACK_AB R0, RZ, R0 ;  /* 0x00000000ff00723e */ /* 0x000fc800000010ff */
[----:B------:R-:W-:Y:S01]  /*4090*/  PRMT R19, R0, 0x7610, R19 ;  /* 0x0000761000137816 */ /* 0x000fe20000000013 */
[----:B------:R-:W-:Y:S06]  /*40a0*/  BRA `(.L_x_2874) ;  /* 0x0000000400287947 */ /* 0x000fec0003800000 */
.L_x_2892:
        /* <DEDUP_REMOVED lines=21> */
.L_x_2901:
[----:B------:R-:W-:Y:S05]  /*4200*/  BSYNC B1 ;  /* 0x0000000000017941 */ /* 0x000fea0003800000 */
.L_x_2900:
[----:B------:R-:W-:Y:S01]  /*4210*/  LEA R5, R0, 0x37800000, 0x17 ;  /* 0x3780000000057811 */ /* 0x000fe200078eb8ff */
[----:B------:R-:W-:-:S05]  /*4220*/  IMAD.SHL.U32 R0, R3, 0x200000, RZ ;  /* 0x0020000003007824 */ /* 0x000fca00078e00ff */
[----:B------:R-:W-:-:S07]  /*4230*/  LOP3.LUT R0, R5, R0, R6, 0xfe, !PT ;  /* 0x0000000005007212 */ /* 0x000fce00078efe06 */
.L_x_2899:
[----:B------:R-:W-:Y:S05]  /*4240*/  BSYNC B0 ;  /* 0x0000000000007941 */ /* 0x000fea0003800000 */
.L_x_2898:
[----:B------:R-:W-:-:S04]  /*4250*/  F2FP.BF16.F32.PACK_AB R0, RZ, R0 ;  /* 0x00000000ff00723e */ /* 0x000fc800000010ff */
[----:B------:R-:W-:Y:S01]  /*4260*/  PRMT R19, R0, 0x7610, R19 ;  /* 0x0000761000137816 */ /* 0x000fe20000000013 */
[----:B------:R-:W-:Y:S06]  /*4270*/  BRA `(.L_x_2874) ;  /* 0x0000000000b47947 */ /* 0x000fec0003800000 */
.L_x_2891:
        /* <DEDUP_REMOVED lines=14> */
.L_x_2905:
[----:B------:R-:W-:Y:S05]  /*4360*/  BSYNC B0 ;  /* 0x0000000000007941 */ /* 0x000fea0003800000 */
.L_x_2904:
[----:B------:R-:W-:-:S04]  /*4370*/  F2FP.BF16.F32.PACK_AB R0, RZ, R0 ;  /* 0x00000000ff00723e */ /* 0x000fc800000010ff */
[----:B------:R-:W-:Y:S01]  /*4380*/  PRMT R19, R0, 0x7610, R19 ;  /* 0x0000761000137816 */ /* 0x000fe20000000013 */
[----:B------:R-:W-:Y:S06]  /*4390*/  BRA `(.L_x_2874) ;  /* 0x00000000006c7947 */ /* 0x000fec0003800000 */
.L_x_2879:
        /* <DEDUP_REMOVED lines=16> */
.L_x_2906:
[----:B------:R-:W-:Y:S01]  /*44a0*/  PRMT R19, RZ, 0x7610, R19 ;  /* 0x00007610ff137816 */ /* 0x000fe20000000013 */
[----:B------:R-:W-:Y:S06]  /*44b0*/  BRA `(.L_x_2874) ;  /* 0x0000000000247947 */ /* 0x000fec0003800000 */
.L_x_2903:
[----:B------:R-:W2:Y:S02]  /*44c0*/  LDG.E.64 R4, desc[UR36][R4.64] ;  /* 0x0000002404047981 */ /* 0x000ea4000c1e1b00 */
[----:B--2---:R-:W0:Y:S02]  /*44d0*/  I2F.U64 R0, R4 ;  /* 0x0000000400007312 */ /* 0x004e240000301000 */
[----:B0-----:R-:W-:-:S04]  /*44e0*/  F2FP.BF16.F32.PACK_AB R0, RZ, R0 ;  /* 0x00000000ff00723e */ /* 0x001fc800000010ff */
[----:B------:R-:W-:Y:S01]  /*44f0*/  PRMT R19, R0, 0x7610, R19 ;  /* 0x0000761000137816 */ /* 0x000fe20000000013 */
[----:B------:R-:W-:Y:S06]  /*4500*/  BRA `(.L_x_2874) ;  /* 0x0000000000107947 */ /* 0x000fec0003800000 */
.L_x_2902:
[----:B------:R-:W2:Y:S02]  /*4510*/  LDG.E R4, desc[UR36][R4.64] ;  /* 0x0000002404047981 */ /* 0x000ea4000c1e1900 */
[----:B--2---:R-:W-:-:S04]  /*4520*/  I2FP.F32.U32 R0, R4 ;  /* 0x0000000400007245 */ /* 0x004fc80000201000 */
[----:B------:R-:W-:-:S04]  /*4530*/  F2FP.BF16.F32.PACK_AB R0, RZ, R0 ;  /* 0x00000000ff00723e */ /* 0x000fc800000010ff */
[----:B------:R-:W-:-:S07]  /*4540*/  PRMT R19, R0, 0x7610, R19 ;  /* 0x0000761000137816 */ /* 0x000fce0000000013 */
.L_x_2874:
[----:B------:R-:W-:Y:S05]  /*4550*/  BSYNC B6 ;  /* 0x0000000000067941 */ /* 0x000fea0003800000 */
.L_x_2873:
[----:B------:R-:W2:Y:S01]  /*4560*/  S2R R25, SR_TID.X ;  /* 0x0000000000197919 */ /* 0x000ea20000002100 */
[----:B------:R-:W-:Y:S01]  /*4570*/  BSSY B6, `(.L_x_2907) ;  /* 0x0000119000067945 */ /* 0x000fe20003800000 */
[C---:B--2---:R-:W-:Y:S01]  /*4580*/  ISETP.GE.AND P3, PT, R25.reuse, R17, PT ;  /* 0x000000111900720c */ /* 0x044fe20003f66270 */
[C---:B------:R-:W-:Y:S02]  /*4590*/  VIADD R0, R25.reuse, 0x100 ;  /* 0x0000010019007836 */ /* 0x040fe40000000000 */
[----:B------:R-:W-:-:S03]  /*45a0*/  VIADD R26, R25, 0x80 ;  /* 0x00000080191a7836 */ /* 0x000fc60000000000 */
[-C--:B------:R-:W-:Y:S01]  /*45b0*/  ISETP.GE.AND P1, PT, R0, R17.reuse, PT ;  /* 0x000000110000720c */ /* 0x080fe20003f26270 */
[----:B------:R-:W-:Y:S01]  /*45c0*/  VIADD R0, R25, 0x180 ;  /* 0x0000018019007836 */ /* 0x000fe20000000000 */
[----:B------:R-:W-:-:S04]  /*45d0*/  ISETP.GE.AND P0, PT, R26, R17, PT ;  /* 0x000000111a00720c */ /* 0x000fc80003f06270 */
[----:B------:R-:W-:Y:S01]  /*45e0*/  ISETP.GE.AND P2, PT, R0, R17, PT ;  /* 0x000000110000720c */ /* 0x000fe20003f46270 */
[----:B------:R-:W2:Y:S01]  /*45f0*/  @!P3 LDC R3, c[0x0][0x218] ;  /* 0x00008600ff03bb82 */ /* 0x000ea20000000800 */
[----:B-----5:R-:W-:-:S07]  /*4600*/  @!P3 IMAD.U32 R0, R18, 0x10000, RZ ;  /* 0x000100001200b824 */ /* 0x020fce00078e00ff */
[----:B------:R-:W3:Y:S04]  /*4610*/  @!P1 LDC R8, c[0x0][0x218] ;  /* 0x00008600ff089b82 */ /* 0x000ee80000000800 */
[----:B------:R-:W-:-:S04]  /*4620*/  @!P2 IMAD.U32 R19, R19, 0x10000, RZ ;  /* 0x000100001313a824 */ /* 0x000fc800078e00ff */
[----:B------:R-:W4:Y:S08]  /*4630*/  @!P2 LDC R10, c[0x0][0x218] ;  /* 0x00008600ff0aab82 */ /* 0x000f300000000800 */
[----:B------:R-:W4:Y:S01]  /*4640*/  @!P0 LDC R6, c[0x0][0x218] ;  /* 0x00008600ff068b82 */ /* 0x000f220000000800 */
[----:B--2---:R-:W-:Y:S01]  /*4650*/  @!P3 FADD.FTZ R0, R0, R3 ;  /* 0x000000030000b221 */ /* 0x004fe20000010000 */
[----:B------:R-:W-:-:S03]  /*4660*/  @!P1 IMAD.U32 R3, R24, 0x10000, RZ ;  /* 0x0001000018039824 */ /* 0x000fc600078e00ff */
[----:B01----:R0:W1:Y:S01]  /*4670*/  @!P3 MUFU.RSQ R4, R0 ;  /* 0x000000000004b308 */ /* 0x0030620000001400 */
[----:B---3--:R-:W-:Y:S01]  /*4680*/  @!P1 FADD.FTZ R5, R3, R8 ;  /* 0x0000000803059221 */ /* 0x008fe20000010000 */
[----:B------:R-:W-:Y:S02]  /*4690*/  @!P0 IMAD.U32 R3, R16, 0x10000, RZ ;  /* 0x0001000010038824 */ /* 0x000fe400078e00ff */
[----:B------:R-:W2:Y:S04]  /*46a0*/  LDC.U8 R16, c[0x0][0x244] ;  /* 0x00009100ff107b82 */ /* 0x000ea80000000000 */
[----:B------:R0:W3:Y:S01]  /*46b0*/  @!P1 MUFU.RSQ R22, R5 ;  /* 0x0000000500169308 */ /* 0x0000e20000001400 */
[----:B----4-:R-:W-:-:S07]  /*46c0*/  @!P2 FADD.FTZ R19, R19, R10 ;  /* 0x0000000a1313a221 */ /* 0x010fce0000010000 */
[----:B------:R0:W4:Y:S01]  /*46d0*/  @!P2 MUFU.RSQ R24, R19 ;  /* 0x000000130018a308 */ /* 0x0001220000001400 */
[----:B------:R-:W-:-:S07]  /*46e0*/  @!P0 FADD.FTZ R3, R3, R6 ;  /* 0x0000000603038221 */ /* 0x000fce0000010000 */
[----:B------:R0:W0:Y:S01]  /*46f0*/  @!P0 MUFU.RSQ R18, R3 ;  /* 0x0000000300128308 */ /* 0x0000220000001400 */
[----:B-1-3--:R-:W-:Y:S05]  /*4700*/  @P3 BRA `(.L_x_2908) ;  /* 0x0000000c00fc3947 */ /* 0x00afea0003800000 */
[----:B------:R-:W1:Y:S01]  /*4710*/  LDC.64 R8, c[0x0][0x228] ;  /* 0x00008a00ff087b82 */ /* 0x000e620000000a00 */
[----:B0-----:R-:W-:Y:S01]  /*4720*/  IMAD R0, R2, 0x200, R25 ;  /* 0x0000020002007824 */ /* 0x001fe200078e0219 */
[----:B--2---:R-:W-:Y:S01]  /*4730*/  PRMT R5, R16, 0x9910, RZ ;  /* 0x0000991010057816 */ /* 0x004fe200000000ff */
[----:B------:R-:W-:Y:S02]  /*4740*/  ULDC UR4, c[0x0][0x248] ;  /* 0x0000920000047ab9 */ /* 0x000fe40000000800 */
[----:B------:R-:W-:Y:S02]  /*4750*/  IMAD R3, R0, UR4, RZ ;  /* 0x0000000400037c24 */ /* 0x000fe4000f8e02ff */
[----:B------:R-:W-:-:S05]  /*4760*/  IMAD.MOV.U32 R0, RZ, RZ, R5 ;  /* 0x000000ffff007224 */ /* 0x000fca00078e0005 */
[----:B------:R-:W-:Y:S02]  /*4770*/  ISETP.GT.AND P0, PT, R0, 0x9, PT ;  /* 0x000000090000780c */ /* 0x000fe40003f04270 */
[----:B-1----:R-:W-:-:S05]  /*4780*/  IADD3 R8, P1, R3, R8, RZ ;  /* 0x0000000803087210 */ /* 0x002fca0007f3e0ff */
        /* <DEDUP_REMOVED lines=10> */
[----:B------:R-:W0:Y:S01]  /*4830*/  F2I.FTZ.TRUNC.NTZ R3, R4 ;  /* 0x0000000400037305 */ /* 0x000e22000021f100 */
[----:B------:R-:W-:Y:S01]  /*4840*/  IMAD.MOV.U32 R25, RZ, RZ, R26 ;  /* 0x000000ffff197224 */ /* 0x000fe200078e001a */
[----:B0-----:R0:W-:Y:S01]  /*4850*/  STG.E.U8 desc[UR36][R8.64], R3 ;  /* 0x0000000308007986 */ /* 0x0011e2000c101124 */
[----:B------:R-:W-:Y:S05]  /*4860*/  BRA `(.L_x_2908) ;  /* 0x0000000c00a47947 */ /* 0x000fea0003800000 */
.L_x_2912:
[----:B------:R-:W0:Y:S01]  /*4870*/  F2I.S64.TRUNC R4, R4 ;  /* 0x0000000400047311 */ /* 0x000e22000020d900 */
[----:B------:R-:W-:Y:S02]  /*4880*/  IMAD.MOV.U32 R25, RZ, RZ, R26 ;  /* 0x000000ffff197224 */ /* 0x000fe400078e001a */
[----:B0-----:R-:W-:-:S05]  /*4890*/  IMAD.MOV.U32 R3, RZ, RZ, R4 ;  /* 0x000000ffff037224 */ /* 0x001fca00078e0004 */
[----:B------:R0:W-:Y:S01]  /*48a0*/  STG.E.U8 desc[UR36][R8.64], R3 ;  /* 0x0000000308007986 */ /* 0x0001e2000c101124 */
[----:B------:R-:W-:Y:S05]  /*48b0*/  BRA `(.L_x_2908) ;  /* 0x0000000c00907947 */ /* 0x000fea0003800000 */
.L_x_2911:
[----:B------:R-:W-:-:S13]  /*48c0*/  ISETP.NE.AND P0, PT, R0, 0x2, PT ;  /* 0x000000020000780c */ /* 0x000fda0003f05270 */
[----:B------:R-:W-:Y:S05]  /*48d0*/  @!P0 BRA `(.L_x_2914) ;  /* 0x0000000000308947 */ /* 0x000fea0003800000 */
[----:B------:R-:W-:-:S13]  /*48e0*/  ISETP.NE.AND P0, PT, R0, 0x3, PT ;  /* 0x000000030000780c */ /* 0x000fda0003f05270 */
[----:B------:R-:W-:Y:S05]  /*48f0*/  @!P0 BRA `(.L_x_2915) ;  /* 0x0000000000188947 */ /* 0x000fea0003800000 */
[----:B------:R-:W-:-:S13]  /*4900*/  ISETP.NE.AND P0, PT, R0, 0x4, PT ;  /* 0x000000040000780c */ /* 0x000fda0003f05270 */
[----:B------:R-:W-:Y:S05]  /*4910*/  @P0 BRA `(.L_x_2913) ;  /* 0x0000000c00140947 */ /* 0x000fea0003800000 */
[----:B------:R-:W0:Y:S01]  /*4920*/  F2I.S64.TRUNC R4, R4 ;  /* 0x0000000400047311 */ /* 0x000e22000020d900 */
[----:B------:R-:W-:Y:S01]  /*4930*/  IMAD.MOV.U32 R25, RZ, RZ, R26 ;  /* 0x000000ffff197224 */ /* 0x000fe200078e001a */
[----:B0-----:R0:W-:Y:S01]  /*4940*/  STG.E.64 desc[UR36][R8.64], R4 ;  /* 0x0000000408007986 */ /* 0x0011e2000c101b24 */
[----:B------:R-:W-:Y:S05]  /*4950*/  BRA `(.L_x_2908) ;  /* 0x0000000c00687947 */ /* 0x000fea0003800000 */
.L_x_2915:
[----:B------:R-:W0:Y:S01]  /*4960*/  F2I.FTZ.TRUNC.NTZ R3, R4 ;  /* 0x0000000400037305 */ /* 0x000e22000021f100 */
[----:B------:R-:W-:Y:S01]  /*4970*/  IMAD.MOV.U32 R25, RZ, RZ, R26 ;  /* 0x000000ffff197224 */ /* 0x000fe200078e001a */
[----:B0-----:R0:W-:Y:S01]  /*4980*/  STG.E desc[UR36][R8.64], R3 ;  /* 0x0000000308007986 */ /* 0x0011e2000c101924 */
[----:B------:R-:W-:Y:S05]  /*4990*/  BRA `(.L_x_2908) ;  /* 0x0000000c00587947 */ /* 0x000fea0003800000 */
.L_x_2914:
[----:B------:R-:W0:Y:S01]  /*49a0*/  F2I.FTZ.TRUNC.NTZ R3, R4 ;  /* 0x0000000400037305 */ /* 0x000e22000021f100 */
[----:B------:R-:W-:Y:S01]  /*49b0*/  IMAD.MOV.U32 R25, RZ, RZ, R26 ;  /* 0x000000ffff197224 */ /* 0x000fe200078e001a */
[----:B0-----:R0:W-:Y:S01]  /*49c0*/  STG.E.U16 desc[UR36][R8.64], R3 ;  /* 0x0000000308007986 */ /* 0x0011e2000c101524 */
[----:B------:R-:W-:Y:S05]  /*49d0*/  BRA `(.L_x_2908) ;  /* 0x0000000c00487947 */ /* 0x000fea0003800000 */
.L_x_2910:
[----:B------:R-:W-:-:S13]  /*49e0*/  ISETP.GT.AND P0, PT, R0, 0x6, PT ;  /* 0x000000060000780c */ /* 0x000fda0003f04270 */
[----:B------:R-:W-:Y:S05]  /*49f0*/  @P0 BRA `(.L_x_2916) ;  /* 0x00000000002c0947 */ /* 0x000fea0003800000 */
[----:B------:R-:W-:-:S13]  /*4a00*/  ISETP.NE.AND P0, PT, R0, 0x5, PT ;  /* 0x000000050000780c */ /* 0x000fda0003f05270 */
[----:B------:R-:W-:Y:S05]  /*4a10*/  @!P0 BRA `(.L_x_2917) ;  /* 0x0000000000148947 */ /* 0x000fea0003800000 */
[----:B------:R-:W-:-:S13]  /*4a20*/  ISETP.NE.AND P0, PT, R0, 0x6, PT ;  /* 0x000000060000780c */ /* 0x000fda0003f05270 */
[----:B------:R-:W-:Y:S05]  /*4a30*/  @P0 BRA `(.L_x_2913) ;  /* 0x0000000800cc0947 */ /* 0x000fea0003800000 */
[----:B------:R0:W-:Y:S01]  /*4a40*/  STG.E desc[UR36][R8.64], R4 ;  /* 0x0000000408007986 */ /* 0x0001e2000c101924 */
[----:B------:R-:W-:Y:S01]  /*4a50*/  IMAD.MOV.U32 R25, RZ, RZ, R26 ;  /* 0x000000ffff197224 */ /* 0x000fe200078e001a */
[----:B------:R-:W-:Y:S06]  /*4a60*/  BRA `(.L_x_2908) ;  /* 0x0000000c00247947 */ /* 0x000fec0003800000 */
.L_x_2917:
[----:B------:R-:W-:Y:S01]  /*4a70*/  F2FP.F16.F32.PACK_AB R4, RZ, R4 ;  /* 0x00000004ff04723e */ /* 0x000fe200000000ff */
[----:B------:R-:W-:-:S04]  /*4a80*/  IMAD.MOV.U32 R25, RZ, RZ, R26 ;  /* 0x000000ffff197224 */ /* 0x000fc800078e001a */
[----:B------:R0:W-:Y:S01]  /*4a90*/  STG.E.U16 desc[UR36][R8.64], R4 ;  /* 0x0000000408007986 */ /* 0x0001e2000c101524 */
[----:B------:R-:W-:Y:S05]  /*4aa0*/  BRA `(.L_x_2908) ;  /* 0x0000000c00147947 */ /* 0x000fea0003800000 */
.L_x_2916:
[----:B------:R-:W-:-:S13]  /*4ab0*/  ISETP.NE.AND P0, PT, R0, 0x7, PT ;  /* 0x000000070000780c */ /* 0x000fda0003f05270 */
[----:B------:R-:W-:Y:S05]  /*4ac0*/  @!P0 BRA `(.L_x_2918) ;  /* 0x0000000000348947 */ /* 0x000fea0003800000 */
[----:B------:R-:W-:-:S13]  /*4ad0*/  ISETP.NE.AND P0, PT, R0, 0x8, PT ;  /* 0x000000080000780c */ /* 0x000fda0003f05270 */
[----:B------:R-:W-:Y:S05]  /*4ae0*/  @!P0 BRA `(.L_x_2919) ;  /* 0x0000000000188947 */ /* 0x000fea0003800000 */
[----:B------:R-:W-:-:S13]  /*4af0*/  ISETP.NE.AND P0, PT, R0, 0x9, PT ;  /* 0x000000090000780c */ /* 0x000fda0003f05270 */
[----:B------:R-:W-:Y:S05]  /*4b00*/  @P0 BRA `(.L_x_2913) ;  /* 0x0000000800980947 */ /* 0x000fea0003800000 */
[----:B------:R-:W-:Y:S02]  /*4b10*/  IMAD.MOV.U32 R5, RZ, RZ, RZ ;  /* 0x000000ffff057224 */ /* 0x000fe400078e00ff */
[----:B------:R-:W-:-:S03]  /*4b20*/  IMAD.MOV.U32 R25, RZ, RZ, R26 ;  /* 0x000000ffff197224 */ /* 0x000fc600078e001a */
[----:B------:R0:W-:Y:S01]  /*4b30*/  STG.E.64 desc[UR36][R8.64], R4 ;  /* 0x0000000408007986 */ /* 0x0001e2000c101b24 */
[----:B------:R-:W-:Y:S05]  /*4b40*/  BRA `(.L_x_2908) ;  /* 0x0000000800ec7947 */ /* 0x000fea0003800000 */
.L_x_2919:
[----:B------:R-:W-:Y:S01]  /*4b50*/  F2FP.F16.F32.PACK_AB R3, RZ, R4 ;  /* 0x00000004ff03723e */ /* 0x000fe200000000ff */
[----:B------:R-:W-:-:S03]  /*4b60*/  IMAD.MOV.U32 R25, RZ, RZ, R26 ;  /* 0x000000ffff197224 */ /* 0x000fc600078e001a */
[----:B------:R-:W-:-:S05]  /*4b70*/  PRMT R3, R3, 0x5410, RZ ;  /* 0x0000541003037816 */ /* 0x000fca00000000ff */
[----:B------:R0:W-:Y:S01]  /*4b80*/  STG.E desc[UR36][R8.64], R3 ;  /* 0x0000000308007986 */ /* 0x0001e2000c101924 */
[----:B------:R-:W-:Y:S05]  /*4b90*/  BRA `(.L_x_2908) ;  /* 0x0000000800d87947 */ /* 0x000fea0003800000 */
.L_x_2918:
[----:B------:R-:W-:Y:S01]  /*4ba0*/  FMUL.FTZ R4, R4, 1 ;  /* 0x3f80000004047820 */ /* 0x000fe20000410000 */
[----:B------:R-:W-:-:S05]  /*4bb0*/  IMAD.MOV.U32 R25, RZ, RZ, R26 ;  /* 0x000000ffff197224 */ /* 0x000fca00078e001a */
[----:B------:R-:W0:Y:S02]  /*4bc0*/  F2F.F64.F32 R4, R4 ;  /* 0x0000000400047310 */ /* 0x000e240000201800 */
[----:B0-----:R0:W-:Y:S01]  /*4bd0*/  STG.E.64 desc[UR36][R8.64], R4 ;  /* 0x0000000408007986 */ /* 0x0011e2000c101b24 */
[----:B------:R-:W-:Y:S05]  /*4be0*/  BRA `(.L_x_2908) ;  /* 0x0000000800c47947 */ /* 0x000fea0003800000 */
.L_x_2909:
        /* <DEDUP_REMOVED lines=8> */
[----:B------:R-:W-:Y:S01]  /*4c70*/  FSETP.NEU.FTZ.AND P0, PT, R4, RZ, PT ;  /* 0x000000ff0400720b */ /* 0x000fe20003f1d000 */
[----:B------:R-:W-:-:S03]  /*4c80*/  IMAD.MOV.U32 R25, RZ, RZ, R26 ;  /* 0x000000ffff197224 */ /* 0x000fc600078e001a */
[----:B------:R-:W-:-:S05]  /*4c90*/  SEL R3, RZ, 0x1, !P0 ;  /* 0x00000001ff037807 */ /* 0x000fca0004000000 */
[----:B------:R0:W-:Y:S01]  /*4ca0*/  STG.E.U8 desc[UR36][R8.64], R3 ;  /* 0x0000000308007986 */ /* 0x0001e2000c101124 */
[----:B------:R-:W-:Y:S05]  /*4cb0*/  BRA `(.L_x_2908) ;  /* 0x0000000800907947 */ /* 0x000fea0003800000 */
.L_x_2922:
[----:B------:R-:W-:Y:S01]  /*4cc0*/  FMUL.FTZ R4, R4, 1 ;  /* 0x3f80000004047820 */ /* 0x000fe20000410000 */
[----:B------:R-:W-:Y:S01]  /*4cd0*/  CS2R R6, SRZ ;  /* 0x0000000000067805 */ /* 0x000fe2000001ff00 */
[----:B------:R-:W-:-:S04]  /*4ce0*/  IMAD.MOV.U32 R25, RZ, RZ, R26 ;  /* 0x000000ffff197224 */ /* 0x000fc800078e001a */
[----:B------:R-:W0:Y:S02]  /*4cf0*/  F2F.F64.F32 R4, R4 ;  /* 0x0000000400047310 */ /* 0x000e240000201800 */
[----:B0-----:R0:W-:Y:S01]  /*4d00*/  STG.E.128 desc[UR36][R8.64], R4 ;  /* 0x0000000408007986 */ /* 0x0011e2000c101d24 */
[----:B------:R-:W-:Y:S05]  /*4d10*/  BRA `(.L_x_2908) ;  /* 0x0000000800787947 */ /* 0x000fea0003800000 */
.L_x_2921:
        /* <DEDUP_REMOVED lines=20> */
.L_x_2926:
[----:B------:R-:W-:Y:S05]  /*4e60*/  BSYNC B0 ;  /* 0x0000000000007941 */ /* 0x000fea0003800000 */
.L_x_2925:
[----:B------:R-:W-:Y:S01]  /*4e70*/  LOP3.LUT R5, R0, R5, RZ, 0xfc, !PT ;  /* 0x0000000500057212 */ /* 0x000fe200078efcff */
[----:B------:R-:W-:-:S04]  /*4e80*/  IMAD.MOV.U32 R25, RZ, RZ, R26 ;  /* 0x000000ffff197224 */ /* 0x000fc800078e001a */
[----:B------:R0:W-:Y:S01]  /*4e90*/  STG.E.U8 desc[UR36][R8.64], R5 ;  /* 0x0000000508007986 */ /* 0x0001e2000c101124 */
[----:B------:R-:W-:Y:S05]  /*4ea0*/  BRA `(.L_x_2908) ;  /* 0x0000000800147947 */ /* 0x000fea0003800000 */
.L_x_2924:
        /* <DEDUP_REMOVED lines=12> */
.L_x_2928:
[----:B------:R-:W-:Y:S01]  /*4f70*/  IMAD.MOV.U32 R0, RZ, RZ, 0x7f ;  /* 0x0000007fff007424 */ /* 0x000fe200078e00ff */
[----:B------:R-:W-:-:S04]  /*4f80*/  ISETP.GT.U32.AND P0, PT, R5, 0x7f800000, PT ;  /* 0x7f8000000500780c */ /* 0x000fc80003f04070 */
[----:B------:R-:W-:-:S09]  /*4f90*/  SEL R0, R0, 0x7c, P0 ;  /* 0x0000007c00007807 */ /* 0x000fd20000000000 */
.L_x_2929:
[----:B------:R-:W-:Y:S05]  /*4fa0*/  BSYNC B0 ;  /* 0x0000000000007941 */ /* 0x000fea0003800000 */
.L_x_2927:
[----:B------:R-:W-:Y:S01]  /*4fb0*/  LOP3.LUT R4, R4, 0x80000000, RZ, 0xc0, !PT ;  /* 0x8000000004047812 */ /* 0x000fe200078ec0ff */
[----:B------:R-:W-:-:S03]  /*4fc0*/  IMAD.MOV.U32 R25, RZ, RZ, R26 ;  /* 0x000000ffff197224 */ /* 0x000fc600078e001a */
[----:B------:R-:W-:-:S04]  /*4fd0*/  SHF.R.U32.HI R3, RZ, 0x18, R4 ;  /* 0x00000018ff037819 */ /* 0x000fc80000011604 */
[----:B------:R-:W-:-:S05]  /*4fe0*/  LOP3.LUT R3, R0, R3, RZ, 0xfc, !PT ;  /* 0x0000000300037212 */ /* 0x000fca00078efcff */
[----:B------:R0:W-:Y:S01]  /*4ff0*/  STG.E.U8 desc[UR36][R8.64], R3 ;  /* 0x0000000308007986 */ /* 0x0001e2000c101124 */
[----:B------:R-:W-:Y:S05]  /*5000*/  BRA `(.L_x_2908) ;  /* 0x0000000400bc7947 */ /* 0x000fea0003800000 */
.L_x_2923:
[----:B------:R-:W-:Y:S01]  /*5010*/  F2FP.BF16.F32.PACK_AB R4, RZ, R4 ;  /* 0x00000004ff04723e */ /* 0x000fe200000010ff */
[----:B------:R-:W-:-:S04]  /*5020*/  IMAD.MOV.U32 R25, RZ, RZ, R26 ;  /* 0x000000ffff197224 */ /* 0x000fc800078e001a */
[----:B------:R0:W-:Y:S01]  /*5030*/  STG.E.U16 desc[UR36][R8.64], R4 ;  /* 0x0000000408007986 */ /* 0x0001e2000c101524 */
[----:B------:R-:W-:Y:S05]  /*5040*/  BRA `(.L_x_2908) ;  /* 0x0000000400ac7947 */ /* 0x000fea0003800000 */
.L_x_2920:
        /* <DEDUP_REMOVED lines=8> */
[----:B------:R-:W0:Y:S01]  /*50d0*/  F2I.FTZ.U32.TRUNC.NTZ R3, R4 ;  /* 0x0000000400037305 */ /* 0x000e22000021f000 */
[----:B------:R-:W-:Y:S01]  /*50e0*/  IMAD.MOV.U32 R25, RZ, RZ, R26 ;  /* 0x000000ffff197224 */ /* 0x000fe200078e001a */
[----:B0-----:R0:W-:Y:S01]  /*50f0*/  STG.E.U16 desc[UR36][R8.64], R3 ;  /* 0x0000000308007986 */ /* 0x0011e2000c101524 */
[----:B------:R-:W-:Y:S05]  /*5100*/  BRA `(.L_x_2908) ;  /* 0x00000004007c7947 */ /* 0x000fea0003800000 */
.L_x_2932:
        /* <DEDUP_REMOVED lines=12> */
[----:B------:R-:W-:-:S05]  /*51d0*/  FADD.FTZ R0, R5, 8192 ;  /* 0x4600000005007421 */ /* 0x000fca0000010000 */
[----:B------:R-:W-:Y:S02]  /*51e0*/  LOP3.LUT P0, R3, R0, 0xff, RZ, 0xc0, !PT ;  /* 0x000000ff00037812 */ /* 0x000fe4000780c0ff */
[----:B------:R-:W-:-:S11]  /*51f0*/  PRMT R0, RZ, 0x7610, R0 ;  /* 0x00007610ff007816 */ /* 0x000fd60000000000 */
[----:B------:R-:W-:Y:S05]  /*5200*/  @!P0 BRA `(.L_x_2934) ;  /* 0x0000000000108947 */ /* 0x000fea0003800000 */
.L_x_2935:
[----:B------:R-:W-:-:S04]  /*5210*/  LOP3.LUT R4, R4, 0x80000000, RZ, 0xc0, !PT ;  /* 0x8000000004047812 */ /* 0x000fc800078ec0ff */
[----:B------:R-:W-:-:S04]  /*5220*/  SHF.R.U32.HI R4, RZ, 0x18, R4 ;  /* 0x00000018ff047819 */ /* 0x000fc80000011604 */
[----:B------:R-:W-:-:S04]  /*5230*/  LOP3.LUT R3, R3, R4, RZ, 0xfc, !PT ;  /* 0x0000000403037212 */ /* 0x000fc800078efcff */
[----:B------:R-:W-:-:S07]  /*5240*/  PRMT R0, R3, 0x7610, R0 ;  /* 0x0000761003007816 */ /* 0x000fce0000000000 */
.L_x_2934:
[----:B------:R-:W-:Y:S05]  /*5250*/  BSYNC B0 ;  /* 0x0000000000007941 */ /* 0x000fea0003800000 */
.L_x_2933:
[----:B------:R0:W-:Y:S01]  /*5260*/  STG.E.U8 desc[UR36][R8.64], R0 ;  /* 0x0000000008007986 */ /* 0x0001e2000c101124 */
[----:B------:R-:W-:Y:S01]  /*5270*/  IMAD.MOV.U32 R25, RZ, RZ, R26 ;  /* 0x000000ffff197224 */ /* 0x000fe200078e001a */
[----:B------:R-:W-:Y:S06]  /*5280*/  BRA `(.L_x_2908) ;  /* 0x00000004001c7947 */ /* 0x000fec0003800000 */
.L_x_2931:
        /* <DEDUP_REMOVED lines=16> */
.L_x_2938:
[----:B------:R-:W-:-:S04]  /*5390*/  LOP3.LUT R4, R4, 0x80000000, RZ, 0xc0, !PT ;  /* 0x8000000004047812 */ /* 0x000fc800078ec0ff */
[----:B------:R-:W-:-:S04]  /*53a0*/  SHF.R.U32.HI R4, RZ, 0x18, R4 ;  /* 0x00000018ff047819 */ /* 0x000fc80000011604 */
[----:B------:R-:W-:-:S04]  /*53b0*/  LOP3.LUT R3, R3, R4, RZ, 0xfc, !PT ;  /* 0x0000000403037212 */ /* 0x000fc800078efcff */
[----:B------:R-:W-:-:S07]  /*53c0*/  PRMT R0, R3, 0x7610, R0 ;  /* 0x0000761003007816 */ /* 0x000fce0000000000 */
.L_x_2937:
[----:B------:R-:W-:Y:S05]  /*53d0*/  BSYNC B0 ;  /* 0x0000000000007941 */ /* 0x000fea0003800000 */
.L_x_2936:
[----:B------:R0:W-:Y:S01]  /*53e0*/  STG.E.U8 desc[UR36][R8.64], R0 ;  /* 0x0000000008007986 */ /* 0x0001e2000c101124 */
[----:B------:R-:W-:Y:S01]  /*53f0*/  IMAD.MOV.U32 R25, RZ, RZ, R26 ;  /* 0x000000ffff197224 */ /* 0x000fe200078e001a */
[----:B------:R-:W-:Y:S06]  /*5400*/  BRA `(.L_x_2908) ;  /* 0x0000000000bc7947 */ /* 0x000fec0003800000 */
.L_x_2930:
[----:B------:R-:W-:-:S13]  /*5410*/  ISETP.NE.AND P0, PT, R0, 0x1c, PT ;  /* 0x0000001c0000780c */ /* 0x000fda0003f05270 */
[----:B------:R-:W-:Y:S05]  /*5420*/  @!P0 BRA `(.L_x_2939) ;  /* 0x0000000000a88947 */ /* 0x000fea0003800000 */
[----:B------:R-:W-:-:S13]  /*5430*/  ISETP.NE.AND P0, PT, R0, 0x1d, PT ;  /* 0x0000001d0000780c */ /* 0x000fda0003f05270 */
[----:B------:R-:W-:Y:S05]  /*5440*/  @!P0 BRA `(.L_x_2940) ;  /* 0x0000000000908947 */ /* 0x000fea0003800000 */
[----:B------:R-:W-:-:S13]  /*5450*/  ISETP.NE.AND P0, PT, R0, 0x2c, PT ;  /* 0x0000002c0000780c */ /* 0x000fda0003f05270 */
[----:B------:R-:W-:Y:S05]  /*5460*/  @P0 BRA `(.L_x_2913) ;  /* 0x0000000000400947 */ /* 0x000fea0003800000 */
[----:B------:R-:W-:Y:S01]  /*5470*/  SHF.R.U32.HI R5, RZ, 0x17, R4 ;  /* 0x00000017ff057819 */ /* 0x000fe20000011604 */
[----:B------:R-:W-:-:S03]  /*5480*/  IMAD.MOV.U32 R25, RZ, RZ, R26 ;  /* 0x000000ffff197224 */ /* 0x000fc600078e001a */
        /* <DEDUP_REMOVED lines=14> */
.L_x_2913:
        /* <DEDUP_REMOVED lines=15> */
[----:B0---4-:R-:W-:Y:S05]  /*5660*/  CALL.ABS.NOINC R14 ;  /* 0x000000000e007343 */ /* 0x011fea0003c00000 */
.L_x_2941:
[----:B------:R-:W-:Y:S01]  /*5670*/  IMAD.MOV.U32 R25, RZ, RZ, R26 ;  /* 0x000000ffff197224 */ /* 0x000fe200078e001a */
[----:B------:R-:W-:Y:S06]  /*5680*/  BRA `(.L_x_2908) ;  /* 0x00000000001c7947 */ /* 0x000fec0003800000 */
.L_x_2940:
[----:B------:R-:W0:Y:S01]  /*5690*/  F2I.U64.TRUNC R4, R4 ;  /* 0x0000000400047311 */ /* 0x000e22000020d800 */
[----:B------:R-:W-:Y:S01]  /*56a0*/  IMAD.MOV.U32 R25, RZ, RZ, R26 ;  /* 0x000000ffff197224 */ /* 0x000fe200078e001a */
[----:B0-----:R0:W-:Y:S01]  /*56b0*/  STG.E.64 desc[UR36][R8.64], R4 ;  /* 0x0000000408007986 */ /* 0x0011e2000c101b24 */
[----:B------:R-:W-:Y:S05]  /*56c0*/  BRA `(.L_x_2908) ;  /* 0x00000000000c7947 */ /* 0x000fea0003800000 */
.L_x_2939:
[----:B------:R-:W0:Y:S01]  /*56d0*/  F2I.FTZ.U32.TRUNC.NTZ R3, R4 ;  /* 0x0000000400037305 */ /* 0x000e22000021f000 */
[----:B------:R-:W-:Y:S01]  /*56e0*/  IMAD.MOV.U32 R25, RZ, RZ, R26 ;  /* 0x000000ffff197224 */ /* 0x000fe200078e001a */
[----:B0-----:R1:W-:Y:S06]  /*56f0*/  STG.E desc[UR36][R8.64], R3 ;  /* 0x0000000308007986 */ /* 0x0013ec000c101924 */
.L_x_2908:
[----:B------:R-:W-:Y:S05]  /*5700*/  BSYNC B6 ;  /* 0x0000000000067941 */ /* 0x000fea0003800000 */
.L_x_2907:
[----:B------:R-:W-:Y:S01]  /*5710*/  ISETP.GE.AND P0, PT, R25, R17, PT ;  /* 0x000000111900720c */ /* 0x000fe20003f06270 */
[----:B------:R-:W-:-:S12]  /*5720*/  BSSY B6, `(.L_x_2942) ;  /* 0x00001d8000067945 */ /* 0x000fd80003800000 */
[----:B------:R-:W-:Y:S05]  /*5730*/  @P0 BRA `(.L_x_2943) ;  /* 0x0000001c00580947 */ /* 0x000fea0003800000 */
[----:B01-3--:R-:W0:Y:S01]  /*5740*/  LDC.64 R8, c[0x0][0x228] ;  /* 0x00008a00ff087b82 */ /* 0x00be220000000a00 */
[----:B------:R-:W-:Y:S01]  /*5750*/  IMAD R0, R2, 0x200, R25 ;  /* 0x0000020002007824 */ /* 0x000fe200078e0219 */
[----:B--2---:R-:W-:Y:S01]  /*5760*/  PRMT R4, R16, 0x9910, RZ ;  /* 0x0000991010047816 */ /* 0x004fe200000000ff */
        /* <DEDUP_REMOVED lines=18> */
.L_x_2947:
[----:B------:R-:W0:Y:S02]  /*5890*/  F2I.S64.TRUNC R18, R18 ;  /* 0x0000001200127311 */ /* 0x000e24000020d900 */
[----:B0-----:R-:W-:-:S05]  /*58a0*/  IMAD.MOV.U32 R3, RZ, RZ, R18 ;  /* 0x000000ffff037224 */ /* 0x001fca00078e0012 */
[----:B------:R0:W-:Y:S01]  /*58b0*/  STG.E.U8 desc[UR36][R8.64], R3 ;  /* 0x0000000308007986 */ /* 0x0001e2000c101124 */
[----:B------:R-:W-:Y:S05]  /*58c0*/  BRA `(.L_x_2949) ;  /* 0x0000000c00407947 */ /* 0x000fea0003800000 */
.L_x_2946:
        /* <DEDUP_REMOVED lines=9> */
.L_x_2951:
[----:B------:R-:W0:Y:S02]  /*5960*/  F2I.FTZ.TRUNC.NTZ R3, R18 ;  /* 0x0000001200037305 */ /* 0x000e24000021f100 */
[----:B0-----:R0:W-:Y:S01]  /*5970*/  STG.E desc[UR36][R8.64], R3 ;  /* 0x0000000308007986 */ /* 0x0011e2000c101924 */
[----:B------:R-:W-:Y:S05]  /*5980*/  BRA `(.L_x_2949) ;  /* 0x0000000c00107947 */ /* 0x000fea0003800000 */
.L_x_2950:
[----:B------:R-:W0:Y:S02]  /*5990*/  F2I.FTZ.TRUNC.NTZ R3, R18 ;  /* 0x0000001200037305 */ /* 0x000e24000021f100 */
[----:B0-----:R0:W-:Y:S01]  /*59a0*/  STG.E.U16 desc[UR36][R8.64], R3 ;  /* 0x0000000308007986 */ /* 0x0011e2000c101524 */
[----:B------:R-:W-:Y:S05]  /*59b0*/  BRA `(.L_x_2949) ;  /* 0x0000000c00047947 */ /* 0x000fea0003800000 */
.L_x_2945:
        /* <DEDUP_REMOVED lines=8> */
.L_x_2953:
[----:B------:R-:W-:-:S05]  /*5a40*/  F2FP.F16.F32.PACK_AB R18, RZ, R18 ;  /* 0x00000012ff12723e */ /* 0x000fca00000000ff */
[----:B------:R0:W-:Y:S01]  /*5a50*/  STG.E.U16 desc[UR36][R8.64], R18 ;  /* 0x0000001208007986 */ /* 0x0001e2000c101524 */
[----:B------:R-:W-:Y:S05]  /*5a60*/  BRA `(.L_x_2949) ;  /* 0x0000000800d87947 */ /* 0x000fea0003800000 */
.L_x_2952:
        /* <DEDUP_REMOVED lines=9> */
.L_x_2955:
[----:B------:R-:W-:-:S04]  /*5b00*/  F2FP.F16.F32.PACK_AB R3, RZ, R18 ;  /* 0x00000012ff03723e */ /* 0x000fc800000000ff */
[----:B------:R-:W-:-:S05]  /*5b10*/  PRMT R3, R3, 0x5410, RZ ;  /* 0x0000541003037816 */ /* 0x000fca00000000ff */
[----:B------:R0:W-:Y:S01]  /*5b20*/  STG.E desc[UR36][R8.64], R3 ;  /* 0x0000000308007986 */ /* 0x0001e2000c101924 */
[----:B------:R-:W-:Y:S05]  /*5b30*/  BRA `(.L_x_2949) ;  /* 0x0000000800a47947 */ /* 0x000fea0003800000 */
.L_x_2954:
[----:B------:R-:W-:-:S06]  /*5b40*/  FMUL.FTZ R4, R18, 1 ;  /* 0x3f80000012047820 */ /* 0x000fcc0000410000 */
[----:B------:R-:W0:Y:S02]  /*5b50*/  F2F.F64.F32 R4, R4 ;  /* 0x0000000400047310 */ /* 0x000e240000201800 */
[----:B0-----:R0:W-:Y:S01]  /*5b60*/  STG.E.64 desc[UR36][R8.64], R4 ;  /* 0x0000000408007986 */ /* 0x0011e2000c101b24 */
[----:B------:R-:W-:Y:S05]  /*5b70*/  BRA `(.L_x_2949) ;  /* 0x0000000800947947 */ /* 0x000fea0003800000 */
.L_x_2944:
        /* <DEDUP_REMOVED lines=12> */
.L_x_2958:
[----:B------:R-:W-:Y:S01]  /*5c40*/  FMUL.FTZ R4, R18, 1 ;  /* 0x3f80000012047820 */ /* 0x000fe20000410000 */
[----:B------:R-:W-:-:S05]  /*5c50*/  CS2R R6, SRZ ;  /* 0x0000000000067805 */ /* 0x000fca000001ff00 */
[----:B------:R-:W0:Y:S02]  /*5c60*/  F2F.F64.F32 R4, R4 ;  /* 0x0000000400047310 */ /* 0x000e240000201800 */
[----:B0-----:R0:W-:Y:S01]  /*5c70*/  STG.E.128 desc[UR36][R8.64], R4 ;  /* 0x0000000408007986 */ /* 0x0011e2000c101d24 */
[----:B------:R-:W-:Y:S05]  /*5c80*/  BRA `(.L_x_2949) ;  /* 0x0000000800507947 */ /* 0x000fea0003800000 */
.L_x_2957:
        /* <DEDUP_REMOVED lines=20> */
.L_x_2962:
[----:B------:R-:W-:Y:S05]  /*5dd0*/  BSYNC B0 ;  /* 0x0000000000007941 */ /* 0x000fea0003800000 */
.L_x_2961:
[----:B------:R-:W-:-:S05]  /*5de0*/  LOP3.LUT R5, R0, R5, RZ, 0xfc, !PT ;  /* 0x0000000500057212 */ /* 0x000fca00078efcff */
[----:B------:R0:W-:Y:S01]  /*5df0*/  STG.E.U8 desc[UR36][R8.64], R5 ;  /* 0x0000000508007986 */ /* 0x0001e2000c101124 */
[----:B------:R-:W-:Y:S05]  /*5e00*/  BRA `(.L_x_2949) ;  /* 0x0000000400f07947 */ /* 0x000fea0003800000 */
.L_x_2960:
        /* <DEDUP_REMOVED lines=12> */
.L_x_2964:
[----:B------:R-:W-:Y:S01]  /*5ed0*/  IMAD.MOV.U32 R0, RZ, RZ, 0x7f ;  /* 0x0000007fff007424 */ /* 0x000fe200078e00ff */
[----:B------:R-:W-:-:S04]  /*5ee0*/  ISETP.GT.U32.AND P0, PT, R4, 0x7f800000, PT ;  /* 0x7f8000000400780c */ /* 0x000fc80003f04070 */
[----:B------:R-:W-:-:S09]  /*5ef0*/  SEL R0, R0, 0x7c, P0 ;  /* 0x0000007c00007807 */ /* 0x000fd20000000000 */
.L_x_2965:
[----:B------:R-:W-:Y:S05]  /*5f00*/  BSYNC B0 ;  /* 0x0000000000007941 */ /* 0x000fea0003800000 */
.L_x_2963:
[----:B------:R-:W-:-:S04]  /*5f10*/  LOP3.LUT R18, R18, 0x80000000, RZ, 0xc0, !PT ;  /* 0x8000000012127812 */ /* 0x000fc800078ec0ff */
[----:B------:R-:W-:-:S04]  /*5f20*/  SHF.R.U32.HI R3, RZ, 0x18, R18 ;  /* 0x00000018ff037819 */ /* 0x000fc80000011612 */
[----:B------:R-:W-:-:S05]  /*5f30*/  LOP3.LUT R3, R0, R3, RZ, 0xfc, !PT ;  /* 0x0000000300037212 */ /* 0x000fca00078efcff */
[----:B------:R0:W-:Y:S01]  /*5f40*/  STG.E.U8 desc[UR36][R8.64], R3 ;  /* 0x0000000308007986 */ /* 0x0001e2000c101124 */
[----:B------:R-:W-:Y:S05]  /*5f50*/  BRA `(.L_x_2949) ;  /* 0x00000004009c7947 */ /* 0x000fea0003800000 */
.L_x_2959:
[----:B------:R-:W-:-:S05]  /*5f60*/  F2FP.BF16.F32.PACK_AB R18, RZ, R18 ;  /* 0x00000012ff12723e */ /* 0x000fca00000010ff */
[----:B------:R0:W-:Y:S01]  /*5f70*/  STG.E.U16 desc[UR36][R8.64], R18 ;  /* 0x0000001208007986 */ /* 0x0001e2000c101524 */
[----:B------:R-:W-:Y:S05]  /*5f80*/  BRA `(.L_x_2949) ;  /* 0x0000000400907947 */ /* 0x000fea0003800000 */
.L_x_2956:
        /* <DEDUP_REMOVED lines=11> */
.L_x_2968:
        /* <DEDUP_REMOVED lines=16> */
.L_x_2971:
[----:B------:R-:W-:-:S04]  /*6140*/  LOP3.LUT R18, R18, 0x80000000, RZ, 0xc0, !PT ;  /* 0x8000000012127812 */ /* 0x000fc800078ec0ff */
[----:B------:R-:W-:-:S04]  /*6150*/  SHF.R.U32.HI R3, RZ, 0x18, R18 ;  /* 0x00000018ff037819 */ /* 0x000fc80000011612 */
[----:B------:R-:W-:-:S04]  /*6160*/  LOP3.LUT R0, R0, R3, RZ, 0xfc, !PT ;  /* 0x0000000300007212 */ /* 0x000fc800078efcff */
[----:B------:R-:W-:-:S07]  /*6170*/  PRMT R4, R0, 0x7610, R4 ;  /* 0x0000761000047816 */ /* 0x000fce0000000004 */
.L_x_2970:
[----:B------:R-:W-:Y:S05]  /*6180*/  BSYNC B0 ;  /* 0x0000000000007941 */ /* 0x000fea0003800000 */
.L_x_2969:
[----:B------:R3:W-:Y:S01]  /*6190*/  STG.E.U8 desc[UR36][R8.64], R4 ;  /* 0x0000000408007986 */ /* 0x0007e2000c101124 */
[----:B------:R-:W-:Y:S05]  /*61a0*/  BRA `(.L_x_2949) ;  /* 0x0000000400087947 */ /* 0x000fea0003800000 */
.L_x_2967:
        /* <DEDUP_REMOVED lines=16> */
.L_x_2974:
[----:B------:R-:W-:-:S04]  /*62b0*/  LOP3.LUT R18, R18, 0x80000000, RZ, 0xc0, !PT ;  /* 0x8000000012127812 */ /* 0x000fc800078ec0ff */
[----:B------:R-:W-:-:S04]  /*62c0*/  SHF.R.U32.HI R3, RZ, 0x18, R18 ;  /* 0x00000018ff037819 */ /* 0x000fc80000011612 */
[----:B------:R-:W-:-:S04]  /*62d0*/  LOP3.LUT R0, R0, R3, RZ, 0xfc, !PT ;  /* 0x0000000300007212 */ /* 0x000fc800078efcff */
[----:B------:R-:W-:-:S07]  /*62e0*/  PRMT R4, R0, 0x7610, R4 ;  /* 0x0000761000047816 */ /* 0x000fce0000000004 */
.L_x_2973:
[----:B------:R-:W-:Y:S05]  /*62f0*/  BSYNC B0 ;  /* 0x0000000000007941 */ /* 0x000fea0003800000 */
.L_x_2972:
[----:B------:R0:W-:Y:S01]  /*6300*/  STG.E.U8 desc[UR36][R8.64], R4 ;  /* 0x0000000408007986 */ /* 0x0001e2000c101124 */
[----:B------:R-:W-:Y:S05]  /*6310*/  BRA `(.L_x_2949) ;  /* 0x0000000000ac7947 */ /* 0x000fea0003800000 */
.L_x_2966:
        /* <DEDUP_REMOVED lines=21> */
.L_x_2948:
        /* <DEDUP_REMOVED lines=16> */
.L_x_2977:
[----:B------:R-:W-:Y:S05]  /*6570*/  BRA `(.L_x_2949) ;  /* 0x0000000000147947 */ /* 0x000fea0003800000 */
.L_x_2976:
[----:B------:R-:W0:Y:S02]  /*6580*/  F2I.U64.TRUNC R18, R18 ;  /* 0x0000001200127311 */ /* 0x000e24000020d800 */
[----:B0-----:R2:W-:Y:S01]  /*6590*/  STG.E.64 desc[UR36][R8.64], R18 ;  /* 0x0000001208007986 */ /* 0x0015e2000c101b24 */
[----:B------:R-:W-:Y:S05]  /*65a0*/  BRA `(.L_x_2949) ;  /* 0x0000000000087947 */ /* 0x000fea0003800000 */
.L_x_2975:
[----:B------:R-:W0:Y:S02]  /*65b0*/  F2I.FTZ.U32.TRUNC.NTZ R3, R18 ;  /* 0x0000001200037305 */ /* 0x000e24000021f000 */
[----:B0-----:R0:W-:Y:S02]  /*65c0*/  STG.E desc[UR36][R8.64], R3 ;  /* 0x0000000308007986 */ /* 0x0011e4000c101924 */
.L_x_2949:
[----:B------:R-:W-:-:S05]  /*65d0*/  VIADD R25, R25, 0x80 ;  /* 0x0000008019197836 */ /* 0x000fca0000000000 */
[----:B------:R-:W-:-:S13]  /*65e0*/  ISETP.GE.AND P0, PT, R25, R17, PT ;  /* 0x000000111900720c */ /* 0x000fda0003f06270 */
[----:B------:R-:W-:Y:S05]  /*65f0*/  @P0 BRA `(.L_x_2943) ;  /* 0x0000000c00a80947 */ /* 0x000fea0003800000 */
[----:B0123--:R-:W0:Y:S01]  /*6600*/  LDC.64 R8, c[0x0][0x228] ;  /* 0x00008a00ff087b82 */ /* 0x00fe220000000a00 */
        /* <DEDUP_REMOVED lines=20> */
.L_x_2981:
[----:B------:R-:W0:Y:S02]  /*6750*/  F2I.S64.TRUNC R22, R22 ;  /* 0x0000001600167311 */ /* 0x000e24000020d900 */
[----:B0-----:R-:W-:-:S05]  /*6760*/  IMAD.MOV.U32 R3, RZ, RZ, R22 ;  /* 0x000000ffff037224 */ /* 0x001fca00078e0016 */
[----:B------:R3:W-:Y:S01]  /*6770*/  STG.E.U8 desc[UR36][R8.64], R3 ;  /* 0x0000000308007986 */ /* 0x0007e2000c101124 */
[----:B------:R-:W-:Y:S05]  /*6780*/  BRA `(.L_x_2983) ;  /* 0x0000000c00407947 */ /* 0x000fea0003800000 */
.L_x_2980:
        /* <DEDUP_REMOVED lines=9> */
.L_x_2985:
[----:B------:R-:W0:Y:S02]  /*6820*/  F2I.FTZ.TRUNC.NTZ R3, R22 ;  /* 0x0000001600037305 */ /* 0x000e24000021f100 */
[----:B0-----:R2:W-:Y:S01]  /*6830*/  STG.E desc[UR36][R8.64], R3 ;  /* 0x0000000308007986 */ /* 0x0015e2000c101924 */
[----:B------:R-:W-:Y:S05]  /*6840*/  BRA `(.L_x_2983) ;  /* 0x0000000c00107947 */ /* 0x000fea0003800000 */
.L_x_2984:
[----:B------:R-:W0:Y:S02]  /*6850*/  F2I.FTZ.TRUNC.NTZ R3, R22 ;  /* 0x0000001600037305 */ /* 0x000e24000021f100 */
[----:B0-----:R0:W-:Y:S01]  /*6860*/  STG.E.U16 desc[UR36][R8.64], R3 ;  /* 0x0000000308007986 */ /* 0x0011e2000c101524 */
[----:B------:R-:W-:Y:S05]  /*6870*/  BRA `(.L_x_2983) ;  /* 0x0000000c00047947 */ /* 0x000fea0003800000 */
.L_x_2979:
        /* <DEDUP_REMOVED lines=8> */
.L_x_2987:
[----:B------:R-:W-:-:S05]  /*6900*/  F2FP.F16.F32.PACK_AB R22, RZ, R22 ;  /* 0x00000016ff16723e */ /* 0x000fca00000000ff */
[----:B------:R0:W-:Y:S01]  /*6910*/  STG.E.U16 desc[UR36][R8.64], R22 ;  /* 0x0000001608007986 */ /* 0x0001e2000c101524 */
[----:B------:R-:W-:Y:S05]  /*6920*/  BRA `(.L_x_2983) ;  /* 0x0000000800d87947 */ /* 0x000fea0003800000 */
.L_x_2986:
        /* <DEDUP_REMOVED lines=9> */
.L_x_2989:
[----:B------:R-:W-:-:S04]  /*69c0*/  F2FP.F16.F32.PACK_AB R3, RZ, R22 ;  /* 0x00000016ff03723e */ /* 0x000fc800000000ff */
[----:B------:R-:W-:-:S05]  /*69d0*/  PRMT R3, R3, 0x5410, RZ ;  /* 0x0000541003037816 */ /* 0x000fca00000000ff */
[----:B------:R0:W-:Y:S01]  /*69e0*/  STG.E desc[UR36][R8.64], R3 ;  /* 0x0000000308007986 */ /* 0x0001e2000c101924 */
[----:B------:R-:W-:Y:S05]  /*69f0*/  BRA `(.L_x_2983) ;  /* 0x0000000800a47947 */ /* 0x000fea0003800000 */
.L_x_2988:
[----:B------:R-:W-:-:S06]  /*6a00*/  FMUL.FTZ R4, R22, 1 ;  /* 0x3f80000016047820 */ /* 0x000fcc0000410000 */
[----:B------:R-:W0:Y:S02]  /*6a10*/  F2F.F64.F32 R4, R4 ;  /* 0x0000000400047310 */ /* 0x000e240000201800 */
[----:B0-----:R0:W-:Y:S01]  /*6a20*/  STG.E.64 desc[UR36][R8.64], R4 ;  /* 0x0000000408007986 */ /* 0x0011e2000c101b24 */
[----:B------:R-:W-:Y:S05]  /*6a30*/  BRA `(.L_x_2983) ;  /* 0x0000000800947947 */ /* 0x000fea0003800000 */
.L_x_2978:
        /* <DEDUP_REMOVED lines=12> */
.L_x_2992:
[----:B------:R-:W-:Y:S01]  /*6b00*/  FMUL.FTZ R4, R22, 1 ;  /* 0x3f80000016047820 */ /* 0x000fe20000410000 */
[----:B------:R-:W-:-:S05]  /*6b10*/  CS2R R6, SRZ ;  /* 0x0000000000067805 */ /* 0x000fca000001ff00 */
[----:B------:R-:W0:Y:S02]  /*6b20*/  F2F.F64.F32 R4, R4 ;  /* 0x0000000400047310 */ /* 0x000e240000201800 */
[----:B0-----:R0:W-:Y:S01]  /*6b30*/  STG.E.128 desc[UR36][R8.64], R4 ;  /* 0x0000000408007986 */ /* 0x0011e2000c101d24 */
[----:B------:R-:W-:Y:S05]  /*6b40*/  BRA `(.L_x_2983) ;  /* 0x0000000800507947 */ /* 0x000fea0003800000 */
.L_x_2991:
        /* <DEDUP_REMOVED lines=20> */
.L_x_2996:
[----:B------:R-:W-:Y:S05]  /*6c90*/  BSYNC B0 ;  /* 0x0000000000007941 */ /* 0x000fea0003800000 */
.L_x_2995:
[----:B------:R-:W-:-:S05]  /*6ca0*/  LOP3.LUT R5, R0, R5, RZ, 0xfc, !PT ;  /* 0x0000000500057212 */ /* 0x000fca00078efcff */
[----:B------:R0:W-:Y:S01]  /*6cb0*/  STG.E.U8 desc[UR36][R8.64], R5 ;  /* 0x0000000508007986 */ /* 0x0001e2000c101124 */
[----:B------:R-:W-:Y:S05]  /*6cc0*/  BRA `(.L_x_2983) ;  /* 0x0000000400f07947 */ /* 0x000fea0003800000 */
.L_x_2994:
        /* <DEDUP_REMOVED lines=12> */
.L_x_2998:
[----:B------:R-:W-:Y:S01]  /*6d90*/  IMAD.MOV.U32 R0, RZ, RZ, 0x7f ;  /* 0x0000007fff007424 */ /* 0x000fe200078e00ff */
[----:B------:R-:W-:-:S04]  /*6da0*/  ISETP.GT.U32.AND P0, PT, R4, 0x7f800000, PT ;  /* 0x7f8000000400780c */ /* 0x000fc80003f04070 */
[----:B------:R-:W-:-:S09]  /*6db0*/  SEL R0, R0, 0x7c, P0 ;  /* 0x0000007c00007807 */ /* 0x000fd20000000000 */
.L_x_2999:
[----:B------:R-:W-:Y:S05]  /*6dc0*/  BSYNC B0 ;  /* 0x0000000000007941 */ /* 0x000fea0003800000 */
.L_x_2997:
[----:B------:R-:W-:-:S04]  /*6dd0*/  LOP3.LUT R22, R22, 0x80000000, RZ, 0xc0, !PT ;  /* 0x8000000016167812 */ /* 0x000fc800078ec0ff */
[----:B------:R-:W-:-:S04]  /*6de0*/  SHF.R.U32.HI R3, RZ, 0x18, R22 ;  /* 0x00000018ff037819 */ /* 0x000fc80000011616 */
[----:B------:R-:W-:-:S05]  /*6df0*/  LOP3.LUT R3, R0, R3, RZ, 0xfc, !PT ;  /* 0x0000000300037212 */ /* 0x000fca00078efcff */
[----:B------:R0:W-:Y:S01]  /*6e00*/  STG.E.U8 desc[UR36][R8.64], R3 ;  /* 0x0000000308007986 */ /* 0x0001e2000c101124 */
[----:B------:R-:W-:Y:S05]  /*6e10*/  BRA `(.L_x_2983) ;  /* 0x00000004009c7947 */ /* 0x000fea0003800000 */
.L_x_2993:
[----:B------:R-:W-:-:S05]  /*6e20*/  F2FP.BF16.F32.PACK_AB R22, RZ, R22 ;  /* 0x00000016ff16723e */ /* 0x000fca00000010ff */
[----:B------:R0:W-:Y:S01]  /*6e30*/  STG.E.U16 desc[UR36][R8.64], R22 ;  /* 0x0000001608007986 */ /* 0x0001e2000c101524 */
[----:B------:R-:W-:Y:S05]  /*6e40*/  BRA `(.L_x_2983) ;  /* 0x0000000400907947 */ /* 0x000fea0003800000 */
.L_x_2990:
        /* <DEDUP_REMOVED lines=11> */
.L_x_3002:
        /* <DEDUP_REMOVED lines=16> */
.L_x_3005:
[----:B------:R-:W-:-:S04]  /*7000*/  LOP3.LUT R22, R22, 0x80000000, RZ, 0xc0, !PT ;  /* 0x8000000016167812 */ /* 0x000fc800078ec0ff */
[----:B------:R-:W-:-:S04]  /*7010*/  SHF.R.U32.HI R3, RZ, 0x18, R22 ;  /* 0x00000018ff037819 */ /* 0x000fc80000011616 */
[----:B------:R-:W-:-:S04]  /*7020*/  LOP3.LUT R0, R0, R3, RZ, 0xfc, !PT ;  /* 0x0000000300007212 */ /* 0x000fc800078efcff */
[----:B------:R-:W-:-:S07]  /*7030*/  PRMT R4, R0, 0x7610, R4 ;  /* 0x0000761000047816 */ /* 0x000fce0000000004 */
.L_x_3004:
[----:B------:R-:W-:Y:S05]  /*7040*/  BSYNC B0 ;  /* 0x0000000000007941 */ /* 0x000fea0003800000 */
.L_x_3003:
[----:B------:R0:W-:Y:S01]  /*7050*/  STG.E.U8 desc[UR36][R8.64], R4 ;  /* 0x0000000408007986 */ /* 0x0001e2000c101124 */
[----:B------:R-:W-:Y:S05]  /*7060*/  BRA `(.L_x_2983) ;  /* 0x0000000400087947 */ /* 0x000fea0003800000 */
.L_x_3001:
        /* <DEDUP_REMOVED lines=16> */
.L_x_3008:
[----:B------:R-:W-:-:S04]  /*7170*/  LOP3.LUT R22, R22, 0x80000000, RZ, 0xc0, !PT ;  /* 0x8000000016167812 */ /* 0x000fc800078ec0ff */
[----:B------:R-:W-:-:S04]  /*7180*/  SHF.R.U32.HI R3, RZ, 0x18, R22 ;  /* 0x00000018ff037819 */ /* 0x000fc80000011616 */
[----:B------:R-:W-:-:S04]  /*7190*/  LOP3.LUT R0, R0, R3, RZ, 0xfc, !PT ;  /* 0x0000000300007212 */ /* 0x000fc800078efcff */
[----:B------:R-:W-:-:S07]  /*71a0*/  PRMT R4, R0, 0x7610, R4 ;  /* 0x0000761000047816 */ /* 0x000fce0000000004 */
.L_x_3007:
[----:B------:R-:W-:Y:S05]  /*71b0*/  BSYNC B0 ;  /* 0x0000000000007941 */ /* 0x000fea0003800000 */
.L_x_3006:
[----:B------:R0:W-:Y:S01]  /*71c0*/  STG.E.U8 desc[UR36][R8.64], R4 ;  /* 0x0000000408007986 */ /* 0x0001e2000c101124 */
[----:B------:R-:W-:Y:S05]  /*71d0*/  BRA `(.L_x_2983) ;  /* 0x0000000000ac7947 */ /* 0x000fea0003800000 */
.L_x_3000:
        /* <DEDUP_REMOVED lines=21> */
.L_x_2982:
        /* <DEDUP_REMOVED lines=16> */
.L_x_3011:
[----:B------:R-:W-:Y:S05]  /*7430*/  BRA `(.L_x_2983) ;  /* 0x0000000000147947 */ /* 0x000fea0003800000 */
.L_x_3010:
[----:B------:R-:W0:Y:S02]  /*7440*/  F2I.U64.TRUNC R22, R22 ;  /* 0x0000001600167311 */ /* 0x000e24000020d800 */
[----:B0-----:R0:W-:Y:S01]  /*7450*/  STG.E.64 desc[UR36][R8.64], R22 ;  /* 0x0000001608007986 */ /* 0x0011e2000c101b24 */
[----:B------:R-:W-:Y:S05]  /*7460*/  BRA `(.L_x_2983) ;  /* 0x0000000000087947 */ /* 0x000fea0003800000 */
.L_x_3009:
[----:B------:R-:W0:Y:S02]  /*7470*/  F2I.FTZ.U32.TRUNC.NTZ R3, R22 ;  /* 0x0000001600037305 */ /* 0x000e24000021f000 */
[----:B0-----:R0:W-:Y:S02]  /*7480*/  STG.E desc[UR36][R8.64], R3 ;  /* 0x0000000308007986 */ /* 0x0011e4000c101924 */
.L_x_2983:
[----:B------:R-:W-:-:S07]  /*7490*/  VIADD R25, R25, 0x80 ;  /* 0x0000008019197836 */ /* 0x000fce0000000000 */
.L_x_2943:
[----:B------:R-:W-:Y:S05]  /*74a0*/  BSYNC B6 ;  /* 0x0000000000067941 */ /* 0x000fea0003800000 */
.L_x_2942:
[----:B------:R-:W-:-:S13]  /*74b0*/  ISETP.GE.AND P0, PT, R25, R17, PT ;  /* 0x000000111900720c */ /* 0x000fda0003f06270 */
[----:B------:R-:W-:Y:S05]  /*74c0*/  @P0 EXIT ;  /* 0x000000000000094d */ /* 0x000fea0003800000 */
[----:B0--3--:R-:W0:Y:S01]  /*74d0*/  LDC.64 R4, c[0x0][0x228] ;  /* 0x00008a00ff047b82 */ /* 0x009e220000000a00 */
[----:B--2---:R-:W-:Y:S01]  /*74e0*/  PRMT R0, R16, 0x9910, RZ ;  /* 0x0000991010007816 */ /* 0x004fe200000000ff */
[----:B------:R-:W-:Y:S01]  /*74f0*/  IMAD R2, R2, 0x200, R25 ;  /* 0x0000020002027824 */ /* 0x000fe200078e0219 */
[----:B------:R-:W-:Y:S02]  /*7500*/  ULDC UR4, c[0x0][0x248] ;  /* 0x0000920000047ab9 */ /* 0x000fe40000000800 */
[----:B------:R-:W-:Y:S01]  /*7510*/  ISETP.GT.AND P1, PT, R0, 0x9, PT ;  /* 0x000000090000780c */ /* 0x000fe20003f24270 */
[----:B-1----:R-:W-:-:S05]  /*7520*/  IMAD R3, R2, UR4, RZ ;  /* 0x0000000402037c24 */ /* 0x002fca000f8e02ff */
        /* <DEDUP_REMOVED lines=11> */
[----:B----4-:R-:W0:Y:S02]  /*75e0*/  F2I.FTZ.TRUNC.NTZ R5, R24 ;  /* 0x0000001800057305 */ /* 0x010e24000021f100 */
[----:B0-----:R-:W-:Y:S01]  /*75f0*/  STG.E.U8 desc[UR36][R2.64], R5 ;  /* 0x0000000502007986 */ /* 0x001fe2000c101124 */
[----:B------:R-:W-:Y:S05]  /*7600*/  EXIT ;  /* 0x000000000000794d */ /* 0x000fea0003800000 */
.L_x_3015:
[----:B----4-:R-:W0:Y:S02]  /*7610*/  F2I.S64.TRUNC R24, R24 ;  /* 0x0000001800187311 */ /* 0x010e24000020d900 */
[----:B0-----:R-:W-:-:S05]  /*7620*/  IMAD.MOV.U32 R5, RZ, RZ, R24 ;  /* 0x000000ffff057224 */ /* 0x001fca00078e0018 */
[----:B------:R-:W-:Y:S01]  /*7630*/  STG.E.U8 desc[UR36][R2.64], R5 ;  /* 0x0000000502007986 */ /* 0x000fe2000c101124 */
[----:B------:R-:W-:Y:S05]  /*7640*/  EXIT ;  /* 0x000000000000794d */ /* 0x000fea0003800000 */
.L_x_3014:
[----:B------:R-:W-:-:S13]  /*7650*/  ISETP.NE.AND P0, PT, R0, 0x2, PT ;  /* 0x000000020000780c */ /* 0x000fda0003f05270 */
[----:B------:R-:W-:Y:S05]  /*7660*/  @!P0 BRA `(.L_x_3017) ;  /* 0x0000000000288947 */ /* 0x000fea0003800000 */
[----:B------:R-:W-:-:S13]  /*7670*/  ISETP.NE.AND P0, PT, R0, 0x3, PT ;  /* 0x000000030000780c */ /* 0x000fda0003f05270 */
[----:B------:R-:W-:Y:S05]  /*7680*/  @!P0 BRA `(.L_x_3018) ;  /* 0x0000000000148947 */ /* 0x000fea0003800000 */
[----:B------:R-:W-:-:S13]  /*7690*/  ISETP.NE.AND P0, PT, R0, 0x4, PT ;  /* 0x000000040000780c */ /* 0x000fda0003f05270 */
[----:B------:R-:W-:Y:S05]  /*76a0*/  @P0 BRA `(.L_x_3016) ;  /* 0x0000000800d00947 */ /* 0x000fea0003800000 */
[----:B----4-:R-:W0:Y:S02]  /*76b0*/  F2I.S64.TRUNC R24, R24 ;  /* 0x0000001800187311 */ /* 0x010e24000020d900 */
[----:B0-----:R-:W-:Y:S01]  /*76c0*/  STG.E.64 desc[UR36][R2.64], R24 ;  /* 0x0000001802007986 */ /* 0x001fe2000c101b24 */
[----:B------:R-:W-:Y:S05]  /*76d0*/  EXIT ;  /* 0x000000000000794d */ /* 0x000fea0003800000 */
.L_x_3018:
[----:B----4-:R-:W0:Y:S02]  /*76e0*/  F2I.FTZ.TRUNC.NTZ R5, R24 ;  /* 0x0000001800057305 */ /* 0x010e24000021f100 */
[----:B0-----:R-:W-:Y:S01]  /*76f0*/  STG.E desc[UR36][R2.64], R5 ;  /* 0x0000000502007986 */ /* 0x001fe2000c101924 */
[----:B------:R-:W-:Y:S05]  /*7700*/  EXIT ;  /* 0x000000000000794d */ /* 0x000fea0003800000 */
.L_x_3017:
[----:B----4-:R-:W0:Y:S02]  /*7710*/  F2I.FTZ.TRUNC.NTZ R5, R24 ;  /* 0x0000001800057305 */ /* 0x010e24000021f100 */
[----:B0-----:R-:W-:Y:S01]  /*7720*/  STG.E.U16 desc[UR36][R2.64], R5 ;  /* 0x0000000502007986 */ /* 0x001fe2000c101524 */
[----:B------:R-:W-:Y:S05]  /*7730*/  EXIT ;  /* 0x000000000000794d */ /* 0x000fea0003800000 */
.L_x_3013:
[----:B------:R-:W-:-:S13]  /*7740*/  ISETP.GT.AND P0, PT, R0, 0x6, PT ;  /* 0x000000060000780c */ /* 0x000fda0003f04270 */
[----:B------:R-:W-:Y:S05]  /*7750*/  @P0 BRA `(.L_x_3019) ;  /* 0x0000000000240947 */ /* 0x000fea0003800000 */
[----:B------:R-:W-:-:S13]  /*7760*/  ISETP.NE.AND P0, PT, R0, 0x5, PT ;  /* 0x000000050000780c */ /* 0x000fda0003f05270 */
[----:B------:R-:W-:Y:S05]  /*7770*/  @!P0 BRA `(.L_x_3020) ;  /* 0x0000000000108947 */ /* 0x000fea0003800000 */
[----:B------:R-:W-:-:S13]  /*7780*/  ISETP.NE.AND P0, PT, R0, 0x6, PT ;  /* 0x000000060000780c */ /* 0x000fda0003f05270 */
[----:B------:R-:W-:Y:S05]  /*7790*/  @P0 BRA `(.L_x_3016) ;  /* 0x0000000800940947 */ /* 0x000fea0003800000 */
[----:B----4-:R-:W-:Y:S01]  /*77a0*/  STG.E desc[UR36][R2.64], R24 ;  /* 0x0000001802007986 */ /* 0x010fe2000c101924 */
[----:B------:R-:W-:Y:S05]  /*77b0*/  EXIT ;  /* 0x000000000000794d */ /* 0x000fea0003800000 */
.L_x_3020:
[----:B----4-:R-:W-:-:S05]  /*77c0*/  F2FP.F16.F32.PACK_AB R24, RZ, R24 ;  /* 0x00000018ff18723e */ /* 0x010fca00000000ff */
[----:B------:R-:W-:Y:S01]  /*77d0*/  STG.E.U16 desc[UR36][R2.64], R24 ;  /* 0x0000001802007986 */ /* 0x000fe2000c101524 */
[----:B------:R-:W-:Y:S05]  /*77e0*/  EXIT ;  /* 0x000000000000794d */ /* 0x000fea0003800000 */
.L_x_3019:
[----:B------:R-:W-:-:S13]  /*77f0*/  ISETP.NE.AND P0, PT, R0, 0x7, PT ;  /* 0x000000070000780c */ /* 0x000fda0003f05270 */
[----:B------:R-:W-:Y:S05]  /*7800*/  @!P0 BRA `(.L_x_3021) ;  /* 0x00000000002c8947 */ /* 0x000fea0003800000 */
[----:B------:R-:W-:-:S13]  /*7810*/  ISETP.NE.AND P0, PT, R0, 0x8, PT ;  /* 0x000000080000780c */ /* 0x000fda0003f05270 */
[----:B------:R-:W-:Y:S05]  /*7820*/  @!P0 BRA `(.L_x_3022) ;  /* 0x0000000000148947 */ /* 0x000fea0003800000 */
[----:B------:R-:W-:-:S13]  /*7830*/  ISETP.NE.AND P0, PT, R0, 0x9, PT ;  /* 0x000000090000780c */ /* 0x000fda0003f05270 */
[----:B------:R-:W-:Y:S05]  /*7840*/  @P0 BRA `(.L_x_3016) ;  /* 0x0000000800680947 */ /* 0x000fea0003800000 */
[----:B------:R-:W-:-:S05]  /*7850*/  IMAD.MOV.U32 R25, RZ, RZ, RZ ;  /* 0x000000ffff197224 */ /* 0x000fca00078e00ff */
[----:B----4-:R-:W-:Y:S01]  /*7860*/  STG.E.64 desc[UR36][R2.64], R24 ;  /* 0x0000001802007986 */ /* 0x010fe2000c101b24 */
[----:B------:R-:W-:Y:S05]  /*7870*/  EXIT ;  /* 0x000000000000794d */ /* 0x000fea0003800000 */
.L_x_3022:
[----:B----4-:R-:W-:-:S04]  /*7880*/  F2FP.F16.F32.PACK_AB R5, RZ, R24 ;  /* 0x00000018ff05723e */ /* 0x010fc800000000ff */
[----:B------:R-:W-:-:S05]  /*7890*/  PRMT R5, R5, 0x5410, RZ ;  /* 0x0000541005057816 */ /* 0x000fca00000000ff */
[----:B------:R-:W-:Y:S01]  /*78a0*/  STG.E desc[UR36][R2.64], R5 ;  /* 0x0000000502007986 */ /* 0x000fe2000c101924 */
[----:B------:R-:W-:Y:S05]  /*78b0*/  EXIT ;  /* 0x000000000000794d */ /* 0x000fea0003800000 */
.L_x_3021:
[----:B----4-:R-:W-:-:S06]  /*78c0*/  FMUL.FTZ R4, R24, 1 ;  /* 0x3f80000018047820 */ /* 0x010fcc0000410000 */
[----:B------:R-:W0:Y:S02]  /*78d0*/  F2F.F64.F32 R4, R4 ;  /* 0x0000000400047310 */ /* 0x000e240000201800 */
[----:B0-----:R-:W-:Y:S01]  /*78e0*/  STG.E.64 desc[UR36][R2.64], R4 ;  /* 0x0000000402007986 */ /* 0x001fe2000c101b24 */
[----:B------:R-:W-:Y:S05]  /*78f0*/  EXIT ;  /* 0x000000000000794d */ /* 0x000fea0003800000 */
.L_x_3012:
        /* <DEDUP_REMOVED lines=8> */
[----:B----4-:R-:W-:-:S04]  /*7980*/  FSETP.NEU.FTZ.AND P0, PT, R24, RZ, PT ;  /* 0x000000ff1800720b */ /* 0x010fc80003f1d000 */
[----:B------:R-:W-:-:S05]  /*7990*/  SEL R5, RZ, 0x1, !P0 ;  /* 0x00000001ff057807 */ /* 0x000fca0004000000 */
[----:B------:R-:W-:Y:S01]  /*79a0*/  STG.E.U8 desc[UR36][R2.64], R5 ;  /* 0x0000000502007986 */ /* 0x000fe2000c101124 */
[----:B------:R-:W-:Y:S05]  /*79b0*/  EXIT ;  /* 0x000000000000794d */ /* 0x000fea0003800000 */
.L_x_3025:
[----:B----4-:R-:W-:Y:S01]  /*79c0*/  FMUL.FTZ R4, R24, 1 ;  /* 0x3f80000018047820 */ /* 0x010fe20000410000 */
[----:B------:R-:W-:-:S05]  /*79d0*/  CS2R R6, SRZ ;  /* 0x0000000000067805 */ /* 0x000fca000001ff00 */
[----:B------:R-:W0:Y:S02]  /*79e0*/  F2F.F64.F32 R4, R4 ;  /* 0x0000000400047310 */ /* 0x000e240000201800 */
[----:B0-----:R-:W-:Y:S01]  /*79f0*/  STG.E.128 desc[UR36][R2.64], R4 ;  /* 0x0000000402007986 */ /* 0x001fe2000c101d24 */
[----:B------:R-:W-:Y:S05]  /*7a00*/  EXIT ;  /* 0x000000000000794d */ /* 0x000fea0003800000 */
.L_x_3024:
[----:B------:R-:W-:-:S13]  /*7a10*/  ISETP.NE.AND P0, PT, R0, 0xf, PT ;  /* 0x0000000f0000780c */ /* 0x000fda0003f05270 */
[----:B------:R-:W-:Y:S05]  /*7a20*/  @!P0 BRA `(.L_x_3026) ;  /* 0x0000000000ac8947 */ /* 0x000fea0003800000 */
[----:B------:R-:W-:-:S13]  /*7a30*/  ISETP.NE.AND P0, PT, R0, 0x17, PT ;  /* 0x000000170000780c */ /* 0x000fda0003f05270 */
[----:B------:R-:W-:Y:S05]  /*7a40*/  @!P0 BRA `(.L_x_3027) ;  /* 0x0000000000508947 */ /* 0x000fea0003800000 */
[----:B------:R-:W-:-:S13]  /*7a50*/  ISETP.NE.AND P0, PT, R0, 0x18, PT ;  /* 0x000000180000780c */ /* 0x000fda0003f05270 */
[----:B------:R-:W-:Y:S05]  /*7a60*/  @P0 BRA `(.L_x_3016) ;  /* 0x0000000400e00947 */ /* 0x000fea0003800000 */
[C---:B----4-:R-:W-:Y:S01]  /*7a70*/  LOP3.LUT R4, R24.reuse, 0x7fffffff, RZ, 0xc0, !PT ;  /* 0x7fffffff18047812 */ /* 0x050fe200078ec0ff */
[----:B------:R-:W-:Y:S01]  /*7a80*/  BSSY B0, `(.L_x_3028) ;  /* 0x000000d000007945 */ /* 0x000fe20003800000 */
[----:B------:R-:W-:Y:S02]  /*7a90*/  LOP3.LUT R0, R24, 0x80000000, RZ, 0xc0, !PT ;  /* 0x8000000018007812 */ /* 0x000fe400078ec0ff */
[----:B------:R-:W-:Y:S02]  /*7aa0*/  ISETP.GT.U32.AND P0, PT, R4, 0x43efffff, PT ;  /* 0x43efffff0400780c */ /* 0x000fe40003f04070 */
[----:B------:R-:W-:Y:S01]  /*7ab0*/  SHF.R.U32.HI R7, RZ, 0x18, R0 ;  /* 0x00000018ff077819 */ /* 0x000fe20000011600 */
[----:B------:R-:W-:-:S10]  /*7ac0*/  IMAD.MOV.U32 R0, RZ, RZ, 0x7f ;  /* 0x0000007fff007424 */ /* 0x000fd400078e00ff */
[----:B------:R-:W-:Y:S05]  /*7ad0*/  @P0 BRA `(.L_x_3029) ;  /* 0x00000000001c0947 */ /* 0x000fea0003800000 */
[----:B------:R-:W-:-:S13]  /*7ae0*/  ISETP.GE.U32.AND P0, PT, R4, 0x3c800000, PT ;  /* 0x3c8000000400780c */ /* 0x000fda0003f06070 */
[----:B------:R-:W-:Y:S01]  /*7af0*/  @P0 SHF.R.U32.HI R0, RZ, 0x14, R24 ;  /* 0x00000014ff000819 */ /* 0x000fe20000011618 */
[----:B------:R-:W-:-:S03]  /*7b00*/  @!P0 FADD.FTZ R4, R4, 16384 ;  /* 0x4680000004048421 */ /* 0x000fc60000010000 */
[----:B------:R-:W-:-:S04]  /*7b10*/  @P0 LOP3.LUT R5, R0, 0x1, RZ, 0xc0, !PT ;  /* 0x0000000100050812 */ /* 0x000fc800078ec0ff */
[----:B------:R-:W-:-:S04]  /*7b20*/  @P0 IADD3 R5, R24, 0x407ffff, R5 ;  /* 0x0407ffff18050810 */ /* 0x000fc80007ffe005 */
[----:B------:R-:W-:Y:S01]  /*7b30*/  @P0 SHF.R.U32.HI R0, RZ, 0x14, R5 ;  /* 0x00000014ff000819 */ /* 0x000fe20000011605 */
[----:B------:R-:W-:-:S07]  /*7b40*/  @!P0 VIADD R0, R4, 0xb9800000 ;  /* 0xb980000004008836 */ /* 0x000fce0000000000 */
.L_x_3029:
[----:B------:R-:W-:Y:S05]  /*7b50*/  BSYNC B0 ;  /* 0x0000000000007941 */ /* 0x000fea0003800000 */
.L_x_3028:
[----:B------:R-:W-:-:S05]  /*7b60*/  LOP3.LUT R7, R0, R7, RZ, 0xfc, !PT ;  /* 0x0000000700077212 */ /* 0x000fca00078efcff */
[----:B------:R-:W-:Y:S01]  /*7b70*/  STG.E.U8 desc[UR36][R2.64], R7 ;  /* 0x0000000702007986 */ /* 0x000fe2000c101124 */
[----:B------:R-:W-:Y:S05]  /*7b80*/  EXIT ;  /* 0x000000000000794d */ /* 0x000fea0003800000 */
.L_x_3027:
[----:B----4-:R-:W-:Y:S01]  /*7b90*/  LOP3.LUT R4, R24, 0x7fffffff, RZ, 0xc0, !PT ;  /* 0x7fffffff18047812 */ /* 0x010fe200078ec0ff */
[----:B------:R-:W-:Y:S03]  /*7ba0*/  BSSY B0, `(.L_x_3030) ;  /* 0x000000e000007945 */ /* 0x000fe60003800000 */
[----:B------:R-:W-:-:S13]  /*7bb0*/  ISETP.GT.U32.AND P0, PT, R4, 0x477fffff, PT ;  /* 0x477fffff0400780c */ /* 0x000fda0003f04070 */
[----:B------:R-:W-:Y:S05]  /*7bc0*/  @P0 BRA `(.L_x_3031) ;  /* 0x0000000000200947 */ /* 0x000fea0003800000 */
[----:B------:R-:W-:-:S13]  /*7bd0*/  ISETP.GE.U32.AND P0, PT, R4, 0x38800000, PT ;  /* 0x388000000400780c */ /* 0x000fda0003f06070 */
[----:B------:R-:W-:Y:S01]  /*7be0*/  @P0 SHF.R.U32.HI R0, RZ, 0x15, R24 ;  /* 0x00000015ff000819 */ /* 0x000fe20000011618 */
[----:B------:R-:W-:-:S03]  /*7bf0*/  @!P0 FADD.FTZ R4, R4, 128 ;  /* 0x4300000004048421 */ /* 0x000fc60000010000 */
[----:B------:R-:W-:-:S04]  /*7c00*/  @P0 LOP3.LUT R5, R0, 0x1, RZ, 0xc0, !PT ;  /* 0x0000000100050812 */ /* 0x000fc800078ec0ff */
[----:B------:R-:W-:-:S04]  /*7c10*/  @P0 IADD3 R5, R24, 0x80fffff, R5 ;  /* 0x080fffff18050810 */ /* 0x000fc80007ffe005 */
[----:B------:R-:W-:Y:S01]  /*7c20*/  @P0 SHF.R.U32.HI R0, RZ, 0x15, R5 ;  /* 0x00000015ff000819 */ /* 0x000fe20000011605 */
[----:B------:R-:W-:Y:S01]  /*7c30*/  @!P0 VIADD R0, R4, 0xbd000000 ;  /* 0xbd00000004008836 */ /* 0x000fe20000000000 */
[----:B------:R-:W-:Y:S06]  /*7c40*/  BRA `(.L_x_3032) ;  /* 0x00000000000c7947 */ /* 0x000fec0003800000 */
.L_x_3031:
[----:B------:R-:W-:Y:S01]  /*7c50*/  IMAD.MOV.U32 R0, RZ, RZ, 0x7f ;  /* 0x0000007fff007424 */ /* 0x000fe200078e00ff */
[----:B------:R-:W-:-:S04]  /*7c60*/  ISETP.GT.U32.AND P0, PT, R4, 0x7f800000, PT ;  /* 0x7f8000000400780c */ /* 0x000fc80003f04070 */
[----:B------:R-:W-:-:S09]  /*7c70*/  SEL R0, R0, 0x7c, P0 ;  /* 0x0000007c00007807 */ /* 0x000fd20000000000 */
.L_x_3032:
[----:B------:R-:W-:Y:S05]  /*7c80*/  BSYNC B0 ;  /* 0x0000000000007941 */ /* 0x000fea0003800000 */
.L_x_3030:
[----:B------:R-:W-:-:S04]  /*7c90*/  LOP3.LUT R24, R24, 0x80000000, RZ, 0xc0, !PT ;  /* 0x8000000018187812 */ /* 0x000fc800078ec0ff */
[----:B------:R-:W-:-:S04]  /*7ca0*/  SHF.R.U32.HI R5, RZ, 0x18, R24 ;  /* 0x00000018ff057819 */ /* 0x000fc80000011618 */
[----:B------:R-:W-:-:S05]  /*7cb0*/  LOP3.LUT R5, R0, R5, RZ, 0xfc, !PT ;  /* 0x0000000500057212 */ /* 0x000fca00078efcff */
[----:B------:R-:W-:Y:S01]  /*7cc0*/  STG.E.U8 desc[UR36][R2.64], R5 ;  /* 0x0000000502007986 */ /* 0x000fe2000c101124 */
[----:B------:R-:W-:Y:S05]  /*7cd0*/  EXIT ;  /* 0x000000000000794d */ /* 0x000fea0003800000 */
.L_x_3026:
[----:B----4-:R-:W-:-:S05]  /*7ce0*/  F2FP.BF16.F32.PACK_AB R24, RZ, R24 ;  /* 0x00000018ff18723e */ /* 0x010fca00000010ff */
[----:B------:R-:W-:Y:S01]  /*7cf0*/  STG.E.U16 desc[UR36][R2.64], R24 ;  /* 0x0000001802007986 */ /* 0x000fe2000c101524 */
[----:B------:R-:W-:Y:S05]  /*7d00*/  EXIT ;  /* 0x000000000000794d */ /* 0x000fea0003800000 */
.L_x_3023:
        /* <DEDUP_REMOVED lines=8> */
[----:B----4-:R-:W0:Y:S02]  /*7d90*/  F2I.FTZ.U32.TRUNC.NTZ R5, R24 ;  /* 0x0000001800057305 */ /* 0x010e24000021f000 */
[----:B0-----:R-:W-:Y:S01]  /*7da0*/  STG.E.U16 desc[UR36][R2.64], R5 ;  /* 0x0000000502007986 */ /* 0x001fe2000c101524 */
[----:B------:R-:W-:Y:S05]  /*7db0*/  EXIT ;  /* 0x000000000000794d */ /* 0x000fea0003800000 */
.L_x_3035:
[----:B----4-:R-:W-:Y:S01]  /*7dc0*/  LOP3.LUT R5, R24, 0x7fffffff, RZ, 0xc0, !PT ;  /* 0x7fffffff18057812 */ /* 0x010fe200078ec0ff */
        /* <DEDUP_REMOVED lines=15> */
.L_x_3038:
[----:B------:R-:W-:-:S04]  /*7ec0*/  LOP3.LUT R24, R24, 0x80000000, RZ, 0xc0, !PT ;  /* 0x8000000018187812 */ /* 0x000fc800078ec0ff */
[----:B------:R-:W-:-:S04]  /*7ed0*/  SHF.R.U32.HI R5, RZ, 0x18, R24 ;  /* 0x00000018ff057819 */ /* 0x000fc80000011618 */
[----:B------:R-:W-:-:S04]  /*7ee0*/  LOP3.LUT R4, R4, R5, RZ, 0xfc, !PT ;  /* 0x0000000504047212 */ /* 0x000fc800078efcff */
[----:B------:R-:W-:-:S07]  /*7ef0*/  PRMT R0, R4, 0x7610, R0 ;  /* 0x0000761004007816 */ /* 0x000fce0000000000 */
.L_x_3037:
[----:B------:R-:W-:Y:S05]  /*7f00*/  BSYNC B0 ;  /* 0x0000000000007941 */ /* 0x000fea0003800000 */
.L_x_3036:
[----:B------:R-:W-:Y:S01]  /*7f10*/  STG.E.U8 desc[UR36][R2.64], R0 ;  /* 0x0000000002007986 */ /* 0x000fe2000c101124 */
[----:B------:R-:W-:Y:S05]  /*7f20*/  EXIT ;  /* 0x000000000000794d */ /* 0x000fea0003800000 */
.L_x_3034:
        /* <DEDUP_REMOVED lines=16> */
.L_x_3041:
[----:B------:R-:W-:-:S04]  /*8030*/  LOP3.LUT R24, R24, 0x80000000, RZ, 0xc0, !PT ;  /* 0x8000000018187812 */ /* 0x000fc800078ec0ff */
[----:B------:R-:W-:-:S04]  /*8040*/  SHF.R.U32.HI R5, RZ, 0x18, R24 ;  /* 0x00000018ff057819 */ /* 0x000fc80000011618 */
[----:B------:R-:W-:-:S04]  /*8050*/  LOP3.LUT R4, R4, R5, RZ, 0xfc, !PT ;  /* 0x0000000504047212 */ /* 0x000fc800078efcff */
[----:B------:R-:W-:-:S07]  /*8060*/  PRMT R0, R4, 0x7610, R0 ;  /* 0x0000761004007816 */ /* 0x000fce0000000000 */
.L_x_3040:
[----:B------:R-:W-:Y:S05]  /*8070*/  BSYNC B0 ;  /* 0x0000000000007941 */ /* 0x000fea0003800000 */
.L_x_3039:
[----:B------:R-:W-:Y:S01]  /*8080*/  STG.E.U8 desc[UR36][R2.64], R0 ;  /* 0x0000000002007986 */ /* 0x000fe2000c101124 */
[----:B------:R-:W-:Y:S05]  /*8090*/  EXIT ;  /* 0x000000000000794d */ /* 0x000fea0003800000 */
.L_x_3033:
[----:B------:R-:W-:-:S13]  /*80a0*/  ISETP.NE.AND P0, PT, R0, 0x1c, PT ;  /* 0x0000001c0000780c */ /* 0x000fda0003f05270 */
[----:B------:R-:W-:Y:S05]  /*80b0*/  @!P0 BRA `(.L_x_3042) ;  /* 0x00000000009c8947 */ /* 0x000fea0003800000 */
[----:B------:R-:W-:-:S13]  /*80c0*/  ISETP.NE.AND P0, PT, R0, 0x1d, PT ;  /* 0x0000001d0000780c */ /* 0x000fda0003f05270 */
[----:B------:R-:W-:Y:S05]  /*80d0*/  @!P0 BRA `(.L_x_3043) ;  /* 0x0000000000888947 */ /* 0x000fea0003800000 */
[----:B------:R-:W-:-:S13]  /*80e0*/  ISETP.NE.AND P0, PT, R0, 0x2c, PT ;  /* 0x0000002c0000780c */ /* 0x000fda0003f05270 */
[----:B------:R-:W-:Y:S05]  /*80f0*/  @P0 BRA `(.L_x_3016) ;  /* 0x00000000003c0947 */ /* 0x000fea0003800000 */
[----:B----4-:R-:W-:-:S04]  /*8100*/  SHF.R.U32.HI R4, RZ, 0x17, R24 ;  /* 0x00000017ff047819 */ /* 0x010fc80000011618 */
        /* <DEDUP_REMOVED lines=14> */
.L_x_3016:
        /* <DEDUP_REMOVED lines=15> */
[----:B-1--4-:R-:W-:Y:S05]  /*82e0*/  CALL.ABS.NOINC R2 ;  /* 0x0000000002007343 */ /* 0x012fea0003c00000 */
.L_x_3044:
[----:B------:R-:W-:Y:S05]  /*82f0*/  EXIT ;  /* 0x000000000000794d */ /* 0x000fea0003800000 */
.L_x_3043:
[----:B----4-:R-:W0:Y:S02]  /*8300*/  F2I.U64.TRUNC R24, R24 ;  /* 0x0000001800187311 */ /* 0x010e24000020d800 */
[----:B0-----:R-:W-:Y:S01]  /*8310*/  STG.E.64 desc[UR36][R2.64], R24 ;  /* 0x0000001802007986 */ /* 0x001fe2000c101b24 */
[----:B------:R-:W-:Y:S05]  /*8320*/  EXIT ;  /* 0x000000000000794d */ /* 0x000fea0003800000 */
.L_x_3042:
[----:B----4-:R-:W0:Y:S02]  /*8330*/  F2I.FTZ.U32.TRUNC.NTZ R5, R24 ;  /* 0x0000001800057305 */ /* 0x010e24000021f000 */
[----:B0-----:R-:W-:Y:S01]  /*8340*/  STG.E desc[UR36][R2.64], R5 ;  /* 0x0000000502007986 */ /* 0x001fe2000c101924 */
[----:B------:R-:W-:Y:S05]  /*8350*/  EXIT ;  /* 0x000000000000794d */ /* 0x000fea0003800000 */
.L_x_3045:
        /* <DEDUP_REMOVED lines=10> */
.L_x_28327:


//--------------------- .text._ZN2at6native18elementwise_kernelILi128ELi2EZNS0_22gpu_kernel_impl_nocastIZZZNS0_49_GLOBAL__N__b919a28f_16_Normalization_cu_5c38458722batch_norm_calc_invstdERKNS_6TensorES6_dENKUlvE_clEvENKUlvE2_clEvEUlN3c108BFloat16EE_EEvRNS_18TensorIteratorBaseERKT_EUliE_EEviT1_ --------------------------
	.section	.text._ZN2at6native18elementwise_kernelILi128ELi2EZNS0_22gpu_kernel_impl_nocastIZZZNS0_49_GLOBAL__N__b919a28f_16_Normalization_cu_5c38458722batch_norm_calc_invstdERKNS_6TensorES6_dENKUlvE_clEvENKUlvE2_clEvEUlN3c108BFloat16EE_EEvRNS_18TensorIteratorBaseERKT_EUliE_EEviT1_,"ax",@progbits
	.align	128
        .global         _ZN2at6native18elementwise_kernelILi128ELi2EZNS0_22gpu_kernel_impl_nocastIZZZNS0_49_GLOBAL__N__b919a28f_16_Normalization_cu_5c38458722batch_norm_calc_invstdERKNS_6TensorES6_dENKUlvE_clEvENKUlvE2_clEvEUlN3c108BFloat16EE_EEvRNS_18TensorIteratorBaseERKT_EUliE_EEviT1_
        .type           _ZN2at6native18elementwise_kernelILi128ELi2EZNS0_22gpu_kernel_impl_nocastIZZZNS0_49_GLOBAL__N__b919a28f_16_Normalization_cu_5c38458722batch_norm_calc_invstdERKNS_6TensorES6_dENKUlvE_clEvENKUlvE2_clEvEUlN3c108BFloat16EE_EEvRNS_18TensorIteratorBaseERKT_EUliE_EEviT1_,@function
        .size           _ZN2at6native18elementwise_kernelILi128ELi2EZNS0_22gpu_kernel_impl_nocastIZZZNS0_49_GLOBAL__N__b919a28f_16_Normalization_cu_5c38458722batch_norm_calc_invstdERKNS_6TensorES6_dENKUlvE_clEvENKUlvE2_clEvEUlN3c108BFloat16EE_EEvRNS_18TensorIteratorBaseERKT_EUliE_EEviT1_,(.L_x_28328 - _ZN2at6native18elementwise_kernelILi128ELi2EZNS0_22gpu_kernel_impl_nocastIZZZNS0_49_GLOBAL__N__b919a28f_16_Normalization_cu_5c38458722batch_norm_calc_invstdERKNS_6TensorES6_dENKUlvE_clEvENKUlvE2_clEvEUlN3c108BFloat16EE_EEvRNS_18TensorIteratorBaseERKT_EUliE_EEviT1_)
        .other          _ZN2at6native18elementwise_kernelILi128ELi2EZNS0_22gpu_kernel_impl_nocastIZZZNS0_49_GLOBAL__N__b919a28f_16_Normalization_cu_5c38458722batch_norm_calc_invstdERKNS_6TensorES6_dENKUlvE_clEvENKUlvE2_clEvEUlN3c108BFloat16EE_EEvRNS_18TensorIteratorBaseERKT_EUliE_EEviT1_,@"STO_CUDA_ENTRY STV_DEFAULT"
_ZN2at6native18elementwise_kernelILi128ELi2EZNS0_22gpu_kernel_impl_nocastIZZZNS0_49_GLOBAL__N__b919a28f_16_Normalization_cu_5c38458722batch_norm_calc_invstdERKNS_6TensorES6_dENKUlvE_clEvENKUlvE2_clEvEUlN3c108BFloat16EE_EEvRNS_18TensorIteratorBaseERKT_EUliE_EEviT1_:
.text._ZN2at6native18elementwise_kernelILi128ELi2EZNS0_22gpu_kernel_impl_nocastIZZZNS0_49_GLOBAL__N__b919a28f_16_Normalization_cu_5c38458722batch_norm_calc_invstdERKNS_6TensorES6_dENKUlvE_clEvENKUlvE2_clEvEUlN3c108BFloat16EE_EEvRNS_18TensorIteratorBaseERKT_EUliE_EEviT1_:
[----:B------:R-:W-:Y:S01]  /*0000*/  LDC R1, c[0x0][0x28] ;  /* 0x00000a00ff017b82 */ /* 0x000fe20000000800 */
[----:B------:R-:W0:Y:S01]  /*0010*/  S2R R0, SR_CTAID.X ;  /* 0x0000000000007919 */ /* 0x000e220000002500 */
[----:B------:R-:W-:Y:S01]  /*0020*/  ULDC UR6, c[0x0][0x210] ;  /* 0x0000840000067ab9 */ /* 0x000fe20000000800 */
[----:B------:R-:W-:Y:S01]  /*0030*/  ULDC.64 UR4, c[0x0][0x208] ;  /* 0x0000820000047ab9 */ /* 0x000fe20000000a00 */
[----:B------:R-:W-:Y:S01]  /*0040*/  BSSY B0, `(.L_x_3046) ;  /* 0x0000141000007945 */ /* 0x000fe20003800000 */
[----:B------:R-:W0:Y:S02]  /*0050*/  S2R R3, SR_TID.X ;  /* 0x0000000000037919 */ /* 0x000e240000002100 */
[----:B0-----:R-:W-:-:S04]  /*0060*/  LEA R0, R0, R3, 0x8 ;  /* 0x0000000300007211 */ /* 0x001fc800078e40ff */
[----:B------:R-:W-:Y:S02]  /*0070*/  ISETP.GE.AND P0, PT, R0, UR6, PT ;  /* 0x0000000600007c0c */ /* 0x000fe4000bf06270 */
[----:B------:R-:W-:-:S11]  /*0080*/  MOV R7, R0 ;  /* 0x0000000000077202 */ /* 0x000fd60000000f00 */
[----:B------:R-:W-:Y:S05]  /*0090*/  @P0 BRA `(.L_x_3047) ;  /* 0x0000001000ec0947 */ /* 0x000fea0003800000 */
[----:B------:R-:W0:Y:S01]  /*00a0*/  LDC R8, c[0x0][0x218] ;  /* 0x00008600ff087b82 */ /* 0x000e220000000800 */
[----:B------:R-:W-:Y:S02]  /*00b0*/  CS2R R2, SRZ ;  /* 0x0000000000027805 */ /* 0x000fe4000001ff00 */
[----:B0-----:R-:W-:-:S13]  /*00c0*/  ISETP.NE.AND P0, PT, R8, RZ, PT ;  /* 0x000000ff0800720c */ /* 0x001fda0003f05270 */
[----:B------:R-:W-:Y:S05]  /*00d0*/  @!P0 BRA `(.L_x_3048) ;  /* 0x0000001000a88947 */ /* 0x000fea0003800000 */
[----:B------:R-:W-:Y:S01]  /*00e0*/  HFMA2.MMA R2, -RZ, RZ, 0, 0 ;  /* 0x00000000ff027435 */ /* 0x000fe200000001ff */
[----:B------:R-:W-:Y:S01]  /*00f0*/  MOV R3, R7 ;  /* 0x0000000700037202 */ /* 0x000fe20000000f00 */
[----:B------:R-:W-:Y:S01]  /*0100*/  ULDC.64 UR8, c[0x0][0x220] ;  /* 0x0000880000087ab9 */ /* 0x000fe20000000a00 */
[----:B------:R-:W-:Y:S01]  /*0110*/  ISETP.NE.AND P0, PT, R8, 0x1, PT ;  /* 0x000000010800780c */ /* 0x000fe20003f05270 */
[----:B------:R-:W-:-:S06]  /*0120*/  ULDC UR7, c[0x0][0x21c] ;  /* 0x0000870000077ab9 */ /* 0x000fcc0000000800 */
[----:B------:R-:W-:-:S05]  /*0130*/  IMAD.HI.U32 R4, R7, UR8, R2 ;  /* 0x0000000807047c27 */ /* 0x000fca000f8e0002 */
[----:B------:R-:W-:Y:S01]  /*0140*/  SHF.R.U32.HI R5, RZ, UR9, R4 ;  /* 0x00000009ff057c19 */ /* 0x000fe20008011604 */
[----:B------:R-:W-:-:S03]  /*0150*/  ULDC.64 UR8, c[0x0][0x348] ;  /* 0x0000d20000087ab9 */ /* 0x000fc60000000a00 */
[----:B------:R-:W-:-:S05]  /*0160*/  IADD3 R2, -R5, RZ, RZ ;  /* 0x000000ff05027210 */ /* 0x000fca0007ffe1ff */
[----:B------:R-:W-:-:S04]  /*0170*/  IMAD R2, R2, UR7, R7 ;  /* 0x0000000702027c24 */ /* 0x000fc8000f8e0207 */
        /* <DEDUP_REMOVED lines=17> */
[----:B------:R-:W-:Y:S01]  /*0290*/  ISETP.NE.AND P0, PT, R8, 0x3, PT ;  /* 0x000000030800780c */ /* 0x000fe20003f05270 */
[----:B------:R-:W-:-:S07]  /*02a0*/  ULDC UR7, c[0x0][0x234] ;  /* 0x00008d0000077ab9 */ /* 0x000fce0000000800 */
        /* <DEDUP_REMOVED lines=20> */
[----:B------:R-:W-:Y:S01]  /*03f0*/  IMAD.MOV.U32 R6, RZ, RZ, RZ ;  /* 0x000000ffff067224 */ /* 0x000fe200078e00ff */
[----:B------:R-:W-:Y:S01]  /*0400*/  ULDC.64 UR8, c[0x0][0x250] ;  /* 0x0000940000087ab9 */ /* 0x000fe20000000a00 */
[----:B------:R-:W-:Y:S01]  /*0410*/  ISETP.NE.AND P0, PT, R8, 0x5, PT ;  /* 0x000000050800780c */ /* 0x000fe20003f05270 */
[----:B------:R-:W-:Y:S01]  /*0420*/  ULDC UR7, c[0x0][0x24c] ;  /* 0x0000930000077ab9 */ /* 0x000fe20000000800 */
        /* <DEDUP_REMOVED lines=46> */
[----:B------:R-:W-:Y:S01]  /*0710*/  ISETP.NE.AND P0, PT, R8, 0x9, PT ;  /* 0x000000090800780c */ /* 0x000fe20003f05270 */
[----:B------:R-:W-:Y:S02]  /*0720*/  ULDC UR7, c[0x0][0x27c] ;  /* 0x00009f0000077ab9 */ /* 0x000fe40000000800 */
        /* <DEDUP_REMOVED lines=13> */
[----:B------:R-:W-:-:S05]  /*0800*/  SHF.R.U32.HI R7, RZ, UR7, R6 ;  /* 0x00000007ff077c19 */ /* 0x000fca0008011606 */
[----:B------:R-:W-:-:S04]  /*0810*/  IMAD.MOV R4, RZ, RZ, -R7 ;  /* 0x000000ffff047224 */ /* 0x000fc800078e0a07 */
        /* <DEDUP_REMOVED lines=168> */
[----:B------:R-:W-:Y:S02]  /*12a0*/  @P0 MOV R8, RZ ;  /* 0x000000ff00080202 */ /* 0x000fe40000000f00 */
[----:B------:R-:W-:-:S05]  /*12b0*/  IADD3 R11, -R9, RZ, RZ ;  /* 0x000000ff090b7210 */ /* 0x000fca0007ffe1ff */
[----:B------:R-:W1:Y:S08]  /*12c0*/  @P0 LDC R15, c[0x0][0x33c] ;  /* 0x0000cf00ff0f0b82 */ /* 0x000e700000000800 */
[----:B------:R-:W2:Y:S01]  /*12d0*/  @P0 LDC.64 R6, c[0x0][0x408] ;  /* 0x00010200ff060b82 */ /* 0x000ea20000000a00 */
[----:B0-----:R-:W-:-:S05]  /*12e0*/  @P0 IMAD.HI.U32 R4, R9, R12, R8 ;  /* 0x0000000c09040227 */ /* 0x001fca00078e0008 */
[----:B------:R-:W-:Y:S01]  /*12f0*/  @P0 SHF.R.U32.HI R8, RZ, R13, R4 ;  /* 0x0000000dff080219 */ /* 0x000fe20000011604 */
[----:B------:R-:W-:Y:S01]  /*1300*/  IMAD R4, R11, UR8, R5 ;  /* 0x000000080b047c24 */ /* 0x000fe2000f8e0205 */
[----:B------:R-:W-:Y:S02]  /*1310*/  ULDC.64 UR8, c[0x0][0x400] ;  /* 0x0001000000087ab9 */ /* 0x000fe40000000a00 */
[----:B------:R-:W-:Y:S01]  /*1320*/  @P0 IADD3 R8, -R8, RZ, RZ ;  /* 0x000000ff08080210 */ /* 0x000fe20007ffe1ff */
[C---:B------:R-:W-:Y:S02]  /*1330*/  IMAD R3, R4.reuse, UR8, R3 ;  /* 0x0000000804037c24 */ /* 0x040fe4000f8e0203 */
[----:B------:R-:W-:Y:S02]  /*1340*/  IMAD R2, R4, UR9, R2 ;  /* 0x0000000904027c24 */ /* 0x000fe4000f8e0202 */
[----:B-1----:R-:W-:-:S04]  /*1350*/  @P0 IMAD R8, R8, R15, R9 ;  /* 0x0000000f08080224 */ /* 0x002fc800078e0209 */
[C---:B--2---:R-:W-:Y:S02]  /*1360*/  @P0 IMAD R3, R8.reuse, R6, R3 ;  /* 0x0000000608030224 */ /* 0x044fe400078e0203 */
[----:B------:R-:W-:-:S07]  /*1370*/  @P0 IMAD R2, R8, R7, R2 ;  /* 0x0000000708020224 */ /* 0x000fce00078e0202 */
.L_x_3048:
[----:B------:R-:W-:Y:S01]  /*1380*/  ULDC.64 UR8, c[0x0][0x418] ;  /* 0x0001060000087ab9 */ /* 0x000fe20000000a00 */
[----:B------:R-:W-:Y:S01]  /*1390*/  ULDC UR7, c[0x0][0x420] ;  /* 0x0001080000077ab9 */ /* 0x000fe20000000800 */
[----:B------:R-:W-:-:S04]  /*13a0*/  IADD3 R4, P0, R2, UR8, RZ ;  /* 0x0000000802047c10 */ /* 0x000fc8000ff1e0ff */
[----:B------:R-:W-:Y:S01]  /*13b0*/  IADD3.X R5, RZ, UR9, RZ, P0, !PT ;  /* 0x00000009ff057c10 */ /* 0x000fe200087fe4ff */
[----:B------:R-:W-:-:S04]  /*13c0*/  ULDC.64 UR8, c[0x0][0x410] ;  /* 0x0001040000087ab9 */ /* 0x000fc80000000a00 */
[----:B------:R-:W2:Y:S01]  /*13d0*/  LDG.E.U16 R4, desc[UR4][R4.64] ;  /* 0x0000000404047981 */ /* 0x000ea2000c1e1500 */
[----:B------:R-:W-:Y:S02]  /*13e0*/  IADD3 R7, R0, 0x80, RZ ;  /* 0x0000008000077810 */ /* 0x000fe40007ffe0ff */
[----:B--2---:R-:W-:-:S05]  /*13f0*/  SHF.L.U32 R2, R4, 0x10, RZ ;  /* 0x0000001004027819 */ /* 0x004fca00000006ff */
[----:B------:R-:W-:Y:S01]  /*1400*/  FADD.FTZ R6, R2, UR7 ;  /* 0x0000000702067e21 */ /* 0x000fe20008010000 */
[----:B------:R-:W-:-:S03]  /*1410*/  IADD3 R2, P0, R3, UR8, RZ ;  /* 0x0000000803027c10 */ /* 0x000fc6000ff1e0ff */
[----:B------:R-:W0:Y:S02]  /*1420*/  MUFU.RSQ R9, R6 ;  /* 0x0000000600097308 */ /* 0x000e240000001400 */
[----:B------:R-:W-:-:S05]  /*1430*/  IMAD.X R3, RZ, RZ, UR9, P0 ;  /* 0x00000009ff037e24 */ /* 0x000fca00080e06ff */
[----:B0-----:R0:W-:Y:S03]  /*1440*/  STG.E desc[UR4][R2.64], R9 ;  /* 0x0000000902007986 */ /* 0x0011e6000c101904 */
.L_x_3047:
[----:B------:R-:W-:Y:S05]  /*1450*/  BSYNC B0 ;  /* 0x0000000000007941 */ /* 0x000fea0003800000 */
.L_x_3046:
[----:B------:R-:W-:-:S13]  /*1460*/  ISETP.GE.AND P0, PT, R7, UR6, PT ;  /* 0x0000000607007c0c */ /* 0x000fda000bf06270 */
[----:B------:R-:W-:Y:S05]  /*1470*/  @P0 EXIT ;  /* 0x000000000000094d */ /* 0x000fea0003800000 */
[----:B------:R-:W1:Y:S01]  /*1480*/  LDC R8, c[0x0][0x218] ;  /* 0x00008600ff087b82 */ /* 0x000e620000000800 */
[----:B0-----:R-:W-:Y:S01]  /*1490*/  HFMA2.MMA R3, -RZ, RZ, 0, 0 ;  /* 0x00000000ff037435 */ /* 0x001fe200000001ff */
[----:B------:R-:W-:Y:S02]  /*14a0*/  MOV R0, RZ ;  /* 0x000000ff00007202 */ /* 0x000fe40000000f00 */
[----:B-1----:R-:W-:-:S13]  /*14b0*/  ISETP.NE.AND P0, PT, R8, RZ, PT ;  /* 0x000000ff0800720c */ /* 0x002fda0003f05270 */
[----:B------:R-:W-:Y:S05]  /*14c0*/  @!P0 BRA `(.L_x_3049) ;  /* 0x0000001000a88947 */ /* 0x000fea0003800000 */
[----:B------:R-:W-:Y:S01]  /*14d0*/  MOV R2, RZ ;  /* 0x000000ff00027202 */ /* 0x000fe20000000f00 */
[----:B------:R-:W-:Y:S01]  /*14e0*/  ULDC.64 UR6, c[0x0][0x220] ;  /* 0x0000880000067ab9 */ /* 0x000fe20000000a00 */
[----:B------:R-:W-:Y:S02]  /*14f0*/  MOV R3, R7 ;  /* 0x0000000700037202 */ /* 0x000fe40000000f00 */
[----:B------:R-:W-:Y:S01]  /*1500*/  ISETP.NE.AND P0, PT, R8, 0x1, PT ;  /* 0x000000010800780c */ /* 0x000fe20003f05270 */
        /* <DEDUP_REMOVED lines=284> */
[----:B------:R-:W-:-:S04]  /*26d0*/  IMAD R4, R4, UR8, R5 ;  /* 0x0000000804047c24 */ /* 0x000fc8000f8e0205 */
[----:B------:R-:W2:Y:S01]  /*26e0*/  @P0 LDC.64 R12, c[0x0][0x408] ;  /* 0x00010200ff0c0b82 */ /* 0x000ea20000000a00 */
[C---:B------:R-:W-:Y:S02]  /*26f0*/  IMAD R3, R4.reuse, UR6, R3 ;  /* 0x0000000604037c24 */ /* 0x040fe4000f8e0203 */
[----:B------:R-:W-:Y:S02]  /*2700*/  IMAD R0, R4, UR7, R0 ;  /* 0x0000000704007c24 */ /* 0x000fe4000f8e0200 */
[----:B0-----:R-:W-:-:S05]  /*2710*/  @P0 IMAD.HI.U32 R2, R7, R8, R6 ;  /* 0x0000000807020227 */ /* 0x001fca00078e0006 */
[----:B------:R-:W-:-:S04]  /*2720*/  @P0 SHF.R.U32.HI R2, RZ, R9, R2 ;  /* 0x00000009ff020219 */ /* 0x000fc80000011602 */
[----:B------:R-:W-:-:S05]  /*2730*/  @P0 IADD3 R6, -R2, RZ, RZ ;  /* 0x000000ff02060210 */ /* 0x000fca0007ffe1ff */
[----:B-1----:R-:W-:-:S04]  /*2740*/  @P0 IMAD R6, R11, R6, R7 ;  /* 0x000000060b060224 */ /* 0x002fc800078e0207 */
[C---:B--2---:R-:W-:Y:S02]  /*2750*/  @P0 IMAD R3, R6.reuse, R12, R3 ;  /* 0x0000000c06030224 */ /* 0x044fe400078e0203 */
[----:B------:R-:W-:-:S07]  /*2760*/  @P0 IMAD R0, R6, R13, R0 ;  /* 0x0000000d06000224 */ /* 0x000fce00078e0200 */
.L_x_3049:
[----:B------:R-:W-:Y:S02]  /*2770*/  ULDC.64 UR6, c[0x0][0x418] ;  /* 0x0001060000067ab9 */ /* 0x000fe40000000a00 */
[----:B------:R-:W-:Y:S01]  /*2780*/  IADD3 R4, P0, R0, UR6, RZ ;  /* 0x0000000600047c10 */ /* 0x000fe2000ff1e0ff */
[----:B------:R-:W-:-:S03]  /*2790*/  ULDC UR6, c[0x0][0x420] ;  /* 0x0001080000067ab9 */ /* 0x000fc60000000800 */
[----:B------:R-:W-:-:S05]  /*27a0*/  IADD3.X R5, RZ, UR7, RZ, P0, !PT ;  /* 0x00000007ff057c10 */ /* 0x000fca00087fe4ff */
[----:B------:R-:W2:Y:S02]  /*27b0*/  LDG.E.U16 R4, desc[UR4][R4.64] ;  /* 0x0000000404047981 */ /* 0x000ea4000c1e1500 */
[----:B--2---:R-:W-:-:S05]  /*27c0*/  SHF.L.U32 R0, R4, 0x10, RZ ;  /* 0x0000001004007819 */ /* 0x004fca00000006ff */
[----:B------:R-:W-:Y:S01]  /*27d0*/  FADD.FTZ R0, R0, UR6 ;  /* 0x0000000600007e21 */ /* 0x000fe20008010000 */
[----:B------:R-:W-:Y:S02]  /*27e0*/  ULDC.64 UR6, c[0x0][0x410] ;  /* 0x0001040000067ab9 */ /* 0x000fe40000000a00 */
[----:B------:R-:W-:Y:S01]  /*27f0*/  IADD3 R2, P0, R3, UR6, RZ ;  /* 0x0000000603027c10 */ /* 0x000fe2000ff1e0ff */
[----:B------:R-:W0:Y:S03]  /*2800*/  MUFU.RSQ R7, R0 ;  /* 0x0000000000077308 */ /* 0x000e260000001400 */
[----:B------:R-:W-:-:S05]  /*2810*/  IADD3.X R3, RZ, UR7, RZ, P0, !PT ;  /* 0x00000007ff037c10 */ /* 0x000fca00087fe4ff */
[----:B0-----:R-:W-:Y:S01]  /*2820*/  STG.E desc[UR4][R2.64], R7 ;  /* 0x0000000702007986 */ /* 0x001fe2000c101904 */
[----:B------:R-:W-:Y:S05]  /*2830*/  EXIT ;  /* 0x000000000000794d */ /* 0x000fea0003800000 */
.L_x_3050:
        /* <DEDUP_REMOVED lines=12> */
.L_x_28328:


//--------------------- .text._ZN2at6native27unrolled_elementwise_kernelIZZZNS0_49_GLOBAL__N__b919a28f_16_Normalization_cu_5c38458722batch_norm_calc_invstdERKNS_6TensorES5_dENKUlvE_clEvENKUlvE2_clEvEUlN3c108BFloat16EE_St5arrayIPcLm2EELi4E23TrivialOffsetCalculatorILi1EjESF_NS0_6memory15LoadWithoutCastENSG_16StoreWithoutCastEEEviT_T0_T2_T3_T4_T5_ --------------------------
	.section	.text._ZN2at6native27unrolled_elementwise_kernelIZZZNS0_49_GLOBAL__N__b919a28f_16_Normalization_cu_5c38458722batch_norm_calc_invstdERKNS_6TensorES5_dENKUlvE_clEvENKUlvE2_clEvEUlN3c108BFloat16EE_St5arrayIPcLm2EELi4E23TrivialOffsetCalculatorILi1EjESF_NS0_6memory15LoadWithoutCastENSG_16StoreWithoutCastEEEviT_T0_T2_T3_T4_T5_,"ax",@progbits
	.align	128
        .global         _ZN2at6native27unrolled_elementwise_kernelIZZZNS0_49_GLOBAL__N__b919a28f_16_Normalization_cu_5c38458722batch_norm_calc_invstdERKNS_6TensorES5_dENKUlvE_clEvENKUlvE2_clEvEUlN3c108BFloat16EE_St5arrayIPcLm2EELi4E23TrivialOffsetCalculatorILi1EjESF_NS0_6memory15LoadWithoutCastENSG_16StoreWithoutCastEEEviT_T0_T2_T3_T4_T5_
        .type           _ZN2at6native27unrolled_elementwise_kernelIZZZNS0_49_GLOBAL__N__b919a28f_16_Normalization_cu_5c38458722batch_norm_calc_invstdERKNS_6TensorES5_dENKUlvE_clEvENKUlvE2_clEvEUlN3c108BFloat16EE_St5arrayIPcLm2EELi4E23TrivialOffsetCalculatorILi1EjESF_NS0_6memory15LoadWithoutCastENSG_16StoreWithoutCastEEEviT_T0_T2_T3_T4_T5_,@function
        .size           _ZN2at6native27unrolled_elementwise_kernelIZZZNS0_49_GLOBAL__N__b919a28f_16_Normalization_cu_5c38458722batch_norm_calc_invstdERKNS_6TensorES5_dENKUlvE_clEvENKUlvE2_clEvEUlN3c108BFloat16EE_St5arrayIPcLm2EELi4E23TrivialOffsetCalculatorILi1EjESF_NS0_6memory15LoadWithoutCastENSG_16StoreWithoutCastEEEviT_T0_T2_T3_T4_T5_,(.L_x_28329 - _ZN2at6native27unrolled_elementwise_kernelIZZZNS0_49_GLOBAL__N__b919a28f_16_Normalization_cu_5c38458722batch_norm_calc_invstdERKNS_6TensorES5_dENKUlvE_clEvENKUlvE2_clEvEUlN3c108BFloat16EE_St5arrayIPcLm2EELi4E23TrivialOffsetCalculatorILi1EjESF_NS0_6memory15LoadWithoutCastENSG_16StoreWithoutCastEEEviT_T0_T2_T3_T4_T5_)
        .other          _ZN2at6native27unrolled_elementwise_kernelIZZZNS0_49_GLOBAL__N__b919a28f_16_Normalization_cu_5c38458722batch_norm_calc_invstdERKNS_6TensorES5_dENKUlvE_clEvENKUlvE2_clEvEUlN3c108BFloat16EE_St5arrayIPcLm2EELi4E23TrivialOffsetCalculatorILi1EjESF_NS0_6memory15LoadWithoutCastENSG_16StoreWithoutCastEEEviT_T0_T2_T3_T4_T5_,@"STO_CUDA_ENTRY STV_DEFAULT"
_ZN2at6native27unrolled_elementwise_kernelIZZZNS0_49_GLOBAL__N__b919a28f_16_Normalization_cu_5c38458722batch_norm_calc_invstdERKNS_6TensorES5_dENKUlvE_clEvENKUlvE2_clEvEUlN3c108BFloat16EE_St5arrayIPcLm2EELi4E23TrivialOffsetCalculatorILi1EjESF_NS0_6memory15LoadWithoutCastENSG_16StoreWithoutCastEEEviT_T0_T2_T3_T4_T5_:
.text._ZN2at6native27unrolled_elementwise_kernelIZZZNS0_49_GLOBAL__N__b919a28f_16_Normalization_cu_5c38458722batch_norm_calc_invstdERKNS_6TensorES5_dENKUlvE_clEvENKUlvE2_clEvEUlN3c108BFloat16EE_St5arrayIPcLm2EELi4E23TrivialOffsetCalculatorILi1EjESF_NS0_6memory15LoadWithoutCastENSG_16StoreWithoutCastEEEviT_T0_T2_T3_T4_T5_:
[----:B------:R-:W-:Y:S01]  /*0000*/  LDC R1, c[0x0][0x28] ;  /* 0x00000a00ff017b82 */ /* 0x000fe20000000800 */
[----:B------:R-:W0:Y:S07]  /*0010*/  S2R R0, SR_CTAID.X ;  /* 0x0000000000007919 */ /* 0x000e2e0000002500 */
[----:B------:R-:W0:Y:S01]  /*0020*/  LDC R9, c[0x0][0x210] ;  /* 0x00008400ff097b82 */ /* 0x000e220000000800 */
[----:B------:R-:W-:Y:S01]  /*0030*/  PRMT R6, RZ, 0x7610, R6 ;  /* 0x00007610ff067816 */ /* 0x000fe20000000006 */
[----:B------:R-:W-:Y:S01]  /*0040*/  ULDC.64 UR4, c[0x0][0x208] ;  /* 0x0000820000047ab9 */ /* 0x000fe20000000a00 */
[----:B------:R-:W1:Y:S01]  /*0050*/  S2R R7, SR_TID.X ;  /* 0x0000000000077919 */ /* 0x000e620000002100 */
[----:B0-----:R-:W-:-:S02]  /*0060*/  IMAD R2, R0, -0x200, R9 ;  /* 0xfffffe0000027824 */ /* 0x001fc400078e0209 */
[----:B-1----:R-:W-:-:S03]  /*0070*/  IMAD.MOV.U32 R19, RZ, RZ, R7 ;  /* 0x000000ffff137224 */ /* 0x002fc600078e0007 */
[----:B------:R-:W-:-:S13]  /*0080*/  ISETP.GE.AND P0, PT, R7, R2, PT ;  /* 0x000000020700720c */ /* 0x000fda0003f06270 */
[----:B------:R-:W-:Y:S01]  /*0090*/  @!P0 LEA R15, R0, R19, 0x9 ;  /* 0x00000013000f8211 */ /* 0x000fe200078e48ff */
[----:B------:R-:W-:Y:S01]  /*00a0*/  @!P0 VIADD R19, R19, 0x80 ;  /* 0x0000008013138836 */ /* 0x000fe20000000000 */
[----:B------:R-:W0:Y:S04]  /*00b0*/  @!P0 LDC.64 R10, c[0x0][0x230] ;  /* 0x00008c00ff0a8b82 */ /* 0x000e280000000a00 */
[----:B------:R-:W-:-:S13]  /*00c0*/  ISETP.GE.AND P1, PT, R19, R2, PT ;  /* 0x000000021300720c */ /* 0x000fda0003f26270 */
[----:B------:R-:W-:Y:S01]  /*00d0*/  @!P1 LEA R17, R0, R19, 0x9 ;  /* 0x0000001300119211 */ /* 0x000fe200078e48ff */
[----:B------:R-:W-:Y:S01]  /*00e0*/  @!P1 VIADD R19, R19, 0x80 ;  /* 0x0000008013139836 */ /* 0x000fe20000000000 */
[----:B------:R-:W1:Y:S04]  /*00f0*/  @!P1 LDC.64 R12, c[0x0][0x230] ;  /* 0x00008c00ff0c9b82 */ /* 0x000e680000000a00 */
[----:B------:R-:W-:Y:S01]  /*0100*/  ISETP.GE.AND P2, PT, R19, R2, PT ;  /* 0x000000021300720c */ /* 0x000fe20003f46270 */
[----:B0-----:R-:W-:-:S05]  /*0110*/  @!P0 IMAD.WIDE.U32 R10, R15, 0x2, R10 ;  /* 0x000000020f0a8825 */ /* 0x001fca00078e000a */
[----:B------:R0:W2:Y:S07]  /*0120*/  @!P0 LDG.E.U16 R6, desc[UR4][R10.64] ;  /* 0x000000040a068981 */ /* 0x0000ae000c1e1500 */
[----:B------:R-:W3:Y:S01]  /*0130*/  @!P2 LDC.64 R8, c[0x0][0x230] ;  /* 0x00008c00ff08ab82 */ /* 0x000ee20000000a00 */
[----:B-1----:R-:W-:Y:S01]  /*0140*/  @!P1 IMAD.WIDE.U32 R14, R17, 0x2, R12 ;  /* 0x00000002110e9825 */ /* 0x002fe200078e000c */
[----:B------:R-:W-:Y:S02]  /*0150*/  PRMT R12, RZ, 0x7610, R12 ;  /* 0x00007610ff0c7816 */ /* 0x000fe4000000000c */
[----:B------:R-:W-:-:S02]  /*0160*/  @!P2 LEA R17, R0, R19, 0x9 ;  /* 0x000000130011a211 */ /* 0x000fc400078e48ff */
[----:B------:R-:W-:Y:S02]  /*0170*/  PRMT R13, RZ, 0x7610, R13 ;  /* 0x00007610ff0d7816 */ /* 0x000fe4000000000d */
[----:B------:R1:W4:Y:S01]  /*0180*/  @!P1 LDG.E.U16 R12, desc[UR4][R14.64] ;  /* 0x000000040e0c9981 */ /* 0x000322000c1e1500 */
[----:B---3--:R-:W-:-:S05]  /*0190*/  @!P2 IMAD.WIDE.U32 R16, R17, 0x2, R8 ;  /* 0x000000021110a825 */ /* 0x008fca00078e0008 */
[----:B------:R-:W3:Y:S01]  /*01a0*/  @!P2 LDG.E.U16 R13, desc[UR4][R16.64] ;  /* 0x00000004100da981 */ /* 0x000ee2000c1e1500 */
[----:B------:R-:W-:-:S05]  /*01b0*/  @!P2 VIADD R19, R19, 0x80 ;  /* 0x000000801313a836 */ /* 0x000fca0000000000 */
[----:B------:R-:W-:-:S13]  /*01c0*/  ISETP.GE.AND P1, PT, R19, R2, PT ;  /* 0x000000021300720c */ /* 0x000fda0003f26270 */
[----:B------:R-:W1:Y:S01]  /*01d0*/  @!P1 LDC.64 R8, c[0x0][0x230] ;  /* 0x00008c00ff089b82 */ /* 0x000e620000000a00 */
[----:B0-----:R-:W-:-:S07]  /*01e0*/  @!P1 LEA R11, R0, R19, 0x9 ;  /* 0x00000013000b9211 */ /* 0x001fce00078e48ff */
[----:B------:R-:W0:Y:S01]  /*01f0*/  @!P0 LDC R19, c[0x0][0x218] ;  /* 0x00008600ff138b82 */ /* 0x000e220000000800 */
[----:B------:R-:W-:Y:S01]  /*0200*/  PRMT R10, RZ, 0x7610, R10 ;  /* 0x00007610ff0a7816 */ /* 0x000fe2000000000a */
[----:B-1----:R-:W-:-:S04]  /*0210*/  @!P1 IMAD.WIDE.U32 R8, R11, 0x2, R8 ;  /* 0x000000020b089825 */ /* 0x002fc800078e0008 */
[----:B------:R-:W-:Y:S01]  /*0220*/  IMAD.MOV.U32 R11, RZ, RZ, R7 ;  /* 0x000000ffff0b7224 */ /* 0x000fe200078e0007 */
[----:B------:R1:W5:Y:S04]  /*0230*/  @!P1 LDG.E.U16 R10, desc[UR4][R8.64] ;  /* 0x00000004080a9981 */ /* 0x000368000c1e1500 */
[----:B------:R-:W-:-:S04]  /*0240*/  IADD3 R15, R11, 0x80, RZ ;  /* 0x000000800b0f7810 */ /* 0x000fc80007ffe0ff */
[-C--:B------:R-:W-:Y:S01]  /*0250*/  ISETP.GE.AND P3, PT, R15, R2.reuse, PT ;  /* 0x000000020f00720c */ /* 0x080fe20003f66270 */
[----:B------:R-:W-:Y:S01]  /*0260*/  VIADD R15, R11, 0x100 ;  /* 0x000001000b0f7836 */ /* 0x000fe20000000000 */
[----:B-1----:R-:W1:Y:S04]  /*0270*/  @!P0 LDC.64 R8, c[0x0][0x228] ;  /* 0x00008a00ff088b82 */ /* 0x002e680000000a00 */
[----:B------:R-:W-:-:S07]  /*0280*/  ISETP.GE.AND P2, PT, R15, R2, PT ;  /* 0x000000020f00720c */ /* 0x000fce0003f46270 */
[----:B------:R-:W4:Y:S01]  /*0290*/  @!P3 LDC R17, c[0x0][0x218] ;  /* 0x00008600ff11bb82 */ /* 0x000f220000000800 */
[----:B------:R-:W-:-:S07]  /*02a0*/  IADD3 R15, R11, 0x180, RZ ;  /* 0x000001800b0f7810 */ /* 0x000fce0007ffe0ff */
[----:B------:R-:W3:Y:S01]  /*02b0*/  @!P2 LDC R16, c[0x0][0x218] ;  /* 0x00008600ff10ab82 */ /* 0x000ee20000000800 */
[----:B------:R-:W-:Y:S01]  /*02c0*/  ISETP.GE.AND P1, PT, R15, R2, PT ;  /* 0x000000020f00720c */ /* 0x000fe20003f26270 */
[----:B------:R-:W-:Y:S02]  /*02d0*/  @!P0 VIADD R11, R7, 0x80 ;  /* 0x00000080070b8836 */ /* 0x000fe40000000000 */
[----:B------:R-:W-:-:S04]  /*02e0*/  @!P0 IMAD R7, R0, 0x200, R7 ;  /* 0x0000020000078824 */ /* 0x000fc800078e0207 */
[----:B-1----:R-:W-:Y:S01]  /*02f0*/  @!P0 IMAD.WIDE.U32 R8, R7, 0x4, R8 ;  /* 0x0000000407088825 */ /* 0x002fe200078e0008 */
[----:B------:R-:W-:Y:S03]  /*0300*/  BSSY B0, `(.L_x_3051) ;  /* 0x0000018000007945 */ /* 0x000fe60003800000 */
[----:B--2---:R-:W-:-:S04]  /*0310*/  @!P0 IMAD.U32 R6, R6, 0x10000, RZ ;  /* 0x0001000006068824 */ /* 0x004fc800078e00ff */
[----:B0-----:R-:W-:Y:S02]  /*0320*/  @!P0 FADD.FTZ R14, R6, R19 ;  /* 0x00000013060e8221 */ /* 0x001fe40000010000 */
[----:B------:R-:W0:Y:S02]  /*0330*/  @!P1 LDC R6, c[0x0][0x218] ;  /* 0x00008600ff069b82 */ /* 0x000e240000000800 */
[----:B------:R-:W1:Y:S01]  /*0340*/  @!P0 MUFU.RSQ R5, R14 ;  /* 0x0000000e00058308 */ /* 0x000e620000001400 */
[----:B----4-:R-:W-:Y:S01]  /*0350*/  @!P3 SHF.L.U32 R12, R12, 0x10, RZ ;  /* 0x000000100c0cb819 */ /* 0x010fe200000006ff */
[----:B-1----:R1:W-:Y:S04]  /*0360*/  @!P0 STG.E desc[UR4][R8.64], R5 ;  /* 0x0000000508008986 */ /* 0x0023e8000c101904 */
[----:B------:R-:W-:-:S04]  /*0370*/  @!P3 FADD.FTZ R12, R12, R17 ;  /* 0x000000110c0cb221 */ /* 0x000fc80000010000 */
[----:B------:R1:W2:Y:S01]  /*0380*/  @!P3 MUFU.RSQ R3, R12 ;  /* 0x0000000c0003b308 */ /* 0x0002a20000001400 */
[----:B---3--:R-:W-:Y:S02]  /*0390*/  @!P2 SHF.L.U32 R13, R13, 0x10, RZ ;  /* 0x000000100d0da819 */ /* 0x008fe400000006ff */
[----:B------:R-:W-:-:S03]  /*03a0*/  ISETP.GE.AND P3, PT, R11, R2, PT ;  /* 0x000000020b00720c */ /* 0x000fc60003f66270 */
[----:B------:R-:W-:-:S04]  /*03b0*/  @!P2 FADD.FTZ R13, R13, R16 ;  /* 0x000000100d0da221 */ /* 0x000fc80000010000 */
[----:B------:R1:W3:Y:S06]  /*03c0*/  @!P2 MUFU.RSQ R4, R13 ;  /* 0x0000000d0004a308 */ /* 0x0002ec0000001400 */
[----:B0-2---:R-:W-:Y:S05]  /*03d0*/  @P3 BRA `(.L_x_3052) ;  /* 0x0000000000283947 */ /* 0x005fea0003800000 */
[----:B-1----:R-:W0:Y:S01]  /*03e0*/  LDC.64 R12, c[0x0][0x228] ;  /* 0x00008a00ff0c7b82 */ /* 0x002e220000000a00 */
[----:B------:R-:W-:Y:S01]  /*03f0*/  LEA R9, R0, R11, 0x9 ;  /* 0x0000000b00097211 */ /* 0x000fe200078e48ff */
[----:B------:R-:W-:-:S05]  /*0400*/  VIADD R11, R11, 0x80 ;  /* 0x000000800b0b7836 */ /* 0x000fca0000000000 */
[----:B------:R-:W-:-:S13]  /*0410*/  ISETP.GE.AND P0, PT, R11, R2, PT ;  /* 0x000000020b00720c */ /* 0x000fda0003f06270 */
[----:B------:R-:W-:Y:S01]  /*0420*/  @!P0 LEA R5, R0, R11, 0x9 ;  /* 0x0000000b00058211 */ /* 0x000fe200078e48ff */
[----:B------:R-:W-:Y:S02]  /*0430*/  @!P0 VIADD R11, R11, 0x80 ;  /* 0x000000800b0b8836 */ /* 0x000fe40000000000 */
[----:B0-----:R-:W-:-:S04]  /*0440*/  IMAD.WIDE.U32 R8, R9, 0x4, R12 ;  /* 0x0000000409087825 */ /* 0x001fc800078e000c */
[----:B------:R-:W-:Y:S01]  /*0450*/  @!P0 IMAD.WIDE.U32 R12, R5, 0x4, R12 ;  /* 0x00000004050c8825 */ /* 0x000fe200078e000c */
[----:B------:R0:W-:Y:S04]  /*0460*/  STG.E desc[UR4][R8.64], R3 ;  /* 0x0000000308007986 */ /* 0x0001e8000c101904 */
[----:B---3--:R0:W-:Y:S02]  /*0470*/  @!P0 STG.E desc[UR4][R12.64], R4 ;  /* 0x000000040c008986 */ /* 0x0081e4000c101904 */
.L_x_3052:
[----:B------:R-:W-:Y:S05]  /*0480*/  BSYNC B0 ;  /* 0x0000000000007941 */ /* 0x000fea0003800000 */
.L_x_3051:
[----:B------:R-:W-:-:S13]  /*0490*/  ISETP.GE.AND P0, PT, R11, R2, PT ;  /* 0x000000020b00720c */ /* 0x000fda0003f06270 */
[----:B------:R-:W-:Y:S05]  /*04a0*/  @P0 EXIT ;  /* 0x000000000000094d */ /* 0x000fea0003800000 */
[----:B0-----:R-:W0:Y:S01]  /*04b0*/  LDC.64 R2, c[0x0][0x228] ;  /* 0x00008a00ff027b82 */ /* 0x001e220000000a00 */
[----:B-1---5:R-:W-:Y:S01]  /*04c0*/  @!P1 SHF.L.U32 R5, R10, 0x10, RZ ;  /* 0x000000100a059819 */ /* 0x022fe200000006ff */
[----:B------:R-:W-:-:S04]  /*04d0*/  IMAD R11, R0, 0x200, R11 ;  /* 0x00000200000b7824 */ /* 0x000fc800078e020b */
[----:B------:R-:W-:-:S04]  /*04e0*/  @!P1 FADD.FTZ R5, R5, R6 ;  /* 0x0000000605059221 */ /* 0x000fc80000010000 */
[----:B------:R-:W1:Y:S01]  /*04f0*/  @!P1 MUFU.RSQ R7, R5 ;  /* 0x0000000500079308 */ /* 0x000e620000001400 */
[----:B0-----:R-:W-:-:S05]  /*0500*/  IMAD.WIDE.U32 R2, R11, 0x4, R2 ;  /* 0x000000040b027825 */ /* 0x001fca00078e0002 */
[----:B-1----:R-:W-:Y:S01]  /*0510*/  STG.E desc[UR4][R2.64], R7 ;  /* 0x0000000702007986 */ /* 0x002fe2000c101904 */
[----:B------:R-:W-:Y:S05]  /*0520*/  EXIT ;  /* 0x000000000000794d */ /* 0x000fea0003800000 */
.L_x_3053:
        /* <DEDUP_REMOVED lines=13> */
.L_x_28329:


//--------------------- .text._ZN2at6native29vectorized_elementwise_kernelILi2EZZZNS0_49_GLOBAL__N__b919a28f_16_Normalization_cu_5c38458722batch_norm_calc_invstdERKNS_6TensorES5_dENKUlvE_clEvENKUlvE2_clEvEUlN3c108BFloat16EE_St5arrayIPcLm2EEEEviT0_T1_ --------------------------
	.section	.text._ZN2at6native29vectorized_elementwise_kernelILi2EZZZNS0_49_GLOBAL__N__b919a28f_16_Normalization_cu_5c38458722batch_norm_calc_invstdERKNS_6TensorES5_dENKUlvE_clEvENKUlvE2_clEvEUlN3c108BFloat16EE_St5arrayIPcLm2EEEEviT0_T1_,"ax",@progbits
	.align	128
        .global         _ZN2at6native29vectorized_elementwise_kernelILi2EZZZNS0_49_GLOBAL__N__b919a28f_16_Normalization_cu_5c38458722batch_norm_calc_invstdERKNS_6TensorES5_dENKUlvE_clEvENKUlvE2_clEvEUlN3c108BFloat16EE_St5arrayIPcLm2EEEEviT0_T1_
        .type           _ZN2at6native29vectorized_elementwise_kernelILi2EZZZNS0_49_GLOBAL__N__b919a28f_16_Normalization_cu_5c38458722batch_norm_calc_invstdERKNS_6TensorES5_dENKUlvE_clEvENKUlvE2_clEvEUlN3c108BFloat16EE_St5arrayIPcLm2EEEEviT0_T1_,@function
        .size           _ZN2at6native29vectorized_elementwise_kernelILi2EZZZNS0_49_GLOBAL__N__b919a28f_16_Normalization_cu_5c38458722batch_norm_calc_invstdERKNS_6TensorES5_dENKUlvE_clEvENKUlvE2_clEvEUlN3c108BFloat16EE_St5arrayIPcLm2EEEEviT0_T1_,(.L_x_28330 - _ZN2at6native29vectorized_elementwise_kernelILi2EZZZNS0_49_GLOBAL__N__b919a28f_16_Normalization_cu_5c38458722batch_norm_calc_invstdERKNS_6TensorES5_dENKUlvE_clEvENKUlvE2_clEvEUlN3c108BFloat16EE_St5arrayIPcLm2EEEEviT0_T1_)
        .other          _ZN2at6native29vectorized_elementwise_kernelILi2EZZZNS0_49_GLOBAL__N__b919a28f_16_Normalization_cu_5c38458722batch_norm_calc_invstdERKNS_6TensorES5_dENKUlvE_clEvENKUlvE2_clEvEUlN3c108BFloat16EE_St5arrayIPcLm2EEEEviT0_T1_,@"STO_CUDA_ENTRY STV_DEFAULT"
_ZN2at6native29vectorized_elementwise_kernelILi2EZZZNS0_49_GLOBAL__N__b919a28f_16_Normalization_cu_5c38458722batch_norm_calc_invstdERKNS_6TensorES5_dENKUlvE_clEvENKUlvE2_clEvEUlN3c108BFloat16EE_St5arrayIPcLm2EEEEviT0_T1_:
.text._ZN2at6native29vectorized_elementwise_kernelILi2EZZZNS0_49_GLOBAL__N__b919a28f_16_Normalization_cu_5c38458722batch_norm_calc_invstdERKNS_6TensorES5_dENKUlvE_clEvENKUlvE2_clEvEUlN3c108BFloat16EE_St5arrayIPcLm2EEEEviT0_T1_:
[----:B------:R-:W-:Y:S01]  /*0000*/  LDC R1, c[0x0][0x28] ;  /* 0x00000a00ff017b82 */ /* 0x000fe20000000800 */
[----:B------:R-:W0:Y:S01]  /*0010*/  S2R R3, SR_CTAID.X ;  /* 0x0000000000037919 */ /* 0x000e220000002500 */
[----:B------:R-:W-:Y:S01]  /*0020*/  ULDC UR4, c[0x0][0x210] ;  /* 0x0000840000047ab9 */ /* 0x000fe20000000800 */
[----:B0-----:R-:W-:-:S04]  /*0030*/  SHF.L.U32 R3, R3, 0xa, RZ ;  /* 0x0000000a03037819 */ /* 0x001fc800000006ff */
[----:B------:R-:W-:Y:S01]  /*0040*/  IADD3 R5, -R3, UR4, RZ ;  /* 0x0000000403057c10 */ /* 0x000fe2000fffe1ff */
[----:B------:R-:W-:-:S03]  /*0050*/  ULDC.64 UR4, c[0x0][0x208] ;  /* 0x0000820000047ab9 */ /* 0x000fc60000000a00 */
[----:B------:R-:W-:-:S13]  /*0060*/  ISETP.GE.U32.AND P0, PT, R5, 0x400, PT ;  /* 0x000004000500780c */ /* 0x000fda0003f06070 */
[----:B------:R-:W-:Y:S05]  /*0070*/  @!P0 BRA `(.L_x_3054) ;  /* 0x0000000000b48947 */ /* 0x000fea0003800000 */
[----:B------:R-:W0:Y:S01]  /*0080*/  S2R R0, SR_TID.X ;  /* 0x0000000000007919 */ /* 0x000e220000002100 */
[----:B------:R-:W1:Y:S01]  /*0090*/  LDC.64 R4, c[0x0][0x230] ;  /* 0x00008c00ff047b82 */ /* 0x000e620000000a00 */
[----:B------:R-:W-:Y:S01]  /*00a0*/  ULDC UR6, c[0x0][0x218] ;  /* 0x0000860000067ab9 */ /* 0x000fe20000000800 */
[----:B-1----:R-:W-:-:S04]  /*00b0*/  IMAD.WIDE R4, R3, 0x2, R4 ;  /* 0x0000000203047825 */ /* 0x002fc800078e0204 */
[----:B0-----:R-:W-:-:S05]  /*00c0*/  IMAD.WIDE.U32 R4, R0, 0x4, R4 ;  /* 0x0000000400047825 */ /* 0x001fca00078e0004 */
[----:B------:R-:W2:Y:S04]  /*00d0*/  LDG.E R9, desc[UR4][R4.64] ;  /* 0x0000000404097981 */ /* 0x000ea8000c1e1900 */
[----:B------:R-:W3:Y:S04]  /*00e0*/  LDG.E R12, desc[UR4][R4.64+0x200] ;  /* 0x00020004040c7981 */ /* 0x000ee8000c1e1900 */
[----:B------:R-:W4:Y:S04]  /*00f0*/  LDG.E R14, desc[UR4][R4.64+0x400] ;  /* 0x00040004040e7981 */ /* 0x000f28000c1e1900 */
[----:B------:R-:W5:Y:S01]  /*0100*/  LDG.E R15, desc[UR4][R4.64+0x600] ;  /* 0x00060004040f7981 */ /* 0x000f62000c1e1900 */
[----:B--2---:R-:W-:-:S05]  /*0110*/  SHF.L.U32 R2, R9, 0x10, RZ ;  /* 0x0000001009027819 */ /* 0x004fca00000006ff */
[----:B------:R-:W-:Y:S01]  /*0120*/  FADD.FTZ R8, R2, UR6 ;  /* 0x0000000602087e21 */ /* 0x000fe20008010000 */
[----:B---3--:R-:W-:Y:S01]  /*0130*/  IMAD.U32 R2, R12, 0x10000, RZ ;  /* 0x000100000c027824 */ /* 0x008fe200078e00ff */
[----:B----4-:R-:W-:-:S03]  /*0140*/  SHF.L.U32 R7, R14, 0x10, RZ ;  /* 0x000000100e077819 */ /* 0x010fc600000006ff */
[----:B------:R-:W-:Y:S01]  /*0150*/  FADD.FTZ R6, R2, UR6 ;  /* 0x0000000602067e21 */ /* 0x000fe20008010000 */
[----:B------:R-:W-:Y:S01]  /*0160*/  PRMT R2, R9, 0x7632, R2 ;  /* 0x0000763209027816 */ /* 0x000fe20000000002 */
[----:B------:R-:W-:Y:S01]  /*0170*/  MUFU.RSQ R8, R8 ;  /* 0x0000000800087308 */ /* 0x000fe20000001400 */
[----:B------:R-:W-:Y:S01]  /*0180*/  FADD.FTZ R11, R7, UR6 ;  /* 0x00000006070b7e21 */ /* 0x000fe20008010000 */
[----:B-----5:R-:W-:Y:S01]  /*0190*/  IMAD.U32 R7, R15, 0x10000, RZ ;  /* 0x000100000f077824 */ /* 0x020fe200078e00ff */
[----:B------:R-:W-:Y:S02]  /*01a0*/  SHF.L.U32 R5, R2, 0x10, RZ ;  /* 0x0000001002057819 */ /* 0x000fe400000006ff */
[----:B------:R-:W-:Y:S01]  /*01b0*/  PRMT R2, R12, 0x7632, R2 ;  /* 0x000076320c027816 */ /* 0x000fe20000000002 */
[----:B------:R-:W-:Y:S01]  /*01c0*/  FADD.FTZ R10, R7, UR6 ;  /* 0x00000006070a7e21 */ /* 0x000fe20008010000 */
[----:B------:R-:W0:Y:S01]  /*01d0*/  LDC.64 R12, c[0x0][0x228] ;  /* 0x00008a00ff0c7b82 */ /* 0x000e220000000a00 */
[----:B------:R-:W-:Y:S01]  /*01e0*/  FADD.FTZ R9, R5, UR6 ;  /* 0x0000000605097e21 */ /* 0x000fe20008010000 */
[----:B------:R-:W-:Y:S01]  /*01f0*/  PRMT R5, R15, 0x7632, R5 ;  /* 0x000076320f057816 */ /* 0x000fe20000000005 */
[----:B------:R-:W-:Y:S01]  /*0200*/  IMAD.U32 R7, R2, 0x10000, RZ ;  /* 0x0001000002077824 */ /* 0x000fe200078e00ff */
[----:B------:R-:W-:Y:S01]  /*0210*/  PRMT R2, R14, 0x7632, R2 ;  /* 0x000076320e027816 */ /* 0x000fe20000000002 */
[----:B------:R1:W-:Y:S02]  /*0220*/  MUFU.RSQ R4, R11 ;  /* 0x0000000b00047308 */ /* 0x0003e40000001400 */
[----:B------:R-:W-:Y:S01]  /*0230*/  FADD.FTZ R7, R7, UR6 ;  /* 0x0000000607077e21 */ /* 0x000fe20008010000 */
[----:B------:R-:W-:-:S05]  /*0240*/  SHF.L.U32 R2, R2, 0x10, RZ ;  /* 0x0000001002027819 */ /* 0x000fca00000006ff */
[----:B------:R-:W-:Y:S01]  /*0250*/  FADD.FTZ R2, R2, UR6 ;  /* 0x0000000602027e21 */ /* 0x000fe20008010000 */
[----:B-1----:R-:W-:Y:S01]  /*0260*/  IMAD.U32 R11, R5, 0x10000, RZ ;  /* 0x00010000050b7824 */ /* 0x002fe200078e00ff */
[----:B------:R-:W-:Y:S03]  /*0270*/  MUFU.RSQ R6, R6 ;  /* 0x0000000600067308 */ /* 0x000fe60000001400 */
[----:B------:R-:W-:-:S05]  /*0280*/  FADD.FTZ R11, R11, UR6 ;  /* 0x000000060b0b7e21 */ /* 0x000fca0008010000 */
[----:B------:R-:W-:Y:S01]  /*0290*/  MUFU.RSQ R10, R10 ;  /* 0x0000000a000a7308 */ /* 0x000fe20000001400 */
[----:B0-----:R-:W-:-:S04]  /*02a0*/  IMAD.WIDE.U32 R12, R3, 0x4, R12 ;  /* 0x00000004030c7825 */ /* 0x001fc800078e000c */
[----:B------:R-:W-:-:S03]  /*02b0*/  IMAD.WIDE R12, R0, 0x8, R12 ;  /* 0x00000008000c7825 */ /* 0x000fc600078e020c */
[----:B------:R-:W0:Y:S08]  /*02c0*/  MUFU.RSQ R9, R9 ;  /* 0x0000000900097308 */ /* 0x000e300000001400 */
[----:B------:R-:W1:Y:S08]  /*02d0*/  MUFU.RSQ R7, R7 ;  /* 0x0000000700077308 */ /* 0x000e700000001400 */
[----:B------:R-:W2:Y:S01]  /*02e0*/  MUFU.RSQ R5, R2 ;  /* 0x0000000200057308 */ /* 0x000ea20000001400 */
[----:B0-----:R-:W-:Y:S07]  /*02f0*/  STG.E.64 desc[UR4][R12.64], R8 ;  /* 0x000000080c007986 */ /* 0x001fee000c101b04 */
[----:B------:R-:W0:Y:S01]  /*0300*/  MUFU.RSQ R11, R11 ;  /* 0x0000000b000b7308 */ /* 0x000e220000001400 */
[----:B-1----:R-:W-:Y:S04]  /*0310*/  STG.E.64 desc[UR4][R12.64+0x400], R6 ;  /* 0x000400060c007986 */ /* 0x002fe8000c101b04 */
[----:B--2---:R-:W-:Y:S04]  /*0320*/  STG.E.64 desc[UR4][R12.64+0x800], R4 ;  /* 0x000800040c007986 */ /* 0x004fe8000c101b04 */
[----:B0-----:R-:W-:Y:S01]  /*0330*/  STG.E.64 desc[UR4][R12.64+0xc00], R10 ;  /* 0x000c000a0c007986 */ /* 0x001fe2000c101b04 */
[----:B------:R-:W-:Y:S05]  /*0340*/  EXIT ;  /* 0x000000000000794d */ /* 0x000fea0003800000 */
.L_x_3054:
[----:B------:R-:W0:Y:S02]  /*0350*/  S2R R12, SR_TID.X ;  /* 0x00000000000c7919 */ /* 0x000e240000002100 */
[----:B0-----:R-:W-:Y:S02]  /*0360*/  ISETP.GE.AND P0, PT, R12, R5, PT ;  /* 0x000000050c00720c */ /* 0x001fe40003f06270 */
[----:B------:R-:W-:-:S11]  /*0370*/  MOV R0, R12 ;  /* 0x0000000c00007202 */ /* 0x000fd60000000f00 */
[----:B------:R-:W-:Y:S01]  /*0380*/  @!P0 IMAD.IADD R13, R3, 0x1, R0 ;  /* 0x00000001030d8824 */ /* 0x000fe200078e0200 */
[----:B------:R-:W-:Y:S01]  /*0390*/  @!P0 IADD3 R0, R0, 0x80, RZ ;  /* 0x0000008000008810 */ /* 0x000fe20007ffe0ff */
[----:B------:R-:W0:Y:S03]  /*03a0*/  @!P0 LDC.64 R16, c[0x0][0x230] ;  /* 0x00008c00ff108b82 */ /* 0x000e260000000a00 */
[----:B------:R-:W-:-:S13]  /*03b0*/  ISETP.GE.AND P5, PT, R0, R5, PT ;  /* 0x000000050000720c */ /* 0x000fda0003fa6270 */
[----:B------:R-:W-:Y:S01]  /*03c0*/  @!P5 IMAD.IADD R23, R3, 0x1, R0 ;  /* 0x000000010317d824 */ /* 0x000fe200078e0200 */
[----:B------:R-:W-:Y:S01]  /*03d0*/  @!P5 IADD3 R0, R0, 0x80, RZ ;  /* 0x000000800000d810 */ /* 0x000fe20007ffe0ff */
[----:B------:R-:W1:Y:S03]  /*03e0*/  @!P5 LDC.64 R18, c[0x0][0x230] ;  /* 0x00008c00ff12db82 */ /* 0x000e660000000a00 */
[----:B------:R-:W-:-:S13]  /*03f0*/  ISETP.GE.AND P1, PT, R0, R5, PT ;  /* 0x000000050000720c */ /* 0x000fda0003f26270 */
[----:B------:R-:W-:Y:S01]  /*0400*/  @!P1 IMAD.IADD R11, R3, 0x1, R0 ;  /* 0x00000001030b9824 */ /* 0x000fe200078e0200 */
[----:B------:R-:W-:Y:S01]  /*0410*/  @!P1 IADD3 R0, R0, 0x80, RZ ;  /* 0x0000008000009810 */ /* 0x000fe20007ffe0ff */
[----:B------:R-:W2:Y:S03]  /*0420*/  @!P1 LDC.64 R14, c[0x0][0x230] ;  /* 0x00008c00ff0e9b82 */ /* 0x000ea60000000a00 */
[----:B------:R-:W-:Y:S01]  /*0430*/  ISETP.GE.AND P2, PT, R0, R5, PT ;  /* 0x000000050000720c */ /* 0x000fe20003f46270 */
[----:B-1----:R-:W-:Y:S01]  /*0440*/  @!P5 IMAD.WIDE.U32 R18, R23, 0x2, R18 ;  /* 0x000000021712d825 */ /* 0x002fe200078e0012 */
[----:B------:R-:W-:-:S06]  /*0450*/  PRMT R23, RZ, 0x7610, R23 ;  /* 0x00007610ff177816 */ /* 0x000fcc0000000017 */
[----:B------:R1:W3:Y:S05]  /*0460*/  @!P5 LDG.E.U16 R23, desc[UR4][R18.64] ;  /* 0x000000041217d981 */ /* 0x0002ea000c1e1500 */
[----:B------:R-:W-:Y:S01]  /*0470*/  @!P2 IMAD.IADD R27, R3, 0x1, R0 ;  /* 0x00000001031ba824 */ /* 0x000fe200078e0200 */
[----:B------:R-:W-:Y:S01]  /*0480*/  @!P2 IADD3 R0, R0, 0x80, RZ ;  /* 0x000000800000a810 */ /* 0x000fe20007ffe0ff */
[----:B------:R-:W4:Y:S03]  /*0490*/  @!P2 LDC.64 R28, c[0x0][0x230] ;  /* 0x00008c00ff1cab82 */ /* 0x000f260000000a00 */
[----:B------:R-:W-:-:S13]  /*04a0*/  ISETP.GE.AND P3, PT, R0, R5, PT ;  /* 0x000000050000720c */ /* 0x000fda0003f66270 */
[----:B------:R-:W-:Y:S01]  /*04b0*/  @!P3 IMAD.IADD R21, R3, 0x1, R0 ;  /* 0x000000010315b824 */ /* 0x000fe200078e0200 */
[----:B------:R-:W-:Y:S01]  /*04c0*/  @!P3 IADD3 R0, R0, 0x80, RZ ;  /* 0x000000800000b810 */ /* 0x000fe20007ffe0ff */
[----:B-1----:R-:W1:Y:S03]  /*04d0*/  @!P3 LDC.64 R18, c[0x0][0x230] ;  /* 0x00008c00ff12bb82 */ /* 0x002e660000000a00 */
[----:B------:R-:W-:-:S13]  /*04e0*/  ISETP.GE.AND P4, PT, R0, R5, PT ;  /* 0x000000050000720c */ /* 0x000fda0003f86270 */
[----:B------:R-:W-:Y:S01]  /*04f0*/  @!P4 IMAD.IADD R25, R3, 0x1, R0 ;  /* 0x000000010319c824 */ /* 0x000fe200078e0200 */
[----:B------:R-:W-:-:S04]  /*0500*/  @!P4 IADD3 R0, R0, 0x80, RZ ;  /* 0x000000800000c810 */ /* 0x000fc80007ffe0ff */
[----:B------:R-:W-:Y:S01]  /*0510*/  ISETP.GE.AND P5, PT, R0, R5, PT ;  /* 0x000000050000720c */ /* 0x000fe20003fa6270 */
[----:B--2---:R-:W-:Y:S01]  /*0520*/  @!P1 IMAD.WIDE.U32 R14, R11, 0x2, R14 ;  /* 0x000000020b0e9825 */ /* 0x004fe200078e000e */
[----:B------:R-:W-:-:S03]  /*0530*/  PRMT R11, RZ, 0x7610, R11 ;  /* 0x00007610ff0b7816 */ /* 0x000fc6000000000b */
[----:B----4-:R-:W-:-:S03]  /*0540*/  @!P2 IMAD.WIDE.U32 R28, R27, 0x2, R28 ;  /* 0x000000021b1ca825 */ /* 0x010fc600078e001c */
[----:B------:R2:W4:Y:S05]  /*0550*/  @!P1 LDG.E.U16 R11, desc[UR4][R14.64] ;  /* 0x000000040e0b9981 */ /* 0x00052a000c1e1500 */
[----:B------:R-:W-:Y:S01]  /*0560*/  @!P5 IMAD.IADD R27, R3, 0x1, R0 ;  /* 0x00000001031bd824 */ /* 0x000fe200078e0200 */
[----:B------:R-:W-:Y:S01]  /*0570*/  @!P5 IADD3 R0, R0, 0x80, RZ ;  /* 0x000000800000d810 */ /* 0x000fe20007ffe0ff */
[----:B0-----:R-:W-:-:S03]  /*0580*/  @!P0 IMAD.WIDE.U32 R16, R13, 0x2, R16 ;  /* 0x000000020d108825 */ /* 0x001fc600078e0010 */
[----:B------:R-:W-:Y:S01]  /*0590*/  ISETP.GE.AND P1, PT, R0, R5, PT ;  /* 0x000000050000720c */ /* 0x000fe20003f26270 */
[----:B--2---:R-:W0:Y:S01]  /*05a0*/  @!P5 LDC.64 R14, c[0x0][0x230] ;  /* 0x00008c00ff0edb82 */ /* 0x004e220000000a00 */
[----:B------:R-:W-:Y:S02]  /*05b0*/  PRMT R13, RZ, 0x7610, R13 ;  /* 0x00007610ff0d7816 */ /* 0x000fe4000000000d */
[----:B------:R-:W-:Y:S01]  /*05c0*/  PRMT R24, RZ, 0x7610, R24 ;  /* 0x00007610ff187816 */ /* 0x000fe20000000018 */
[----:B-1----:R-:W-:-:S03]  /*05d0*/  @!P3 IMAD.WIDE.U32 R18, R21, 0x2, R18 ;  /* 0x000000021512b825 */ /* 0x002fc600078e0012 */
[----:B------:R1:W2:Y:S04]  /*05e0*/  @!P0 LDG.E.U16 R13, desc[UR4][R16.64] ;  /* 0x00000004100d8981 */ /* 0x0002a8000c1e1500 */
[----:B------:R5:W2:Y:S01]  /*05f0*/  @!P2 LDG.E.U16 R24, desc[UR4][R28.64] ;  /* 0x000000041c18a981 */ /* 0x000aa2000c1e1500 */
[----:B------:R-:W0:Y:S08]  /*0600*/  @!P1 LDC.64 R20, c[0x0][0x230] ;  /* 0x00008c00ff149b82 */ /* 0x000e300000000a00 */
[----:B-1----:R-:W1:Y:S01]  /*0610*/  @!P4 LDC.64 R16, c[0x0][0x230] ;  /* 0x00008c00ff10cb82 */ /* 0x002e620000000a00 */
[----:B-----5:R-:W-:Y:S01]  /*0620*/  @!P1 IMAD.IADD R29, R3, 0x1, R0 ;  /* 0x00000001031d9824 */ /* 0x020fe200078e0200 */
[----:B------:R-:W-:Y:S01]  /*0630*/  PRMT R26, RZ, 0x7610, R26 ;  /* 0x00007610ff1a7816 */ /* 0x000fe2000000001a */
[----:B0-----:R-:W-:Y:S01]  /*0640*/  @!P5 IMAD.WIDE.U32 R14, R27, 0x2, R14 ;  /* 0x000000021b0ed825 */ /* 0x001fe200078e000e */
[----:B------:R-:W-:-:S02]  /*0650*/  PRMT R27, RZ, 0x7610, R27 ;  /* 0x00007610ff1b7816 */ /* 0x000fc4000000001b */
[----:B------:R-:W-:Y:S02]  /*0660*/  PRMT R0, RZ, 0x7610, R0 ;  /* 0x00007610ff007816 */ /* 0x000fe40000000000 */
[----:B------:R0:W5:Y:S04]  /*0670*/  @!P3 LDG.E.U16 R26, desc[UR4][R18.64] ;  /* 0x00000004121ab981 */ /* 0x000168000c1e1500 */
[----:B------:R-:W5:Y:S01]  /*0680*/  @!P5 LDG.E.U16 R27, desc[UR4][R14.64] ;  /* 0x000000040e1bd981 */ /* 0x000f62000c1e1500 */
[----:B------:R-:W-:-:S05]  /*0690*/  @!P1 IMAD.WIDE.U32 R20, R29, 0x2, R20 ;  /* 0x000000021d149825 */ /* 0x000fca00078e0014 */
[----:B------:R-:W5:Y:S01]  /*06a0*/  @!P1 LDG.E.U16 R0, desc[UR4][R20.64] ;  /* 0x0000000414009981 */ /* 0x000f62000c1e1500 */
[----:B-1----:R-:W-:Y:S01]  /*06b0*/  @!P4 IMAD.WIDE.U32 R16, R25, 0x2, R16 ;  /* 0x000000021910c825 */ /* 0x002fe200078e0010 */
[----:B------:R-:W-:-:S06]  /*06c0*/  PRMT R25, RZ, 0x7610, R25 ;  /* 0x00007610ff197816 */ /* 0x000fcc0000000019 */
[----:B------:R1:W5:Y:S01]  /*06d0*/  @!P4 LDG.E.U16 R25, desc[UR4][R16.64] ;  /* 0x000000041019c981 */ /* 0x000362000c1e1500 */
[----:B0-----:R-:W-:-:S04]  /*06e0*/  IADD3 R18, R12, 0x80, RZ ;  /* 0x000000800c127810 */ /* 0x001fc80007ffe0ff */
[----:B------:R-:W-:Y:S01]  /*06f0*/  ISETP.GE.AND P5, PT, R18, R5, PT ;  /* 0x000000051200720c */ /* 0x000fe20003fa6270 */
[----:B-1----:R-:W-:-:S05]  /*0700*/  VIADD R16, R12, 0x100 ;  /* 0x000001000c107836 */ /* 0x002fca0000000000 */
[----:B------:R-:W-:-:S07]  /*0710*/  ISETP.GE.AND P1, PT, R16, R5, PT ;  /* 0x000000051000720c */ /* 0x000fce0003f26270 */
[----:B------:R-:W0:Y:S01]  /*0720*/  @!P5 LDC R28, c[0x0][0x218] ;  /* 0x00008600ff1cdb82 */ /* 0x000e220000000800 */
[----:B------:R-:W-:-:S04]  /*0730*/  IADD3 R14, R12, 0x180, RZ ;  /* 0x000001800c0e7810 */ /* 0x000fc80007ffe0ff */
[-C--:B------:R-:W-:Y:S01]  /*0740*/  ISETP.GE.AND P2, PT, R14, R5.reuse, PT ;  /* 0x000000050e00720c */ /* 0x080fe20003f46270 */
[C---:B------:R-:W-:Y:S02]  /*0750*/  VIADD R16, R12.reuse, 0x200 ;  /* 0x000002000c107836 */ /* 0x040fe40000000000 */
[----:B------:R-:W1:Y:S08]  /*0760*/  @!P0 LDC R14, c[0x0][0x218] ;  /* 0x00008600ff0e8b82 */ /* 0x000e700000000800 */
[----:B------:R-:W1:Y:S01]  /*0770*/  @!P1 LDC R17, c[0x0][0x218] ;  /* 0x00008600ff119b82 */ /* 0x000e620000000800 */
[----:B------:R-:W-:Y:S01]  /*0780*/  VIADD R18, R12, 0x280 ;  /* 0x000002800c127836 */ /* 0x000fe20000000000 */
[----:B------:R-:W-:-:S02]  /*0790*/  ISETP.GE.AND P3, PT, R16, R5, PT ;  /* 0x000000051000720c */ /* 0x000fc40003f66270 */
[----:B------:R-:W-:Y:S02]  /*07a0*/  IADD3 R20, R12, 0x300, RZ ;  /* 0x000003000c147810 */ /* 0x000fe40007ffe0ff */
[----:B------:R-:W-:Y:S02]  /*07b0*/  ISETP.GE.AND P4, PT, R18, R5, PT ;  /* 0x000000051200720c */ /* 0x000fe40003f86270 */
[----:B------:R-:W2:Y:S01]  /*07c0*/  @!P2 LDC R16, c[0x0][0x218] ;  /* 0x00008600ff10ab82 */ /* 0x000ea20000000800 */
[----:B------:R-:W-:Y:S04]  /*07d0*/  BSSY B0, `(.L_x_3055) ;  /* 0x0000051000007945 */ /* 0x000fe80003800000 */
[----:B------:R-:W-:Y:S01]  /*07e0*/  BSSY B1, `(.L_x_3056) ;  /* 0x0000049000017945 */ /* 0x000fe20003800000 */
[----:B---3--:R-:W-:-:S05]  /*07f0*/  @!P5 SHF.L.U32 R23, R23, 0x10, RZ ;  /* 0x000000101717d819 */ /* 0x008fca00000006ff */
[----:B0-----:R-:W-:-:S04]  /*0800*/  @!P5 FADD.FTZ R23, R23, R28 ;  /* 0x0000001c1717d221 */ /* 0x001fc80000010000 */
[----:B------:R-:W-:Y:S01]  /*0810*/  @!P5 MUFU.RSQ R2, R23 ;  /* 0x000000170002d308 */ /* 0x000fe20000001400 */
[----:B------:R-:W-:Y:S01]  /*0820*/  ISETP.GE.AND P5, PT, R20, R5, PT ;  /* 0x000000051400720c */ /* 0x000fe20003fa6270 */
[----:B------:R-:W-:Y:S02]  /*0830*/  VIADD R20, R12, 0x380 ;  /* 0x000003800c147836 */ /* 0x000fe40000000000 */
[----:B----4-:R-:W-:Y:S02]  /*0840*/  @!P1 IMAD.U32 R18, R11, 0x10000, RZ ;  /* 0x000100000b129824 */ /* 0x010fe400078e00ff */
[----:B------:R-:W0:Y:S02]  /*0850*/  @!P3 LDC R11, c[0x0][0x218] ;  /* 0x00008600ff0bbb82 */ /* 0x000e240000000800 */
[----:B-1----:R-:W-:-:S04]  /*0860*/  @!P1 FADD.FTZ R19, R18, R17 ;  /* 0x0000001112139221 */ /* 0x002fc80000010000 */
[----:B------:R1:W-:Y:S01]  /*0870*/  @!P1 MUFU.RSQ R4, R19 ;  /* 0x0000001300049308 */ /* 0x0003e20000001400 */
[----:B------:R-:W-:Y:S01]  /*0880*/  ISETP.GE.AND P1, PT, R20, R5, PT ;  /* 0x000000051400720c */ /* 0x000fe20003f26270 */
[----:B------:R-:W3:Y:S01]  /*0890*/  @!P5 LDC R17, c[0x0][0x218] ;  /* 0x00008600ff11db82 */ /* 0x000ee20000000800 */
[----:B--2---:R-:W-:Y:S02]  /*08a0*/  @!P0 SHF.L.U32 R13, R13, 0x10, RZ ;  /* 0x000000100d0d8819 */ /* 0x004fe400000006ff */
[----:B------:R-:W-:-:S03]  /*08b0*/  @!P2 SHF.L.U32 R21, R24, 0x10, RZ ;  /* 0x000000101815a819 */ /* 0x000fc600000006ff */
[----:B------:R-:W-:Y:S02]  /*08c0*/  @!P0 FADD.FTZ R18, R13, R14 ;  /* 0x0000000e0d128221 */ /* 0x000fe40000010000 */
[----:B------:R-:W2:Y:S01]  /*08d0*/  @!P0 LDC.64 R14, c[0x0][0x228] ;  /* 0x00008a00ff0e8b82 */ /* 0x000ea20000000a00 */
[----:B------:R-:W-:-:S07]  /*08e0*/  @!P2 FADD.FTZ R21, R21, R16 ;  /* 0x000000101515a221 */ /* 0x000fce0000010000 */
[----:B------:R-:W4:Y:S01]  /*08f0*/  @!P4 LDC R13, c[0x0][0x218] ;  /* 0x00008600ff0dcb82 */ /* 0x000f220000000800 */
[----:B------:R5:W3:Y:S07]  /*0900*/  @!P0 MUFU.RSQ R22, R18 ;  /* 0x0000001200168308 */ /* 0x000aee0000001400 */
[----:B------:R-:W4:Y:S01]  /*0910*/  @!P1 LDC R16, c[0x0][0x218] ;  /* 0x00008600ff109b82 */ /* 0x000f220000000800 */
[----:B-1----:R-:W-:Y:S01]  /*0920*/  @!P0 IADD3 R19, R3, R12, RZ ;  /* 0x0000000c03138210 */ /* 0x002fe20007ffe0ff */
[----:B-----5:R-:W-:Y:S01]  /*0930*/  @!P3 IMAD.U32 R26, R26, 0x10000, RZ ;  /* 0x000100001a1ab824 */ /* 0x020fe200078e00ff */
[----:B------:R-:W-:Y:S01]  /*0940*/  @!P0 IADD3 R12, R12, 0x80, RZ ;  /* 0x000000800c0c8810 */ /* 0x000fe20007ffe0ff */
[----:B------:R-:W-:-:S02]  /*0950*/  @!P5 IMAD.U32 R18, R27, 0x10000, RZ ;  /* 0x000100001b12d824 */ /* 0x000fc400078e00ff */
[----:B--2---:R-:W-:-:S04]  /*0960*/  @!P0 IMAD.WIDE.U32 R14, R19, 0x4, R14 ;  /* 0x00000004130e8825 */ /* 0x004fc800078e000e */
[----:B------:R-:W-:Y:S02]  /*0970*/  @!P1 IMAD.U32 R19, R0, 0x10000, RZ ;  /* 0x0001000000139824 */ /* 0x000fe400078e00ff */
[----:B0-----:R-:W-:Y:S01]  /*0980*/  @!P3 FADD.FTZ R11, R26, R11 ;  /* 0x0000000b1a0bb221 */ /* 0x001fe20000010000 */
[----:B---3--:R-:W-:Y:S01]  /*0990*/  @!P5 FADD.FTZ R17, R18, R17 ;  /* 0x000000111211d221 */ /* 0x008fe20000010000 */
[----:B------:R0:W-:Y:S01]  /*09a0*/  @!P0 STG.E desc[UR4][R14.64], R22 ;  /* 0x000000160e008986 */ /* 0x0001e2000c101904 */
[----:B------:R-:W-:Y:S02]  /*09b0*/  @!P4 SHF.L.U32 R20, R25, 0x10, RZ ;  /* 0x000000101914c819 */ /* 0x000fe400000006ff */
[----:B------:R-:W-:Y:S01]  /*09c0*/  ISETP.GE.AND P0, PT, R12, R5, PT ;  /* 0x000000050c00720c */ /* 0x000fe20003f06270 */
[----:B----4-:R-:W-:Y:S02]  /*09d0*/  @!P1 FADD.FTZ R16, R19, R16 ;  /* 0x0000001013109221 */ /* 0x010fe40000010000 */
[----:B------:R-:W-:Y:S01]  /*09e0*/  @!P4 FADD.FTZ R13, R20, R13 ;  /* 0x0000000d140dc221 */ /* 0x000fe20000010000 */
[----:B------:R0:W1:Y:S08]  /*09f0*/  @!P2 MUFU.RSQ R6, R21 ;  /* 0x000000150006a308 */ /* 0x0000700000001400 */
[----:B------:R0:W2:Y:S08]  /*0a00*/  @!P3 MUFU.RSQ R7, R11 ;  /* 0x0000000b0007b308 */ /* 0x0000b00000001400 */
[----:B------:R0:W3:Y:S08]  /*0a10*/  @!P4 MUFU.RSQ R8, R13 ;  /* 0x0000000d0008c308 */ /* 0x0000f00000001400 */
[----:B------:R0:W4:Y:S08]  /*0a20*/  @!P5 MUFU.RSQ R9, R17 ;  /* 0x000000110009d308 */ /* 0x0001300000001400 */
[----:B------:R0:W0:Y:S01]  /*0a30*/  @!P1 MUFU.RSQ R10, R16 ;  /* 0x00000010000a9308 */ /* 0x0000220000001400 */
[----:B-123--:R-:W-:Y:S05]  /*0a40*/  @P0 BRA `(.L_x_3057) ;  /* 0x0000000000300947 */ /* 0x00efea0003800000 */
[----:B0-----:R-:W0:Y:S01]  /*0a50*/  LDC.64 R14, c[0x0][0x228] ;  /* 0x00008a00ff0e7b82 */ /* 0x001e220000000a00 */
[----:B------:R-:W-:Y:S01]  /*0a60*/  IMAD.IADD R11, R3, 0x1, R12 ;  /* 0x00000001030b7824 */ /* 0x000fe200078e020c */
[----:B------:R-:W-:-:S04]  /*0a70*/  IADD3 R12, R12, 0x80, RZ ;  /* 0x000000800c0c7810 */ /* 0x000fc80007ffe0ff */
[----:B------:R-:W-:Y:S01]  /*0a80*/  ISETP.GE.AND P0, PT, R12, R5, PT ;  /* 0x000000050c00720c */ /* 0x000fe20003f06270 */
[----:B0-----:R-:W-:-:S05]  /*0a90*/  IMAD.WIDE.U32 R14, R11, 0x4, R14 ;  /* 0x000000040b0e7825 */ /* 0x001fca00078e000e */
[----:B------:R0:W-:Y:S07]  /*0aa0*/  STG.E desc[UR4][R14.64], R2 ;  /* 0x000000020e007986 */ /* 0x0001ee000c101904 */
[----:B------:R-:W-:Y:S05]  /*0ab0*/  @P0 BRA `(.L_x_3058) ;  /* 0x0000000000300947 */ /* 0x000fea0003800000 */
[----:B0-----:R-:W0:Y:S01]  /*0ac0*/  LDC.64 R14, c[0x0][0x228] ;  /* 0x00008a00ff0e7b82 */ /* 0x001e220000000a00 */
[----:B------:R-:W-:Y:S01]  /*0ad0*/  IMAD.IADD R11, R3, 0x1, R12 ;  /* 0x00000001030b7824 */ /* 0x000fe200078e020c */
[----:B------:R-:W-:-:S03]  /*0ae0*/  IADD3 R12, R12, 0x80, RZ ;  /* 0x000000800c0c7810 */ /* 0x000fc60007ffe0ff */
[----:B0-----:R-:W-:-:S05]  /*0af0*/  IMAD.WIDE.U32 R14, R11, 0x4, R14 ;  /* 0x000000040b0e7825 */ /* 0x001fca00078e000e */
[----:B------:R1:W-:Y:S02]  /*0b00*/  STG.E desc[UR4][R14.64], R4 ;  /* 0x000000040e007986 */ /* 0x0003e4000c101904 */
.L_x_3057:
[----:B------:R-:W-:-:S13]  /*0b10*/  ISETP.GE.AND P0, PT, R12, R5, PT ;  /* 0x000000050c00720c */ /* 0x000fda0003f06270 */
[----:B------:R-:W-:Y:S05]  /*0b20*/  @P0 BRA `(.L_x_3059) ;  /* 0x0000000000300947 */ /* 0x000fea0003800000 */
[----:B01----:R-:W0:Y:S01]  /*0b30*/  LDC.64 R14, c[0x0][0x228] ;  /* 0x00008a00ff0e7b82 */ /* 0x003e220000000a00 */
[----:B------:R-:W-:Y:S01]  /*0b40*/  IMAD.IADD R11, R3, 0x1, R12 ;  /* 0x00000001030b7824 */ /* 0x000fe200078e020c */
[----:B------:R-:W-:-:S03]  /*0b50*/  IADD3 R12, R12, 0x80, RZ ;  /* 0x000000800c0c7810 */ /* 0x000fc60007ffe0ff */
[----:B0-----:R-:W-:-:S05]  /*0b60*/  IMAD.WIDE.U32 R14, R11, 0x4, R14 ;  /* 0x000000040b0e7825 */ /* 0x001fca00078e000e */
[----:B------:R1:W-:Y:S02]  /*0b70*/  STG.E desc[UR4][R14.64], R6 ;  /* 0x000000060e007986 */ /* 0x0003e4000c101904 */
.L_x_3058:
[----:B------:R-:W-:-:S13]  /*0b80*/  ISETP.GE.AND P0, PT, R12, R5, PT ;  /* 0x000000050c00720c */ /* 0x000fda0003f06270 */
[----:B------:R-:W-:Y:S05]  /*0b90*/  @P0 BRA `(.L_x_3060) ;  /* 0x0000000000340947 */ /* 0x000fea0003800000 */
[----:B01----:R-:W0:Y:S01]  /*0ba0*/  LDC.64 R14, c[0x0][0x228] ;  /* 0x00008a00ff0e7b82 */ /* 0x003e220000000a00 */
[----:B------:R-:W-:Y:S01]  /*0bb0*/  IMAD.IADD R11, R3, 0x1, R12 ;  /* 0x00000001030b7824 */ /* 0x000fe200078e020c */
[----:B------:R-:W-:-:S03]  /*0bc0*/  IADD3 R12, R12, 0x80, RZ ;  /* 0x000000800c0c7810 */ /* 0x000fc60007ffe0ff */
[----:B0-----:R-:W-:-:S05]  /*0bd0*/  IMAD.WIDE.U32 R14, R11, 0x4, R14 ;  /* 0x000000040b0e7825 */ /* 0x001fca00078e000e */
[----:B------:R2:W-:Y:S02]  /*0be0*/  STG.E desc[UR4][R14.64], R7 ;  /* 0x000000070e007986 */ /* 0x0005e4000c101904 */
.L_x_3059:
[----:B------:R-:W-:-:S13]  /*0bf0*/  ISETP.GE.AND P0, PT, R12, R5, PT ;  /* 0x000000050c00720c */ /* 0x000fda0003f06270 */
[----:B------:R-:W-:Y:S05]  /*0c00*/  @P0 BREAK B1 ;  /* 0x0000000000010942 */ /* 0x000fea0003800000 */
[----:B------:R-:W-:Y:S05]  /*0c10*/  @P0 BRA `(.L_x_3061) ;  /* 0x0000000000300947 */ /* 0x000fea0003800000 */
[----:B--2---:R-:W2:Y:S01]  /*0c20*/  LDC.64 R6, c[0x0][0x228] ;  /* 0x00008a00ff067b82 */ /* 0x004ea20000000a00 */
[----:B0-----:R-:W-:Y:S01]  /*0c30*/  IMAD.IADD R11, R3, 0x1, R12 ;  /* 0x00000001030b7824 */ /* 0x001fe200078e020c */
[----:B------:R-:W-:-:S03]  /*0c40*/  IADD3 R12, R12, 0x80, RZ ;  /* 0x000000800c0c7810 */ /* 0x000fc60007ffe0ff */
[----:B--2---:R-:W-:-:S05]  /*0c50*/  IMAD.WIDE.U32 R6, R11, 0x4, R6 ;  /* 0x000000040b067825 */ /* 0x004fca00078e0006 */
[----:B------:R2:W-:Y:S02]  /*0c60*/  STG.E desc[UR4][R6.64], R8 ;  /* 0x0000000806007986 */ /* 0x0005e4000c101904 */
.L_x_3060:
[----:B------:R-:W-:Y:S05]  /*0c70*/  BSYNC B1 ;  /* 0x0000000000017941 */ /* 0x000fea0003800000 */
.L_x_3056:
[----:B------:R-:W-:-:S13]  /*0c80*/  ISETP.GE.AND P0, PT, R12, R5, PT ;  /* 0x000000050c00720c */ /* 0x000fda0003f06270 */
[----:B-12---:R-:W1:Y:S01]  /*0c90*/  @!P0 LDC.64 R6, c[0x0][0x228] ;  /* 0x00008a00ff068b82 */ /* 0x006e620000000a00 */
[----:B------:R-:W-:Y:S01]  /*0ca0*/  @!P0 IMAD.IADD R11, R3, 0x1, R12 ;  /* 0x00000001030b8824 */ /* 0x000fe200078e020c */
[----:B------:R-:W-:-:S03]  /*0cb0*/  @!P0 IADD3 R12, R12, 0x80, RZ ;  /* 0x000000800c0c8810 */ /* 0x000fc60007ffe0ff */
[----:B-1----:R-:W-:-:S05]  /*0cc0*/  @!P0 IMAD.WIDE.U32 R6, R11, 0x4, R6 ;  /* 0x000000040b068825 */ /* 0x002fca00078e0006 */
[----:B----4-:R3:W-:Y:S02]  /*0cd0*/  @!P0 STG.E desc[UR4][R6.64], R9 ;  /* 0x0000000906008986 */ /* 0x0107e4000c101904 */
.L_x_3061:
[----:B------:R-:W-:Y:S05]  /*0ce0*/  BSYNC B0 ;  /* 0x0000000000007941 */ /* 0x000fea0003800000 */
.L_x_3055:
[----:B------:R-:W-:Y:S05]  /*0cf0*/  WARPSYNC.ALL ;  /* 0x0000000000007948 */ /* 0x000fea0003800000 */
[----:B------:R-:W-:-:S13]  /*0d00*/  ISETP.GE.AND P0, PT, R12, R5, PT ;  /* 0x000000050c00720c */ /* 0x000fda0003f06270 */
[----:B------:R-:W-:Y:S05]  /*0d10*/  @P0 EXIT ;  /* 0x000000000000094d */ /* 0x000fea0003800000 */
[----:B-1----:R-:W0:Y:S01]  /*0d20*/  LDC.64 R4, c[0x0][0x228] ;  /* 0x00008a00ff047b82 */ /* 0x002e220000000a00 */
[----:B------:R-:W-:-:S04]  /*0d30*/  IMAD.IADD R3, R3, 0x1, R12 ;  /* 0x0000000103037824 */ /* 0x000fc800078e020c */
[----:B0-----:R-:W-:-:S05]  /*0d40*/  IMAD.WIDE.U32 R2, R3, 0x4, R4 ;  /* 0x0000000403027825 */ /* 0x001fca00078e0004 */
[----:B------:R-:W-:Y:S01]  /*0d50*/  STG.E desc[UR4][R2.64], R10 ;  /* 0x0000000a02007986 */ /* 0x000fe2000c101904 */
[----:B------:R-:W-:Y:S05]  /*0d60*/  EXIT ;  /* 0x000000000000794d */ /* 0x000fea0003800000 */
.L_x_3062:
        /* <DEDUP_REMOVED lines=9> */
.L_x_28330:


//--------------------- .text._ZN2at6native29vectorized_elementwise_kernelILi4EZZZNS0_49_GLOBAL__N__b919a28f_16_Normalization_cu_5c38458722batch_norm_calc_invstdERKNS_6TensorES5_dENKUlvE_clEvENKUlvE2_clEvEUlN3c108BFloat16EE_St5arrayIPcLm2EEEEviT0_T1_ --------------------------
	.section	.text._ZN2at6native29vectorized_elementwise_kernelILi4EZZZNS0_49_GLOBAL__N__b919a28f_16_Normalization_cu_5c38458722batch_norm_calc_invstdERKNS_6TensorES5_dENKUlvE_clEvENKUlvE2_clEvEUlN3c108BFloat16EE_St5arrayIPcLm2EEEEviT0_T1_,"ax",@progbits
	.align	128
        .global         _ZN2at6native29vectorized_elementwise_kernelILi4EZZZNS0_49_GLOBAL__N__b919a28f_16_Normalization_cu_5c38458722batch_norm_calc_invstdERKNS_6TensorES5_dENKUlvE_clEvENKUlvE2_clEvEUlN3c108BFloat16EE_St5arrayIPcLm2EEEEviT0_T1_
        .type           _ZN2at6native29vectorized_elementwise_kernelILi4EZZZNS0_49_GLOBAL__N__b919a28f_16_Normalization_cu_5c38458722batch_norm_calc_invstdERKNS_6TensorES5_dENKUlvE_clEvENKUlvE2_clEvEUlN3c108BFloat16EE_St5arrayIPcLm2EEEEviT0_T1_,@function
        .size           _ZN2at6native29vectorized_elementwise_kernelILi4EZZZNS0_49_GLOBAL__N__b919a28f_16_Normalization_cu_5c38458722batch_norm_calc_invstdERKNS_6TensorES5_dENKUlvE_clEvENKUlvE2_clEvEUlN3c108BFloat16EE_St5arrayIPcLm2EEEEviT0_T1_,(.L_x_28331 - _ZN2at6native29vectorized_elementwise_kernelILi4EZZZNS0_49_GLOBAL__N__b919a28f_16_Normalization_cu_5c38458722batch_norm_calc_invstdERKNS_6TensorES5_dENKUlvE_clEvENKUlvE2_clEvEUlN3c108BFloat16EE_St5arrayIPcLm2EEEEviT0_T1_)
        .other          _ZN2at6native29vectorized_elementwise_kernelILi4EZZZNS0_49_GLOBAL__N__b919a28f_16_Normalization_cu_5c38458722batch_norm_calc_invstdERKNS_6TensorES5_dENKUlvE_clEvENKUlvE2_clEvEUlN3c108BFloat16EE_St5arrayIPcLm2EEEEviT0_T1_,@"STO_CUDA_ENTRY STV_DEFAULT"
_ZN2at6native29vectorized_elementwise_kernelILi4EZZZNS0_49_GLOBAL__N__b919a28f_16_Normalization_cu_5c38458722batch_norm_calc_invstdERKNS_6TensorES5_dENKUlvE_clEvENKUlvE2_clEvEUlN3c108BFloat16EE_St5arrayIPcLm2EEEEviT0_T1_:
.text._ZN2at6native29vectorized_elementwise_kernelILi4EZZZNS0_49_GLOBAL__N__b919a28f_16_Normalization_cu_5c38458722batch_norm_calc_invstdERKNS_6TensorES5_dENKUlvE_clEvENKUlvE2_clEvEUlN3c108BFloat16EE_St5arrayIPcLm2EEEEviT0_T1_:
        /* <DEDUP_REMOVED lines=10> */
[----:B------:R-:W-:-:S07]  /*00a0*/  ULDC UR6, c[0x0][0x218] ;  /* 0x0000860000067ab9 */ /* 0x000fce0000000800 */
[----:B------:R-:W2:Y:S01]  /*00b0*/  LDC.64 R14, c[0x0][0x228] ;  /* 0x00008a00ff0e7b82 */ /* 0x000ea20000000a00 */
[----:B-1----:R-:W-:-:S04]  /*00c0*/  IMAD.WIDE R4, R3, 0x2, R4 ;  /* 0x0000000203047825 */ /* 0x002fc800078e0204 */
[----:B0-----:R-:W-:-:S05]  /*00d0*/  IMAD.WIDE.U32 R8, R0, 0x8, R4 ;  /* 0x0000000800087825 */ /* 0x001fca00078e0004 */
[----:B------:R-:W3:Y:S04]  /*00e0*/  LDG.E.64 R10, desc[UR4][R8.64] ;  /* 0x00000004080a7981 */ /* 0x000ee8000c1e1b00 */
[----:B------:R-:W4:Y:S01]  /*00f0*/  LDG.E.64 R12, desc[UR4][R8.64+0x400] ;  /* 0x00040004080c7981 */ /* 0x000f22000c1e1b00 */
[----:B--2---:R-:W-:-:S04]  /*0100*/  IMAD.WIDE.U32 R14, R3, 0x4, R14 ;  /* 0x00000004030e7825 */ /* 0x004fc800078e000e */
[----:B------:R-:W-:-:S04]  /*0110*/  IMAD.WIDE R14, R0, 0x10, R14 ;  /* 0x00000010000e7825 */ /* 0x000fc800078e020e */
[C---:B---3--:R-:W-:Y:S01]  /*0120*/  IMAD.U32 R5, R11.reuse, 0x10000, RZ ;  /* 0x000100000b057824 */ /* 0x048fe200078e00ff */
[----:B------:R-:W-:Y:S02]  /*0130*/  SHF.L.U32 R2, R10, 0x10, RZ ;  /* 0x000000100a027819 */ /* 0x000fe400000006ff */
[----:B------:R-:W-:Y:S01]  /*0140*/  PRMT R11, R11, 0x7632, R11 ;  /* 0x000076320b0b7816 */ /* 0x000fe2000000000b */
[----:B------:R-:W-:Y:S01]  /*0150*/  FADD.FTZ R6, R5, UR6 ;  /* 0x0000000605067e21 */ /* 0x000fe20008010000 */
[----:B----4-:R-:W-:Y:S01]  /*0160*/  SHF.L.U32 R7, R12, 0x10, RZ ;  /* 0x000000100c077819 */ /* 0x010fe200000006ff */
[----:B------:R-:W-:Y:S01]  /*0170*/  IMAD.U32 R5, R13, 0x10000, RZ ;  /* 0x000100000d057824 */ /* 0x000fe200078e00ff */
[----:B------:R-:W-:Y:S01]  /*0180*/  PRMT R10, R10, 0x7632, R10 ;  /* 0x000076320a0a7816 */ /* 0x000fe2000000000a */
[----:B------:R-:W-:Y:S01]  /*0190*/  IMAD.U32 R11, R11, 0x10000, RZ ;  /* 0x000100000b0b7824 */ /* 0x000fe200078e00ff */
[----:B------:R-:W-:Y:S01]  /*01a0*/  PRMT R12, R12, 0x7632, R12 ;  /* 0x000076320c0c7816 */ /* 0x000fe2000000000c */
[----:B------:R-:W-:Y:S01]  /*01b0*/  FADD.FTZ R7, R7, UR6 ;  /* 0x0000000607077e21 */ /* 0x000fe20008010000 */
[----:B------:R-:W-:Y:S01]  /*01c0*/  PRMT R13, R13, 0x7632, R13 ;  /* 0x000076320d0d7816 */ /* 0x000fe2000000000d */
[----:B------:R-:W-:Y:S01]  /*01d0*/  FADD.FTZ R9, R5, UR6 ;  /* 0x0000000605097e21 */ /* 0x000fe20008010000 */
[----:B------:R-:W-:Y:S01]  /*01e0*/  SHF.L.U32 R5, R10, 0x10, RZ ;  /* 0x000000100a057819 */ /* 0x000fe200000006ff */
[----:B------:R0:W-:Y:S01]  /*01f0*/  MUFU.RSQ R8, R7 ;  /* 0x0000000700087308 */ /* 0x0001e20000001400 */
[----:B------:R-:W-:Y:S01]  /*0200*/  SHF.L.U32 R12, R12, 0x10, RZ ;  /* 0x000000100c0c7819 */ /* 0x000fe200000006ff */
[----:B------:R-:W-:-:S02]  /*0210*/  IMAD.U32 R13, R13, 0x10000, RZ ;  /* 0x000100000d0d7824 */ /* 0x000fc400078e00ff */
[----:B------:R-:W-:Y:S01]  /*0220*/  FADD.FTZ R2, R2, UR6 ;  /* 0x0000000602027e21 */ /* 0x000fe20008010000 */
[----:B------:R-:W-:-:S03]  /*0230*/  FADD.FTZ R5, R5, UR6 ;  /* 0x0000000605057e21 */ /* 0x000fc60008010000 */
[----:B------:R1:W-:Y:S01]  /*0240*/  MUFU.RSQ R10, R9 ;  /* 0x00000009000a7308 */ /* 0x0003e20000001400 */
[----:B0-----:R-:W-:Y:S01]  /*0250*/  FADD.FTZ R7, R11, UR6 ;  /* 0x000000060b077e21 */ /* 0x001fe20008010000 */
[----:B------:R-:W-:-:S06]  /*0260*/  FADD.FTZ R11, R13, UR6 ;  /* 0x000000060d0b7e21 */ /* 0x000fcc0008010000 */
[----:B------:R-:W-:Y:S01]  /*0270*/  MUFU.RSQ R4, R2 ;  /* 0x0000000200047308 */ /* 0x000fe20000001400 */
[----:B-1----:R-:W-:-:S07]  /*0280*/  FADD.FTZ R9, R12, UR6 ;  /* 0x000000060c097e21 */ /* 0x002fce0008010000 */
[----:B------:R-:W-:Y:S08]  /*0290*/  MUFU.RSQ R6, R6 ;  /* 0x0000000600067308 */ /* 0x000ff00000001400 */
[----:B------:R-:W-:Y:S08]  /*02a0*/  MUFU.RSQ R5, R5 ;  /* 0x0000000500057308 */ /* 0x000ff00000001400 */
[----:B------:R-:W0:Y:S08]  /*02b0*/  MUFU.RSQ R7, R7 ;  /* 0x0000000700077308 */ /* 0x000e300000001400 */
[----:B------:R-:W-:Y:S08]  /*02c0*/  MUFU.RSQ R9, R9 ;  /* 0x0000000900097308 */ /* 0x000ff00000001400 */
[----:B------:R-:W1:Y:S01]  /*02d0*/  MUFU.RSQ R11, R11 ;  /* 0x0000000b000b7308 */ /* 0x000e620000001400 */
[----:B0-----:R-:W-:Y:S04]  /*02e0*/  STG.E.128 desc[UR4][R14.64], R4 ;  /* 0x000000040e007986 */ /* 0x001fe8000c101d04 */
[----:B-1----:R-:W-:Y:S01]  /*02f0*/  STG.E.128 desc[UR4][R14.64+0x800], R8 ;  /* 0x000800080e007986 */ /* 0x002fe2000c101d04 */
[----:B------:R-:W-:Y:S05]  /*0300*/  EXIT ;  /* 0x000000000000794d */ /* 0x000fea0003800000 */
.L_x_3063:
        /* <DEDUP_REMOVED lines=124> */
.L_x_3066:
[----:B------:R-:W-:-:S13]  /*0ad0*/  ISETP.GE.AND P0, PT, R12, R5, PT ;  /* 0x000000050c00720c */ /* 0x000fda0003f06270 */
[----:B------:R-:W-:Y:S05]  /*0ae0*/  @P0 BRA `(.L_x_3068) ;  /* 0x0000000000300947 */ /* 0x000fea0003800000 */
[----:B01----:R-:W0:Y:S01]  /*0af0*/  LDC.64 R14, c[0x0][0x228] ;  /* 0x00008a00ff0e7b82 */ /* 0x003e220000000a00 */
[----:B------:R-:W-:Y:S01]  /*0b00*/  IMAD.IADD R11, R3, 0x1, R12 ;  /* 0x00000001030b7824 */ /* 0x000fe200078e020c */
[----:B------:R-:W-:-:S03]  /*0b10*/  IADD3 R12, R12, 0x80, RZ ;  /* 0x000000800c0c7810 */ /* 0x000fc60007ffe0ff */
[----:B0-----:R-:W-:-:S05]  /*0b20*/  IMAD.WIDE.U32 R14, R11, 0x4, R14 ;  /* 0x000000040b0e7825 */ /* 0x001fca00078e000e */
[----:B------:R1:W-:Y:S02]  /*0b30*/  STG.E desc[UR4][R14.64], R6 ;  /* 0x000000060e007986 */ /* 0x0003e4000c101904 */
.L_x_3067:
[----:B------:R-:W-:-:S13]  /*0b40*/  ISETP.GE.AND P0, PT, R12, R5, PT ;  /* 0x000000050c00720c */ /* 0x000fda0003f06270 */
[----:B------:R-:W-:Y:S05]  /*0b50*/  @P0 BRA `(.L_x_3069) ;  /* 0x0000000000340947 */ /* 0x000fea0003800000 */
[----:B01----:R-:W0:Y:S01]  /*0b60*/  LDC.64 R14, c[0x0][0x228] ;  /* 0x00008a00ff0e7b82 */ /* 0x003e220000000a00 */
[----:B------:R-:W-:Y:S01]  /*0b70*/  IMAD.IADD R11, R3, 0x1, R12 ;  /* 0x00000001030b7824 */ /* 0x000fe200078e020c */
[----:B------:R-:W-:-:S03]  /*0b80*/  IADD3 R12, R12, 0x80, RZ ;  /* 0x000000800c0c7810 */ /* 0x000fc60007ffe0ff */
[----:B0-----:R-:W-:-:S05]  /*0b90*/  IMAD.WIDE.U32 R14, R11, 0x4, R14 ;  /* 0x000000040b0e7825 */ /* 0x001fca00078e000e */
[----:B------:R2:W-:Y:S02]  /*0ba0*/  STG.E desc[UR4][R14.64], R7 ;  /* 0x000000070e007986 */ /* 0x0005e4000c101904 */
.L_x_3068:
        /* <DEDUP_REMOVED lines=8> */
.L_x_3069:
[----:B------:R-:W-:Y:S05]  /*0c30*/  BSYNC B1 ;  /* 0x0000000000017941 */ /* 0x000fea0003800000 */
.L_x_3065:
[----:B------:R-:W-:-:S13]  /*0c40*/  ISETP.GE.AND P0, PT, R12, R5, PT ;  /* 0x000000050c00720c */ /* 0x000fda0003f06270 */
[----:B-12---:R-:W1:Y:S01]  /*0c50*/  @!P0 LDC.64 R6, c[0x0][0x228] ;  /* 0x00008a00ff068b82 */ /* 0x006e620000000a00 */
[----:B------:R-:W-:Y:S01]  /*0c60*/  @!P0 IMAD.IADD R11, R3, 0x1, R12 ;  /* 0x00000001030b8824 */ /* 0x000fe200078e020c */
[----:B------:R-:W-:-:S03]  /*0c70*/  @!P0 IADD3 R12, R12, 0x80, RZ ;  /* 0x000000800c0c8810 */ /* 0x000fc60007ffe0ff */
[----:B-1----:R-:W-:-:S05]  /*0c80*/  @!P0 IMAD.WIDE.U32 R6, R11, 0x4, R6 ;  /* 0x000000040b068825 */ /* 0x002fca00078e0006 */
[----:B----4-:R3:W-:Y:S02]  /*0c90*/  @!P0 STG.E desc[UR4][R6.64], R9 ;  /* 0x0000000906008986 */ /* 0x0107e4000c101904 */
.L_x_3070:
[----:B------:R-:W-:Y:S05]  /*0ca0*/  BSYNC B0 ;  /* 0x0000000000007941 */ /* 0x000fea0003800000 */
.L_x_3064:
        /* <DEDUP_REMOVED lines=8> */
.L_x_3071:
        /* <DEDUP_REMOVED lines=13> */
.L_x_28331:


//--------------------- .text._ZN2at6native29vectorized_elementwise_kernelILi8EZZZNS0_49_GLOBAL__N__b919a28f_16_Normalization_cu_5c38458722batch_norm_calc_invstdERKNS_6TensorES5_dENKUlvE_clEvENKUlvE2_clEvEUlN3c108BFloat16EE_St5arrayIPcLm2EEEEviT0_T1_ --------------------------
	.section	.text._ZN2at6native29vectorized_elementwise_kernelILi8EZZZNS0_49_GLOBAL__N__b919a28f_16_Normalization_cu_5c38458722batch_norm_calc_invstdERKNS_6TensorES5_dENKUlvE_clEvENKUlvE2_clEvEUlN3c108BFloat16EE_St5arrayIPcLm2EEEEviT0_T1_,"ax",@progbits
	.align	128
        .global         _ZN2at6native29vectorized_elementwise_kernelILi8EZZZNS0_49_GLOBAL__N__b919a28f_16_Normalization_cu_5c38458722batch_norm_calc_invstdERKNS_6TensorES5_dENKUlvE_clEvENKUlvE2_clEvEUlN3c108BFloat16EE_St5arrayIPcLm2EEEEviT0_T1_
        .type           _ZN2at6native29vectorized_elementwise_kernelILi8EZZZNS0_49_GLOBAL__N__b919a28f_16_Normalization_cu_5c38458722batch_norm_calc_invstdERKNS_6TensorES5_dENKUlvE_clEvENKUlvE2_clEvEUlN3c108BFloat16EE_St5arrayIPcLm2EEEEviT0_T1_,@function
        .size           _ZN2at6native29vectorized_elementwise_kernelILi8EZZZNS0_49_GLOBAL__N__b919a28f_16_Normalization_cu_5c38458722batch_norm_calc_invstdERKNS_6TensorES5_dENKUlvE_clEvENKUlvE2_clEvEUlN3c108BFloat16EE_St5arrayIPcLm2EEEEviT0_T1_,(.L_x_28332 - _ZN2at6native29vectorized_elementwise_kernelILi8EZZZNS0_49_GLOBAL__N__b919a28f_16_Normalization_cu_5c38458722batch_norm_calc_invstdERKNS_6TensorES5_dENKUlvE_clEvENKUlvE2_clEvEUlN3c108BFloat16EE_St5arrayIPcLm2EEEEviT0_T1_)
        .other          _ZN2at6native29vectorized_elementwise_kernelILi8EZZZNS0_49_GLOBAL__N__b919a28f_16_Normalization_cu_5c38458722batch_norm_calc_invstdERKNS_6TensorES5_dENKUlvE_clEvENKUlvE2_clEvEUlN3c108BFloat16EE_St5arrayIPcLm2EEEEviT0_T1_,@"STO_CUDA_ENTRY STV_DEFAULT"
_ZN2at6native29vectorized_elementwise_kernelILi8EZZZNS0_49_GLOBAL__N__b919a28f_16_Normalization_cu_5c38458722batch_norm_calc_invstdERKNS_6TensorES5_dENKUlvE_clEvENKUlvE2_clEvEUlN3c108BFloat16EE_St5arrayIPcLm2EEEEviT0_T1_:
.text._ZN2at6native29vectorized_elementwise_kernelILi8EZZZNS0_49_GLOBAL__N__b919a28f_16_Normalization_cu_5c38458722batch_norm_calc_invstdERKNS_6TensorES5_dENKUlvE_clEvENKUlvE2_clEvEUlN3c108BFloat16EE_St5arrayIPcLm2EEEEviT0_T1_:
        /* <DEDUP_REMOVED lines=13> */
[----:B------:R-:W2:Y:S02]  /*00d0*/  LDG.E.128 R12, desc[UR4][R4.64] ;  /* 0x00000004040c7981 */ /* 0x000ea4000c1e1d00 */
[C---:B--2---:R-:W-:Y:S01]  /*00e0*/  SHF.L.U32 R2, R12.reuse, 0x10, RZ ;  /* 0x000000100c027819 */ /* 0x044fe200000006ff */
[----:B------:R-:W-:Y:S01]  /*00f0*/  IMAD.U32 R6, R13, 0x10000, RZ ;  /* 0x000100000d067824 */ /* 0x000fe200078e00ff */
[----:B------:R-:W-:Y:S02]  /*0100*/  PRMT R12, R12, 0x7632, R12 ;  /* 0x000076320c0c7816 */ /* 0x000fe4000000000c */
[----:B------:R-:W-:Y:S01]  /*0110*/  SHF.L.U32 R7, R14, 0x10, RZ ;  /* 0x000000100e077819 */ /* 0x000fe200000006ff */
[----:B------:R-:W-:Y:S01]  /*0120*/  FADD.FTZ R2, R2, UR6 ;  /* 0x0000000602027e21 */ /* 0x000fe20008010000 */
[----:B------:R-:W-:Y:S01]  /*0130*/  SHF.L.U32 R12, R12, 0x10, RZ ;  /* 0x000000100c0c7819 */ /* 0x000fe200000006ff */
[----:B------:R-:W-:Y:S01]  /*0140*/  FADD.FTZ R10, R6, UR6 ;  /* 0x00000006060a7e21 */ /* 0x000fe20008010000 */
[C---:B------:R-:W-:Y:S01]  /*0150*/  IMAD.U32 R6, R15.reuse, 0x10000, RZ ;  /* 0x000100000f067824 */ /* 0x040fe200078e00ff */
[----:B------:R0:W-:Y:S01]  /*0160*/  MUFU.RSQ R8, R2 ;  /* 0x0000000200087308 */ /* 0x0001e20000001400 */
[----:B------:R-:W-:Y:S01]  /*0170*/  PRMT R14, R14, 0x7632, R14 ;  /* 0x000076320e0e7816 */ /* 0x000fe2000000000e */
[----:B------:R-:W-:Y:S01]  /*0180*/  FADD.FTZ R9, R12, UR6 ;  /* 0x000000060c097e21 */ /* 0x000fe20008010000 */
[----:B------:R-:W-:Y:S01]  /*0190*/  PRMT R15, R15, 0x7632, R15 ;  /* 0x000076320f0f7816 */ /* 0x000fe2000000000f */
[----:B------:R-:W-:Y:S01]  /*01a0*/  FADD.FTZ R7, R7, UR6 ;  /* 0x0000000607077e21 */ /* 0x000fe20008010000 */
[----:B------:R-:W-:Y:S01]  /*01b0*/  SHF.L.U32 R14, R14, 0x10, RZ ;  /* 0x000000100e0e7819 */ /* 0x000fe200000006ff */
[----:B------:R-:W-:-:S02]  /*01c0*/  FADD.FTZ R6, R6, UR6 ;  /* 0x0000000606067e21 */ /* 0x000fc40008010000 */
[----:B------:R-:W-:Y:S01]  /*01d0*/  IMAD.U32 R15, R15, 0x10000, RZ ;  /* 0x000100000f0f7824 */ /* 0x000fe200078e00ff */
[----:B0-----:R-:W-:Y:S01]  /*01e0*/  PRMT R2, R13, 0x7632, R2 ;  /* 0x000076320d027816 */ /* 0x001fe20000000002 */
[----:B------:R0:W-:Y:S01]  /*01f0*/  MUFU.RSQ R4, R7 ;  /* 0x0000000700047308 */ /* 0x0001e20000001400 */
[----:B------:R-:W1:Y:S01]  /*0200*/  LDC.64 R12, c[0x0][0x228] ;  /* 0x00008a00ff0c7b82 */ /* 0x000e620000000a00 */
[----:B------:R-:W-:Y:S02]  /*0210*/  FADD.FTZ R5, R14, UR6 ;  /* 0x000000060e057e21 */ /* 0x000fe40008010000 */
[----:B------:R-:W-:-:S04]  /*0220*/  IMAD.U32 R2, R2, 0x10000, RZ ;  /* 0x0001000002027824 */ /* 0x000fc800078e00ff */
[----:B------:R-:W-:Y:S01]  /*0230*/  FADD.FTZ R2, R2, UR6 ;  /* 0x0000000602027e21 */ /* 0x000fe20008010000 */
[----:B0-----:R-:W-:Y:S01]  /*0240*/  FADD.FTZ R7, R15, UR6 ;  /* 0x000000060f077e21 */ /* 0x001fe20008010000 */
[----:B------:R-:W-:Y:S08]  /*0250*/  MUFU.RSQ R10, R10 ;  /* 0x0000000a000a7308 */ /* 0x000ff00000001400 */
[----:B------:R-:W-:Y:S01]  /*0260*/  MUFU.RSQ R6, R6 ;  /* 0x0000000600067308 */ /* 0x000fe20000001400 */
[----:B-1----:R-:W-:-:S07]  /*0270*/  IMAD.WIDE.U32 R12, R3, 0x4, R12 ;  /* 0x00000004030c7825 */ /* 0x002fce00078e000c */
[----:B------:R-:W-:Y:S01]  /*0280*/  MUFU.RSQ R9, R9 ;  /* 0x0000000900097308 */ /* 0x000fe20000001400 */
[----:B------:R-:W-:-:S07]  /*0290*/  IMAD.WIDE R12, R0, 0x20, R12 ;  /* 0x00000020000c7825 */ /* 0x000fce00078e020c */
[----:B------:R-:W0:Y:S08]  /*02a0*/  MUFU.RSQ R11, R2 ;  /* 0x00000002000b7308 */ /* 0x000e300000001400 */
[----:B------:R-:W-:Y:S08]  /*02b0*/  MUFU.RSQ R5, R5 ;  /* 0x0000000500057308 */ /* 0x000ff00000001400 */
[----:B------:R-:W1:Y:S01]  /*02c0*/  MUFU.RSQ R7, R7 ;  /* 0x0000000700077308 */ /* 0x000e620000001400 */
[----:B0-----:R-:W-:Y:S04]  /*02d0*/  STG.E.128 desc[UR4][R12.64], R8 ;  /* 0x000000080c007986 */ /* 0x001fe8000c101d04 */
[----:B-1----:R-:W-:Y:S01]  /*02e0*/  STG.E.128 desc[UR4][R12.64+0x10], R4 ;  /* 0x000010040c007986 */ /* 0x002fe2000c101d04 */
[----:B------:R-:W-:Y:S05]  /*02f0*/  EXIT ;  /* 0x000000000000794d */ /* 0x000fea0003800000 */
.L_x_3072:
        /* <DEDUP_REMOVED lines=124> */
.L_x_3075:
[----:B------:R-:W-:-:S13]  /*0ac0*/  ISETP.GE.AND P0, PT, R12, R5, PT ;  /* 0x000000050c00720c */ /* 0x000fda0003f06270 */
[----:B------:R-:W-:Y:S05]  /*0ad0*/  @P0 BRA `(.L_x_3077) ;  /* 0x0000000000300947 */ /* 0x000fea0003800000 */
[----:B01----:R-:W0:Y:S01]  /*0ae0*/  LDC.64 R14, c[0x0][0x228] ;  /* 0x00008a00ff0e7b82 */ /* 0x003e220000000a00 */
[----:B------:R-:W-:Y:S01]  /*0af0*/  IMAD.IADD R11, R3, 0x1, R12 ;  /* 0x00000001030b7824 */ /* 0x000fe200078e020c */
[----:B------:R-:W-:-:S03]  /*0b00*/  IADD3 R12, R12, 0x80, RZ ;  /* 0x000000800c0c7810 */ /* 0x000fc60007ffe0ff */
[----:B0-----:R-:W-:-:S05]  /*0b10*/  IMAD.WIDE.U32 R14, R11, 0x4, R14 ;  /* 0x000000040b0e7825 */ /* 0x001fca00078e000e */
[----:B------:R1:W-:Y:S02]  /*0b20*/  STG.E desc[UR4][R14.64], R6 ;  /* 0x000000060e007986 */ /* 0x0003e4000c101904 */
.L_x_3076:
[----:B------:R-:W-:-:S13]  /*0b30*/  ISETP.GE.AND P0, PT, R12, R5, PT ;  /* 0x000000050c00720c */ /* 0x000fda0003f06270 */
[----:B------:R-:W-:Y:S05]  /*0b40*/  @P0 BRA `(.L_x_3078) ;  /* 0x0000000000340947 */ /* 0x000fea0003800000 */
[----:B01----:R-:W0:Y:S01]  /*0b50*/  LDC.64 R14, c[0x0][0x228] ;  /* 0x00008a00ff0e7b82 */ /* 0x003e220000000a00 */
[----:B------:R-:W-:Y:S01]  /*0b60*/  IMAD.IADD R11, R3, 0x1, R12 ;  /* 0x00000001030b7824 */ /* 0x000fe200078e020c */
[----:B------:R-:W-:-:S03]  /*0b70*/  IADD3 R12, R12, 0x80, RZ ;  /* 0x000000800c0c7810 */ /* 0x000fc60007ffe0ff */
[----:B0-----:R-:W-:-:S05]  /*0b80*/  IMAD.WIDE.U32 R14, R11, 0x4, R14 ;  /* 0x000000040b0e7825 */ /* 0x001fca00078e000e */
[----:B------:R2:W-:Y:S02]  /*0b90*/  STG.E desc[UR4][R14.64], R7 ;  /* 0x000000070e007986 */ /* 0x0005e4000c101904 */
.L_x_3077:
        /* <DEDUP_REMOVED lines=8> */
.L_x_3078:
[----:B------:R-:W-:Y:S05]  /*0c20*/  BSYNC B1 ;  /* 0x0000000000017941 */ /* 0x000fea0003800000 */
.L_x_3074:
[----:B------:R-:W-:-:S13]  /*0c30*/  ISETP.GE.AND P0, PT, R12, R5, PT ;  /* 0x000000050c00720c */ /* 0x000fda0003f06270 */
[----:B-12---:R-:W1:Y:S01]  /*0c40*/  @!P0 LDC.64 R6, c[0x0][0x228] ;  /* 0x00008a00ff068b82 */ /* 0x006e620000000a00 */
[----:B------:R-:W-:Y:S01]  /*0c50*/  @!P0 IMAD.IADD R11, R3, 0x1, R12 ;  /* 0x00000001030b8824 */ /* 0x000fe200078e020c */
[----:B------:R-:W-:-:S03]  /*0c60*/  @!P0 IADD3 R12, R12, 0x80, RZ ;  /* 0x000000800c0c8810 */ /* 0x000fc60007ffe0ff */
[----:B-1----:R-:W-:-:S05]  /*0c70*/  @!P0 IMAD.WIDE.U32 R6, R11, 0x4, R6 ;  /* 0x000000040b068825 */ /* 0x002fca00078e0006 */
[----:B----4-:R3:W-:Y:S02]  /*0c80*/  @!P0 STG.E desc[UR4][R6.64], R9 ;  /* 0x0000000906008986 */ /* 0x0107e4000c101904 */
.L_x_3079:
[----:B------:R-:W-:Y:S05]  /*0c90*/  BSYNC B0 ;  /* 0x0000000000007941 */ /* 0x000fea0003800000 */
.L_x_3073:
        /* <DEDUP_REMOVED lines=8> */
.L_x_3080:
        /* <DEDUP_REMOVED lines=14> */
.L_x_28332:


//--------------------- .text._ZN2at6native18elementwise_kernelILi128ELi4EZNS0_15gpu_kernel_implIZZZNS0_49_GLOBAL__N__b919a28f_16_Normalization_cu_5c38458722batch_norm_calc_invstdERKNS_6TensorES6_dENKUlvE_clEvENKUlvE1_clEvEUlN3c104HalfEE_EEvRNS_18TensorIteratorBaseERKT_EUliE_EEviT1_ --------------------------
	.section	.text._ZN2at6native18elementwise_kernelILi128ELi4EZNS0_15gpu_kernel_implIZZZNS0_49_GLOBAL__N__b919a28f_16_Normalization_cu_5c38458722batch_norm_calc_invstdERKNS_6TensorES6_dENKUlvE_clEvENKUlvE1_clEvEUlN3c104HalfEE_EEvRNS_18TensorIteratorBaseERKT_EUliE_EEviT1_,"ax",@progbits
	.align	128
        .global         _ZN2at6native18elementwise_kernelILi128ELi4EZNS0_15gpu_kernel_implIZZZNS0_49_GLOBAL__N__b919a28f_16_Normalization_cu_5c38458722batch_norm_calc_invstdERKNS_6TensorES6_dENKUlvE_clEvENKUlvE1_clEvEUlN3c104HalfEE_EEvRNS_18TensorIteratorBaseERKT_EUliE_EEviT1_
        .type           _ZN2at6native18elementwise_kernelILi128ELi4EZNS0_15gpu_kernel_implIZZZNS0_49_GLOBAL__N__b919a28f_16_Normalization_cu_5c38458722batch_norm_calc_invstdERKNS_6TensorES6_dENKUlvE_clEvENKUlvE1_clEvEUlN3c104HalfEE_EEvRNS_18TensorIteratorBaseERKT_EUliE_EEviT1_,@function
        .size           _ZN2at6native18elementwise_kernelILi128ELi4EZNS0_15gpu_kernel_implIZZZNS0_49_GLOBAL__N__b919a28f_16_Normalization_cu_5c38458722batch_norm_calc_invstdERKNS_6TensorES6_dENKUlvE_clEvENKUlvE1_clEvEUlN3c104HalfEE_EEvRNS_18TensorIteratorBaseERKT_EUliE_EEviT1_,(.L_x_28333 - _ZN2at6native18elementwise_kernelILi128ELi4EZNS0_15gpu_kernel_implIZZZNS0_49_GLOBAL__N__b919a28f_16_Normalization_cu_5c38458722batch_norm_calc_invstdERKNS_6TensorES6_dENKUlvE_clEvENKUlvE1_clEvEUlN3c104HalfEE_EEvRNS_18TensorIteratorBaseERKT_EUliE_EEviT1_)
        .other          _ZN2at6native18elementwise_kernelILi128ELi4EZNS0_15gpu_kernel_implIZZZNS0_49_GLOBAL__N__b919a28f_16_Normalization_cu_5c38458722batch_norm_calc_invstdERKNS_6TensorES6_dENKUlvE_clEvENKUlvE1_clEvEUlN3c104HalfEE_EEvRNS_18TensorIteratorBaseERKT_EUliE_EEviT1_,@"STO_CUDA_ENTRY STV_DEFAULT"
_ZN2at6native18elementwise_kernelILi128ELi4EZNS0_15gpu_kernel_implIZZZNS0_49_GLOBAL__N__b919a28f_16_Normalization_cu_5c38458722batch_norm_calc_invstdERKNS_6TensorES6_dENKUlvE_clEvENKUlvE1_clEvEUlN3c104HalfEE_EEvRNS_18TensorIteratorBaseERKT_EUliE_EEviT1_:
.text._ZN2at6native18elementwise_kernelILi128ELi4EZNS0_15gpu_kernel_implIZZZNS0_49_GLOBAL__N__b919a28f_16_Normalization_cu_5c38458722batch_norm_calc_invstdERKNS_6TensorES6_dENKUlvE_clEvENKUlvE1_clEvEUlN3c104HalfEE_EEvRNS_18TensorIteratorBaseERKT_EUliE_EEviT1_:
        /* <DEDUP_REMOVED lines=314> */
.L_x_3083:
        /* <DEDUP_REMOVED lines=20> */
[----:B0-----:R-:W-:Y:S01]  /*14e0*/  F2FP.F16.F32.PACK_AB R0, RZ, R0 ;  /* 0x00000000ff00723e */ /* 0x001fe200000000ff */
[----:B------:R-:W-:Y:S06]  /*14f0*/  BRA `(.L_x_3089) ;  /* 0x0000000c00987947 */ /* 0x000fec0003800000 */
.L_x_3087:
[----:B------:R-:W2:Y:S02]  /*1500*/  LDG.E.U8 R2, desc[UR36][R2.64] ;  /* 0x0000002402027981 */ /* 0x000ea4000c1e1100 */
[----:B--2---:R-:W-:-:S04]  /*1510*/  I2FP.F32.U32 R0, R2 ;  /* 0x0000000200007245 */ /* 0x004fc80000201000 */
[----:B------:R-:W-:Y:S01]  /*1520*/  F2FP.F16.F32.PACK_AB R0, RZ, R0 ;  /* 0x00000000ff00723e */ /* 0x000fe200000000ff */
[----:B------:R-:W-:Y:S06]  /*1530*/  BRA `(.L_x_3089) ;  /* 0x0000000c00887947 */ /* 0x000fec0003800000 */
.L_x_3086:
        /* <DEDUP_REMOVED lines=8> */
[----:B0-----:R-:W-:Y:S01]  /*15c0*/  F2FP.F16.F32.PACK_AB R0, RZ, R0 ;  /* 0x00000000ff00723e */ /* 0x001fe200000000ff */
[----:B------:R-:W-:Y:S06]  /*15d0*/  BRA `(.L_x_3089) ;  /* 0x0000000c00607947 */ /* 0x000fec0003800000 */
.L_x_3091:
[----:B------:R-:W2:Y:S02]  /*15e0*/  LDG.E R2, desc[UR36][R2.64] ;  /* 0x0000002402027981 */ /* 0x000ea4000c1e1900 */
[----:B--2---:R-:W-:-:S04]  /*15f0*/  I2FP.F32.S32 R0, R2 ;  /* 0x0000000200007245 */ /* 0x004fc80000201400 */
[----:B------:R-:W-:Y:S01]  /*1600*/  F2FP.F16.F32.PACK_AB R0, RZ, R0 ;  /* 0x00000000ff00723e */ /* 0x000fe200000000ff */
[----:B------:R-:W-:Y:S06]  /*1610*/  BRA `(.L_x_3089) ;  /* 0x0000000c00507947 */ /* 0x000fec0003800000 */
.L_x_3090:
[----:B------:R-:W2:Y:S02]  /*1620*/  LDG.E.U16 R2, desc[UR36][R2.64] ;  /* 0x0000002402027981 */ /* 0x000ea4000c1e1500 */
[----:B--2---:R-:W0:Y:S02]  /*1630*/  I2F.S16 R0, R2 ;  /* 0x0000000200007306 */ /* 0x004e240000101400 */
[----:B0-----:R-:W-:Y:S01]  /*1640*/  F2FP.F16.F32.PACK_AB R0, RZ, R0 ;  /* 0x00000000ff00723e */ /* 0x001fe200000000ff */
[----:B------:R-:W-:Y:S06]  /*1650*/  BRA `(.L_x_3089) ;  /* 0x0000000c00407947 */ /* 0x000fec0003800000 */
.L_x_3085:
[----:B------:R-:W-:-:S13]  /*1660*/  ISETP.GT.AND P0, PT, R4, 0x6, PT ;  /* 0x000000060400780c */ /* 0x000fda0003f04270 */
[----:B------:R-:W-:Y:S05]  /*1670*/  @P0 BRA `(.L_x_3092) ;  /* 0x0000000000240947 */ /* 0x000fea0003800000 */
[----:B------:R-:W-:-:S13]  /*1680*/  ISETP.NE.AND P0, PT, R4, 0x5, PT ;  /* 0x000000050400780c */ /* 0x000fda0003f05270 */
[----:B------:R-:W-:Y:S05]  /*1690*/  @!P0 BRA `(.L_x_3093) ;  /* 0x0000000000148947 */ /* 0x000fea0003800000 */
[----:B------:R-:W-:-:S13]  /*16a0*/  ISETP.NE.AND P0, PT, R4, 0x6, PT ;  /* 0x000000060400780c */ /* 0x000fda0003f05270 */
[----:B------:R-:W-:Y:S05]  /*16b0*/  @P0 BRA `(.L_x_3088) ;  /* 0x0000000800c40947 */ /* 0x000fea0003800000 */
[----:B------:R-:W2:Y:S02]  /*16c0*/  LDG.E R2, desc[UR36][R2.64] ;  /* 0x0000002402027981 */ /* 0x000ea4000c1e1900 */
[----:B--2---:R-:W-:Y:S01]  /*16d0*/  F2FP.F16.F32.PACK_AB R0, RZ, R2 ;  /* 0x00000002ff00723e */ /* 0x004fe200000000ff */
[----:B------:R-:W-:Y:S06]  /*16e0*/  BRA `(.L_x_3089) ;  /* 0x0000000c001c7947 */ /* 0x000fec0003800000 */
.L_x_3093:
[----:B------:R0:W5:Y:S01]  /*16f0*/  LDG.E.U16 R0, desc[UR36][R2.64] ;  /* 0x0000002402007981 */ /* 0x000162000c1e1500 */
[----:B------:R-:W-:Y:S05]  /*1700*/  BRA `(.L_x_3089) ;  /* 0x0000000c00147947 */ /* 0x000fea0003800000 */
.L_x_3092:
[----:B------:R-:W-:-:S13]  /*1710*/  ISETP.NE.AND P0, PT, R4, 0x7, PT ;  /* 0x000000070400780c */ /* 0x000fda0003f05270 */
[----:B------:R-:W-:Y:S05]  /*1720*/  @!P0 BRA `(.L_x_3094) ;  /* 0x0000000000248947 */ /* 0x000fea0003800000 */
[----:B------:R-:W-:-:S13]  /*1730*/  ISETP.NE.AND P0, PT, R4, 0x8, PT ;  /* 0x000000080400780c */ /* 0x000fda0003f05270 */
[----:B------:R-:W-:Y:S05]  /*1740*/  @!P0 BRA `(.L_x_3095) ;  /* 0x0000000000148947 */ /* 0x000fea0003800000 */
[----:B------:R-:W-:-:S13]  /*1750*/  ISETP.NE.AND P0, PT, R4, 0x9, PT ;  /* 0x000000090400780c */ /* 0x000fda0003f05270 */
[----:B------:R-:W-:Y:S05]  /*1760*/  @P0 BRA `(.L_x_3088) ;  /* 0x0000000800980947 */ /* 0x000fea0003800000 */
[----:B------:R-:W2:Y:S02]  /*1770*/  LDG.E R2, desc[UR36][R2.64] ;  /* 0x0000002402027981 */ /* 0x000ea4000c1e1900 */
[----:B--2---:R-:W-:Y:S01]  /*1780*/  F2FP.F16.F32.PACK_AB R0, RZ, R2 ;  /* 0x00000002ff00723e */ /* 0x004fe200000000ff */
[----:B------:R-:W-:Y:S06]  /*1790*/  BRA `(.L_x_3089) ;  /* 0x0000000800f07947 */ /* 0x000fec0003800000 */
.L_x_3095:
[----:B------:R1:W5:Y:S01]  /*17a0*/  LDG.E.U16 R0, desc[UR36][R2.64] ;  /* 0x0000002402007981 */ /* 0x000362000c1e1500 */
[----:B------:R-:W-:Y:S05]  /*17b0*/  BRA `(.L_x_3089) ;  /* 0x0000000800e87947 */ /* 0x000fea0003800000 */
.L_x_3094:
[----:B------:R-:W2:Y:S01]  /*17c0*/  LDG.E.64 R2, desc[UR36][R2.64] ;  /* 0x0000002402027981 */ /* 0x000ea2000c1e1b00 */
[----:B------:R-:W-:Y:S01]  /*17d0*/  UMOV UR4, 0xf0000000 ;  /* 0xf000000000047882 */ /* 0x000fe20000000000 */
[----:B------:R-:W-:Y:S01]  /*17e0*/  UMOV UR5, 0x380fffff ;  /* 0x380fffff00057882 */ /* 0x000fe20000000000 */
[----:B--2---:R-:W0:Y:S01]  /*17f0*/  F2F.F32.F64 R0, R2 ;  /* 0x0000000200007310 */ /* 0x004e220000301000 */
[----:B------:R-:W-:-:S14]  /*1800*/  DSETP.GEU.AND P0, PT, |R2|, UR4, PT ;  /* 0x0000000402007e2a */ /* 0x000fdc000bf0e200 */
[----:B0-----:R-:W-:-:S05]  /*1810*/  @!P0 FMUL R0, R0, 1.175494350822287508e-38 ;  /* 0x0080000000008820 */ /* 0x001fca0000400000 */
[----:B------:R-:W-:Y:S01]  /*1820*/  F2FP.F16.F32.PACK_AB R0, RZ, R0 ;  /* 0x00000000ff00723e */ /* 0x000fe200000000ff */
[----:B------:R-:W-:Y:S06]  /*1830*/  BRA `(.L_x_3089) ;  /* 0x0000000800c87947 */ /* 0x000fec0003800000 */
.L_x_3084:
        /* <DEDUP_REMOVED lines=11> */
[----:B------:R-:W-:Y:S01]  /*18f0*/  F2FP.F16.F32.PACK_AB R0, RZ, R0 ;  /* 0x00000000ff00723e */ /* 0x000fe200000000ff */
[----:B------:R-:W-:Y:S06]  /*1900*/  BRA `(.L_x_3089) ;  /* 0x0000000800947947 */ /* 0x000fec0003800000 */
.L_x_3098:
        /* <DEDUP_REMOVED lines=8> */
.L_x_3097:
        /* <DEDUP_REMOVED lines=25> */
[----:B------:R-:W-:-:S04]  /*1b20*/  F2FP.F16.F32.PACK_AB R5, RZ, R5 ;  /* 0x00000005ff05723e */ /* 0x000fc800000000ff */
[----:B------:R-:W-:Y:S01]  /*1b30*/  PRMT R0, R5, 0x7610, R0 ;  /* 0x0000761005007816 */ /* 0x000fe20000000000 */
[----:B------:R-:W-:Y:S06]  /*1b40*/  BRA `(.L_x_3089) ;  /* 0x0000000800047947 */ /* 0x000fec0003800000 */
.L_x_3100:
        /* <DEDUP_REMOVED lines=12> */
[----:B------:R-:W-:-:S04]  /*1c10*/  F2FP.F16.F32.PACK_AB R4, RZ, R4 ;  /* 0x00000004ff04723e */ /* 0x000fc800000000ff */
[----:B------:R-:W-:Y:S01]  /*1c20*/  PRMT R0, R4, 0x7610, R0 ;  /* 0x0000761004007816 */ /* 0x000fe20000000000 */
[----:B------:R-:W-:Y:S06]  /*1c30*/  BRA `(.L_x_3089) ;  /* 0x0000000400c87947 */ /* 0x000fec0003800000 */
.L_x_3099:
[----:B------:R-:W2:Y:S02]  /*1c40*/  LDG.E.U16 R0, desc[UR36][R2.64] ;  /* 0x0000002402007981 */ /* 0x000ea4000c1e1500 */
[----:B--2---:R-:W-:-:S05]  /*1c50*/  IMAD.U32 R0, R0, 0x10000, RZ ;  /* 0x0001000000007824 */ /* 0x004fca00078e00ff */
[----:B------:R-:W-:Y:S01]  /*1c60*/  F2FP.F16.F32.PACK_AB R0, RZ, R0 ;  /* 0x00000000ff00723e */ /* 0x000fe200000000ff */
[----:B------:R-:W-:Y:S06]  /*1c70*/  BRA `(.L_x_3089) ;  /* 0x0000000400b87947 */ /* 0x000fec0003800000 */
.L_x_3096:
        /* <DEDUP_REMOVED lines=10> */
[----:B------:R-:W-:Y:S01]  /*1d20*/  F2FP.F16.F32.PACK_AB R0, RZ, R0 ;  /* 0x00000000ff00723e */ /* 0x000fe200000000ff */
[----:B------:R-:W-:Y:S06]  /*1d30*/  BRA `(.L_x_3089) ;  /* 0x0000000400887947 */ /* 0x000fec0003800000 */
.L_x_3103:
        /* <DEDUP_REMOVED lines=21> */
.L_x_3107:
[----:B------:R-:W-:Y:S05]  /*1e90*/  BSYNC B1 ;  /* 0x0000000000017941 */ /* 0x000fea0003800000 */
.L_x_3106:
[----:B------:R-:W-:Y:S01]  /*1ea0*/  LEA R3, R0, 0x3b800000, 0x17 ;  /* 0x3b80000000037811 */ /* 0x000fe200078eb8ff */
[----:B------:R-:W-:-:S05]  /*1eb0*/  IMAD.SHL.U32 R0, R2, 0x100000, RZ ;  /* 0x0010000002007824 */ /* 0x000fca00078e00ff */
[----:B------:R-:W-:-:S07]  /*1ec0*/  LOP3.LUT R0, R3, R0, R4, 0xfe, !PT ;  /* 0x0000000003007212 */ /* 0x000fce00078efe04 */
.L_x_3105:
[----:B------:R-:W-:Y:S05]  /*1ed0*/  BSYNC B0 ;  /* 0x0000000000007941 */ /* 0x000fea0003800000 */
.L_x_3104:
[----:B------:R-:W-:Y:S01]  /*1ee0*/  F2FP.F16.F32.PACK_AB R0, RZ, R0 ;  /* 0x00000000ff00723e */ /* 0x000fe200000000ff */
[----:B------:R-:W-:Y:S06]  /*1ef0*/  BRA `(.L_x_3089) ;  /* 0x0000000400187947 */ /* 0x000fec0003800000 */
.L_x_3102:
        /* <DEDUP_REMOVED lines=21> */
.L_x_3111:
[----:B------:R-:W-:Y:S05]  /*2050*/  BSYNC B1 ;  /* 0x0000000000017941 */ /* 0x000fea0003800000 */
.L_x_3110:
[----:B------:R-:W-:Y:S01]  /*2060*/  LEA R3, R0, 0x37800000, 0x17 ;  /* 0x3780000000037811 */ /* 0x000fe200078eb8ff */
[----:B------:R-:W-:-:S05]  /*2070*/  IMAD.SHL.U32 R0, R2, 0x200000, RZ ;  /* 0x0020000002007824 */ /* 0x000fca00078e00ff */
[----:B------:R-:W-:-:S07]  /*2080*/  LOP3.LUT R0, R3, R0, R4, 0xfe, !PT ;  /* 0x0000000003007212 */ /* 0x000fce00078efe04 */
.L_x_3109:
[----:B------:R-:W-:Y:S05]  /*2090*/  BSYNC B0 ;  /* 0x0000000000007941 */ /* 0x000fea0003800000 */
.L_x_3108:
[----:B------:R-:W-:Y:S01]  /*20a0*/  F2FP.F16.F32.PACK_AB R0, RZ, R0 ;  /* 0x00000000ff00723e */ /* 0x000fe200000000ff */
[----:B------:R-:W-:Y:S06]  /*20b0*/  BRA `(.L_x_3089) ;  /* 0x0000000000a87947 */ /* 0x000fec0003800000 */
.L_x_3101:
        /* <DEDUP_REMOVED lines=14> */
.L_x_3115:
[----:B------:R-:W-:Y:S05]  /*21a0*/  BSYNC B0 ;  /* 0x0000000000007941 */ /* 0x000fea0003800000 */
.L_x_3114:
[----:B------:R-:W-:Y:S01]  /*21b0*/  F2FP.F16.F32.PACK_AB R0, RZ, R0 ;  /* 0x00000000ff00723e */ /* 0x000fe200000000ff */
[----:B------:R-:W-:Y:S06]  /*21c0*/  BRA `(.L_x_3089) ;  /* 0x0000000000647947 */ /* 0x000fec0003800000 */
.L_x_3088:
        /* <DEDUP_REMOVED lines=16> */
.L_x_3116:
[----:B------:R-:W-:Y:S01]  /*22d0*/  PRMT R0, RZ, 0x7610, R0 ;  /* 0x00007610ff007816 */ /* 0x000fe20000000000 */
[----:B------:R-:W-:Y:S06]  /*22e0*/  BRA `(.L_x_3089) ;  /* 0x00000000001c7947 */ /* 0x000fec0003800000 */
.L_x_3113:
[----:B------:R-:W2:Y:S02]  /*22f0*/  LDG.E.64 R2, desc[UR36][R2.64] ;  /* 0x0000002402027981 */ /* 0x000ea4000c1e1b00 */
[----:B--2---:R-:W0:Y:S02]  /*2300*/  I2F.U64 R0, R2 ;  /* 0x0000000200007312 */ /* 0x004e240000301000 */
[----:B0-----:R-:W-:Y:S01]  /*2310*/  F2FP.F16.F32.PACK_AB R0, RZ, R0 ;  /* 0x00000000ff00723e */ /* 0x001fe200000000ff */
[----:B------:R-:W-:Y:S06]  /*2320*/  BRA `(.L_x_3089) ;  /* 0x00000000000c7947 */ /* 0x000fec0003800000 */
.L_x_3112:
[----:B------:R-:W2:Y:S02]  /*2330*/  LDG.E R2, desc[UR36][R2.64] ;  /* 0x0000002402027981 */ /* 0x000ea4000c1e1900 */
[----:B--2---:R-:W-:-:S04]  /*2340*/  I2FP.F32.U32 R0, R2 ;  /* 0x0000000200007245 */ /* 0x004fc80000201000 */
[----:B------:R-:W-:-:S07]  /*2350*/  F2FP.F16.F32.PACK_AB R0, RZ, R0 ;  /* 0x00000000ff00723e */ /* 0x000fce00000000ff */
.L_x_3089:
[----:B------:R-:W2:Y:S01]  /*2360*/  LDC.U8 R4, c[0x0][0x430] ;  /* 0x00010c00ff047b82 */ /* 0x000ea20000000000 */
[----:B-----5:R-:W-:Y:S01]  /*2370*/  HADD2.F32 R0, -RZ, R0.H0_H0 ;  /* 0x20000000ff007230 */ /* 0x020fe20000004100 */
[----:B------:R-:W-:-:S04]  /*2380*/  ULDC UR4, c[0x0][0x420] ;  /* 0x0001080000047ab9 */ /* 0x000fc80000000800 */
[----:B------:R-:W-:-:S04]  /*2390*/  FADD.FTZ R0, R0, UR4 ;  /* 0x0000000400007e21 */ /* 0x000fc80008010000 */
[----:B01----:R0:W1:Y:S01]  /*23a0*/  MUFU.RSQ R2, R0 ;  /* 0x0000000000027308 */ /* 0x0030620000001400 */
[----:B--2---:R-:W-:-:S04]  /*23b0*/  PRMT R3, R4, 0x9910, RZ ;  /* 0x0000991004037816 */ /* 0x004fc800000000ff */
[----:B------:R-:W-:-:S13]  /*23c0*/  ISETP.GT.AND P0, PT, R3, 0x9, PT ;  /* 0x000000090300780c */ /* 0x000fda0003f04270 */
[----:B01----:R-:W-:Y:S05]  /*23d0*/  @P0 BRA `(.L_x_3117) ;  /* 0x0000000000e80947 */ /* 0x003fea0003800000 */
        /* <DEDUP_REMOVED lines=11> */
.L_x_3120:
[----:B------:R-:W0:Y:S02]  /*2490*/  F2I.S64.TRUNC R2, R2 ;  /* 0x0000000200027311 */ /* 0x000e24000020d900 */
[----:B0-----:R-:W-:-:S05]  /*24a0*/  IMAD.MOV.U32 R5, RZ, RZ, R2 ;  /* 0x000000ffff057224 */ /* 0x001fca00078e0002 */
[----:B------:R3:W-:Y:S01]  /*24b0*/  STG.E.U8 desc[UR36][R16.64], R5 ;  /* 0x0000000510007986 */ /* 0x0007e2000c101124 */
[----:B------:R-:W-:Y:S05]  /*24c0*/  BRA `(.L_x_3122) ;  /* 0x0000000c00407947 */ /* 0x000fea0003800000 */
.L_x_3119:
        /* <DEDUP_REMOVED lines=9> */
.L_x_3124:
[----:B------:R-:W0:Y:S02]  /*2560*/  F2I.FTZ.TRUNC.NTZ R3, R2 ;  /* 0x0000000200037305 */ /* 0x000e24000021f100 */
[----:B0-----:R1:W-:Y:S01]  /*2570*/  STG.E desc[UR36][R16.64], R3 ;  /* 0x0000000310007986 */ /* 0x0013e2000c101924 */
[----:B------:R-:W-:Y:S05]  /*2580*/  BRA `(.L_x_3122) ;  /* 0x0000000c00107947 */ /* 0x000fea0003800000 */
.L_x_3123:
[----:B------:R-:W0:Y:S02]  /*2590*/  F2I.FTZ.TRUNC.NTZ R3, R2 ;  /* 0x0000000200037305 */ /* 0x000e24000021f100 */
[----:B0-----:R2:W-:Y:S01]  /*25a0*/  STG.E.U16 desc[UR36][R16.64], R3 ;  /* 0x0000000310007986 */ /* 0x0015e2000c101524 */
[----:B------:R-:W-:Y:S05]  /*25b0*/  BRA `(.L_x_3122) ;  /* 0x0000000c00047947 */ /* 0x000fea0003800000 */
.L_x_3118:
        /* <DEDUP_REMOVED lines=8> */
.L_x_3126:
[----:B------:R-:W-:-:S05]  /*2640*/  F2FP.F16.F32.PACK_AB R2, RZ, R2 ;  /* 0x00000002ff02723e */ /* 0x000fca00000000ff */
[----:B------:R0:W-:Y:S01]  /*2650*/  STG.E.U16 desc[UR36][R16.64], R2 ;  /* 0x0000000210007986 */ /* 0x0001e2000c101524 */
[----:B------:R-:W-:Y:S05]  /*2660*/  BRA `(.L_x_3122) ;  /* 0x0000000800d87947 */ /* 0x000fea0003800000 */
.L_x_3125:
        /* <DEDUP_REMOVED lines=9> */
.L_x_3128:
[----:B------:R-:W-:-:S04]  /*2700*/  F2FP.F16.F32.PACK_AB R3, RZ, R2 ;  /* 0x00000002ff03723e */ /* 0x000fc800000000ff */
[----:B------:R-:W-:-:S05]  /*2710*/  PRMT R3, R3, 0x5410, RZ ;  /* 0x0000541003037816 */ /* 0x000fca00000000ff */
[----:B------:R0:W-:Y:S01]  /*2720*/  STG.E desc[UR36][R16.64], R3 ;  /* 0x0000000310007986 */ /* 0x0001e2000c101924 */
[----:B------:R-:W-:Y:S05]  /*2730*/  BRA `(.L_x_3122) ;  /* 0x0000000800a47947 */ /* 0x000fea0003800000 */
.L_x_3127:
[----:B------:R-:W-:-:S06]  /*2740*/  FMUL.FTZ R2, R2, 1 ;  /* 0x3f80000002027820 */ /* 0x000fcc0000410000 */
[----:B------:R-:W0:Y:S02]  /*2750*/  F2F.F64.F32 R2, R2 ;  /* 0x0000000200027310 */ /* 0x000e240000201800 */
[----:B0-----:R0:W-:Y:S01]  /*2760*/  STG.E.64 desc[UR36][R16.64], R2 ;  /* 0x0000000210007986 */ /* 0x0011e2000c101b24 */
[----:B------:R-:W-:Y:S05]  /*2770*/  BRA `(.L_x_3122) ;  /* 0x0000000800947947 */ /* 0x000fea0003800000 */
.L_x_3117:
        /* <DEDUP_REMOVED lines=12> */
.L_x_3131:
[----:B------:R-:W-:Y:S01]  /*2840*/  FMUL.FTZ R4, R2, 1 ;  /* 0x3f80000002047820 */ /* 0x000fe20000410000 */
[----:B------:R-:W-:-:S05]  /*2850*/  CS2R R6, SRZ ;  /* 0x0000000000067805 */ /* 0x000fca000001ff00 */
[----:B------:R-:W0:Y:S02]  /*2860*/  F2F.F64.F32 R4, R4 ;  /* 0x0000000400047310 */ /* 0x000e240000201800 */
[----:B0-----:R0:W-:Y:S01]  /*2870*/  STG.E.128 desc[UR36][R16.64], R4 ;  /* 0x0000000410007986 */ /* 0x0011e2000c101d24 */
[----:B------:R-:W-:Y:S05]  /*2880*/  BRA `(.L_x_3122) ;  /* 0x0000000800507947 */ /* 0x000fea0003800000 */
.L_x_3130:
        /* <DEDUP_REMOVED lines=20> */
.L_x_3135:
[----:B------:R-:W-:Y:S05]  /*29d0*/  BSYNC B0 ;  /* 0x0000000000007941 */ /* 0x000fea0003800000 */
.L_x_3134:
[----:B------:R-:W-:-:S05]  /*29e0*/  LOP3.LUT R5, R0, R5, RZ, 0xfc, !PT ;  /* 0x0000000500057212 */ /* 0x000fca00078efcff */
[----:B------:R0:W-:Y:S01]  /*29f0*/  STG.E.U8 desc[UR36][R16.64], R5 ;  /* 0x0000000510007986 */ /* 0x0001e2000c101124 */
[----:B------:R-:W-:Y:S05]  /*2a00*/  BRA `(.L_x_3122) ;  /* 0x0000000400f07947 */ /* 0x000fea0003800000 */
.L_x_3133:
        /* <DEDUP_REMOVED lines=12> */
.L_x_3137:
[----:B------:R-:W-:Y:S01]  /*2ad0*/  IMAD.MOV.U32 R0, RZ, RZ, 0x7f ;  /* 0x0000007fff007424 */ /* 0x000fe200078e00ff */
[----:B------:R-:W-:-:S04]  /*2ae0*/  ISETP.GT.U32.AND P0, PT, R4, 0x7f800000, PT ;  /* 0x7f8000000400780c */ /* 0x000fc80003f04070 */
[----:B------:R-:W-:-:S09]  /*2af0*/  SEL R0, R0, 0x7c, P0 ;  /* 0x0000007c00007807 */ /* 0x000fd20000000000 */
.L_x_3138:
[----:B------:R-:W-:Y:S05]  /*2b00*/  BSYNC B0 ;  /* 0x0000000000007941 */ /* 0x000fea0003800000 */
.L_x_3136:
[----:B------:R-:W-:-:S04]  /*2b10*/  LOP3.LUT R2, R2, 0x80000000, RZ, 0xc0, !PT ;  /* 0x8000000002027812 */ /* 0x000fc800078ec0ff */
[----:B------:R-:W-:-:S04]  /*2b20*/  SHF.R.U32.HI R3, RZ, 0x18, R2 ;  /* 0x00000018ff037819 */ /* 0x000fc80000011602 */
[----:B------:R-:W-:-:S05]  /*2b30*/  LOP3.LUT R3, R0, R3, RZ, 0xfc, !PT ;  /* 0x0000000300037212 */ /* 0x000fca00078efcff */
[----:B------:R0:W-:Y:S01]  /*2b40*/  STG.E.U8 desc[UR36][R16.64], R3 ;  /* 0x0000000310007986 */ /* 0x0001e2000c101124 */
[----:B------:R-:W-:Y:S05]  /*2b50*/  BRA `(.L_x_3122) ;  /* 0x00000004009c7947 */ /* 0x000fea0003800000 */
.L_x_3132:
[----:B------:R-:W-:-:S05]  /*2b60*/  F2FP.BF16.F32.PACK_AB R2, RZ, R2 ;  /* 0x00000002ff02723e */ /* 0x000fca00000010ff */
[----:B------:R0:W-:Y:S01]  /*2b70*/  STG.E.U16 desc[UR36][R16.64], R2 ;  /* 0x0000000210007986 */ /* 0x0001e2000c101524 */
[----:B------:R-:W-:Y:S05]  /*2b80*/  BRA `(.L_x_3122) ;  /* 0x0000000400907947 */ /* 0x000fea0003800000 */
.L_x_3129:
        /* <DEDUP_REMOVED lines=11> */
.L_x_3141:
        /* <DEDUP_REMOVED lines=16> */
.L_x_3144:
[----:B------:R-:W-:-:S04]  /*2d40*/  LOP3.LUT R2, R2, 0x80000000, RZ, 0xc0, !PT ;  /* 0x8000000002027812 */ /* 0x000fc800078ec0ff */
[----:B------:R-:W-:-:S04]  /*2d50*/  SHF.R.U32.HI R3, RZ, 0x18, R2 ;  /* 0x00000018ff037819 */ /* 0x000fc80000011602 */
[----:B------:R-:W-:-:S04]  /*2d60*/  LOP3.LUT R0, R0, R3, RZ, 0xfc, !PT ;  /* 0x0000000300007212 */ /* 0x000fc800078efcff */
[----:B------:R-:W-:-:S07]  /*2d70*/  PRMT R8, R0, 0x7610, R8 ;  /* 0x0000761000087816 */ /* 0x000fce0000000008 */
.L_x_3143:
[----:B------:R-:W-:Y:S05]  /*2d80*/  BSYNC B0 ;  /* 0x0000000000007941 */ /* 0x000fea0003800000 */
.L_x_3142:
[----:B------:R0:W-:Y:S01]  /*2d90*/  STG.E.U8 desc[UR36][R16.64], R8 ;  /* 0x0000000810007986 */ /* 0x0001e2000c101124 */
[----:B------:R-:W-:Y:S05]  /*2da0*/  BRA `(.L_x_3122) ;  /* 0x0000000400087947 */ /* 0x000fea0003800000 */
.L_x_3140:
        /* <DEDUP_REMOVED lines=16> */
.L_x_3147:
[----:B------:R-:W-:-:S04]  /*2eb0*/  LOP3.LUT R2, R2, 0x80000000, RZ, 0xc0, !PT ;  /* 0x8000000002027812 */ /* 0x000fc800078ec0ff */
[----:B------:R-:W-:-:S04]  /*2ec0*/  SHF.R.U32.HI R3, RZ, 0x18, R2 ;  /* 0x00000018ff037819 */ /* 0x000fc80000011602 */
[----:B------:R-:W-:-:S04]  /*2ed0*/  LOP3.LUT R0, R0, R3, RZ, 0xfc, !PT ;  /* 0x0000000300007212 */ /* 0x000fc800078efcff */
[----:B------:R-:W-:-:S07]  /*2ee0*/  PRMT R8, R0, 0x7610, R8 ;  /* 0x0000761000087816 */ /* 0x000fce0000000008 */
.L_x_3146:
[----:B------:R-:W-:Y:S05]  /*2ef0*/  BSYNC B0 ;  /* 0x0000000000007941 */ /* 0x000fea0003800000 */
.L_x_3145:
[----:B------:R0:W-:Y:S01]  /*2f00*/  STG.E.U8 desc[UR36][R16.64], R8 ;  /* 0x0000000810007986 */ /* 0x0001e2000c101124 */
[----:B------:R-:W-:Y:S05]  /*2f10*/  BRA `(.L_x_3122) ;  /* 0x0000000000ac7947 */ /* 0x000fea0003800000 */
.L_x_3139:
        /* <DEDUP_REMOVED lines=21> */
.L_x_3121:
        /* <DEDUP_REMOVED lines=16> */
.L_x_3150:
[----:B------:R-:W-:Y:S05]  /*3170*/  BRA `(.L_x_3122) ;  /* 0x0000000000147947 */ /* 0x000fea0003800000 */
.L_x_3149:
[----:B------:R-:W0:Y:S02]  /*3180*/  F2I.U64.TRUNC R2, R2 ;  /* 0x0000000200027311 */ /* 0x000e24000020d800 */
[----:B0-----:R0:W-:Y:S01]  /*3190*/  STG.E.64 desc[UR36][R16.64], R2 ;  /* 0x0000000210007986 */ /* 0x0011e2000c101b24 */
[----:B------:R-:W-:Y:S05]  /*31a0*/  BRA `(.L_x_3122) ;  /* 0x0000000000087947 */ /* 0x000fea0003800000 */
.L_x_3148:
[----:B------:R-:W0:Y:S02]  /*31b0*/  F2I.FTZ.U32.TRUNC.NTZ R3, R2 ;  /* 0x0000000200037305 */ /* 0x000e24000021f000 */
[----:B0-----:R0:W-:Y:S02]  /*31c0*/  STG.E desc[UR36][R16.64], R3 ;  /* 0x0000000310007986 */ /* 0x0011e4000c101924 */
.L_x_3122:
[----:B------:R-:W-:-:S04]  /*31d0*/  IMAD R18, R23, 0x200, R18 ;  /* 0x0000020017127824 */ /* 0x000fc800078e0212 */
[----:B------:R-:W-:-:S07]  /*31e0*/  VIADD R19, R18, 0x80 ;  /* 0x0000008012137836 */ /* 0x000fce0000000000 */
.L_x_3082:
[----:B------:R-:W-:Y:S05]  /*31f0*/  BSYNC B6 ;  /* 0x0000000000067941 */ /* 0x000fea0003800000 */
.L_x_3081:
        /* <DEDUP_REMOVED lines=307> */
.L_x_3153:
        /* <DEDUP_REMOVED lines=22> */
.L_x_3157:
[----:B------:R-:W2:Y:S02]  /*4690*/  LDG.E.U8 R2, desc[UR36][R2.64] ;  /* 0x0000002402027981 */ /* 0x000ea4000c1e1100 */
[----:B--2---:R-:W-:-:S04]  /*46a0*/  I2FP.F32.U32 R0, R2 ;  /* 0x0000000200007245 */ /* 0x004fc80000201000 */
[----:B------:R-:W-:Y:S01]  /*46b0*/  F2FP.F16.F32.PACK_AB R0, RZ, R0 ;  /* 0x00000000ff00723e */ /* 0x000fe200000000ff */
[----:B------:R-:W-:Y:S06]  /*46c0*/  BRA `(.L_x_3159) ;  /* 0x0000000c00887947 */ /* 0x000fec0003800000 */
.L_x_3156:
        /* <DEDUP_REMOVED lines=10> */
.L_x_3161:
[----:B------:R-:W2:Y:S02]  /*4770*/  LDG.E R2, desc[UR36][R2.64] ;  /* 0x0000002402027981 */ /* 0x000ea4000c1e1900 */
[----:B--2---:R-:W-:-:S04]  /*4780*/  I2FP.F32.S32 R0, R2 ;  /* 0x0000000200007245 */ /* 0x004fc80000201400 */
[----:B------:R-:W-:Y:S01]  /*4790*/  F2FP.F16.F32.PACK_AB R0, RZ, R0 ;  /* 0x00000000ff00723e */ /* 0x000fe200000000ff */
[----:B------:R-:W-:Y:S06]  /*47a0*/  BRA `(.L_x_3159) ;  /* 0x0000000c00507947 */ /* 0x000fec0003800000 */
.L_x_3160:
[----:B------:R-:W2:Y:S02]  /*47b0*/  LDG.E.U16 R2, desc[UR36][R2.64] ;  /* 0x0000002402027981 */ /* 0x000ea4000c1e1500 */
[----:B--2---:R-:W0:Y:S02]  /*47c0*/  I2F.S16 R0, R2 ;  /* 0x0000000200007306 */ /* 0x004e240000101400 */
[----:B0-----:R-:W-:Y:S01]  /*47d0*/  F2FP.F16.F32.PACK_AB R0, RZ, R0 ;  /* 0x00000000ff00723e */ /* 0x001fe200000000ff */
[----:B------:R-:W-:Y:S06]  /*47e0*/  BRA `(.L_x_3159) ;  /* 0x0000000c00407947 */ /* 0x000fec0003800000 */
.L_x_3155:
        /* <DEDUP_REMOVED lines=9> */
.L_x_3163:
[----:B------:R0:W5:Y:S01]  /*4880*/  LDG.E.U16 R0, desc[UR36][R2.64] ;  /* 0x0000002402007981 */ /* 0x000162000c1e1500 */
[----:B------:R-:W-:Y:S05]  /*4890*/  BRA `(.L_x_3159) ;  /* 0x0000000c00147947 */ /* 0x000fea0003800000 */
.L_x_3162:
        /* <DEDUP_REMOVED lines=9> */
.L_x_3165:
[----:B------:R1:W5:Y:S01]  /*4930*/  LDG.E.U16 R0, desc[UR36][R2.64] ;  /* 0x0000002402007981 */ /* 0x000362000c1e1500 */
[----:B------:R-:W-:Y:S05]  /*4940*/  BRA `(.L_x_3159) ;  /* 0x0000000800e87947 */ /* 0x000fea0003800000 */
.L_x_3164:
        /* <DEDUP_REMOVED lines=8> */
.L_x_3154:
        /* <DEDUP_REMOVED lines=13> */
.L_x_3168:
        /* <DEDUP_REMOVED lines=8> */
.L_x_3167:
        /* <DEDUP_REMOVED lines=28> */
.L_x_3170:
        /* <DEDUP_REMOVED lines=15> */
.L_x_3169:
[----:B------:R-:W2:Y:S02]  /*4dd0*/  LDG.E.U16 R0, desc[UR36][R2.64] ;  /* 0x0000002402007981 */ /* 0x000ea4000c1e1500 */
[----:B--2---:R-:W-:-:S05]  /*4de0*/  IMAD.U32 R0, R0, 0x10000, RZ ;  /* 0x0001000000007824 */ /* 0x004fca00078e00ff */
[----:B------:R-:W-:Y:S01]  /*4df0*/  F2FP.F16.F32.PACK_AB R0, RZ, R0 ;  /* 0x00000000ff00723e */ /* 0x000fe200000000ff */
[----:B------:R-:W-:Y:S06]  /*4e00*/  BRA `(.L_x_3159) ;  /* 0x0000000400b87947 */ /* 0x000fec0003800000 */
.L_x_3166:
        /* <DEDUP_REMOVED lines=12> */
.L_x_3173:
        /* <DEDUP_REMOVED lines=21> */
.L_x_3177:
[----:B------:R-:W-:Y:S05]  /*5020*/  BSYNC B1 ;  /* 0x0000000000017941 */ /* 0x000fea0003800000 */
.L_x_3176:
[----:B------:R-:W-:Y:S01]  /*5030*/  LEA R3, R0, 0x3b800000, 0x17 ;  /* 0x3b80000000037811 */ /* 0x000fe200078eb8ff */
[----:B------:R-:W-:-:S05]  /*5040*/  IMAD.SHL.U32 R0, R2, 0x100000, RZ ;  /* 0x0010000002007824 */ /* 0x000fca00078e00ff */
[----:B------:R-:W-:-:S07]  /*5050*/  LOP3.LUT R0, R3, R0, R4, 0xfe, !PT ;  /* 0x0000000003007212 */ /* 0x000fce00078efe04 */
.L_x_3175:
[----:B------:R-:W-:Y:S05]  /*5060*/  BSYNC B0 ;  /* 0x0000000000007941 */ /* 0x000fea0003800000 */
.L_x_3174:
[----:B------:R-:W-:Y:S01]  /*5070*/  F2FP.F16.F32.PACK_AB R0, RZ, R0 ;  /* 0x00000000ff00723e */ /* 0x000fe200000000ff */
[----:B------:R-:W-:Y:S06]  /*5080*/  BRA `(.L_x_3159) ;  /* 0x0000000400187947 */ /* 0x000fec0003800000 */
.L_x_3172:
        /* <DEDUP_REMOVED lines=21> */
.L_x_3181:
[----:B------:R-:W-:Y:S05]  /*51e0*/  BSYNC B1 ;  /* 0x0000000000017941 */ /* 0x000fea0003800000 */
.L_x_3180:
[----:B------:R-:W-:Y:S01]  /*51f0*/  LEA R3, R0, 0x37800000, 0x17 ;  /* 0x3780000000037811 */ /* 0x000fe200078eb8ff */
[----:B------:R-:W-:-:S05]  /*5200*/  IMAD.SHL.U32 R0, R2, 0x200000, RZ ;  /* 0x0020000002007824 */ /* 0x000fca00078e00ff */
[----:B------:R-:W-:-:S07]  /*5210*/  LOP3.LUT R0, R3, R0, R4, 0xfe, !PT ;  /* 0x0000000003007212 */ /* 0x000fce00078efe04 */
.L_x_3179:
[----:B------:R-:W-:Y:S05]  /*5220*/  BSYNC B0 ;  /* 0x0000000000007941 */ /* 0x000fea0003800000 */
.L_x_3178:
[----:B------:R-:W-:Y:S01]  /*5230*/  F2FP.F16.F32.PACK_AB R0, RZ, R0 ;  /* 0x00000000ff00723e */ /* 0x000fe200000000ff */
[----:B------:R-:W-:Y:S06]  /*5240*/  BRA `(.L_x_3159) ;  /* 0x0000000000a87947 */ /* 0x000fec0003800000 */
.L_x_3171:
        /* <DEDUP_REMOVED lines=14> */
.L_x_3185:
[----:B------:R-:W-:Y:S05]  /*5330*/  BSYNC B0 ;  /* 0x0000000000007941 */ /* 0x000fea0003800000 */
.L_x_3184:
[----:B------:R-:W-:Y:S01]  /*5340*/  F2FP.F16.F32.PACK_AB R0, RZ, R0 ;  /* 0x00000000ff00723e */ /* 0x000fe200000000ff */
[----:B------:R-:W-:Y:S06]  /*5350*/  BRA `(.L_x_3159) ;  /* 0x0000000000647947 */ /* 0x000fec0003800000 */
.L_x_3158:
        /* <DEDUP_REMOVED lines=16> */
.L_x_3186:
[----:B------:R-:W-:Y:S01]  /*5460*/  PRMT R0, RZ, 0x7610, R0 ;  /* 0x00007610ff007816 */ /* 0x000fe20000000000 */
[----:B------:R-:W-:Y:S06]  /*5470*/  BRA `(.L_x_3159) ;  /* 0x00000000001c7947 */ /* 0x000fec0003800000 */
.L_x_3183:
[----:B------:R-:W2:Y:S02]  /*5480*/  LDG.E.64 R2, desc[UR36][R2.64] ;  /* 0x0000002402027981 */ /* 0x000ea4000c1e1b00 */
[----:B--2---:R-:W0:Y:S02]  /*5490*/  I2F.U64 R0, R2 ;  /* 0x0000000200007312 */ /* 0x004e240000301000 */
[----:B0-----:R-:W-:Y:S01]  /*54a0*/  F2FP.F16.F32.PACK_AB R0, RZ, R0 ;  /* 0x00000000ff00723e */ /* 0x001fe200000000ff */
[----:B------:R-:W-:Y:S06]  /*54b0*/  BRA `(.L_x_3159) ;  /* 0x00000000000c7947 */ /* 0x000fec0003800000 */
.L_x_3182:
[----:B------:R-:W2:Y:S02]  /*54c0*/  LDG.E R2, desc[UR36][R2.64] ;  /* 0x0000002402027981 */ /* 0x000ea4000c1e1900 */
[----:B--2---:R-:W-:-:S04]  /*54d0*/  I2FP.F32.U32 R0, R2 ;  /* 0x0000000200007245 */ /* 0x004fc80000201000 */
[----:B------:R-:W-:-:S07]  /*54e0*/  F2FP.F16.F32.PACK_AB R0, RZ, R0 ;  /* 0x00000000ff00723e */ /* 0x000fce00000000ff */
.L_x_3159:
        /* <DEDUP_REMOVED lines=19> */
.L_x_3190:
[----:B------:R-:W0:Y:S02]  /*5620*/  F2I.S64.TRUNC R2, R2 ;  /* 0x0000000200027311 */ /* 0x000e24000020d900 */
[----:B0-----:R-:W-:-:S05]  /*5630*/  IMAD.MOV.U32 R5, RZ, RZ, R2 ;  /* 0x000000ffff057224 */ /* 0x001fca00078e0002 */
[----:B------:R0:W-:Y:S01]  /*5640*/  STG.E.U8 desc[UR36][R16.64], R5 ;  /* 0x0000000510007986 */ /* 0x0001e2000c101124 */
[----:B------:R-:W-:Y:S05]  /*5650*/  BRA `(.L_x_3192) ;  /* 0x0000000c00407947 */ /* 0x000fea0003800000 */
.L_x_3189:
        /* <DEDUP_REMOVED lines=9> */
.L_x_3194:
[----:B------:R-:W0:Y:S02]  /*56f0*/  F2I.FTZ.TRUNC.NTZ R3, R2 ;  /* 0x0000000200037305 */ /* 0x000e24000021f100 */
[----:B0-----:R0:W-:Y:S01]  /*5700*/  STG.E desc[UR36][R16.64], R3 ;  /* 0x0000000310007986 */ /* 0x0011e2000c101924 */
[----:B------:R-:W-:Y:S05]  /*5710*/  BRA `(.L_x_3192) ;  /* 0x0000000c00107947 */ /* 0x000fea0003800000 */
.L_x_3193:
[----:B------:R-:W0:Y:S02]  /*5720*/  F2I.FTZ.TRUNC.NTZ R3, R2 ;  /* 0x0000000200037305 */ /* 0x000e24000021f100 */
[----:B0-----:R0:W-:Y:S01]  /*5730*/  STG.E.U16 desc[UR36][R16.64], R3 ;  /* 0x0000000310007986 */ /* 0x0011e2000c101524 */
[----:B------:R-:W-:Y:S05]  /*5740*/  BRA `(.L_x_3192) ;  /* 0x0000000c00047947 */ /* 0x000fea0003800000 */
.L_x_3188:
        /* <DEDUP_REMOVED lines=8> */
.L_x_3196:
[----:B------:R-:W-:-:S05]  /*57d0*/  F2FP.F16.F32.PACK_AB R2, RZ, R2 ;  /* 0x00000002ff02723e */ /* 0x000fca00000000ff */
[----:B------:R0:W-:Y:S01]  /*57e0*/  STG.E.U16 desc[UR36][R16.64], R2 ;  /* 0x0000000210007986 */ /* 0x0001e2000c101524 */
[----:B------:R-:W-:Y:S05]  /*57f0*/  BRA `(.L_x_3192) ;  /* 0x0000000800d87947 */ /* 0x000fea0003800000 */
.L_x_3195:
        /* <DEDUP_REMOVED lines=9> */
.L_x_3198:
[----:B------:R-:W-:-:S04]  /*5890*/  F2FP.F16.F32.PACK_AB R3, RZ, R2 ;  /* 0x00000002ff03723e */ /* 0x000fc800000000ff */
[----:B------:R-:W-:-:S05]  /*58a0*/  PRMT R3, R3, 0x5410, RZ ;  /* 0x0000541003037816 */ /* 0x000fca00000000ff */
[----:B------:R0:W-:Y:S01]  /*58b0*/  STG.E desc[UR36][R16.64], R3 ;  /* 0x0000000310007986 */ /* 0x0001e2000c101924 */
[----:B------:R-:W-:Y:S05]  /*58c0*/  BRA `(.L_x_3192) ;  /* 0x0000000800a47947 */ /* 0x000fea0003800000 */
.L_x_3197:
[----:B------:R-:W-:-:S06]  /*58d0*/  FMUL.FTZ R2, R2, 1 ;  /* 0x3f80000002027820 */ /* 0x000fcc0000410000 */
[----:B------:R-:W0:Y:S02]  /*58e0*/  F2F.F64.F32 R2, R2 ;  /* 0x0000000200027310 */ /* 0x000e240000201800 */
[----:B0-----:R0:W-:Y:S01]  /*58f0*/  STG.E.64 desc[UR36][R16.64], R2 ;  /* 0x0000000210007986 */ /* 0x0011e2000c101b24 */
[----:B------:R-:W-:Y:S05]  /*5900*/  BRA `(.L_x_3192) ;  /* 0x0000000800947947 */ /* 0x000fea0003800000 */
.L_x_3187:
        /* <DEDUP_REMOVED lines=12> */
.L_x_3201:
[----:B------:R-:W-:Y:S01]  /*59d0*/  FMUL.FTZ R4, R2, 1 ;  /* 0x3f80000002047820 */ /* 0x000fe20000410000 */
[----:B------:R-:W-:-:S05]  /*59e0*/  CS2R R6, SRZ ;  /* 0x0000000000067805 */ /* 0x000fca000001ff00 */
[----:B------:R-:W0:Y:S02]  /*59f0*/  F2F.F64.F32 R4, R4 ;  /* 0x0000000400047310 */ /* 0x000e240000201800 */
[----:B0-----:R0:W-:Y:S01]  /*5a00*/  STG.E.128 desc[UR36][R16.64], R4 ;  /* 0x0000000410007986 */ /* 0x0011e2000c101d24 */
[----:B------:R-:W-:Y:S05]  /*5a10*/  BRA `(.L_x_3192) ;  /* 0x0000000800507947 */ /* 0x000fea0003800000 */
.L_x_3200:
        /* <DEDUP_REMOVED lines=20> */
.L_x_3205:
[----:B------:R-:W-:Y:S05]  /*5b60*/  BSYNC B0 ;  /* 0x0000000000007941 */ /* 0x000fea0003800000 */
.L_x_3204:
[----:B------:R-:W-:-:S05]  /*5b70*/  LOP3.LUT R5, R0, R5, RZ, 0xfc, !PT ;  /* 0x0000000500057212 */ /* 0x000fca00078efcff */
[----:B------:R0:W-:Y:S01]  /*5b80*/  STG.E.U8 desc[UR36][R16.64], R5 ;  /* 0x0000000510007986 */ /* 0x0001e2000c101124 */
[----:B------:R-:W-:Y:S05]  /*5b90*/  BRA `(.L_x_3192) ;  /* 0x0000000400f07947 */ /* 0x000fea0003800000 */
.L_x_3203:
        /* <DEDUP_REMOVED lines=12> */
.L_x_3207:
[----:B------:R-:W-:Y:S01]  /*5c60*/  IMAD.MOV.U32 R0, RZ, RZ, 0x7f ;  /* 0x0000007fff007424 */ /* 0x000fe200078e00ff */
[----:B------:R-:W-:-:S04]  /*5c70*/  ISETP.GT.U32.AND P0, PT, R4, 0x7f800000, PT ;  /* 0x7f8000000400780c */ /* 0x000fc80003f04070 */
[----:B------:R-:W-:-:S09]  /*5c80*/  SEL R0, R0, 0x7c, P0 ;  /* 0x0000007c00007807 */ /* 0x000fd20000000000 */
.L_x_3208:
[----:B------:R-:W-:Y:S05]  /*5c90*/  BSYNC B0 ;  /* 0x0000000000007941 */ /* 0x000fea0003800000 */
.L_x_3206:
[----:B------:R-:W-:-:S04]  /*5ca0*/  LOP3.LUT R2, R2, 0x80000000, RZ, 0xc0, !PT ;  /* 0x8000000002027812 */ /* 0x000fc800078ec0ff */
[----:B------:R-:W-:-:S04]  /*5cb0*/  SHF.R.U32.HI R3, RZ, 0x18, R2 ;  /* 0x00000018ff037819 */ /* 0x000fc80000011602 */
[----:B------:R-:W-:-:S05]  /*5cc0*/  LOP3.LUT R3, R0, R3, RZ, 0xfc, !PT ;  /* 0x0000000300037212 */ /* 0x000fca00078efcff */
[----:B------:R0:W-:Y:S01]  /*5cd0*/  STG.E.U8 desc[UR36][R16.64], R3 ;  /* 0x0000000310007986 */ /* 0x0001e2000c101124 */
[----:B------:R-:W-:Y:S05]  /*5ce0*/  BRA `(.L_x_3192) ;  /* 0x00000004009c7947 */ /* 0x000fea0003800000 */
.L_x_3202:
[----:B------:R-:W-:-:S05]  /*5cf0*/  F2FP.BF16.F32.PACK_AB R2, RZ, R2 ;  /* 0x00000002ff02723e */ /* 0x000fca00000010ff */
[----:B------:R0:W-:Y:S01]  /*5d00*/  STG.E.U16 desc[UR36][R16.64], R2 ;  /* 0x0000000210007986 */ /* 0x0001e2000c101524 */
[----:B------:R-:W-:Y:S05]  /*5d10*/  BRA `(.L_x_3192) ;  /* 0x0000000400907947 */ /* 0x000fea0003800000 */
.L_x_3199:
        /* <DEDUP_REMOVED lines=11> */
.L_x_3211:
        /* <DEDUP_REMOVED lines=16> */
.L_x_3214:
[----:B------:R-:W-:-:S04]  /*5ed0*/  LOP3.LUT R2, R2, 0x80000000, RZ, 0xc0, !PT ;  /* 0x8000000002027812 */ /* 0x000fc800078ec0ff */
[----:B------:R-:W-:-:S04]  /*5ee0*/  SHF.R.U32.HI R3, RZ, 0x18, R2 ;  /* 0x00000018ff037819 */ /* 0x000fc80000011602 */
[----:B------:R-:W-:-:S04]  /*5ef0*/  LOP3.LUT R0, R0, R3, RZ, 0xfc, !PT ;  /* 0x0000000300007212 */ /* 0x000fc800078efcff */
[----:B------:R-:W-:-:S07]  /*5f00*/  PRMT R8, R0, 0x7610, R8 ;  /* 0x0000761000087816 */ /* 0x000fce0000000008 */
.L_x_3213:
[----:B------:R-:W-:Y:S05]  /*5f10*/  BSYNC B0 ;  /* 0x0000000000007941 */ /* 0x000fea0003800000 */
.L_x_3212:
[----:B------:R3:W-:Y:S01]  /*5f20*/  STG.E.U8 desc[UR36][R16.64], R8 ;  /* 0x0000000810007986 */ /* 0x0007e2000c101124 */
[----:B------:R-:W-:Y:S05]  /*5f30*/  BRA `(.L_x_3192) ;  /* 0x0000000400087947 */ /* 0x000fea0003800000 */
.L_x_3210:
        /* <DEDUP_REMOVED lines=16> */
.L_x_3217:
[----:B------:R-:W-:-:S04]  /*6040*/  LOP3.LUT R2, R2, 0x80000000, RZ, 0xc0, !PT ;  /* 0x8000000002027812 */ /* 0x000fc800078ec0ff */
[----:B------:R-:W-:-:S04]  /*6050*/  SHF.R.U32.HI R3, RZ, 0x18, R2 ;  /* 0x00000018ff037819 */ /* 0x000fc80000011602 */
[----:B------:R-:W-:-:S04]  /*6060*/  LOP3.LUT R0, R0, R3, RZ, 0xfc, !PT ;  /* 0x0000000300007212 */ /* 0x000fc800078efcff */
[----:B------:R-:W-:-:S07]  /*6070*/  PRMT R8, R0, 0x7610, R8 ;  /* 0x0000761000087816 */ /* 0x000fce0000000008 */
.L_x_3216:
[----:B------:R-:W-:Y:S05]  /*6080*/  BSYNC B0 ;  /* 0x0000000000007941 */ /* 0x000fea0003800000 */
.L_x_3215:
[----:B------:R0:W-:Y:S01]  /*6090*/  STG.E.U8 desc[UR36][R16.64], R8 ;  /* 0x0000000810007986 */ /* 0x0001e2000c101124 */
[----:B------:R-:W-:Y:S05]  /*60a0*/  BRA `(.L_x_3192) ;  /* 0x0000000000ac7947 */ /* 0x000fea0003800000 */
.L_x_3209:
        /* <DEDUP_REMOVED lines=21> */
.L_x_3191:
        /* <DEDUP_REMOVED lines=16> */
.L_x_3220:
[----:B------:R-:W-:Y:S05]  /*6300*/  BRA `(.L_x_3192) ;  /* 0x0000000000147947 */ /* 0x000fea0003800000 */
.L_x_3219:
[----:B------:R-:W0:Y:S02]  /*6310*/  F2I.U64.TRUNC R2, R2 ;  /* 0x0000000200027311 */ /* 0x000e24000020d800 */
[----:B0-----:R2:W-:Y:S01]  /*6320*/  STG.E.64 desc[UR36][R16.64], R2 ;  /* 0x0000000210007986 */ /* 0x0015e2000c101b24 */
[----:B------:R-:W-:Y:S05]  /*6330*/  BRA `(.L_x_3192) ;  /* 0x0000000000087947 */ /* 0x000fea0003800000 */
.L_x_3218:
[----:B------:R-:W0:Y:S02]  /*6340*/  F2I.FTZ.U32.TRUNC.NTZ R3, R2 ;  /* 0x0000000200037305 */ /* 0x000e24000021f000 */
[----:B0-----:R0:W-:Y:S02]  /*6350*/  STG.E desc[UR36][R16.64], R3 ;  /* 0x0000000310007986 */ /* 0x0011e4000c101924 */
.L_x_3192:
[----:B------:R-:W-:-:S07]  /*6360*/  VIADD R19, R19, 0x80 ;  /* 0x0000008013137836 */ /* 0x000fce0000000000 */
.L_x_3152:
[----:B------:R-:W-:Y:S05]  /*6370*/  BSYNC B6 ;  /* 0x0000000000067941 */ /* 0x000fea0003800000 */
.L_x_3151:
        /* <DEDUP_REMOVED lines=307> */
.L_x_3223:
        /* <DEDUP_REMOVED lines=22> */
.L_x_3227:
[----:B------:R-:W2:Y:S02]  /*7810*/  LDG.E.U8 R2, desc[UR36][R2.64] ;  /* 0x0000002402027981 */ /* 0x000ea4000c1e1100 */
[----:B--2---:R-:W-:-:S04]  /*7820*/  I2FP.F32.U32 R0, R2 ;  /* 0x0000000200007245 */ /* 0x004fc80000201000 */
[----:B------:R-:W-:Y:S01]  /*7830*/  F2FP.F16.F32.PACK_AB R0, RZ, R0 ;  /* 0x00000000ff00723e */ /* 0x000fe200000000ff */
[----:B------:R-:W-:Y:S06]  /*7840*/  BRA `(.L_x_3229) ;  /* 0x0000000c00887947 */ /* 0x000fec0003800000 */
.L_x_3226:
        /* <DEDUP_REMOVED lines=10> */
.L_x_3231:
[----:B------:R-:W2:Y:S02]  /*78f0*/  LDG.E R2, desc[UR36][R2.64] ;  /* 0x0000002402027981 */ /* 0x000ea4000c1e1900 */
[----:B--2---:R-:W-:-:S04]  /*7900*/  I2FP.F32.S32 R0, R2 ;  /* 0x0000000200007245 */ /* 0x004fc80000201400 */
[----:B------:R-:W-:Y:S01]  /*7910*/  F2FP.F16.F32.PACK_AB R0, RZ, R0 ;  /* 0x00000000ff00723e */ /* 0x000fe200000000ff */
[----:B------:R-:W-:Y:S06]  /*7920*/  BRA `(.L_x_3229) ;  /* 0x0000000c00507947 */ /* 0x000fec0003800000 */
.L_x_3230:
[----:B------:R-:W2:Y:S02]  /*7930*/  LDG.E.U16 R2, desc[UR36][R2.64] ;  /* 0x0000002402027981 */ /* 0x000ea4000c1e1500 */
[----:B--2---:R-:W0:Y:S02]  /*7940*/  I2F.S16 R0, R2 ;  /* 0x0000000200007306 */ /* 0x004e240000101400 */
[----:B0-----:R-:W-:Y:S01]  /*7950*/  F2FP.F16.F32.PACK_AB R0, RZ, R0 ;  /* 0x00000000ff00723e */ /* 0x001fe200000000ff */
[----:B------:R-:W-:Y:S06]  /*7960*/  BRA `(.L_x_3229) ;  /* 0x0000000c00407947 */ /* 0x000fec0003800000 */
.L_x_3225:
        /* <DEDUP_REMOVED lines=9> */
.L_x_3233:
[----:B------:R1:W5:Y:S01]  /*7a00*/  LDG.E.U16 R0, desc[UR36][R2.64] ;  /* 0x0000002402007981 */ /* 0x000362000c1e1500 */
[----:B------:R-:W-:Y:S05]  /*7a10*/  BRA `(.L_x_3229) ;  /* 0x0000000c00147947 */ /* 0x000fea0003800000 */
.L_x_3232:
        /* <DEDUP_REMOVED lines=9> */
.L_x_3235:
[----:B------:R0:W5:Y:S01]  /*7ab0*/  LDG.E.U16 R0, desc[UR36][R2.64] ;  /* 0x0000002402007981 */ /* 0x000162000c1e1500 */
[----:B------:R-:W-:Y:S05]  /*7ac0*/  BRA `(.L_x_3229) ;  /* 0x0000000800e87947 */ /* 0x000fea0003800000 */
.L_x_3234:
        /* <DEDUP_REMOVED lines=8> */
.L_x_3224:
        /* <DEDUP_REMOVED lines=13> */
.L_x_3238:
        /* <DEDUP_REMOVED lines=8> */
.L_x_3237:
        /* <DEDUP_REMOVED lines=28> */
.L_x_3240:
        /* <DEDUP_REMOVED lines=15> */
.L_x_3239:
[----:B------:R-:W2:Y:S02]  /*7f50*/  LDG.E.U16 R0, desc[UR36][R2.64] ;  /* 0x0000002402007981 */ /* 0x000ea4000c1e1500 */
[----:B--2---:R-:W-:-:S05]  /*7f60*/  IMAD.U32 R0, R0, 0x10000, RZ ;  /* 0x0001000000007824 */ /* 0x004fca00078e00ff */
[----:B------:R-:W-:Y:S01]  /*7f70*/  F2FP.F16.F32.PACK_AB R0, RZ, R0 ;  /* 0x00000000ff00723e */ /* 0x000fe200000000ff */
[----:B------:R-:W-:Y:S06]  /*7f80*/  BRA `(.L_x_3229) ;  /* 0x0000000400b87947 */ /* 0x000fec0003800000 */
.L_x_3236:
        /* <DEDUP_REMOVED lines=12> */
.L_x_3243:
        /* <DEDUP_REMOVED lines=21> */
.L_x_3247:
[----:B------:R-:W-:Y:S05]  /*81a0*/  BSYNC B1 ;  /* 0x0000000000017941 */ /* 0x000fea0003800000 */
.L_x_3246:
[----:B------:R-:W-:Y:S01]  /*81b0*/  LEA R3, R0, 0x3b800000, 0x17 ;  /* 0x3b80000000037811 */ /* 0x000fe200078eb8ff */
[----:B------:R-:W-:-:S05]  /*81c0*/  IMAD.SHL.U32 R0, R2, 0x100000, RZ ;  /* 0x0010000002007824 */ /* 0x000fca00078e00ff */
[----:B------:R-:W-:-:S07]  /*81d0*/  LOP3.LUT R0, R3, R0, R4, 0xfe, !PT ;  /* 0x0000000003007212 */ /* 0x000fce00078efe04 */
.L_x_3245:
[----:B------:R-:W-:Y:S05]  /*81e0*/  BSYNC B0 ;  /* 0x0000000000007941 */ /* 0x000fea0003800000 */
.L_x_3244:
[----:B------:R-:W-:Y:S01]  /*81f0*/  F2FP.F16.F32.PACK_AB R0, RZ, R0 ;  /* 0x00000000ff00723e */ /* 0x000fe200000000ff */
[----:B------:R-:W-:Y:S06]  /*8200*/  BRA `(.L_x_3229) ;  /* 0x0000000400187947 */ /* 0x000fec0003800000 */
.L_x_3242:
        /* <DEDUP_REMOVED lines=21> */
.L_x_3251:
[----:B------:R-:W-:Y:S05]  /*8360*/  BSYNC B1 ;  /* 0x0000000000017941 */ /* 0x000fea0003800000 */
.L_x_3250:
[----:B------:R-:W-:Y:S01]  /*8370*/  LEA R3, R0, 0x37800000, 0x17 ;  /* 0x3780000000037811 */ /* 0x000fe200078eb8ff */
[----:B------:R-:W-:-:S05]  /*8380*/  IMAD.SHL.U32 R0, R2, 0x200000, RZ ;  /* 0x0020000002007824 */ /* 0x000fca00078e00ff */
[----:B------:R-:W-:-:S07]  /*8390*/  LOP3.LUT R0, R3, R0, R4, 0xfe, !PT ;  /* 0x0000000003007212 */ /* 0x000fce00078efe04 */
.L_x_3249:
[----:B------:R-:W-:Y:S05]  /*83a0*/  BSYNC B0 ;  /* 0x0000000000007941 */ /* 0x000fea0003800000 */
.L_x_3248:
[----:B------:R-:W-:Y:S01]  /*83b0*/  F2FP.F16.F32.PACK_AB R0, RZ, R0 ;  /* 0x00000000ff00723e */ /* 0x000fe200000000ff */
[----:B------:R-:W-:Y:S06]  /*83c0*/  BRA `(.L_x_3229) ;  /* 0x0000000000a87947 */ /* 0x000fec0003800000 */
.L_x_3241:
        /* <DEDUP_REMOVED lines=14> */
.L_x_3255:
[----:B------:R-:W-:Y:S05]  /*84b0*/  BSYNC B0 ;  /* 0x0000000000007941 */ /* 0x000fea0003800000 */
.L_x_3254:
[----:B------:R-:W-:Y:S01]  /*84c0*/  F2FP.F16.F32.PACK_AB R0, RZ, R0 ;  /* 0x00000000ff00723e */ /* 0x000fe200000000ff */
[----:B------:R-:W-:Y:S06]  /*84d0*/  BRA `(.L_x_3229) ;  /* 0x0000000000647947 */ /* 0x000fec0003800000 */
.L_x_3228:
        /* <DEDUP_REMOVED lines=16> */
.L_x_3256:
[----:B------:R-:W-:Y:S01]  /*85e0*/  PRMT R0, RZ, 0x7610, R0 ;  /* 0x00007610ff007816 */ /* 0x000fe20000000000 */
[----:B------:R-:W-:Y:S06]  /*85f0*/  BRA `(.L_x_3229) ;  /* 0x00000000001c7947 */ /* 0x000fec0003800000 */
.L_x_3253:
[----:B------:R-:W2:Y:S02]  /*8600*/  LDG.E.64 R2, desc[UR36][R2.64] ;  /* 0x0000002402027981 */ /* 0x000ea4000c1e1b00 */
[----:B--2---:R-:W0:Y:S02]  /*8610*/  I2F.U64 R0, R2 ;  /* 0x0000000200007312 */ /* 0x004e240000301000 */
[----:B0-----:R-:W-:Y:S01]  /*8620*/  F2FP.F16.F32.PACK_AB R0, RZ, R0 ;  /* 0x00000000ff00723e */ /* 0x001fe200000000ff */
[----:B------:R-:W-:Y:S06]  /*8630*/  BRA `(.L_x_3229) ;  /* 0x00000000000c7947 */ /* 0x000fec0003800000 */
.L_x_3252:
[----:B------:R-:W2:Y:S02]  /*8640*/  LDG.E R2, desc[UR36][R2.64] ;  /* 0x0000002402027981 */ /* 0x000ea4000c1e1900 */
[----:B--2---:R-:W-:-:S04]  /*8650*/  I2FP.F32.U32 R0, R2 ;  /* 0x0000000200007245 */ /* 0x004fc80000201000 */
[----:B------:R-:W-:-:S07]  /*8660*/  F2FP.F16.F32.PACK_AB R0, RZ, R0 ;  /* 0x00000000ff00723e */ /* 0x000fce00000000ff */
.L_x_3229:
        /* <DEDUP_REMOVED lines=19> */
.L_x_3260:
[----:B------:R-:W0:Y:S02]  /*87a0*/  F2I.S64.TRUNC R2, R2 ;  /* 0x0000000200027311 */ /* 0x000e24000020d900 */
[----:B0-----:R-:W-:-:S05]  /*87b0*/  IMAD.MOV.U32 R5, RZ, RZ, R2 ;  /* 0x000000ffff057224 */ /* 0x001fca00078e0002 */
[----:B------:R3:W-:Y:S01]  /*87c0*/  STG.E.U8 desc[UR36][R16.64], R5 ;  /* 0x0000000510007986 */ /* 0x0007e2000c101124 */
[----:B------:R-:W-:Y:S05]  /*87d0*/  BRA `(.L_x_3262) ;  /* 0x0000000c00407947 */ /* 0x000fea0003800000 */
.L_x_3259:
        /* <DEDUP_REMOVED lines=9> */
.L_x_3264:
[----:B------:R-:W0:Y:S02]  /*8870*/  F2I.FTZ.TRUNC.NTZ R3, R2 ;  /* 0x0000000200037305 */ /* 0x000e24000021f100 */
[----:B0-----:R2:W-:Y:S01]  /*8880*/  STG.E desc[UR36][R16.64], R3 ;  /* 0x0000000310007986 */ /* 0x0015e2000c101924 */
[----:B------:R-:W-:Y:S05]  /*8890*/  BRA `(.L_x_3262) ;  /* 0x0000000c00107947 */ /* 0x000fea0003800000 */
.L_x_3263:
[----:B------:R-:W0:Y:S02]  /*88a0*/  F2I.FTZ.TRUNC.NTZ R3, R2 ;  /* 0x0000000200037305 */ /* 0x000e24000021f100 */
[----:B0-----:R0:W-:Y:S01]  /*88b0*/  STG.E.U16 desc[UR36][R16.64], R3 ;  /* 0x0000000310007986 */ /* 0x0011e2000c101524 */
[----:B------:R-:W-:Y:S05]  /*88c0*/  BRA `(.L_x_3262) ;  /* 0x0000000c00047947 */ /* 0x000fea0003800000 */
.L_x_3258:
        /* <DEDUP_REMOVED lines=8> */
.L_x_3266:
[----:B------:R-:W-:-:S05]  /*8950*/  F2FP.F16.F32.PACK_AB R2, RZ, R2 ;  /* 0x00000002ff02723e */ /* 0x000fca00000000ff */
[----:B------:R0:W-:Y:S01]  /*8960*/  STG.E.U16 desc[UR36][R16.64], R2 ;  /* 0x0000000210007986 */ /* 0x0001e2000c101524 */
[----:B------:R-:W-:Y:S05]  /*8970*/  BRA `(.L_x_3262) ;  /* 0x0000000800d87947 */ /* 0x000fea0003800000 */
.L_x_3265:
        /* <DEDUP_REMOVED lines=9> */
.L_x_3268:
[----:B------:R-:W-:-:S04]  /*8a10*/  F2FP.F16.F32.PACK_AB R3, RZ, R2 ;  /* 0x00000002ff03723e */ /* 0x000fc800000000ff */
[----:B------:R-:W-:-:S05]  /*8a20*/  PRMT R3, R3, 0x5410, RZ ;  /* 0x0000541003037816 */ /* 0x000fca00000000ff */
[----:B------:R0:W-:Y:S01]  /*8a30*/  STG.E desc[UR36][R16.64], R3 ;  /* 0x0000000310007986 */ /* 0x0001e2000c101924 */
[----:B------:R-:W-:Y:S05]  /*8a40*/  BRA `(.L_x_3262) ;  /* 0x0000000800a47947 */ /* 0x000fea0003800000 */
.L_x_3267:
[----:B------:R-:W-:-:S06]  /*8a50*/  FMUL.FTZ R2, R2, 1 ;  /* 0x3f80000002027820 */ /* 0x000fcc0000410000 */
[----:B------:R-:W0:Y:S02]  /*8a60*/  F2F.F64.F32 R2, R2 ;  /* 0x0000000200027310 */ /* 0x000e240000201800 */
[----:B0-----:R0:W-:Y:S01]  /*8a70*/  STG.E.64 desc[UR36][R16.64], R2 ;  /* 0x0000000210007986 */ /* 0x0011e2000c101b24 */
[----:B------:R-:W-:Y:S05]  /*8a80*/  BRA `(.L_x_3262) ;  /* 0x0000000800947947 */ /* 0x000fea0003800000 */
.L_x_3257:
        /* <DEDUP_REMOVED lines=12> */
.L_x_3271:
[----:B------:R-:W-:Y:S01]  /*8b50*/  FMUL.FTZ R4, R2, 1 ;  /* 0x3f80000002047820 */ /* 0x000fe20000410000 */
[----:B------:R-:W-:-:S05]  /*8b60*/  CS2R R6, SRZ ;  /* 0x0000000000067805 */ /* 0x000fca000001ff00 */
[----:B------:R-:W0:Y:S02]  /*8b70*/  F2F.F64.F32 R4, R4 ;  /* 0x0000000400047310 */ /* 0x000e240000201800 */
[----:B0-----:R0:W-:Y:S01]  /*8b80*/  STG.E.128 desc[UR36][R16.64], R4 ;  /* 0x0000000410007986 */ /* 0x0011e2000c101d24 */
[----:B------:R-:W-:Y:S05]  /*8b90*/  BRA `(.L_x_3262) ;  /* 0x0000000800507947 */ /* 0x000fea0003800000 */
.L_x_3270:
        /* <DEDUP_REMOVED lines=20> */
.L_x_3275:
[----:B------:R-:W-:Y:S05]  /*8ce0*/  BSYNC B0 ;  /* 0x0000000000007941 */ /* 0x000fea0003800000 */
.L_x_3274:
[----:B------:R-:W-:-:S05]  /*8cf0*/  LOP3.LUT R5, R0, R5, RZ, 0xfc, !PT ;  /* 0x0000000500057212 */ /* 0x000fca00078efcff */
[----:B------:R0:W-:Y:S01]  /*8d00*/  STG.E.U8 desc[UR36][R16.64], R5 ;  /* 0x0000000510007986 */ /* 0x0001e2000c101124 */
[----:B------:R-:W-:Y:S05]  /*8d10*/  BRA `(.L_x_3262) ;  /* 0x0000000400f07947 */ /* 0x000fea0003800000 */
.L_x_3273:
        /* <DEDUP_REMOVED lines=12> */
.L_x_3277:
[----:B------:R-:W-:Y:S01]  /*8de0*/  IMAD.MOV.U32 R0, RZ, RZ, 0x7f ;  /* 0x0000007fff007424 */ /* 0x000fe200078e00ff */
[----:B------:R-:W-:-:S04]  /*8df0*/  ISETP.GT.U32.AND P0, PT, R4, 0x7f800000, PT ;  /* 0x7f8000000400780c */ /* 0x000fc80003f04070 */
[----:B------:R-:W-:-:S09]  /*8e00*/  SEL R0, R0, 0x7c, P0 ;  /* 0x0000007c00007807 */ /* 0x000fd20000000000 */
.L_x_3278:
[----:B------:R-:W-:Y:S05]  /*8e10*/  BSYNC B0 ;  /* 0x0000000000007941 */ /* 0x000fea0003800000 */
.L_x_3276:
[----:B------:R-:W-:-:S04]  /*8e20*/  LOP3.LUT R2, R2, 0x80000000, RZ, 0xc0, !PT ;  /* 0x8000000002027812 */ /* 0x000fc800078ec0ff */
[----:B------:R-:W-:-:S04]  /*8e30*/  SHF.R.U32.HI R3, RZ, 0x18, R2 ;  /* 0x00000018ff037819 */ /* 0x000fc80000011602 */
[----:B------:R-:W-:-:S05]  /*8e40*/  LOP3.LUT R3, R0, R3, RZ, 0xfc, !PT ;  /* 0x0000000300037212 */ /* 0x000fca00078efcff */
[----:B------:R0:W-:Y:S01]  /*8e50*/  STG.E.U8 desc[UR36][R16.64], R3 ;  /* 0x0000000310007986 */ /* 0x0001e2000c101124 */
[----:B------:R-:W-:Y:S05]  /*8e60*/  BRA `(.L_x_3262) ;  /* 0x00000004009c7947 */ /* 0x000fea0003800000 */
.L_x_3272:
[----:B------:R-:W-:-:S05]  /*8e70*/  F2FP.BF16.F32.PACK_AB R2, RZ, R2 ;  /* 0x00000002ff02723e */ /* 0x000fca00000010ff */
[----:B------:R0:W-:Y:S01]  /*8e80*/  STG.E.U16 desc[UR36][R16.64], R2 ;  /* 0x0000000210007986 */ /* 0x0001e2000c101524 */
[----:B------:R-:W-:Y:S05]  /*8e90*/  BRA `(.L_x_3262) ;  /* 0x0000000400907947 */ /* 0x000fea0003800000 */
.L_x_3269:
        /* <DEDUP_REMOVED lines=11> */
.L_x_3281:
        /* <DEDUP_REMOVED lines=16> */
.L_x_3284:
[----:B------:R-:W-:-:S04]  /*9050*/  LOP3.LUT R2, R2, 0x80000000, RZ, 0xc0, !PT ;  /* 0x8000000002027812 */ /* 0x000fc800078ec0ff */
[----:B------:R-:W-:-:S04]  /*9060*/  SHF.R.U32.HI R3, RZ, 0x18, R2 ;  /* 0x00000018ff037819 */ /* 0x000fc80000011602 */
[----:B------:R-:W-:-:S04]  /*9070*/  LOP3.LUT R0, R0, R3, RZ, 0xfc, !PT ;  /* 0x0000000300007212 */ /* 0x000fc800078efcff */
[----:B------:R-:W-:-:S07]  /*9080*/  PRMT R8, R0, 0x7610, R8 ;  /* 0x0000761000087816 */ /* 0x000fce0000000008 */
.L_x_3283:
[----:B------:R-:W-:Y:S05]  /*9090*/  BSYNC B0 ;  /* 0x0000000000007941 */ /* 0x000fea0003800000 */
.L_x_3282:
[----:B------:R0:W-:Y:S01]  /*90a0*/  STG.E.U8 desc[UR36][R16.64], R8 ;  /* 0x0000000810007986 */ /* 0x0001e2000c101124 */
[----:B------:R-:W-:Y:S05]  /*90b0*/  BRA `(.L_x_3262) ;  /* 0x0000000400087947 */ /* 0x000fea0003800000 */
.L_x_3280:
        /* <DEDUP_REMOVED lines=16> */
.L_x_3287:
[----:B------:R-:W-:-:S04]  /*91c0*/  LOP3.LUT R2, R2, 0x80000000, RZ, 0xc0, !PT ;  /* 0x8000000002027812 */ /* 0x000fc800078ec0ff */
[----:B------:R-:W-:-:S04]  /*91d0*/  SHF.R.U32.HI R3, RZ, 0x18, R2 ;  /* 0x00000018ff037819 */ /* 0x000fc80000011602 */
[----:B------:R-:W-:-:S04]  /*91e0*/  LOP3.LUT R0, R0, R3, RZ, 0xfc, !PT ;  /* 0x0000000300007212 */ /* 0x000fc800078efcff */
[----:B------:R-:W-:-:S07]  /*91f0*/  PRMT R8, R0, 0x7610, R8 ;  /* 0x0000761000087816 */ /* 0x000fce0000000008 */
.L_x_3286:
[----:B------:R-:W-:Y:S05]  /*9200*/  BSYNC B0 ;  /* 0x0000000000007941 */ /* 0x000fea0003800000 */
.L_x_3285:
[----:B------:R0:W-:Y:S01]  /*9210*/  STG.E.U8 desc[UR36][R16.64], R8 ;  /* 0x0000000810007986 */ /* 0x0001e2000c101124 */
[----:B------:R-:W-:Y:S05]  /*9220*/  BRA `(.L_x_3262) ;  /* 0x0000000000ac7947 */ /* 0x000fea0003800000 */
.L_x_3279:
        /* <DEDUP_REMOVED lines=21> */
.L_x_3261:
        /* <DEDUP_REMOVED lines=16> */
.L_x_3290:
[----:B------:R-:W-:Y:S05]  /*9480*/  BRA `(.L_x_3262) ;  /* 0x0000000000147947 */ /* 0x000fea0003800000 */
.L_x_3289:
[----:B------:R-:W0:Y:S02]  /*9490*/  F2I.U64.TRUNC R2, R2 ;  /* 0x0000000200027311 */ /* 0x000e24000020d800 */
[----:B0-----:R0:W-:Y:S01]  /*94a0*/  STG.E.64 desc[UR36][R16.64], R2 ;  /* 0x0000000210007986 */ /* 0x0011e2000c101b24 */
[----:B------:R-:W-:Y:S05]  /*94b0*/  BRA `(.L_x_3262) ;  /* 0x0000000000087947 */ /* 0x000fea0003800000 */
.L_x_3288:
[----:B------:R-:W0:Y:S02]  /*94c0*/  F2I.FTZ.U32.TRUNC.NTZ R3, R2 ;  /* 0x0000000200037305 */ /* 0x000e24000021f000 */
[----:B0-----:R0:W-:Y:S02]  /*94d0*/  STG.E desc[UR36][R16.64], R3 ;  /* 0x0000000310007986 */ /* 0x0011e4000c101924 */
.L_x_3262:
[----:B------:R-:W-:-:S07]  /*94e0*/  VIADD R19, R19, 0x80 ;  /* 0x0000008013137836 */ /* 0x000fce0000000000 */
.L_x_3222:
[----:B------:R-:W-:Y:S05]  /*94f0*/  BSYNC B6 ;  /* 0x0000000000067941 */ /* 0x000fea0003800000 */
.L_x_3221:
        /* <DEDUP_REMOVED lines=306> */
.L_x_3291:
        /* <DEDUP_REMOVED lines=22> */
.L_x_3295:
[----:B------:R-:W2:Y:S02]  /*a980*/  LDG.E.U8 R2, desc[UR36][R2.64] ;  /* 0x0000002402027981 */ /* 0x000ea4000c1e1100 */
[----:B--2---:R-:W-:-:S04]  /*a990*/  I2FP.F32.U32 R0, R2 ;  /* 0x0000000200007245 */ /* 0x004fc80000201000 */
[----:B------:R-:W-:Y:S01]  /*a9a0*/  F2FP.F16.F32.PACK_AB R0, RZ, R0 ;  /* 0x00000000ff00723e */ /* 0x000fe200000000ff */
[----:B------:R-:W-:Y:S06]  /*a9b0*/  BRA `(.L_x_3297) ;  /* 0x0000000c00887947 */ /* 0x000fec0003800000 */
.L_x_3294:
        /* <DEDUP_REMOVED lines=10> */
.L_x_3299:
[----:B------:R-:W2:Y:S02]  /*aa60*/  LDG.E R2, desc[UR36][R2.64] ;  /* 0x0000002402027981 */ /* 0x000ea4000c1e1900 */
[----:B--2---:R-:W-:-:S04]  /*aa70*/  I2FP.F32.S32 R0, R2 ;  /* 0x0000000200007245 */ /* 0x004fc80000201400 */
[----:B------:R-:W-:Y:S01]  /*aa80*/  F2FP.F16.F32.PACK_AB R0, RZ, R0 ;  /* 0x00000000ff00723e */ /* 0x000fe200000000ff */
[----:B------:R-:W-:Y:S06]  /*aa90*/  BRA `(.L_x_3297) ;  /* 0x0000000c00507947 */ /* 0x000fec0003800000 */
.L_x_3298:
[----:B------:R-:W2:Y:S02]  /*aaa0*/  LDG.E.U16 R2, desc[UR36][R2.64] ;  /* 0x0000002402027981 */ /* 0x000ea4000c1e1500 */
[----:B--2---:R-:W0:Y:S02]  /*aab0*/  I2F.S16 R0, R2 ;  /* 0x0000000200007306 */ /* 0x004e240000101400 */
[----:B0-----:R-:W-:Y:S01]  /*aac0*/  F2FP.F16.F32.PACK_AB R0, RZ, R0 ;  /* 0x00000000ff00723e */ /* 0x001fe200000000ff */
[----:B------:R-:W-:Y:S06]  /*aad0*/  BRA `(.L_x_3297) ;  /* 0x0000000c00407947 */ /* 0x000fec0003800000 */
.L_x_3293:
        /* <DEDUP_REMOVED lines=9> */
.L_x_3301:
[----:B------:R1:W5:Y:S01]  /*ab70*/  LDG.E.U16 R0, desc[UR36][R2.64] ;  /* 0x0000002402007981 */ /* 0x000362000c1e1500 */
[----:B------:R-:W-:Y:S05]  /*ab80*/  BRA `(.L_x_3297) ;  /* 0x0000000c00147947 */ /* 0x000fea0003800000 */
.L_x_3300:
        /* <DEDUP_REMOVED lines=9> */
.L_x_3303:
[----:B------:R0:W5:Y:S01]  /*ac20*/  LDG.E.U16 R0, desc[UR36][R2.64] ;  /* 0x0000002402007981 */ /* 0x000162000c1e1500 */
[----:B------:R-:W-:Y:S05]  /*ac30*/  BRA `(.L_x_3297) ;  /* 0x0000000800e87947 */ /* 0x000fea0003800000 */
.L_x_3302:
        /* <DEDUP_REMOVED lines=8> */
.L_x_3292:
        /* <DEDUP_REMOVED lines=13> */
.L_x_3306:
        /* <DEDUP_REMOVED lines=8> */
.L_x_3305:
        /* <DEDUP_REMOVED lines=28> */
.L_x_3308:
        /* <DEDUP_REMOVED lines=15> */
.L_x_3307:
[----:B------:R-:W2:Y:S02]  /*b0c0*/  LDG.E.U16 R0, desc[UR36][R2.64] ;  /* 0x0000002402007981 */ /* 0x000ea4000c1e1500 */
[----:B--2---:R-:W-:-:S05]  /*b0d0*/  IMAD.U32 R0, R0, 0x10000, RZ ;  /* 0x0001000000007824 */ /* 0x004fca00078e00ff */
[----:B------:R-:W-:Y:S01]  /*b0e0*/  F2FP.F16.F32.PACK_AB R0, RZ, R0 ;  /* 0x00000000ff00723e */ /* 0x000fe200000000ff */
[----:B------:R-:W-:Y:S06]  /*b0f0*/  BRA `(.L_x_3297) ;  /* 0x0000000400b87947 */ /* 0x000fec0003800000 */
.L_x_3304:
        /* <DEDUP_REMOVED lines=12> */
.L_x_3311:
        /* <DEDUP_REMOVED lines=21> */
.L_x_3315:
[----:B------:R-:W-:Y:S05]  /*b310*/  BSYNC B1 ;  /* 0x0000000000017941 */ /* 0x000fea0003800000 */
.L_x_3314:
[----:B------:R-:W-:Y:S01]  /*b320*/  LEA R3, R0, 0x3b800000, 0x17 ;  /* 0x3b80000000037811 */ /* 0x000fe200078eb8ff */
[----:B------:R-:W-:-:S05]  /*b330*/  IMAD.SHL.U32 R0, R2, 0x100000, RZ ;  /* 0x0010000002007824 */ /* 0x000fca00078e00ff */
[----:B------:R-:W-:-:S07]  /*b340*/  LOP3.LUT R0, R3, R0, R4, 0xfe, !PT ;  /* 0x0000000003007212 */ /* 0x000fce00078efe04 */
.L_x_3313:
[----:B------:R-:W-:Y:S05]  /*b350*/  BSYNC B0 ;  /* 0x0000000000007941 */ /* 0x000fea0003800000 */
.L_x_3312:
[----:B------:R-:W-:Y:S01]  /*b360*/  F2FP.F16.F32.PACK_AB R0, RZ, R0 ;  /* 0x00000000ff00723e */ /* 0x000fe200000000ff */
[----:B------:R-:W-:Y:S06]  /*b370*/  BRA `(.L_x_3297) ;  /* 0x0000000400187947 */ /* 0x000fec0003800000 */
.L_x_3310:
        /* <DEDUP_REMOVED lines=21> */
.L_x_3319:
[----:B------:R-:W-:Y:S05]  /*b4d0*/  BSYNC B1 ;  /* 0x0000000000017941 */ /* 0x000fea0003800000 */
.L_x_3318:
[----:B------:R-:W-:Y:S01]  /*b4e0*/  LEA R3, R0, 0x37800000, 0x17 ;  /* 0x3780000000037811 */ /* 0x000fe200078eb8ff */
[----:B------:R-:W-:-:S05]  /*b4f0*/  IMAD.SHL.U32 R0, R2, 0x200000, RZ ;  /* 0x0020000002007824 */ /* 0x000fca00078e00ff */
[----:B------:R-:W-:-:S07]  /*b500*/  LOP3.LUT R0, R3, R0, R4, 0xfe, !PT ;  /* 0x0000000003007212 */ /* 0x000fce00078efe04 */
.L_x_3317:
[----:B------:R-:W-:Y:S05]  /*b510*/  BSYNC B0 ;  /* 0x0000000000007941 */ /* 0x000fea0003800000 */
.L_x_3316:
[----:B------:R-:W-:Y:S01]  /*b520*/  F2FP.F16.F32.PACK_AB R0, RZ, R0 ;  /* 0x00000000ff00723e */ /* 0x000fe200000000ff */
[----:B------:R-:W-:Y:S06]  /*b530*/  BRA `(.L_x_3297) ;  /* 0x0000000000a87947 */ /* 0x000fec0003800000 */
.L_x_3309:
        /* <DEDUP_REMOVED lines=14> */
.L_x_3323:
[----:B------:R-:W-:Y:S05]  /*b620*/  BSYNC B0 ;  /* 0x0000000000007941 */ /* 0x000fea0003800000 */
.L_x_3322:
[----:B------:R-:W-:Y:S01]  /*b630*/  F2FP.F16.F32.PACK_AB R0, RZ, R0 ;  /* 0x00000000ff00723e */ /* 0x000fe200000000ff */
[----:B------:R-:W-:Y:S06]  /*b640*/  BRA `(.L_x_3297) ;  /* 0x0000000000647947 */ /* 0x000fec0003800000 */
.L_x_3296:
        /* <DEDUP_REMOVED lines=16> */
.L_x_3324:
[----:B------:R-:W-:Y:S01]  /*b750*/  PRMT R0, RZ, 0x7610, R0 ;  /* 0x00007610ff007816 */ /* 0x000fe20000000000 */
[----:B------:R-:W-:Y:S06]  /*b760*/  BRA `(.L_x_3297) ;  /* 0x00000000001c7947 */ /* 0x000fec0003800000 */
.L_x_3321:
[----:B------:R-:W2:Y:S02]  /*b770*/  LDG.E.64 R2, desc[UR36][R2.64] ;  /* 0x0000002402027981 */ /* 0x000ea4000c1e1b00 */
[----:B--2---:R-:W0:Y:S02]  /*b780*/  I2F.U64 R0, R2 ;  /* 0x0000000200007312 */ /* 0x004e240000301000 */
[----:B0-----:R-:W-:Y:S01]  /*b790*/  F2FP.F16.F32.PACK_AB R0, RZ, R0 ;  /* 0x00000000ff00723e */ /* 0x001fe200000000ff */
[----:B------:R-:W-:Y:S06]  /*b7a0*/  BRA `(.L_x_3297) ;  /* 0x00000000000c7947 */ /* 0x000fec0003800000 */
.L_x_3320:
[----:B------:R-:W2:Y:S02]  /*b7b0*/  LDG.E R2, desc[UR36][R2.64] ;  /* 0x0000002402027981 */ /* 0x000ea4000c1e1900 */
[----:B--2---:R-:W-:-:S04]  /*b7c0*/  I2FP.F32.U32 R0, R2 ;  /* 0x0000000200007245 */ /* 0x004fc80000201000 */
[----:B------:R-:W-:-:S07]  /*b7d0*/  F2FP.F16.F32.PACK_AB R0, RZ, R0 ;  /* 0x00000000ff00723e */ /* 0x000fce00000000ff */
.L_x_3297:
        /* <DEDUP_REMOVED lines=19> */
.L_x_3328:
[----:B------:R-:W0:Y:S02]  /*b910*/  F2I.S64.TRUNC R2, R2 ;  /* 0x0000000200027311 */ /* 0x000e24000020d900 */
[----:B0-----:R-:W-:-:S05]  /*b920*/  IMAD.MOV.U32 R5, RZ, RZ, R2 ;  /* 0x000000ffff057224 */ /* 0x001fca00078e0002 */
[----:B------:R-:W-:Y:S01]  /*b930*/  STG.E.U8 desc[UR36][R16.64], R5 ;  /* 0x0000000510007986 */ /* 0x000fe2000c101124 */
[----:B------:R-:W-:Y:S05]  /*b940*/  EXIT ;  /* 0x000000000000794d */ /* 0x000fea0003800000 */
.L_x_3327:
        /* <DEDUP_REMOVED lines=9> */
.L_x_3331:
[----:B------:R-:W0:Y:S02]  /*b9e0*/  F2I.FTZ.TRUNC.NTZ R3, R2 ;  /* 0x0000000200037305 */ /* 0x000e24000021f100 */
[----:B0-----:R-:W-:Y:S01]  /*b9f0*/  STG.E desc[UR36][R16.64], R3 ;  /* 0x0000000310007986 */ /* 0x001fe2000c101924 */
[----:B------:R-:W-:Y:S05]  /*ba00*/  EXIT ;  /* 0x000000000000794d */ /* 0x000fea0003800000 */
.L_x_3330:
[----:B------:R-:W0:Y:S02]  /*ba10*/  F2I.FTZ.TRUNC.NTZ R3, R2 ;  /* 0x0000000200037305 */ /* 0x000e24000021f100 */
[----:B0-----:R-:W-:Y:S01]  /*ba20*/  STG.E.U16 desc[UR36][R16.64], R3 ;  /* 0x0000000310007986 */ /* 0x001fe2000c101524 */
[----:B------:R-:W-:Y:S05]  /*ba30*/  EXIT ;  /* 0x000000000000794d */ /* 0x000fea0003800000 */
.L_x_3326:
        /* <DEDUP_REMOVED lines=8> */
.L_x_3333:
[----:B------:R-:W-:-:S05]  /*bac0*/  F2FP.F16.F32.PACK_AB R2, RZ, R2 ;  /* 0x00000002ff02723e */ /* 0x000fca00000000ff */
[----:B------:R-:W-:Y:S01]  /*bad0*/  STG.E.U16 desc[UR36][R16.64], R2 ;  /* 0x0000000210007986 */ /* 0x000fe2000c101524 */
[----:B------:R-:W-:Y:S05]  /*bae0*/  EXIT ;  /* 0x000000000000794d */ /* 0x000fea0003800000 */
.L_x_3332:
        /* <DEDUP_REMOVED lines=9> */
.L_x_3335:
[----:B------:R-:W-:-:S04]  /*bb80*/  F2FP.F16.F32.PACK_AB R3, RZ, R2 ;  /* 0x00000002ff03723e */ /* 0x000fc800000000ff */
[----:B------:R-:W-:-:S05]  /*bb90*/  PRMT R3, R3, 0x5410, RZ ;  /* 0x0000541003037816 */ /* 0x000fca00000000ff */
[----:B------:R-:W-:Y:S01]  /*bba0*/  STG.E desc[UR36][R16.64], R3 ;  /* 0x0000000310007986 */ /* 0x000fe2000c101924 */
[----:B------:R-:W-:Y:S05]  /*bbb0*/  EXIT ;  /* 0x000000000000794d */ /* 0x000fea0003800000 */
.L_x_3334:
[----:B------:R-:W-:-:S06]  /*bbc0*/  FMUL.FTZ R2, R2, 1 ;  /* 0x3f80000002027820 */ /* 0x000fcc0000410000 */
[----:B------:R-:W0:Y:S02]  /*bbd0*/  F2F.F64.F32 R2, R2 ;  /* 0x0000000200027310 */ /* 0x000e240000201800 */
[----:B0-----:R-:W-:Y:S01]  /*bbe0*/  STG.E.64 desc[UR36][R16.64], R2 ;  /* 0x0000000210007986 */ /* 0x001fe2000c101b24 */
[----:B------:R-:W-:Y:S05]  /*bbf0*/  EXIT ;  /* 0x000000000000794d */ /* 0x000fea0003800000 */
.L_x_3325:
        /* <DEDUP_REMOVED lines=12> */
.L_x_3338:
[----:B------:R-:W-:Y:S01]  /*bcc0*/  FMUL.FTZ R4, R2, 1 ;  /* 0x3f80000002047820 */ /* 0x000fe20000410000 */
[----:B------:R-:W-:-:S05]  /*bcd0*/  CS2R R6, SRZ ;  /* 0x0000000000067805 */ /* 0x000fca000001ff00 */
[----:B------:R-:W0:Y:S02]  /*bce0*/  F2F.F64.F32 R4, R4 ;  /* 0x0000000400047310 */ /* 0x000e240000201800 */
[----:B0-----:R-:W-:Y:S01]  /*bcf0*/  STG.E.128 desc[UR36][R16.64], R4 ;  /* 0x0000000410007986 */ /* 0x001fe2000c101d24 */
[----:B------:R-:W-:Y:S05]  /*bd00*/  EXIT ;  /* 0x000000000000794d */ /* 0x000fea0003800000 */
.L_x_3337:
        /* <DEDUP_REMOVED lines=20> */
.L_x_3342:
[----:B------:R-:W-:Y:S05]  /*be50*/  BSYNC B0 ;  /* 0x0000000000007941 */ /* 0x000fea0003800000 */
.L_x_3341:
[----:B------:R-:W-:-:S05]  /*be60*/  LOP3.LUT R5, R0, R5, RZ, 0xfc, !PT ;  /* 0x0000000500057212 */ /* 0x000fca00078efcff */
[----:B------:R-:W-:Y:S01]  /*be70*/  STG.E.U8 desc[UR36][R16.64], R5 ;  /* 0x0000000510007986 */ /* 0x000fe2000c101124 */
[----:B------:R-:W-:Y:S05]  /*be80*/  EXIT ;  /* 0x000000000000794d */ /* 0x000fea0003800000 */
.L_x_3340:
        /* <DEDUP_REMOVED lines=12> */
.L_x_3344:
[----:B------:R-:W-:Y:S01]  /*bf50*/  IMAD.MOV.U32 R0, RZ, RZ, 0x7f ;  /* 0x0000007fff007424 */ /* 0x000fe200078e00ff */
[----:B------:R-:W-:-:S04]  /*bf60*/  ISETP.GT.U32.AND P0, PT, R4, 0x7f800000, PT ;  /* 0x7f8000000400780c */ /* 0x000fc80003f04070 */
[----:B------:R-:W-:-:S09]  /*bf70*/  SEL R0, R0, 0x7c, P0 ;  /* 0x0000007c00007807 */ /* 0x000fd20000000000 */
.L_x_3345:
[----:B------:R-:W-:Y:S05]  /*bf80*/  BSYNC B0 ;  /* 0x0000000000007941 */ /* 0x000fea0003800000 */
.L_x_3343:
[----:B------:R-:W-:-:S04]  /*bf90*/  LOP3.LUT R2, R2, 0x80000000, RZ, 0xc0, !PT ;  /* 0x8000000002027812 */ /* 0x000fc800078ec0ff */
[----:B------:R-:W-:-:S04]  /*bfa0*/  SHF.R.U32.HI R3, RZ, 0x18, R2 ;  /* 0x00000018ff037819 */ /* 0x000fc80000011602 */
[----:B------:R-:W-:-:S05]  /*bfb0*/  LOP3.LUT R3, R0, R3, RZ, 0xfc, !PT ;  /* 0x0000000300037212 */ /* 0x000fca00078efcff */
[----:B------:R-:W-:Y:S01]  /*bfc0*/  STG.E.U8 desc[UR36][R16.64], R3 ;  /* 0x0000000310007986 */ /* 0x000fe2000c101124 */
[----:B------:R-:W-:Y:S05]  /*bfd0*/  EXIT ;  /* 0x000000000000794d */ /* 0x000fea0003800000 */
.L_x_3339:
[----:B------:R-:W-:-:S05]  /*bfe0*/  F2FP.BF16.F32.PACK_AB R2, RZ, R2 ;  /* 0x00000002ff02723e */ /* 0x000fca00000010ff */
[----:B------:R-:W-:Y:S01]  /*bff0*/  STG.E.U16 desc[UR36][R16.64], R2 ;  /* 0x0000000210007986 */ /* 0x000fe2000c101524 */
[----:B------:R-:W-:Y:S05]  /*c000*/  EXIT ;  /* 0x000000000000794d */ /* 0x000fea0003800000 */
.L_x_3336:
        /* <DEDUP_REMOVED lines=11> */
.L_x_3348:
        /* <DEDUP_REMOVED lines=16> */
.L_x_3351:
[----:B------:R-:W-:-:S04]  /*c1c0*/  LOP3.LUT R2, R2, 0x80000000, RZ, 0xc0, !PT ;  /* 0x8000000002027812 */ /* 0x000fc800078ec0ff */
[----:B------:R-:W-:-:S04]  /*c1d0*/  SHF.R.U32.HI R3, RZ, 0x18, R2 ;  /* 0x00000018ff037819 */ /* 0x000fc80000011602 */
[----:B------:R-:W-:-:S04]  /*c1e0*/  LOP3.LUT R0, R0, R3, RZ, 0xfc, !PT ;  /* 0x0000000300007212 */ /* 0x000fc800078efcff */
[----:B------:R-:W-:-:S07]  /*c1f0*/  PRMT R8, R0, 0x7610, R8 ;  /* 0x0000761000087816 */ /* 0x000fce0000000008 */
.L_x_3350:
[----:B------:R-:W-:Y:S05]  /*c200*/  BSYNC B0 ;  /* 0x0000000000007941 */ /* 0x000fea0003800000 */
.L_x_3349:
[----:B------:R-:W-:Y:S01]  /*c210*/  STG.E.U8 desc[UR36][R16.64], R8 ;  /* 0x0000000810007986 */ /* 0x000fe2000c101124 */
[----:B------:R-:W-:Y:S05]  /*c220*/  EXIT ;  /* 0x000000000000794d */ /* 0x000fea0003800000 */
.L_x_3347:
        /* <DEDUP_REMOVED lines=16> */
.L_x_3354:
[----:B------:R-:W-:-:S04]  /*c330*/  LOP3.LUT R2, R2, 0x80000000, RZ, 0xc0, !PT ;  /* 0x8000000002027812 */ /* 0x000fc800078ec0ff */
[----:B------:R-:W-:-:S04]  /*c340*/  SHF.R.U32.HI R3, RZ, 0x18, R2 ;  /* 0x00000018ff037819 */ /* 0x000fc80000011602 */
[----:B------:R-:W-:-:S04]  /*c350*/  LOP3.LUT R0, R0, R3, RZ, 0xfc, !PT ;  /* 0x0000000300007212 */ /* 0x000fc800078efcff */
[----:B------:R-:W-:-:S07]  /*c360*/  PRMT R8, R0, 0x7610, R8 ;  /* 0x0000761000087816 */ /* 0x000fce0000000008 */
.L_x_3353:
[----:B------:R-:W-:Y:S05]  /*c370*/  BSYNC B0 ;  /* 0x0000000000007941 */ /* 0x000fea0003800000 */
.L_x_3352:
[----:B------:R-:W-:Y:S01]  /*c380*/  STG.E.U8 desc[UR36][R16.64], R8 ;  /* 0x0000000810007986 */ /* 0x000fe2000c101124 */
[----:B------:R-:W-:Y:S05]  /*c390*/  EXIT ;  /* 0x000000000000794d */ /* 0x000fea0003800000 */
.L_x_3346:
        /* <DEDUP_REMOVED lines=21> */
.L_x_3329:
        /* <DEDUP_REMOVED lines=16> */
.L_x_3357:
[----:B------:R-:W-:Y:S05]  /*c5f0*/  EXIT ;  /* 0x000000000000794d */ /* 0x000fea0003800000 */
.L_x_3356:
[----:B------:R-:W0:Y:S02]  /*c600*/  F2I.U64.TRUNC R2, R2 ;  /* 0x0000000200027311 */ /* 0x000e24000020d800 */
[----:B0-----:R-:W-:Y:S01]  /*c610*/  STG.E.64 desc[UR36][R16.64], R2 ;  /* 0x0000000210007986 */ /* 0x001fe2000c101b24 */
[----:B------:R-:W-:Y:S05]  /*c620*/  EXIT ;  /* 0x000000000000794d */ /* 0x000fea0003800000 */
.L_x_3355:
[----:B------:R-:W0:Y:S02]  /*c630*/  F2I.FTZ.U32.TRUNC.NTZ R3, R2 ;  /* 0x0000000200037305 */ /* 0x000e24000021f000 */
[----:B0-----:R-:W-:Y:S01]  /*c640*/  STG.E desc[UR36][R16.64], R3 ;  /* 0x0000000310007986 */ /* 0x001fe2000c101924 */
[----:B------:R-:W-:Y:S05]  /*c650*/  EXIT ;  /* 0x000000000000794d */ /* 0x000fea0003800000 */
.L_x_3358:
        /* <DEDUP_REMOVED lines=10> */
.L_x_28333:


//--------------------- .text._ZN2at6native27unrolled_elementwise_kernelIZZZNS0_49_GLOBAL__N__b919a28f_16_Normalization_cu_5c38458722batch_norm_calc_invstdERKNS_6TensorES5_dENKUlvE_clEvENKUlvE1_clEvEUlN3c104HalfEE_St5arrayIPcLm2EELi4E23TrivialOffsetCalculatorILi1EjESF_NS0_6memory12LoadWithCastILi1EEENSG_13StoreWithCastILi1EEEEEviT_T0_T2_T3_T4_T5_ --------------------------
	.section	.text._ZN2at6native27unrolled_elementwise_kernelIZZZNS0_49_GLOBAL__N__b919a28f_16_Normalization_cu_5c38458722batch_norm_calc_invstdERKNS_6TensorES5_dENKUlvE_clEvENKUlvE1_clEvEUlN3c104HalfEE_St5arrayIPcLm2EELi4E23TrivialOffsetCalculatorILi1EjESF_NS0_6memory12LoadWithCastILi1EEENSG_13StoreWithCastILi1EEEEEviT_T0_T2_T3_T4_T5_,"ax",@progbits
	.align	128
        .global         _ZN2at6native27unrolled_elementwise_kernelIZZZNS0_49_GLOBAL__N__b919a28f_16_Normalization_cu_5c38458722batch_norm_calc_invstdERKNS_6TensorES5_dENKUlvE_clEvENKUlvE1_clEvEUlN3c104HalfEE_St5arrayIPcLm2EELi4E23TrivialOffsetCalculatorILi1EjESF_NS0_6memory12LoadWithCastILi1EEENSG_13StoreWithCastILi1EEEEEviT_T0_T2_T3_T4_T5_
        .type           _ZN2at6native27unrolled_elementwise_kernelIZZZNS0_49_GLOBAL__N__b919a28f_16_Normalization_cu_5c38458722batch_norm_calc_invstdERKNS_6TensorES5_dENKUlvE_clEvENKUlvE1_clEvEUlN3c104HalfEE_St5arrayIPcLm2EELi4E23TrivialOffsetCalculatorILi1EjESF_NS0_6memory12LoadWithCastILi1EEENSG_13StoreWithCastILi1EEEEEviT_T0_T2_T3_T4_T5_,@function
        .size           _ZN2at6native27unrolled_elementwise_kernelIZZZNS0_49_GLOBAL__N__b919a28f_16_Normalization_cu_5c38458722batch_norm_calc_invstdERKNS_6TensorES5_dENKUlvE_clEvENKUlvE1_clEvEUlN3c104HalfEE_St5arrayIPcLm2EELi4E23TrivialOffsetCalculatorILi1EjESF_NS0_6memory12LoadWithCastILi1EEENSG_13StoreWithCastILi1EEEEEviT_T0_T2_T3_T4_T5_,(.L_x_28334 - _ZN2at6native27unrolled_elementwise_kernelIZZZNS0_49_GLOBAL__N__b919a28f_16_Normalization_cu_5c38458722batch_norm_calc_invstdERKNS_6TensorES5_dENKUlvE_clEvENKUlvE1_clEvEUlN3c104HalfEE_St5arrayIPcLm2EELi4E23TrivialOffsetCalculatorILi1EjESF_NS0_6memory12LoadWithCastILi1EEENSG_13StoreWithCastILi1EEEEEviT_T0_T2_T3_T4_T5_)
        .other          _ZN2at6native27unrolled_elementwise_kernelIZZZNS0_49_GLOBAL__N__b919a28f_16_Normalization_cu_5c38458722batch_norm_calc_invstdERKNS_6TensorES5_dENKUlvE_clEvENKUlvE1_clEvEUlN3c104HalfEE_St5arrayIPcLm2EELi4E23TrivialOffsetCalculatorILi1EjESF_NS0_6memory12LoadWithCastILi1EEENSG_13StoreWithCastILi1EEEEEviT_T0_T2_T3_T4_T5_,@"STO_CUDA_ENTRY STV_DEFAULT"
_ZN2at6native27unrolled_elementwise_kernelIZZZNS0_49_GLOBAL__N__b919a28f_16_Normalization_cu_5c38458722batch_norm_calc_invstdERKNS_6TensorES5_dENKUlvE_clEvENKUlvE1_clEvEUlN3c104HalfEE_St5arrayIPcLm2EELi4E23TrivialOffsetCalculatorILi1EjESF_NS0_6memory12LoadWithCastILi1EEENSG_13StoreWithCastILi1EEEEEviT_T0_T2_T3_T4_T5_:
.text._ZN2at6native27unrolled_elementwise_kernelIZZZNS0_49_GLOBAL__N__b919a28f_16_Normalization_cu_5c38458722batch_norm_calc_invstdERKNS_6TensorES5_dENKUlvE_clEvENKUlvE1_clEvEUlN3c104HalfEE_St5arrayIPcLm2EELi4E23TrivialOffsetCalculatorILi1EjESF_NS0_6memory12LoadWithCastILi1EEENSG_13StoreWithCastILi1EEEEEviT_T0_T2_T3_T4_T5_:
        /* <DEDUP_REMOVED lines=31> */
[----:B0-----:R-:W-:-:S04]  /*01f0*/  F2FP.F16.F32.PACK_AB R0, RZ, R0 ;  /* 0x00000000ff00723e */ /* 0x001fc800000000ff */
[----:B------:R-:W-:Y:S01]  /*0200*/  PRMT R18, R0, 0x7610, R18 ;  /* 0x0000761000127816 */ /* 0x000fe20000000012 */
[----:B------:R-:W-:Y:S06]  /*0210*/  BRA `(.L_x_3366) ;  /* 0x0000000c00d47947 */ /* 0x000fec0003800000 */
.L_x_3364:
[----:B------:R-:W2:Y:S02]  /*0220*/  LDG.E.U8 R4, desc[UR36][R4.64] ;  /* 0x0000002404047981 */ /* 0x000ea4000c1e1100 */
[----:B--2---:R-:W-:-:S04]  /*0230*/  I2FP.F32.U32 R0, R4 ;  /* 0x0000000400007245 */ /* 0x004fc80000201000 */
[----:B------:R-:W-:-:S04]  /*0240*/  F2FP.F16.F32.PACK_AB R0, RZ, R0 ;  /* 0x00000000ff00723e */ /* 0x000fc800000000ff */
[----:B------:R-:W-:Y:S01]  /*0250*/  PRMT R18, R0, 0x7610, R18 ;  /* 0x0000761000127816 */ /* 0x000fe20000000012 */
[----:B------:R-:W-:Y:S06]  /*0260*/  BRA `(.L_x_3366) ;  /* 0x0000000c00c07947 */ /* 0x000fec0003800000 */
.L_x_3363:
        /* <DEDUP_REMOVED lines=8> */
[----:B0-----:R-:W-:-:S04]  /*02f0*/  F2FP.F16.F32.PACK_AB R0, RZ, R0 ;  /* 0x00000000ff00723e */ /* 0x001fc800000000ff */
[----:B------:R-:W-:Y:S01]  /*0300*/  PRMT R18, R0, 0x7610, R18 ;  /* 0x0000761000127816 */ /* 0x000fe20000000012 */
[----:B------:R-:W-:Y:S06]  /*0310*/  BRA `(.L_x_3366) ;  /* 0x0000000c00947947 */ /* 0x000fec0003800000 */
.L_x_3368:
[----:B------:R-:W2:Y:S02]  /*0320*/  LDG.E R4, desc[UR36][R4.64] ;  /* 0x0000002404047981 */ /* 0x000ea4000c1e1900 */
[----:B--2---:R-:W-:-:S04]  /*0330*/  I2FP.F32.S32 R0, R4 ;  /* 0x0000000400007245 */ /* 0x004fc80000201400 */
[----:B------:R-:W-:-:S04]  /*0340*/  F2FP.F16.F32.PACK_AB R0, RZ, R0 ;  /* 0x00000000ff00723e */ /* 0x000fc800000000ff */
[----:B------:R-:W-:Y:S01]  /*0350*/  PRMT R18, R0, 0x7610, R18 ;  /* 0x0000761000127816 */ /* 0x000fe20000000012 */
[----:B------:R-:W-:Y:S06]  /*0360*/  BRA `(.L_x_3366) ;  /* 0x0000000c00807947 */ /* 0x000fec0003800000 */
.L_x_3367:
[----:B------:R-:W2:Y:S02]  /*0370*/  LDG.E.U16 R4, desc[UR36][R4.64] ;  /* 0x0000002404047981 */ /* 0x000ea4000c1e1500 */
[----:B--2---:R-:W0:Y:S02]  /*0380*/  I2F.S16 R0, R4 ;  /* 0x0000000400007306 */ /* 0x004e240000101400 */
[----:B0-----:R-:W-:-:S04]  /*0390*/  F2FP.F16.F32.PACK_AB R0, RZ, R0 ;  /* 0x00000000ff00723e */ /* 0x001fc800000000ff */
[----:B------:R-:W-:Y:S01]  /*03a0*/  PRMT R18, R0, 0x7610, R18 ;  /* 0x0000761000127816 */ /* 0x000fe20000000012 */
[----:B------:R-:W-:Y:S06]  /*03b0*/  BRA `(.L_x_3366) ;  /* 0x0000000c006c7947 */ /* 0x000fec0003800000 */
.L_x_3362:
        /* <DEDUP_REMOVED lines=9> */
.L_x_3370:
[----:B------:R1:W5:Y:S01]  /*0450*/  LDG.E.U16 R18, desc[UR36][R4.64] ;  /* 0x0000002404127981 */ /* 0x000362000c1e1500 */
[----:B------:R-:W-:Y:S05]  /*0460*/  BRA `(.L_x_3366) ;  /* 0x0000000c00407947 */ /* 0x000fea0003800000 */
.L_x_3369:
        /* <DEDUP_REMOVED lines=9> */
.L_x_3372:
[----:B------:R0:W5:Y:S01]  /*0500*/  LDG.E.U16 R18, desc[UR36][R4.64] ;  /* 0x0000002404127981 */ /* 0x000162000c1e1500 */
[----:B------:R-:W-:Y:S05]  /*0510*/  BRA `(.L_x_3366) ;  /* 0x0000000c00147947 */ /* 0x000fea0003800000 */
.L_x_3371:
[----:B------:R-:W2:Y:S01]  /*0520*/  LDG.E.64 R4, desc[UR36][R4.64] ;  /* 0x0000002404047981 */ /* 0x000ea2000c1e1b00 */
[----:B------:R-:W-:Y:S01]  /*0530*/  UMOV UR4, 0xf0000000 ;  /* 0xf000000000047882 */ /* 0x000fe20000000000 */
[----:B------:R-:W-:Y:S01]  /*0540*/  UMOV UR5, 0x380fffff ;  /* 0x380fffff00057882 */ /* 0x000fe20000000000 */
[----:B--2---:R-:W0:Y:S01]  /*0550*/  F2F.F32.F64 R0, R4 ;  /* 0x0000000400007310 */ /* 0x004e220000301000 */
[----:B------:R-:W-:-:S14]  /*0560*/  DSETP.GEU.AND P0, PT, |R4|, UR4, PT ;  /* 0x0000000404007e2a */ /* 0x000fdc000bf0e200 */
[----:B0-----:R-:W-:-:S05]  /*0570*/  @!P0 FMUL R0, R0, 1.175494350822287508e-38 ;  /* 0x0080000000008820 */ /* 0x001fca0000400000 */
[----:B------:R-:W-:-:S04]  /*0580*/  F2FP.F16.F32.PACK_AB R0, RZ, R0 ;  /* 0x00000000ff00723e */ /* 0x000fc800000000ff */
[----:B------:R-:W-:Y:S01]  /*0590*/  PRMT R18, R0, 0x7610, R18 ;  /* 0x0000761000127816 */ /* 0x000fe20000000012 */
[----:B------:R-:W-:Y:S06]  /*05a0*/  BRA `(.L_x_3366) ;  /* 0x0000000800f07947 */ /* 0x000fec0003800000 */
.L_x_3361:
        /* <DEDUP_REMOVED lines=11> */
[----:B------:R-:W-:-:S04]  /*0660*/  F2FP.F16.F32.PACK_AB R0, RZ, R0 ;  /* 0x00000000ff00723e */ /* 0x000fc800000000ff */
[----:B------:R-:W-:Y:S01]  /*0670*/  PRMT R18, R0, 0x7610, R18 ;  /* 0x0000761000127816 */ /* 0x000fe20000000012 */
[----:B------:R-:W-:Y:S06]  /*0680*/  BRA `(.L_x_3366) ;  /* 0x0000000800b87947 */ /* 0x000fec0003800000 */
.L_x_3375:
        /* <DEDUP_REMOVED lines=9> */
.L_x_3374:
        /* <DEDUP_REMOVED lines=28> */
.L_x_3377:
        /* <DEDUP_REMOVED lines=13> */
[----:B------:R-:W-:-:S04]  /*09b0*/  F2FP.F16.F32.PACK_AB R0, RZ, R0 ;  /* 0x00000000ff00723e */ /* 0x000fc800000000ff */
[----:B------:R-:W-:Y:S01]  /*09c0*/  PRMT R18, R0, 0x7610, R18 ;  /* 0x0000761000127816 */ /* 0x000fe20000000012 */
[----:B------:R-:W-:Y:S06]  /*09d0*/  BRA `(.L_x_3366) ;  /* 0x0000000400e47947 */ /* 0x000fec0003800000 */
.L_x_3376:
[----:B------:R-:W2:Y:S02]  /*09e0*/  LDG.E.U16 R0, desc[UR36][R4.64] ;  /* 0x0000002404007981 */ /* 0x000ea4000c1e1500 */
[----:B--2---:R-:W-:-:S05]  /*09f0*/  IMAD.U32 R0, R0, 0x10000, RZ ;  /* 0x0001000000007824 */ /* 0x004fca00078e00ff */
[----:B------:R-:W-:-:S04]  /*0a00*/  F2FP.F16.F32.PACK_AB R0, RZ, R0 ;  /* 0x00000000ff00723e */ /* 0x000fc800000000ff */
[----:B------:R-:W-:Y:S01]  /*0a10*/  PRMT R18, R0, 0x7610, R18 ;  /* 0x0000761000127816 */ /* 0x000fe20000000012 */
[----:B------:R-:W-:Y:S06]  /*0a20*/  BRA `(.L_x_3366) ;  /* 0x0000000400d07947 */ /* 0x000fec0003800000 */
.L_x_3373:
        /* <DEDUP_REMOVED lines=10> */
[----:B------:R-:W-:-:S04]  /*0ad0*/  F2FP.F16.F32.PACK_AB R0, RZ, R0 ;  /* 0x00000000ff00723e */ /* 0x000fc800000000ff */
[----:B------:R-:W-:Y:S01]  /*0ae0*/  PRMT R18, R0, 0x7610, R18 ;  /* 0x0000761000127816 */ /* 0x000fe20000000012 */
[----:B------:R-:W-:Y:S06]  /*0af0*/  BRA `(.L_x_3366) ;  /* 0x00000004009c7947 */ /* 0x000fec0003800000 */
.L_x_3380:
        /* <DEDUP_REMOVED lines=21> */
.L_x_3384:
[----:B------:R-:W-:Y:S05]  /*0c50*/  BSYNC B1 ;  /* 0x0000000000017941 */ /* 0x000fea0003800000 */
.L_x_3383:
[----:B------:R-:W-:Y:S01]  /*0c60*/  LEA R5, R0, 0x3b800000, 0x17 ;  /* 0x3b80000000057811 */ /* 0x000fe200078eb8ff */
[----:B------:R-:W-:-:S05]  /*0c70*/  IMAD.SHL.U32 R0, R3, 0x100000, RZ ;  /* 0x0010000003007824 */ /* 0x000fca00078e00ff */
[----:B------:R-:W-:-:S07]  /*0c80*/  LOP3.LUT R0, R5, R0, R6, 0xfe, !PT ;  /* 0x0000000005007212 */ /* 0x000fce00078efe06 */
.L_x_3382:
[----:B------:R-:W-:Y:S05]  /*0c90*/  BSYNC B0 ;  /* 0x0000000000007941 */ /* 0x000fea0003800000 */
.L_x_3381:
[----:B------:R-:W-:-:S04]  /*0ca0*/  F2FP.F16.F32.PACK_AB R0, RZ, R0 ;  /* 0x00000000ff00723e */ /* 0x000fc800000000ff */
[----:B------:R-:W-:Y:S01]  /*0cb0*/  PRMT R18, R0, 0x7610, R18 ;  /* 0x0000761000127816 */ /* 0x000fe20000000012 */
[----:B------:R-:W-:Y:S06]  /*0cc0*/  BRA `(.L_x_3366) ;  /* 0x0000000400287947 */ /* 0x000fec0003800000 */
.L_x_3379:
        /* <DEDUP_REMOVED lines=21> */
.L_x_3388:
[----:B------:R-:W-:Y:S05]  /*0e20*/  BSYNC B1 ;  /* 0x0000000000017941 */ /* 0x000fea0003800000 */
.L_x_3387:
[----:B------:R-:W-:Y:S01]  /*0e30*/  LEA R5, R0, 0x37800000, 0x17 ;  /* 0x3780000000057811 */ /* 0x000fe200078eb8ff */
[----:B------:R-:W-:-:S05]  /*0e40*/  IMAD.SHL.U32 R0, R3, 0x200000, RZ ;  /* 0x0020000003007824 */ /* 0x000fca00078e00ff */
[----:B------:R-:W-:-:S07]  /*0e50*/  LOP3.LUT R0, R5, R0, R6, 0xfe, !PT ;  /* 0x0000000005007212 */ /* 0x000fce00078efe06 */
.L_x_3386:
[----:B------:R-:W-:Y:S05]  /*0e60*/  BSYNC B0 ;  /* 0x0000000000007941 */ /* 0x000fea0003800000 */
.L_x_3385:
[----:B------:R-:W-:-:S04]  /*0e70*/  F2FP.F16.F32.PACK_AB R0, RZ, R0 ;  /* 0x00000000ff00723e */ /* 0x000fc800000000ff */
[----:B------:R-:W-:Y:S01]  /*0e80*/  PRMT R18, R0, 0x7610, R18 ;  /* 0x0000761000127816 */ /* 0x000fe20000000012 */
[----:B------:R-:W-:Y:S06]  /*0e90*/  BRA `(.L_x_3366) ;  /* 0x0000000000b47947 */ /* 0x000fec0003800000 */
.L_x_3378:
        /* <DEDUP_REMOVED lines=14> */
.L_x_3392:
[----:B------:R-:W-:Y:S05]  /*0f80*/  BSYNC B0 ;  /* 0x0000000000007941 */ /* 0x000fea0003800000 */
.L_x_3391:
[----:B------:R-:W-:-:S04]  /*0f90*/  F2FP.F16.F32.PACK_AB R0, RZ, R0 ;  /* 0x00000000ff00723e */ /* 0x000fc800000000ff */
[----:B------:R-:W-:Y:S01]  /*0fa0*/  PRMT R18, R0, 0x7610, R18 ;  /* 0x0000761000127816 */ /* 0x000fe20000000012 */
[----:B------:R-:W-:Y:S06]  /*0fb0*/  BRA `(.L_x_3366) ;  /* 0x00000000006c7947 */ /* 0x000fec0003800000 */
.L_x_3365:
        /* <DEDUP_REMOVED lines=16> */
.L_x_3393:
[----:B------:R-:W-:Y:S01]  /*10c0*/  PRMT R18, RZ, 0x7610, R18 ;  /* 0x00007610ff127816 */ /* 0x000fe20000000012 */
[----:B------:R-:W-:Y:S06]  /*10d0*/  BRA `(.L_x_3366) ;  /* 0x0000000000247947 */ /* 0x000fec0003800000 */
.L_x_3390:
[----:B------:R-:W2:Y:S02]  /*10e0*/  LDG.E.64 R4, desc[UR36][R4.64] ;  /* 0x0000002404047981 */ /* 0x000ea4000c1e1b00 */
[----:B--2---:R-:W0:Y:S02]  /*10f0*/  I2F.U64 R0, R4 ;  /* 0x0000000400007312 */ /* 0x004e240000301000 */
[----:B0-----:R-:W-:-:S04]  /*1100*/  F2FP.F16.F32.PACK_AB R0, RZ, R0 ;  /* 0x00000000ff00723e */ /* 0x001fc800000000ff */
[----:B------:R-:W-:Y:S01]  /*1110*/  PRMT R18, R0, 0x7610, R18 ;  /* 0x0000761000127816 */ /* 0x000fe20000000012 */
[----:B------:R-:W-:Y:S06]  /*1120*/  BRA `(.L_x_3366) ;  /* 0x0000000000107947 */ /* 0x000fec0003800000 */
.L_x_3389:
[----:B------:R-:W2:Y:S02]  /*1130*/  LDG.E R4, desc[UR36][R4.64] ;  /* 0x0000002404047981 */ /* 0x000ea4000c1e1900 */
[----:B--2---:R-:W-:-:S04]  /*1140*/  I2FP.F32.U32 R0, R4 ;  /* 0x0000000400007245 */ /* 0x004fc80000201000 */
[----:B------:R-:W-:-:S04]  /*1150*/  F2FP.F16.F32.PACK_AB R0, RZ, R0 ;  /* 0x00000000ff00723e */ /* 0x000fc800000000ff */
[----:B------:R-:W-:-:S07]  /*1160*/  PRMT R18, R0, 0x7610, R18 ;  /* 0x0000761000127816 */ /* 0x000fce0000000012 */
.L_x_3366:
[----:B------:R-:W2:Y:S02]  /*1170*/  S2R R23, SR_TID.X ;  /* 0x0000000000177919 */ /* 0x000ea40000002100 */
[----:B--2---:R-:W-:-:S07]  /*1180*/  VIADD R23, R23, 0x80 ;  /* 0x0000008017177836 */ /* 0x004fce0000000000 */
.L_x_3360:
[----:B------:R-:W-:Y:S05]  /*1190*/  BSYNC B6 ;  /* 0x0000000000067941 */ /* 0x000fea0003800000 */
.L_x_3359:
[----:B------:R-:W-:Y:S01]  /*11a0*/  ISETP.GE.AND P0, PT, R23, R17, PT ;  /* 0x000000111700720c */ /* 0x000fe20003f06270 */
[----:B------:R-:W-:-:S12]  /*11b0*/  BSSY B6, `(.L_x_3394) ;  /* 0x000010e000067945 */ /* 0x000fd80003800000 */
[----:B------:R-:W-:Y:S05]  /*11c0*/  @P0 BRA `(.L_x_3395) ;  /* 0x0000001000300947 */ /* 0x000fea0003800000 */
[----:B01----:R-:W0:Y:S01]  /*11d0*/  LDC.64 R4, c[0x0][0x230] ;  /* 0x00008c00ff047b82 */ /* 0x003e220000000a00 */
        /* <DEDUP_REMOVED lines=22> */
.L_x_3399:
[----:B------:R-:W2:Y:S02]  /*1340*/  LDG.E.U8 R4, desc[UR36][R4.64] ;  /* 0x0000002404047981 */ /* 0x000ea4000c1e1100 */
[----:B--2---:R-:W-:-:S04]  /*1350*/  I2FP.F32.U32 R0, R4 ;  /* 0x0000000400007245 */ /* 0x004fc80000201000 */
[----:B------:R-:W-:-:S04]  /*1360*/  F2FP.F16.F32.PACK_AB R0, RZ, R0 ;  /* 0x00000000ff00723e */ /* 0x000fc800000000ff */
[----:B------:R-:W-:Y:S01]  /*1370*/  PRMT R16, R0, 0x7610, R16 ;  /* 0x0000761000107816 */ /* 0x000fe20000000010 */
[----:B------:R-:W-:Y:S06]  /*1380*/  BRA `(.L_x_3401) ;  /* 0x0000000c00bc7947 */ /* 0x000fec0003800000 */
.L_x_3398:
        /* <DEDUP_REMOVED lines=11> */
.L_x_3403:
[----:B------:R-:W2:Y:S02]  /*1440*/  LDG.E R4, desc[UR36][R4.64] ;  /* 0x0000002404047981 */ /* 0x000ea4000c1e1900 */
[----:B--2---:R-:W-:-:S04]  /*1450*/  I2FP.F32.S32 R0, R4 ;  /* 0x0000000400007245 */ /* 0x004fc80000201400 */
[----:B------:R-:W-:-:S04]  /*1460*/  F2FP.F16.F32.PACK_AB R0, RZ, R0 ;  /* 0x00000000ff00723e */ /* 0x000fc800000000ff */
[----:B------:R-:W-:Y:S01]  /*1470*/  PRMT R16, R0, 0x7610, R16 ;  /* 0x0000761000107816 */ /* 0x000fe20000000010 */
[----:B------:R-:W-:Y:S06]  /*1480*/  BRA `(.L_x_3401) ;  /* 0x0000000c007c7947 */ /* 0x000fec0003800000 */
.L_x_3402:
[----:B------:R-:W2:Y:S02]  /*1490*/  LDG.E.U16 R4, desc[UR36][R4.64] ;  /* 0x0000002404047981 */ /* 0x000ea4000c1e1500 */
[----:B--2---:R-:W0:Y:S02]  /*14a0*/  I2F.S16 R0, R4 ;  /* 0x0000000400007306 */ /* 0x004e240000101400 */
[----:B0-----:R-:W-:-:S04]  /*14b0*/  F2FP.F16.F32.PACK_AB R0, RZ, R0 ;  /* 0x00000000ff00723e */ /* 0x001fc800000000ff */
[----:B------:R-:W-:Y:S01]  /*14c0*/  PRMT R16, R0, 0x7610, R16 ;  /* 0x0000761000107816 */ /* 0x000fe20000000010 */
[----:B------:R-:W-:Y:S06]  /*14d0*/  BRA `(.L_x_3401) ;  /* 0x0000000c00687947 */ /* 0x000fec0003800000 */
.L_x_3397:
        /* <DEDUP_REMOVED lines=9> */
.L_x_3405:
[----:B------:R0:W5:Y:S01]  /*1570*/  LDG.E.U16 R16, desc[UR36][R4.64] ;  /* 0x0000002404107981 */ /* 0x000162000c1e1500 */
[----:B------:R-:W-:Y:S05]  /*1580*/  BRA `(.L_x_3401) ;  /* 0x0000000c003c7947 */ /* 0x000fea0003800000 */
.L_x_3404:
        /* <DEDUP_REMOVED lines=9> */
.L_x_3407:
[----:B------:R1:W5:Y:S01]  /*1620*/  LDG.E.U16 R16, desc[UR36][R4.64] ;  /* 0x0000002404107981 */ /* 0x000362000c1e1500 */
[----:B------:R-:W-:Y:S05]  /*1630*/  BRA `(.L_x_3401) ;  /* 0x0000000c00107947 */ /* 0x000fea0003800000 */
.L_x_3406:
        /* <DEDUP_REMOVED lines=9> */
.L_x_3396:
        /* <DEDUP_REMOVED lines=14> */
.L_x_3410:
        /* <DEDUP_REMOVED lines=9> */
.L_x_3409:
        /* <DEDUP_REMOVED lines=28> */
.L_x_3412:
        /* <DEDUP_REMOVED lines=15> */
.L_x_3411:
[----:B------:R-:W2:Y:S02]  /*1af0*/  LDG.E.U16 R0, desc[UR36][R4.64] ;  /* 0x0000002404007981 */ /* 0x000ea4000c1e1500 */
[----:B--2---:R-:W-:-:S05]  /*1b00*/  IMAD.U32 R0, R0, 0x10000, RZ ;  /* 0x0001000000007824 */ /* 0x004fca00078e00ff */
[----:B------:R-:W-:-:S04]  /*1b10*/  F2FP.F16.F32.PACK_AB R0, RZ, R0 ;  /* 0x00000000ff00723e */ /* 0x000fc800000000ff */
[----:B------:R-:W-:Y:S01]  /*1b20*/  PRMT R16, R0, 0x7610, R16 ;  /* 0x0000761000107816 */ /* 0x000fe20000000010 */
[----:B------:R-:W-:Y:S06]  /*1b30*/  BRA `(.L_x_3401) ;  /* 0x0000000400d07947 */ /* 0x000fec0003800000 */
.L_x_3408:
        /* <DEDUP_REMOVED lines=13> */
.L_x_3415:
        /* <DEDUP_REMOVED lines=21> */
.L_x_3419:
[----:B------:R-:W-:Y:S05]  /*1d60*/  BSYNC B1 ;  /* 0x0000000000017941 */ /* 0x000fea0003800000 */
.L_x_3418:
[----:B------:R-:W-:Y:S01]  /*1d70*/  LEA R5, R0, 0x3b800000, 0x17 ;  /* 0x3b80000000057811 */ /* 0x000fe200078eb8ff */
[----:B------:R-:W-:-:S05]  /*1d80*/  IMAD.SHL.U32 R0, R3, 0x100000, RZ ;  /* 0x0010000003007824 */ /* 0x000fca00078e00ff */
[----:B------:R-:W-:-:S07]  /*1d90*/  LOP3.LUT R0, R5, R0, R6, 0xfe, !PT ;  /* 0x0000000005007212 */ /* 0x000fce00078efe06 */
.L_x_3417:
[----:B------:R-:W-:Y:S05]  /*1da0*/  BSYNC B0 ;  /* 0x0000000000007941 */ /* 0x000fea0003800000 */
.L_x_3416:
[----:B------:R-:W-:-:S04]  /*1db0*/  F2FP.F16.F32.PACK_AB R0, RZ, R0 ;  /* 0x00000000ff00723e */ /* 0x000fc800000000ff */
[----:B------:R-:W-:Y:S01]  /*1dc0*/  PRMT R16, R0, 0x7610, R16 ;  /* 0x0000761000107816 */ /* 0x000fe20000000010 */
[----:B------:R-:W-:Y:S06]  /*1dd0*/  BRA `(.L_x_3401) ;  /* 0x0000000400287947 */ /* 0x000fec0003800000 */
.L_x_3414:
        /* <DEDUP_REMOVED lines=21> */
.L_x_3423:
[----:B------:R-:W-:Y:S05]  /*1f30*/  BSYNC B1 ;  /* 0x0000000000017941 */ /* 0x000fea0003800000 */
.L_x_3422:
[----:B------:R-:W-:Y:S01]  /*1f40*/  LEA R5, R0, 0x37800000, 0x17 ;  /* 0x3780000000057811 */ /* 0x000fe200078eb8ff */
[----:B------:R-:W-:-:S05]  /*1f50*/  IMAD.SHL.U32 R0, R3, 0x200000, RZ ;  /* 0x0020000003007824 */ /* 0x000fca00078e00ff */
[----:B------:R-:W-:-:S07]  /*1f60*/  LOP3.LUT R0, R5, R0, R6, 0xfe, !PT ;  /* 0x0000000005007212 */ /* 0x000fce00078efe06 */
.L_x_3421:
[----:B------:R-:W-:Y:S05]  /*1f70*/  BSYNC B0 ;  /* 0x0000000000007941 */ /* 0x000fea0003800000 */
.L_x_3420:
[----:B------:R-:W-:-:S04]  /*1f80*/  F2FP.F16.F32.PACK_AB R0, RZ, R0 ;  /* 0x00000000ff00723e */ /* 0x000fc800000000ff */
[----:B------:R-:W-:Y:S01]  /*1f90*/  PRMT R16, R0, 0x7610, R16 ;  /* 0x0000761000107816 */ /* 0x000fe20000000010 */
[----:B------:R-:W-:Y:S06]  /*1fa0*/  BRA `(.L_x_3401) ;  /* 0x0000000000b47947 */ /* 0x000fec0003800000 */
.L_x_3413:
        /* <DEDUP_REMOVED lines=14> */
.L_x_3427:
[----:B------:R-:W-:Y:S05]  /*2090*/  BSYNC B0 ;  /* 0x0000000000007941 */ /* 0x000fea0003800000 */
.L_x_3426:
[----:B------:R-:W-:-:S04]  /*20a0*/  F2FP.F16.F32.PACK_AB R0, RZ, R0 ;  /* 0x00000000ff00723e */ /* 0x000fc800000000ff */
[----:B------:R-:W-:Y:S01]  /*20b0*/  PRMT R16, R0, 0x7610, R16 ;  /* 0x0000761000107816 */ /* 0x000fe20000000010 */
[----:B------:R-:W-:Y:S06]  /*20c0*/  BRA `(.L_x_3401) ;  /* 0x00000000006c7947 */ /* 0x000fec0003800000 */
.L_x_3400:
        /* <DEDUP_REMOVED lines=16> */
.L_x_3428:
[----:B------:R-:W-:Y:S01]  /*21d0*/  PRMT R16, RZ, 0x7610, R16 ;  /* 0x00007610ff107816 */ /* 0x000fe20000000010 */
[----:B------:R-:W-:Y:S06]  /*21e0*/  BRA `(.L_x_3401) ;  /* 0x0000000000247947 */ /* 0x000fec0003800000 */
.L_x_3425:
[----:B------:R-:W2:Y:S02]  /*21f0*/  LDG.E.64 R4, desc[UR36][R4.64] ;  /* 0x0000002404047981 */ /* 0x000ea4000c1e1b00 */
[----:B--2---:R-:W0:Y:S02]  /*2200*/  I2F.U64 R0, R4 ;  /* 0x0000000400007312 */ /* 0x004e240000301000 */
[----:B0-----:R-:W-:-:S04]  /*2210*/  F2FP.F16.F32.PACK_AB R0, RZ, R0 ;  /* 0x00000000ff00723e */ /* 0x001fc800000000ff */
[----:B------:R-:W-:Y:S01]  /*2220*/  PRMT R16, R0, 0x7610, R16 ;  /* 0x0000761000107816 */ /* 0x000fe20000000010 */
[----:B------:R-:W-:Y:S06]  /*2230*/  BRA `(.L_x_3401) ;  /* 0x0000000000107947 */ /* 0x000fec0003800000 */
.L_x_3424:
[----:B------:R-:W2:Y:S02]  /*2240*/  LDG.E R4, desc[UR36][R4.64] ;  /* 0x0000002404047981 */ /* 0x000ea4000c1e1900 */
[----:B--2---:R-:W-:-:S04]  /*2250*/  I2FP.F32.U32 R0, R4 ;  /* 0x0000000400007245 */ /* 0x004fc80000201000 */
[----:B------:R-:W-:-:S04]  /*2260*/  F2FP.F16.F32.PACK_AB R0, RZ, R0 ;  /* 0x00000000ff00723e */ /* 0x000fc800000000ff */
[----:B------:R-:W-:-:S07]  /*2270*/  PRMT R16, R0, 0x7610, R16 ;  /* 0x0000761000107816 */ /* 0x000fce0000000010 */
.L_x_3401:
[----:B------:R-:W-:-:S07]  /*2280*/  VIADD R23, R23, 0x80 ;  /* 0x0000008017177836 */ /* 0x000fce0000000000 */
.L_x_3395:
[----:B------:R-:W-:Y:S05]  /*2290*/  BSYNC B6 ;  /* 0x0000000000067941 */ /* 0x000fea0003800000 */
.L_x_3394:
[----:B------:R-:W-:Y:S01]  /*22a0*/  ISETP.GE.AND P0, PT, R23, R17, PT ;  /* 0x000000111700720c */ /* 0x000fe20003f06270 */
[----:B------:R-:W-:Y:S01]  /*22b0*/  BSSY B6, `(.L_x_3429) ;  /* 0x0000110000067945 */ /* 0x000fe20003800000 */
[----:B------:R-:W-:Y:S02]  /*22c0*/  PRMT R19, RZ, 0x7610, R19 ;  /* 0x00007610ff137816 */ /* 0x000fe40000000013 */
[----:B------:R-:W-:-:S09]  /*22d0*/  PRMT R24, RZ, 0x7610, R24 ;  /* 0x00007610ff187816 */ /* 0x000fd20000000018 */
        /* <DEDUP_REMOVED lines=24> */
.L_x_3434:
[----:B------:R-:W2:Y:S02]  /*2460*/  LDG.E.U8 R4, desc[UR36][R4.64] ;  /* 0x0000002404047981 */ /* 0x000ea4000c1e1100 */
[----:B--2---:R-:W-:-:S04]  /*2470*/  I2FP.F32.U32 R0, R4 ;  /* 0x0000000400007245 */ /* 0x004fc80000201000 */
[----:B------:R-:W-:-:S04]  /*2480*/  F2FP.F16.F32.PACK_AB R0, RZ, R0 ;  /* 0x00000000ff00723e */ /* 0x000fc800000000ff */
[----:B------:R-:W-:Y:S01]  /*2490*/  PRMT R24, R0, 0x7610, R24 ;  /* 0x0000761000187816 */ /* 0x000fe20000000018 */
[----:B------:R-:W-:Y:S06]  /*24a0*/  BRA `(.L_x_3436) ;  /* 0x0000000c00bc7947 */ /* 0x000fec0003800000 */
.L_x_3433:
        /* <DEDUP_REMOVED lines=11> */
.L_x_3438:
[----:B------:R-:W2:Y:S02]  /*2560*/  LDG.E R4, desc[UR36][R4.64] ;  /* 0x0000002404047981 */ /* 0x000ea4000c1e1900 */
[----:B--2---:R-:W-:-:S04]  /*2570*/  I2FP.F32.S32 R0, R4 ;  /* 0x0000000400007245 */ /* 0x004fc80000201400 */
[----:B------:R-:W-:-:S04]  /*2580*/  F2FP.F16.F32.PACK_AB R0, RZ, R0 ;  /* 0x00000000ff00723e */ /* 0x000fc800000000ff */
[----:B------:R-:W-:Y:S01]  /*2590*/  PRMT R24, R0, 0x7610, R24 ;  /* 0x0000761000187816 */ /* 0x000fe20000000018 */
[----:B------:R-:W-:Y:S06]  /*25a0*/  BRA `(.L_x_3436) ;  /* 0x0000000c007c7947 */ /* 0x000fec0003800000 */
.L_x_3437:
[----:B------:R-:W2:Y:S02]  /*25b0*/  LDG.E.U16 R4, desc[UR36][R4.64] ;  /* 0x0000002404047981 */ /* 0x000ea4000c1e1500 */
[----:B--2---:R-:W0:Y:S02]  /*25c0*/  I2F.S16 R0, R4 ;  /* 0x0000000400007306 */ /* 0x004e240000101400 */
[----:B0-----:R-:W-:-:S04]  /*25d0*/  F2FP.F16.F32.PACK_AB R0, RZ, R0 ;  /* 0x00000000ff00723e */ /* 0x001fc800000000ff */
[----:B------:R-:W-:Y:S01]  /*25e0*/  PRMT R24, R0, 0x7610, R24 ;  /* 0x0000761000187816 */ /* 0x000fe20000000018 */
[----:B------:R-:W-:Y:S06]  /*25f0*/  BRA `(.L_x_3436) ;  /* 0x0000000c00687947 */ /* 0x000fec0003800000 */
.L_x_3432:
        /* <DEDUP_REMOVED lines=9> */
.L_x_3440:
[----:B------:R0:W5:Y:S01]  /*2690*/  LDG.E.U16 R24, desc[UR36][R4.64] ;  /* 0x0000002404187981 */ /* 0x000162000c1e1500 */
[----:B------:R-:W-:Y:S05]  /*26a0*/  BRA `(.L_x_3436) ;  /* 0x0000000c003c7947 */ /* 0x000fea0003800000 */
.L_x_3439:
        /* <DEDUP_REMOVED lines=9> */
.L_x_3442:
[----:B------:R1:W5:Y:S01]  /*2740*/  LDG.E.U16 R24, desc[UR36][R4.64] ;  /* 0x0000002404187981 */ /* 0x000362000c1e1500 */
[----:B------:R-:W-:Y:S05]  /*2750*/  BRA `(.L_x_3436) ;  /* 0x0000000c00107947 */ /* 0x000fea0003800000 */
.L_x_3441:
        /* <DEDUP_REMOVED lines=9> */
.L_x_3431:
        /* <DEDUP_REMOVED lines=14> */
.L_x_3445:
        /* <DEDUP_REMOVED lines=9> */
.L_x_3444:
        /* <DEDUP_REMOVED lines=28> */
.L_x_3447:
        /* <DEDUP_REMOVED lines=15> */
.L_x_3446:
[----:B------:R-:W2:Y:S02]  /*2c10*/  LDG.E.U16 R0, desc[UR36][R4.64] ;  /* 0x0000002404007981 */ /* 0x000ea4000c1e1500 */
[----:B--2---:R-:W-:-:S05]  /*2c20*/  IMAD.U32 R0, R0, 0x10000, RZ ;  /* 0x0001000000007824 */ /* 0x004fca00078e00ff */
[----:B------:R-:W-:-:S04]  /*2c30*/  F2FP.F16.F32.PACK_AB R0, RZ, R0 ;  /* 0x00000000ff00723e */ /* 0x000fc800000000ff */
[----:B------:R-:W-:Y:S01]  /*2c40*/  PRMT R24, R0, 0x7610, R24 ;  /* 0x0000761000187816 */ /* 0x000fe20000000018 */
[----:B------:R-:W-:Y:S06]  /*2c50*/  BRA `(.L_x_3436) ;  /* 0x0000000400d07947 */ /* 0x000fec0003800000 */
.L_x_3443:
        /* <DEDUP_REMOVED lines=13> */
.L_x_3450:
        /* <DEDUP_REMOVED lines=21> */
.L_x_3454:
[----:B------:R-:W-:Y:S05]  /*2e80*/  BSYNC B1 ;  /* 0x0000000000017941 */ /* 0x000fea0003800000 */
.L_x_3453:
[----:B------:R-:W-:Y:S01]  /*2e90*/  LEA R5, R0, 0x3b800000, 0x17 ;  /* 0x3b80000000057811 */ /* 0x000fe200078eb8ff */
[----:B------:R-:W-:-:S05]  /*2ea0*/  IMAD.SHL.U32 R0, R3, 0x100000, RZ ;  /* 0x0010000003007824 */ /* 0x000fca00078e00ff */
[----:B------:R-:W-:-:S07]  /*2eb0*/  LOP3.LUT R0, R5, R0, R6, 0xfe, !PT ;  /* 0x0000000005007212 */ /* 0x000fce00078efe06 */
.L_x_3452:
[----:B------:R-:W-:Y:S05]  /*2ec0*/  BSYNC B0 ;  /* 0x0000000000007941 */ /* 0x000fea0003800000 */
.L_x_3451:
[----:B------:R-:W-:-:S04]  /*2ed0*/  F2FP.F16.F32.PACK_AB R0, RZ, R0 ;  /* 0x00000000ff00723e */ /* 0x000fc800000000ff */
[----:B------:R-:W-:Y:S01]  /*2ee0*/  PRMT R24, R0, 0x7610, R24 ;  /* 0x0000761000187816 */ /* 0x000fe20000000018 */
[----:B------:R-:W-:Y:S06]  /*2ef0*/  BRA `(.L_x_3436) ;  /* 0x0000000400287947 */ /* 0x000fec0003800000 */
.L_x_3449:
        /* <DEDUP_REMOVED lines=21> */
.L_x_3458:
[----:B------:R-:W-:Y:S05]  /*3050*/  BSYNC B1 ;  /* 0x0000000000017941 */ /* 0x000fea0003800000 */
.L_x_3457:
[----:B------:R-:W-:Y:S01]  /*3060*/  LEA R5, R0, 0x37800000, 0x17 ;  /* 0x3780000000057811 */ /* 0x000fe200078eb8ff */
[----:B------:R-:W-:-:S05]  /*3070*/  IMAD.SHL.U32 R0, R3, 0x200000, RZ ;  /* 0x0020000003007824 */ /* 0x000fca00078e00ff */
[----:B------:R-:W-:-:S07]  /*3080*/  LOP3.LUT R0, R5, R0, R6, 0xfe, !PT ;  /* 0x0000000005007212 */ /* 0x000fce00078efe06 */
.L_x_3456:
[----:B------:R-:W-:Y:S05]  /*3090*/  BSYNC B0 ;  /* 0x0000000000007941 */ /* 0x000fea0003800000 */
.L_x_3455:
[----:B------:R-:W-:-:S04]  /*30a0*/  F2FP.F16.F32.PACK_AB R0, RZ, R0 ;  /* 0x00000000ff00723e */ /* 0x000fc800000000ff */
[----:B------:R-:W-:Y:S01]  /*30b0*/  PRMT R24, R0, 0x7610, R24 ;  /* 0x0000761000187816 */ /* 0x000fe20000000018 */
[----:B------:R-:W-:Y:S06]  /*30c0*/  BRA `(.L_x_3436) ;  /* 0x0000000000b47947 */ /* 0x000fec0003800000 */
.L_x_3448:
        /* <DEDUP_REMOVED lines=14> */
.L_x_3462:
[----:B------:R-:W-:Y:S05]  /*31b0*/  BSYNC B0 ;  /* 0x0000000000007941 */ /* 0x000fea0003800000 */
.L_x_3461:
[----:B------:R-:W-:-:S04]  /*31c0*/  F2FP.F16.F32.PACK_AB R0, RZ, R0 ;  /* 0x00000000ff00723e */ /* 0x000fc800000000ff */
[----:B------:R-:W-:Y:S01]  /*31d0*/  PRMT R24, R0, 0x7610, R24 ;  /* 0x0000761000187816 */ /* 0x000fe20000000018 */
[----:B------:R-:W-:Y:S06]  /*31e0*/  BRA `(.L_x_3436) ;  /* 0x00000000006c7947 */ /* 0x000fec0003800000 */
.L_x_3435:
        /* <DEDUP_REMOVED lines=16> */
.L_x_3463:
[----:B------:R-:W-:Y:S01]  /*32f0*/  PRMT R24, RZ, 0x7610, R24 ;  /* 0x00007610ff187816 */ /* 0x000fe20000000018 */
[----:B------:R-:W-:Y:S06]  /*3300*/  BRA `(.L_x_3436) ;  /* 0x0000000000247947 */ /* 0x000fec0003800000 */
.L_x_3460:
[----:B------:R-:W2:Y:S02]  /*3310*/  LDG.E.64 R4, desc[UR36][R4.64] ;  /* 0x0000002404047981 */ /* 0x000ea4000c1e1b00 */
[----:B--2---:R-:W0:Y:S02]  /*3320*/  I2F.U64 R0, R4 ;  /* 0x0000000400007312 */ /* 0x004e240000301000 */
[----:B0-----:R-:W-:-:S04]  /*3330*/  F2FP.F16.F32.PACK_AB R0, RZ, R0 ;  /* 0x00000000ff00723e */ /* 0x001fc800000000ff */
[----:B------:R-:W-:Y:S01]  /*3340*/  PRMT R24, R0, 0x7610, R24 ;  /* 0x0000761000187816 */ /* 0x000fe20000000018 */
[----:B------:R-:W-:Y:S06]  /*3350*/  BRA `(.L_x_3436) ;  /* 0x0000000000107947 */ /* 0x000fec0003800000 */
.L_x_3459:
[----:B------:R-:W2:Y:S02]  /*3360*/  LDG.E R4, desc[UR36][R4.64] ;  /* 0x0000002404047981 */ /* 0x000ea4000c1e1900 */
[----:B--2---:R-:W-:-:S04]  /*3370*/  I2FP.F32.U32 R0, R4 ;  /* 0x0000000400007245 */ /* 0x004fc80000201000 */
[----:B------:R-:W-:-:S04]  /*3380*/  F2FP.F16.F32.PACK_AB R0, RZ, R0 ;  /* 0x00000000ff00723e */ /* 0x000fc800000000ff */
[----:B------:R-:W-:-:S07]  /*3390*/  PRMT R24, R0, 0x7610, R24 ;  /* 0x0000761000187816 */ /* 0x000fce0000000018 */
.L_x_3436:
[----:B------:R-:W-:-:S07]  /*33a0*/  VIADD R23, R23, 0x80 ;  /* 0x0000008017177836 */ /* 0x000fce0000000000 */
.L_x_3430:
[----:B------:R-:W-:Y:S05]  /*33b0*/  BSYNC B6 ;  /* 0x0000000000067941 */ /* 0x000fea0003800000 */
.L_x_3429:
[----:B------:R-:W-:Y:S01]  /*33c0*/  ISETP.GE.AND P0, PT, R23, R17, PT ;  /* 0x000000111700720c */ /* 0x000fe20003f06270 */
[----:B------:R-:W-:-:S12]  /*33d0*/  BSSY B6, `(.L_x_3464) ;  /* 0x000010c000067945 */ /* 0x000fd80003800000 */
[----:B------:R-:W-:Y:S05]  /*33e0*/  @P0 BRA `(.L_x_3465) ;  /* 0x0000001000280947 */ /* 0x000fea0003800000 */
[----:B01----:R-:W0:Y:S01]  /*33f0*/  LDC.64 R4, c[0x0][0x230] ;  /* 0x00008c00ff047b82 */ /* 0x003e220000000a00 */
        /* <DEDUP_REMOVED lines=21> */
.L_x_3469:
[----:B------:R-:W2:Y:S02]  /*3550*/  LDG.E.U8 R4, desc[UR36][R4.64] ;  /* 0x0000002404047981 */ /* 0x000ea4000c1e1100 */
[----:B--2---:R-:W-:-:S04]  /*3560*/  I2FP.F32.U32 R0, R4 ;  /* 0x0000000400007245 */ /* 0x004fc80000201000 */
[----:B------:R-:W-:-:S04]  /*3570*/  F2FP.F16.F32.PACK_AB R0, RZ, R0 ;  /* 0x00000000ff00723e */ /* 0x000fc800000000ff */
[----:B------:R-:W-:Y:S01]  /*3580*/  PRMT R19, R0, 0x7610, R19 ;  /* 0x0000761000137816 */ /* 0x000fe20000000013 */
[----:B------:R-:W-:Y:S06]  /*3590*/  BRA `(.L_x_3465) ;  /* 0x0000000c00bc7947 */ /* 0x000fec0003800000 */
.L_x_3468:
        /* <DEDUP_REMOVED lines=11> */
.L_x_3472:
[----:B------:R-:W2:Y:S02]  /*3650*/  LDG.E R4, desc[UR36][R4.64] ;  /* 0x0000002404047981 */ /* 0x000ea4000c1e1900 */
[----:B--2---:R-:W-:-:S04]  /*3660*/  I2FP.F32.S32 R0, R4 ;  /* 0x0000000400007245 */ /* 0x004fc80000201400 */
[----:B------:R-:W-:-:S04]  /*3670*/  F2FP.F16.F32.PACK_AB R0, RZ, R0 ;  /* 0x00000000ff00723e */ /* 0x000fc800000000ff */
[----:B------:R-:W-:Y:S01]  /*3680*/  PRMT R19, R0, 0x7610, R19 ;  /* 0x0000761000137816 */ /* 0x000fe20000000013 */
[----:B------:R-:W-:Y:S06]  /*3690*/  BRA `(.L_x_3465) ;  /* 0x0000000c007c7947 */ /* 0x000fec0003800000 */
.L_x_3471:
[----:B------:R-:W2:Y:S02]  /*36a0*/  LDG.E.U16 R4, desc[UR36][R4.64] ;  /* 0x0000002404047981 */ /* 0x000ea4000c1e1500 */
[----:B--2---:R-:W0:Y:S02]  /*36b0*/  I2F.S16 R0, R4 ;  /* 0x0000000400007306 */ /* 0x004e240000101400 */
[----:B0-----:R-:W-:-:S04]  /*36c0*/  F2FP.F16.F32.PACK_AB R0, RZ, R0 ;  /* 0x00000000ff00723e */ /* 0x001fc800000000ff */
[----:B------:R-:W-:Y:S01]  /*36d0*/  PRMT R19, R0, 0x7610, R19 ;  /* 0x0000761000137816 */ /* 0x000fe20000000013 */
[----:B------:R-:W-:Y:S06]  /*36e0*/  BRA `(.L_x_3465) ;  /* 0x0000000c00687947 */ /* 0x000fec0003800000 */
.L_x_3467:
        /* <DEDUP_REMOVED lines=9> */
.L_x_3474:
[----:B------:R2:W5:Y:S01]  /*3780*/  LDG.E.U16 R19, desc[UR36][R4.64] ;  /* 0x0000002404137981 */ /* 0x000562000c1e1500 */
[----:B------:R-:W-:Y:S05]  /*3790*/  BRA `(.L_x_3465) ;  /* 0x0000000c003c7947 */ /* 0x000fea0003800000 */
.L_x_3473:
        /* <DEDUP_REMOVED lines=9> */
.L_x_3476:
[----:B------:R3:W5:Y:S01]  /*3830*/  LDG.E.U16 R19, desc[UR36][R4.64] ;  /* 0x0000002404137981 */ /* 0x000762000c1e1500 */
[----:B------:R-:W-:Y:S05]  /*3840*/  BRA `(.L_x_3465) ;  /* 0x0000000c00107947 */ /* 0x000fea0003800000 */
.L_x_3475:
        /* <DEDUP_REMOVED lines=9> */
.L_x_3466:
        /* <DEDUP_REMOVED lines=14> */
.L_x_3479:
        /* <DEDUP_REMOVED lines=9> */
.L_x_3478:
        /* <DEDUP_REMOVED lines=28> */
.L_x_3481:
        /* <DEDUP_REMOVED lines=15> */
.L_x_3480:
[----:B------:R-:W2:Y:S02]  /*3d00*/  LDG.E.U16 R0, desc[UR36][R4.64] ;  /* 0x0000002404007981 */ /* 0x000ea4000c1e1500 */
[----:B--2---:R-:W-:-:S05]  /*3d10*/  IMAD.U32 R0, R0, 0x10000, RZ ;  /* 0x0001000000007824 */ /* 0x004fca00078e00ff */
[----:B------:R-:W-:-:S04]  /*3d20*/  F2FP.F16.F32.PACK_AB R0, RZ, R0 ;  /* 0x00000000ff00723e */ /* 0x000fc800000000ff */
[----:B------:R-:W-:Y:S01]  /*3d30*/  PRMT R19, R0, 0x7610, R19 ;  /* 0x0000761000137816 */ /* 0x000fe20000000013 */
[----:B------:R-:W-:Y:S06]  /*3d40*/  BRA `(.L_x_3465) ;  /* 0x0000000400d07947 */ /* 0x000fec0003800000 */
.L_x_3477:
        /* <DEDUP_REMOVED lines=13> */
.L_x_3484:
        /* <DEDUP_REMOVED lines=21> */
.L_x_3488:
[----:B------:R-:W-:Y:S05]  /*3f70*/  BSYNC B1 ;  /* 0x0000000000017941 */ /* 0x000fea0003800000 */
.L_x_3487:
[----:B------:R-:W-:Y:S01]  /*3f80*/  LEA R5, R0, 0x3b800000, 0x17 ;  /* 0x3b80000000057811 */ /* 0x000fe200078eb8ff */
[----:B------:R-:W-:-:S05]  /*3f90*/  IMAD.SHL.U32 R0, R3, 0x100000, RZ ;  /* 0x0010000003007824 */ /* 0x000fca00078e00ff */
[----:B------:R-:W-:-:S07]  /*3fa0*/  LOP3.LUT R0, R5, R0, R6, 0xfe, !PT ;  /* 0x0000000005007212 */ /* 0x000fce00078efe06 */
.L_x_3486:
[----:B------:R-:W-:Y:S05]  /*3fb0*/  BSYNC B0 ;  /* 0x0000000000007941 */ /* 0x000fea0003800000 */
.L_x_3485:
[----:B------:R-:W-:-:S04]  /*3fc0*/  F2FP.F16.F32.PACK_AB R0, RZ, R0 ;  /* 0x00000000ff00723e */ /* 0x000fc800000000ff */
[----:B------:R-:W-:Y:S01]  /*3fd0*/  PRMT R19, R0, 0x7610, R19 ;  /* 0x0000761000137816 */ /* 0x000fe20000000013 */
[----:B------:R-:W-:Y:S06]  /*3fe0*/  BRA `(.L_x_3465) ;  /* 0x0000000400287947 */ /* 0x000fec0003800000 */
.L_x_3483:
        /* <DEDUP_REMOVED lines=21> */
.L_x_3492:
[----:B------:R-:W-:Y:S05]  /*4140*/  BSYNC B1 ;  /* 0x0000000000017941 */ /* 0x000fea0003800000 */
.L_x_3491:
[----:B------:R-:W-:Y:S01]  /*4150*/  LEA R5, R0, 0x37800000, 0x17 ;  /* 0x3780000000057811 */ /* 0x000fe200078eb8ff */
[----:B------:R-:W-:-:S05]  /*4160*/  IMAD.SHL.U32 R0, R3, 0x200000, RZ ;  /* 0x0020000003007824 */ /* 0x000fca00078e00ff */
[----:B------:R-:W-:-:S07]  /*4170*/  LOP3.LUT R0, R5, R0, R6, 0xfe, !PT ;  /* 0x0000000005007212 */ /* 0x000fce00078efe06 */
.L_x_3490:
[----:B------:R-:W-:Y:S05]  /*4180*/  BSYNC B0 ;  /* 0x0000000000007941 */ /* 0x000fea0003800000 */
.L_x_3489:
[----:B------:R-:W-:-:S04]  /*4190*/  F2FP.F16.F32.PACK_AB R0, RZ, R0 ;  /* 0x00000000ff00723e */ /* 0x000fc800000000ff */
[----:B------:R-:W-:Y:S01]  /*41a0*/  PRMT R19, R0, 0x7610, R19 ;  /* 0x0000761000137816 */ /* 0x000fe20000000013 */
[----:B------:R-:W-:Y:S06]  /*41b0*/  BRA `(.L_x_3465) ;  /* 0x0000000000b47947 */ /* 0x000fec0003800000 */
.L_x_3482:
        /* <DEDUP_REMOVED lines=14> */
.L_x_3496:
[----:B------:R-:W-:Y:S05]  /*42a0*/  BSYNC B0 ;  /* 0x0000000000007941 */ /* 0x000fea0003800000 */
.L_x_3495:
[----:B------:R-:W-:-:S04]  /*42b0*/  F2FP.F16.F32.PACK_AB R0, RZ, R0 ;  /* 0x00000000ff00723e */ /* 0x000fc800000000ff */
[----:B------:R-:W-:Y:S01]  /*42c0*/  PRMT R19, R0, 0x7610, R19 ;  /* 0x0000761000137816 */ /* 0x000fe20000000013 */
[----:B------:R-:W-:Y:S06]  /*42d0*/  BRA `(.L_x_3465) ;  /* 0x00000000006c7947 */ /* 0x000fec0003800000 */
.L_x_3470:
        /* <DEDUP_REMOVED lines=16> */
.L_x_3497:
[----:B------:R-:W-:Y:S01]  /*43e0*/  PRMT R19, RZ, 0x7610, R19 ;  /* 0x00007610ff137816 */ /* 0x000fe20000000013 */
[----:B------:R-:W-:Y:S06]  /*43f0*/  BRA `(.L_x_3465) ;  /* 0x0000000000247947 */ /* 0x000fec0003800000 */
.L_x_3494:
[----:B------:R-:W2:Y:S02]  /*4400*/  LDG.E.64 R4, desc[UR36][R4.64] ;  /* 0x0000002404047981 */ /* 0x000ea4000c1e1b00 */
[----:B--2---:R-:W0:Y:S02]  /*4410*/  I2F.U64 R0, R4 ;  /* 0x0000000400007312 */ /* 0x004e240000301000 */
[----:B0-----:R-:W-:-:S04]  /*4420*/  F2FP.F16.F32.PACK_AB R0, RZ, R0 ;  /* 0x00000000ff00723e */ /* 0x001fc800000000ff */
[----:B------:R-:W-:Y:S01]  /*4430*/  PRMT R19, R0, 0x7610, R19 ;  /* 0x0000761000137816 */ /* 0x000fe20000000013 */
[----:B------:R-:W-:Y:S06]  /*4440*/  BRA `(.L_x_3465) ;  /* 0x0000000000107947 */ /* 0x000fec0003800000 */
.L_x_3493:
[----:B------:R-:W2:Y:S02]  /*4450*/  LDG.E R4, desc[UR36][R4.64] ;  /* 0x0000002404047981 */ /* 0x000ea4000c1e1900 */
[----:B--2---:R-:W-:-:S04]  /*4460*/  I2FP.F32.U32 R0, R4 ;  /* 0x0000000400007245 */ /* 0x004fc80000201000 */
[----:B------:R-:W-:-:S04]  /*4470*/  F2FP.F16.F32.PACK_AB R0, RZ, R0 ;  /* 0x00000000ff00723e */ /* 0x000fc800000000ff */
[----:B------:R-:W-:-:S07]  /*4480*/  PRMT R19, R0, 0x7610, R19 ;  /* 0x0000761000137816 */ /* 0x000fce0000000013 */
.L_x_3465:
[----:B------:R-:W-:Y:S05]  /*4490*/  BSYNC B6 ;  /* 0x0000000000067941 */ /* 0x000fea0003800000 */
.L_x_3464:
[----:B------:R-:W4:Y:S01]  /*44a0*/  S2R R25, SR_TID.X ;  /* 0x0000000000197919 */ /* 0x000f220000002100 */
[----:B------:R-:W-:Y:S01]  /*44b0*/  BSSY B6, `(.L_x_3498) ;  /* 0x0000119000067945 */ /* 0x000fe20003800000 */
[C---:B----4-:R-:W-:Y:S01]  /*44c0*/  ISETP.GE.AND P3, PT, R25.reuse, R17, PT ;  /* 0x000000111900720c */ /* 0x050fe20003f66270 */
[C---:B------:R-:W-:Y:S02]  /*44d0*/  VIADD R0, R25.reuse, 0x100 ;  /* 0x0000010019007836 */ /* 0x040fe40000000000 */
[----:B------:R-:W-:-:S03]  /*44e0*/  VIADD R26, R25, 0x80 ;  /* 0x00000080191a7836 */ /* 0x000fc60000000000 */
[-C--:B------:R-:W-:Y:S01]  /*44f0*/  ISETP.GE.AND P1, PT, R0, R17.reuse, PT ;  /* 0x000000110000720c */ /* 0x080fe20003f26270 */
[----:B------:R-:W-:Y:S01]  /*4500*/  VIADD R0, R25, 0x180 ;  /* 0x0000018019007836 */ /* 0x000fe20000000000 */
[----:B------:R-:W-:-:S04]  /*4510*/  ISETP.GE.AND P0, PT, R26, R17, PT ;  /* 0x000000111a00720c */ /* 0x000fc80003f06270 */
[----:B------:R-:W-:Y:S01]  /*4520*/  ISETP.GE.AND P2, PT, R0, R17, PT ;  /* 0x000000110000720c */ /* 0x000fe20003f46270 */
[----:B------:R-:W4:Y:S01]  /*4530*/  @!P3 LDC R3, c[0x0][0x218] ;  /* 0x00008600ff03bb82 */ /* 0x000f220000000800 */
[----:B-----5:R-:W-:-:S07]  /*4540*/  @!P3 HADD2.F32 R0, -RZ, R18.H0_H0 ;  /* 0x20000012ff00b230 */ /* 0x020fce0000004100 */
[----:B------:R-:W0:Y:S04]  /*4550*/  @!P1 LDC R8, c[0x0][0x218] ;  /* 0x00008600ff089b82 */ /* 0x000e280000000800 */
[----:B------:R-:W-:-:S04]  /*4560*/  @!P2 HADD2.F32 R19, -RZ, R19.H0_H0 ;  /* 0x20000013ff13a230 */ /* 0x000fc80000004100 */
[----:B------:R-:W0:Y:S08]  /*4570*/  @!P2 LDC R10, c[0x0][0x218] ;  /* 0x00008600ff0aab82 */ /* 0x000e300000000800 */
[----:B------:R-:W0:Y:S01]  /*4580*/  @!P0 LDC R6, c[0x0][0x218] ;  /* 0x00008600ff068b82 */ /* 0x000e220000000800 */
[----:B----4-:R-:W-:Y:S01]  /*4590*/  @!P3 FADD.FTZ R0, R0, R3 ;  /* 0x000000030000b221 */ /* 0x010fe20000010000 */
[----:B------:R-:W-:-:S03]  /*45a0*/  @!P1 HADD2.F32 R3, -RZ, R24.H0_H0 ;  /* 0x20000018ff039230 */ /* 0x000fc60000004100 */
[----:B0123--:R0:W1:Y:S02]  /*45b0*/  @!P3 MUFU.RSQ R4, R0 ;  /* 0x000000000004b308 */ /* 0x00f0640000001400 */
[----:B------:R-:W-:Y:S01]  /*45c0*/  @!P1 FADD.FTZ R5, R3, R8 ;  /* 0x0000000803059221 */ /* 0x000fe20000010000 */
[----:B------:R-:W-:Y:S02]  /*45d0*/  @!P0 HADD2.F32 R3, -RZ, R16.H0_H0 ;  /* 0x20000010ff038230 */ /* 0x000fe40000004100 */
[----:B------:R-:W2:Y:S03]  /*45e0*/  LDC.U8 R16, c[0x0][0x244] ;  /* 0x00009100ff107b82 */ /* 0x000ea60000000000 */
[----:B------:R0:W3:Y:S01]  /*45f0*/  @!P1 MUFU.RSQ R22, R5 ;  /* 0x0000000500169308 */ /* 0x0000e20000001400 */
[----:B------:R-:W-:-:S07]  /*4600*/  @!P2 FADD.FTZ R19, R19, R10 ;  /* 0x0000000a1313a221 */ /* 0x000fce0000010000 */
        /* <DEDUP_REMOVED lines=26> */
.L_x_3503:
[----:B------:R-:W0:Y:S01]  /*47b0*/  F2I.S64.TRUNC R4, R4 ;  /* 0x0000000400047311 */ /* 0x000e22000020d900 */
[----:B------:R-:W-:Y:S02]  /*47c0*/  IMAD.MOV.U32 R25, RZ, RZ, R26 ;  /* 0x000000ffff197224 */ /* 0x000fe400078e001a */
[----:B0-----:R-:W-:-:S05]  /*47d0*/  IMAD.MOV.U32 R3, RZ, RZ, R4 ;  /* 0x000000ffff037224 */ /* 0x001fca00078e0004 */
[----:B------:R0:W-:Y:S01]  /*47e0*/  STG.E.U8 desc[UR36][R8.64], R3 ;  /* 0x0000000308007986 */ /* 0x0001e2000c101124 */
[----:B------:R-:W-:Y:S05]  /*47f0*/  BRA `(.L_x_3499) ;  /* 0x0000000c00907947 */ /* 0x000fea0003800000 */
.L_x_3502:
        /* <DEDUP_REMOVED lines=10> */
.L_x_3506:
[----:B------:R-:W0:Y:S01]  /*48a0*/  F2I.FTZ.TRUNC.NTZ R3, R4 ;  /* 0x0000000400037305 */ /* 0x000e22000021f100 */
[----:B------:R-:W-:Y:S01]  /*48b0*/  IMAD.MOV.U32 R25, RZ, RZ, R26 ;  /* 0x000000ffff197224 */ /* 0x000fe200078e001a */
[----:B0-----:R0:W-:Y:S01]  /*48c0*/  STG.E desc[UR36][R8.64], R3 ;  /* 0x0000000308007986 */ /* 0x0011e2000c101924 */
[----:B------:R-:W-:Y:S05]  /*48d0*/  BRA `(.L_x_3499) ;  /* 0x0000000c00587947 */ /* 0x000fea0003800000 */
.L_x_3505:
[----:B------:R-:W0:Y:S01]  /*48e0*/  F2I.FTZ.TRUNC.NTZ R3, R4 ;  /* 0x0000000400037305 */ /* 0x000e22000021f100 */
[----:B------:R-:W-:Y:S01]  /*48f0*/  IMAD.MOV.U32 R25, RZ, RZ, R26 ;  /* 0x000000ffff197224 */ /* 0x000fe200078e001a */
[----:B0-----:R0:W-:Y:S01]  /*4900*/  STG.E.U16 desc[UR36][R8.64], R3 ;  /* 0x0000000308007986 */ /* 0x0011e2000c101524 */
[----:B------:R-:W-:Y:S05]  /*4910*/  BRA `(.L_x_3499) ;  /* 0x0000000c00487947 */ /* 0x000fea0003800000 */
.L_x_3501:
        /* <DEDUP_REMOVED lines=9> */
.L_x_3508:
[----:B------:R-:W-:Y:S01]  /*49b0*/  F2FP.F16.F32.PACK_AB R4, RZ, R4 ;  /* 0x00000004ff04723e */ /* 0x000fe200000000ff */
[----:B------:R-:W-:-:S04]  /*49c0*/  IMAD.MOV.U32 R25, RZ, RZ, R26 ;  /* 0x000000ffff197224 */ /* 0x000fc800078e001a */
[----:B------:R0:W-:Y:S01]  /*49d0*/  STG.E.U16 desc[UR36][R8.64], R4 ;  /* 0x0000000408007986 */ /* 0x0001e2000c101524 */
[----:B------:R-:W-:Y:S05]  /*49e0*/  BRA `(.L_x_3499) ;  /* 0x0000000c00147947 */ /* 0x000fea0003800000 */
.L_x_3507:
        /* <DEDUP_REMOVED lines=10> */
.L_x_3510:
[----:B------:R-:W-:Y:S01]  /*4a90*/  F2FP.F16.F32.PACK_AB R3, RZ, R4 ;  /* 0x00000004ff03723e */ /* 0x000fe200000000ff */
[----:B------:R-:W-:-:S03]  /*4aa0*/  IMAD.MOV.U32 R25, RZ, RZ, R26 ;  /* 0x000000ffff197224 */ /* 0x000fc600078e001a */
[----:B------:R-:W-:-:S05]  /*4ab0*/  PRMT R3, R3, 0x5410, RZ ;  /* 0x0000541003037816 */ /* 0x000fca00000000ff */
[----:B------:R0:W-:Y:S01]  /*4ac0*/  STG.E desc[UR36][R8.64], R3 ;  /* 0x0000000308007986 */ /* 0x0001e2000c101924 */
[----:B------:R-:W-:Y:S05]  /*4ad0*/  BRA `(.L_x_3499) ;  /* 0x0000000800d87947 */ /* 0x000fea0003800000 */
.L_x_3509:
[----:B------:R-:W-:Y:S01]  /*4ae0*/  FMUL.FTZ R4, R4, 1 ;  /* 0x3f80000004047820 */ /* 0x000fe20000410000 */
[----:B------:R-:W-:-:S05]  /*4af0*/  IMAD.MOV.U32 R25, RZ, RZ, R26 ;  /* 0x000000ffff197224 */ /* 0x000fca00078e001a */
[----:B------:R-:W0:Y:S02]  /*4b00*/  F2F.F64.F32 R4, R4 ;  /* 0x0000000400047310 */ /* 0x000e240000201800 */
[----:B0-----:R0:W-:Y:S01]  /*4b10*/  STG.E.64 desc[UR36][R8.64], R4 ;  /* 0x0000000408007986 */ /* 0x0011e2000c101b24 */
[----:B------:R-:W-:Y:S05]  /*4b20*/  BRA `(.L_x_3499) ;  /* 0x0000000800c47947 */ /* 0x000fea0003800000 */
.L_x_3500:
        /* <DEDUP_REMOVED lines=13> */
.L_x_3513:
[----:B------:R-:W-:Y:S01]  /*4c00*/  FMUL.FTZ R4, R4, 1 ;  /* 0x3f80000004047820 */ /* 0x000fe20000410000 */
[----:B------:R-:W-:Y:S01]  /*4c10*/  CS2R R6, SRZ ;  /* 0x0000000000067805 */ /* 0x000fe2000001ff00 */
[----:B------:R-:W-:-:S04]  /*4c20*/  IMAD.MOV.U32 R25, RZ, RZ, R26 ;  /* 0x000000ffff197224 */ /* 0x000fc800078e001a */
[----:B------:R-:W0:Y:S02]  /*4c30*/  F2F.F64.F32 R4, R4 ;  /* 0x0000000400047310 */ /* 0x000e240000201800 */
[----:B0-----:R0:W-:Y:S01]  /*4c40*/  STG.E.128 desc[UR36][R8.64], R4 ;  /* 0x0000000408007986 */ /* 0x0011e2000c101d24 */
[----:B------:R-:W-:Y:S05]  /*4c50*/  BRA `(.L_x_3499) ;  /* 0x0000000800787947 */ /* 0x000fea0003800000 */
.L_x_3512:
        /* <DEDUP_REMOVED lines=20> */
.L_x_3517:
[----:B------:R-:W-:Y:S05]  /*4da0*/  BSYNC B0 ;  /* 0x0000000000007941 */ /* 0x000fea0003800000 */
.L_x_3516:
[----:B------:R-:W-:Y:S01]  /*4db0*/  LOP3.LUT R5, R0, R5, RZ, 0xfc, !PT ;  /* 0x0000000500057212 */ /* 0x000fe200078efcff */
[----:B------:R-:W-:-:S04]  /*4dc0*/  IMAD.MOV.U32 R25, RZ, RZ, R26 ;  /* 0x000000ffff197224 */ /* 0x000fc800078e001a */
[----:B------:R0:W-:Y:S01]  /*4dd0*/  STG.E.U8 desc[UR36][R8.64], R5 ;  /* 0x0000000508007986 */ /* 0x0001e2000c101124 */
[----:B------:R-:W-:Y:S05]  /*4de0*/  BRA `(.L_x_3499) ;  /* 0x0000000800147947 */ /* 0x000fea0003800000 */
.L_x_3515:
        /* <DEDUP_REMOVED lines=12> */
.L_x_3519:
[----:B------:R-:W-:Y:S01]  /*4eb0*/  IMAD.MOV.U32 R0, RZ, RZ, 0x7f ;  /* 0x0000007fff007424 */ /* 0x000fe200078e00ff */
[----:B------:R-:W-:-:S04]  /*4ec0*/  ISETP.GT.U32.AND P0, PT, R5, 0x7f800000, PT ;  /* 0x7f8000000500780c */ /* 0x000fc80003f04070 */
[----:B------:R-:W-:-:S09]  /*4ed0*/  SEL R0, R0, 0x7c, P0 ;  /* 0x0000007c00007807 */ /* 0x000fd20000000000 */
.L_x_3520:
[----:B------:R-:W-:Y:S05]  /*4ee0*/  BSYNC B0 ;  /* 0x0000000000007941 */ /* 0x000fea0003800000 */
.L_x_3518:
[----:B------:R-:W-:Y:S01]  /*4ef0*/  LOP3.LUT R4, R4, 0x80000000, RZ, 0xc0, !PT ;  /* 0x8000000004047812 */ /* 0x000fe200078ec0ff */
[----:B------:R-:W-:-:S03]  /*4f00*/  IMAD.MOV.U32 R25, RZ, RZ, R26 ;  /* 0x000000ffff197224 */ /* 0x000fc600078e001a */
[----:B------:R-:W-:-:S04]  /*4f10*/  SHF.R.U32.HI R3, RZ, 0x18, R4 ;  /* 0x00000018ff037819 */ /* 0x000fc80000011604 */
[----:B------:R-:W-:-:S05]  /*4f20*/  LOP3.LUT R3, R0, R3, RZ, 0xfc, !PT ;  /* 0x0000000300037212 */ /* 0x000fca00078efcff */
[----:B------:R0:W-:Y:S01]  /*4f30*/  STG.E.U8 desc[UR36][R8.64], R3 ;  /* 0x0000000308007986 */ /* 0x0001e2000c101124 */
[----:B------:R-:W-:Y:S05]  /*4f40*/  BRA `(.L_x_3499) ;  /* 0x0000000400bc7947 */ /* 0x000fea0003800000 */
.L_x_3514:
[----:B------:R-:W-:Y:S01]  /*4f50*/  F2FP.BF16.F32.PACK_AB R4, RZ, R4 ;  /* 0x00000004ff04723e */ /* 0x000fe200000010ff */
[----:B------:R-:W-:-:S04]  /*4f60*/  IMAD.MOV.U32 R25, RZ, RZ, R26 ;  /* 0x000000ffff197224 */ /* 0x000fc800078e001a */
[----:B------:R0:W-:Y:S01]  /*4f70*/  STG.E.U16 desc[UR36][R8.64], R4 ;  /* 0x0000000408007986 */ /* 0x0001e2000c101524 */
[----:B------:R-:W-:Y:S05]  /*4f80*/  BRA `(.L_x_3499) ;  /* 0x0000000400ac7947 */ /* 0x000fea0003800000 */
.L_x_3511:
        /* <DEDUP_REMOVED lines=12> */
.L_x_3523:
        /* <DEDUP_REMOVED lines=16> */
.L_x_3526:
[----:B------:R-:W-:-:S04]  /*5150*/  LOP3.LUT R4, R4, 0x80000000, RZ, 0xc0, !PT ;  /* 0x8000000004047812 */ /* 0x000fc800078ec0ff */
[----:B------:R-:W-:-:S04]  /*5160*/  SHF.R.U32.HI R4, RZ, 0x18, R4 ;  /* 0x00000018ff047819 */ /* 0x000fc80000011604 */
[----:B------:R-:W-:-:S04]  /*5170*/  LOP3.LUT R3, R3, R4, RZ, 0xfc, !PT ;  /* 0x0000000403037212 */ /* 0x000fc800078efcff */
[----:B------:R-:W-:-:S07]  /*5180*/  PRMT R0, R3, 0x7610, R0 ;  /* 0x0000761003007816 */ /* 0x000fce0000000000 */
.L_x_3525:
[----:B------:R-:W-:Y:S05]  /*5190*/  BSYNC B0 ;  /* 0x0000000000007941 */ /* 0x000fea0003800000 */
.L_x_3524:
[----:B------:R0:W-:Y:S01]  /*51a0*/  STG.E.U8 desc[UR36][R8.64], R0 ;  /* 0x0000000008007986 */ /* 0x0001e2000c101124 */
[----:B------:R-:W-:Y:S01]  /*51b0*/  IMAD.MOV.U32 R25, RZ, RZ, R26 ;  /* 0x000000ffff197224 */ /* 0x000fe200078e001a */
[----:B------:R-:W-:Y:S06]  /*51c0*/  BRA `(.L_x_3499) ;  /* 0x00000004001c7947 */ /* 0x000fec0003800000 */
.L_x_3522:
        /* <DEDUP_REMOVED lines=16> */
.L_x_3529:
[----:B------:R-:W-:-:S04]  /*52d0*/  LOP3.LUT R4, R4, 0x80000000, RZ, 0xc0, !PT ;  /* 0x8000000004047812 */ /* 0x000fc800078ec0ff */
[----:B------:R-:W-:-:S04]  /*52e0*/  SHF.R.U32.HI R4, RZ, 0x18, R4 ;  /* 0x00000018ff047819 */ /* 0x000fc80000011604 */
[----:B------:R-:W-:-:S04]  /*52f0*/  LOP3.LUT R3, R3, R4, RZ, 0xfc, !PT ;  /* 0x0000000403037212 */ /* 0x000fc800078efcff */
[----:B------:R-:W-:-:S07]  /*5300*/  PRMT R0, R3, 0x7610, R0 ;  /* 0x0000761003007816 */ /* 0x000fce0000000000 */
.L_x_3528:
[----:B------:R-:W-:Y:S05]  /*5310*/  BSYNC B0 ;  /* 0x0000000000007941 */ /* 0x000fea0003800000 */
.L_x_3527:
[----:B------:R0:W-:Y:S01]  /*5320*/  STG.E.U8 desc[UR36][R8.64], R0 ;  /* 0x0000000008007986 */ /* 0x0001e2000c101124 */
[----:B------:R-:W-:Y:S01]  /*5330*/  IMAD.MOV.U32 R25, RZ, RZ, R26 ;  /* 0x000000ffff197224 */ /* 0x000fe200078e001a */
[----:B------:R-:W-:Y:S06]  /*5340*/  BRA `(.L_x_3499) ;  /* 0x0000000000bc7947 */ /* 0x000fec0003800000 */
.L_x_3521:
        /* <DEDUP_REMOVED lines=22> */
.L_x_3504:
        /* <DEDUP_REMOVED lines=16> */
.L_x_3532:
[----:B------:R-:W-:Y:S01]  /*55b0*/  IMAD.MOV.U32 R25, RZ, RZ, R26 ;  /* 0x000000ffff197224 */ /* 0x000fe200078e001a */
[----:B------:R-:W-:Y:S06]  /*55c0*/  BRA `(.L_x_3499) ;  /* 0x00000000001c7947 */ /* 0x000fec0003800000 */
.L_x_3531:
[----:B------:R-:W0:Y:S01]  /*55d0*/  F2I.U64.TRUNC R4, R4 ;  /* 0x0000000400047311 */ /* 0x000e22000020d800 */
[----:B------:R-:W-:Y:S01]  /*55e0*/  IMAD.MOV.U32 R25, RZ, RZ, R26 ;  /* 0x000000ffff197224 */ /* 0x000fe200078e001a */
[----:B0-----:R0:W-:Y:S01]  /*55f0*/  STG.E.64 desc[UR36][R8.64], R4 ;  /* 0x0000000408007986 */ /* 0x0011e2000c101b24 */
[----:B------:R-:W-:Y:S05]  /*5600*/  BRA `(.L_x_3499) ;  /* 0x00000000000c7947 */ /* 0x000fea0003800000 */
.L_x_3530:
[----:B------:R-:W0:Y:S01]  /*5610*/  F2I.FTZ.U32.TRUNC.NTZ R3, R4 ;  /* 0x0000000400037305 */ /* 0x000e22000021f000 */
[----:B------:R-:W-:Y:S01]  /*5620*/  IMAD.MOV.U32 R25, RZ, RZ, R26 ;  /* 0x000000ffff197224 */ /* 0x000fe200078e001a */
[----:B0-----:R1:W-:Y:S06]  /*5630*/  STG.E desc[UR36][R8.64], R3 ;  /* 0x0000000308007986 */ /* 0x0013ec000c101924 */
.L_x_3499:
[----:B------:R-:W-:Y:S05]  /*5640*/  BSYNC B6 ;  /* 0x0000000000067941 */ /* 0x000fea0003800000 */
.L_x_3498:
        /* <DEDUP_REMOVED lines=24> */
.L_x_3538:
[----:B------:R-:W0:Y:S02]  /*57d0*/  F2I.S64.TRUNC R18, R18 ;  /* 0x0000001200127311 */ /* 0x000e24000020d900 */
[----:B0-----:R-:W-:-:S05]  /*57e0*/  IMAD.MOV.U32 R3, RZ, RZ, R18 ;  /* 0x000000ffff037224 */ /* 0x001fca00078e0012 */
[----:B------:R0:W-:Y:S01]  /*57f0*/  STG.E.U8 desc[UR36][R8.64], R3 ;  /* 0x0000000308007986 */ /* 0x0001e2000c101124 */
[----:B------:R-:W-:Y:S05]  /*5800*/  BRA `(.L_x_3540) ;  /* 0x0000000c00407947 */ /* 0x000fea0003800000 */
.L_x_3537:
        /* <DEDUP_REMOVED lines=9> */
.L_x_3542:
[----:B------:R-:W0:Y:S02]  /*58a0*/  F2I.FTZ.TRUNC.NTZ R3, R18 ;  /* 0x0000001200037305 */ /* 0x000e24000021f100 */
[----:B0-----:R0:W-:Y:S01]  /*58b0*/  STG.E desc[UR36][R8.64], R3 ;  /* 0x0000000308007986 */ /* 0x0011e2000c101924 */
[----:B------:R-:W-:Y:S05]  /*58c0*/  BRA `(.L_x_3540) ;  /* 0x0000000c00107947 */ /* 0x000fea0003800000 */
.L_x_3541:
[----:B------:R-:W0:Y:S02]  /*58d0*/  F2I.FTZ.TRUNC.NTZ R3, R18 ;  /* 0x0000001200037305 */ /* 0x000e24000021f100 */
[----:B0-----:R0:W-:Y:S01]  /*58e0*/  STG.E.U16 desc[UR36][R8.64], R3 ;  /* 0x0000000308007986 */ /* 0x0011e2000c101524 */
[----:B------:R-:W-:Y:S05]  /*58f0*/  BRA `(.L_x_3540) ;  /* 0x0000000c00047947 */ /* 0x000fea0003800000 */
.L_x_3536:
        /* <DEDUP_REMOVED lines=8> */
.L_x_3544:
[----:B------:R-:W-:-:S05]  /*5980*/  F2FP.F16.F32.PACK_AB R18, RZ, R18 ;  /* 0x00000012ff12723e */ /* 0x000fca00000000ff */
[----:B------:R0:W-:Y:S01]  /*5990*/  STG.E.U16 desc[UR36][R8.64], R18 ;  /* 0x0000001208007986 */ /* 0x0001e2000c101524 */
[----:B------:R-:W-:Y:S05]  /*59a0*/  BRA `(.L_x_3540) ;  /* 0x0000000800d87947 */ /* 0x000fea0003800000 */
.L_x_3543:
        /* <DEDUP_REMOVED lines=9> */
.L_x_3546:
[----:B------:R-:W-:-:S04]  /*5a40*/  F2FP.F16.F32.PACK_AB R3, RZ, R18 ;  /* 0x00000012ff03723e */ /* 0x000fc800000000ff */
[----:B------:R-:W-:-:S05]  /*5a50*/  PRMT R3, R3, 0x5410, RZ ;  /* 0x0000541003037816 */ /* 0x000fca00000000ff */
[----:B------:R0:W-:Y:S01]  /*5a60*/  STG.E desc[UR36][R8.64], R3 ;  /* 0x0000000308007986 */ /* 0x0001e2000c101924 */
[----:B------:R-:W-:Y:S05]  /*5a70*/  BRA `(.L_x_3540) ;  /* 0x0000000800a47947 */ /* 0x000fea0003800000 */
.L_x_3545:
[----:B------:R-:W-:-:S06]  /*5a80*/  FMUL.FTZ R4, R18, 1 ;  /* 0x3f80000012047820 */ /* 0x000fcc0000410000 */
[----:B------:R-:W0:Y:S02]  /*5a90*/  F2F.F64.F32 R4, R4 ;  /* 0x0000000400047310 */ /* 0x000e240000201800 */
[----:B0-----:R0:W-:Y:S01]  /*5aa0*/  STG.E.64 desc[UR36][R8.64], R4 ;  /* 0x0000000408007986 */ /* 0x0011e2000c101b24 */
[----:B------:R-:W-:Y:S05]  /*5ab0*/  BRA `(.L_x_3540) ;  /* 0x0000000800947947 */ /* 0x000fea0003800000 */
.L_x_3535:
        /* <DEDUP_REMOVED lines=12> */
.L_x_3549:
[----:B------:R-:W-:Y:S01]  /*5b80*/  FMUL.FTZ R4, R18, 1 ;  /* 0x3f80000012047820 */ /* 0x000fe20000410000 */
[----:B------:R-:W-:-:S05]  /*5b90*/  CS2R R6, SRZ ;  /* 0x0000000000067805 */ /* 0x000fca000001ff00 */
[----:B------:R-:W0:Y:S02]  /*5ba0*/  F2F.F64.F32 R4, R4 ;  /* 0x0000000400047310 */ /* 0x000e240000201800 */
[----:B0-----:R0:W-:Y:S01]  /*5bb0*/  STG.E.128 desc[UR36][R8.64], R4 ;  /* 0x0000000408007986 */ /* 0x0011e2000c101d24 */
[----:B------:R-:W-:Y:S05]  /*5bc0*/  BRA `(.L_x_3540) ;  /* 0x0000000800507947 */ /* 0x000fea0003800000 */
.L_x_3548:
        /* <DEDUP_REMOVED lines=20> */
.L_x_3553:
[----:B------:R-:W-:Y:S05]  /*5d10*/  BSYNC B0 ;  /* 0x0000000000007941 */ /* 0x000fea0003800000 */
.L_x_3552:
[----:B------:R-:W-:-:S05]  /*5d20*/  LOP3.LUT R5, R0, R5, RZ, 0xfc, !PT ;  /* 0x0000000500057212 */ /* 0x000fca00078efcff */
[----:B------:R0:W-:Y:S01]  /*5d30*/  STG.E.U8 desc[UR36][R8.64], R5 ;  /* 0x0000000508007986 */ /* 0x0001e2000c101124 */
[----:B------:R-:W-:Y:S05]  /*5d40*/  BRA `(.L_x_3540) ;  /* 0x0000000400f07947 */ /* 0x000fea0003800000 */
.L_x_3551:
        /* <DEDUP_REMOVED lines=12> */
.L_x_3555:
[----:B------:R-:W-:Y:S01]  /*5e10*/  IMAD.MOV.U32 R0, RZ, RZ, 0x7f ;  /* 0x0000007fff007424 */ /* 0x000fe200078e00ff */
[----:B------:R-:W-:-:S04]  /*5e20*/  ISETP.GT.U32.AND P0, PT, R4, 0x7f800000, PT ;  /* 0x7f8000000400780c */ /* 0x000fc80003f04070 */
[----:B------:R-:W-:-:S09]  /*5e30*/  SEL R0, R0, 0x7c, P0 ;  /* 0x0000007c00007807 */ /* 0x000fd20000000000 */
.L_x_3556:
[----:B------:R-:W-:Y:S05]  /*5e40*/  BSYNC B0 ;  /* 0x0000000000007941 */ /* 0x000fea0003800000 */
.L_x_3554:
[----:B------:R-:W-:-:S04]  /*5e50*/  LOP3.LUT R18, R18, 0x80000000, RZ, 0xc0, !PT ;  /* 0x8000000012127812 */ /* 0x000fc800078ec0ff */
[----:B------:R-:W-:-:S04]  /*5e60*/  SHF.R.U32.HI R3, RZ, 0x18, R18 ;  /* 0x00000018ff037819 */ /* 0x000fc80000011612 */
[----:B------:R-:W-:-:S05]  /*5e70*/  LOP3.LUT R3, R0, R3, RZ, 0xfc, !PT ;  /* 0x0000000300037212 */ /* 0x000fca00078efcff */
[----:B------:R0:W-:Y:S01]  /*5e80*/  STG.E.U8 desc[UR36][R8.64], R3 ;  /* 0x0000000308007986 */ /* 0x0001e2000c101124 */
[----:B------:R-:W-:Y:S05]  /*5e90*/  BRA `(.L_x_3540) ;  /* 0x00000004009c7947 */ /* 0x000fea0003800000 */
.L_x_3550:
[----:B------:R-:W-:-:S05]  /*5ea0*/  F2FP.BF16.F32.PACK_AB R18, RZ, R18 ;  /* 0x00000012ff12723e */ /* 0x000fca00000010ff */
[----:B------:R0:W-:Y:S01]  /*5eb0*/  STG.E.U16 desc[UR36][R8.64], R18 ;  /* 0x0000001208007986 */ /* 0x0001e2000c101524 */
[----:B------:R-:W-:Y:S05]  /*5ec0*/  BRA `(.L_x_3540) ;  /* 0x0000000400907947 */ /* 0x000fea0003800000 */
.L_x_3547:
        /* <DEDUP_REMOVED lines=11> */
.L_x_3559:
        /* <DEDUP_REMOVED lines=16> */
.L_x_3562:
[----:B------:R-:W-:-:S04]  /*6080*/  LOP3.LUT R18, R18, 0x80000000, RZ, 0xc0, !PT ;  /* 0x8000000012127812 */ /* 0x000fc800078ec0ff */
[----:B------:R-:W-:-:S04]  /*6090*/  SHF.R.U32.HI R3, RZ, 0x18, R18 ;  /* 0x00000018ff037819 */ /* 0x000fc80000011612 */
[----:B------:R-:W-:-:S04]  /*60a0*/  LOP3.LUT R0, R0, R3, RZ, 0xfc, !PT ;  /* 0x0000000300007212 */ /* 0x000fc800078efcff */
[----:B------:R-:W-:-:S07]  /*60b0*/  PRMT R4, R0, 0x7610, R4 ;  /* 0x0000761000047816 */ /* 0x000fce0000000004 */
.L_x_3561:
[----:B------:R-:W-:Y:S05]  /*60c0*/  BSYNC B0 ;  /* 0x0000000000007941 */ /* 0x000fea0003800000 */
.L_x_3560:
[----:B------:R3:W-:Y:S01]  /*60d0*/  STG.E.U8 desc[UR36][R8.64], R4 ;  /* 0x0000000408007986 */ /* 0x0007e2000c101124 */
[----:B------:R-:W-:Y:S05]  /*60e0*/  BRA `(.L_x_3540) ;  /* 0x0000000400087947 */ /* 0x000fea0003800000 */
.L_x_3558:
        /* <DEDUP_REMOVED lines=16> */
.L_x_3565:
[----:B------:R-:W-:-:S04]  /*61f0*/  LOP3.LUT R18, R18, 0x80000000, RZ, 0xc0, !PT ;  /* 0x8000000012127812 */ /* 0x000fc800078ec0ff */
[----:B------:R-:W-:-:S04]  /*6200*/  SHF.R.U32.HI R3, RZ, 0x18, R18 ;  /* 0x00000018ff037819 */ /* 0x000fc80000011612 */
[----:B------:R-:W-:-:S04]  /*6210*/  LOP3.LUT R0, R0, R3, RZ, 0xfc, !PT ;  /* 0x0000000300007212 */ /* 0x000fc800078efcff */
[----:B------:R-:W-:-:S07]  /*6220*/  PRMT R4, R0, 0x7610, R4 ;  /* 0x0000761000047816 */ /* 0x000fce0000000004 */
.L_x_3564:
[----:B------:R-:W-:Y:S05]  /*6230*/  BSYNC B0 ;  /* 0x0000000000007941 */ /* 0x000fea0003800000 */
.L_x_3563:
[----:B------:R0:W-:Y:S01]  /*6240*/  STG.E.U8 desc[UR36][R8.64], R4 ;  /* 0x0000000408007986 */ /* 0x0001e2000c101124 */
[----:B------:R-:W-:Y:S05]  /*6250*/  BRA `(.L_x_3540) ;  /* 0x0000000000ac7947 */ /* 0x000fea0003800000 */
.L_x_3557:
        /* <DEDUP_REMOVED lines=21> */
.L_x_3539:
        /* <DEDUP_REMOVED lines=16> */
.L_x_3568:
[----:B------:R-:W-:Y:S05]  /*64b0*/  BRA `(.L_x_3540) ;  /* 0x0000000000147947 */ /* 0x000fea0003800000 */
.L_x_3567:
[----:B------:R-:W0:Y:S02]  /*64c0*/  F2I.U64.TRUNC R18, R18 ;  /* 0x0000001200127311 */ /* 0x000e24000020d800 */
[----:B0-----:R2:W-:Y:S01]  /*64d0*/  STG.E.64 desc[UR36][R8.64], R18 ;  /* 0x0000001208007986 */ /* 0x0015e2000c101b24 */
[----:B------:R-:W-:Y:S05]  /*64e0*/  BRA `(.L_x_3540) ;  /* 0x0000000000087947 */ /* 0x000fea0003800000 */
.L_x_3566:
[----:B------:R-:W0:Y:S02]  /*64f0*/  F2I.FTZ.U32.TRUNC.NTZ R3, R18 ;  /* 0x0000001200037305 */ /* 0x000e24000021f000 */
[----:B0-----:R0:W-:Y:S02]  /*6500*/  STG.E desc[UR36][R8.64], R3 ;  /* 0x0000000308007986 */ /* 0x0011e4000c101924 */
.L_x_3540:
        /* <DEDUP_REMOVED lines=24> */
.L_x_3572:
[----:B------:R-:W0:Y:S02]  /*6690*/  F2I.S64.TRUNC R22, R22 ;  /* 0x0000001600167311 */ /* 0x000e24000020d900 */
[----:B0-----:R-:W-:-:S05]  /*66a0*/  IMAD.MOV.U32 R3, RZ, RZ, R22 ;  /* 0x000000ffff037224 */ /* 0x001fca00078e0016 */
[----:B------:R3:W-:Y:S01]  /*66b0*/  STG.E.U8 desc[UR36][R8.64], R3 ;  /* 0x0000000308007986 */ /* 0x0007e2000c101124 */
[----:B------:R-:W-:Y:S05]  /*66c0*/  BRA `(.L_x_3574) ;  /* 0x0000000c00407947 */ /* 0x000fea0003800000 */
.L_x_3571:
        /* <DEDUP_REMOVED lines=9> */
.L_x_3576:
[----:B------:R-:W0:Y:S02]  /*6760*/  F2I.FTZ.TRUNC.NTZ R3, R22 ;  /* 0x0000001600037305 */ /* 0x000e24000021f100 */
[----:B0-----:R2:W-:Y:S01]  /*6770*/  STG.E desc[UR36][R8.64], R3 ;  /* 0x0000000308007986 */ /* 0x0015e2000c101924 */
[----:B------:R-:W-:Y:S05]  /*6780*/  BRA `(.L_x_3574) ;  /* 0x0000000c00107947 */ /* 0x000fea0003800000 */
.L_x_3575:
[----:B------:R-:W0:Y:S02]  /*6790*/  F2I.FTZ.TRUNC.NTZ R3, R22 ;  /* 0x0000001600037305 */ /* 0x000e24000021f100 */
[----:B0-----:R0:W-:Y:S01]  /*67a0*/  STG.E.U16 desc[UR36][R8.64], R3 ;  /* 0x0000000308007986 */ /* 0x0011e2000c101524 */
[----:B------:R-:W-:Y:S05]  /*67b0*/  BRA `(.L_x_3574) ;  /* 0x0000000c00047947 */ /* 0x000fea0003800000 */
.L_x_3570:
        /* <DEDUP_REMOVED lines=8> */
.L_x_3578:
[----:B------:R-:W-:-:S05]  /*6840*/  F2FP.F16.F32.PACK_AB R22, RZ, R22 ;  /* 0x00000016ff16723e */ /* 0x000fca00000000ff */
[----:B------:R0:W-:Y:S01]  /*6850*/  STG.E.U16 desc[UR36][R8.64], R22 ;  /* 0x0000001608007986 */ /* 0x0001e2000c101524 */
[----:B------:R-:W-:Y:S05]  /*6860*/  BRA `(.L_x_3574) ;  /* 0x0000000800d87947 */ /* 0x000fea0003800000 */
.L_x_3577:
        /* <DEDUP_REMOVED lines=9> */
.L_x_3580:
[----:B------:R-:W-:-:S04]  /*6900*/  F2FP.F16.F32.PACK_AB R3, RZ, R22 ;  /* 0x00000016ff03723e */ /* 0x000fc800000000ff */
[----:B------:R-:W-:-:S05]  /*6910*/  PRMT R3, R3, 0x5410, RZ ;  /* 0x0000541003037816 */ /* 0x000fca00000000ff */
[----:B------:R0:W-:Y:S01]  /*6920*/  STG.E desc[UR36][R8.64], R3 ;  /* 0x0000000308007986 */ /* 0x0001e2000c101924 */
[----:B------:R-:W-:Y:S05]  /*6930*/  BRA `(.L_x_3574) ;  /* 0x0000000800a47947 */ /* 0x000fea0003800000 */
.L_x_3579:
[----:B------:R-:W-:-:S06]  /*6940*/  FMUL.FTZ R4, R22, 1 ;  /* 0x3f80000016047820 */ /* 0x000fcc0000410000 */
[----:B------:R-:W0:Y:S02]  /*6950*/  F2F.F64.F32 R4, R4 ;  /* 0x0000000400047310 */ /* 0x000e240000201800 */
[----:B0-----:R0:W-:Y:S01]  /*6960*/  STG.E.64 desc[UR36][R8.64], R4 ;  /* 0x0000000408007986 */ /* 0x0011e2000c101b24 */
[----:B------:R-:W-:Y:S05]  /*6970*/  BRA `(.L_x_3574) ;  /* 0x0000000800947947 */ /* 0x000fea0003800000 */
.L_x_3569:
        /* <DEDUP_REMOVED lines=12> */
.L_x_3583:
[----:B------:R-:W-:Y:S01]  /*6a40*/  FMUL.FTZ R4, R22, 1 ;  /* 0x3f80000016047820 */ /* 0x000fe20000410000 */
[----:B------:R-:W-:-:S05]  /*6a50*/  CS2R R6, SRZ ;  /* 0x0000000000067805 */ /* 0x000fca000001ff00 */
[----:B------:R-:W0:Y:S02]  /*6a60*/  F2F.F64.F32 R4, R4 ;  /* 0x0000000400047310 */ /* 0x000e240000201800 */
[----:B0-----:R0:W-:Y:S01]  /*6a70*/  STG.E.128 desc[UR36][R8.64], R4 ;  /* 0x0000000408007986 */ /* 0x0011e2000c101d24 */
[----:B------:R-:W-:Y:S05]  /*6a80*/  BRA `(.L_x_3574) ;  /* 0x0000000800507947 */ /* 0x000fea0003800000 */
.L_x_3582:
        /* <DEDUP_REMOVED lines=20> */
.L_x_3587:
[----:B------:R-:W-:Y:S05]  /*6bd0*/  BSYNC B0 ;  /* 0x0000000000007941 */ /* 0x000fea0003800000 */
.L_x_3586:
[----:B------:R-:W-:-:S05]  /*6be0*/  LOP3.LUT R5, R0, R5, RZ, 0xfc, !PT ;  /* 0x0000000500057212 */ /* 0x000fca00078efcff */
[----:B------:R0:W-:Y:S01]  /*6bf0*/  STG.E.U8 desc[UR36][R8.64], R5 ;  /* 0x0000000508007986 */ /* 0x0001e2000c101124 */
[----:B------:R-:W-:Y:S05]  /*6c00*/  BRA `(.L_x_3574) ;  /* 0x0000000400f07947 */ /* 0x000fea0003800000 */
.L_x_3585:
        /* <DEDUP_REMOVED lines=12> */
.L_x_3589:
[----:B------:R-:W-:Y:S01]  /*6cd0*/  IMAD.MOV.U32 R0, RZ, RZ, 0x7f ;  /* 0x0000007fff007424 */ /* 0x000fe200078e00ff */
[----:B------:R-:W-:-:S04]  /*6ce0*/  ISETP.GT.U32.AND P0, PT, R4, 0x7f800000, PT ;  /* 0x7f8000000400780c */ /* 0x000fc80003f04070 */
[----:B------:R-:W-:-:S09]  /*6cf0*/  SEL R0, R0, 0x7c, P0 ;  /* 0x0000007c00007807 */ /* 0x000fd20000000000 */
.L_x_3590:
[----:B------:R-:W-:Y:S05]  /*6d00*/  BSYNC B0 ;  /* 0x0000000000007941 */ /* 0x000fea0003800000 */
.L_x_3588:
[----:B------:R-:W-:-:S04]  /*6d10*/  LOP3.LUT R22, R22, 0x80000000, RZ, 0xc0, !PT ;  /* 0x8000000016167812 */ /* 0x000fc800078ec0ff */
[----:B------:R-:W-:-:S04]  /*6d20*/  SHF.R.U32.HI R3, RZ, 0x18, R22 ;  /* 0x00000018ff037819 */ /* 0x000fc80000011616 */
[----:B------:R-:W-:-:S05]  /*6d30*/  LOP3.LUT R3, R0, R3, RZ, 0xfc, !PT ;  /* 0x0000000300037212 */ /* 0x000fca00078efcff */
[----:B------:R0:W-:Y:S01]  /*6d40*/  STG.E.U8 desc[UR36][R8.64], R3 ;  /* 0x0000000308007986 */ /* 0x0001e2000c101124 */
[----:B------:R-:W-:Y:S05]  /*6d50*/  BRA `(.L_x_3574) ;  /* 0x00000004009c7947 */ /* 0x000fea0003800000 */
.L_x_3584:
[----:B------:R-:W-:-:S05]  /*6d60*/  F2FP.BF16.F32.PACK_AB R22, RZ, R22 ;  /* 0x00000016ff16723e */ /* 0x000fca00000010ff */
[----:B------:R0:W-:Y:S01]  /*6d70*/  STG.E.U16 desc[UR36][R8.64], R22 ;  /* 0x0000001608007986 */ /* 0x0001e2000c101524 */
[----:B------:R-:W-:Y:S05]  /*6d80*/  BRA `(.L_x_3574) ;  /* 0x0000000400907947 */ /* 0x000fea0003800000 */
.L_x_3581:
        /* <DEDUP_REMOVED lines=11> */
.L_x_3593:
        /* <DEDUP_REMOVED lines=16> */
.L_x_3596:
[----:B------:R-:W-:-:S04]  /*6f40*/  LOP3.LUT R22, R22, 0x80000000, RZ, 0xc0, !PT ;  /* 0x8000000016167812 */ /* 0x000fc800078ec0ff */
[----:B------:R-:W-:-:S04]  /*6f50*/  SHF.R.U32.HI R3, RZ, 0x18, R22 ;  /* 0x00000018ff037819 */ /* 0x000fc80000011616 */
[----:B------:R-:W-:-:S04]  /*6f60*/  LOP3.LUT R0, R0, R3, RZ, 0xfc, !PT ;  /* 0x0000000300007212 */ /* 0x000fc800078efcff */
[----:B------:R-:W-:-:S07]  /*6f70*/  PRMT R4, R0, 0x7610, R4 ;  /* 0x0000761000047816 */ /* 0x000fce0000000004 */
.L_x_3595:
[----:B------:R-:W-:Y:S05]  /*6f80*/  BSYNC B0 ;  /* 0x0000000000007941 */ /* 0x000fea0003800000 */
.L_x_3594:
[----:B------:R0:W-:Y:S01]  /*6f90*/  STG.E.U8 desc[UR36][R8.64], R4 ;  /* 0x0000000408007986 */ /* 0x0001e2000c101124 */
[----:B------:R-:W-:Y:S05]  /*6fa0*/  BRA `(.L_x_3574) ;  /* 0x0000000400087947 */ /* 0x000fea0003800000 */
.L_x_3592:
        /* <DEDUP_REMOVED lines=16> */
.L_x_3599:
[----:B------:R-:W-:-:S04]  /*70b0*/  LOP3.LUT R22, R22, 0x80000000, RZ, 0xc0, !PT ;  /* 0x8000000016167812 */ /* 0x000fc800078ec0ff */
[----:B------:R-:W-:-:S04]  /*70c0*/  SHF.R.U32.HI R3, RZ, 0x18, R22 ;  /* 0x00000018ff037819 */ /* 0x000fc80000011616 */
[----:B------:R-:W-:-:S04]  /*70d0*/  LOP3.LUT R0, R0, R3, RZ, 0xfc, !PT ;  /* 0x0000000300007212 */ /* 0x000fc800078efcff */
[----:B------:R-:W-:-:S07]  /*70e0*/  PRMT R4, R0, 0x7610, R4 ;  /* 0x0000761000047816 */ /* 0x000fce0000000004 */
.L_x_3598:
[----:B------:R-:W-:Y:S05]  /*70f0*/  BSYNC B0 ;  /* 0x0000000000007941 */ /* 0x000fea0003800000 */
.L_x_3597:
[----:B------:R0:W-:Y:S01]  /*7100*/  STG.E.U8 desc[UR36][R8.64], R4 ;  /* 0x0000000408007986 */ /* 0x0001e2000c101124 */
[----:B------:R-:W-:Y:S05]  /*7110*/  BRA `(.L_x_3574) ;  /* 0x0000000000ac7947 */ /* 0x000fea0003800000 */
.L_x_3591:
        /* <DEDUP_REMOVED lines=21> */
.L_x_3573:
        /* <DEDUP_REMOVED lines=16> */
.L_x_3602:
[----:B------:R-:W-:Y:S05]  /*7370*/  BRA `(.L_x_3574) ;  /* 0x0000000000147947 */ /* 0x000fea0003800000 */
.L_x_3601:
[----:B------:R-:W0:Y:S02]  /*7380*/  F2I.U64.TRUNC R22, R22 ;  /* 0x0000001600167311 */ /* 0x000e24000020d800 */
[----:B0-----:R0:W-:Y:S01]  /*7390*/  STG.E.64 desc[UR36][R8.64], R22 ;  /* 0x0000001608007986 */ /* 0x0011e2000c101b24 */
[----:B------:R-:W-:Y:S05]  /*73a0*/  BRA `(.L_x_3574) ;  /* 0x0000000000087947 */ /* 0x000fea0003800000 */
.L_x_3600:
[----:B------:R-:W0:Y:S02]  /*73b0*/  F2I.FTZ.U32.TRUNC.NTZ R3, R22 ;  /* 0x0000001600037305 */ /* 0x000e24000021f000 */
[----:B0-----:R0:W-:Y:S02]  /*73c0*/  STG.E desc[UR36][R8.64], R3 ;  /* 0x0000000308007986 */ /* 0x0011e4000c101924 */
.L_x_3574:
[----:B------:R-:W-:-:S07]  /*73d0*/  VIADD R25, R25, 0x80 ;  /* 0x0000008019197836 */ /* 0x000fce0000000000 */
.L_x_3534:
[----:B------:R-:W-:Y:S05]  /*73e0*/  BSYNC B6 ;  /* 0x0000000000067941 */ /* 0x000fea0003800000 */
.L_x_3533:
        /* <DEDUP_REMOVED lines=22> */
.L_x_3606:
[----:B----4-:R-:W0:Y:S02]  /*7550*/  F2I.S64.TRUNC R24, R24 ;  /* 0x0000001800187311 */ /* 0x010e24000020d900 */
[----:B0-----:R-:W-:-:S05]  /*7560*/  IMAD.MOV.U32 R5, RZ, RZ, R24 ;  /* 0x000000ffff057224 */ /* 0x001fca00078e0018 */
[----:B------:R-:W-:Y:S01]  /*7570*/  STG.E.U8 desc[UR36][R2.64], R5 ;  /* 0x0000000502007986 */ /* 0x000fe2000c101124 */
[----:B------:R-:W-:Y:S05]  /*7580*/  EXIT ;  /* 0x000000000000794d */ /* 0x000fea0003800000 */
.L_x_3605:
        /* <DEDUP_REMOVED lines=9> */
.L_x_3609:
[----:B----4-:R-:W0:Y:S02]  /*7620*/  F2I.FTZ.TRUNC.NTZ R5, R24 ;  /* 0x0000001800057305 */ /* 0x010e24000021f100 */
[----:B0-----:R-:W-:Y:S01]  /*7630*/  STG.E desc[UR36][R2.64], R5 ;  /* 0x0000000502007986 */ /* 0x001fe2000c101924 */
[----:B------:R-:W-:Y:S05]  /*7640*/  EXIT ;  /* 0x000000000000794d */ /* 0x000fea0003800000 */
.L_x_3608:
[----:B----4-:R-:W0:Y:S02]  /*7650*/  F2I.FTZ.TRUNC.NTZ R5, R24 ;  /* 0x0000001800057305 */ /* 0x010e24000021f100 */
[----:B0-----:R-:W-:Y:S01]  /*7660*/  STG.E.U16 desc[UR36][R2.64], R5 ;  /* 0x0000000502007986 */ /* 0x001fe2000c101524 */
[----:B------:R-:W-:Y:S05]  /*7670*/  EXIT ;  /* 0x000000000000794d */ /* 0x000fea0003800000 */
.L_x_3604:
        /* <DEDUP_REMOVED lines=8> */
.L_x_3611:
[----:B----4-:R-:W-:-:S05]  /*7700*/  F2FP.F16.F32.PACK_AB R24, RZ, R24 ;  /* 0x00000018ff18723e */ /* 0x010fca00000000ff */
[----:B------:R-:W-:Y:S01]  /*7710*/  STG.E.U16 desc[UR36][R2.64], R24 ;  /* 0x0000001802007986 */ /* 0x000fe2000c101524 */
[----:B------:R-:W-:Y:S05]  /*7720*/  EXIT ;  /* 0x000000000000794d */ /* 0x000fea0003800000 */
.L_x_3610:
        /* <DEDUP_REMOVED lines=9> */
.L_x_3613:
[----:B----4-:R-:W-:-:S04]  /*77c0*/  F2FP.F16.F32.PACK_AB R5, RZ, R24 ;  /* 0x00000018ff05723e */ /* 0x010fc800000000ff */
[----:B------:R-:W-:-:S05]  /*77d0*/  PRMT R5, R5, 0x5410, RZ ;  /* 0x0000541005057816 */ /* 0x000fca00000000ff */
[----:B------:R-:W-:Y:S01]  /*77e0*/  STG.E desc[UR36][R2.64], R5 ;  /* 0x0000000502007986 */ /* 0x000fe2000c101924 */
[----:B------:R-:W-:Y:S05]  /*77f0*/  EXIT ;  /* 0x000000000000794d */ /* 0x000fea0003800000 */
.L_x_3612:
[----:B----4-:R-:W-:-:S06]  /*7800*/  FMUL.FTZ R4, R24, 1 ;  /* 0x3f80000018047820 */ /* 0x010fcc0000410000 */
[----:B------:R-:W0:Y:S02]  /*7810*/  F2F.F64.F32 R4, R4 ;  /* 0x0000000400047310 */ /* 0x000e240000201800 */
[----:B0-----:R-:W-:Y:S01]  /*7820*/  STG.E.64 desc[UR36][R2.64], R4 ;  /* 0x0000000402007986 */ /* 0x001fe2000c101b24 */
[----:B------:R-:W-:Y:S05]  /*7830*/  EXIT ;  /* 0x000000000000794d */ /* 0x000fea0003800000 */
.L_x_3603:
        /* <DEDUP_REMOVED lines=12> */
.L_x_3616:
[----:B----4-:R-:W-:Y:S01]  /*7900*/  FMUL.FTZ R4, R24, 1 ;  /* 0x3f80000018047820 */ /* 0x010fe20000410000 */
[----:B------:R-:W-:-:S05]  /*7910*/  CS2R R6, SRZ ;  /* 0x0000000000067805 */ /* 0x000fca000001ff00 */
[----:B------:R-:W0:Y:S02]  /*7920*/  F2F.F64.F32 R4, R4 ;  /* 0x0000000400047310 */ /* 0x000e240000201800 */
[----:B0-----:R-:W-:Y:S01]  /*7930*/  STG.E.128 desc[UR36][R2.64], R4 ;  /* 0x0000000402007986 */ /* 0x001fe2000c101d24 */
[----:B------:R-:W-:Y:S05]  /*7940*/  EXIT ;  /* 0x000000000000794d */ /* 0x000fea0003800000 */
.L_x_3615:
        /* <DEDUP_REMOVED lines=20> */
.L_x_3620:
[----:B------:R-:W-:Y:S05]  /*7a90*/  BSYNC B0 ;  /* 0x0000000000007941 */ /* 0x000fea0003800000 */
.L_x_3619:
[----:B------:R-:W-:-:S05]  /*7aa0*/  LOP3.LUT R7, R0, R7, RZ, 0xfc, !PT ;  /* 0x0000000700077212 */ /* 0x000fca00078efcff */
[----:B------:R-:W-:Y:S01]  /*7ab0*/  STG.E.U8 desc[UR36][R2.64], R7 ;  /* 0x0000000702007986 */ /* 0x000fe2000c101124 */
[----:B------:R-:W-:Y:S05]  /*7ac0*/  EXIT ;  /* 0x000000000000794d */ /* 0x000fea0003800000 */
.L_x_3618:
        /* <DEDUP_REMOVED lines=12> */
.L_x_3622:
[----:B------:R-:W-:Y:S01]  /*7b90*/  IMAD.MOV.U32 R0, RZ, RZ, 0x7f ;  /* 0x0000007fff007424 */ /* 0x000fe200078e00ff */
[----:B------:R-:W-:-:S04]  /*7ba0*/  ISETP.GT.U32.AND P0, PT, R4, 0x7f800000, PT ;  /* 0x7f8000000400780c */ /* 0x000fc80003f04070 */
[----:B------:R-:W-:-:S09]  /*7bb0*/  SEL R0, R0, 0x7c, P0 ;  /* 0x0000007c00007807 */ /* 0x000fd20000000000 */
.L_x_3623:
[----:B------:R-:W-:Y:S05]  /*7bc0*/  BSYNC B0 ;  /* 0x0000000000007941 */ /* 0x000fea0003800000 */
.L_x_3621:
[----:B------:R-:W-:-:S04]  /*7bd0*/  LOP3.LUT R24, R24, 0x80000000, RZ, 0xc0, !PT ;  /* 0x8000000018187812 */ /* 0x000fc800078ec0ff */
[----:B------:R-:W-:-:S04]  /*7be0*/  SHF.R.U32.HI R5, RZ, 0x18, R24 ;  /* 0x00000018ff057819 */ /* 0x000fc80000011618 */
[----:B------:R-:W-:-:S05]  /*7bf0*/  LOP3.LUT R5, R0, R5, RZ, 0xfc, !PT ;  /* 0x0000000500057212 */ /* 0x000fca00078efcff */
[----:B------:R-:W-:Y:S01]  /*7c00*/  STG.E.U8 desc[UR36][R2.64], R5 ;  /* 0x0000000502007986 */ /* 0x000fe2000c101124 */
[----:B------:R-:W-:Y:S05]  /*7c10*/  EXIT ;  /* 0x000000000000794d */ /* 0x000fea0003800000 */
.L_x_3617:
[----:B----4-:R-:W-:-:S05]  /*7c20*/  F2FP.BF16.F32.PACK_AB R24, RZ, R24 ;  /* 0x00000018ff18723e */ /* 0x010fca00000010ff */
[----:B------:R-:W-:Y:S01]  /*7c30*/  STG.E.U16 desc[UR36][R2.64], R24 ;  /* 0x0000001802007986 */ /* 0x000fe2000c101524 */
[----:B------:R-:W-:Y:S05]  /*7c40*/  EXIT ;  /* 0x000000000000794d */ /* 0x000fea0003800000 */
.L_x_3614:
        /* <DEDUP_REMOVED lines=11> */
.L_x_3626:
        /* <DEDUP_REMOVED lines=16> */
.L_x_3629:
[----:B------:R-:W-:-:S04]  /*7e00*/  LOP3.LUT R24, R24, 0x80000000, RZ, 0xc0, !PT ;  /* 0x8000000018187812 */ /* 0x000fc800078ec0ff */
[----:B------:R-:W-:-:S04]  /*7e10*/  SHF.R.U32.HI R5, RZ, 0x18, R24 ;  /* 0x00000018ff057819 */ /* 0x000fc80000011618 */
[----:B------:R-:W-:-:S04]  /*7e20*/  LOP3.LUT R4, R4, R5, RZ, 0xfc, !PT ;  /* 0x0000000504047212 */ /* 0x000fc800078efcff */
[----:B------:R-:W-:-:S07]  /*7e30*/  PRMT R0, R4, 0x7610, R0 ;  /* 0x0000761004007816 */ /* 0x000fce0000000000 */
.L_x_3628:
[----:B------:R-:W-:Y:S05]  /*7e40*/  BSYNC B0 ;  /* 0x0000000000007941 */ /* 0x000fea0003800000 */
.L_x_3627:
[----:B------:R-:W-:Y:S01]  /*7e50*/  STG.E.U8 desc[UR36][R2.64], R0 ;  /* 0x0000000002007986 */ /* 0x000fe2000c101124 */
[----:B------:R-:W-:Y:S05]  /*7e60*/  EXIT ;  /* 0x000000000000794d */ /* 0x000fea0003800000 */
.L_x_3625:
        /* <DEDUP_REMOVED lines=16> */
.L_x_3632:
[----:B------:R-:W-:-:S04]  /*7f70*/  LOP3.LUT R24, R24, 0x80000000, RZ, 0xc0, !PT ;  /* 0x8000000018187812 */ /* 0x000fc800078ec0ff */
[----:B------:R-:W-:-:S04]  /*7f80*/  SHF.R.U32.HI R5, RZ, 0x18, R24 ;  /* 0x00000018ff057819 */ /* 0x000fc80000011618 */
[----:B------:R-:W-:-:S04]  /*7f90*/  LOP3.LUT R4, R4, R5, RZ, 0xfc, !PT ;  /* 0x0000000504047212 */ /* 0x000fc800078efcff */
[----:B------:R-:W-:-:S07]  /*7fa0*/  PRMT R0, R4, 0x7610, R0 ;  /* 0x0000761004007816 */ /* 0x000fce0000000000 */
.L_x_3631:
[----:B------:R-:W-:Y:S05]  /*7fb0*/  BSYNC B0 ;  /* 0x0000000000007941 */ /* 0x000fea0003800000 */
.L_x_3630:
[----:B------:R-:W-:Y:S01]  /*7fc0*/  STG.E.U8 desc[UR36][R2.64], R0 ;  /* 0x0000000002007986 */ /* 0x000fe2000c101124 */
[----:B------:R-:W-:Y:S05]  /*7fd0*/  EXIT ;  /* 0x000000000000794d */ /* 0x000fea0003800000 */
.L_x_3624:
        /* <DEDUP_REMOVED lines=21> */
.L_x_3607:
        /* <DEDUP_REMOVED lines=16> */
.L_x_3635:
[----:B------:R-:W-:Y:S05]  /*8230*/  EXIT ;  /* 0x000000000000794d */ /* 0x000fea0003800000 */
.L_x_3634:
[----:B----4-:R-:W0:Y:S02]  /*8240*/  F2I.U64.TRUNC R24, R24 ;  /* 0x0000001800187311 */ /* 0x010e24000020d800 */
[----:B0-----:R-:W-:Y:S01]  /*8250*/  STG.E.64 desc[UR36][R2.64], R24 ;  /* 0x0000001802007986 */ /* 0x001fe2000c101b24 */
[----:B------:R-:W-:Y:S05]  /*8260*/  EXIT ;  /* 0x000000000000794d */ /* 0x000fea0003800000 */
.L_x_3633:
[----:B----4-:R-:W0:Y:S02]  /*8270*/  F2I.FTZ.U32.TRUNC.NTZ R5, R24 ;  /* 0x0000001800057305 */ /* 0x010e24000021f000 */
[----:B0-----:R-:W-:Y:S01]  /*8280*/  STG.E desc[UR36][R2.64], R5 ;  /* 0x0000000502007986 */ /* 0x001fe2000c101924 */
[----:B------:R-:W-:Y:S05]  /*8290*/  EXIT ;  /* 0x000000000000794d */ /* 0x000fea0003800000 */
.L_x_3636:
        /* <DEDUP_REMOVED lines=14> */
.L_x_28334:


//--------------------- .text._ZN2at6native18elementwise_kernelILi128ELi2EZNS0_22gpu_kernel_impl_nocastIZZZNS0_49_GLOBAL__N__b919a28f_16_Normalization_cu_5c38458722batch_norm_calc_invstdERKNS_6TensorES6_dENKUlvE_clEvENKUlvE1_clEvEUlN3c104HalfEE_EEvRNS_18TensorIteratorBaseERKT_EUliE_EEviT1_ --------------------------
	.section	.text._ZN2at6native18elementwise_kernelILi128ELi2EZNS0_22gpu_kernel_impl_nocastIZZZNS0_49_GLOBAL__N__b919a28f_16_Normalization_cu_5c38458722batch_norm_calc_invstdERKNS_6TensorES6_dENKUlvE_clEvENKUlvE1_clEvEUlN3c104HalfEE_EEvRNS_18TensorIteratorBaseERKT_EUliE_EEviT1_,"ax",@progbits
	.align	128
        .global         _ZN2at6native18elementwise_kernelILi128ELi2EZNS0_22gpu_kernel_impl_nocastIZZZNS0_49_GLOBAL__N__b919a28f_16_Normalization_cu_5c38458722batch_norm_calc_invstdERKNS_6TensorES6_dENKUlvE_clEvENKUlvE1_clEvEUlN3c104HalfEE_EEvRNS_18TensorIteratorBaseERKT_EUliE_EEviT1_
        .type           _ZN2at6native18elementwise_kernelILi128ELi2EZNS0_22gpu_kernel_impl_nocastIZZZNS0_49_GLOBAL__N__b919a28f_16_Normalization_cu_5c38458722batch_norm_calc_invstdERKNS_6TensorES6_dENKUlvE_clEvENKUlvE1_clEvEUlN3c104HalfEE_EEvRNS_18TensorIteratorBaseERKT_EUliE_EEviT1_,@function
        .size           _ZN2at6native18elementwise_kernelILi128ELi2EZNS0_22gpu_kernel_impl_nocastIZZZNS0_49_GLOBAL__N__b919a28f_16_Normalization_cu_5c38458722batch_norm_calc_invstdERKNS_6TensorES6_dENKUlvE_clEvENKUlvE1_clEvEUlN3c104HalfEE_EEvRNS_18TensorIteratorBaseERKT_EUliE_EEviT1_,(.L_x_28335 - _ZN2at6native18elementwise_kernelILi128ELi2EZNS0_22gpu_kernel_impl_nocastIZZZNS0_49_GLOBAL__N__b919a28f_16_Normalization_cu_5c38458722batch_norm_calc_invstdERKNS_6TensorES6_dENKUlvE_clEvENKUlvE1_clEvEUlN3c104HalfEE_EEvRNS_18TensorIteratorBaseERKT_EUliE_EEviT1_)
        .other          _ZN2at6native18elementwise_kernelILi128ELi2EZNS0_22gpu_kernel_impl_nocastIZZZNS0_49_GLOBAL__N__b919a28f_16_Normalization_cu_5c38458722batch_norm_calc_invstdERKNS_6TensorES6_dENKUlvE_clEvENKUlvE1_clEvEUlN3c104HalfEE_EEvRNS_18TensorIteratorBaseERKT_EUliE_EEviT1_,@"STO_CUDA_ENTRY STV_DEFAULT"
_ZN2at6native18elementwise_kernelILi128ELi2EZNS0_22gpu_kernel_impl_nocastIZZZNS0_49_GLOBAL__N__b919a28f_16_Normalization_cu_5c38458722batch_norm_calc_invstdERKNS_6TensorES6_dENKUlvE_clEvENKUlvE1_clEvEUlN3c104HalfEE_EEvRNS_18TensorIteratorBaseERKT_EUliE_EEviT1_:
.text._ZN2at6native18elementwise_kernelILi128ELi2EZNS0_22gpu_kernel_impl_nocastIZZZNS0_49_GLOBAL__N__b919a28f_16_Normalization_cu_5c38458722batch_norm_calc_invstdERKNS_6TensorES6_dENKUlvE_clEvENKUlvE1_clEvEUlN3c104HalfEE_EEvRNS_18TensorIteratorBaseERKT_EUliE_EEviT1_:
        /* <DEDUP_REMOVED lines=312> */
.L_x_3639:
[----:B------:R-:W-:Y:S01]  /*1380*/  ULDC.64 UR8, c[0x0][0x418] ;  /* 0x0001060000087ab9 */ /* 0x000fe20000000a00 */
[----:B------:R-:W-:Y:S01]  /*1390*/  ULDC UR7, c[0x0][0x420] ;  /* 0x0001080000077ab9 */ /* 0x000fe20000000800 */
[----:B------:R-:W-:-:S04]  /*13a0*/  IADD3 R4, P0, R2, UR8, RZ ;  /* 0x0000000802047c10 */ /* 0x000fc8000ff1e0ff */
[----:B------:R-:W-:Y:S01]  /*13b0*/  IADD3.X R5, RZ, UR9, RZ, P0, !PT ;  /* 0x00000009ff057c10 */ /* 0x000fe200087fe4ff */
[----:B------:R-:W-:-:S04]  /*13c0*/  ULDC.64 UR8, c[0x0][0x410] ;  /* 0x0001040000087ab9 */ /* 0x000fc80000000a00 */
[----:B------:R-:W2:Y:S01]  /*13d0*/  LDG.E.U16 R4, desc[UR4][R4.64] ;  /* 0x0000000404047981 */ /* 0x000ea2000c1e1500 */
[----:B------:R-:W-:Y:S02]  /*13e0*/  VIADD R7, R0, 0x80 ;  /* 0x0000008000077836 */ /* 0x000fe40000000000 */
[----:B--2---:R-:W-:-:S05]  /*13f0*/  HADD2.F32 R2, -RZ, R4.H0_H0 ;  /* 0x20000004ff027230 */ /* 0x004fca0000004100 */
[----:B------:R-:W-:Y:S01]  /*1400*/  FADD.FTZ R6, R2, UR7 ;  /* 0x0000000702067e21 */ /* 0x000fe20008010000 */
[----:B------:R-:W-:-:S03]  /*1410*/  IADD3 R2, P0, R3, UR8, RZ ;  /* 0x0000000803027c10 */ /* 0x000fc6000ff1e0ff */
[----:B------:R-:W0:Y:S01]  /*1420*/  MUFU.RSQ R9, R6 ;  /* 0x0000000600097308 */ /* 0x000e220000001400 */
[----:B------:R-:W-:-:S05]  /*1430*/  IADD3.X R3, RZ, UR9, RZ, P0, !PT ;  /* 0x00000009ff037c10 */ /* 0x000fca00087fe4ff */
[----:B0-----:R0:W-:Y:S04]  /*1440*/  STG.E desc[UR4][R2.64], R9 ;  /* 0x0000000902007986 */ /* 0x0011e8000c101904 */
.L_x_3638:
[----:B------:R-:W-:Y:S05]  /*1450*/  BSYNC B0 ;  /* 0x0000000000007941 */ /* 0x000fea0003800000 */
.L_x_3637:
[----:B------:R-:W-:-:S13]  /*1460*/  ISETP.GE.AND P0, PT, R7, UR6, PT ;  /* 0x0000000607007c0c */ /* 0x000fda000bf06270 */
[----:B------:R-:W-:Y:S05]  /*1470*/  @P0 EXIT ;  /* 0x000000000000094d */ /* 0x000fea0003800000 */
[----:B------:R-:W1:Y:S01]  /*1480*/  LDC R8, c[0x0][0x218] ;  /* 0x00008600ff087b82 */ /* 0x000e620000000800 */
[----:B------:R-:W-:Y:S01]  /*1490*/  HFMA2.MMA R0, -RZ, RZ, 0, 0 ;  /* 0x00000000ff007435 */ /* 0x000fe200000001ff */
[----:B0-----:R-:W-:Y:S02]  /*14a0*/  MOV R3, RZ ;  /* 0x000000ff00037202 */ /* 0x001fe40000000f00 */
        /* <DEDUP_REMOVED lines=290> */
[----:B------:R-:W-:-:S04]  /*26d0*/  IMAD R4, R4, UR8, R5 ;  /* 0x0000000804047c24 */ /* 0x000fc8000f8e0205 */
[C---:B------:R-:W-:Y:S02]  /*26e0*/  IMAD R3, R4.reuse, UR6, R3 ;  /* 0x0000000604037c24 */ /* 0x040fe4000f8e0203 */
[----:B------:R-:W-:Y:S01]  /*26f0*/  IMAD R0, R4, UR7, R0 ;  /* 0x0000000704007c24 */ /* 0x000fe2000f8e0200 */
[----:B------:R-:W2:Y:S01]  /*2700*/  @P0 LDC.64 R12, c[0x0][0x408] ;  /* 0x00010200ff0c0b82 */ /* 0x000ea20000000a00 */
[----:B0-----:R-:W-:-:S05]  /*2710*/  @P0 IMAD.HI.U32 R2, R7, R8, R6 ;  /* 0x0000000807020227 */ /* 0x001fca00078e0006 */
[----:B------:R-:W-:-:S04]  /*2720*/  @P0 SHF.R.U32.HI R2, RZ, R9, R2 ;  /* 0x00000009ff020219 */ /* 0x000fc80000011602 */
[----:B------:R-:W-:-:S05]  /*2730*/  @P0 IADD3 R6, -R2, RZ, RZ ;  /* 0x000000ff02060210 */ /* 0x000fca0007ffe1ff */
[----:B-1----:R-:W-:-:S04]  /*2740*/  @P0 IMAD R6, R11, R6, R7 ;  /* 0x000000060b060224 */ /* 0x002fc800078e0207 */
[C---:B--2---:R-:W-:Y:S02]  /*2750*/  @P0 IMAD R3, R6.reuse, R12, R3 ;  /* 0x0000000c06030224 */ /* 0x044fe400078e0203 */
[----:B------:R-:W-:-:S07]  /*2760*/  @P0 IMAD R0, R6, R13, R0 ;  /* 0x0000000d06000224 */ /* 0x000fce00078e0200 */
.L_x_3640:
[----:B------:R-:W-:Y:S02]  /*2770*/  ULDC.64 UR6, c[0x0][0x418] ;  /* 0x0001060000067ab9 */ /* 0x000fe40000000a00 */
[----:B------:R-:W-:Y:S01]  /*2780*/  IADD3 R4, P0, R0, UR6, RZ ;  /* 0x0000000600047c10 */ /* 0x000fe2000ff1e0ff */
[----:B------:R-:W-:-:S03]  /*2790*/  ULDC UR6, c[0x0][0x420] ;  /* 0x0001080000067ab9 */ /* 0x000fc60000000800 */
[----:B------:R-:W-:-:S05]  /*27a0*/  IADD3.X R5, RZ, UR7, RZ, P0, !PT ;  /* 0x00000007ff057c10 */ /* 0x000fca00087fe4ff */
[----:B------:R-:W2:Y:S02]  /*27b0*/  LDG.E.U16 R4, desc[UR4][R4.64] ;  /* 0x0000000404047981 */ /* 0x000ea4000c1e1500 */
[----:B--2---:R-:W-:-:S05]  /*27c0*/  HADD2.F32 R0, -RZ, R4.H0_H0 ;  /* 0x20000004ff007230 */ /* 0x004fca0000004100 */
[----:B------:R-:W-:Y:S01]  /*27d0*/  FADD.FTZ R0, R0, UR6 ;  /* 0x0000000600007e21 */ /* 0x000fe20008010000 */
[----:B------:R-:W-:Y:S02]  /*27e0*/  ULDC.64 UR6, c[0x0][0x410] ;  /* 0x0001040000067ab9 */ /* 0x000fe40000000a00 */
[----:B------:R-:W-:Y:S01]  /*27f0*/  IADD3 R2, P0, R3, UR6, RZ ;  /* 0x0000000603027c10 */ /* 0x000fe2000ff1e0ff */
[----:B------:R-:W0:Y:S03]  /*2800*/  MUFU.RSQ R7, R0 ;  /* 0x0000000000077308 */ /* 0x000e260000001400 */
[----:B------:R-:W-:-:S05]  /*2810*/  IADD3.X R3, RZ, UR7, RZ, P0, !PT ;  /* 0x00000007ff037c10 */ /* 0x000fca00087fe4ff */
[----:B0-----:R-:W-:Y:S01]  /*2820*/  STG.E desc[UR4][R2.64], R7 ;  /* 0x0000000702007986 */ /* 0x001fe2000c101904 */
[----:B------:R-:W-:Y:S05]  /*2830*/  EXIT ;  /* 0x000000000000794d */ /* 0x000fea0003800000 */
.L_x_3641:
        /* <DEDUP_REMOVED lines=12> */
.L_x_28335:


//--------------------- .text._ZN2at6native27unrolled_elementwise_kernelIZZZNS0_49_GLOBAL__N__b919a28f_16_Normalization_cu_5c38458722batch_norm_calc_invstdERKNS_6TensorES5_dENKUlvE_clEvENKUlvE1_clEvEUlN3c104HalfEE_St5arrayIPcLm2EELi4E23TrivialOffsetCalculatorILi1EjESF_NS0_6memory15LoadWithoutCastENSG_16StoreWithoutCastEEEviT_T0_T2_T3_T4_T5_ --------------------------
	.section	.text._ZN2at6native27unrolled_elementwise_kernelIZZZNS0_49_GLOBAL__N__b919a28f_16_Normalization_cu_5c38458722batch_norm_calc_invstdERKNS_6TensorES5_dENKUlvE_clEvENKUlvE1_clEvEUlN3c104HalfEE_St5arrayIPcLm2EELi4E23TrivialOffsetCalculatorILi1EjESF_NS0_6memory15LoadWithoutCastENSG_16StoreWithoutCastEEEviT_T0_T2_T3_T4_T5_,"ax",@progbits
	.align	128
        .global         _ZN2at6native27unrolled_elementwise_kernelIZZZNS0_49_GLOBAL__N__b919a28f_16_Normalization_cu_5c38458722batch_norm_calc_invstdERKNS_6TensorES5_dENKUlvE_clEvENKUlvE1_clEvEUlN3c104HalfEE_St5arrayIPcLm2EELi4E23TrivialOffsetCalculatorILi1EjESF_NS0_6memory15LoadWithoutCastENSG_16StoreWithoutCastEEEviT_T0_T2_T3_T4_T5_
        .type           _ZN2at6native27unrolled_elementwise_kernelIZZZNS0_49_GLOBAL__N__b919a28f_16_Normalization_cu_5c38458722batch_norm_calc_invstdERKNS_6TensorES5_dENKUlvE_clEvENKUlvE1_clEvEUlN3c104HalfEE_St5arrayIPcLm2EELi4E23TrivialOffsetCalculatorILi1EjESF_NS0_6memory15LoadWithoutCastENSG_16StoreWithoutCastEEEviT_T0_T2_T3_T4_T5_,@function
        .size           _ZN2at6native27unrolled_elementwise_kernelIZZZNS0_49_GLOBAL__N__b919a28f_16_Normalization_cu_5c38458722batch_norm_calc_invstdERKNS_6TensorES5_dENKUlvE_clEvENKUlvE1_clEvEUlN3c104HalfEE_St5arrayIPcLm2EELi4E23TrivialOffsetCalculatorILi1EjESF_NS0_6memory15LoadWithoutCastENSG_16StoreWithoutCastEEEviT_T0_T2_T3_T4_T5_,(.L_x_28336 - _ZN2at6native27unrolled_elementwise_kernelIZZZNS0_49_GLOBAL__N__b919a28f_16_Normalization_cu_5c38458722batch_norm_calc_invstdERKNS_6TensorES5_dENKUlvE_clEvENKUlvE1_clEvEUlN3c104HalfEE_St5arrayIPcLm2EELi4E23TrivialOffsetCalculatorILi1EjESF_NS0_6memory15LoadWithoutCastENSG_16StoreWithoutCastEEEviT_T0_T2_T3_T4_T5_)
        .other          _ZN2at6native27unrolled_elementwise_kernelIZZZNS0_49_GLOBAL__N__b919a28f_16_Normalization_cu_5c38458722batch_norm_calc_invstdERKNS_6TensorES5_dENKUlvE_clEvENKUlvE1_clEvEUlN3c104HalfEE_St5arrayIPcLm2EELi4E23TrivialOffsetCalculatorILi1EjESF_NS0_6memory15LoadWithoutCastENSG_16StoreWithoutCastEEEviT_T0_T2_T3_T4_T5_,@"STO_CUDA_ENTRY STV_DEFAULT"
_ZN2at6native27unrolled_elementwise_kernelIZZZNS0_49_GLOBAL__N__b919a28f_16_Normalization_cu_5c38458722batch_norm_calc_invstdERKNS_6TensorES5_dENKUlvE_clEvENKUlvE1_clEvEUlN3c104HalfEE_St5arrayIPcLm2EELi4E23TrivialOffsetCalculatorILi1EjESF_NS0_6memory15LoadWithoutCastENSG_16StoreWithoutCastEEEviT_T0_T2_T3_T4_T5_:
.text._ZN2at6native27unrolled_elementwise_kernelIZZZNS0_49_GLOBAL__N__b919a28f_16_Normalization_cu_5c38458722batch_norm_calc_invstdERKNS_6TensorES5_dENKUlvE_clEvENKUlvE1_clEvEUlN3c104HalfEE_St5arrayIPcLm2EELi4E23TrivialOffsetCalculatorILi1EjESF_NS0_6memory15LoadWithoutCastENSG_16StoreWithoutCastEEEviT_T0_T2_T3_T4_T5_:
[----:B------:R-:W-:Y:S01]  /*0000*/  LDC R1, c[0x0][0x28] ;  /* 0x00000a00ff017b82 */ /* 0x000fe20000000800 */
[----:B------:R-:W0:Y:S07]  /*0010*/  S2R R0, SR_CTAID.X ;  /* 0x0000000000007919 */ /* 0x000e2e0000002500 */
[----:B------:R-:W0:Y:S01]  /*0020*/  LDC R9, c[0x0][0x210] ;  /* 0x00008400ff097b82 */ /* 0x000e220000000800 */
[----:B------:R-:W-:Y:S01]  /*0030*/  PRMT R6, RZ, 0x7610, R6 ;  /* 0x00007610ff067816 */ /* 0x000fe20000000006 */
[----:B------:R-:W-:Y:S01]  /*0040*/  ULDC.64 UR4, c[0x0][0x208] ;  /* 0x0000820000047ab9 */ /* 0x000fe20000000a00 */
[----:B------:R-:W1:Y:S01]  /*0050*/  S2R R7, SR_TID.X ;  /* 0x0000000000077919 */ /* 0x000e620000002100 */
[----:B0-----:R-:W-:Y:S01]  /*0060*/  IMAD R2, R0, -0x200, R9 ;  /* 0xfffffe0000027824 */ /* 0x001fe200078e0209 */
[----:B-1----:R-:W-:-:S04]  /*0070*/  MOV R19, R7 ;  /* 0x0000000700137202 */ /* 0x002fc80000000f00 */
[----:B------:R-:W-:-:S13]  /*0080*/  ISETP.GE.AND P0, PT, R7, R2, PT ;  /* 0x000000020700720c */ /* 0x000fda0003f06270 */
[----:B------:R-:W-:Y:S01]  /*0090*/  @!P0 IMAD R15, R0, 0x200, R19 ;  /* 0x00000200000f8824 */ /* 0x000fe200078e0213 */
[----:B------:R-:W-:Y:S01]  /*00a0*/  @!P0 IADD3 R19, R19, 0x80, RZ ;  /* 0x0000008013138810 */ /* 0x000fe20007ffe0ff */
[----:B------:R-:W0:Y:S03]  /*00b0*/  @!P0 LDC.64 R10, c[0x0][0x230] ;  /* 0x00008c00ff0a8b82 */ /* 0x000e260000000a00 */
[----:B------:R-:W-:-:S13]  /*00c0*/  ISETP.GE.AND P1, PT, R19, R2, PT ;  /* 0x000000021300720c */ /* 0x000fda0003f26270 */
[----:B------:R-:W-:Y:S01]  /*00d0*/  @!P1 IMAD R17, R0, 0x200, R19 ;  /* 0x0000020000119824 */ /* 0x000fe200078e0213 */
[----:B------:R-:W-:Y:S01]  /*00e0*/  @!P1 IADD3 R19, R19, 0x80, RZ ;  /* 0x0000008013139810 */ /* 0x000fe20007ffe0ff */
[----:B------:R-:W1:Y:S03]  /*00f0*/  @!P1 LDC.64 R12, c[0x0][0x230] ;  /* 0x00008c00ff0c9b82 */ /* 0x000e660000000a00 */
[----:B------:R-:W-:Y:S01]  /*0100*/  ISETP.GE.AND P2, PT, R19, R2, PT ;  /* 0x000000021300720c */ /* 0x000fe20003f46270 */
[----:B0-----:R-:W-:-:S05]  /*0110*/  @!P0 IMAD.WIDE.U32 R10, R15, 0x2, R10 ;  /* 0x000000020f0a8825 */ /* 0x001fca00078e000a */
[----:B------:R0:W2:Y:S07]  /*0120*/  @!P0 LDG.E.U16 R6, desc[UR4][R10.64] ;  /* 0x000000040a068981 */ /* 0x0000ae000c1e1500 */
[----:B------:R-:W3:Y:S01]  /*0130*/  @!P2 LDC.64 R8, c[0x0][0x230] ;  /* 0x00008c00ff08ab82 */ /* 0x000ee20000000a00 */
[----:B-1----:R-:W-:Y:S01]  /*0140*/  @!P1 IMAD.WIDE.U32 R14, R17, 0x2, R12 ;  /* 0x00000002110e9825 */ /* 0x002fe200078e000c */
[----:B------:R-:W-:-:S03]  /*0150*/  PRMT R12, RZ, 0x7610, R12 ;  /* 0x00007610ff0c7816 */ /* 0x000fc6000000000c */
[----:B------:R-:W-:Y:S01]  /*0160*/  @!P2 IMAD R17, R0, 0x200, R19 ;  /* 0x000002000011a824 */ /* 0x000fe200078e0213 */
[----:B------:R-:W-:Y:S02]  /*0170*/  PRMT R13, RZ, 0x7610, R13 ;  /* 0x00007610ff0d7816 */ /* 0x000fe4000000000d */
[----:B------:R1:W4:Y:S01]  /*0180*/  @!P1 LDG.E.U16 R12, desc[UR4][R14.64] ;  /* 0x000000040e0c9981 */ /* 0x000322000c1e1500 */
[----:B---3--:R-:W-:-:S05]  /*0190*/  @!P2 IMAD.WIDE.U32 R16, R17, 0x2, R8 ;  /* 0x000000021110a825 */ /* 0x008fca00078e0008 */
[----:B------:R-:W3:Y:S01]  /*01a0*/  @!P2 LDG.E.U16 R13, desc[UR4][R16.64] ;  /* 0x00000004100da981 */ /* 0x000ee2000c1e1500 */
[----:B------:R-:W-:-:S04]  /*01b0*/  @!P2 IADD3 R19, R19, 0x80, RZ ;  /* 0x000000801313a810 */ /* 0x000fc80007ffe0ff */
[----:B------:R-:W-:-:S13]  /*01c0*/  ISETP.GE.AND P1, PT, R19, R2, PT ;  /* 0x000000021300720c */ /* 0x000fda0003f26270 */
[----:B------:R-:W1:Y:S01]  /*01d0*/  @!P1 LDC.64 R8, c[0x0][0x230] ;  /* 0x00008c00ff089b82 */ /* 0x000e620000000a00 */
[----:B0-----:R-:W-:-:S07]  /*01e0*/  @!P1 IMAD R11, R0, 0x200, R19 ;  /* 0x00000200000b9824 */ /* 0x001fce00078e0213 */
[----:B------:R-:W0:Y:S01]  /*01f0*/  @!P0 LDC R19, c[0x0][0x218] ;  /* 0x00008600ff138b82 */ /* 0x000e220000000800 */
[----:B------:R-:W-:Y:S01]  /*0200*/  PRMT R10, RZ, 0x7610, R10 ;  /* 0x00007610ff0a7816 */ /* 0x000fe2000000000a */
[----:B-1----:R-:W-:Y:S01]  /*0210*/  @!P1 IMAD.WIDE.U32 R8, R11, 0x2, R8 ;  /* 0x000000020b089825 */ /* 0x002fe200078e0008 */
[----:B------:R-:W-:-:S04]  /*0220*/  MOV R11, R7 ;  /* 0x00000007000b7202 */ /* 0x000fc80000000f00 */
[----:B------:R1:W5:Y:S01]  /*0230*/  @!P1 LDG.E.U16 R10, desc[UR4][R8.64] ;  /* 0x00000004080a9981 */ /* 0x000362000c1e1500 */
[----:B------:R-:W-:-:S05]  /*0240*/  VIADD R15, R11, 0x80 ;  /* 0x000000800b0f7836 */ /* 0x000fca0000000000 */
[-C--:B------:R-:W-:Y:S02]  /*0250*/  ISETP.GE.AND P3, PT, R15, R2.reuse, PT ;  /* 0x000000020f00720c */ /* 0x080fe40003f66270 */
[----:B------:R-:W-:Y:S01]  /*0260*/  IADD3 R15, R11, 0x100, RZ ;  /* 0x000001000b0f7810 */ /* 0x000fe20007ffe0ff */
[----:B-1----:R-:W1:Y:S03]  /*0270*/  @!P0 LDC.64 R8, c[0x0][0x228] ;  /* 0x00008a00ff088b82 */ /* 0x002e660000000a00 */
[----:B------:R-:W-:Y:S01]  /*0280*/  ISETP.GE.AND P2, PT, R15, R2, PT ;  /* 0x000000020f00720c */ /* 0x000fe20003f46270 */
[----:B------:R-:W-:-:S06]  /*0290*/  VIADD R15, R11, 0x180 ;  /* 0x000001800b0f7836 */ /* 0x000fcc0000000000 */
[----:B------:R-:W4:Y:S01]  /*02a0*/  @!P3 LDC R17, c[0x0][0x218] ;  /* 0x00008600ff11bb82 */ /* 0x000f220000000800 */
[----:B------:R-:W-:-:S07]  /*02b0*/  ISETP.GE.AND P1, PT, R15, R2, PT ;  /* 0x000000020f00720c */ /* 0x000fce0003f26270 */
[----:B------:R-:W3:Y:S01]  /*02c0*/  @!P2 LDC R16, c[0x0][0x218] ;  /* 0x00008600ff10ab82 */ /* 0x000ee20000000800 */
[----:B------:R-:W-:Y:S01]  /*02d0*/  @!P0 IADD3 R11, R7, 0x80, RZ ;  /* 0x00000080070b8810 */ /* 0x000fe20007ffe0ff */
[----:B------:R-:W-:-:S04]  /*02e0*/  @!P0 IMAD R7, R0, 0x200, R7 ;  /* 0x0000020000078824 */ /* 0x000fc800078e0207 */
[----:B-1----:R-:W-:Y:S01]  /*02f0*/  @!P0 IMAD.WIDE.U32 R8, R7, 0x4, R8 ;  /* 0x0000000407088825 */ /* 0x002fe200078e0008 */
[----:B------:R-:W-:Y:S03]  /*0300*/  BSSY B0, `(.L_x_3642) ;  /* 0x0000018000007945 */ /* 0x000fe60003800000 */
[----:B--2---:R-:W-:-:S05]  /*0310*/  @!P0 HADD2.F32 R6, -RZ, R6.H0_H0 ;  /* 0x20000006ff068230 */ /* 0x004fca0000004100 */
[----:B0-----:R-:W-:Y:S02]  /*0320*/  @!P0 FADD.FTZ R14, R6, R19 ;  /* 0x00000013060e8221 */ /* 0x001fe40000010000 */
[----:B------:R-:W0:Y:S02]  /*0330*/  @!P1 LDC R6, c[0x0][0x218] ;  /* 0x00008600ff069b82 */ /* 0x000e240000000800 */
[----:B------:R-:W1:Y:S01]  /*0340*/  @!P0 MUFU.RSQ R5, R14 ;  /* 0x0000000e00058308 */ /* 0x000e620000001400 */
[----:B----4-:R-:W-:-:S05]  /*0350*/  @!P3 HADD2.F32 R12, -RZ, R12.H0_H0 ;  /* 0x2000000cff0cb230 */ /* 0x010fca0000004100 */
[----:B------:R-:W-:Y:S01]  /*0360*/  @!P3 FADD.FTZ R12, R12, R17 ;  /* 0x000000110c0cb221 */ /* 0x000fe20000010000 */
[----:B-1----:R1:W-:Y:S03]  /*0370*/  @!P0 STG.E desc[UR4][R8.64], R5 ;  /* 0x0000000508008986 */ /* 0x0023e6000c101904 */
[----:B------:R1:W2:Y:S01]  /*0380*/  @!P3 MUFU.RSQ R3, R12 ;  /* 0x0000000c0003b308 */ /* 0x0002a20000001400 */
[----:B---3--:R-:W-:Y:S01]  /*0390*/  @!P2 HADD2.F32 R13, -RZ, R13.H0_H0 ;  /* 0x2000000dff0da230 */ /* 0x008fe20000004100 */
[----:B------:R-:W-:-:S04]  /*03a0*/  ISETP.GE.AND P3, PT, R11, R2, PT ;  /* 0x000000020b00720c */ /* 0x000fc80003f66270 */
[----:B------:R-:W-:-:S04]  /*03b0*/  @!P2 FADD.FTZ R13, R13, R16 ;  /* 0x000000100d0da221 */ /* 0x000fc80000010000 */
[----:B------:R1:W3:Y:S05]  /*03c0*/  @!P2 MUFU.RSQ R4, R13 ;  /* 0x0000000d0004a308 */ /* 0x0002ea0000001400 */
[----:B0-2---:R-:W-:Y:S05]  /*03d0*/  @P3 BRA `(.L_x_3643) ;  /* 0x0000000000283947 */ /* 0x005fea0003800000 */
[----:B-1----:R-:W0:Y:S01]  /*03e0*/  LDC.64 R12, c[0x0][0x228] ;  /* 0x00008a00ff0c7b82 */ /* 0x002e220000000a00 */
[----:B------:R-:W-:Y:S02]  /*03f0*/  LEA R9, R0, R11, 0x9 ;  /* 0x0000000b00097211 */ /* 0x000fe400078e48ff */
[----:B------:R-:W-:-:S04]  /*0400*/  IADD3 R11, R11, 0x80, RZ ;  /* 0x000000800b0b7810 */ /* 0x000fc80007ffe0ff */
[----:B------:R-:W-:-:S13]  /*0410*/  ISETP.GE.AND P0, PT, R11, R2, PT ;  /* 0x000000020b00720c */ /* 0x000fda0003f06270 */
[----:B------:R-:W-:Y:S01]  /*0420*/  @!P0 IMAD R5, R0, 0x200, R11 ;  /* 0x0000020000058824 */ /* 0x000fe200078e020b */
[----:B------:R-:W-:Y:S01]  /*0430*/  @!P0 IADD3 R11, R11, 0x80, RZ ;  /* 0x000000800b0b8810 */ /* 0x000fe20007ffe0ff */
[----:B0-----:R-:W-:-:S04]  /*0440*/  IMAD.WIDE.U32 R8, R9, 0x4, R12 ;  /* 0x0000000409087825 */ /* 0x001fc800078e000c */
[----:B------:R-:W-:Y:S01]  /*0450*/  @!P0 IMAD.WIDE.U32 R12, R5, 0x4, R12 ;  /* 0x00000004050c8825 */ /* 0x000fe200078e000c */
[----:B------:R0:W-:Y:S04]  /*0460*/  STG.E desc[UR4][R8.64], R3 ;  /* 0x0000000308007986 */ /* 0x0001e8000c101904 */
[----:B---3--:R0:W-:Y:S02]  /*0470*/  @!P0 STG.E desc[UR4][R12.64], R4 ;  /* 0x000000040c008986 */ /* 0x0081e4000c101904 */
.L_x_3643:
[----:B------:R-:W-:Y:S05]  /*0480*/  BSYNC B0 ;  /* 0x0000000000007941 */ /* 0x000fea0003800000 */
.L_x_3642:
[----:B------:R-:W-:-:S13]  /*0490*/  ISETP.GE.AND P0, PT, R11, R2, PT ;  /* 0x000000020b00720c */ /* 0x000fda0003f06270 */
[----:B------:R-:W-:Y:S05]  /*04a0*/  @P0 EXIT ;  /* 0x000000000000094d */ /* 0x000fea0003800000 */
[----:B0-----:R-:W0:Y:S01]  /*04b0*/  LDC.64 R2, c[0x0][0x228] ;  /* 0x00008a00ff027b82 */ /* 0x001e220000000a00 */
[----:B-1---5:R-:W-:Y:S01]  /*04c0*/  @!P1 HADD2.F32 R5, -RZ, R10.H0_H0 ;  /* 0x2000000aff059230 */ /* 0x022fe20000004100 */
[----:B------:R-:W-:-:S04]  /*04d0*/  LEA R11, R0, R11, 0x9 ;  /* 0x0000000b000b7211 */ /* 0x000fc800078e48ff */
[----:B------:R-:W-:-:S04]  /*04e0*/  @!P1 FADD.FTZ R5, R5, R6 ;  /* 0x0000000605059221 */ /* 0x000fc80000010000 */
[----:B------:R-:W1:Y:S01]  /*04f0*/  @!P1 MUFU.RSQ R7, R5 ;  /* 0x0000000500079308 */ /* 0x000e620000001400 */
[----:B0-----:R-:W-:-:S05]  /*0500*/  IMAD.WIDE.U32 R2, R11, 0x4, R2 ;  /* 0x000000040b027825 */ /* 0x001fca00078e0002 */
[----:B-1----:R-:W-:Y:S01]  /*0510*/  STG.E desc[UR4][R2.64], R7 ;  /* 0x0000000702007986 */ /* 0x002fe2000c101904 */
[----:B------:R-:W-:Y:S05]  /*0520*/  EXIT ;  /* 0x000000000000794d */ /* 0x000fea0003800000 */
.L_x_3644:
        /* <DEDUP_REMOVED lines=13> */
.L_x_28336:


//--------------------- .text._ZN2at6native29vectorized_elementwise_kernelILi2EZZZNS0_49_GLOBAL__N__b919a28f_16_Normalization_cu_5c38458722batch_norm_calc_invstdERKNS_6TensorES5_dENKUlvE_clEvENKUlvE1_clEvEUlN3c104HalfEE_St5arrayIPcLm2EEEEviT0_T1_ --------------------------
	.section	.text._ZN2at6native29vectorized_elementwise_kernelILi2EZZZNS0_49_GLOBAL__N__b919a28f_16_Normalization_cu_5c38458722batch_norm_calc_invstdERKNS_6TensorES5_dENKUlvE_clEvENKUlvE1_clEvEUlN3c104HalfEE_St5arrayIPcLm2EEEEviT0_T1_,"ax",@progbits
	.align	128
        .global         _ZN2at6native29vectorized_elementwise_kernelILi2EZZZNS0_49_GLOBAL__N__b919a28f_16_Normalization_cu_5c38458722batch_norm_calc_invstdERKNS_6TensorES5_dENKUlvE_clEvENKUlvE1_clEvEUlN3c104HalfEE_St5arrayIPcLm2EEEEviT0_T1_
        .type           _ZN2at6native29vectorized_elementwise_kernelILi2EZZZNS0_49_GLOBAL__N__b919a28f_16_Normalization_cu_5c38458722batch_norm_calc_invstdERKNS_6TensorES5_dENKUlvE_clEvENKUlvE1_clEvEUlN3c104HalfEE_St5arrayIPcLm2EEEEviT0_T1_,@function
        .size           _ZN2at6native29vectorized_elementwise_kernelILi2EZZZNS0_49_GLOBAL__N__b919a28f_16_Normalization_cu_5c38458722batch_norm_calc_invstdERKNS_6TensorES5_dENKUlvE_clEvENKUlvE1_clEvEUlN3c104HalfEE_St5arrayIPcLm2EEEEviT0_T1_,(.L_x_28337 - _ZN2at6native29vectorized_elementwise_kernelILi2EZZZNS0_49_GLOBAL__N__b919a28f_16_Normalization_cu_5c38458722batch_norm_calc_invstdERKNS_6TensorES5_dENKUlvE_clEvENKUlvE1_clEvEUlN3c104HalfEE_St5arrayIPcLm2EEEEviT0_T1_)
        .other          _ZN2at6native29vectorized_elementwise_kernelILi2EZZZNS0_49_GLOBAL__N__b919a28f_16_Normalization_cu_5c38458722batch_norm_calc_invstdERKNS_6TensorES5_dENKUlvE_clEvENKUlvE1_clEvEUlN3c104HalfEE_St5arrayIPcLm2EEEEviT0_T1_,@"STO_CUDA_ENTRY STV_DEFAULT"
_ZN2at6native29vectorized_elementwise_kernelILi2EZZZNS0_49_GLOBAL__N__b919a28f_16_Normalization_cu_5c38458722batch_norm_calc_invstdERKNS_6TensorES5_dENKUlvE_clEvENKUlvE1_clEvEUlN3c104HalfEE_St5arrayIPcLm2EEEEviT0_T1_:
.text._ZN2at6native29vectorized_elementwise_kernelILi2EZZZNS0_49_GLOBAL__N__b919a28f_16_Normalization_cu_5c38458722batch_norm_calc_invstdERKNS_6TensorES5_dENKUlvE_clEvENKUlvE1_clEvEUlN3c104HalfEE_St5arrayIPcLm2EEEEviT0_T1_:
        /* <DEDUP_REMOVED lines=14> */
[----:B------:R-:W3:Y:S04]  /*00e0*/  LDG.E R2, desc[UR4][R6.64] ;  /* 0x0000000406027981 */ /* 0x000ee8000c1e1900 */
[----:B------:R-:W4:Y:S04]  /*00f0*/  LDG.E R8, desc[UR4][R6.64+0x200] ;  /* 0x0002000406087981 */ /* 0x000f28000c1e1900 */
[----:B------:R-:W5:Y:S04]  /*0100*/  LDG.E R13, desc[UR4][R6.64+0x400] ;  /* 0x00040004060d7981 */ /* 0x000f68000c1e1900 */
[----:B------:R0:W5:Y:S01]  /*0110*/  LDG.E R14, desc[UR4][R6.64+0x600] ;  /* 0x00060004060e7981 */ /* 0x000162000c1e1900 */
[----:B--2---:R-:W-:-:S04]  /*0120*/  IMAD.WIDE.U32 R10, R3, 0x4, R10 ;  /* 0x00000004030a7825 */ /* 0x004fc800078e000a */
[----:B------:R-:W-:-:S04]  /*0130*/  IMAD.WIDE R10, R0, 0x8, R10 ;  /* 0x00000008000a7825 */ /* 0x000fc800078e020a */
[--C-:B---3--:R-:W-:Y:S02]  /*0140*/  HADD2.F32 R4, -RZ, R2.reuse.H1_H1 ;  /* 0x30000002ff047230 */ /* 0x108fe40000004100 */
[----:B------:R-:W-:Y:S02]  /*0150*/  HADD2.F32 R2, -RZ, R2.H0_H0 ;  /* 0x20000002ff027230 */ /* 0x000fe40000004100 */
[--C-:B----4-:R-:W-:Y:S02]  /*0160*/  HADD2.F32 R9, -RZ, R8.reuse.H1_H1 ;  /* 0x30000008ff097230 */ /* 0x110fe40000004100 */
[----:B------:R-:W-:Y:S01]  /*0170*/  FADD.FTZ R5, R4, UR6 ;  /* 0x0000000604057e21 */ /* 0x000fe20008010000 */
[----:B------:R-:W-:Y:S02]  /*0180*/  HADD2.F32 R8, -RZ, R8.H0_H0 ;  /* 0x20000008ff087230 */ /* 0x000fe40000004100 */
[----:B------:R-:W-:Y:S01]  /*0190*/  FADD.FTZ R2, R2, UR6 ;  /* 0x0000000602027e21 */ /* 0x000fe20008010000 */
[----:B------:R-:W-:Y:S01]  /*01a0*/  FADD.FTZ R12, R9, UR6 ;  /* 0x00000006090c7e21 */ /* 0x000fe20008010000 */
[----:B-----5:R-:W-:-:S02]  /*01b0*/  HADD2.F32 R9, -RZ, R13.H1_H1 ;  /* 0x3000000dff097230 */ /* 0x020fc40000004100 */
[----:B0-----:R-:W-:Y:S01]  /*01c0*/  FADD.FTZ R6, R8, UR6 ;  /* 0x0000000608067e21 */ /* 0x001fe20008010000 */
[----:B------:R-:W-:Y:S01]  /*01d0*/  HADD2.F32 R8, -RZ, R13.H0_H0 ;  /* 0x2000000dff087230 */ /* 0x000fe20000004100 */
[----:B------:R0:W-:Y:S01]  /*01e0*/  MUFU.RSQ R4, R2 ;  /* 0x0000000200047308 */ /* 0x0001e20000001400 */
[--C-:B------:R-:W-:Y:S02]  /*01f0*/  HADD2.F32 R13, -RZ, R14.reuse.H1_H1 ;  /* 0x3000000eff0d7230 */ /* 0x100fe40000004100 */
[----:B------:R-:W-:Y:S01]  /*0200*/  FADD.FTZ R9, R9, UR6 ;  /* 0x0000000609097e21 */ /* 0x000fe20008010000 */
[----:B------:R-:W-:Y:S02]  /*0210*/  FADD.FTZ R8, R8, UR6 ;  /* 0x0000000608087e21 */ /* 0x000fe40008010000 */
[----:B------:R-:W-:Y:S02]  /*0220*/  FADD.FTZ R13, R13, UR6 ;  /* 0x000000060d0d7e21 */ /* 0x000fe40008010000 */
[----:B------:R-:W-:Y:S01]  /*0230*/  MUFU.RSQ R7, R12 ;  /* 0x0000000c00077308 */ /* 0x000fe20000001400 */
[----:B0-----:R-:W-:-:S05]  /*0240*/  HADD2.F32 R2, -RZ, R14.H0_H0 ;  /* 0x2000000eff027230 */ /* 0x001fca0000004100 */
[----:B------:R-:W-:Y:S02]  /*0250*/  FADD.FTZ R2, R2, UR6 ;  /* 0x0000000602027e21 */ /* 0x000fe40008010000 */
[----:B------:R-:W0:Y:S08]  /*0260*/  MUFU.RSQ R5, R5 ;  /* 0x0000000500057308 */ /* 0x000e300000001400 */
[----:B------:R-:W1:Y:S08]  /*0270*/  MUFU.RSQ R6, R6 ;  /* 0x0000000600067308 */ /* 0x000e700000001400 */
[----:B------:R-:W-:Y:S01]  /*0280*/  MUFU.RSQ R9, R9 ;  /* 0x0000000900097308 */ /* 0x000fe20000001400 */
[----:B0-----:R-:W-:Y:S07]  /*0290*/  STG.E.64 desc[UR4][R10.64], R4 ;  /* 0x000000040a007986 */ /* 0x001fee000c101b04 */
[----:B------:R-:W0:Y:S01]  /*02a0*/  MUFU.RSQ R8, R8 ;  /* 0x0000000800087308 */ /* 0x000e220000001400 */
[----:B-1----:R-:W-:Y:S07]  /*02b0*/  STG.E.64 desc[UR4][R10.64+0x400], R6 ;  /* 0x000400060a007986 */ /* 0x002fee000c101b04 */
[----:B------:R-:W-:Y:S08]  /*02c0*/  MUFU.RSQ R13, R13 ;  /* 0x0000000d000d7308 */ /* 0x000ff00000001400 */
[----:B------:R-:W1:Y:S01]  /*02d0*/  MUFU.RSQ R12, R2 ;  /* 0x00000002000c7308 */ /* 0x000e620000001400 */
[----:B0-----:R-:W-:Y:S04]  /*02e0*/  STG.E.64 desc[UR4][R10.64+0x800], R8 ;  /* 0x000800080a007986 */ /* 0x001fe8000c101b04 */
[----:B-1----:R-:W-:Y:S01]  /*02f0*/  STG.E.64 desc[UR4][R10.64+0xc00], R12 ;  /* 0x000c000c0a007986 */ /* 0x002fe2000c101b04 */
[----:B------:R-:W-:Y:S05]  /*0300*/  EXIT ;  /* 0x000000000000794d */ /* 0x000fea0003800000 */
.L_x_3645:
[----:B------:R-:W0:Y:S02]  /*0310*/  S2R R12, SR_TID.X ;  /* 0x00000000000c7919 */ /* 0x000e240000002100 */
[----:B0-----:R-:W-:Y:S02]  /*0320*/  ISETP.GE.AND P0, PT, R12, R5, PT ;  /* 0x000000050c00720c */ /* 0x001fe40003f06270 */
[----:B------:R-:W-:-:S11]  /*0330*/  MOV R0, R12 ;  /* 0x0000000c00007202 */ /* 0x000fd60000000f00 */
[----:B------:R-:W-:Y:S01]  /*0340*/  @!P0 IADD3 R13, R3, R0, RZ ;  /* 0x00000000030d8210 */ /* 0x000fe20007ffe0ff */
[----:B------:R-:W-:Y:S01]  /*0350*/  @!P0 VIADD R0, R0, 0x80 ;  /* 0x0000008000008836 */ /* 0x000fe20000000000 */
[----:B------:R-:W0:Y:S04]  /*0360*/  @!P0 LDC.64 R16, c[0x0][0x230] ;  /* 0x00008c00ff108b82 */ /* 0x000e280000000a00 */
[----:B------:R-:W-:-:S13]  /*0370*/  ISETP.GE.AND P5, PT, R0, R5, PT ;  /* 0x000000050000720c */ /* 0x000fda0003fa6270 */
[----:B------:R-:W-:Y:S01]  /*0380*/  @!P5 IADD3 R23, R3, R0, RZ ;  /* 0x000000000317d210 */ /* 0x000fe20007ffe0ff */
[----:B------:R-:W1:Y:S01]  /*0390*/  @!P5 LDC.64 R18, c[0x0][0x230] ;  /* 0x00008c00ff12db82 */ /* 0x000e620000000a00 */
[----:B------:R-:W-:-:S04]  /*03a0*/  @!P5 IADD3 R0, R0, 0x80, RZ ;  /* 0x000000800000d810 */ /* 0x000fc80007ffe0ff */
[----:B------:R-:W-:-:S13]  /*03b0*/  ISETP.GE.AND P1, PT, R0, R5, PT ;  /* 0x000000050000720c */ /* 0x000fda0003f26270 */
[----:B------:R-:W-:Y:S01]  /*03c0*/  @!P1 IADD3 R11, R3, R0, RZ ;  /* 0x00000000030b9210 */ /* 0x000fe20007ffe0ff */
[----:B------:R-:W-:Y:S01]  /*03d0*/  @!P1 VIADD R0, R0, 0x80 ;  /* 0x0000008000009836 */ /* 0x000fe20000000000 */
[----:B------:R-:W2:Y:S04]  /*03e0*/  @!P1 LDC.64 R14, c[0x0][0x230] ;  /* 0x00008c00ff0e9b82 */ /* 0x000ea80000000a00 */
[----:B------:R-:W-:Y:S01]  /*03f0*/  ISETP.GE.AND P2, PT, R0, R5, PT ;  /* 0x000000050000720c */ /* 0x000fe20003f46270 */
[----:B-1----:R-:W-:Y:S01]  /*0400*/  @!P5 IMAD.WIDE.U32 R18, R23, 0x2, R18 ;  /* 0x000000021712d825 */ /* 0x002fe200078e0012 */
[----:B------:R-:W-:-:S06]  /*0410*/  PRMT R23, RZ, 0x7610, R23 ;  /* 0x00007610ff177816 */ /* 0x000fcc0000000017 */
[----:B------:R1:W3:Y:S05]  /*0420*/  @!P5 LDG.E.U16 R23, desc[UR4][R18.64] ;  /* 0x000000041217d981 */ /* 0x0002ea000c1e1500 */
[----:B------:R-:W-:Y:S01]  /*0430*/  @!P2 IADD3 R27, R3, R0, RZ ;  /* 0x00000000031ba210 */ /* 0x000fe20007ffe0ff */
[----:B------:R-:W4:Y:S01]  /*0440*/  @!P2 LDC.64 R28, c[0x0][0x230] ;  /* 0x00008c00ff1cab82 */ /* 0x000f220000000a00 */
[----:B------:R-:W-:-:S04]  /*0450*/  @!P2 IADD3 R0, R0, 0x80, RZ ;  /* 0x000000800000a810 */ /* 0x000fc80007ffe0ff */
[----:B------:R-:W-:-:S13]  /*0460*/  ISETP.GE.AND P3, PT, R0, R5, PT ;  /* 0x000000050000720c */ /* 0x000fda0003f66270 */
[----:B------:R-:W-:Y:S01]  /*0470*/  @!P3 IADD3 R21, R3, R0, RZ ;  /* 0x000000000315b210 */ /* 0x000fe20007ffe0ff */
[----:B------:R-:W-:Y:S01]  /*0480*/  @!P3 VIADD R0, R0, 0x80 ;  /* 0x000000800000b836 */ /* 0x000fe20000000000 */
[----:B-1----:R-:W1:Y:S04]  /*0490*/  @!P3 LDC.64 R18, c[0x0][0x230] ;  /* 0x00008c00ff12bb82 */ /* 0x002e680000000a00 */
[----:B------:R-:W-:-:S13]  /*04a0*/  ISETP.GE.AND P4, PT, R0, R5, PT ;  /* 0x000000050000720c */ /* 0x000fda0003f86270 */
[----:B------:R-:W-:Y:S02]  /*04b0*/  @!P4 IADD3 R25, R3, R0, RZ ;  /* 0x000000000319c210 */ /* 0x000fe40007ffe0ff */
[----:B------:R-:W-:-:S04]  /*04c0*/  @!P4 IADD3 R0, R0, 0x80, RZ ;  /* 0x000000800000c810 */ /* 0x000fc80007ffe0ff */
[----:B------:R-:W-:Y:S01]  /*04d0*/  ISETP.GE.AND P5, PT, R0, R5, PT ;  /* 0x000000050000720c */ /* 0x000fe20003fa6270 */
[----:B--2---:R-:W-:Y:S01]  /*04e0*/  @!P1 IMAD.WIDE.U32 R14, R11, 0x2, R14 ;  /* 0x000000020b0e9825 */ /* 0x004fe200078e000e */
[----:B------:R-:W-:-:S03]  /*04f0*/  PRMT R11, RZ, 0x7610, R11 ;  /* 0x00007610ff0b7816 */ /* 0x000fc6000000000b */
[----:B----4-:R-:W-:-:S03]  /*0500*/  @!P2 IMAD.WIDE.U32 R28, R27, 0x2, R28 ;  /* 0x000000021b1ca825 */ /* 0x010fc600078e001c */
[----:B------:R2:W4:Y:S05]  /*0510*/  @!P1 LDG.E.U16 R11, desc[UR4][R14.64] ;  /* 0x000000040e0b9981 */ /* 0x00052a000c1e1500 */
[----:B------:R-:W-:Y:S01]  /*0520*/  @!P5 IADD3 R27, R3, R0, RZ ;  /* 0x00000000031bd210 */ /* 0x000fe20007ffe0ff */
[----:B------:R-:W-:Y:S02]  /*0530*/  @!P5 VIADD R0, R0, 0x80 ;  /* 0x000000800000d836 */ /* 0x000fe40000000000 */
[----:B0-----:R-:W-:Y:S01]  /*0540*/  @!P0 IMAD.WIDE.U32 R16, R13, 0x2, R16 ;  /* 0x000000020d108825 */ /* 0x001fe200078e0010 */
[----:B------:R-:W-:Y:S01]  /*0550*/  PRMT R24, RZ, 0x7610, R24 ;  /* 0x00007610ff187816 */ /* 0x000fe20000000018 */
[----:B--2---:R-:W0:Y:S01]  /*0560*/  @!P5 LDC.64 R14, c[0x0][0x230] ;  /* 0x00008c00ff0edb82 */ /* 0x004e220000000a00 */
[----:B------:R-:W-:-:S02]  /*0570*/  ISETP.GE.AND P1, PT, R0, R5, PT ;  /* 0x000000050000720c */ /* 0x000fc40003f26270 */
[----:B------:R-:W-:Y:S01]  /*0580*/  PRMT R13, RZ, 0x7610, R13 ;  /* 0x00007610ff0d7816 */ /* 0x000fe2000000000d */
[----:B-1----:R-:W-:Y:S01]  /*0590*/  @!P3 IMAD.WIDE.U32 R18, R21, 0x2, R18 ;  /* 0x000000021512b825 */ /* 0x002fe200078e0012 */
[----:B------:R-:W2:Y:S04]  /*05a0*/  @!P2 LDG.E.U16 R24, desc[UR4][R28.64] ;  /* 0x000000041c18a981 */ /* 0x000ea8000c1e1500 */
[----:B------:R1:W5:Y:S05]  /*05b0*/  @!P0 LDG.E.U16 R13, desc[UR4][R16.64] ;  /* 0x00000004100d8981 */ /* 0x00036a000c1e1500 */
[----:B------:R-:W0:Y:S08]  /*05c0*/  @!P1 LDC.64 R20, c[0x0][0x230] ;  /* 0x00008c00ff149b82 */ /* 0x000e300000000a00 */
[----:B-1----:R-:W1:Y:S01]  /*05d0*/  @!P4 LDC.64 R16, c[0x0][0x230] ;  /* 0x00008c00ff10cb82 */ /* 0x002e620000000a00 */
[----:B------:R-:W-:Y:S01]  /*05e0*/  @!P1 IADD3 R29, R3, R0, RZ ;  /* 0x00000000031d9210 */ /* 0x000fe20007ffe0ff */
[----:B0-----:R-:W-:Y:S01]  /*05f0*/  @!P5 IMAD.WIDE.U32 R14, R27, 0x2, R14 ;  /* 0x000000021b0ed825 */ /* 0x001fe200078e000e */
[----:B------:R-:W-:-:S02]  /*0600*/  PRMT R26, RZ, 0x7610, R26 ;  /* 0x00007610ff1a7816 */ /* 0x000fc4000000001a */
[----:B------:R-:W-:Y:S02]  /*0610*/  PRMT R27, RZ, 0x7610, R27 ;  /* 0x00007610ff1b7816 */ /* 0x000fe4000000001b */
[----:B------:R-:W-:Y:S02]  /*0620*/  PRMT R0, RZ, 0x7610, R0 ;  /* 0x00007610ff007816 */ /* 0x000fe40000000000 */
[----:B------:R0:W2:Y:S04]  /*0630*/  @!P3 LDG.E.U16 R26, desc[UR4][R18.64] ;  /* 0x00000004121ab981 */ /* 0x0000a8000c1e1500 */
[----:B------:R-:W2:Y:S01]  /*0640*/  @!P5 LDG.E.U16 R27, desc[UR4][R14.64] ;  /* 0x000000040e1bd981 */ /* 0x000ea2000c1e1500 */
[----:B------:R-:W-:-:S05]  /*0650*/  @!P1 IMAD.WIDE.U32 R20, R29, 0x2, R20 ;  /* 0x000000021d149825 */ /* 0x000fca00078e0014 */
[----:B------:R-:W2:Y:S01]  /*0660*/  @!P1 LDG.E.U16 R0, desc[UR4][R20.64] ;  /* 0x0000000414009981 */ /* 0x000ea2000c1e1500 */
[----:B-1----:R-:W-:Y:S01]  /*0670*/  @!P4 IMAD.WIDE.U32 R16, R25, 0x2, R16 ;  /* 0x000000021910c825 */ /* 0x002fe200078e0010 */
[----:B------:R-:W-:-:S06]  /*0680*/  PRMT R25, RZ, 0x7610, R25 ;  /* 0x00007610ff197816 */ /* 0x000fcc0000000019 */
[----:B------:R1:W2:Y:S01]  /*0690*/  @!P4 LDG.E.U16 R25, desc[UR4][R16.64] ;  /* 0x000000041019c981 */ /* 0x0002a2000c1e1500 */
[----:B0-----:R-:W-:-:S04]  /*06a0*/  IADD3 R18, R12, 0x80, RZ ;  /* 0x000000800c127810 */ /* 0x001fc80007ffe0ff */
[----:B------:R-:W-:Y:S02]  /*06b0*/  ISETP.GE.AND P5, PT, R18, R5, PT ;  /* 0x000000051200720c */ /* 0x000fe40003fa6270 */
[----:B-1----:R-:W-:-:S04]  /*06c0*/  IADD3 R16, R12, 0x100, RZ ;  /* 0x000001000c107810 */ /* 0x002fc80007ffe0ff */
[----:B------:R-:W-:-:S07]  /*06d0*/  ISETP.GE.AND P1, PT, R16, R5, PT ;  /* 0x000000051000720c */ /* 0x000fce0003f26270 */
[----:B------:R-:W0:Y:S01]  /*06e0*/  @!P5 LDC R28, c[0x0][0x218] ;  /* 0x00008600ff1cdb82 */ /* 0x000e220000000800 */
[----:B------:R-:W-:-:S07]  /*06f0*/  VIADD R14, R12, 0x180 ;  /* 0x000001800c0e7836 */ /* 0x000fce0000000000 */
[----:B------:R-:W1:Y:S01]  /*0700*/  @!P1 LDC R17, c[0x0][0x218] ;  /* 0x00008600ff119b82 */ /* 0x000e620000000800 */
[----:B------:R-:W-:Y:S02]  /*0710*/  ISETP.GE.AND P2, PT, R14, R5, PT ;  /* 0x000000050e00720c */ /* 0x000fe40003f46270 */
[C---:B------:R-:W-:Y:S02]  /*0720*/  IADD3 R16, R12.reuse, 0x200, RZ ;  /* 0x000002000c107810 */ /* 0x040fe40007ffe0ff */
[----:B------:R-:W-:-:S03]  /*0730*/  IADD3 R18, R12, 0x280, RZ ;  /* 0x000002800c127810 */ /* 0x000fc60007ffe0ff */
[----:B------:R-:W2:Y:S01]  /*0740*/  @!P0 LDC R14, c[0x0][0x218] ;  /* 0x00008600ff0e8b82 */ /* 0x000ea20000000800 */
[-C--:B------:R-:W-:Y:S02]  /*0750*/  ISETP.GE.AND P3, PT, R16, R5.reuse, PT ;  /* 0x000000051000720c */ /* 0x080fe40003f66270 */
[----:B------:R-:W-:Y:S02]  /*0760*/  ISETP.GE.AND P4, PT, R18, R5, PT ;  /* 0x000000051200720c */ /* 0x000fe40003f86270 */
[----:B------:R-:W-:-:S03]  /*0770*/  IADD3 R20, R12, 0x300, RZ ;  /* 0x000003000c147810 */ /* 0x000fc60007ffe0ff */
[----:B------:R-:W2:Y:S01]  /*0780*/  @!P2 LDC R16, c[0x0][0x218] ;  /* 0x00008600ff10ab82 */ /* 0x000ea20000000800 */
[----:B------:R-:W-:Y:S04]  /*0790*/  BSSY B0, `(.L_x_3646) ;  /* 0x0000051000007945 */ /* 0x000fe80003800000 */
[----:B------:R-:W-:Y:S01]  /*07a0*/  BSSY B1, `(.L_x_3647) ;  /* 0x0000049000017945 */ /* 0x000fe20003800000 */
[----:B---3--:R-:W-:-:S05]  /*07b0*/  @!P5 HADD2.F32 R23, -RZ, R23.H0_H0 ;  /* 0x20000017ff17d230 */ /* 0x008fca0000004100 */
[----:B0-----:R-:W-:-:S04]  /*07c0*/  @!P5 FADD.FTZ R23, R23, R28 ;  /* 0x0000001c1717d221 */ /* 0x001fc80000010000 */
[----:B------:R-:W-:Y:S01]  /*07d0*/  @!P5 MUFU.RSQ R2, R23 ;  /* 0x000000170002d308 */ /* 0x000fe20000001400 */
[----:B------:R-:W-:Y:S01]  /*07e0*/  ISETP.GE.AND P5, PT, R20, R5, PT ;  /* 0x000000051400720c */ /* 0x000fe20003fa6270 */
[----:B------:R-:W-:Y:S02]  /*07f0*/  VIADD R20, R12, 0x380 ;  /* 0x000003800c147836 */ /* 0x000fe40000000000 */
[----:B----4-:R-:W-:Y:S02]  /*0800*/  @!P1 HADD2.F32 R18, -RZ, R11.H0_H0 ;  /* 0x2000000bff129230 */ /* 0x010fe40000004100 */
[----:B------:R-:W0:Y:S03]  /*0810*/  @!P3 LDC R11, c[0x0][0x218] ;  /* 0x00008600ff0bbb82 */ /* 0x000e260000000800 */
[----:B-1----:R-:W-:-:S04]  /*0820*/  @!P1 FADD.FTZ R19, R18, R17 ;  /* 0x0000001112139221 */ /* 0x002fc80000010000 */
[----:B------:R1:W-:Y:S01]  /*0830*/  @!P1 MUFU.RSQ R4, R19 ;  /* 0x0000001300049308 */ /* 0x0003e20000001400 */
[----:B------:R-:W-:Y:S01]  /*0840*/  ISETP.GE.AND P1, PT, R20, R5, PT ;  /* 0x000000051400720c */ /* 0x000fe20003f26270 */
[----:B------:R-:W3:Y:S01]  /*0850*/  @!P5 LDC R17, c[0x0][0x218] ;  /* 0x00008600ff11db82 */ /* 0x000ee20000000800 */
[----:B-----5:R-:W-:Y:S02]  /*0860*/  @!P0 HADD2.F32 R13, -RZ, R13.H0_H0 ;  /* 0x2000000dff0d8230 */ /* 0x020fe40000004100 */
[----:B--2---:R-:W-:-:S03]  /*0870*/  @!P2 HADD2.F32 R21, -RZ, R24.H0_H0 ;  /* 0x20000018ff15a230 */ /* 0x004fc60000004100 */
[----:B------:R-:W-:Y:S02]  /*0880*/  @!P0 FADD.FTZ R18, R13, R14 ;  /* 0x0000000e0d128221 */ /* 0x000fe40000010000 */
[----:B------:R-:W2:Y:S01]  /*0890*/  @!P0 LDC.64 R14, c[0x0][0x228] ;  /* 0x00008a00ff0e8b82 */ /* 0x000ea20000000a00 */
[----:B------:R-:W-:-:S07]  /*08a0*/  @!P2 FADD.FTZ R21, R21, R16 ;  /* 0x000000101515a221 */ /* 0x000fce0000010000 */
[----:B------:R-:W4:Y:S01]  /*08b0*/  @!P4 LDC R13, c[0x0][0x218] ;  /* 0x00008600ff0dcb82 */ /* 0x000f220000000800 */
[----:B------:R5:W3:Y:S07]  /*08c0*/  @!P0 MUFU.RSQ R22, R18 ;  /* 0x0000001200168308 */ /* 0x000aee0000001400 */
[----:B------:R-:W4:Y:S01]  /*08d0*/  @!P1 LDC R16, c[0x0][0x218] ;  /* 0x00008600ff109b82 */ /* 0x000f220000000800 */
[----:B-1----:R-:W-:Y:S01]  /*08e0*/  @!P0 IADD3 R19, R3, R12, RZ ;  /* 0x0000000c03138210 */ /* 0x002fe20007ffe0ff */
[----:B------:R-:W-:-:S02]  /*08f0*/  @!P3 HADD2.F32 R26, -RZ, R26.H0_H0 ;  /* 0x2000001aff1ab230 */ /* 0x000fc40000004100 */
[----:B-----5:R-:W-:Y:S01]  /*0900*/  @!P5 HADD2.F32 R18, -RZ, R27.H0_H0 ;  /* 0x2000001bff12d230 */ /* 0x020fe20000004100 */
[----:B------:R-:W-:Y:S01]  /*0910*/  @!P0 IADD3 R12, R12, 0x80, RZ ;  /* 0x000000800c0c8810 */ /* 0x000fe20007ffe0ff */
[----:B--2---:R-:W-:-:S04]  /*0920*/  @!P0 IMAD.WIDE.U32 R14, R19, 0x4, R14 ;  /* 0x00000004130e8825 */ /* 0x004fc800078e000e */
[----:B------:R-:W-:Y:S02]  /*0930*/  @!P1 HADD2.F32 R19, -RZ, R0.H0_H0 ;  /* 0x20000000ff139230 */ /* 0x000fe40000004100 */
[----:B0-----:R-:W-:Y:S01]  /*0940*/  @!P3 FADD.FTZ R11, R26, R11 ;  /* 0x0000000b1a0bb221 */ /* 0x001fe20000010000 */
[----:B---3--:R-:W-:Y:S01]  /*0950*/  @!P5 FADD.FTZ R17, R18, R17 ;  /* 0x000000111211d221 */ /* 0x008fe20000010000 */
[----:B------:R0:W-:Y:S01]  /*0960*/  @!P0 STG.E desc[UR4][R14.64], R22 ;  /* 0x000000160e008986 */ /* 0x0001e2000c101904 */
[----:B------:R-:W-:Y:S01]  /*0970*/  @!P4 HADD2.F32 R20, -RZ, R25.H0_H0 ;  /* 0x20000019ff14c230 */ /* 0x000fe20000004100 */
[----:B------:R-:W-:Y:S01]  /*0980*/  ISETP.GE.AND P0, PT, R12, R5, PT ;  /* 0x000000050c00720c */ /* 0x000fe20003f06270 */
[----:B----4-:R-:W-:-:S03]  /*0990*/  @!P1 FADD.FTZ R16, R19, R16 ;  /* 0x0000001013109221 */ /* 0x010fc60000010000 */
        /* <DEDUP_REMOVED lines=8> */
[----:B------:R-:W-:Y:S01]  /*0a20*/  IADD3 R11, R3, R12, RZ ;  /* 0x0000000c030b7210 */ /* 0x000fe20007ffe0ff */
[----:B------:R-:W-:-:S05]  /*0a30*/  VIADD R12, R12, 0x80 ;  /* 0x000000800c0c7836 */ /* 0x000fca0000000000 */
[----:B------:R-:W-:Y:S01]  /*0a40*/  ISETP.GE.AND P0, PT, R12, R5, PT ;  /* 0x000000050c00720c */ /* 0x000fe20003f06270 */
[----:B0-----:R-:W-:-:S05]  /*0a50*/  IMAD.WIDE.U32 R14, R11, 0x4, R14 ;  /* 0x000000040b0e7825 */ /* 0x001fca00078e000e */
[----:B------:R0:W-:Y:S07]  /*0a60*/  STG.E desc[UR4][R14.64], R2 ;  /* 0x000000020e007986 */ /* 0x0001ee000c101904 */
[----:B------:R-:W-:Y:S05]  /*0a70*/  @P0 BRA `(.L_x_3649) ;  /* 0x0000000000300947 */ /* 0x000fea0003800000 */
[----:B0-----:R-:W0:Y:S01]  /*0a80*/  LDC.64 R14, c[0x0][0x228] ;  /* 0x00008a00ff0e7b82 */ /* 0x001e220000000a00 */
[----:B------:R-:W-:Y:S02]  /*0a90*/  IADD3 R11, R3, R12, RZ ;  /* 0x0000000c030b7210 */ /* 0x000fe40007ffe0ff */
[----:B------:R-:W-:-:S03]  /*0aa0*/  IADD3 R12, R12, 0x80, RZ ;  /* 0x000000800c0c7810 */ /* 0x000fc60007ffe0ff */
[----:B0-----:R-:W-:-:S05]  /*0ab0*/  IMAD.WIDE.U32 R14, R11, 0x4, R14 ;  /* 0x000000040b0e7825 */ /* 0x001fca00078e000e */
[----:B------:R1:W-:Y:S02]  /*0ac0*/  STG.E desc[UR4][R14.64], R4 ;  /* 0x000000040e007986 */ /* 0x0003e4000c101904 */
.L_x_3648:
[----:B------:R-:W-:-:S13]  /*0ad0*/  ISETP.GE.AND P0, PT, R12, R5, PT ;  /* 0x000000050c00720c */ /* 0x000fda0003f06270 */
[----:B------:R-:W-:Y:S05]  /*0ae0*/  @P0 BRA `(.L_x_3650) ;  /* 0x0000000000300947 */ /* 0x000fea0003800000 */
[----:B01----:R-:W0:Y:S01]  /*0af0*/  LDC.64 R14, c[0x0][0x228] ;  /* 0x00008a00ff0e7b82 */ /* 0x003e220000000a00 */
[----:B------:R-:W-:Y:S01]  /*0b00*/  IADD3 R11, R3, R12, RZ ;  /* 0x0000000c030b7210 */ /* 0x000fe20007ffe0ff */
[----:B------:R-:W-:-:S04]  /*0b10*/  VIADD R12, R12, 0x80 ;  /* 0x000000800c0c7836 */ /* 0x000fc80000000000 */
[----:B0-----:R-:W-:-:S05]  /*0b20*/  IMAD.WIDE.U32 R14, R11, 0x4, R14 ;  /* 0x000000040b0e7825 */ /* 0x001fca00078e000e */
[----:B------:R1:W-:Y:S02]  /*0b30*/  STG.E desc[UR4][R14.64], R6 ;  /* 0x000000060e007986 */ /* 0x0003e4000c101904 */
.L_x_3649:
[----:B------:R-:W-:-:S13]  /*0b40*/  ISETP.GE.AND P0, PT, R12, R5, PT ;  /* 0x000000050c00720c */ /* 0x000fda0003f06270 */
[----:B------:R-:W-:Y:S05]  /*0b50*/  @P0 BRA `(.L_x_3651) ;  /* 0x0000000000340947 */ /* 0x000fea0003800000 */
[----:B01----:R-:W0:Y:S01]  /*0b60*/  LDC.64 R14, c[0x0][0x228] ;  /* 0x00008a00ff0e7b82 */ /* 0x003e220000000a00 */
[----:B------:R-:W-:Y:S02]  /*0b70*/  IADD3 R11, R3, R12, RZ ;  /* 0x0000000c030b7210 */ /* 0x000fe40007ffe0ff */
[----:B------:R-:W-:-:S03]  /*0b80*/  IADD3 R12, R12, 0x80, RZ ;  /* 0x000000800c0c7810 */ /* 0x000fc60007ffe0ff */
[----:B0-----:R-:W-:-:S05]  /*0b90*/  IMAD.WIDE.U32 R14, R11, 0x4, R14 ;  /* 0x000000040b0e7825 */ /* 0x001fca00078e000e */
[----:B------:R2:W-:Y:S02]  /*0ba0*/  STG.E desc[UR4][R14.64], R7 ;  /* 0x000000070e007986 */ /* 0x0005e4000c101904 */
.L_x_3650:
[----:B------:R-:W-:-:S13]  /*0bb0*/  ISETP.GE.AND P0, PT, R12, R5, PT ;  /* 0x000000050c00720c */ /* 0x000fda0003f06270 */
[----:B------:R-:W-:Y:S05]  /*0bc0*/  @P0 BREAK B1 ;  /* 0x0000000000010942 */ /* 0x000fea0003800000 */
[----:B------:R-:W-:Y:S05]  /*0bd0*/  @P0 BRA `(.L_x_3652) ;  /* 0x0000000000300947 */ /* 0x000fea0003800000 */
[----:B--2---:R-:W2:Y:S01]  /*0be0*/  LDC.64 R6, c[0x0][0x228] ;  /* 0x00008a00ff067b82 */ /* 0x004ea20000000a00 */
[----:B0-----:R-:W-:Y:S01]  /*0bf0*/  IADD3 R11, R3, R12, RZ ;  /* 0x0000000c030b7210 */ /* 0x001fe20007ffe0ff */
[----:B------:R-:W-:-:S04]  /*0c00*/  VIADD R12, R12, 0x80 ;  /* 0x000000800c0c7836 */ /* 0x000fc80000000000 */
[----:B--2---:R-:W-:-:S05]  /*0c10*/  IMAD.WIDE.U32 R6, R11, 0x4, R6 ;  /* 0x000000040b067825 */ /* 0x004fca00078e0006 */
[----:B------:R2:W-:Y:S02]  /*0c20*/  STG.E desc[UR4][R6.64], R8 ;  /* 0x0000000806007986 */ /* 0x0005e4000c101904 */
.L_x_3651:
[----:B------:R-:W-:Y:S05]  /*0c30*/  BSYNC B1 ;  /* 0x0000000000017941 */ /* 0x000fea0003800000 */
.L_x_3647:
[----:B------:R-:W-:-:S13]  /*0c40*/  ISETP.GE.AND P0, PT, R12, R5, PT ;  /* 0x000000050c00720c */ /* 0x000fda0003f06270 */
[----:B-12---:R-:W1:Y:S01]  /*0c50*/  @!P0 LDC.64 R6, c[0x0][0x228] ;  /* 0x00008a00ff068b82 */ /* 0x006e620000000a00 */
[----:B------:R-:W-:Y:S02]  /*0c60*/  @!P0 IADD3 R11, R3, R12, RZ ;  /* 0x0000000c030b8210 */ /* 0x000fe40007ffe0ff */
[----:B------:R-:W-:-:S03]  /*0c70*/  @!P0 IADD3 R12, R12, 0x80, RZ ;  /* 0x000000800c0c8810 */ /* 0x000fc60007ffe0ff */
[----:B-1----:R-:W-:-:S05]  /*0c80*/  @!P0 IMAD.WIDE.U32 R6, R11, 0x4, R6 ;  /* 0x000000040b068825 */ /* 0x002fca00078e0006 */
[----:B----4-:R3:W-:Y:S02]  /*0c90*/  @!P0 STG.E desc[UR4][R6.64], R9 ;  /* 0x0000000906008986 */ /* 0x0107e4000c101904 */
.L_x_3652:
[----:B------:R-:W-:Y:S05]  /*0ca0*/  BSYNC B0 ;  /* 0x0000000000007941 */ /* 0x000fea0003800000 */
.L_x_3646:
[----:B------:R-:W-:Y:S05]  /*0cb0*/  WARPSYNC.ALL ;  /* 0x0000000000007948 */ /* 0x000fea0003800000 */
[----:B------:R-:W-:-:S13]  /*0cc0*/  ISETP.GE.AND P0, PT, R12, R5, PT ;  /* 0x000000050c00720c */ /* 0x000fda0003f06270 */
[----:B------:R-:W-:Y:S05]  /*0cd0*/  @P0 EXIT ;  /* 0x000000000000094d */ /* 0x000fea0003800000 */
[----:B-1----:R-:W0:Y:S01]  /*0ce0*/  LDC.64 R4, c[0x0][0x228] ;  /* 0x00008a00ff047b82 */ /* 0x002e220000000a00 */
[----:B------:R-:W-:-:S05]  /*0cf0*/  IADD3 R3, R3, R12, RZ ;  /* 0x0000000c03037210 */ /* 0x000fca0007ffe0ff */
[----:B0-----:R-:W-:-:S05]  /*0d00*/  IMAD.WIDE.U32 R2, R3, 0x4, R4 ;  /* 0x0000000403027825 */ /* 0x001fca00078e0004 */
[----:B------:R-:W-:Y:S01]  /*0d10*/  STG.E desc[UR4][R2.64], R10 ;  /* 0x0000000a02007986 */ /* 0x000fe2000c101904 */
[----:B------:R-:W-:Y:S05]  /*0d20*/  EXIT ;  /* 0x000000000000794d */ /* 0x000fea0003800000 */
.L_x_3653:
        /* <DEDUP_REMOVED lines=13> */
.L_x_28337:


//--------------------- .text._ZN2at6native29vectorized_elementwise_kernelILi4EZZZNS0_49_GLOBAL__N__b919a28f_16_Normalization_cu_5c38458722batch_norm_calc_invstdERKNS_6TensorES5_dENKUlvE_clEvENKUlvE1_clEvEUlN3c104HalfEE_St5arrayIPcLm2EEEEviT0_T1_ --------------------------
	.section	.text._ZN2at6native29vectorized_elementwise_kernelILi4EZZZNS0_49_GLOBAL__N__b919a28f_16_Normalization_cu_5c38458722batch_norm_calc_invstdERKNS_6TensorES5_dENKUlvE_clEvENKUlvE1_clEvEUlN3c104HalfEE_St5arrayIPcLm2EEEEviT0_T1_,"ax",@progbits
	.align	128
        .global         _ZN2at6native29vectorized_elementwise_kernelILi4EZZZNS0_49_GLOBAL__N__b919a28f_16_Normalization_cu_5c38458722batch_norm_calc_invstdERKNS_6TensorES5_dENKUlvE_clEvENKUlvE1_clEvEUlN3c104HalfEE_St5arrayIPcLm2EEEEviT0_T1_
        .type           _ZN2at6native29vectorized_elementwise_kernelILi4EZZZNS0_49_GLOBAL__N__b919a28f_16_Normalization_cu_5c38458722batch_norm_calc_invstdERKNS_6TensorES5_dENKUlvE_clEvENKUlvE1_clEvEUlN3c104HalfEE_St5arrayIPcLm2EEEEviT0_T1_,@function
        .size           _ZN2at6native29vectorized_elementwise_kernelILi4EZZZNS0_49_GLOBAL__N__b919a28f_16_Normalization_cu_5c38458722batch_norm_calc_invstdERKNS_6TensorES5_dENKUlvE_clEvENKUlvE1_clEvEUlN3c104HalfEE_St5arrayIPcLm2EEEEviT0_T1_,(.L_x_28338 - _ZN2at6native29vectorized_elementwise_kernelILi4EZZZNS0_49_GLOBAL__N__b919a28f_16_Normalization_cu_5c38458722batch_norm_calc_invstdERKNS_6TensorES5_dENKUlvE_clEvENKUlvE1_clEvEUlN3c104HalfEE_St5arrayIPcLm2EEEEviT0_T1_)
        .other          _ZN2at6native29vectorized_elementwise_kernelILi4EZZZNS0_49_GLOBAL__N__b919a28f_16_Normalization_cu_5c38458722batch_norm_calc_invstdERKNS_6TensorES5_dENKUlvE_clEvENKUlvE1_clEvEUlN3c104HalfEE_St5arrayIPcLm2EEEEviT0_T1_,@"STO_CUDA_ENTRY STV_DEFAULT"
_ZN2at6native29vectorized_elementwise_kernelILi4EZZZNS0_49_GLOBAL__N__b919a28f_16_Normalization_cu_5c38458722batch_norm_calc_invstdERKNS_6TensorES5_dENKUlvE_clEvENKUlvE1_clEvEUlN3c104HalfEE_St5arrayIPcLm2EEEEviT0_T1_:
.text._ZN2at6native29vectorized_elementwise_kernelILi4EZZZNS0_49_GLOBAL__N__b919a28f_16_Normalization_cu_5c38458722batch_norm_calc_invstdERKNS_6TensorES5_dENKUlvE_clEvENKUlvE1_clEvEUlN3c104HalfEE_St5arrayIPcLm2EEEEviT0_T1_:
        /* <DEDUP_REMOVED lines=13> */
[----:B------:R-:W2:Y:S04]  /*00d0*/  LDG.E.64 R12, desc[UR4][R4.64] ;  /* 0x00000004040c7981 */ /* 0x000ea8000c1e1b00 */
[----:B------:R-:W3:Y:S01]  /*00e0*/  LDG.E.64 R6, desc[UR4][R4.64+0x400] ;  /* 0x0004000404067981 */ /* 0x000ee2000c1e1b00 */
[--C-:B--2---:R-:W-:Y:S02]  /*00f0*/  HADD2.F32 R8, -RZ, R12.reuse.H1_H1 ;  /* 0x3000000cff087230 */ /* 0x104fe40000004100 */
[----:B------:R-:W-:Y:S02]  /*0100*/  HADD2.F32 R2, -RZ, R12.H0_H0 ;  /* 0x2000000cff027230 */ /* 0x000fe40000004100 */
[--C-:B------:R-:W-:Y:S02]  /*0110*/  HADD2.F32 R11, -RZ, R13.reuse.H1_H1 ;  /* 0x3000000dff0b7230 */ /* 0x100fe40000004100 */
[----:B------:R-:W-:Y:S01]  /*0120*/  FADD.FTZ R9, R8, UR6 ;  /* 0x0000000608097e21 */ /* 0x000fe20008010000 */
[----:B------:R-:W-:-:S02]  /*0130*/  HADD2.F32 R10, -RZ, R13.H0_H0 ;  /* 0x2000000dff0a7230 */ /* 0x000fc40000004100 */
[----:B------:R-:W-:Y:S01]  /*0140*/  FADD.FTZ R2, R2, UR6 ;  /* 0x0000000602027e21 */ /* 0x000fe20008010000 */
[--C-:B---3--:R-:W-:Y:S01]  /*0150*/  HADD2.F32 R4, -RZ, R6.reuse.H1_H1 ;  /* 0x30000006ff047230 */ /* 0x108fe20000004100 */
[----:B------:R-:W0:Y:S01]  /*0160*/  LDC.64 R12, c[0x0][0x228] ;  /* 0x00008a00ff0c7b82 */ /* 0x000e220000000a00 */
[----:B------:R-:W-:Y:S01]  /*0170*/  HADD2.F32 R6, -RZ, R6.H0_H0 ;  /* 0x20000006ff067230 */ /* 0x000fe20000004100 */
[----:B------:R1:W-:Y:S01]  /*0180*/  MUFU.RSQ R8, R2 ;  /* 0x0000000200087308 */ /* 0x0003e20000001400 */
[----:B------:R-:W-:Y:S01]  /*0190*/  FADD.FTZ R11, R11, UR6 ;  /* 0x000000060b0b7e21 */ /* 0x000fe20008010000 */
[----:B------:R-:W-:Y:S01]  /*01a0*/  FADD.FTZ R5, R4, UR6 ;  /* 0x0000000604057e21 */ /* 0x000fe20008010000 */
[----:B------:R-:W-:Y:S01]  /*01b0*/  FADD.FTZ R10, R10, UR6 ;  /* 0x000000060a0a7e21 */ /* 0x000fe20008010000 */
[----:B------:R-:W-:Y:S01]  /*01c0*/  FADD.FTZ R4, R6, UR6 ;  /* 0x0000000606047e21 */ /* 0x000fe20008010000 */
[----:B------:R-:W-:-:S03]  /*01d0*/  HADD2.F32 R6, -RZ, R7.H1_H1 ;  /* 0x30000007ff067230 */ /* 0x000fc60000004100 */
[----:B------:R-:W-:Y:S01]  /*01e0*/  MUFU.RSQ R9, R9 ;  /* 0x0000000900097308 */ /* 0x000fe20000001400 */
[----:B-1----:R-:W-:Y:S02]  /*01f0*/  HADD2.F32 R2, -RZ, R7.H0_H0 ;  /* 0x20000007ff027230 */ /* 0x002fe40000004100 */
[----:B------:R-:W-:-:S03]  /*0200*/  FADD.FTZ R7, R6, UR6 ;  /* 0x0000000606077e21 */ /* 0x000fc60008010000 */
[----:B------:R-:W-:Y:S02]  /*0210*/  FADD.FTZ R2, R2, UR6 ;  /* 0x0000000602027e21 */ /* 0x000fe40008010000 */
[----:B------:R-:W-:Y:S01]  /*0220*/  MUFU.RSQ R11, R11 ;  /* 0x0000000b000b7308 */ /* 0x000fe20000001400 */
[----:B0-----:R-:W-:-:S07]  /*0230*/  IMAD.WIDE.U32 R12, R3, 0x4, R12 ;  /* 0x00000004030c7825 */ /* 0x001fce00078e000c */
[----:B------:R-:W0:Y:S01]  /*0240*/  MUFU.RSQ R10, R10 ;  /* 0x0000000a000a7308 */ /* 0x000e220000001400 */
[----:B------:R-:W-:-:S07]  /*0250*/  IMAD.WIDE R12, R0, 0x10, R12 ;  /* 0x00000010000c7825 */ /* 0x000fce00078e020c */
[----:B------:R-:W-:Y:S08]  /*0260*/  MUFU.RSQ R5, R5 ;  /* 0x0000000500057308 */ /* 0x000ff00000001400 */
[----:B------:R-:W-:Y:S01]  /*0270*/  MUFU.RSQ R4, R4 ;  /* 0x0000000400047308 */ /* 0x000fe20000001400 */
[----:B0-----:R-:W-:Y:S07]  /*0280*/  STG.E.128 desc[UR4][R12.64], R8 ;  /* 0x000000080c007986 */ /* 0x001fee000c101d04 */
[----:B------:R-:W-:Y:S08]  /*0290*/  MUFU.RSQ R7, R7 ;  /* 0x0000000700077308 */ /* 0x000ff00000001400 */
[----:B------:R-:W0:Y:S02]  /*02a0*/  MUFU.RSQ R6, R2 ;  /* 0x0000000200067308 */ /* 0x000e240000001400 */
[----:B0-----:R-:W-:Y:S01]  /*02b0*/  STG.E.128 desc[UR4][R12.64+0x800], R4 ;  /* 0x000800040c007986 */ /* 0x001fe2000c101d04 */
[----:B------:R-:W-:Y:S05]  /*02c0*/  EXIT ;  /* 0x000000000000794d */ /* 0x000fea0003800000 */
.L_x_3654:
        /* <DEDUP_REMOVED lines=124> */
.L_x_3657:
[----:B------:R-:W-:-:S13]  /*0a90*/  ISETP.GE.AND P0, PT, R12, R5, PT ;  /* 0x000000050c00720c */ /* 0x000fda0003f06270 */
[----:B------:R-:W-:Y:S05]  /*0aa0*/  @P0 BRA `(.L_x_3659) ;  /* 0x0000000000300947 */ /* 0x000fea0003800000 */
[----:B01----:R-:W0:Y:S01]  /*0ab0*/  LDC.64 R14, c[0x0][0x228] ;  /* 0x00008a00ff0e7b82 */ /* 0x003e220000000a00 */
[----:B------:R-:W-:Y:S01]  /*0ac0*/  IADD3 R11, R3, R12, RZ ;  /* 0x0000000c030b7210 */ /* 0x000fe20007ffe0ff */
[----:B------:R-:W-:-:S04]  /*0ad0*/  VIADD R12, R12, 0x80 ;  /* 0x000000800c0c7836 */ /* 0x000fc80000000000 */
[----:B0-----:R-:W-:-:S05]  /*0ae0*/  IMAD.WIDE.U32 R14, R11, 0x4, R14 ;  /* 0x000000040b0e7825 */ /* 0x001fca00078e000e */
[----:B------:R1:W-:Y:S02]  /*0af0*/  STG.E desc[UR4][R14.64], R6 ;  /* 0x000000060e007986 */ /* 0x0003e4000c101904 */
.L_x_3658:
[----:B------:R-:W-:-:S13]  /*0b00*/  ISETP.GE.AND P0, PT, R12, R5, PT ;  /* 0x000000050c00720c */ /* 0x000fda0003f06270 */
[----:B------:R-:W-:Y:S05]  /*0b10*/  @P0 BRA `(.L_x_3660) ;  /* 0x0000000000340947 */ /* 0x000fea0003800000 */
[----:B01----:R-:W0:Y:S01]  /*0b20*/  LDC.64 R14, c[0x0][0x228] ;  /* 0x00008a00ff0e7b82 */ /* 0x003e220000000a00 */
[----:B------:R-:W-:Y:S02]  /*0b30*/  IADD3 R11, R3, R12, RZ ;  /* 0x0000000c030b7210 */ /* 0x000fe40007ffe0ff */
[----:B------:R-:W-:-:S03]  /*0b40*/  IADD3 R12, R12, 0x80, RZ ;  /* 0x000000800c0c7810 */ /* 0x000fc60007ffe0ff */
[----:B0-----:R-:W-:-:S05]  /*0b50*/  IMAD.WIDE.U32 R14, R11, 0x4, R14 ;  /* 0x000000040b0e7825 */ /* 0x001fca00078e000e */
[----:B------:R2:W-:Y:S02]  /*0b60*/  STG.E desc[UR4][R14.64], R7 ;  /* 0x000000070e007986 */ /* 0x0005e4000c101904 */
.L_x_3659:
        /* <DEDUP_REMOVED lines=8> */
.L_x_3660:
[----:B------:R-:W-:Y:S05]  /*0bf0*/  BSYNC B1 ;  /* 0x0000000000017941 */ /* 0x000fea0003800000 */
.L_x_3656:
[----:B------:R-:W-:-:S13]  /*0c00*/  ISETP.GE.AND P0, PT, R12, R5, PT ;  /* 0x000000050c00720c */ /* 0x000fda0003f06270 */
[----:B-12---:R-:W1:Y:S01]  /*0c10*/  @!P0 LDC.64 R6, c[0x0][0x228] ;  /* 0x00008a00ff068b82 */ /* 0x006e620000000a00 */
[----:B------:R-:W-:Y:S02]  /*0c20*/  @!P0 IADD3 R11, R3, R12, RZ ;  /* 0x0000000c030b8210 */ /* 0x000fe40007ffe0ff */
[----:B------:R-:W-:-:S03]  /*0c30*/  @!P0 IADD3 R12, R12, 0x80, RZ ;  /* 0x000000800c0c8810 */ /* 0x000fc60007ffe0ff */
[----:B-1----:R-:W-:-:S05]  /*0c40*/  @!P0 IMAD.WIDE.U32 R6, R11, 0x4, R6 ;  /* 0x000000040b068825 */ /* 0x002fca00078e0006 */
[----:B----4-:R3:W-:Y:S02]  /*0c50*/  @!P0 STG.E desc[UR4][R6.64], R9 ;  /* 0x0000000906008986 */ /* 0x0107e4000c101904 */
.L_x_3661:
[----:B------:R-:W-:Y:S05]  /*0c60*/  BSYNC B0 ;  /* 0x0000000000007941 */ /* 0x000fea0003800000 */
.L_x_3655:
        /* <DEDUP_REMOVED lines=8> */
.L_x_3662:
        /* <DEDUP_REMOVED lines=9> */
.L_x_28338:


//--------------------- .text._ZN2at6native29vectorized_elementwise_kernelILi8EZZZNS0_49_GLOBAL__N__b919a28f_16_Normalization_cu_5c38458722batch_norm_calc_invstdERKNS_6TensorES5_dENKUlvE_clEvENKUlvE1_clEvEUlN3c104HalfEE_St5arrayIPcLm2EEEEviT0_T1_ --------------------------
	.section	.text._ZN2at6native29vectorized_elementwise_kernelILi8EZZZNS0_49_GLOBAL__N__b919a28f_16_Normalization_cu_5c38458722batch_norm_calc_invstdERKNS_6TensorES5_dENKUlvE_clEvENKUlvE1_clEvEUlN3c104HalfEE_St5arrayIPcLm2EEEEviT0_T1_,"ax",@progbits
	.align	128
        .global         _ZN2at6native29vectorized_elementwise_kernelILi8EZZZNS0_49_GLOBAL__N__b919a28f_16_Normalization_cu_5c38458722batch_norm_calc_invstdERKNS_6TensorES5_dENKUlvE_clEvENKUlvE1_clEvEUlN3c104HalfEE_St5arrayIPcLm2EEEEviT0_T1_
        .type           _ZN2at6native29vectorized_elementwise_kernelILi8EZZZNS0_49_GLOBAL__N__b919a28f_16_Normalization_cu_5c38458722batch_norm_calc_invstdERKNS_6TensorES5_dENKUlvE_clEvENKUlvE1_clEvEUlN3c104HalfEE_St5arrayIPcLm2EEEEviT0_T1_,@function
        .size           _ZN2at6native29vectorized_elementwise_kernelILi8EZZZNS0_49_GLOBAL__N__b919a28f_16_Normalization_cu_5c38458722batch_norm_calc_invstdERKNS_6TensorES5_dENKUlvE_clEvENKUlvE1_clEvEUlN3c104HalfEE_St5arrayIPcLm2EEEEviT0_T1_,(.L_x_28339 - _ZN2at6native29vectorized_elementwise_kernelILi8EZZZNS0_49_GLOBAL__N__b919a28f_16_Normalization_cu_5c38458722batch_norm_calc_invstdERKNS_6TensorES5_dENKUlvE_clEvENKUlvE1_clEvEUlN3c104HalfEE_St5arrayIPcLm2EEEEviT0_T1_)
        .other          _ZN2at6native29vectorized_elementwise_kernelILi8EZZZNS0_49_GLOBAL__N__b919a28f_16_Normalization_cu_5c38458722batch_norm_calc_invstdERKNS_6TensorES5_dENKUlvE_clEvENKUlvE1_clEvEUlN3c104HalfEE_St5arrayIPcLm2EEEEviT0_T1_,@"STO_CUDA_ENTRY STV_DEFAULT"
_ZN2at6native29vectorized_elementwise_kernelILi8EZZZNS0_49_GLOBAL__N__b919a28f_16_Normalization_cu_5c38458722batch_norm_calc_invstdERKNS_6TensorES5_dENKUlvE_clEvENKUlvE1_clEvEUlN3c104HalfEE_St5arrayIPcLm2EEEEviT0_T1_:
.text._ZN2at6native29vectorized_elementwise_kernelILi8EZZZNS0_49_GLOBAL__N__b919a28f_16_Normalization_cu_5c38458722batch_norm_calc_invstdERKNS_6TensorES5_dENKUlvE_clEvENKUlvE1_clEvEUlN3c104HalfEE_St5arrayIPcLm2EEEEviT0_T1_:
        /* <DEDUP_REMOVED lines=13> */
[----:B0-----:R-:W-:-:S06]  /*00d0*/  IMAD.WIDE.U32 R8, R0, 0x10, R4 ;  /* 0x0000001000087825 */ /* 0x001fcc00078e0004 */
[----:B------:R-:W3:Y:S01]  /*00e0*/  LDG.E.128 R8, desc[UR4][R8.64] ;  /* 0x0000000408087981 */ /* 0x000ee2000c1e1d00 */
[----:B--2---:R-:W-:-:S04]  /*00f0*/  IMAD.WIDE.U32 R12, R3, 0x4, R12 ;  /* 0x00000004030c7825 */ /* 0x004fc800078e000c */
[----:B------:R-:W-:-:S04]  /*0100*/  IMAD.WIDE R12, R0, 0x20, R12 ;  /* 0x00000020000c7825 */ /* 0x000fc800078e020c */
[--C-:B---3--:R-:W-:Y:S02]  /*0110*/  HADD2.F32 R4, -RZ, R8.reuse.H1_H1 ;  /* 0x30000008ff047230 */ /* 0x108fe40000004100 */
[----:B------:R-:W-:Y:S02]  /*0120*/  HADD2.F32 R2, -RZ, R8.H0_H0 ;  /* 0x20000008ff027230 */ /* 0x000fe40000004100 */
[--C-:B------:R-:W-:Y:S02]  /*0130*/  HADD2.F32 R8, -RZ, R10.reuse.H1_H1 ;  /* 0x3000000aff087230 */ /* 0x100fe40000004100 */
[----:B------:R-:W-:Y:S01]  /*0140*/  FADD.FTZ R5, R4, UR6 ;  /* 0x0000000604057e21 */ /* 0x000fe20008010000 */
[----:B------:R-:W-:Y:S02]  /*0150*/  HADD2.F32 R10, -RZ, R10.H0_H0 ;  /* 0x2000000aff0a7230 */ /* 0x000fe40000004100 */
[----:B------:R-:W-:Y:S01]  /*0160*/  FADD.FTZ R2, R2, UR6 ;  /* 0x0000000602027e21 */ /* 0x000fe20008010000 */
[----:B------:R-:W-:-:S02]  /*0170*/  HADD2.F32 R7, -RZ, R9.H1_H1 ;  /* 0x30000009ff077230 */ /* 0x000fc40000004100 */
[----:B------:R-:W-:Y:S02]  /*0180*/  HADD2.F32 R6, -RZ, R9.H0_H0 ;  /* 0x20000009ff067230 */ /* 0x000fe40000004100 */
[----:B------:R-:W-:Y:S01]  /*0190*/  FADD.FTZ R9, R8, UR6 ;  /* 0x0000000608097e21 */ /* 0x000fe20008010000 */
[----:B------:R-:W-:Y:S01]  /*01a0*/  FADD.FTZ R8, R10, UR6 ;  /* 0x000000060a087e21 */ /* 0x000fe20008010000 */
[----:B------:R-:W-:Y:S01]  /*01b0*/  HADD2.F32 R10, -RZ, R11.H1_H1 ;  /* 0x3000000bff0a7230 */ /* 0x000fe20000004100 */
[----:B------:R0:W-:Y:S01]  /*01c0*/  MUFU.RSQ R4, R2 ;  /* 0x0000000200047308 */ /* 0x0001e20000001400 */
[----:B------:R-:W-:Y:S01]  /*01d0*/  FADD.FTZ R7, R7, UR6 ;  /* 0x0000000607077e21 */ /* 0x000fe20008010000 */
[----:B------:R-:W-:-:S06]  /*01e0*/  FADD.FTZ R6, R6, UR6 ;  /* 0x0000000606067e21 */ /* 0x000fcc0008010000 */
[----:B------:R-:W-:Y:S01]  /*01f0*/  MUFU.RSQ R5, R5 ;  /* 0x0000000500057308 */ /* 0x000fe20000001400 */
[----:B0-----:R-:W-:Y:S02]  /*0200*/  HADD2.F32 R2, -RZ, R11.H0_H0 ;  /* 0x2000000bff027230 */ /* 0x001fe40000004100 */
[----:B------:R-:W-:-:S03]  /*0210*/  FADD.FTZ R11, R10, UR6 ;  /* 0x000000060a0b7e21 */ /* 0x000fc60008010000 */
[----:B------:R-:W-:Y:S02]  /*0220*/  FADD.FTZ R2, R2, UR6 ;  /* 0x0000000602027e21 */ /* 0x000fe40008010000 */
[----:B------:R-:W-:Y:S08]  /*0230*/  MUFU.RSQ R7, R7 ;  /* 0x0000000700077308 */ /* 0x000ff00000001400 */
[----:B------:R-:W0:Y:S08]  /*0240*/  MUFU.RSQ R6, R6 ;  /* 0x0000000600067308 */ /* 0x000e300000001400 */
[----:B------:R-:W-:Y:S08]  /*0250*/  MUFU.RSQ R9, R9 ;  /* 0x0000000900097308 */ /* 0x000ff00000001400 */
[----:B------:R-:W-:Y:S01]  /*0260*/  MUFU.RSQ R8, R8 ;  /* 0x0000000800087308 */ /* 0x000fe20000001400 */
[----:B0-----:R-:W-:Y:S07]  /*0270*/  STG.E.128 desc[UR4][R12.64], R4 ;  /* 0x000000040c007986 */ /* 0x001fee000c101d04 */
[----:B------:R-:W-:Y:S08]  /*0280*/  MUFU.RSQ R11, R11 ;  /* 0x0000000b000b7308 */ /* 0x000ff00000001400 */
[----:B------:R-:W0:Y:S02]  /*0290*/  MUFU.RSQ R10, R2 ;  /* 0x00000002000a7308 */ /* 0x000e240000001400 */
[----:B0-----:R-:W-:Y:S01]  /*02a0*/  STG.E.128 desc[UR4][R12.64+0x10], R8 ;  /* 0x000010080c007986 */ /* 0x001fe2000c101d04 */
[----:B------:R-:W-:Y:S05]  /*02b0*/  EXIT ;  /* 0x000000000000794d */ /* 0x000fea0003800000 */
.L_x_3663:
        /* <DEDUP_REMOVED lines=124> */
.L_x_3666:
[----:B------:R-:W-:-:S13]  /*0a80*/  ISETP.GE.AND P0, PT, R12, R5, PT ;  /* 0x000000050c00720c */ /* 0x000fda0003f06270 */
[----:B------:R-:W-:Y:S05]  /*0a90*/  @P0 BRA `(.L_x_3668) ;  /* 0x0000000000300947 */ /* 0x000fea0003800000 */
[----:B01----:R-:W0:Y:S01]  /*0aa0*/  LDC.64 R14, c[0x0][0x228] ;  /* 0x00008a00ff0e7b82 */ /* 0x003e220000000a00 */
[----:B------:R-:W-:Y:S01]  /*0ab0*/  IADD3 R11, R3, R12, RZ ;  /* 0x0000000c030b7210 */ /* 0x000fe20007ffe0ff */
[----:B------:R-:W-:-:S04]  /*0ac0*/  VIADD R12, R12, 0x80 ;  /* 0x000000800c0c7836 */ /* 0x000fc80000000000 */
[----:B0-----:R-:W-:-:S05]  /*0ad0*/  IMAD.WIDE.U32 R14, R11, 0x4, R14 ;  /* 0x000000040b0e7825 */ /* 0x001fca00078e000e */
[----:B------:R1:W-:Y:S02]  /*0ae0*/  STG.E desc[UR4][R14.64], R6 ;  /* 0x000000060e007986 */ /* 0x0003e4000c101904 */
.L_x_3667:
[----:B------:R-:W-:-:S13]  /*0af0*/  ISETP.GE.AND P0, PT, R12, R5, PT ;  /* 0x000000050c00720c */ /* 0x000fda0003f06270 */
[----:B------:R-:W-:Y:S05]  /*0b00*/  @P0 BRA `(.L_x_3669) ;  /* 0x0000000000340947 */ /* 0x000fea0003800000 */
[----:B01----:R-:W0:Y:S01]  /*0b10*/  LDC.64 R14, c[0x0][0x228] ;  /* 0x00008a00ff0e7b82 */ /* 0x003e220000000a00 */
[----:B------:R-:W-:Y:S02]  /*0b20*/  IADD3 R11, R3, R12, RZ ;  /* 0x0000000c030b7210 */ /* 0x000fe40007ffe0ff */
[----:B------:R-:W-:-:S03]  /*0b30*/  IADD3 R12, R12, 0x80, RZ ;  /* 0x000000800c0c7810 */ /* 0x000fc60007ffe0ff */
[----:B0-----:R-:W-:-:S05]  /*0b40*/  IMAD.WIDE.U32 R14, R11, 0x4, R14 ;  /* 0x000000040b0e7825 */ /* 0x001fca00078e000e */
[----:B------:R2:W-:Y:S02]  /*0b50*/  STG.E desc[UR4][R14.64], R7 ;  /* 0x000000070e007986 */ /* 0x0005e4000c101904 */
.L_x_3668:
        /* <DEDUP_REMOVED lines=8> */
.L_x_3669:
[----:B------:R-:W-:Y:S05]  /*0be0*/  BSYNC B1 ;  /* 0x0000000000017941 */ /* 0x000fea0003800000 */
.L_x_3665:
[----:B------:R-:W-:-:S13]  /*0bf0*/  ISETP.GE.AND P0, PT, R12, R5, PT ;  /* 0x000000050c00720c */ /* 0x000fda0003f06270 */
[----:B-12---:R-:W1:Y:S01]  /*0c00*/  @!P0 LDC.64 R6, c[0x0][0x228] ;  /* 0x00008a00ff068b82 */ /* 0x006e620000000a00 */
[----:B------:R-:W-:Y:S02]  /*0c10*/  @!P0 IADD3 R11, R3, R12, RZ ;  /* 0x0000000c030b8210 */ /* 0x000fe40007ffe0ff */
[----:B------:R-:W-:-:S03]  /*0c20*/  @!P0 IADD3 R12, R12, 0x80, RZ ;  /* 0x000000800c0c8810 */ /* 0x000fc60007ffe0ff */
[----:B-1----:R-:W-:-:S05]  /*0c30*/  @!P0 IMAD.WIDE.U32 R6, R11, 0x4, R6 ;  /* 0x000000040b068825 */ /* 0x002fca00078e0006 */
[----:B----4-:R3:W-:Y:S02]  /*0c40*/  @!P0 STG.E desc[UR4][R6.64], R9 ;  /* 0x0000000906008986 */ /* 0x0107e4000c101904 */
.L_x_3670:
[----:B------:R-:W-:Y:S05]  /*0c50*/  BSYNC B0 ;  /* 0x0000000000007941 */ /* 0x000fea0003800000 */
.L_x_3664:
        /* <DEDUP_REMOVED lines=8> */
.L_x_3671:
        /* <DEDUP_REMOVED lines=10> */
.L_x_28339:


//--------------------- .text._ZN2at6native18elementwise_kernelILi128ELi4EZNS0_15gpu_kernel_implIZZZNS0_49_GLOBAL__N__b919a28f_16_Normalization_cu_5c38458722batch_norm_calc_invstdERKNS_6TensorES6_dENKUlvE_clEvENKUlvE0_clEvEUlfE_EEvRNS_18TensorIteratorBaseERKT_EUliE_EEviT1_ --------------------------
	.section	.text._ZN2at6native18elementwise_kernelILi128ELi4EZNS0_15gpu_kernel_implIZZZNS0_49_GLOBAL__N__b919a28f_16_Normalization_cu_5c38458722batch_norm_calc_invstdERKNS_6TensorES6_dENKUlvE_clEvENKUlvE0_clEvEUlfE_EEvRNS_18TensorIteratorBaseERKT_EUliE_EEviT1_,"ax",@progbits
	.align	128
        .global         _ZN2at6native18elementwise_kernelILi128ELi4EZNS0_15gpu_kernel_implIZZZNS0_49_GLOBAL__N__b919a28f_16_Normalization_cu_5c38458722batch_norm_calc_invstdERKNS_6TensorES6_dENKUlvE_clEvENKUlvE0_clEvEUlfE_EEvRNS_18TensorIteratorBaseERKT_EUliE_EEviT1_
        .type           _ZN2at6native18elementwise_kernelILi128ELi4EZNS0_15gpu_kernel_implIZZZNS0_49_GLOBAL__N__b919a28f_16_Normalization_cu_5c38458722batch_norm_calc_invstdERKNS_6TensorES6_dENKUlvE_clEvENKUlvE0_clEvEUlfE_EEvRNS_18TensorIteratorBaseERKT_EUliE_EEviT1_,@function
        .size           _ZN2at6native18elementwise_kernelILi128ELi4EZNS0_15gpu_kernel_implIZZZNS0_49_GLOBAL__N__b919a28f_16_Normalization_cu_5c38458722batch_norm_calc_invstdERKNS_6TensorES6_dENKUlvE_clEvENKUlvE0_clEvEUlfE_EEvRNS_18TensorIteratorBaseERKT_EUliE_EEviT1_,(.L_x_28340 - _ZN2at6native18elementwise_kernelILi128ELi4EZNS0_15gpu_kernel_implIZZZNS0_49_GLOBAL__N__b919a28f_16_Normalization_cu_5c38458722batch_norm_calc_invstdERKNS_6TensorES6_dENKUlvE_clEvENKUlvE0_clEvEUlfE_EEvRNS_18TensorIteratorBaseERKT_EUliE_EEviT1_)
        .other          _ZN2at6native18elementwise_kernelILi128ELi4EZNS0_15gpu_kernel_implIZZZNS0_49_GLOBAL__N__b919a28f_16_Normalization_cu_5c38458722batch_norm_calc_invstdERKNS_6TensorES6_dENKUlvE_clEvENKUlvE0_clEvEUlfE_EEvRNS_18TensorIteratorBaseERKT_EUliE_EEviT1_,@"STO_CUDA_ENTRY STV_DEFAULT"
_ZN2at6native18elementwise_kernelILi128ELi4EZNS0_15gpu_kernel_implIZZZNS0_49_GLOBAL__N__b919a28f_16_Normalization_cu_5c38458722batch_norm_calc_invstdERKNS_6TensorES6_dENKUlvE_clEvENKUlvE0_clEvEUlfE_EEvRNS_18TensorIteratorBaseERKT_EUliE_EEviT1_:
.text._ZN2at6native18elementwise_kernelILi128ELi4EZNS0_15gpu_kernel_implIZZZNS0_49_GLOBAL__N__b919a28f_16_Normalization_cu_5c38458722batch_norm_calc_invstdERKNS_6TensorES6_dENKUlvE_clEvENKUlvE0_clEvEUlfE_EEvRNS_18TensorIteratorBaseERKT_EUliE_EEviT1_:
        /* <DEDUP_REMOVED lines=314> */
.L_x_3674:
[----:B------:R-:W0:Y:S01]  /*13a0*/  LDC.U8 R5, c[0x0][0x431] ;  /* 0x00010c40ff057b82 */ /* 0x000e220000000000 */
[----:B------:R-:W-:Y:S01]  /*13b0*/  ULDC.64 UR4, c[0x0][0x410] ;  /* 0x0001040000047ab9 */ /* 0x000fe20000000a00 */
[----:B------:R-:W-:Y:S01]  /*13c0*/  ULDC.64 UR6, c[0x0][0x418] ;  /* 0x0001060000067ab9 */ /* 0x000fe20000000a00 */
[----:B------:R-:W-:Y:S01]  /*13d0*/  IADD3 R16, P1, R16, UR4, RZ ;  /* 0x0000000410107c10 */ /* 0x000fe2000ff3e0ff */
[----:B------:R-:W-:Y:S01]  /*13e0*/  BSSY B6, `(.L_x_3675) ;  /* 0x00000e0000067945 */ /* 0x000fe20003800000 */
        /* <DEDUP_REMOVED lines=15> */
[----:B--2---:R-:W0:Y:S01]  /*14e0*/  I2F.S16 R0, R0 ;  /* 0x0000000000007306 */ /* 0x004e220000101400 */
[----:B------:R-:W-:Y:S05]  /*14f0*/  BRA `(.L_x_3681) ;  /* 0x0000000c00387947 */ /* 0x000fea0003800000 */
.L_x_3679:
[----:B------:R-:W2:Y:S02]  /*1500*/  LDG.E.U8 R0, desc[UR36][R2.64] ;  /* 0x0000002402007981 */ /* 0x000ea4000c1e1100 */
[----:B--2---:R-:W-:Y:S01]  /*1510*/  I2FP.F32.U32 R0, R0 ;  /* 0x0000000000007245 */ /* 0x004fe20000201000 */
[----:B------:R-:W-:Y:S06]  /*1520*/  BRA `(.L_x_3681) ;  /* 0x0000000c002c7947 */ /* 0x000fec0003800000 */
.L_x_3678:
[----:B------:R-:W-:-:S13]  /*1530*/  ISETP.NE.AND P0, PT, R4, 0x2, PT ;  /* 0x000000020400780c */ /* 0x000fda0003f05270 */
[----:B------:R-:W-:Y:S05]  /*1540*/  @!P0 BRA `(.L_x_3682) ;  /* 0x0000000000288947 */ /* 0x000fea0003800000 */
[----:B------:R-:W-:-:S13]  /*1550*/  ISETP.NE.AND P0, PT, R4, 0x3, PT ;  /* 0x000000030400780c */ /* 0x000fda0003f05270 */
[----:B------:R-:W-:Y:S05]  /*1560*/  @!P0 BRA `(.L_x_3683) ;  /* 0x0000000000148947 */ /* 0x000fea0003800000 */
[----:B------:R-:W-:-:S13]  /*1570*/  ISETP.NE.AND P0, PT, R4, 0x4, PT ;  /* 0x000000040400780c */ /* 0x000fda0003f05270 */
[----:B------:R-:W-:Y:S05]  /*1580*/  @P0 BRA `(.L_x_3680) ;  /* 0x0000000800b80947 */ /* 0x000fea0003800000 */
[----:B------:R-:W2:Y:S02]  /*1590*/  LDG.E.64 R2, desc[UR36][R2.64] ;  /* 0x0000002402027981 */ /* 0x000ea4000c1e1b00 */
[----:B--2---:R4:W0:Y:S01]  /*15a0*/  I2F.S64 R0, R2 ;  /* 0x0000000200007312 */ /* 0x0048220000301400 */
[----:B------:R-:W-:Y:S05]  /*15b0*/  BRA `(.L_x_3681) ;  /* 0x0000000c00087947 */ /* 0x000fea0003800000 */
.L_x_3683:
[----:B------:R-:W2:Y:S02]  /*15c0*/  LDG.E R0, desc[UR36][R2.64] ;  /* 0x0000002402007981 */ /* 0x000ea4000c1e1900 */
[----:B--2---:R-:W-:Y:S01]  /*15d0*/  I2FP.F32.S32 R0, R0 ;  /* 0x0000000000007245 */ /* 0x004fe20000201400 */
[----:B------:R-:W-:Y:S06]  /*15e0*/  BRA `(.L_x_3681) ;  /* 0x0000000800fc7947 */ /* 0x000fec0003800000 */
.L_x_3682:
[----:B------:R-:W2:Y:S02]  /*15f0*/  LDG.E.U16 R0, desc[UR36][R2.64] ;  /* 0x0000002402007981 */ /* 0x000ea4000c1e1500 */
[----:B--2---:R-:W0:Y:S01]  /*1600*/  I2F.S16 R0, R0 ;  /* 0x0000000000007306 */ /* 0x004e220000101400 */
[----:B------:R-:W-:Y:S05]  /*1610*/  BRA `(.L_x_3681) ;  /* 0x0000000800f07947 */ /* 0x000fea0003800000 */
.L_x_3677:
[----:B------:R-:W-:-:S13]  /*1620*/  ISETP.GT.AND P0, PT, R4, 0x6, PT ;  /* 0x000000060400780c */ /* 0x000fda0003f04270 */
[----:B------:R-:W-:Y:S05]  /*1630*/  @P0 BRA `(.L_x_3684) ;  /* 0x0000000000240947 */ /* 0x000fea0003800000 */
[----:B------:R-:W-:-:S13]  /*1640*/  ISETP.NE.AND P0, PT, R4, 0x5, PT ;  /* 0x000000050400780c */ /* 0x000fda0003f05270 */
[----:B------:R-:W-:Y:S05]  /*1650*/  @!P0 BRA `(.L_x_3685) ;  /* 0x0000000000108947 */ /* 0x000fea0003800000 */
[----:B------:R-:W-:-:S13]  /*1660*/  ISETP.NE.AND P0, PT, R4, 0x6, PT ;  /* 0x000000060400780c */ /* 0x000fda0003f05270 */
[----:B------:R-:W-:Y:S05]  /*1670*/  @P0 BRA `(.L_x_3680) ;  /* 0x00000008007c0947 */ /* 0x000fea0003800000 */
[----:B------:R2:W5:Y:S01]  /*1680*/  LDG.E R0, desc[UR36][R2.64] ;  /* 0x0000002402007981 */ /* 0x000562000c1e1900 */
[----:B------:R-:W-:Y:S05]  /*1690*/  BRA `(.L_x_3681) ;  /* 0x0000000800d07947 */ /* 0x000fea0003800000 */
.L_x_3685:
[----:B------:R-:W2:Y:S02]  /*16a0*/  LDG.E.U16 R0, desc[UR36][R2.64] ;  /* 0x0000002402007981 */ /* 0x000ea4000c1e1500 */
[----:B--2---:R-:W-:Y:S01]  /*16b0*/  HADD2.F32 R0, -RZ, R0.H0_H0 ;  /* 0x20000000ff007230 */ /* 0x004fe20000004100 */
[----:B------:R-:W-:Y:S06]  /*16c0*/  BRA `(.L_x_3681) ;  /* 0x0000000800c47947 */ /* 0x000fec0003800000 */
.L_x_3684:
[----:B------:R-:W-:-:S13]  /*16d0*/  ISETP.NE.AND P0, PT, R4, 0x7, PT ;  /* 0x000000070400780c */ /* 0x000fda0003f05270 */
[----:B------:R-:W-:Y:S05]  /*16e0*/  @!P0 BRA `(.L_x_3686) ;  /* 0x0000000000248947 */ /* 0x000fea0003800000 */
[----:B------:R-:W-:-:S13]  /*16f0*/  ISETP.NE.AND P0, PT, R4, 0x8, PT ;  /* 0x000000080400780c */ /* 0x000fda0003f05270 */
[----:B------:R-:W-:Y:S05]  /*1700*/  @!P0 BRA `(.L_x_3687) ;  /* 0x0000000000108947 */ /* 0x000fea0003800000 */
[----:B------:R-:W-:-:S13]  /*1710*/  ISETP.NE.AND P0, PT, R4, 0x9, PT ;  /* 0x000000090400780c */ /* 0x000fda0003f05270 */
[----:B------:R-:W-:Y:S05]  /*1720*/  @P0 BRA `(.L_x_3680) ;  /* 0x0000000800500947 */ /* 0x000fea0003800000 */
[----:B------:R3:W5:Y:S01]  /*1730*/  LDG.E R0, desc[UR36][R2.64] ;  /* 0x0000002402007981 */ /* 0x000762000c1e1900 */
[----:B------:R-:W-:Y:S05]  /*1740*/  BRA `(.L_x_3681) ;  /* 0x0000000800a47947 */ /* 0x000fea0003800000 */
.L_x_3687:
[----:B------:R-:W2:Y:S02]  /*1750*/  LDG.E.U16 R0, desc[UR36][R2.64] ;  /* 0x0000002402007981 */ /* 0x000ea4000c1e1500 */
[----:B--2---:R-:W-:Y:S01]  /*1760*/  HADD2.F32 R0, -RZ, R0.H0_H0 ;  /* 0x20000000ff007230 */ /* 0x004fe20000004100 */
[----:B------:R-:W-:Y:S06]  /*1770*/  BRA `(.L_x_3681) ;  /* 0x0000000800987947 */ /* 0x000fec0003800000 */
.L_x_3686:
[----:B------:R-:W2:Y:S01]  /*1780*/  LDG.E.64 R2, desc[UR36][R2.64] ;  /* 0x0000002402027981 */ /* 0x000ea2000c1e1b00 */
[----:B------:R-:W-:Y:S01]  /*1790*/  UMOV UR4, 0xf0000000 ;  /* 0xf000000000047882 */ /* 0x000fe20000000000 */
[----:B------:R-:W-:Y:S01]  /*17a0*/  UMOV UR5, 0x380fffff ;  /* 0x380fffff00057882 */ /* 0x000fe20000000000 */
[----:B--2---:R-:W0:Y:S01]  /*17b0*/  F2F.F32.F64 R0, R2 ;  /* 0x0000000200007310 */ /* 0x004e220000301000 */
[----:B------:R-:W-:-:S14]  /*17c0*/  DSETP.GEU.AND P0, PT, |R2|, UR4, PT ;  /* 0x0000000402007e2a */ /* 0x000fdc000bf0e200 */
[----:B0-----:R-:W-:Y:S01]  /*17d0*/  @!P0 FMUL R0, R0, 1.175494350822287508e-38 ;  /* 0x0080000000008820 */ /* 0x001fe20000400000 */
[----:B------:R-:W-:Y:S06]  /*17e0*/  BRA `(.L_x_3681) ;  /* 0x00000008007c7947 */ /* 0x000fec0003800000 */
.L_x_3676:
        /* <DEDUP_REMOVED lines=10> */
[----:B------:R-:W-:Y:S01]  /*1890*/  FSEL R0, RZ, 1, !P0 ;  /* 0x3f800000ff007808 */ /* 0x000fe20004000000 */
[----:B------:R-:W-:Y:S08]  /*18a0*/  BRA `(.L_x_3681) ;  /* 0x00000008004c7947 */ /* 0x000ff00003800000 */
.L_x_3690:
[----:B------:R-:W2:Y:S01]  /*18b0*/  LDG.E.64 R2, desc[UR36][R2.64] ;  /* 0x0000002402027981 */ /* 0x000ea2000c1e1b00 */
[----:B------:R-:W-:Y:S01]  /*18c0*/  UMOV UR4, 0xf0000000 ;  /* 0xf000000000047882 */ /* 0x000fe20000000000 */
[----:B------:R-:W-:Y:S01]  /*18d0*/  UMOV UR5, 0x380fffff ;  /* 0x380fffff00057882 */ /* 0x000fe20000000000 */
[----:B--2---:R-:W0:Y:S01]  /*18e0*/  F2F.F32.F64 R0, R2 ;  /* 0x0000000200007310 */ /* 0x004e220000301000 */
[----:B------:R-:W-:-:S14]  /*18f0*/  DSETP.GEU.AND P0, PT, |R2|, UR4, PT ;  /* 0x0000000402007e2a */ /* 0x000fdc000bf0e200 */
[----:B0-----:R-:W-:Y:S01]  /*1900*/  @!P0 FMUL R0, R0, 1.175494350822287508e-38 ;  /* 0x0080000000008820 */ /* 0x001fe20000400000 */
[----:B------:R-:W-:Y:S06]  /*1910*/  BRA `(.L_x_3681) ;  /* 0x0000000800307947 */ /* 0x000fec0003800000 */
.L_x_3689:
        /* <DEDUP_REMOVED lines=24> */
[----:B------:R-:W-:Y:S01]  /*1aa0*/  LOP3.LUT R0, R5, 0x80000000, R0, 0xf8, !PT ;  /* 0x8000000005007812 */ /* 0x000fe200078ef800 */
[----:B------:R-:W-:Y:S06]  /*1ab0*/  BRA `(.L_x_3681) ;  /* 0x0000000400c87947 */ /* 0x000fec0003800000 */
.L_x_3692:
        /* <DEDUP_REMOVED lines=11> */
[----:B------:R-:W-:Y:S01]  /*1b70*/  LOP3.LUT R0, R4, 0x80000000, R5, 0xf8, !PT ;  /* 0x8000000004007812 */ /* 0x000fe200078ef805 */
[----:B------:R-:W-:Y:S06]  /*1b80*/  BRA `(.L_x_3681) ;  /* 0x0000000400947947 */ /* 0x000fec0003800000 */
.L_x_3691:
[----:B------:R-:W2:Y:S02]  /*1b90*/  LDG.E.U16 R0, desc[UR36][R2.64] ;  /* 0x0000002402007981 */ /* 0x000ea4000c1e1500 */
[----:B--2---:R-:W-:Y:S01]  /*1ba0*/  IMAD.U32 R0, R0, 0x10000, RZ ;  /* 0x0001000000007824 */ /* 0x004fe200078e00ff */
[----:B------:R-:W-:Y:S06]  /*1bb0*/  BRA `(.L_x_3681) ;  /* 0x0000000400887947 */ /* 0x000fec0003800000 */
.L_x_3688:
        /* <DEDUP_REMOVED lines=9> */
[----:B--2---:R-:W-:Y:S01]  /*1c50*/  I2FP.F32.U32 R0, R0 ;  /* 0x0000000000007245 */ /* 0x004fe20000201000 */
[----:B------:R-:W-:Y:S06]  /*1c60*/  BRA `(.L_x_3681) ;  /* 0x00000004005c7947 */ /* 0x000fec0003800000 */
.L_x_3695:
[----:B------:R-:W2:Y:S01]  /*1c70*/  LDG.E.U8 R2, desc[UR36][R2.64] ;  /* 0x0000002402027981 */ /* 0x000ea2000c1e1100 */
        /* <DEDUP_REMOVED lines=19> */
.L_x_3697:
[----:B------:R-:W-:Y:S05]  /*1db0*/  BSYNC B0 ;  /* 0x0000000000007941 */ /* 0x000fea0003800000 */
.L_x_3696:
[----:B------:R-:W-:Y:S01]  /*1dc0*/  LEA R3, R0, 0x3b800000, 0x17 ;  /* 0x3b80000000037811 */ /* 0x000fe200078eb8ff */
[----:B------:R-:W-:-:S05]  /*1dd0*/  IMAD.SHL.U32 R0, R2, 0x100000, RZ ;  /* 0x0010000002007824 */ /* 0x000fca00078e00ff */
[----:B------:R-:W-:Y:S01]  /*1de0*/  LOP3.LUT R0, R3, R0, R4, 0xfe, !PT ;  /* 0x0000000003007212 */ /* 0x000fe200078efe04 */
[----:B------:R-:W-:Y:S06]  /*1df0*/  BRA `(.L_x_3681) ;  /* 0x0000000000f87947 */ /* 0x000fec0003800000 */
.L_x_3694:
        /* <DEDUP_REMOVED lines=20> */
.L_x_3699:
[----:B------:R-:W-:Y:S05]  /*1f40*/  BSYNC B0 ;  /* 0x0000000000007941 */ /* 0x000fea0003800000 */
.L_x_3698:
[----:B------:R-:W-:Y:S01]  /*1f50*/  LEA R3, R0, 0x37800000, 0x17 ;  /* 0x3780000000037811 */ /* 0x000fe200078eb8ff */
[----:B------:R-:W-:-:S05]  /*1f60*/  IMAD.SHL.U32 R0, R2, 0x200000, RZ ;  /* 0x0020000002007824 */ /* 0x000fca00078e00ff */
[----:B------:R-:W-:Y:S01]  /*1f70*/  LOP3.LUT R0, R3, R0, R4, 0xfe, !PT ;  /* 0x0000000003007212 */ /* 0x000fe200078efe04 */
[----:B------:R-:W-:Y:S06]  /*1f80*/  BRA `(.L_x_3681) ;  /* 0x0000000000947947 */ /* 0x000fec0003800000 */
.L_x_3693:
[----:B------:R-:W-:-:S13]  /*1f90*/  ISETP.NE.AND P0, PT, R4, 0x1c, PT ;  /* 0x0000001c0400780c */ /* 0x000fda0003f05270 */
[----:B------:R-:W-:Y:S05]  /*1fa0*/  @!P0 BRA `(.L_x_3700) ;  /* 0x0000000000848947 */ /* 0x000fea0003800000 */
[----:B------:R-:W-:-:S13]  /*1fb0*/  ISETP.NE.AND P0, PT, R4, 0x1d, PT ;  /* 0x0000001d0400780c */ /* 0x000fda0003f05270 */
[----:B------:R-:W-:Y:S05]  /*1fc0*/  @!P0 BRA `(.L_x_3701) ;  /* 0x0000000000708947 */ /* 0x000fea0003800000 */
[----:B------:R-:W-:-:S13]  /*1fd0*/  ISETP.NE.AND P0, PT, R4, 0x2c, PT ;  /* 0x0000002c0400780c */ /* 0x000fda0003f05270 */
[----:B------:R-:W-:Y:S05]  /*1fe0*/  @P0 BRA `(.L_x_3680) ;  /* 0x0000000000200947 */ /* 0x000fea0003800000 */
[----:B------:R-:W2:Y:S01]  /*1ff0*/  LDG.E.U8 R2, desc[UR36][R2.64] ;  /* 0x0000002402027981 */ /* 0x000ea2000c1e1100 */
[----:B------:R-:W-:Y:S01]  /*2000*/  IMAD.MOV.U32 R0, RZ, RZ, 0x400000 ;  /* 0x00400000ff007424 */ /* 0x000fe200078e00ff */
[----:B--2---:R-:W-:-:S13]  /*2010*/  ISETP.NE.AND P0, PT, R2, RZ, PT ;  /* 0x000000ff0200720c */ /* 0x004fda0003f05270 */
[----:B------:R-:W-:Y:S05]  /*2020*/  @!P0 BRA `(.L_x_3681) ;  /* 0x00000000006c8947 */ /* 0x000fea0003800000 */
[----:B------:R-:W-:-:S13]  /*2030*/  ISETP.NE.AND P0, PT, R2, 0xff, PT ;  /* 0x000000ff0200780c */ /* 0x000fda0003f05270 */
[----:B------:R-:W-:Y:S02]  /*2040*/  @!P0 IMAD.MOV.U32 R0, RZ, RZ, 0x7f800001 ;  /* 0x7f800001ff008424 */ /* 0x000fe400078e00ff */
[----:B------:R-:W-:Y:S01]  /*2050*/  @P0 IMAD.SHL.U32 R0, R2, 0x800000, RZ ;  /* 0x0080000002000824 */ /* 0x000fe200078e00ff */
[----:B------:R-:W-:Y:S06]  /*2060*/  BRA `(.L_x_3681) ;  /* 0x00000000005c7947 */ /* 0x000fec0003800000 */
.L_x_3680:
        /* <DEDUP_REMOVED lines=16> */
.L_x_3702:
[----:B------:R-:W-:Y:S01]  /*2170*/  IMAD.MOV.U32 R0, RZ, RZ, RZ ;  /* 0x000000ffff007224 */ /* 0x000fe200078e00ff */
[----:B------:R-:W-:Y:S06]  /*2180*/  BRA `(.L_x_3681) ;  /* 0x0000000000147947 */ /* 0x000fec0003800000 */
.L_x_3701:
[----:B------:R-:W2:Y:S02]  /*2190*/  LDG.E.64 R2, desc[UR36][R2.64] ;  /* 0x0000002402027981 */ /* 0x000ea4000c1e1b00 */
[----:B--2---:R0:W1:Y:S01]  /*21a0*/  I2F.U64 R0, R2 ;  /* 0x0000000200007312 */ /* 0x0040620000301000 */
[----:B------:R-:W-:Y:S05]  /*21b0*/  BRA `(.L_x_3681) ;  /* 0x0000000000087947 */ /* 0x000fea0003800000 */
.L_x_3700:
[----:B------:R-:W2:Y:S02]  /*21c0*/  LDG.E R0, desc[UR36][R2.64] ;  /* 0x0000002402007981 */ /* 0x000ea4000c1e1900 */
[----:B--2---:R-:W-:-:S07]  /*21d0*/  I2FP.F32.U32 R0, R0 ;  /* 0x0000000000007245 */ /* 0x004fce0000201000 */
.L_x_3681:
[----:B------:R-:W-:Y:S05]  /*21e0*/  BSYNC B6 ;  /* 0x0000000000067941 */ /* 0x000fea0003800000 */
.L_x_3675:
[----:B------:R-:W0:Y:S01]  /*21f0*/  LDC.U8 R4, c[0x0][0x430] ;  /* 0x00010c00ff047b82 */ /* 0x000e220000000000 */
[----:B------:R-:W-:Y:S02]  /*2200*/  ULDC UR4, c[0x0][0x420] ;  /* 0x0001080000047ab9 */ /* 0x000fe40000000800 */
[----:B012345:R-:W-:-:S06]  /*2210*/  FADD.FTZ R2, R0, UR4 ;  /* 0x0000000400027e21 */ /* 0x03ffcc0008010000 */
[----:B------:R-:W0:Y:S01]  /*2220*/  MUFU.RSQ R2, R2 ;  /* 0x0000000200027308 */ /* 0x000e220000001400 */
[----:B------:R-:W-:-:S05]  /*2230*/  PRMT R3, R4, 0x9910, RZ ;  /* 0x0000991004037816 */ /* 0x000fca00000000ff */
[----:B------:R-:W-:-:S05]  /*2240*/  IMAD.MOV.U32 R0, RZ, RZ, R3 ;  /* 0x000000ffff007224 */ /* 0x000fca00078e0003 */
[----:B------:R-:W-:-:S13]  /*2250*/  ISETP.GT.AND P0, PT, R0, 0x9, PT ;  /* 0x000000090000780c */ /* 0x000fda0003f04270 */
[----:B0-----:R-:W-:Y:S05]  /*2260*/  @P0 BRA `(.L_x_3703) ;  /* 0x0000000000e80947 */ /* 0x001fea0003800000 */
        /* <DEDUP_REMOVED lines=11> */
.L_x_3706:
[----:B------:R-:W0:Y:S02]  /*2320*/  F2I.S64.TRUNC R2, R2 ;  /* 0x0000000200027311 */ /* 0x000e24000020d900 */
[----:B0-----:R-:W-:-:S05]  /*2330*/  IMAD.MOV.U32 R5, RZ, RZ, R2 ;  /* 0x000000ffff057224 */ /* 0x001fca00078e0002 */
[----:B------:R0:W-:Y:S01]  /*2340*/  STG.E.U8 desc[UR36][R16.64], R5 ;  /* 0x0000000510007986 */ /* 0x0001e2000c101124 */
[----:B------:R-:W-:Y:S05]  /*2350*/  BRA `(.L_x_3708) ;  /* 0x0000000c00407947 */ /* 0x000fea0003800000 */
.L_x_3705:
        /* <DEDUP_REMOVED lines=9> */
.L_x_3710:
[----:B------:R-:W0:Y:S02]  /*23f0*/  F2I.FTZ.TRUNC.NTZ R3, R2 ;  /* 0x0000000200037305 */ /* 0x000e24000021f100 */
[----:B0-----:R0:W-:Y:S01]  /*2400*/  STG.E desc[UR36][R16.64], R3 ;  /* 0x0000000310007986 */ /* 0x0011e2000c101924 */
[----:B------:R-:W-:Y:S05]  /*2410*/  BRA `(.L_x_3708) ;  /* 0x0000000c00107947 */ /* 0x000fea0003800000 */
.L_x_3709:
[----:B------:R-:W0:Y:S02]  /*2420*/  F2I.FTZ.TRUNC.NTZ R3, R2 ;  /* 0x0000000200037305 */ /* 0x000e24000021f100 */
[----:B0-----:R0:W-:Y:S01]  /*2430*/  STG.E.U16 desc[UR36][R16.64], R3 ;  /* 0x0000000310007986 */ /* 0x0011e2000c101524 */
[----:B------:R-:W-:Y:S05]  /*2440*/  BRA `(.L_x_3708) ;  /* 0x0000000c00047947 */ /* 0x000fea0003800000 */
.L_x_3704:
        /* <DEDUP_REMOVED lines=8> */
.L_x_3712:
[----:B------:R-:W-:-:S05]  /*24d0*/  F2FP.F16.F32.PACK_AB R2, RZ, R2 ;  /* 0x00000002ff02723e */ /* 0x000fca00000000ff */
[----:B------:R0:W-:Y:S01]  /*24e0*/  STG.E.U16 desc[UR36][R16.64], R2 ;  /* 0x0000000210007986 */ /* 0x0001e2000c101524 */
[----:B------:R-:W-:Y:S05]  /*24f0*/  BRA `(.L_x_3708) ;  /* 0x0000000800d87947 */ /* 0x000fea0003800000 */
.L_x_3711:
        /* <DEDUP_REMOVED lines=9> */
.L_x_3714:
[----:B------:R-:W-:-:S04]  /*2590*/  F2FP.F16.F32.PACK_AB R3, RZ, R2 ;  /* 0x00000002ff03723e */ /* 0x000fc800000000ff */
[----:B------:R-:W-:-:S05]  /*25a0*/  PRMT R3, R3, 0x5410, RZ ;  /* 0x0000541003037816 */ /* 0x000fca00000000ff */
[----:B------:R0:W-:Y:S01]  /*25b0*/  STG.E desc[UR36][R16.64], R3 ;  /* 0x0000000310007986 */ /* 0x0001e2000c101924 */
[----:B------:R-:W-:Y:S05]  /*25c0*/  BRA `(.L_x_3708) ;  /* 0x0000000800a47947 */ /* 0x000fea0003800000 */
.L_x_3713:
[----:B------:R-:W-:-:S06]  /*25d0*/  FMUL.FTZ R2, R2, 1 ;  /* 0x3f80000002027820 */ /* 0x000fcc0000410000 */
[----:B------:R-:W0:Y:S02]  /*25e0*/  F2F.F64.F32 R2, R2 ;  /* 0x0000000200027310 */ /* 0x000e240000201800 */
[----:B0-----:R0:W-:Y:S01]  /*25f0*/  STG.E.64 desc[UR36][R16.64], R2 ;  /* 0x0000000210007986 */ /* 0x0011e2000c101b24 */
[----:B------:R-:W-:Y:S05]  /*2600*/  BRA `(.L_x_3708) ;  /* 0x0000000800947947 */ /* 0x000fea0003800000 */
.L_x_3703:
        /* <DEDUP_REMOVED lines=12> */
.L_x_3717:
[----:B------:R-:W-:Y:S01]  /*26d0*/  FMUL.FTZ R4, R2, 1 ;  /* 0x3f80000002047820 */ /* 0x000fe20000410000 */
[----:B------:R-:W-:-:S05]  /*26e0*/  CS2R R6, SRZ ;  /* 0x0000000000067805 */ /* 0x000fca000001ff00 */
[----:B------:R-:W0:Y:S02]  /*26f0*/  F2F.F64.F32 R4, R4 ;  /* 0x0000000400047310 */ /* 0x000e240000201800 */
[----:B0-----:R0:W-:Y:S01]  /*2700*/  STG.E.128 desc[UR36][R16.64], R4 ;  /* 0x0000000410007986 */ /* 0x0011e2000c101d24 */
[----:B------:R-:W-:Y:S05]  /*2710*/  BRA `(.L_x_3708) ;  /* 0x0000000800507947 */ /* 0x000fea0003800000 */
.L_x_3716:
        /* <DEDUP_REMOVED lines=20> */
.L_x_3721:
[----:B------:R-:W-:Y:S05]  /*2860*/  BSYNC B0 ;  /* 0x0000000000007941 */ /* 0x000fea0003800000 */
.L_x_3720:
[----:B------:R-:W-:-:S05]  /*2870*/  LOP3.LUT R5, R0, R5, RZ, 0xfc, !PT ;  /* 0x0000000500057212 */ /* 0x000fca00078efcff */
[----:B------:R0:W-:Y:S01]  /*2880*/  STG.E.U8 desc[UR36][R16.64], R5 ;  /* 0x0000000510007986 */ /* 0x0001e2000c101124 */
[----:B------:R-:W-:Y:S05]  /*2890*/  BRA `(.L_x_3708) ;  /* 0x0000000400f07947 */ /* 0x000fea0003800000 */
.L_x_3719:
        /* <DEDUP_REMOVED lines=12> */
.L_x_3723:
[----:B------:R-:W-:Y:S01]  /*2960*/  IMAD.MOV.U32 R0, RZ, RZ, 0x7f ;  /* 0x0000007fff007424 */ /* 0x000fe200078e00ff */
[----:B------:R-:W-:-:S04]  /*2970*/  ISETP.GT.U32.AND P0, PT, R4, 0x7f800000, PT ;  /* 0x7f8000000400780c */ /* 0x000fc80003f04070 */
[----:B------:R-:W-:-:S09]  /*2980*/  SEL R0, R0, 0x7c, P0 ;  /* 0x0000007c00007807 */ /* 0x000fd20000000000 */
.L_x_3724:
[----:B------:R-:W-:Y:S05]  /*2990*/  BSYNC B0 ;  /* 0x0000000000007941 */ /* 0x000fea0003800000 */
.L_x_3722:
[----:B------:R-:W-:-:S04]  /*29a0*/  LOP3.LUT R2, R2, 0x80000000, RZ, 0xc0, !PT ;  /* 0x8000000002027812 */ /* 0x000fc800078ec0ff */
[----:B------:R-:W-:-:S04]  /*29b0*/  SHF.R.U32.HI R3, RZ, 0x18, R2 ;  /* 0x00000018ff037819 */ /* 0x000fc80000011602 */
[----:B------:R-:W-:-:S05]  /*29c0*/  LOP3.LUT R3, R0, R3, RZ, 0xfc, !PT ;  /* 0x0000000300037212 */ /* 0x000fca00078efcff */
[----:B------:R0:W-:Y:S01]  /*29d0*/  STG.E.U8 desc[UR36][R16.64], R3 ;  /* 0x0000000310007986 */ /* 0x0001e2000c101124 */
[----:B------:R-:W-:Y:S05]  /*29e0*/  BRA `(.L_x_3708) ;  /* 0x00000004009c7947 */ /* 0x000fea0003800000 */
.L_x_3718:
[----:B------:R-:W-:-:S05]  /*29f0*/  F2FP.BF16.F32.PACK_AB R2, RZ, R2 ;  /* 0x00000002ff02723e */ /* 0x000fca00000010ff */
[----:B------:R0:W-:Y:S01]  /*2a00*/  STG.E.U16 desc[UR36][R16.64], R2 ;  /* 0x0000000210007986 */ /* 0x0001e2000c101524 */
[----:B------:R-:W-:Y:S05]  /*2a10*/  BRA `(.L_x_3708) ;  /* 0x0000000400907947 */ /* 0x000fea0003800000 */
.L_x_3715:
        /* <DEDUP_REMOVED lines=11> */
.L_x_3727:
        /* <DEDUP_REMOVED lines=16> */
.L_x_3730:
[----:B------:R-:W-:-:S04]  /*2bd0*/  LOP3.LUT R2, R2, 0x80000000, RZ, 0xc0, !PT ;  /* 0x8000000002027812 */ /* 0x000fc800078ec0ff */
[----:B------:R-:W-:-:S04]  /*2be0*/  SHF.R.U32.HI R3, RZ, 0x18, R2 ;  /* 0x00000018ff037819 */ /* 0x000fc80000011602 */
[----:B------:R-:W-:-:S04]  /*2bf0*/  LOP3.LUT R0, R0, R3, RZ, 0xfc, !PT ;  /* 0x0000000300007212 */ /* 0x000fc800078efcff */
[----:B------:R-:W-:-:S07]  /*2c00*/  PRMT R8, R0, 0x7610, R8 ;  /* 0x0000761000087816 */ /* 0x000fce0000000008 */
.L_x_3729:
[----:B------:R-:W-:Y:S05]  /*2c10*/  BSYNC B0 ;  /* 0x0000000000007941 */ /* 0x000fea0003800000 */
.L_x_3728:
[----:B------:R0:W-:Y:S01]  /*2c20*/  STG.E.U8 desc[UR36][R16.64], R8 ;  /* 0x0000000810007986 */ /* 0x0001e2000c101124 */
[----:B------:R-:W-:Y:S05]  /*2c30*/  BRA `(.L_x_3708) ;  /* 0x0000000400087947 */ /* 0x000fea0003800000 */
.L_x_3726:
        /* <DEDUP_REMOVED lines=16> */
.L_x_3733:
[----:B------:R-:W-:-:S04]  /*2d40*/  LOP3.LUT R2, R2, 0x80000000, RZ, 0xc0, !PT ;  /* 0x8000000002027812 */ /* 0x000fc800078ec0ff */
[----:B------:R-:W-:-:S04]  /*2d50*/  SHF.R.U32.HI R3, RZ, 0x18, R2 ;  /* 0x00000018ff037819 */ /* 0x000fc80000011602 */
[----:B------:R-:W-:-:S04]  /*2d60*/  LOP3.LUT R0, R0, R3, RZ, 0xfc, !PT ;  /* 0x0000000300007212 */ /* 0x000fc800078efcff */
[----:B------:R-:W-:-:S07]  /*2d70*/  PRMT R8, R0, 0x7610, R8 ;  /* 0x0000761000087816 */ /* 0x000fce0000000008 */
.L_x_3732:
[----:B------:R-:W-:Y:S05]  /*2d80*/  BSYNC B0 ;  /* 0x0000000000007941 */ /* 0x000fea0003800000 */
.L_x_3731:
[----:B------:R3:W-:Y:S01]  /*2d90*/  STG.E.U8 desc[UR36][R16.64], R8 ;  /* 0x0000000810007986 */ /* 0x0007e2000c101124 */
[----:B------:R-:W-:Y:S05]  /*2da0*/  BRA `(.L_x_3708) ;  /* 0x0000000000ac7947 */ /* 0x000fea0003800000 */
.L_x_3725:
        /* <DEDUP_REMOVED lines=21> */
.L_x_3707:
        /* <DEDUP_REMOVED lines=16> */
.L_x_3736:
[----:B------:R-:W-:Y:S05]  /*3000*/  BRA `(.L_x_3708) ;  /* 0x0000000000147947 */ /* 0x000fea0003800000 */
.L_x_3735:
[----:B------:R-:W0:Y:S02]  /*3010*/  F2I.U64.TRUNC R2, R2 ;  /* 0x0000000200027311 */ /* 0x000e24000020d800 */
[----:B0-----:R2:W-:Y:S01]  /*3020*/  STG.E.64 desc[UR36][R16.64], R2 ;  /* 0x0000000210007986 */ /* 0x0015e2000c101b24 */
[----:B------:R-:W-:Y:S05]  /*3030*/  BRA `(.L_x_3708) ;  /* 0x0000000000087947 */ /* 0x000fea0003800000 */
.L_x_3734:
[----:B------:R-:W0:Y:S02]  /*3040*/  F2I.FTZ.U32.TRUNC.NTZ R3, R2 ;  /* 0x0000000200037305 */ /* 0x000e24000021f000 */
[----:B0-----:R0:W-:Y:S02]  /*3050*/  STG.E desc[UR36][R16.64], R3 ;  /* 0x0000000310007986 */ /* 0x0011e4000c101924 */
.L_x_3708:
[----:B------:R-:W-:-:S04]  /*3060*/  IMAD R18, R23, 0x200, R18 ;  /* 0x0000020017127824 */ /* 0x000fc800078e0212 */
[----:B------:R-:W-:-:S07]  /*3070*/  VIADD R19, R18, 0x80 ;  /* 0x0000008012137836 */ /* 0x000fce0000000000 */
.L_x_3673:
[----:B------:R-:W-:Y:S05]  /*3080*/  BSYNC B7 ;  /* 0x0000000000077941 */ /* 0x000fea0003800000 */
.L_x_3672:
        /* <DEDUP_REMOVED lines=307> */
.L_x_3739:
        /* <DEDUP_REMOVED lines=22> */
.L_x_3744:
[----:B------:R-:W2:Y:S02]  /*4520*/  LDG.E.U8 R0, desc[UR36][R2.64] ;  /* 0x0000002402007981 */ /* 0x000ea4000c1e1100 */
[----:B--2---:R-:W-:Y:S01]  /*4530*/  I2FP.F32.U32 R0, R0 ;  /* 0x0000000000007245 */ /* 0x004fe20000201000 */
[----:B------:R-:W-:Y:S06]  /*4540*/  BRA `(.L_x_3746) ;  /* 0x0000000c002c7947 */ /* 0x000fec0003800000 */
.L_x_3743:
[----:B------:R-:W-:-:S13]  /*4550*/  ISETP.NE.AND P0, PT, R4, 0x2, PT ;  /* 0x000000020400780c */ /* 0x000fda0003f05270 */
[----:B------:R-:W-:Y:S05]  /*4560*/  @!P0 BRA `(.L_x_3747) ;  /* 0x0000000000288947 */ /* 0x000fea0003800000 */
[----:B------:R-:W-:-:S13]  /*4570*/  ISETP.NE.AND P0, PT, R4, 0x3, PT ;  /* 0x000000030400780c */ /* 0x000fda0003f05270 */
[----:B------:R-:W-:Y:S05]  /*4580*/  @!P0 BRA `(.L_x_3748) ;  /* 0x0000000000148947 */ /* 0x000fea0003800000 */
[----:B------:R-:W-:-:S13]  /*4590*/  ISETP.NE.AND P0, PT, R4, 0x4, PT ;  /* 0x000000040400780c */ /* 0x000fda0003f05270 */
[----:B------:R-:W-:Y:S05]  /*45a0*/  @P0 BRA `(.L_x_3745) ;  /* 0x0000000800b80947 */ /* 0x000fea0003800000 */
[----:B------:R-:W2:Y:S02]  /*45b0*/  LDG.E.64 R2, desc[UR36][R2.64] ;  /* 0x0000002402027981 */ /* 0x000ea4000c1e1b00 */
[----:B--2---:R2:W3:Y:S01]  /*45c0*/  I2F.S64 R0, R2 ;  /* 0x0000000200007312 */ /* 0x0044e20000301400 */
[----:B------:R-:W-:Y:S05]  /*45d0*/  BRA `(.L_x_3746) ;  /* 0x0000000c00087947 */ /* 0x000fea0003800000 */
.L_x_3748:
[----:B------:R-:W2:Y:S02]  /*45e0*/  LDG.E R0, desc[UR36][R2.64] ;  /* 0x0000002402007981 */ /* 0x000ea4000c1e1900 */
[----:B--2---:R-:W-:Y:S01]  /*45f0*/  I2FP.F32.S32 R0, R0 ;  /* 0x0000000000007245 */ /* 0x004fe20000201400 */
[----:B------:R-:W-:Y:S06]  /*4600*/  BRA `(.L_x_3746) ;  /* 0x0000000800fc7947 */ /* 0x000fec0003800000 */
.L_x_3747:
[----:B------:R-:W2:Y:S02]  /*4610*/  LDG.E.U16 R0, desc[UR36][R2.64] ;  /* 0x0000002402007981 */ /* 0x000ea4000c1e1500 */
[----:B--2---:R-:W1:Y:S01]  /*4620*/  I2F.S16 R0, R0 ;  /* 0x0000000000007306 */ /* 0x004e620000101400 */
[----:B------:R-:W-:Y:S05]  /*4630*/  BRA `(.L_x_3746) ;  /* 0x0000000800f07947 */ /* 0x000fea0003800000 */
.L_x_3742:
        /* <DEDUP_REMOVED lines=8> */
.L_x_3750:
[----:B------:R-:W2:Y:S02]  /*46c0*/  LDG.E.U16 R0, desc[UR36][R2.64] ;  /* 0x0000002402007981 */ /* 0x000ea4000c1e1500 */
[----:B--2---:R-:W-:Y:S01]  /*46d0*/  HADD2.F32 R0, -RZ, R0.H0_H0 ;  /* 0x20000000ff007230 */ /* 0x004fe20000004100 */
[----:B------:R-:W-:Y:S06]  /*46e0*/  BRA `(.L_x_3746) ;  /* 0x0000000800c47947 */ /* 0x000fec0003800000 */
.L_x_3749:
        /* <DEDUP_REMOVED lines=8> */
.L_x_3752:
[----:B------:R-:W2:Y:S02]  /*4770*/  LDG.E.U16 R0, desc[UR36][R2.64] ;  /* 0x0000002402007981 */ /* 0x000ea4000c1e1500 */
[----:B--2---:R-:W-:Y:S01]  /*4780*/  HADD2.F32 R0, -RZ, R0.H0_H0 ;  /* 0x20000000ff007230 */ /* 0x004fe20000004100 */
[----:B------:R-:W-:Y:S06]  /*4790*/  BRA `(.L_x_3746) ;  /* 0x0000000800987947 */ /* 0x000fec0003800000 */
.L_x_3751:
[----:B------:R-:W2:Y:S01]  /*47a0*/  LDG.E.64 R2, desc[UR36][R2.64] ;  /* 0x0000002402027981 */ /* 0x000ea2000c1e1b00 */
[----:B------:R-:W-:Y:S01]  /*47b0*/  UMOV UR4, 0xf0000000 ;  /* 0xf000000000047882 */ /* 0x000fe20000000000 */
[----:B------:R-:W-:Y:S01]  /*47c0*/  UMOV UR5, 0x380fffff ;  /* 0x380fffff00057882 */ /* 0x000fe20000000000 */
[----:B--2---:R-:W0:Y:S01]  /*47d0*/  F2F.F32.F64 R0, R2 ;  /* 0x0000000200007310 */ /* 0x004e220000301000 */
[----:B------:R-:W-:-:S14]  /*47e0*/  DSETP.GEU.AND P0, PT, |R2|, UR4, PT ;  /* 0x0000000402007e2a */ /* 0x000fdc000bf0e200 */
[----:B0-----:R-:W-:Y:S01]  /*47f0*/  @!P0 FMUL R0, R0, 1.175494350822287508e-38 ;  /* 0x0080000000008820 */ /* 0x001fe20000400000 */
[----:B------:R-:W-:Y:S06]  /*4800*/  BRA `(.L_x_3746) ;  /* 0x00000008007c7947 */ /* 0x000fec0003800000 */
.L_x_3741:
        /* <DEDUP_REMOVED lines=12> */
.L_x_3755:
[----:B------:R-:W2:Y:S01]  /*48d0*/  LDG.E.64 R2, desc[UR36][R2.64] ;  /* 0x0000002402027981 */ /* 0x000ea2000c1e1b00 */
[----:B------:R-:W-:Y:S01]  /*48e0*/  UMOV UR4, 0xf0000000 ;  /* 0xf000000000047882 */ /* 0x000fe20000000000 */
[----:B------:R-:W-:Y:S01]  /*48f0*/  UMOV UR5, 0x380fffff ;  /* 0x380fffff00057882 */ /* 0x000fe20000000000 */
[----:B--2---:R-:W0:Y:S01]  /*4900*/  F2F.F32.F64 R0, R2 ;  /* 0x0000000200007310 */ /* 0x004e220000301000 */
[----:B------:R-:W-:-:S14]  /*4910*/  DSETP.GEU.AND P0, PT, |R2|, UR4, PT ;  /* 0x0000000402007e2a */ /* 0x000fdc000bf0e200 */
[----:B0-----:R-:W-:Y:S01]  /*4920*/  @!P0 FMUL R0, R0, 1.175494350822287508e-38 ;  /* 0x0080000000008820 */ /* 0x001fe20000400000 */
[----:B------:R-:W-:Y:S06]  /*4930*/  BRA `(.L_x_3746) ;  /* 0x0000000800307947 */ /* 0x000fec0003800000 */
.L_x_3754:
        /* <DEDUP_REMOVED lines=26> */
.L_x_3757:
        /* <DEDUP_REMOVED lines=13> */
.L_x_3756:
[----:B------:R-:W2:Y:S02]  /*4bb0*/  LDG.E.U16 R0, desc[UR36][R2.64] ;  /* 0x0000002402007981 */ /* 0x000ea4000c1e1500 */
[----:B--2---:R-:W-:Y:S01]  /*4bc0*/  IMAD.U32 R0, R0, 0x10000, RZ ;  /* 0x0001000000007824 */ /* 0x004fe200078e00ff */
[----:B------:R-:W-:Y:S06]  /*4bd0*/  BRA `(.L_x_3746) ;  /* 0x0000000400887947 */ /* 0x000fec0003800000 */
.L_x_3753:
        /* <DEDUP_REMOVED lines=11> */
.L_x_3760:
        /* <DEDUP_REMOVED lines=20> */
.L_x_3762:
[----:B------:R-:W-:Y:S05]  /*4dd0*/  BSYNC B0 ;  /* 0x0000000000007941 */ /* 0x000fea0003800000 */
.L_x_3761:
[----:B------:R-:W-:Y:S01]  /*4de0*/  LEA R3, R0, 0x3b800000, 0x17 ;  /* 0x3b80000000037811 */ /* 0x000fe200078eb8ff */
[----:B------:R-:W-:-:S05]  /*4df0*/  IMAD.SHL.U32 R0, R2, 0x100000, RZ ;  /* 0x0010000002007824 */ /* 0x000fca00078e00ff */
[----:B------:R-:W-:Y:S01]  /*4e00*/  LOP3.LUT R0, R3, R0, R4, 0xfe, !PT ;  /* 0x0000000003007212 */ /* 0x000fe200078efe04 */
[----:B------:R-:W-:Y:S06]  /*4e10*/  BRA `(.L_x_3746) ;  /* 0x0000000000f87947 */ /* 0x000fec0003800000 */
.L_x_3759:
        /* <DEDUP_REMOVED lines=20> */
.L_x_3764:
[----:B------:R-:W-:Y:S05]  /*4f60*/  BSYNC B0 ;  /* 0x0000000000007941 */ /* 0x000fea0003800000 */
.L_x_3763:
[----:B------:R-:W-:Y:S01]  /*4f70*/  LEA R3, R0, 0x37800000, 0x17 ;  /* 0x3780000000037811 */ /* 0x000fe200078eb8ff */
[----:B------:R-:W-:-:S05]  /*4f80*/  IMAD.SHL.U32 R0, R2, 0x200000, RZ ;  /* 0x0020000002007824 */ /* 0x000fca00078e00ff */
[----:B------:R-:W-:Y:S01]  /*4f90*/  LOP3.LUT R0, R3, R0, R4, 0xfe, !PT ;  /* 0x0000000003007212 */ /* 0x000fe200078efe04 */
[----:B------:R-:W-:Y:S06]  /*4fa0*/  BRA `(.L_x_3746) ;  /* 0x0000000000947947 */ /* 0x000fec0003800000 */
.L_x_3758:
        /* <DEDUP_REMOVED lines=14> */
.L_x_3745:
        /* <DEDUP_REMOVED lines=16> */
.L_x_3767:
[----:B------:R-:W-:Y:S01]  /*5190*/  IMAD.MOV.U32 R0, RZ, RZ, RZ ;  /* 0x000000ffff007224 */ /* 0x000fe200078e00ff */
[----:B------:R-:W-:Y:S06]  /*51a0*/  BRA `(.L_x_3746) ;  /* 0x0000000000147947 */ /* 0x000fec0003800000 */
.L_x_3766:
[----:B------:R-:W2:Y:S02]  /*51b0*/  LDG.E.64 R2, desc[UR36][R2.64] ;  /* 0x0000002402027981 */ /* 0x000ea4000c1e1b00 */
[----:B--2---:R0:W1:Y:S01]  /*51c0*/  I2F.U64 R0, R2 ;  /* 0x0000000200007312 */ /* 0x0040620000301000 */
[----:B------:R-:W-:Y:S05]  /*51d0*/  BRA `(.L_x_3746) ;  /* 0x0000000000087947 */ /* 0x000fea0003800000 */
.L_x_3765:
[----:B------:R-:W2:Y:S02]  /*51e0*/  LDG.E R0, desc[UR36][R2.64] ;  /* 0x0000002402007981 */ /* 0x000ea4000c1e1900 */
[----:B--2---:R-:W-:-:S07]  /*51f0*/  I2FP.F32.U32 R0, R0 ;  /* 0x0000000000007245 */ /* 0x004fce0000201000 */
.L_x_3746:
[----:B------:R-:W-:Y:S05]  /*5200*/  BSYNC B6 ;  /* 0x0000000000067941 */ /* 0x000fea0003800000 */
.L_x_3740:
        /* <DEDUP_REMOVED lines=19> */
.L_x_3771:
[----:B------:R-:W0:Y:S02]  /*5340*/  F2I.S64.TRUNC R2, R2 ;  /* 0x0000000200027311 */ /* 0x000e24000020d900 */
[----:B0-----:R-:W-:-:S05]  /*5350*/  IMAD.MOV.U32 R5, RZ, RZ, R2 ;  /* 0x000000ffff057224 */ /* 0x001fca00078e0002 */
[----:B------:R4:W-:Y:S01]  /*5360*/  STG.E.U8 desc[UR36][R16.64], R5 ;  /* 0x0000000510007986 */ /* 0x0009e2000c101124 */
[----:B------:R-:W-:Y:S05]  /*5370*/  BRA `(.L_x_3773) ;  /* 0x0000000c00407947 */ /* 0x000fea0003800000 */
.L_x_3770:
        /* <DEDUP_REMOVED lines=9> */
.L_x_3775:
[----:B------:R-:W0:Y:S02]  /*5410*/  F2I.FTZ.TRUNC.NTZ R3, R2 ;  /* 0x0000000200037305 */ /* 0x000e24000021f100 */
[----:B0-----:R2:W-:Y:S01]  /*5420*/  STG.E desc[UR36][R16.64], R3 ;  /* 0x0000000310007986 */ /* 0x0015e2000c101924 */
[----:B------:R-:W-:Y:S05]  /*5430*/  BRA `(.L_x_3773) ;  /* 0x0000000c00107947 */ /* 0x000fea0003800000 */
.L_x_3774:
[----:B------:R-:W0:Y:S02]  /*5440*/  F2I.FTZ.TRUNC.NTZ R3, R2 ;  /* 0x0000000200037305 */ /* 0x000e24000021f100 */
[----:B0-----:R0:W-:Y:S01]  /*5450*/  STG.E.U16 desc[UR36][R16.64], R3 ;  /* 0x0000000310007986 */ /* 0x0011e2000c101524 */
[----:B------:R-:W-:Y:S05]  /*5460*/  BRA `(.L_x_3773) ;  /* 0x0000000c00047947 */ /* 0x000fea0003800000 */
.L_x_3769:
        /* <DEDUP_REMOVED lines=8> */
.L_x_3777:
[----:B------:R-:W-:-:S05]  /*54f0*/  F2FP.F16.F32.PACK_AB R2, RZ, R2 ;  /* 0x00000002ff02723e */ /* 0x000fca00000000ff */
[----:B------:R0:W-:Y:S01]  /*5500*/  STG.E.U16 desc[UR36][R16.64], R2 ;  /* 0x0000000210007986 */ /* 0x0001e2000c101524 */
[----:B------:R-:W-:Y:S05]  /*5510*/  BRA `(.L_x_3773) ;  /* 0x0000000800d87947 */ /* 0x000fea0003800000 */
.L_x_3776:
        /* <DEDUP_REMOVED lines=9> */
.L_x_3779:
[----:B------:R-:W-:-:S04]  /*55b0*/  F2FP.F16.F32.PACK_AB R3, RZ, R2 ;  /* 0x00000002ff03723e */ /* 0x000fc800000000ff */
[----:B------:R-:W-:-:S05]  /*55c0*/  PRMT R3, R3, 0x5410, RZ ;  /* 0x0000541003037816 */ /* 0x000fca00000000ff */
[----:B------:R0:W-:Y:S01]  /*55d0*/  STG.E desc[UR36][R16.64], R3 ;  /* 0x0000000310007986 */ /* 0x0001e2000c101924 */
[----:B------:R-:W-:Y:S05]  /*55e0*/  BRA `(.L_x_3773) ;  /* 0x0000000800a47947 */ /* 0x000fea0003800000 */
.L_x_3778:
[----:B------:R-:W-:-:S06]  /*55f0*/  FMUL.FTZ R2, R2, 1 ;  /* 0x3f80000002027820 */ /* 0x000fcc0000410000 */
[----:B------:R-:W0:Y:S02]  /*5600*/  F2F.F64.F32 R2, R2 ;  /* 0x0000000200027310 */ /* 0x000e240000201800 */
[----:B0-----:R0:W-:Y:S01]  /*5610*/  STG.E.64 desc[UR36][R16.64], R2 ;  /* 0x0000000210007986 */ /* 0x0011e2000c101b24 */
[----:B------:R-:W-:Y:S05]  /*5620*/  BRA `(.L_x_3773) ;  /* 0x0000000800947947 */ /* 0x000fea0003800000 */
.L_x_3768:
        /* <DEDUP_REMOVED lines=12> */
.L_x_3782:
[----:B------:R-:W-:Y:S01]  /*56f0*/  FMUL.FTZ R4, R2, 1 ;  /* 0x3f80000002047820 */ /* 0x000fe20000410000 */
[----:B------:R-:W-:-:S05]  /*5700*/  CS2R R6, SRZ ;  /* 0x0000000000067805 */ /* 0x000fca000001ff00 */
[----:B------:R-:W0:Y:S02]  /*5710*/  F2F.F64.F32 R4, R4 ;  /* 0x0000000400047310 */ /* 0x000e240000201800 */
[----:B0-----:R0:W-:Y:S01]  /*5720*/  STG.E.128 desc[UR36][R16.64], R4 ;  /* 0x0000000410007986 */ /* 0x0011e2000c101d24 */
[----:B------:R-:W-:Y:S05]  /*5730*/  BRA `(.L_x_3773) ;  /* 0x0000000800507947 */ /* 0x000fea0003800000 */
.L_x_3781:
        /* <DEDUP_REMOVED lines=20> */
.L_x_3786:
[----:B------:R-:W-:Y:S05]  /*5880*/  BSYNC B0 ;  /* 0x0000000000007941 */ /* 0x000fea0003800000 */
.L_x_3785:
[----:B------:R-:W-:-:S05]  /*5890*/  LOP3.LUT R5, R0, R5, RZ, 0xfc, !PT ;  /* 0x0000000500057212 */ /* 0x000fca00078efcff */
[----:B------:R0:W-:Y:S01]  /*58a0*/  STG.E.U8 desc[UR36][R16.64], R5 ;  /* 0x0000000510007986 */ /* 0x0001e2000c101124 */
[----:B------:R-:W-:Y:S05]  /*58b0*/  BRA `(.L_x_3773) ;  /* 0x0000000400f07947 */ /* 0x000fea0003800000 */
.L_x_3784:
        /* <DEDUP_REMOVED lines=12> */
.L_x_3788:
[----:B------:R-:W-:Y:S01]  /*5980*/  IMAD.MOV.U32 R0, RZ, RZ, 0x7f ;  /* 0x0000007fff007424 */ /* 0x000fe200078e00ff */
[----:B------:R-:W-:-:S04]  /*5990*/  ISETP.GT.U32.AND P0, PT, R4, 0x7f800000, PT ;  /* 0x7f8000000400780c */ /* 0x000fc80003f04070 */
[----:B------:R-:W-:-:S09]  /*59a0*/  SEL R0, R0, 0x7c, P0 ;  /* 0x0000007c00007807 */ /* 0x000fd20000000000 */
.L_x_3789:
[----:B------:R-:W-:Y:S05]  /*59b0*/  BSYNC B0 ;  /* 0x0000000000007941 */ /* 0x000fea0003800000 */
.L_x_3787:
[----:B------:R-:W-:-:S04]  /*59c0*/  LOP3.LUT R2, R2, 0x80000000, RZ, 0xc0, !PT ;  /* 0x8000000002027812 */ /* 0x000fc800078ec0ff */
[----:B------:R-:W-:-:S04]  /*59d0*/  SHF.R.U32.HI R3, RZ, 0x18, R2 ;  /* 0x00000018ff037819 */ /* 0x000fc80000011602 */
[----:B------:R-:W-:-:S05]  /*59e0*/  LOP3.LUT R3, R0, R3, RZ, 0xfc, !PT ;  /* 0x0000000300037212 */ /* 0x000fca00078efcff */
[----:B------:R0:W-:Y:S01]  /*59f0*/  STG.E.U8 desc[UR36][R16.64], R3 ;  /* 0x0000000310007986 */ /* 0x0001e2000c101124 */
[----:B------:R-:W-:Y:S05]  /*5a00*/  BRA `(.L_x_3773) ;  /* 0x00000004009c7947 */ /* 0x000fea0003800000 */
.L_x_3783:
[----:B------:R-:W-:-:S05]  /*5a10*/  F2FP.BF16.F32.PACK_AB R2, RZ, R2 ;  /* 0x00000002ff02723e */ /* 0x000fca00000010ff */
[----:B------:R0:W-:Y:S01]  /*5a20*/  STG.E.U16 desc[UR36][R16.64], R2 ;  /* 0x0000000210007986 */ /* 0x0001e2000c101524 */
[----:B------:R-:W-:Y:S05]  /*5a30*/  BRA `(.L_x_3773) ;  /* 0x0000000400907947 */ /* 0x000fea0003800000 */
.L_x_3780:
        /* <DEDUP_REMOVED lines=11> */
.L_x_3792:
        /* <DEDUP_REMOVED lines=16> */
.L_x_3795:
[----:B------:R-:W-:-:S04]  /*5bf0*/  LOP3.LUT R2, R2, 0x80000000, RZ, 0xc0, !PT ;  /* 0x8000000002027812 */ /* 0x000fc800078ec0ff */
[----:B------:R-:W-:-:S04]  /*5c00*/  SHF.R.U32.HI R3, RZ, 0x18, R2 ;  /* 0x00000018ff037819 */ /* 0x000fc80000011602 */
[----:B------:R-:W-:-:S04]  /*5c10*/  LOP3.LUT R0, R0, R3, RZ, 0xfc, !PT ;  /* 0x0000000300007212 */ /* 0x000fc800078efcff */
[----:B------:R-:W-:-:S07]  /*5c20*/  PRMT R8, R0, 0x7610, R8 ;  /* 0x0000761000087816 */ /* 0x000fce0000000008 */
.L_x_3794:
[----:B------:R-:W-:Y:S05]  /*5c30*/  BSYNC B0 ;  /* 0x0000000000007941 */ /* 0x000fea0003800000 */
.L_x_3793:
[----:B------:R0:W-:Y:S01]  /*5c40*/  STG.E.U8 desc[UR36][R16.64], R8 ;  /* 0x0000000810007986 */ /* 0x0001e2000c101124 */
[----:B------:R-:W-:Y:S05]  /*5c50*/  BRA `(.L_x_3773) ;  /* 0x0000000400087947 */ /* 0x000fea0003800000 */
.L_x_3791:
        /* <DEDUP_REMOVED lines=16> */
.L_x_3798:
[----:B------:R-:W-:-:S04]  /*5d60*/  LOP3.LUT R2, R2, 0x80000000, RZ, 0xc0, !PT ;  /* 0x8000000002027812 */ /* 0x000fc800078ec0ff */
[----:B------:R-:W-:-:S04]  /*5d70*/  SHF.R.U32.HI R3, RZ, 0x18, R2 ;  /* 0x00000018ff037819 */ /* 0x000fc80000011602 */
[----:B------:R-:W-:-:S04]  /*5d80*/  LOP3.LUT R0, R0, R3, RZ, 0xfc, !PT ;  /* 0x0000000300007212 */ /* 0x000fc800078efcff */
[----:B------:R-:W-:-:S07]  /*5d90*/  PRMT R8, R0, 0x7610, R8 ;  /* 0x0000761000087816 */ /* 0x000fce0000000008 */
.L_x_3797:
[----:B------:R-:W-:Y:S05]  /*5da0*/  BSYNC B0 ;  /* 0x0000000000007941 */ /* 0x000fea0003800000 */
.L_x_3796:
[----:B------:R0:W-:Y:S01]  /*5db0*/  STG.E.U8 desc[UR36][R16.64], R8 ;  /* 0x0000000810007986 */ /* 0x0001e2000c101124 */
[----:B------:R-:W-:Y:S05]  /*5dc0*/  BRA `(.L_x_3773) ;  /* 0x0000000000ac7947 */ /* 0x000fea0003800000 */
.L_x_3790:
        /* <DEDUP_REMOVED lines=21> */
.L_x_3772:
        /* <DEDUP_REMOVED lines=16> */
.L_x_3801:
[----:B------:R-:W-:Y:S05]  /*6020*/  BRA `(.L_x_3773) ;  /* 0x0000000000147947 */ /* 0x000fea0003800000 */
.L_x_3800:
[----:B------:R-:W0:Y:S02]  /*6030*/  F2I.U64.TRUNC R2, R2 ;  /* 0x0000000200027311 */ /* 0x000e24000020d800 */
[----:B0-----:R0:W-:Y:S01]  /*6040*/  STG.E.64 desc[UR36][R16.64], R2 ;  /* 0x0000000210007986 */ /* 0x0011e2000c101b24 */
[----:B------:R-:W-:Y:S05]  /*6050*/  BRA `(.L_x_3773) ;  /* 0x0000000000087947 */ /* 0x000fea0003800000 */
.L_x_3799:
[----:B------:R-:W0:Y:S02]  /*6060*/  F2I.FTZ.U32.TRUNC.NTZ R3, R2 ;  /* 0x0000000200037305 */ /* 0x000e24000021f000 */
[----:B0-----:R0:W-:Y:S02]  /*6070*/  STG.E desc[UR36][R16.64], R3 ;  /* 0x0000000310007986 */ /* 0x0011e4000c101924 */
.L_x_3773:
[----:B------:R-:W-:-:S07]  /*6080*/  VIADD R19, R19, 0x80 ;  /* 0x0000008013137836 */ /* 0x000fce0000000000 */
.L_x_3738:
[----:B------:R-:W-:Y:S05]  /*6090*/  BSYNC B7 ;  /* 0x0000000000077941 */ /* 0x000fea0003800000 */
.L_x_3737:
        /* <DEDUP_REMOVED lines=307> */
.L_x_3804:
        /* <DEDUP_REMOVED lines=20> */
[----:B--2---:R-:W3:Y:S01]  /*7510*/  I2F.S16 R0, R0 ;  /* 0x0000000000007306 */ /* 0x004ee20000101400 */
[----:B------:R-:W-:Y:S05]  /*7520*/  BRA `(.L_x_3811) ;  /* 0x0000000c00387947 */ /* 0x000fea0003800000 */
.L_x_3809:
[----:B------:R-:W2:Y:S02]  /*7530*/  LDG.E.U8 R0, desc[UR36][R2.64] ;  /* 0x0000002402007981 */ /* 0x000ea4000c1e1100 */
[----:B--2---:R-:W-:Y:S01]  /*7540*/  I2FP.F32.U32 R0, R0 ;  /* 0x0000000000007245 */ /* 0x004fe20000201000 */
[----:B------:R-:W-:Y:S06]  /*7550*/  BRA `(.L_x_3811) ;  /* 0x0000000c002c7947 */ /* 0x000fec0003800000 */
.L_x_3808:
[----:B------:R-:W-:-:S13]  /*7560*/  ISETP.NE.AND P0, PT, R4, 0x2, PT ;  /* 0x000000020400780c */ /* 0x000fda0003f05270 */
[----:B------:R-:W-:Y:S05]  /*7570*/  @!P0 BRA `(.L_x_3812) ;  /* 0x0000000000288947 */ /* 0x000fea0003800000 */
[----:B------:R-:W-:-:S13]  /*7580*/  ISETP.NE.AND P0, PT, R4, 0x3, PT ;  /* 0x000000030400780c */ /* 0x000fda0003f05270 */
[----:B------:R-:W-:Y:S05]  /*7590*/  @!P0 BRA `(.L_x_3813) ;  /* 0x0000000000148947 */ /* 0x000fea0003800000 */
[----:B------:R-:W-:-:S13]  /*75a0*/  ISETP.NE.AND P0, PT, R4, 0x4, PT ;  /* 0x000000040400780c */ /* 0x000fda0003f05270 */
[----:B------:R-:W-:Y:S05]  /*75b0*/  @P0 BRA `(.L_x_3810) ;  /* 0x0000000800b80947 */ /* 0x000fea0003800000 */
[----:B------:R-:W2:Y:S02]  /*75c0*/  LDG.E.64 R2, desc[UR36][R2.64] ;  /* 0x0000002402027981 */ /* 0x000ea4000c1e1b00 */
[----:B--2---:R1:W2:Y:S01]  /*75d0*/  I2F.S64 R0, R2 ;  /* 0x0000000200007312 */ /* 0x0042a20000301400 */
[----:B------:R-:W-:Y:S05]  /*75e0*/  BRA `(.L_x_3811) ;  /* 0x0000000c00087947 */ /* 0x000fea0003800000 */
.L_x_3813:
[----:B------:R-:W2:Y:S02]  /*75f0*/  LDG.E R0, desc[UR36][R2.64] ;  /* 0x0000002402007981 */ /* 0x000ea4000c1e1900 */
[----:B--2---:R-:W-:Y:S01]  /*7600*/  I2FP.F32.S32 R0, R0 ;  /* 0x0000000000007245 */ /* 0x004fe20000201400 */
[----:B------:R-:W-:Y:S06]  /*7610*/  BRA `(.L_x_3811) ;  /* 0x0000000800fc7947 */ /* 0x000fec0003800000 */
.L_x_3812:
[----:B------:R-:W2:Y:S02]  /*7620*/  LDG.E.U16 R0, desc[UR36][R2.64] ;  /* 0x0000002402007981 */ /* 0x000ea4000c1e1500 */
[----:B--2---:R-:W0:Y:S01]  /*7630*/  I2F.S16 R0, R0 ;  /* 0x0000000000007306 */ /* 0x004e220000101400 */
[----:B------:R-:W-:Y:S05]  /*7640*/  BRA `(.L_x_3811) ;  /* 0x0000000800f07947 */ /* 0x000fea0003800000 */
.L_x_3807:
        /* <DEDUP_REMOVED lines=8> */
.L_x_3815:
[----:B------:R-:W2:Y:S02]  /*76d0*/  LDG.E.U16 R0, desc[UR36][R2.64] ;  /* 0x0000002402007981 */ /* 0x000ea4000c1e1500 */
[----:B--2---:R-:W-:Y:S01]  /*76e0*/  HADD2.F32 R0, -RZ, R0.H0_H0 ;  /* 0x20000000ff007230 */ /* 0x004fe20000004100 */
[----:B------:R-:W-:Y:S06]  /*76f0*/  BRA `(.L_x_3811) ;  /* 0x0000000800c47947 */ /* 0x000fec0003800000 */
.L_x_3814:
        /* <DEDUP_REMOVED lines=8> */
.L_x_3817:
[----:B------:R-:W2:Y:S02]  /*7780*/  LDG.E.U16 R0, desc[UR36][R2.64] ;  /* 0x0000002402007981 */ /* 0x000ea4000c1e1500 */
[----:B--2---:R-:W-:Y:S01]  /*7790*/  HADD2.F32 R0, -RZ, R0.H0_H0 ;  /* 0x20000000ff007230 */ /* 0x004fe20000004100 */
[----:B------:R-:W-:Y:S06]  /*77a0*/  BRA `(.L_x_3811) ;  /* 0x0000000800987947 */ /* 0x000fec0003800000 */
.L_x_3816:
[----:B------:R-:W2:Y:S01]  /*77b0*/  LDG.E.64 R2, desc[UR36][R2.64] ;  /* 0x0000002402027981 */ /* 0x000ea2000c1e1b00 */
[----:B------:R-:W-:Y:S01]  /*77c0*/  UMOV UR4, 0xf0000000 ;  /* 0xf000000000047882 */ /* 0x000fe20000000000 */
[----:B------:R-:W-:Y:S01]  /*77d0*/  UMOV UR5, 0x380fffff ;  /* 0x380fffff00057882 */ /* 0x000fe20000000000 */
[----:B--2---:R-:W0:Y:S01]  /*77e0*/  F2F.F32.F64 R0, R2 ;  /* 0x0000000200007310 */ /* 0x004e220000301000 */
[----:B------:R-:W-:-:S14]  /*77f0*/  DSETP.GEU.AND P0, PT, |R2|, UR4, PT ;  /* 0x0000000402007e2a */ /* 0x000fdc000bf0e200 */
[----:B0-----:R-:W-:Y:S01]  /*7800*/  @!P0 FMUL R0, R0, 1.175494350822287508e-38 ;  /* 0x0080000000008820 */ /* 0x001fe20000400000 */
[----:B------:R-:W-:Y:S06]  /*7810*/  BRA `(.L_x_3811) ;  /* 0x00000008007c7947 */ /* 0x000fec0003800000 */
.L_x_3806:
        /* <DEDUP_REMOVED lines=12> */
.L_x_3820:
[----:B------:R-:W2:Y:S01]  /*78e0*/  LDG.E.64 R2, desc[UR36][R2.64] ;  /* 0x0000002402027981 */ /* 0x000ea2000c1e1b00 */
[----:B------:R-:W-:Y:S01]  /*78f0*/  UMOV UR4, 0xf0000000 ;  /* 0xf000000000047882 */ /* 0x000fe20000000000 */
[----:B------:R-:W-:Y:S01]  /*7900*/  UMOV UR5, 0x380fffff ;  /* 0x380fffff00057882 */ /* 0x000fe20000000000 */
[----:B--2---:R-:W0:Y:S01]  /*7910*/  F2F.F32.F64 R0, R2 ;  /* 0x0000000200007310 */ /* 0x004e220000301000 */
[----:B------:R-:W-:-:S14]  /*7920*/  DSETP.GEU.AND P0, PT, |R2|, UR4, PT ;  /* 0x0000000402007e2a */ /* 0x000fdc000bf0e200 */
[----:B0-----:R-:W-:Y:S01]  /*7930*/  @!P0 FMUL R0, R0, 1.175494350822287508e-38 ;  /* 0x0080000000008820 */ /* 0x001fe20000400000 */
[----:B------:R-:W-:Y:S06]  /*7940*/  BRA `(.L_x_3811) ;  /* 0x0000000800307947 */ /* 0x000fec0003800000 */
.L_x_3819:
        /* <DEDUP_REMOVED lines=26> */
.L_x_3822:
        /* <DEDUP_REMOVED lines=13> */
.L_x_3821:
[----:B------:R-:W2:Y:S02]  /*7bc0*/  LDG.E.U16 R0, desc[UR36][R2.64] ;  /* 0x0000002402007981 */ /* 0x000ea4000c1e1500 */
[----:B--2---:R-:W-:Y:S01]  /*7bd0*/  IMAD.U32 R0, R0, 0x10000, RZ ;  /* 0x0001000000007824 */ /* 0x004fe200078e00ff */
[----:B------:R-:W-:Y:S06]  /*7be0*/  BRA `(.L_x_3811) ;  /* 0x0000000400887947 */ /* 0x000fec0003800000 */
.L_x_3818:
        /* <DEDUP_REMOVED lines=11> */
.L_x_3825:
        /* <DEDUP_REMOVED lines=20> */
.L_x_3827:
[----:B------:R-:W-:Y:S05]  /*7de0*/  BSYNC B0 ;  /* 0x0000000000007941 */ /* 0x000fea0003800000 */
.L_x_3826:
[----:B------:R-:W-:Y:S01]  /*7df0*/  LEA R3, R0, 0x3b800000, 0x17 ;  /* 0x3b80000000037811 */ /* 0x000fe200078eb8ff */
[----:B------:R-:W-:-:S05]  /*7e00*/  IMAD.SHL.U32 R0, R2, 0x100000, RZ ;  /* 0x0010000002007824 */ /* 0x000fca00078e00ff */
[----:B------:R-:W-:Y:S01]  /*7e10*/  LOP3.LUT R0, R3, R0, R4, 0xfe, !PT ;  /* 0x0000000003007212 */ /* 0x000fe200078efe04 */
[----:B------:R-:W-:Y:S06]  /*7e20*/  BRA `(.L_x_3811) ;  /* 0x0000000000f87947 */ /* 0x000fec0003800000 */
.L_x_3824:
        /* <DEDUP_REMOVED lines=20> */
.L_x_3829:
[----:B------:R-:W-:Y:S05]  /*7f70*/  BSYNC B0 ;  /* 0x0000000000007941 */ /* 0x000fea0003800000 */
.L_x_3828:
[----:B------:R-:W-:Y:S01]  /*7f80*/  LEA R3, R0, 0x37800000, 0x17 ;  /* 0x3780000000037811 */ /* 0x000fe200078eb8ff */
[----:B------:R-:W-:-:S05]  /*7f90*/  IMAD.SHL.U32 R0, R2, 0x200000, RZ ;  /* 0x0020000002007824 */ /* 0x000fca00078e00ff */
[----:B------:R-:W-:Y:S01]  /*7fa0*/  LOP3.LUT R0, R3, R0, R4, 0xfe, !PT ;  /* 0x0000000003007212 */ /* 0x000fe200078efe04 */
[----:B------:R-:W-:Y:S06]  /*7fb0*/  BRA `(.L_x_3811) ;  /* 0x0000000000947947 */ /* 0x000fec0003800000 */
.L_x_3823:
        /* <DEDUP_REMOVED lines=14> */
.L_x_3810:
        /* <DEDUP_REMOVED lines=16> */
.L_x_3832:
[----:B------:R-:W-:Y:S01]  /*81a0*/  IMAD.MOV.U32 R0, RZ, RZ, RZ ;  /* 0x000000ffff007224 */ /* 0x000fe200078e00ff */
[----:B------:R-:W-:Y:S06]  /*81b0*/  BRA `(.L_x_3811) ;  /* 0x0000000000147947 */ /* 0x000fec0003800000 */
.L_x_3831:
[----:B------:R-:W2:Y:S02]  /*81c0*/  LDG.E.64 R2, desc[UR36][R2.64] ;  /* 0x0000002402027981 */ /* 0x000ea4000c1e1b00 */
[----:B--2---:R0:W1:Y:S01]  /*81d0*/  I2F.U64 R0, R2 ;  /* 0x0000000200007312 */ /* 0x0040620000301000 */
[----:B------:R-:W-:Y:S05]  /*81e0*/  BRA `(.L_x_3811) ;  /* 0x0000000000087947 */ /* 0x000fea0003800000 */
.L_x_3830:
[----:B------:R-:W2:Y:S02]  /*81f0*/  LDG.E R0, desc[UR36][R2.64] ;  /* 0x0000002402007981 */ /* 0x000ea4000c1e1900 */
[----:B--2---:R-:W-:-:S07]  /*8200*/  I2FP.F32.U32 R0, R0 ;  /* 0x0000000000007245 */ /* 0x004fce0000201000 */
.L_x_3811:
[----:B------:R-:W-:Y:S05]  /*8210*/  BSYNC B6 ;  /* 0x0000000000067941 */ /* 0x000fea0003800000 */
.L_x_3805:
        /* <DEDUP_REMOVED lines=19> */
.L_x_3836:
[----:B------:R-:W0:Y:S02]  /*8350*/  F2I.S64.TRUNC R2, R2 ;  /* 0x0000000200027311 */ /* 0x000e24000020d900 */
[----:B0-----:R-:W-:-:S05]  /*8360*/  IMAD.MOV.U32 R5, RZ, RZ, R2 ;  /* 0x000000ffff057224 */ /* 0x001fca00078e0002 */
[----:B------:R0:W-:Y:S01]  /*8370*/  STG.E.U8 desc[UR36][R16.64], R5 ;  /* 0x0000000510007986 */ /* 0x0001e2000c101124 */
[----:B------:R-:W-:Y:S05]  /*8380*/  BRA `(.L_x_3838) ;  /* 0x0000000c00407947 */ /* 0x000fea0003800000 */
.L_x_3835:
        /* <DEDUP_REMOVED lines=9> */
.L_x_3840:
[----:B------:R-:W0:Y:S02]  /*8420*/  F2I.FTZ.TRUNC.NTZ R3, R2 ;  /* 0x0000000200037305 */ /* 0x000e24000021f100 */
[----:B0-----:R0:W-:Y:S01]  /*8430*/  STG.E desc[UR36][R16.64], R3 ;  /* 0x0000000310007986 */ /* 0x0011e2000c101924 */
[----:B------:R-:W-:Y:S05]  /*8440*/  BRA `(.L_x_3838) ;  /* 0x0000000c00107947 */ /* 0x000fea0003800000 */
.L_x_3839:
[----:B------:R-:W0:Y:S02]  /*8450*/  F2I.FTZ.TRUNC.NTZ R3, R2 ;  /* 0x0000000200037305 */ /* 0x000e24000021f100 */
[----:B0-----:R0:W-:Y:S01]  /*8460*/  STG.E.U16 desc[UR36][R16.64], R3 ;  /* 0x0000000310007986 */ /* 0x0011e2000c101524 */
[----:B------:R-:W-:Y:S05]  /*8470*/  BRA `(.L_x_3838) ;  /* 0x0000000c00047947 */ /* 0x000fea0003800000 */
.L_x_3834:
        /* <DEDUP_REMOVED lines=8> */
.L_x_3842:
[----:B------:R-:W-:-:S05]  /*8500*/  F2FP.F16.F32.PACK_AB R2, RZ, R2 ;  /* 0x00000002ff02723e */ /* 0x000fca00000000ff */
[----:B------:R0:W-:Y:S01]  /*8510*/  STG.E.U16 desc[UR36][R16.64], R2 ;  /* 0x0000000210007986 */ /* 0x0001e2000c101524 */
[----:B------:R-:W-:Y:S05]  /*8520*/  BRA `(.L_x_3838) ;  /* 0x0000000800d87947 */ /* 0x000fea0003800000 */
.L_x_3841:
        /* <DEDUP_REMOVED lines=9> */
.L_x_3844:
[----:B------:R-:W-:-:S04]  /*85c0*/  F2FP.F16.F32.PACK_AB R3, RZ, R2 ;  /* 0x00000002ff03723e */ /* 0x000fc800000000ff */
[----:B------:R-:W-:-:S05]  /*85d0*/  PRMT R3, R3, 0x5410, RZ ;  /* 0x0000541003037816 */ /* 0x000fca00000000ff */
[----:B------:R0:W-:Y:S01]  /*85e0*/  STG.E desc[UR36][R16.64], R3 ;  /* 0x0000000310007986 */ /* 0x0001e2000c101924 */
[----:B------:R-:W-:Y:S05]  /*85f0*/  BRA `(.L_x_3838) ;  /* 0x0000000800a47947 */ /* 0x000fea0003800000 */
.L_x_3843:
[----:B------:R-:W-:-:S06]  /*8600*/  FMUL.FTZ R2, R2, 1 ;  /* 0x3f80000002027820 */ /* 0x000fcc0000410000 */
[----:B------:R-:W0:Y:S02]  /*8610*/  F2F.F64.F32 R2, R2 ;  /* 0x0000000200027310 */ /* 0x000e240000201800 */
[----:B0-----:R0:W-:Y:S01]  /*8620*/  STG.E.64 desc[UR36][R16.64], R2 ;  /* 0x0000000210007986 */ /* 0x0011e2000c101b24 */
[----:B------:R-:W-:Y:S05]  /*8630*/  BRA `(.L_x_3838) ;  /* 0x0000000800947947 */ /* 0x000fea0003800000 */
.L_x_3833:
        /* <DEDUP_REMOVED lines=12> */
.L_x_3847:
[----:B------:R-:W-:Y:S01]  /*8700*/  FMUL.FTZ R4, R2, 1 ;  /* 0x3f80000002047820 */ /* 0x000fe20000410000 */
[----:B------:R-:W-:-:S05]  /*8710*/  CS2R R6, SRZ ;  /* 0x0000000000067805 */ /* 0x000fca000001ff00 */
[----:B------:R-:W0:Y:S02]  /*8720*/  F2F.F64.F32 R4, R4 ;  /* 0x0000000400047310 */ /* 0x000e240000201800 */
[----:B0-----:R0:W-:Y:S01]  /*8730*/  STG.E.128 desc[UR36][R16.64], R4 ;  /* 0x0000000410007986 */ /* 0x0011e2000c101d24 */
[----:B------:R-:W-:Y:S05]  /*8740*/  BRA `(.L_x_3838) ;  /* 0x0000000800507947 */ /* 0x000fea0003800000 */
.L_x_3846:
        /* <DEDUP_REMOVED lines=20> */
.L_x_3851:
[----:B------:R-:W-:Y:S05]  /*8890*/  BSYNC B0 ;  /* 0x0000000000007941 */ /* 0x000fea0003800000 */
.L_x_3850:
[----:B------:R-:W-:-:S05]  /*88a0*/  LOP3.LUT R5, R0, R5, RZ, 0xfc, !PT ;  /* 0x0000000500057212 */ /* 0x000fca00078efcff */
[----:B------:R0:W-:Y:S01]  /*88b0*/  STG.E.U8 desc[UR36][R16.64], R5 ;  /* 0x0000000510007986 */ /* 0x0001e2000c101124 */
[----:B------:R-:W-:Y:S05]  /*88c0*/  BRA `(.L_x_3838) ;  /* 0x0000000400f07947 */ /* 0x000fea0003800000 */
.L_x_3849:
        /* <DEDUP_REMOVED lines=12> */
.L_x_3853:
[----:B------:R-:W-:Y:S01]  /*8990*/  IMAD.MOV.U32 R0, RZ, RZ, 0x7f ;  /* 0x0000007fff007424 */ /* 0x000fe200078e00ff */
[----:B------:R-:W-:-:S04]  /*89a0*/  ISETP.GT.U32.AND P0, PT, R4, 0x7f800000, PT ;  /* 0x7f8000000400780c */ /* 0x000fc80003f04070 */
[----:B------:R-:W-:-:S09]  /*89b0*/  SEL R0, R0, 0x7c, P0 ;  /* 0x0000007c00007807 */ /* 0x000fd20000000000 */
.L_x_3854:
[----:B------:R-:W-:Y:S05]  /*89c0*/  BSYNC B0 ;  /* 0x0000000000007941 */ /* 0x000fea0003800000 */
.L_x_3852:
[----:B------:R-:W-:-:S04]  /*89d0*/  LOP3.LUT R2, R2, 0x80000000, RZ, 0xc0, !PT ;  /* 0x8000000002027812 */ /* 0x000fc800078ec0ff */
[----:B------:R-:W-:-:S04]  /*89e0*/  SHF.R.U32.HI R3, RZ, 0x18, R2 ;  /* 0x00000018ff037819 */ /* 0x000fc80000011602 */
[----:B------:R-:W-:-:S05]  /*89f0*/  LOP3.LUT R3, R0, R3, RZ, 0xfc, !PT ;  /* 0x0000000300037212 */ /* 0x000fca00078efcff */
[----:B------:R0:W-:Y:S01]  /*8a00*/  STG.E.U8 desc[UR36][R16.64], R3 ;  /* 0x0000000310007986 */ /* 0x0001e2000c101124 */
[----:B------:R-:W-:Y:S05]  /*8a10*/  BRA `(.L_x_3838) ;  /* 0x00000004009c7947 */ /* 0x000fea0003800000 */
.L_x_3848:
[----:B------:R-:W-:-:S05]  /*8a20*/  F2FP.BF16.F32.PACK_AB R2, RZ, R2 ;  /* 0x00000002ff02723e */ /* 0x000fca00000010ff */
[----:B------:R0:W-:Y:S01]  /*8a30*/  STG.E.U16 desc[UR36][R16.64], R2 ;  /* 0x0000000210007986 */ /* 0x0001e2000c101524 */
[----:B------:R-:W-:Y:S05]  /*8a40*/  BRA `(.L_x_3838) ;  /* 0x0000000400907947 */ /* 0x000fea0003800000 */
.L_x_3845:
        /* <DEDUP_REMOVED lines=11> */
.L_x_3857:
        /* <DEDUP_REMOVED lines=16> */
.L_x_3860:
[----:B------:R-:W-:-:S04]  /*8c00*/  LOP3.LUT R2, R2, 0x80000000, RZ, 0xc0, !PT ;  /* 0x8000000002027812 */ /* 0x000fc800078ec0ff */
[----:B------:R-:W-:-:S04]  /*8c10*/  SHF.R.U32.HI R3, RZ, 0x18, R2 ;  /* 0x00000018ff037819 */ /* 0x000fc80000011602 */
[----:B------:R-:W-:-:S04]  /*8c20*/  LOP3.LUT R0, R0, R3, RZ, 0xfc, !PT ;  /* 0x0000000300007212 */ /* 0x000fc800078efcff */
[----:B------:R-:W-:-:S07]  /*8c30*/  PRMT R8, R0, 0x7610, R8 ;  /* 0x0000761000087816 */ /* 0x000fce0000000008 */
.L_x_3859:
[----:B------:R-:W-:Y:S05]  /*8c40*/  BSYNC B0 ;  /* 0x0000000000007941 */ /* 0x000fea0003800000 */
.L_x_3858:
[----:B------:R3:W-:Y:S01]  /*8c50*/  STG.E.U8 desc[UR36][R16.64], R8 ;  /* 0x0000000810007986 */ /* 0x0007e2000c101124 */
[----:B------:R-:W-:Y:S05]  /*8c60*/  BRA `(.L_x_3838) ;  /* 0x0000000400087947 */ /* 0x000fea0003800000 */
.L_x_3856:
        /* <DEDUP_REMOVED lines=16> */
.L_x_3863:
[----:B------:R-:W-:-:S04]  /*8d70*/  LOP3.LUT R2, R2, 0x80000000, RZ, 0xc0, !PT ;  /* 0x8000000002027812 */ /* 0x000fc800078ec0ff */
[----:B------:R-:W-:-:S04]  /*8d80*/  SHF.R.U32.HI R3, RZ, 0x18, R2 ;  /* 0x00000018ff037819 */ /* 0x000fc80000011602 */
[----:B------:R-:W-:-:S04]  /*8d90*/  LOP3.LUT R0, R0, R3, RZ, 0xfc, !PT ;  /* 0x0000000300007212 */ /* 0x000fc800078efcff */
[----:B------:R-:W-:-:S07]  /*8da0*/  PRMT R8, R0, 0x7610, R8 ;  /* 0x0000761000087816 */ /* 0x000fce0000000008 */
.L_x_3862:
[----:B------:R-:W-:Y:S05]  /*8db0*/  BSYNC B0 ;  /* 0x0000000000007941 */ /* 0x000fea0003800000 */
.L_x_3861:
[----:B------:R0:W-:Y:S01]  /*8dc0*/  STG.E.U8 desc[UR36][R16.64], R8 ;  /* 0x0000000810007986 */ /* 0x0001e2000c101124 */
[----:B------:R-:W-:Y:S05]  /*8dd0*/  BRA `(.L_x_3838) ;  /* 0x0000000000ac7947 */ /* 0x000fea0003800000 */
.L_x_3855:
        /* <DEDUP_REMOVED lines=21> */
.L_x_3837:
        /* <DEDUP_REMOVED lines=16> */
.L_x_3866:
[----:B------:R-:W-:Y:S05]  /*9030*/  BRA `(.L_x_3838) ;  /* 0x0000000000147947 */ /* 0x000fea0003800000 */
.L_x_3865:
[----:B------:R-:W0:Y:S02]  /*9040*/  F2I.U64.TRUNC R2, R2 ;  /* 0x0000000200027311 */ /* 0x000e24000020d800 */
[----:B0-----:R2:W-:Y:S01]  /*9050*/  STG.E.64 desc[UR36][R16.64], R2 ;  /* 0x0000000210007986 */ /* 0x0015e2000c101b24 */
[----:B------:R-:W-:Y:S05]  /*9060*/  BRA `(.L_x_3838) ;  /* 0x0000000000087947 */ /* 0x000fea0003800000 */
.L_x_3864:
[----:B------:R-:W0:Y:S02]  /*9070*/  F2I.FTZ.U32.TRUNC.NTZ R3, R2 ;  /* 0x0000000200037305 */ /* 0x000e24000021f000 */
[----:B0-----:R0:W-:Y:S02]  /*9080*/  STG.E desc[UR36][R16.64], R3 ;  /* 0x0000000310007986 */ /* 0x0011e4000c101924 */
.L_x_3838:
[----:B------:R-:W-:-:S07]  /*9090*/  VIADD R19, R19, 0x80 ;  /* 0x0000008013137836 */ /* 0x000fce0000000000 */
.L_x_3803:
[----:B------:R-:W-:Y:S05]  /*90a0*/  BSYNC B7 ;  /* 0x0000000000077941 */ /* 0x000fea0003800000 */
.L_x_3802:
        /* <DEDUP_REMOVED lines=306> */
.L_x_3867:
        /* <DEDUP_REMOVED lines=20> */
[----:B--2---:R-:W2:Y:S01]  /*a510*/  I2F.S16 R0, R0 ;  /* 0x0000000000007306 */ /* 0x004ea20000101400 */
[----:B------:R-:W-:Y:S05]  /*a520*/  BRA `(.L_x_3874) ;  /* 0x0000000c00387947 */ /* 0x000fea0003800000 */
.L_x_3872:
[----:B------:R-:W2:Y:S02]  /*a530*/  LDG.E.U8 R0, desc[UR36][R2.64] ;  /* 0x0000002402007981 */ /* 0x000ea4000c1e1100 */
[----:B--2---:R-:W-:Y:S01]  /*a540*/  I2FP.F32.U32 R0, R0 ;  /* 0x0000000000007245 */ /* 0x004fe20000201000 */
[----:B------:R-:W-:Y:S06]  /*a550*/  BRA `(.L_x_3874) ;  /* 0x0000000c002c7947 */ /* 0x000fec0003800000 */
.L_x_3871:
[----:B------:R-:W-:-:S13]  /*a560*/  ISETP.NE.AND P0, PT, R4, 0x2, PT ;  /* 0x000000020400780c */ /* 0x000fda0003f05270 */
[----:B------:R-:W-:Y:S05]  /*a570*/  @!P0 BRA `(.L_x_3875) ;  /* 0x0000000000288947 */ /* 0x000fea0003800000 */
[----:B------:R-:W-:-:S13]  /*a580*/  ISETP.NE.AND P0, PT, R4, 0x3, PT ;  /* 0x000000030400780c */ /* 0x000fda0003f05270 */
[----:B------:R-:W-:Y:S05]  /*a590*/  @!P0 BRA `(.L_x_3876) ;  /* 0x0000000000148947 */ /* 0x000fea0003800000 */
[----:B------:R-:W-:-:S13]  /*a5a0*/  ISETP.NE.AND P0, PT, R4, 0x4, PT ;  /* 0x000000040400780c */ /* 0x000fda0003f05270 */
[----:B------:R-:W-:Y:S05]  /*a5b0*/  @P0 BRA `(.L_x_3873) ;  /* 0x0000000800b80947 */ /* 0x000fea0003800000 */
[----:B------:R-:W2:Y:S02]  /*a5c0*/  LDG.E.64 R2, desc[UR36][R2.64] ;  /* 0x0000002402027981 */ /* 0x000ea4000c1e1b00 */
[----:B--2---:R3:W4:Y:S01]  /*a5d0*/  I2F.S64 R0, R2 ;  /* 0x0000000200007312 */ /* 0x0047220000301400 */
[----:B------:R-:W-:Y:S05]  /*a5e0*/  BRA `(.L_x_3874) ;  /* 0x0000000c00087947 */ /* 0x000fea0003800000 */
.L_x_3876:
[----:B------:R-:W2:Y:S02]  /*a5f0*/  LDG.E R0, desc[UR36][R2.64] ;  /* 0x0000002402007981 */ /* 0x000ea4000c1e1900 */
[----:B--2---:R-:W-:Y:S01]  /*a600*/  I2FP.F32.S32 R0, R0 ;  /* 0x0000000000007245 */ /* 0x004fe20000201400 */
[----:B------:R-:W-:Y:S06]  /*a610*/  BRA `(.L_x_3874) ;  /* 0x0000000800fc7947 */ /* 0x000fec0003800000 */
.L_x_3875:
[----:B------:R-:W2:Y:S02]  /*a620*/  LDG.E.U16 R0, desc[UR36][R2.64] ;  /* 0x0000002402007981 */ /* 0x000ea4000c1e1500 */
[----:B--2---:R-:W0:Y:S01]  /*a630*/  I2F.S16 R0, R0 ;  /* 0x0000000000007306 */ /* 0x004e220000101400 */
[----:B------:R-:W-:Y:S05]  /*a640*/  BRA `(.L_x_3874) ;  /* 0x0000000800f07947 */ /* 0x000fea0003800000 */
.L_x_3870:
        /* <DEDUP_REMOVED lines=8> */
.L_x_3878:
[----:B------:R-:W2:Y:S02]  /*a6d0*/  LDG.E.U16 R0, desc[UR36][R2.64] ;  /* 0x0000002402007981 */ /* 0x000ea4000c1e1500 */
[----:B--2---:R-:W-:Y:S01]  /*a6e0*/  HADD2.F32 R0, -RZ, R0.H0_H0 ;  /* 0x20000000ff007230 */ /* 0x004fe20000004100 */
[----:B------:R-:W-:Y:S06]  /*a6f0*/  BRA `(.L_x_3874) ;  /* 0x0000000800c47947 */ /* 0x000fec0003800000 */
.L_x_3877:
        /* <DEDUP_REMOVED lines=8> */
.L_x_3880:
[----:B------:R-:W2:Y:S02]  /*a780*/  LDG.E.U16 R0, desc[UR36][R2.64] ;  /* 0x0000002402007981 */ /* 0x000ea4000c1e1500 */
[----:B--2---:R-:W-:Y:S01]  /*a790*/  HADD2.F32 R0, -RZ, R0.H0_H0 ;  /* 0x20000000ff007230 */ /* 0x004fe20000004100 */
[----:B------:R-:W-:Y:S06]  /*a7a0*/  BRA `(.L_x_3874) ;  /* 0x0000000800987947 */ /* 0x000fec0003800000 */
.L_x_3879:
[----:B------:R-:W2:Y:S01]  /*a7b0*/  LDG.E.64 R2, desc[UR36][R2.64] ;  /* 0x0000002402027981 */ /* 0x000ea2000c1e1b00 */
[----:B------:R-:W-:Y:S01]  /*a7c0*/  UMOV UR4, 0xf0000000 ;  /* 0xf000000000047882 */ /* 0x000fe20000000000 */
[----:B------:R-:W-:Y:S01]  /*a7d0*/  UMOV UR5, 0x380fffff ;  /* 0x380fffff00057882 */ /* 0x000fe20000000000 */
[----:B--2---:R-:W0:Y:S01]  /*a7e0*/  F2F.F32.F64 R0, R2 ;  /* 0x0000000200007310 */ /* 0x004e220000301000 */
[----:B------:R-:W-:-:S14]  /*a7f0*/  DSETP.GEU.AND P0, PT, |R2|, UR4, PT ;  /* 0x0000000402007e2a */ /* 0x000fdc000bf0e200 */
[----:B0-----:R-:W-:Y:S01]  /*a800*/  @!P0 FMUL R0, R0, 1.175494350822287508e-38 ;  /* 0x0080000000008820 */ /* 0x001fe20000400000 */
[----:B------:R-:W-:Y:S06]  /*a810*/  BRA `(.L_x_3874) ;  /* 0x00000008007c7947 */ /* 0x000fec0003800000 */
.L_x_3869:
        /* <DEDUP_REMOVED lines=12> */
.L_x_3883:
[----:B------:R-:W2:Y:S01]  /*a8e0*/  LDG.E.64 R2, desc[UR36][R2.64] ;  /* 0x0000002402027981 */ /* 0x000ea2000c1e1b00 */
[----:B------:R-:W-:Y:S01]  /*a8f0*/  UMOV UR4, 0xf0000000 ;  /* 0xf000000000047882 */ /* 0x000fe20000000000 */
[----:B------:R-:W-:Y:S01]  /*a900*/  UMOV UR5, 0x380fffff ;  /* 0x380fffff00057882 */ /* 0x000fe20000000000 */
[----:B--2---:R-:W0:Y:S01]  /*a910*/  F2F.F32.F64 R0, R2 ;  /* 0x0000000200007310 */ /* 0x004e220000301000 */
[----:B------:R-:W-:-:S14]  /*a920*/  DSETP.GEU.AND P0, PT, |R2|, UR4, PT ;  /* 0x0000000402007e2a */ /* 0x000fdc000bf0e200 */
[----:B0-----:R-:W-:Y:S01]  /*a930*/  @!P0 FMUL R0, R0, 1.175494350822287508e-38 ;  /* 0x0080000000008820 */ /* 0x001fe20000400000 */
[----:B------:R-:W-:Y:S06]  /*a940*/  BRA `(.L_x_3874) ;  /* 0x0000000800307947 */ /* 0x000fec0003800000 */
.L_x_3882:
        /* <DEDUP_REMOVED lines=26> */
.L_x_3885:
        /* <DEDUP_REMOVED lines=13> */
.L_x_3884:
[----:B------:R-:W2:Y:S02]  /*abc0*/  LDG.E.U16 R0, desc[UR36][R2.64] ;  /* 0x0000002402007981 */ /* 0x000ea4000c1e1500 */
[----:B--2---:R-:W-:Y:S01]  /*abd0*/  IMAD.U32 R0, R0, 0x10000, RZ ;  /* 0x0001000000007824 */ /* 0x004fe200078e00ff */
[----:B------:R-:W-:Y:S06]  /*abe0*/  BRA `(.L_x_3874) ;  /* 0x0000000400887947 */ /* 0x000fec0003800000 */
.L_x_3881:
        /* <DEDUP_REMOVED lines=11> */
.L_x_3888:
        /* <DEDUP_REMOVED lines=20> */
.L_x_3890:
[----:B------:R-:W-:Y:S05]  /*ade0*/  BSYNC B0 ;  /* 0x0000000000007941 */ /* 0x000fea0003800000 */
.L_x_3889:
[----:B------:R-:W-:Y:S01]  /*adf0*/  LEA R3, R0, 0x3b800000, 0x17 ;  /* 0x3b80000000037811 */ /* 0x000fe200078eb8ff */
[----:B------:R-:W-:-:S05]  /*ae00*/  IMAD.SHL.U32 R0, R2, 0x100000, RZ ;  /* 0x0010000002007824 */ /* 0x000fca00078e00ff */
[----:B------:R-:W-:Y:S01]  /*ae10*/  LOP3.LUT R0, R3, R0, R4, 0xfe, !PT ;  /* 0x0000000003007212 */ /* 0x000fe200078efe04 */
[----:B------:R-:W-:Y:S06]  /*ae20*/  BRA `(.L_x_3874) ;  /* 0x0000000000f87947 */ /* 0x000fec0003800000 */
.L_x_3887:
        /* <DEDUP_REMOVED lines=20> */
.L_x_3892:
[----:B------:R-:W-:Y:S05]  /*af70*/  BSYNC B0 ;  /* 0x0000000000007941 */ /* 0x000fea0003800000 */
.L_x_3891:
[----:B------:R-:W-:Y:S01]  /*af80*/  LEA R3, R0, 0x37800000, 0x17 ;  /* 0x3780000000037811 */ /* 0x000fe200078eb8ff */
[----:B------:R-:W-:-:S05]  /*af90*/  IMAD.SHL.U32 R0, R2, 0x200000, RZ ;  /* 0x0020000002007824 */ /* 0x000fca00078e00ff */
[----:B------:R-:W-:Y:S01]  /*afa0*/  LOP3.LUT R0, R3, R0, R4, 0xfe, !PT ;  /* 0x0000000003007212 */ /* 0x000fe200078efe04 */
[----:B------:R-:W-:Y:S06]  /*afb0*/  BRA `(.L_x_3874) ;  /* 0x0000000000947947 */ /* 0x000fec0003800000 */
.L_x_3886:
        /* <DEDUP_REMOVED lines=14> */
.L_x_3873:
        /* <DEDUP_REMOVED lines=16> */
.L_x_3895:
[----:B------:R-:W-:Y:S01]  /*b1a0*/  IMAD.MOV.U32 R0, RZ, RZ, RZ ;  /* 0x000000ffff007224 */ /* 0x000fe200078e00ff */
[----:B------:R-:W-:Y:S06]  /*b1b0*/  BRA `(.L_x_3874) ;  /* 0x0000000000147947 */ /* 0x000fec0003800000 */
.L_x_3894:
[----:B------:R-:W2:Y:S02]  /*b1c0*/  LDG.E.64 R2, desc[UR36][R2.64] ;  /* 0x0000002402027981 */ /* 0x000ea4000c1e1b00 */
[----:B--2---:R0:W1:Y:S01]  /*b1d0*/  I2F.U64 R0, R2 ;  /* 0x0000000200007312 */ /* 0x0040620000301000 */
[----:B------:R-:W-:Y:S05]  /*b1e0*/  BRA `(.L_x_3874) ;  /* 0x0000000000087947 */ /* 0x000fea0003800000 */
.L_x_3893:
[----:B------:R-:W2:Y:S02]  /*b1f0*/  LDG.E R0, desc[UR36][R2.64] ;  /* 0x0000002402007981 */ /* 0x000ea4000c1e1900 */
[----:B--2---:R-:W-:-:S07]  /*b200*/  I2FP.F32.U32 R0, R0 ;  /* 0x0000000000007245 */ /* 0x004fce0000201000 */
.L_x_3874:
[----:B------:R-:W-:Y:S05]  /*b210*/  BSYNC B6 ;  /* 0x0000000000067941 */ /* 0x000fea0003800000 */
.L_x_3868:
        /* <DEDUP_REMOVED lines=19> */
.L_x_3899:
[----:B------:R-:W0:Y:S02]  /*b350*/  F2I.S64.TRUNC R2, R2 ;  /* 0x0000000200027311 */ /* 0x000e24000020d900 */
[----:B0-----:R-:W-:-:S05]  /*b360*/  IMAD.MOV.U32 R5, RZ, RZ, R2 ;  /* 0x000000ffff057224 */ /* 0x001fca00078e0002 */
[----:B------:R-:W-:Y:S01]  /*b370*/  STG.E.U8 desc[UR36][R16.64], R5 ;  /* 0x0000000510007986 */ /* 0x000fe2000c101124 */
[----:B------:R-:W-:Y:S05]  /*b380*/  EXIT ;  /* 0x000000000000794d */ /* 0x000fea0003800000 */
.L_x_3898:
        /* <DEDUP_REMOVED lines=9> */
.L_x_3902:
[----:B------:R-:W0:Y:S02]  /*b420*/  F2I.FTZ.TRUNC.NTZ R3, R2 ;  /* 0x0000000200037305 */ /* 0x000e24000021f100 */
[----:B0-----:R-:W-:Y:S01]  /*b430*/  STG.E desc[UR36][R16.64], R3 ;  /* 0x0000000310007986 */ /* 0x001fe2000c101924 */
[----:B------:R-:W-:Y:S05]  /*b440*/  EXIT ;  /* 0x000000000000794d */ /* 0x000fea0003800000 */
.L_x_3901:
[----:B------:R-:W0:Y:S02]  /*b450*/  F2I.FTZ.TRUNC.NTZ R3, R2 ;  /* 0x0000000200037305 */ /* 0x000e24000021f100 */
[----:B0-----:R-:W-:Y:S01]  /*b460*/  STG.E.U16 desc[UR36][R16.64], R3 ;  /* 0x0000000310007986 */ /* 0x001fe2000c101524 */
[----:B------:R-:W-:Y:S05]  /*b470*/  EXIT ;  /* 0x000000000000794d */ /* 0x000fea0003800000 */
.L_x_3897:
        /* <DEDUP_REMOVED lines=8> */
.L_x_3904:
[----:B------:R-:W-:-:S05]  /*b500*/  F2FP.F16.F32.PACK_AB R2, RZ, R2 ;  /* 0x00000002ff02723e */ /* 0x000fca00000000ff */
[----:B------:R-:W-:Y:S01]  /*b510*/  STG.E.U16 desc[UR36][R16.64], R2 ;  /* 0x0000000210007986 */ /* 0x000fe2000c101524 */
[----:B------:R-:W-:Y:S05]  /*b520*/  EXIT ;  /* 0x000000000000794d */ /* 0x000fea0003800000 */
.L_x_3903:
        /* <DEDUP_REMOVED lines=9> */
.L_x_3906:
[----:B------:R-:W-:-:S04]  /*b5c0*/  F2FP.F16.F32.PACK_AB R3, RZ, R2 ;  /* 0x00000002ff03723e */ /* 0x000fc800000000ff */
[----:B------:R-:W-:-:S05]  /*b5d0*/  PRMT R3, R3, 0x5410, RZ ;  /* 0x0000541003037816 */ /* 0x000fca00000000ff */
[----:B------:R-:W-:Y:S01]  /*b5e0*/  STG.E desc[UR36][R16.64], R3 ;  /* 0x0000000310007986 */ /* 0x000fe2000c101924 */
[----:B------:R-:W-:Y:S05]  /*b5f0*/  EXIT ;  /* 0x000000000000794d */ /* 0x000fea0003800000 */
.L_x_3905:
[----:B------:R-:W-:-:S06]  /*b600*/  FMUL.FTZ R2, R2, 1 ;  /* 0x3f80000002027820 */ /* 0x000fcc0000410000 */
[----:B------:R-:W0:Y:S02]  /*b610*/  F2F.F64.F32 R2, R2 ;  /* 0x0000000200027310 */ /* 0x000e240000201800 */
[----:B0-----:R-:W-:Y:S01]  /*b620*/  STG.E.64 desc[UR36][R16.64], R2 ;  /* 0x0000000210007986 */ /* 0x001fe2000c101b24 */
[----:B------:R-:W-:Y:S05]  /*b630*/  EXIT ;  /* 0x000000000000794d */ /* 0x000fea0003800000 */
.L_x_3896:
        /* <DEDUP_REMOVED lines=12> */
.L_x_3909:
[----:B------:R-:W-:Y:S01]  /*b700*/  FMUL.FTZ R4, R2, 1 ;  /* 0x3f80000002047820 */ /* 0x000fe20000410000 */
[----:B------:R-:W-:-:S05]  /*b710*/  CS2R R6, SRZ ;  /* 0x0000000000067805 */ /* 0x000fca000001ff00 */
[----:B------:R-:W0:Y:S02]  /*b720*/  F2F.F64.F32 R4, R4 ;  /* 0x0000000400047310 */ /* 0x000e240000201800 */
[----:B0-----:R-:W-:Y:S01]  /*b730*/  STG.E.128 desc[UR36][R16.64], R4 ;  /* 0x0000000410007986 */ /* 0x001fe2000c101d24 */
[----:B------:R-:W-:Y:S05]  /*b740*/  EXIT ;  /* 0x000000000000794d */ /* 0x000fea0003800000 */
.L_x_3908:
        /* <DEDUP_REMOVED lines=20> */
.L_x_3913:
[----:B------:R-:W-:Y:S05]  /*b890*/  BSYNC B0 ;  /* 0x0000000000007941 */ /* 0x000fea0003800000 */
.L_x_3912:
[----:B------:R-:W-:-:S05]  /*b8a0*/  LOP3.LUT R5, R0, R5, RZ, 0xfc, !PT ;  /* 0x0000000500057212 */ /* 0x000fca00078efcff */
[----:B------:R-:W-:Y:S01]  /*b8b0*/  STG.E.U8 desc[UR36][R16.64], R5 ;  /* 0x0000000510007986 */ /* 0x000fe2000c101124 */
[----:B------:R-:W-:Y:S05]  /*b8c0*/  EXIT ;  /* 0x000000000000794d */ /* 0x000fea0003800000 */
.L_x_3911:
        /* <DEDUP_REMOVED lines=12> */
.L_x_3915:
[----:B------:R-:W-:Y:S01]  /*b990*/  IMAD.MOV.U32 R0, RZ, RZ, 0x7f ;  /* 0x0000007fff007424 */ /* 0x000fe200078e00ff */
[----:B------:R-:W-:-:S04]  /*b9a0*/  ISETP.GT.U32.AND P0, PT, R4, 0x7f800000, PT ;  /* 0x7f8000000400780c */ /* 0x000fc80003f04070 */
[----:B------:R-:W-:-:S09]  /*b9b0*/  SEL R0, R0, 0x7c, P0 ;  /* 0x0000007c00007807 */ /* 0x000fd20000000000 */
.L_x_3916:
[----:B------:R-:W-:Y:S05]  /*b9c0*/  BSYNC B0 ;  /* 0x0000000000007941 */ /* 0x000fea0003800000 */
.L_x_3914:
[----:B------:R-:W-:-:S04]  /*b9d0*/  LOP3.LUT R2, R2, 0x80000000, RZ, 0xc0, !PT ;  /* 0x8000000002027812 */ /* 0x000fc800078ec0ff */
[----:B------:R-:W-:-:S04]  /*b9e0*/  SHF.R.U32.HI R3, RZ, 0x18, R2 ;  /* 0x00000018ff037819 */ /* 0x000fc80000011602 */
[----:B------:R-:W-:-:S05]  /*b9f0*/  LOP3.LUT R3, R0, R3, RZ, 0xfc, !PT ;  /* 0x0000000300037212 */ /* 0x000fca00078efcff */
[----:B------:R-:W-:Y:S01]  /*ba00*/  STG.E.U8 desc[UR36][R16.64], R3 ;  /* 0x0000000310007986 */ /* 0x000fe2000c101124 */
[----:B------:R-:W-:Y:S05]  /*ba10*/  EXIT ;  /* 0x000000000000794d */ /* 0x000fea0003800000 */
.L_x_3910:
[----:B------:R-:W-:-:S05]  /*ba20*/  F2FP.BF16.F32.PACK_AB R2, RZ, R2 ;  /* 0x00000002ff02723e */ /* 0x000fca00000010ff */
[----:B------:R-:W-:Y:S01]  /*ba30*/  STG.E.U16 desc[UR36][R16.64], R2 ;  /* 0x0000000210007986 */ /* 0x000fe2000c101524 */
[----:B------:R-:W-:Y:S05]  /*ba40*/  EXIT ;  /* 0x000000000000794d */ /* 0x000fea0003800000 */
.L_x_3907:
        /* <DEDUP_REMOVED lines=11> */
.L_x_3919:
        /* <DEDUP_REMOVED lines=16> */
.L_x_3922:
[----:B------:R-:W-:-:S04]  /*bc00*/  LOP3.LUT R2, R2, 0x80000000, RZ, 0xc0, !PT ;  /* 0x8000000002027812 */ /* 0x000fc800078ec0ff */
[----:B------:R-:W-:-:S04]  /*bc10*/  SHF.R.U32.HI R3, RZ, 0x18, R2 ;  /* 0x00000018ff037819 */ /* 0x000fc80000011602 */
[----:B------:R-:W-:-:S04]  /*bc20*/  LOP3.LUT R0, R0, R3, RZ, 0xfc, !PT ;  /* 0x0000000300007212 */ /* 0x000fc800078efcff */
[----:B------:R-:W-:-:S07]  /*bc30*/  PRMT R8, R0, 0x7610, R8 ;  /* 0x0000761000087816 */ /* 0x000fce0000000008 */
.L_x_3921:
[----:B------:R-:W-:Y:S05]  /*bc40*/  BSYNC B0 ;  /* 0x0000000000007941 */ /* 0x000fea0003800000 */
.L_x_3920:
[----:B------:R-:W-:Y:S01]  /*bc50*/  STG.E.U8 desc[UR36][R16.64], R8 ;  /* 0x0000000810007986 */ /* 0x000fe2000c101124 */
[----:B------:R-:W-:Y:S05]  /*bc60*/  EXIT ;  /* 0x000000000000794d */ /* 0x000fea0003800000 */
.L_x_3918:
        /* <DEDUP_REMOVED lines=16> */
.L_x_3925:
[----:B------:R-:W-:-:S04]  /*bd70*/  LOP3.LUT R2, R2, 0x80000000, RZ, 0xc0, !PT ;  /* 0x8000000002027812 */ /* 0x000fc800078ec0ff */
[----:B------:R-:W-:-:S04]  /*bd80*/  SHF.R.U32.HI R3, RZ, 0x18, R2 ;  /* 0x00000018ff037819 */ /* 0x000fc80000011602 */
[----:B------:R-:W-:-:S04]  /*bd90*/  LOP3.LUT R0, R0, R3, RZ, 0xfc, !PT ;  /* 0x0000000300007212 */ /* 0x000fc800078efcff */
[----:B------:R-:W-:-:S07]  /*bda0*/  PRMT R8, R0, 0x7610, R8 ;  /* 0x0000761000087816 */ /* 0x000fce0000000008 */
.L_x_3924:
[----:B------:R-:W-:Y:S05]  /*bdb0*/  BSYNC B0 ;  /* 0x0000000000007941 */ /* 0x000fea0003800000 */
.L_x_3923:
[----:B------:R-:W-:Y:S01]  /*bdc0*/  STG.E.U8 desc[UR36][R16.64], R8 ;  /* 0x0000000810007986 */ /* 0x000fe2000c101124 */
[----:B------:R-:W-:Y:S05]  /*bdd0*/  EXIT ;  /* 0x000000000000794d */ /* 0x000fea0003800000 */
.L_x_3917:
        /* <DEDUP_REMOVED lines=21> */
.L_x_3900:
        /* <DEDUP_REMOVED lines=16> */
.L_x_3928:
[----:B------:R-:W-:Y:S05]  /*c030*/  EXIT ;  /* 0x000000000000794d */ /* 0x000fea0003800000 */
.L_x_3927:
[----:B------:R-:W0:Y:S02]  /*c040*/  F2I.U64.TRUNC R2, R2 ;  /* 0x0000000200027311 */ /* 0x000e24000020d800 */
[----:B0-----:R-:W-:Y:S01]  /*c050*/  STG.E.64 desc[UR36][R16.64], R2 ;  /* 0x0000000210007986 */ /* 0x001fe2000c101b24 */
[----:B------:R-:W-:Y:S05]  /*c060*/  EXIT ;  /* 0x000000000000794d */ /* 0x000fea0003800000 */
.L_x_3926:
[----:B------:R-:W0:Y:S02]  /*c070*/  F2I.FTZ.U32.TRUNC.NTZ R3, R2 ;  /* 0x0000000200037305 */ /* 0x000e24000021f000 */
[----:B0-----:R-:W-:Y:S01]  /*c080*/  STG.E desc[UR36][R16.64], R3 ;  /* 0x0000000310007986 */ /* 0x001fe2000c101924 */
[----:B------:R-:W-:Y:S05]  /*c090*/  EXIT ;  /* 0x000000000000794d */ /* 0x000fea0003800000 */
.L_x_3929:
        /* <DEDUP_REMOVED lines=14> */
.L_x_28340:


//--------------------- .text._ZN2at6native27unrolled_elementwise_kernelIZZZNS0_49_GLOBAL__N__b919a28f_16_Normalization_cu_5c38458722batch_norm_calc_invstdERKNS_6TensorES5_dENKUlvE_clEvENKUlvE0_clEvEUlfE_St5arrayIPcLm2EELi4E23TrivialOffsetCalculatorILi1EjESD_NS0_6memory12LoadWithCastILi1EEENSE_13StoreWithCastILi1EEEEEviT_T0_T2_T3_T4_T5_ --------------------------
	.section	.text._ZN2at6native27unrolled_elementwise_kernelIZZZNS0_49_GLOBAL__N__b919a28f_16_Normalization_cu_5c38458722batch_norm_calc_invstdERKNS_6TensorES5_dENKUlvE_clEvENKUlvE0_clEvEUlfE_St5arrayIPcLm2EELi4E23TrivialOffsetCalculatorILi1EjESD_NS0_6memory12LoadWithCastILi1EEENSE_13StoreWithCastILi1EEEEEviT_T0_T2_T3_T4_T5_,"ax",@progbits
	.align	128
        .global         _ZN2at6native27unrolled_elementwise_kernelIZZZNS0_49_GLOBAL__N__b919a28f_16_Normalization_cu_5c38458722batch_norm_calc_invstdERKNS_6TensorES5_dENKUlvE_clEvENKUlvE0_clEvEUlfE_St5arrayIPcLm2EELi4E23TrivialOffsetCalculatorILi1EjESD_NS0_6memory12LoadWithCastILi1EEENSE_13StoreWithCastILi1EEEEEviT_T0_T2_T3_T4_T5_
        .type           _ZN2at6native27unrolled_elementwise_kernelIZZZNS0_49_GLOBAL__N__b919a28f_16_Normalization_cu_5c38458722batch_norm_calc_invstdERKNS_6TensorES5_dENKUlvE_clEvENKUlvE0_clEvEUlfE_St5arrayIPcLm2EELi4E23TrivialOffsetCalculatorILi1EjESD_NS0_6memory12LoadWithCastILi1EEENSE_13StoreWithCastILi1EEEEEviT_T0_T2_T3_T4_T5_,@function
        .size           _ZN2at6native27unrolled_elementwise_kernelIZZZNS0_49_GLOBAL__N__b919a28f_16_Normalization_cu_5c38458722batch_norm_calc_invstdERKNS_6TensorES5_dENKUlvE_clEvENKUlvE0_clEvEUlfE_St5arrayIPcLm2EELi4E23TrivialOffsetCalculatorILi1EjESD_NS0_6memory12LoadWithCastILi1EEENSE_13StoreWithCastILi1EEEEEviT_T0_T2_T3_T4_T5_,(.L_x_28341 - _ZN2at6native27unrolled_elementwise_kernelIZZZNS0_49_GLOBAL__N__b919a28f_16_Normalization_cu_5c38458722batch_norm_calc_invstdERKNS_6TensorES5_dENKUlvE_clEvENKUlvE0_clEvEUlfE_St5arrayIPcLm2EELi4E23TrivialOffsetCalculatorILi1EjESD_NS0_6memory12LoadWithCastILi1EEENSE_13StoreWithCastILi1EEEEEviT_T0_T2_T3_T4_T5_)
        .other          _ZN2at6native27unrolled_elementwise_kernelIZZZNS0_49_GLOBAL__N__b919a28f_16_Normalization_cu_5c38458722batch_norm_calc_invstdERKNS_6TensorES5_dENKUlvE_clEvENKUlvE0_clEvEUlfE_St5arrayIPcLm2EELi4E23TrivialOffsetCalculatorILi1EjESD_NS0_6memory12LoadWithCastILi1EEENSE_13StoreWithCastILi1EEEEEviT_T0_T2_T3_T4_T5_,@"STO_CUDA_ENTRY STV_DEFAULT"
_ZN2at6native27unrolled_elementwise_kernelIZZZNS0_49_GLOBAL__N__b919a28f_16_Normalization_cu_5c38458722batch_norm_calc_invstdERKNS_6TensorES5_dENKUlvE_clEvENKUlvE0_clEvEUlfE_St5arrayIPcLm2EELi4E23TrivialOffsetCalculatorILi1EjESD_NS0_6memory12LoadWithCastILi1EEENSE_13StoreWithCastILi1EEEEEviT_T0_T2_T3_T4_T5_:
.text._ZN2at6native27unrolled_elementwise_kernelIZZZNS0_49_GLOBAL__N__b919a28f_16_Normalization_cu_5c38458722batch_norm_calc_invstdERKNS_6TensorES5_dENKUlvE_clEvENKUlvE0_clEvEUlfE_St5arrayIPcLm2EELi4E23TrivialOffsetCalculatorILi1EjESD_NS0_6memory12LoadWithCastILi1EEENSE_13StoreWithCastILi1EEEEEviT_T0_T2_T3_T4_T5_:
[----:B------:R-:W0:Y:S01]  /*0000*/  LDC R1, c[0x0][0x28] ;  /* 0x00000a00ff017b82 */ /* 0x000e220000000800 */
[----:B------:R-:W1:Y:S07]  /*0010*/  S2R R2, SR_CTAID.X ;  /* 0x0000000000027919 */ /* 0x000e6e0000002500 */
[----:B------:R-:W1:Y:S01]  /*0020*/  LDC R17, c[0x0][0x210] ;  /* 0x00008400ff117b82 */ /* 0x000e620000000800 */
[----:B------:R-:W-:Y:S01]  /*0030*/  ULDC.64 UR36, c[0x0][0x208] ;  /* 0x0000820000247ab9 */ /* 0x000fe20000000a00 */
[----:B------:R-:W-:Y:S01]  /*0040*/  BSSY B7, `(.L_x_3930) ;  /* 0x00000ee000077945 */ /* 0x000fe20003800000 */
[----:B------:R-:W2:Y:S01]  /*0050*/  S2R R23, SR_TID.X ;  /* 0x0000000000177919 */ /* 0x000ea20000002100 */
[----:B------:R-:W-:-:S04]  /*0060*/  CS2R R18, SRZ ;  /* 0x0000000000127805 */ /* 0x000fc8000001ff00 */
[----:B------:R-:W3:Y:S01]  /*0070*/  LDC.U8 R24, c[0x0][0x23c] ;  /* 0x00008f00ff187b82 */ /* 0x000ee20000000000 */
[----:B-1----:R-:W-:-:S05]  /*0080*/  IMAD R17, R2, -0x200, R17 ;  /* 0xfffffe0002117824 */ /* 0x002fca00078e0211 */
[----:B--2---:R-:W-:-:S13]  /*0090*/  ISETP.GE.AND P0, PT, R23, R17, PT ;  /* 0x000000111700720c */ /* 0x004fda0003f06270 */
[----:B0--3--:R-:W-:Y:S05]  /*00a0*/  @P0 BRA `(.L_x_3931) ;  /* 0x0000000c009c0947 */ /* 0x009fea0003800000 */
[----:B------:R-:W0:Y:S01]  /*00b0*/  LDC.64 R4, c[0x0][0x230] ;  /* 0x00008c00ff047b82 */ /* 0x000e220000000a00 */
[----:B------:R-:W-:Y:S01]  /*00c0*/  PRMT R0, R24, 0x9910, RZ ;  /* 0x0000991018007816 */ /* 0x000fe200000000ff */
[----:B------:R-:W-:Y:S01]  /*00d0*/  IMAD R23, R2, 0x200, R23 ;  /* 0x0000020002177824 */ /* 0x000fe200078e0217 */
[----:B------:R-:W-:Y:S01]  /*00e0*/  ULDC UR4, c[0x0][0x240] ;  /* 0x0000900000047ab9 */ /* 0x000fe20000000800 */
[----:B------:R-:W-:Y:S01]  /*00f0*/  BSSY B6, `(.L_x_3932) ;  /* 0x00000e0000067945 */ /* 0x000fe20003800000 */
        /* <DEDUP_REMOVED lines=14> */
[----:B--2---:R4:W0:Y:S01]  /*01e0*/  I2F.S16 R19, R4 ;  /* 0x0000000400137306 */ /* 0x0048220000101400 */
[----:B------:R-:W-:Y:S05]  /*01f0*/  BRA `(.L_x_3938) ;  /* 0x0000000c003c7947 */ /* 0x000fea0003800000 */
.L_x_3936:
[----:B------:R-:W2:Y:S02]  /*0200*/  LDG.E.U8 R4, desc[UR36][R4.64] ;  /* 0x0000002404047981 */ /* 0x000ea4000c1e1100 */
[----:B--2---:R-:W-:Y:S01]  /*0210*/  I2FP.F32.U32 R19, R4 ;  /* 0x0000000400137245 */ /* 0x004fe20000201000 */
[----:B------:R-:W-:Y:S06]  /*0220*/  BRA `(.L_x_3938) ;  /* 0x0000000c00307947 */ /* 0x000fec0003800000 */
.L_x_3935:
[----:B------:R-:W-:-:S13]  /*0230*/  ISETP.NE.AND P0, PT, R0, 0x2, PT ;  /* 0x000000020000780c */ /* 0x000fda0003f05270 */
[----:B------:R-:W-:Y:S05]  /*0240*/  @!P0 BRA `(.L_x_3939) ;  /* 0x0000000000288947 */ /* 0x000fea0003800000 */
[----:B------:R-:W-:-:S13]  /*0250*/  ISETP.NE.AND P0, PT, R0, 0x3, PT ;  /* 0x000000030000780c */ /* 0x000fda0003f05270 */
[----:B------:R-:W-:Y:S05]  /*0260*/  @!P0 BRA `(.L_x_3940) ;  /* 0x0000000000148947 */ /* 0x000fea0003800000 */
[----:B------:R-:W-:-:S13]  /*0270*/  ISETP.NE.AND P0, PT, R0, 0x4, PT ;  /* 0x000000040000780c */ /* 0x000fda0003f05270 */
[----:B------:R-:W-:Y:S05]  /*0280*/  @P0 BRA `(.L_x_3937) ;  /* 0x0000000800bc0947 */ /* 0x000fea0003800000 */
[----:B------:R-:W2:Y:S02]  /*0290*/  LDG.E.64 R4, desc[UR36][R4.64] ;  /* 0x0000002404047981 */ /* 0x000ea4000c1e1b00 */
[----:B--2---:R0:W1:Y:S01]  /*02a0*/  I2F.S64 R19, R4 ;  /* 0x0000000400137312 */ /* 0x0040620000301400 */
[----:B------:R-:W-:Y:S05]  /*02b0*/  BRA `(.L_x_3938) ;  /* 0x0000000c000c7947 */ /* 0x000fea0003800000 */
.L_x_3940:
[----:B------:R-:W2:Y:S02]  /*02c0*/  LDG.E R4, desc[UR36][R4.64] ;  /* 0x0000002404047981 */ /* 0x000ea4000c1e1900 */
[----:B--2---:R-:W-:Y:S01]  /*02d0*/  I2FP.F32.S32 R19, R4 ;  /* 0x0000000400137245 */ /* 0x004fe20000201400 */
[----:B------:R-:W-:Y:S06]  /*02e0*/  BRA `(.L_x_3938) ;  /* 0x0000000c00007947 */ /* 0x000fec0003800000 */
.L_x_3939:
[----:B------:R-:W2:Y:S02]  /*02f0*/  LDG.E.U16 R4, desc[UR36][R4.64] ;  /* 0x0000002404047981 */ /* 0x000ea4000c1e1500 */
[----:B--2---:R2:W3:Y:S01]  /*0300*/  I2F.S16 R19, R4 ;  /* 0x0000000400137306 */ /* 0x0044e20000101400 */
[----:B------:R-:W-:Y:S05]  /*0310*/  BRA `(.L_x_3938) ;  /* 0x0000000800f47947 */ /* 0x000fea0003800000 */
.L_x_3934:
        /* <DEDUP_REMOVED lines=8> */
.L_x_3942:
[----:B------:R-:W2:Y:S02]  /*03a0*/  LDG.E.U16 R4, desc[UR36][R4.64] ;  /* 0x0000002404047981 */ /* 0x000ea4000c1e1500 */
[----:B--2---:R-:W-:Y:S01]  /*03b0*/  HADD2.F32 R19, -RZ, R4.H0_H0 ;  /* 0x20000004ff137230 */ /* 0x004fe20000004100 */
[----:B------:R-:W-:Y:S06]  /*03c0*/  BRA `(.L_x_3938) ;  /* 0x0000000800c87947 */ /* 0x000fec0003800000 */
.L_x_3941:
        /* <DEDUP_REMOVED lines=8> */
.L_x_3944:
[----:B------:R-:W2:Y:S02]  /*0450*/  LDG.E.U16 R4, desc[UR36][R4.64] ;  /* 0x0000002404047981 */ /* 0x000ea4000c1e1500 */
[----:B--2---:R-:W-:Y:S01]  /*0460*/  HADD2.F32 R19, -RZ, R4.H0_H0 ;  /* 0x20000004ff137230 */ /* 0x004fe20000004100 */
[----:B------:R-:W-:Y:S06]  /*0470*/  BRA `(.L_x_3938) ;  /* 0x00000008009c7947 */ /* 0x000fec0003800000 */
.L_x_3943:
[----:B------:R-:W2:Y:S01]  /*0480*/  LDG.E.64 R4, desc[UR36][R4.64] ;  /* 0x0000002404047981 */ /* 0x000ea2000c1e1b00 */
[----:B------:R-:W-:Y:S01]  /*0490*/  UMOV UR4, 0xf0000000 ;  /* 0xf000000000047882 */ /* 0x000fe20000000000 */
[----:B------:R-:W-:Y:S01]  /*04a0*/  UMOV UR5, 0x380fffff ;  /* 0x380fffff00057882 */ /* 0x000fe20000000000 */
[----:B--2---:R-:W0:Y:S01]  /*04b0*/  F2F.F32.F64 R19, R4 ;  /* 0x0000000400137310 */ /* 0x004e220000301000 */
[----:B------:R-:W-:-:S14]  /*04c0*/  DSETP.GEU.AND P0, PT, |R4|, UR4, PT ;  /* 0x0000000404007e2a */ /* 0x000fdc000bf0e200 */
[----:B0-----:R-:W-:Y:S01]  /*04d0*/  @!P0 FMUL R19, R19, 1.175494350822287508e-38 ;  /* 0x0080000013138820 */ /* 0x001fe20000400000 */
[----:B------:R-:W-:Y:S06]  /*04e0*/  BRA `(.L_x_3938) ;  /* 0x0000000800807947 */ /* 0x000fec0003800000 */
.L_x_3933:
        /* <DEDUP_REMOVED lines=12> */
.L_x_3947:
[----:B------:R-:W2:Y:S01]  /*05b0*/  LDG.E.64 R4, desc[UR36][R4.64] ;  /* 0x0000002404047981 */ /* 0x000ea2000c1e1b00 */
[----:B------:R-:W-:Y:S01]  /*05c0*/  UMOV UR4, 0xf0000000 ;  /* 0xf000000000047882 */ /* 0x000fe20000000000 */
[----:B------:R-:W-:Y:S01]  /*05d0*/  UMOV UR5, 0x380fffff ;  /* 0x380fffff00057882 */ /* 0x000fe20000000000 */
[----:B--2---:R-:W0:Y:S01]  /*05e0*/  F2F.F32.F64 R19, R4 ;  /* 0x0000000400137310 */ /* 0x004e220000301000 */
[----:B------:R-:W-:-:S14]  /*05f0*/  DSETP.GEU.AND P0, PT, |R4|, UR4, PT ;  /* 0x0000000404007e2a */ /* 0x000fdc000bf0e200 */
[----:B0-----:R-:W-:Y:S01]  /*0600*/  @!P0 FMUL R19, R19, 1.175494350822287508e-38 ;  /* 0x0080000013138820 */ /* 0x001fe20000400000 */
[----:B------:R-:W-:Y:S06]  /*0610*/  BRA `(.L_x_3938) ;  /* 0x0000000800347947 */ /* 0x000fec0003800000 */
.L_x_3946:
        /* <DEDUP_REMOVED lines=11> */
[----:B------:R-:W-:-:S05]  /*06d0*/  VIADD R6, R0, 0x1000000 ;  /* 0x0100000000067836 */ /* 0x000fca0000000000 */
[----:B------:R-:W-:Y:S02]  /*06e0*/  SHF.R.S32.HI R6, RZ, 0x8, R6 ;  /* 0x00000008ff067819 */ /* 0x000fe40000011406 */
[----:B0-----:R-:W-:-:S04]  /*06f0*/  IADD3 R3, -R3, 0x1f, RZ ;  /* 0x0000001f03037810 */ /* 0x001fc80007ffe1ff */
[C---:B------:R-:W-:Y:S01]  /*0700*/  ISETP.GT.U32.AND P0, PT, R3.reuse, 0x4, PT ;  /* 0x000000040300780c */ /* 0x040fe20003f04070 */
[----:B------:R-:W-:-:S05]  /*0710*/  VIADD R3, R3, 0xfffffffc ;  /* 0xfffffffc03037836 */ /* 0x000fca0000000000 */
[----:B------:R-:W-:-:S04]  /*0720*/  SEL R3, R3, RZ, P0 ;  /* 0x000000ff03037207 */ /* 0x000fc80000000000 */
[C---:B------:R-:W-:Y:S01]  /*0730*/  SHF.L.U32 R4, R0.reuse, R3, RZ ;  /* 0x0000000300047219 */ /* 0x040fe200000006ff */
[----:B------:R-:W-:Y:S02]  /*0740*/  IMAD R7, R3, R8, 0x3c000000 ;  /* 0x3c00000003077424 */ /* 0x000fe400078e0208 */
[----:B------:R-:W-:-:S03]  /*0750*/  VIADD R3, R0, 0xffffffff ;  /* 0xffffffff00037836 */ /* 0x000fc60000000000 */
[----:B------:R-:W-:Y:S02]  /*0760*/  LEA.HI R7, R4, R7, RZ, 0x1c ;  /* 0x0000000704077211 */ /* 0x000fe400078fe0ff */
[----:B------:R-:W-:Y:S02]  /*0770*/  SHF.R.S32.HI R3, RZ, 0x1f, R3 ;  /* 0x0000001fff037819 */ /* 0x000fe40000011403 */
[----:B------:R-:W-:-:S04]  /*0780*/  LOP3.LUT R6, R7, 0x7f800000, R6, 0xf8, !PT ;  /* 0x7f80000007067812 */ /* 0x000fc800078ef806 */
[----:B------:R-:W-:-:S04]  /*0790*/  LOP3.LUT R6, R6, R3, RZ, 0x30, !PT ;  /* 0x0000000306067212 */ /* 0x000fc800078e30ff */
[----:B------:R-:W-:Y:S01]  /*07a0*/  LOP3.LUT R19, R6, 0x80000000, R19, 0xf8, !PT ;  /* 0x8000000006137812 */ /* 0x000fe200078ef813 */
[----:B------:R-:W-:Y:S06]  /*07b0*/  BRA `(.L_x_3938) ;  /* 0x0000000400cc7947 */ /* 0x000fec0003800000 */
.L_x_3949:
        /* <DEDUP_REMOVED lines=12> */
[----:B------:R-:W-:Y:S01]  /*0880*/  LOP3.LUT R19, R19, 0x80000000, R0, 0xf8, !PT ;  /* 0x8000000013137812 */ /* 0x000fe200078ef800 */
[----:B------:R-:W-:Y:S06]  /*0890*/  BRA `(.L_x_3938) ;  /* 0x0000000400947947 */ /* 0x000fec0003800000 */
.L_x_3948:
[----:B------:R-:W2:Y:S02]  /*08a0*/  LDG.E.U16 R4, desc[UR36][R4.64] ;  /* 0x0000002404047981 */ /* 0x000ea4000c1e1500 */
[----:B--2---:R-:W-:Y:S01]  /*08b0*/  IMAD.U32 R19, R4, 0x10000, RZ ;  /* 0x0001000004137824 */ /* 0x004fe200078e00ff */
[----:B------:R-:W-:Y:S06]  /*08c0*/  BRA `(.L_x_3938) ;  /* 0x0000000400887947 */ /* 0x000fec0003800000 */
.L_x_3945:
        /* <DEDUP_REMOVED lines=11> */
.L_x_3952:
        /* <DEDUP_REMOVED lines=20> */
.L_x_3954:
[----:B------:R-:W-:Y:S05]  /*0ac0*/  BSYNC B0 ;  /* 0x0000000000007941 */ /* 0x000fea0003800000 */
.L_x_3953:
[----:B------:R-:W-:Y:S01]  /*0ad0*/  IMAD.SHL.U32 R3, R3, 0x100000, RZ ;  /* 0x0010000003037824 */ /* 0x000fe200078e00ff */
[----:B------:R-:W-:-:S04]  /*0ae0*/  LEA R0, R0, 0x3b800000, 0x17 ;  /* 0x3b80000000007811 */ /* 0x000fc800078eb8ff */
[----:B------:R-:W-:Y:S01]  /*0af0*/  LOP3.LUT R19, R0, R3, R19, 0xfe, !PT ;  /* 0x0000000300137212 */ /* 0x000fe200078efe13 */
[----:B------:R-:W-:Y:S06]  /*0b00*/  BRA `(.L_x_3938) ;  /* 0x0000000000f87947 */ /* 0x000fec0003800000 */
.L_x_3951:
        /* <DEDUP_REMOVED lines=20> */
.L_x_3956:
[----:B------:R-:W-:Y:S05]  /*0c50*/  BSYNC B0 ;  /* 0x0000000000007941 */ /* 0x000fea0003800000 */
.L_x_3955:
[----:B------:R-:W-:Y:S01]  /*0c60*/  IMAD.SHL.U32 R3, R3, 0x200000, RZ ;  /* 0x0020000003037824 */ /* 0x000fe200078e00ff */
[----:B------:R-:W-:-:S04]  /*0c70*/  LEA R0, R0, 0x37800000, 0x17 ;  /* 0x3780000000007811 */ /* 0x000fc800078eb8ff */
[----:B------:R-:W-:Y:S01]  /*0c80*/  LOP3.LUT R19, R0, R3, R19, 0xfe, !PT ;  /* 0x0000000300137212 */ /* 0x000fe200078efe13 */
[----:B------:R-:W-:Y:S06]  /*0c90*/  BRA `(.L_x_3938) ;  /* 0x0000000000947947 */ /* 0x000fec0003800000 */
.L_x_3950:
        /* <DEDUP_REMOVED lines=14> */
.L_x_3937:
        /* <DEDUP_REMOVED lines=16> */
.L_x_3959:
[----:B------:R-:W-:Y:S01]  /*0e80*/  IMAD.MOV.U32 R19, RZ, RZ, RZ ;  /* 0x000000ffff137224 */ /* 0x000fe200078e00ff */
[----:B------:R-:W-:Y:S06]  /*0e90*/  BRA `(.L_x_3938) ;  /* 0x0000000000147947 */ /* 0x000fec0003800000 */
.L_x_3958:
[----:B------:R-:W2:Y:S02]  /*0ea0*/  LDG.E.64 R4, desc[UR36][R4.64] ;  /* 0x0000002404047981 */ /* 0x000ea4000c1e1b00 */
[----:B--2---:R0:W1:Y:S01]  /*0eb0*/  I2F.U64 R19, R4 ;  /* 0x0000000400137312 */ /* 0x0040620000301000 */
[----:B------:R-:W-:Y:S05]  /*0ec0*/  BRA `(.L_x_3938) ;  /* 0x0000000000087947 */ /* 0x000fea0003800000 */
.L_x_3957:
[----:B------:R-:W2:Y:S02]  /*0ed0*/  LDG.E R4, desc[UR36][R4.64] ;  /* 0x0000002404047981 */ /* 0x000ea4000c1e1900 */
[----:B--2---:R-:W-:-:S07]  /*0ee0*/  I2FP.F32.U32 R19, R4 ;  /* 0x0000000400137245 */ /* 0x004fce0000201000 */
.L_x_3938:
[----:B------:R-:W-:Y:S05]  /*0ef0*/  BSYNC B6 ;  /* 0x0000000000067941 */ /* 0x000fea0003800000 */
.L_x_3932:
[----:B------:R-:W2:Y:S02]  /*0f00*/  S2R R23, SR_TID.X ;  /* 0x0000000000177919 */ /* 0x000ea40000002100 */
[----:B--2---:R-:W-:-:S07]  /*0f10*/  VIADD R23, R23, 0x80 ;  /* 0x0000008017177836 */ /* 0x004fce0000000000 */
.L_x_3931:
[----:B------:R-:W-:Y:S05]  /*0f20*/  BSYNC B7 ;  /* 0x0000000000077941 */ /* 0x000fea0003800000 */
.L_x_3930:
[----:B------:R-:W-:Y:S01]  /*0f30*/  ISETP.GE.AND P0, PT, R23, R17, PT ;  /* 0x000000111700720c */ /* 0x000fe20003f06270 */
[----:B------:R-:W-:-:S12]  /*0f40*/  BSSY B7, `(.L_x_3960) ;  /* 0x00000e8000077945 */ /* 0x000fd80003800000 */
[----:B------:R-:W-:Y:S05]  /*0f50*/  @P0 BRA `(.L_x_3961) ;  /* 0x0000000c00980947 */ /* 0x000fea0003800000 */
[----:B0---4-:R-:W0:Y:S01]  /*0f60*/  LDC.64 R4, c[0x0][0x230] ;  /* 0x00008c00ff047b82 */ /* 0x011e220000000a00 */
[----:B------:R-:W-:Y:S01]  /*0f70*/  IMAD R0, R2, 0x200, R23 ;  /* 0x0000020002007824 */ /* 0x000fe200078e0217 */
[----:B------:R-:W-:Y:S01]  /*0f80*/  PRMT R6, R24, 0x9910, RZ ;  /* 0x0000991018067816 */ /* 0x000fe200000000ff */
[----:B------:R-:W-:Y:S01]  /*0f90*/  ULDC UR4, c[0x0][0x240] ;  /* 0x0000900000047ab9 */ /* 0x000fe20000000800 */
[----:B------:R-:W-:Y:S01]  /*0fa0*/  BSSY B6, `(.L_x_3962) ;  /* 0x00000e0000067945 */ /* 0x000fe20003800000 */
        /* <DEDUP_REMOVED lines=17> */
.L_x_3966:
[----:B------:R-:W2:Y:S02]  /*10c0*/  LDG.E.U8 R4, desc[UR36][R4.64] ;  /* 0x0000002404047981 */ /* 0x000ea4000c1e1100 */
[----:B--2---:R-:W-:Y:S01]  /*10d0*/  I2FP.F32.U32 R18, R4 ;  /* 0x0000000400127245 */ /* 0x004fe20000201000 */
[----:B------:R-:W-:Y:S06]  /*10e0*/  BRA `(.L_x_3968) ;  /* 0x0000000c002c7947 */ /* 0x000fec0003800000 */
.L_x_3965:
        /* <DEDUP_REMOVED lines=9> */
.L_x_3970:
[----:B------:R-:W2:Y:S02]  /*1180*/  LDG.E R4, desc[UR36][R4.64] ;  /* 0x0000002404047981 */ /* 0x000ea4000c1e1900 */
[----:B--2---:R-:W-:Y:S01]  /*1190*/  I2FP.F32.S32 R18, R4 ;  /* 0x0000000400127245 */ /* 0x004fe20000201400 */
[----:B------:R-:W-:Y:S06]  /*11a0*/  BRA `(.L_x_3968) ;  /* 0x0000000800fc7947 */ /* 0x000fec0003800000 */
.L_x_3969:
[----:B------:R-:W2:Y:S02]  /*11b0*/  LDG.E.U16 R4, desc[UR36][R4.64] ;  /* 0x0000002404047981 */ /* 0x000ea4000c1e1500 */
[----:B--2---:R0:W2:Y:S01]  /*11c0*/  I2F.S16 R18, R4 ;  /* 0x0000000400127306 */ /* 0x0040a20000101400 */
[----:B------:R-:W-:Y:S05]  /*11d0*/  BRA `(.L_x_3968) ;  /* 0x0000000800f07947 */ /* 0x000fea0003800000 */
.L_x_3964:
        /* <DEDUP_REMOVED lines=8> */
.L_x_3972:
[----:B------:R-:W2:Y:S02]  /*1260*/  LDG.E.U16 R4, desc[UR36][R4.64] ;  /* 0x0000002404047981 */ /* 0x000ea4000c1e1500 */
[----:B--2---:R-:W-:Y:S01]  /*1270*/  HADD2.F32 R18, -RZ, R4.H0_H0 ;  /* 0x20000004ff127230 */ /* 0x004fe20000004100 */
[----:B------:R-:W-:Y:S06]  /*1280*/  BRA `(.L_x_3968) ;  /* 0x0000000800c47947 */ /* 0x000fec0003800000 */
.L_x_3971:
        /* <DEDUP_REMOVED lines=8> */
.L_x_3974:
[----:B------:R-:W2:Y:S02]  /*1310*/  LDG.E.U16 R4, desc[UR36][R4.64] ;  /* 0x0000002404047981 */ /* 0x000ea4000c1e1500 */
[----:B--2---:R-:W-:Y:S01]  /*1320*/  HADD2.F32 R18, -RZ, R4.H0_H0 ;  /* 0x20000004ff127230 */ /* 0x004fe20000004100 */
[----:B------:R-:W-:Y:S06]  /*1330*/  BRA `(.L_x_3968) ;  /* 0x0000000800987947 */ /* 0x000fec0003800000 */
.L_x_3973:
[----:B------:R-:W2:Y:S01]  /*1340*/  LDG.E.64 R4, desc[UR36][R4.64] ;  /* 0x0000002404047981 */ /* 0x000ea2000c1e1b00 */
[----:B------:R-:W-:Y:S01]  /*1350*/  UMOV UR4, 0xf0000000 ;  /* 0xf000000000047882 */ /* 0x000fe20000000000 */
[----:B------:R-:W-:Y:S01]  /*1360*/  UMOV UR5, 0x380fffff ;  /* 0x380fffff00057882 */ /* 0x000fe20000000000 */
[----:B--2---:R-:W0:Y:S01]  /*1370*/  F2F.F32.F64 R18, R4 ;  /* 0x0000000400127310 */ /* 0x004e220000301000 */
[----:B------:R-:W-:-:S14]  /*1380*/  DSETP.GEU.AND P0, PT, |R4|, UR4, PT ;  /* 0x0000000404007e2a */ /* 0x000fdc000bf0e200 */
[----:B0-----:R-:W-:Y:S01]  /*1390*/  @!P0 FMUL R18, R18, 1.175494350822287508e-38 ;  /* 0x0080000012128820 */ /* 0x001fe20000400000 */
[----:B------:R-:W-:Y:S06]  /*13a0*/  BRA `(.L_x_3968) ;  /* 0x00000008007c7947 */ /* 0x000fec0003800000 */
.L_x_3963:
        /* <DEDUP_REMOVED lines=12> */
.L_x_3977:
[----:B------:R-:W2:Y:S01]  /*1470*/  LDG.E.64 R4, desc[UR36][R4.64] ;  /* 0x0000002404047981 */ /* 0x000ea2000c1e1b00 */
[----:B------:R-:W-:Y:S01]  /*1480*/  UMOV UR4, 0xf0000000 ;  /* 0xf000000000047882 */ /* 0x000fe20000000000 */
[----:B------:R-:W-:Y:S01]  /*1490*/  UMOV UR5, 0x380fffff ;  /* 0x380fffff00057882 */ /* 0x000fe20000000000 */
[----:B--2---:R-:W0:Y:S01]  /*14a0*/  F2F.F32.F64 R18, R4 ;  /* 0x0000000400127310 */ /* 0x004e220000301000 */
[----:B------:R-:W-:-:S14]  /*14b0*/  DSETP.GEU.AND P0, PT, |R4|, UR4, PT ;  /* 0x0000000404007e2a */ /* 0x000fdc000bf0e200 */
[----:B0-----:R-:W-:Y:S01]  /*14c0*/  @!P0 FMUL R18, R18, 1.175494350822287508e-38 ;  /* 0x0080000012128820 */ /* 0x001fe20000400000 */
[----:B------:R-:W-:Y:S06]  /*14d0*/  BRA `(.L_x_3968) ;  /* 0x0000000800307947 */ /* 0x000fec0003800000 */
.L_x_3976:
        /* <DEDUP_REMOVED lines=26> */
.L_x_3979:
        /* <DEDUP_REMOVED lines=8> */
[----:B------:R-:W-:Y:S01]  /*1700*/  @P0 FMUL.FTZ R18, R3, 1.9259299443872358531e-34 ;  /* 0x0780000003120820 */ /* 0x000fe20000410000 */
[----:B------:R-:W-:Y:S02]  /*1710*/  IMAD.SHL.U32 R3, R4, 0x1000000, RZ ;  /* 0x0100000004037824 */ /* 0x000fe400078e00ff */
[----:B------:R-:W-:-:S05]  /*1720*/  @!P0 FADD.FTZ R18, R0, -0.5 ;  /* 0xbf00000000128421 */ /* 0x000fca0000010000 */
[----:B------:R-:W-:Y:S01]  /*1730*/  LOP3.LUT R18, R18, 0x80000000, R3, 0xf8, !PT ;  /* 0x8000000012127812 */ /* 0x000fe200078ef803 */
[----:B------:R-:W-:Y:S06]  /*1740*/  BRA `(.L_x_3968) ;  /* 0x0000000400947947 */ /* 0x000fec0003800000 */
.L_x_3978:
[----:B------:R-:W2:Y:S02]  /*1750*/  LDG.E.U16 R4, desc[UR36][R4.64] ;  /* 0x0000002404047981 */ /* 0x000ea4000c1e1500 */
[----:B--2---:R-:W-:Y:S01]  /*1760*/  IMAD.U32 R18, R4, 0x10000, RZ ;  /* 0x0001000004127824 */ /* 0x004fe200078e00ff */
[----:B------:R-:W-:Y:S06]  /*1770*/  BRA `(.L_x_3968) ;  /* 0x0000000400887947 */ /* 0x000fec0003800000 */
.L_x_3975:
        /* <DEDUP_REMOVED lines=11> */
.L_x_3982:
        /* <DEDUP_REMOVED lines=20> */
.L_x_3984:
[----:B------:R-:W-:Y:S05]  /*1970*/  BSYNC B0 ;  /* 0x0000000000007941 */ /* 0x000fea0003800000 */
.L_x_3983:
[----:B------:R-:W-:Y:S01]  /*1980*/  IMAD.SHL.U32 R3, R3, 0x100000, RZ ;  /* 0x0010000003037824 */ /* 0x000fe200078e00ff */
[----:B------:R-:W-:-:S04]  /*1990*/  LEA R5, R0, 0x3b800000, 0x17 ;  /* 0x3b80000000057811 */ /* 0x000fc800078eb8ff */
[----:B------:R-:W-:Y:S01]  /*19a0*/  LOP3.LUT R18, R5, R3, R18, 0xfe, !PT ;  /* 0x0000000305127212 */ /* 0x000fe200078efe12 */
[----:B------:R-:W-:Y:S06]  /*19b0*/  BRA `(.L_x_3968) ;  /* 0x0000000000f87947 */ /* 0x000fec0003800000 */
.L_x_3981:
        /* <DEDUP_REMOVED lines=20> */
.L_x_3986:
[----:B------:R-:W-:Y:S05]  /*1b00*/  BSYNC B0 ;  /* 0x0000000000007941 */ /* 0x000fea0003800000 */
.L_x_3985:
[----:B------:R-:W-:Y:S01]  /*1b10*/  IMAD.SHL.U32 R3, R3, 0x200000, RZ ;  /* 0x0020000003037824 */ /* 0x000fe200078e00ff */
[----:B------:R-:W-:-:S04]  /*1b20*/  LEA R5, R0, 0x37800000, 0x17 ;  /* 0x3780000000057811 */ /* 0x000fc800078eb8ff */
[----:B------:R-:W-:Y:S01]  /*1b30*/  LOP3.LUT R18, R5, R3, R18, 0xfe, !PT ;  /* 0x0000000305127212 */ /* 0x000fe200078efe12 */
[----:B------:R-:W-:Y:S06]  /*1b40*/  BRA `(.L_x_3968) ;  /* 0x0000000000947947 */ /* 0x000fec0003800000 */
.L_x_3980:
        /* <DEDUP_REMOVED lines=14> */
.L_x_3967:
        /* <DEDUP_REMOVED lines=15> */
[----:B01-3-5:R-:W-:Y:S05]  /*1d20*/  CALL.ABS.NOINC R14 ;  /* 0x000000000e007343 */ /* 0x02bfea0003c00000 */
.L_x_3989:
[----:B------:R-:W-:Y:S01]  /*1d30*/  IMAD.MOV.U32 R18, RZ, RZ, RZ ;  /* 0x000000ffff127224 */ /* 0x000fe200078e00ff */
[----:B------:R-:W-:Y:S06]  /*1d40*/  BRA `(.L_x_3968) ;  /* 0x0000000000147947 */ /* 0x000fec0003800000 */
.L_x_3988:
[----:B------:R-:W2:Y:S02]  /*1d50*/  LDG.E.64 R4, desc[UR36][R4.64] ;  /* 0x0000002404047981 */ /* 0x000ea4000c1e1b00 */
[----:B--2---:R0:W2:Y:S01]  /*1d60*/  I2F.U64 R18, R4 ;  /* 0x0000000400127312 */ /* 0x0040a20000301000 */
[----:B------:R-:W-:Y:S05]  /*1d70*/  BRA `(.L_x_3968) ;  /* 0x0000000000087947 */ /* 0x000fea0003800000 */
.L_x_3987:
[----:B------:R-:W2:Y:S02]  /*1d80*/  LDG.E R4, desc[UR36][R4.64] ;  /* 0x0000002404047981 */ /* 0x000ea4000c1e1900 */
[----:B--2---:R-:W-:-:S07]  /*1d90*/  I2FP.F32.U32 R18, R4 ;  /* 0x0000000400127245 */ /* 0x004fce0000201000 */
.L_x_3968:
[----:B------:R-:W-:Y:S05]  /*1da0*/  BSYNC B6 ;  /* 0x0000000000067941 */ /* 0x000fea0003800000 */
.L_x_3962:
[----:B------:R-:W-:-:S07]  /*1db0*/  VIADD R23, R23, 0x80 ;  /* 0x0000008017177836 */ /* 0x000fce0000000000 */
.L_x_3961:
[----:B------:R-:W-:Y:S05]  /*1dc0*/  BSYNC B7 ;  /* 0x0000000000077941 */ /* 0x000fea0003800000 */
.L_x_3960:
[----:B------:R-:W-:Y:S01]  /*1dd0*/  ISETP.GE.AND P0, PT, R23, R17, PT ;  /* 0x000000111700720c */ /* 0x000fe20003f06270 */
[----:B------:R-:W-:Y:S01]  /*1de0*/  BSSY B7, `(.L_x_3990) ;  /* 0x00000ea000077945 */ /* 0x000fe20003800000 */
[----:B------:R-:W-:Y:S02]  /*1df0*/  IMAD.MOV.U32 R16, RZ, RZ, RZ ;  /* 0x000000ffff107224 */ /* 0x000fe400078e00ff */
[----:B------:R-:W-:-:S09]  /*1e00*/  IMAD.MOV.U32 R22, RZ, RZ, RZ ;  /* 0x000000ffff167224 */ /* 0x000fd200078e00ff */
[----:B------:R-:W-:Y:S05]  /*1e10*/  @P0 BRA `(.L_x_3991) ;  /* 0x0000000c00980947 */ /* 0x000fea0003800000 */
[----:B0-2-4-:R-:W0:Y:S01]  /*1e20*/  LDC.64 R4, c[0x0][0x230] ;  /* 0x00008c00ff047b82 */ /* 0x015e220000000a00 */
        /* <DEDUP_REMOVED lines=19> */
[----:B--2---:R0:W2:Y:S01]  /*1f60*/  I2F.S16 R22, R4 ;  /* 0x0000000400167306 */ /* 0x0040a20000101400 */
[----:B------:R-:W-:Y:S05]  /*1f70*/  BRA `(.L_x_3998) ;  /* 0x0000000c00387947 */ /* 0x000fea0003800000 */
.L_x_3996:
[----:B------:R-:W2:Y:S02]  /*1f80*/  LDG.E.U8 R4, desc[UR36][R4.64] ;  /* 0x0000002404047981 */ /* 0x000ea4000c1e1100 */
[----:B--2---:R-:W-:Y:S01]  /*1f90*/  I2FP.F32.U32 R22, R4 ;  /* 0x0000000400167245 */ /* 0x004fe20000201000 */
[----:B------:R-:W-:Y:S06]  /*1fa0*/  BRA `(.L_x_3998) ;  /* 0x0000000c002c7947 */ /* 0x000fec0003800000 */
.L_x_3995:
        /* <DEDUP_REMOVED lines=9> */
.L_x_4000:
[----:B------:R-:W2:Y:S02]  /*2040*/  LDG.E R4, desc[UR36][R4.64] ;  /* 0x0000002404047981 */ /* 0x000ea4000c1e1900 */
[----:B--2---:R-:W-:Y:S01]  /*2050*/  I2FP.F32.S32 R22, R4 ;  /* 0x0000000400167245 */ /* 0x004fe20000201400 */
[----:B------:R-:W-:Y:S06]  /*2060*/  BRA `(.L_x_3998) ;  /* 0x0000000800fc7947 */ /* 0x000fec0003800000 */
.L_x_3999:
[----:B------:R-:W2:Y:S02]  /*2070*/  LDG.E.U16 R4, desc[UR36][R4.64] ;  /* 0x0000002404047981 */ /* 0x000ea4000c1e1500 */
[----:B--2---:R4:W0:Y:S01]  /*2080*/  I2F.S16 R22, R4 ;  /* 0x0000000400167306 */ /* 0x0048220000101400 */
[----:B------:R-:W-:Y:S05]  /*2090*/  BRA `(.L_x_3998) ;  /* 0x0000000800f07947 */ /* 0x000fea0003800000 */
.L_x_3994:
        /* <DEDUP_REMOVED lines=8> */
.L_x_4002:
[----:B------:R-:W2:Y:S02]  /*2120*/  LDG.E.U16 R4, desc[UR36][R4.64] ;  /* 0x0000002404047981 */ /* 0x000ea4000c1e1500 */
[----:B--2---:R-:W-:Y:S01]  /*2130*/  HADD2.F32 R22, -RZ, R4.H0_H0 ;  /* 0x20000004ff167230 */ /* 0x004fe20000004100 */
[----:B------:R-:W-:Y:S06]  /*2140*/  BRA `(.L_x_3998) ;  /* 0x0000000800c47947 */ /* 0x000fec0003800000 */
.L_x_4001:
        /* <DEDUP_REMOVED lines=8> */
.L_x_4004:
[----:B------:R-:W2:Y:S02]  /*21d0*/  LDG.E.U16 R4, desc[UR36][R4.64] ;  /* 0x0000002404047981 */ /* 0x000ea4000c1e1500 */
[----:B--2---:R-:W-:Y:S01]  /*21e0*/  HADD2.F32 R22, -RZ, R4.H0_H0 ;  /* 0x20000004ff167230 */ /* 0x004fe20000004100 */
[----:B------:R-:W-:Y:S06]  /*21f0*/  BRA `(.L_x_3998) ;  /* 0x0000000800987947 */ /* 0x000fec0003800000 */
.L_x_4003:
[----:B------:R-:W2:Y:S01]  /*2200*/  LDG.E.64 R4, desc[UR36][R4.64] ;  /* 0x0000002404047981 */ /* 0x000ea2000c1e1b00 */
[----:B------:R-:W-:Y:S01]  /*2210*/  UMOV UR4, 0xf0000000 ;  /* 0xf000000000047882 */ /* 0x000fe20000000000 */
[----:B------:R-:W-:Y:S01]  /*2220*/  UMOV UR5, 0x380fffff ;  /* 0x380fffff00057882 */ /* 0x000fe20000000000 */
[----:B--2---:R-:W0:Y:S01]  /*2230*/  F2F.F32.F64 R22, R4 ;  /* 0x0000000400167310 */ /* 0x004e220000301000 */
[----:B------:R-:W-:-:S14]  /*2240*/  DSETP.GEU.AND P0, PT, |R4|, UR4, PT ;  /* 0x0000000404007e2a */ /* 0x000fdc000bf0e200 */
[----:B0-----:R-:W-:Y:S01]  /*2250*/  @!P0 FMUL R22, R22, 1.175494350822287508e-38 ;  /* 0x0080000016168820 */ /* 0x001fe20000400000 */
[----:B------:R-:W-:Y:S06]  /*2260*/  BRA `(.L_x_3998) ;  /* 0x00000008007c7947 */ /* 0x000fec0003800000 */
.L_x_3993:
        /* <DEDUP_REMOVED lines=12> */
.L_x_4007:
[----:B------:R-:W2:Y:S01]  /*2330*/  LDG.E.64 R4, desc[UR36][R4.64] ;  /* 0x0000002404047981 */ /* 0x000ea2000c1e1b00 */
[----:B------:R-:W-:Y:S01]  /*2340*/  UMOV UR4, 0xf0000000 ;  /* 0xf000000000047882 */ /* 0x000fe20000000000 */
[----:B------:R-:W-:Y:S01]  /*2350*/  UMOV UR5, 0x380fffff ;  /* 0x380fffff00057882 */ /* 0x000fe20000000000 */
[----:B--2---:R-:W0:Y:S01]  /*2360*/  F2F.F32.F64 R22, R4 ;  /* 0x0000000400167310 */ /* 0x004e220000301000 */
[----:B------:R-:W-:-:S14]  /*2370*/  DSETP.GEU.AND P0, PT, |R4|, UR4, PT ;  /* 0x0000000404007e2a */ /* 0x000fdc000bf0e200 */
[----:B0-----:R-:W-:Y:S01]  /*2380*/  @!P0 FMUL R22, R22, 1.175494350822287508e-38 ;  /* 0x0080000016168820 */ /* 0x001fe20000400000 */
[----:B------:R-:W-:Y:S06]  /*2390*/  BRA `(.L_x_3998) ;  /* 0x0000000800307947 */ /* 0x000fec0003800000 */
.L_x_4006:
        /* <DEDUP_REMOVED lines=26> */
.L_x_4009:
        /* <DEDUP_REMOVED lines=13> */
.L_x_4008:
[----:B------:R-:W2:Y:S02]  /*2610*/  LDG.E.U16 R4, desc[UR36][R4.64] ;  /* 0x0000002404047981 */ /* 0x000ea4000c1e1500 */
[----:B--2---:R-:W-:Y:S01]  /*2620*/  IMAD.U32 R22, R4, 0x10000, RZ ;  /* 0x0001000004167824 */ /* 0x004fe200078e00ff */
[----:B------:R-:W-:Y:S06]  /*2630*/  BRA `(.L_x_3998) ;  /* 0x0000000400887947 */ /* 0x000fec0003800000 */
.L_x_4005:
        /* <DEDUP_REMOVED lines=11> */
.L_x_4012:
        /* <DEDUP_REMOVED lines=20> */
.L_x_4014:
[----:B------:R-:W-:Y:S05]  /*2830*/  BSYNC B0 ;  /* 0x0000000000007941 */ /* 0x000fea0003800000 */
.L_x_4013:
[----:B------:R-:W-:Y:S01]  /*2840*/  IMAD.SHL.U32 R3, R3, 0x100000, RZ ;  /* 0x0010000003037824 */ /* 0x000fe200078e00ff */
[----:B------:R-:W-:-:S04]  /*2850*/  LEA R5, R0, 0x3b800000, 0x17 ;  /* 0x3b80000000057811 */ /* 0x000fc800078eb8ff */
[----:B------:R-:W-:Y:S01]  /*2860*/  LOP3.LUT R22, R5, R3, R22, 0xfe, !PT ;  /* 0x0000000305167212 */ /* 0x000fe200078efe16 */
[----:B------:R-:W-:Y:S06]  /*2870*/  BRA `(.L_x_3998) ;  /* 0x0000000000f87947 */ /* 0x000fec0003800000 */
.L_x_4011:
        /* <DEDUP_REMOVED lines=20> */
.L_x_4016:
[----:B------:R-:W-:Y:S05]  /*29c0*/  BSYNC B0 ;  /* 0x0000000000007941 */ /* 0x000fea0003800000 */
.L_x_4015:
[----:B------:R-:W-:Y:S01]  /*29d0*/  IMAD.SHL.U32 R3, R3, 0x200000, RZ ;  /* 0x0020000003037824 */ /* 0x000fe200078e00ff */
[----:B------:R-:W-:-:S04]  /*29e0*/  LEA R5, R0, 0x37800000, 0x17 ;  /* 0x3780000000057811 */ /* 0x000fc800078eb8ff */
[----:B------:R-:W-:Y:S01]  /*29f0*/  LOP3.LUT R22, R5, R3, R22, 0xfe, !PT ;  /* 0x0000000305167212 */ /* 0x000fe200078efe16 */
[----:B------:R-:W-:Y:S06]  /*2a00*/  BRA `(.L_x_3998) ;  /* 0x0000000000947947 */ /* 0x000fec0003800000 */
.L_x_4010:
        /* <DEDUP_REMOVED lines=14> */
.L_x_3997:
        /* <DEDUP_REMOVED lines=16> */
.L_x_4019:
[----:B------:R-:W-:Y:S01]  /*2bf0*/  IMAD.MOV.U32 R22, RZ, RZ, RZ ;  /* 0x000000ffff167224 */ /* 0x000fe200078e00ff */
[----:B------:R-:W-:Y:S06]  /*2c00*/  BRA `(.L_x_3998) ;  /* 0x0000000000147947 */ /* 0x000fec0003800000 */
.L_x_4018:
[----:B------:R-:W2:Y:S02]  /*2c10*/  LDG.E.64 R4, desc[UR36][R4.64] ;  /* 0x0000002404047981 */ /* 0x000ea4000c1e1b00 */
[----:B--2---:R0:W2:Y:S01]  /*2c20*/  I2F.U64 R22, R4 ;  /* 0x0000000400167312 */ /* 0x0040a20000301000 */
[----:B------:R-:W-:Y:S05]  /*2c30*/  BRA `(.L_x_3998) ;  /* 0x0000000000087947 */ /* 0x000fea0003800000 */
.L_x_4017:
[----:B------:R-:W2:Y:S02]  /*2c40*/  LDG.E R4, desc[UR36][R4.64] ;  /* 0x0000002404047981 */ /* 0x000ea4000c1e1900 */
[----:B--2---:R-:W-:-:S07]  /*2c50*/  I2FP.F32.U32 R22, R4 ;  /* 0x0000000400167245 */ /* 0x004fce0000201000 */
.L_x_3998:
[----:B------:R-:W-:Y:S05]  /*2c60*/  BSYNC B6 ;  /* 0x0000000000067941 */ /* 0x000fea0003800000 */
.L_x_3992:
[----:B------:R-:W-:-:S07]  /*2c70*/  VIADD R23, R23, 0x80 ;  /* 0x0000008017177836 */ /* 0x000fce0000000000 */
.L_x_3991:
[----:B------:R-:W-:Y:S05]  /*2c80*/  BSYNC B7 ;  /* 0x0000000000077941 */ /* 0x000fea0003800000 */
.L_x_3990:
[----:B------:R-:W-:Y:S01]  /*2c90*/  ISETP.GE.AND P0, PT, R23, R17, PT ;  /* 0x000000111700720c */ /* 0x000fe20003f06270 */
[----:B------:R-:W-:-:S12]  /*2ca0*/  BSSY B6, `(.L_x_4020) ;  /* 0x00000e1000067945 */ /* 0x000fd80003800000 */
[----:B------:R-:W-:Y:S05]  /*2cb0*/  @P0 BRA `(.L_x_4021) ;  /* 0x0000000c007c0947 */ /* 0x000fea0003800000 */
[----:B0-2-4-:R-:W0:Y:S01]  /*2cc0*/  LDC.64 R4, c[0x0][0x230] ;  /* 0x00008c00ff047b82 */ /* 0x015e220000000a00 */
        /* <DEDUP_REMOVED lines=19> */
.L_x_4025:
[----:B------:R-:W2:Y:S02]  /*2e00*/  LDG.E.U8 R4, desc[UR36][R4.64] ;  /* 0x0000002404047981 */ /* 0x000ea4000c1e1100 */
[----:B--2---:R-:W-:Y:S01]  /*2e10*/  I2FP.F32.U32 R16, R4 ;  /* 0x0000000400107245 */ /* 0x004fe20000201000 */
[----:B------:R-:W-:Y:S06]  /*2e20*/  BRA `(.L_x_4021) ;  /* 0x0000000c00207947 */ /* 0x000fec0003800000 */
.L_x_4024:
        /* <DEDUP_REMOVED lines=9> */
.L_x_4028:
[----:B------:R-:W2:Y:S02]  /*2ec0*/  LDG.E R4, desc[UR36][R4.64] ;  /* 0x0000002404047981 */ /* 0x000ea4000c1e1900 */
[----:B--2---:R-:W-:Y:S01]  /*2ed0*/  I2FP.F32.S32 R16, R4 ;  /* 0x0000000400107245 */ /* 0x004fe20000201400 */
[----:B------:R-:W-:Y:S06]  /*2ee0*/  BRA `(.L_x_4021) ;  /* 0x0000000800f07947 */ /* 0x000fec0003800000 */
.L_x_4027:
[----:B------:R-:W2:Y:S02]  /*2ef0*/  LDG.E.U16 R4, desc[UR36][R4.64] ;  /* 0x0000002404047981 */ /* 0x000ea4000c1e1500 */
[----:B--2---:R0:W2:Y:S01]  /*2f00*/  I2F.S16 R16, R4 ;  /* 0x0000000400107306 */ /* 0x0040a20000101400 */
[----:B------:R-:W-:Y:S05]  /*2f10*/  BRA `(.L_x_4021) ;  /* 0x0000000800e47947 */ /* 0x000fea0003800000 */
.L_x_4023:
        /* <DEDUP_REMOVED lines=8> */
.L_x_4030:
[----:B------:R-:W2:Y:S02]  /*2fa0*/  LDG.E.U16 R4, desc[UR36][R4.64] ;  /* 0x0000002404047981 */ /* 0x000ea4000c1e1500 */
[----:B--2---:R-:W-:Y:S01]  /*2fb0*/  HADD2.F32 R16, -RZ, R4.H0_H0 ;  /* 0x20000004ff107230 */ /* 0x004fe20000004100 */
[----:B------:R-:W-:Y:S06]  /*2fc0*/  BRA `(.L_x_4021) ;  /* 0x0000000800b87947 */ /* 0x000fec0003800000 */
.L_x_4029:
        /* <DEDUP_REMOVED lines=8> */
.L_x_4032:
[----:B------:R-:W2:Y:S02]  /*3050*/  LDG.E.U16 R4, desc[UR36][R4.64] ;  /* 0x0000002404047981 */ /* 0x000ea4000c1e1500 */
[----:B--2---:R-:W-:Y:S01]  /*3060*/  HADD2.F32 R16, -RZ, R4.H0_H0 ;  /* 0x20000004ff107230 */ /* 0x004fe20000004100 */
[----:B------:R-:W-:Y:S06]  /*3070*/  BRA `(.L_x_4021) ;  /* 0x00000008008c7947 */ /* 0x000fec0003800000 */
.L_x_4031:
[----:B------:R-:W2:Y:S01]  /*3080*/  LDG.E.64 R4, desc[UR36][R4.64] ;  /* 0x0000002404047981 */ /* 0x000ea2000c1e1b00 */
[----:B------:R-:W-:Y:S01]  /*3090*/  UMOV UR4, 0xf0000000 ;  /* 0xf000000000047882 */ /* 0x000fe20000000000 */
[----:B------:R-:W-:Y:S01]  /*30a0*/  UMOV UR5, 0x380fffff ;  /* 0x380fffff00057882 */ /* 0x000fe20000000000 */
[----:B--2---:R-:W0:Y:S01]  /*30b0*/  F2F.F32.F64 R16, R4 ;  /* 0x0000000400107310 */ /* 0x004e220000301000 */
[----:B------:R-:W-:-:S14]  /*30c0*/  DSETP.GEU.AND P0, PT, |R4|, UR4, PT ;  /* 0x0000000404007e2a */ /* 0x000fdc000bf0e200 */
[----:B0-----:R-:W-:Y:S01]  /*30d0*/  @!P0 FMUL R16, R16, 1.175494350822287508e-38 ;  /* 0x0080000010108820 */ /* 0x001fe20000400000 */
[----:B------:R-:W-:Y:S06]  /*30e0*/  BRA `(.L_x_4021) ;  /* 0x0000000800707947 */ /* 0x000fec0003800000 */
.L_x_4022:
        /* <DEDUP_REMOVED lines=12> */
.L_x_4035:
[----:B------:R-:W2:Y:S01]  /*31b0*/  LDG.E.64 R4, desc[UR36][R4.64] ;  /* 0x0000002404047981 */ /* 0x000ea2000c1e1b00 */
[----:B------:R-:W-:Y:S01]  /*31c0*/  UMOV UR4, 0xf0000000 ;  /* 0xf000000000047882 */ /* 0x000fe20000000000 */
[----:B------:R-:W-:Y:S01]  /*31d0*/  UMOV UR5, 0x380fffff ;  /* 0x380fffff00057882 */ /* 0x000fe20000000000 */
[----:B--2---:R-:W0:Y:S01]  /*31e0*/  F2F.F32.F64 R16, R4 ;  /* 0x0000000400107310 */ /* 0x004e220000301000 */
[----:B------:R-:W-:-:S14]  /*31f0*/  DSETP.GEU.AND P0, PT, |R4|, UR4, PT ;  /* 0x0000000404007e2a */ /* 0x000fdc000bf0e200 */
[----:B0-----:R-:W-:Y:S01]  /*3200*/  @!P0 FMUL R16, R16, 1.175494350822287508e-38 ;  /* 0x0080000010108820 */ /* 0x001fe20000400000 */
[----:B------:R-:W-:Y:S06]  /*3210*/  BRA `(.L_x_4021) ;  /* 0x0000000800247947 */ /* 0x000fec0003800000 */
.L_x_4034:
        /* <DEDUP_REMOVED lines=26> */
.L_x_4037:
        /* <DEDUP_REMOVED lines=13> */
.L_x_4036:
[----:B------:R-:W2:Y:S02]  /*3490*/  LDG.E.U16 R4, desc[UR36][R4.64] ;  /* 0x0000002404047981 */ /* 0x000ea4000c1e1500 */
[----:B--2---:R-:W-:Y:S01]  /*34a0*/  IMAD.U32 R16, R4, 0x10000, RZ ;  /* 0x0001000004107824 */ /* 0x004fe200078e00ff */
[----:B------:R-:W-:Y:S06]  /*34b0*/  BRA `(.L_x_4021) ;  /* 0x00000004007c7947 */ /* 0x000fec0003800000 */
.L_x_4033:
        /* <DEDUP_REMOVED lines=11> */
.L_x_4040:
[----:B------:R-:W2:Y:S02]  /*3570*/  LDG.E.U8 R3, desc[UR36][R4.64] ;  /* 0x0000002404037981 */ /* 0x000ea4000c1e1100 */
        /* <DEDUP_REMOVED lines=18> */
.L_x_4042:
[----:B------:R-:W-:Y:S05]  /*36a0*/  BSYNC B0 ;  /* 0x0000000000007941 */ /* 0x000fea0003800000 */
.L_x_4041:
[----:B------:R-:W-:Y:S01]  /*36b0*/  IMAD.SHL.U32 R3, R3, 0x100000, RZ ;  /* 0x0010000003037824 */ /* 0x000fe200078e00ff */
[----:B------:R-:W-:-:S04]  /*36c0*/  LEA R5, R0, 0x3b800000, 0x17 ;  /* 0x3b80000000057811 */ /* 0x000fc800078eb8ff */
[----:B------:R-:W-:Y:S01]  /*36d0*/  LOP3.LUT R16, R5, R3, R16, 0xfe, !PT ;  /* 0x0000000305107212 */ /* 0x000fe200078efe10 */
[----:B------:R-:W-:Y:S06]  /*36e0*/  BRA `(.L_x_4021) ;  /* 0x0000000000f07947 */ /* 0x000fec0003800000 */
.L_x_4039:
        /* <DEDUP_REMOVED lines=19> */
.L_x_4044:
[----:B------:R-:W-:Y:S05]  /*3820*/  BSYNC B0 ;  /* 0x0000000000007941 */ /* 0x000fea0003800000 */
.L_x_4043:
[----:B------:R-:W-:Y:S01]  /*3830*/  IMAD.SHL.U32 R3, R3, 0x200000, RZ ;  /* 0x0020000003037824 */ /* 0x000fe200078e00ff */
[----:B------:R-:W-:-:S04]  /*3840*/  LEA R5, R0, 0x37800000, 0x17 ;  /* 0x3780000000057811 */ /* 0x000fc800078eb8ff */
[----:B------:R-:W-:Y:S01]  /*3850*/  LOP3.LUT R16, R5, R3, R16, 0xfe, !PT ;  /* 0x0000000305107212 */ /* 0x000fe200078efe10 */
[----:B------:R-:W-:Y:S06]  /*3860*/  BRA `(.L_x_4021) ;  /* 0x0000000000907947 */ /* 0x000fec0003800000 */
.L_x_4038:
        /* <DEDUP_REMOVED lines=14> */
.L_x_4026:
        /* <DEDUP_REMOVED lines=16> */
.L_x_4047:
[----:B------:R-:W-:Y:S05]  /*3a50*/  BRA `(.L_x_4021) ;  /* 0x0000000000147947 */ /* 0x000fea0003800000 */
.L_x_4046:
[----:B------:R-:W2:Y:S02]  /*3a60*/  LDG.E.64 R4, desc[UR36][R4.64] ;  /* 0x0000002404047981 */ /* 0x000ea4000c1e1b00 */
[----:B--2---:R0:W2:Y:S01]  /*3a70*/  I2F.U64 R16, R4 ;  /* 0x0000000400107312 */ /* 0x0040a20000301000 */
[----:B------:R-:W-:Y:S05]  /*3a80*/  BRA `(.L_x_4021) ;  /* 0x0000000000087947 */ /* 0x000fea0003800000 */
.L_x_4045:
[----:B------:R-:W2:Y:S02]  /*3a90*/  LDG.E R4, desc[UR36][R4.64] ;  /* 0x0000002404047981 */ /* 0x000ea4000c1e1900 */
[----:B--2---:R-:W-:-:S07]  /*3aa0*/  I2FP.F32.U32 R16, R4 ;  /* 0x0000000400107245 */ /* 0x004fce0000201000 */
.L_x_4021:
[----:B------:R-:W-:Y:S05]  /*3ab0*/  BSYNC B6 ;  /* 0x0000000000067941 */ /* 0x000fea0003800000 */
.L_x_4020:
[----:B------:R-:W0:Y:S01]  /*3ac0*/  S2R R25, SR_TID.X ;  /* 0x0000000000197919 */ /* 0x000e220000002100 */
[----:B------:R-:W-:Y:S01]  /*3ad0*/  BSSY B6, `(.L_x_4048) ;  /* 0x0000115000067945 */ /* 0x000fe20003800000 */
[C---:B0-----:R-:W-:Y:S01]  /*3ae0*/  VIADD R0, R25.reuse, 0x100 ;  /* 0x0000010019007836 */ /* 0x041fe20000000000 */
[C---:B------:R-:W-:Y:S01]  /*3af0*/  ISETP.GE.AND P3, PT, R25.reuse, R17, PT ;  /* 0x000000111900720c */ /* 0x040fe20003f66270 */
[----:B------:R-:W-:-:S03]  /*3b00*/  VIADD R26, R25, 0x80 ;  /* 0x00000080191a7836 */ /* 0x000fc60000000000 */
[-C--:B------:R-:W-:Y:S01]  /*3b10*/  ISETP.GE.AND P1, PT, R0, R17.reuse, PT ;  /* 0x000000110000720c */ /* 0x080fe20003f26270 */
[----:B------:R-:W-:Y:S01]  /*3b20*/  VIADD R0, R25, 0x180 ;  /* 0x0000018019007836 */ /* 0x000fe20000000000 */
[----:B------:R-:W-:-:S04]  /*3b30*/  ISETP.GE.AND P0, PT, R26, R17, PT ;  /* 0x000000111a00720c */ /* 0x000fc80003f06270 */
[----:B------:R-:W-:-:S03]  /*3b40*/  ISETP.GE.AND P2, PT, R0, R17, PT ;  /* 0x000000110000720c */ /* 0x000fc60003f46270 */
[----:B------:R-:W1:Y:S08]  /*3b50*/  @!P3 LDC R0, c[0x0][0x218] ;  /* 0x00008600ff00bb82 */ /* 0x000e700000000800 */
[----:B------:R-:W0:Y:S08]  /*3b60*/  @!P1 LDC R3, c[0x0][0x218] ;  /* 0x00008600ff039b82 */ /* 0x000e300000000800 */
[----:B--2---:R-:W2:Y:S08]  /*3b70*/  @!P2 LDC R5, c[0x0][0x218] ;  /* 0x00008600ff05ab82 */ /* 0x004eb00000000800 */
[----:B------:R-:W2:Y:S01]  /*3b80*/  @!P0 LDC R7, c[0x0][0x218] ;  /* 0x00008600ff078b82 */ /* 0x000ea20000000800 */
[----:B-1-3-5:R-:W-:-:S04]  /*3b90*/  @!P3 FADD.FTZ R19, R19, R0 ;  /* 0x000000001313b221 */ /* 0x02afc80000010000 */
[----:B----4-:R1:W3:Y:S01]  /*3ba0*/  @!P3 MUFU.RSQ R4, R19 ;  /* 0x000000130004b308 */ /* 0x0102e20000001400 */
[----:B0-----:R-:W-:-:S07]  /*3bb0*/  @!P1 FADD.FTZ R3, R22, R3 ;  /* 0x0000000316039221 */ /* 0x001fce0000010000 */
[----:B------:R1:W0:Y:S01]  /*3bc0*/  @!P1 MUFU.RSQ R22, R3 ;  /* 0x0000000300169308 */ /* 0x0002220000001400 */
[----:B--2---:R-:W-:Y:S02]  /*3bd0*/  @!P2 FADD.FTZ R5, R16, R5 ;  /* 0x000000051005a221 */ /* 0x004fe40000010000 */
[----:B------:R-:W2:Y:S05]  /*3be0*/  LDC.U8 R16, c[0x0][0x244] ;  /* 0x00009100ff107b82 */ /* 0x000eaa0000000000 */
[----:B------:R1:W4:Y:S01]  /*3bf0*/  @!P2 MUFU.RSQ R24, R5 ;  /* 0x000000050018a308 */ /* 0x0003220000001400 */
[----:B------:R-:W-:-:S07]  /*3c00*/  @!P0 FADD.FTZ R0, R18, R7 ;  /* 0x0000000712008221 */ /* 0x000fce0000010000 */
[----:B------:R1:W0:Y:S01]  /*3c10*/  @!P0 MUFU.RSQ R18, R0 ;  /* 0x0000000000128308 */ /* 0x0002220000001400 */
[----:B---3--:R-:W-:Y:S05]  /*3c20*/  @P3 BRA `(.L_x_4049) ;  /* 0x0000000c00fc3947 */ /* 0x008fea0003800000 */
[----:B------:R-:W3:Y:S01]  /*3c30*/  LDC.64 R8, c[0x0][0x228] ;  /* 0x00008a00ff087b82 */ /* 0x000ee20000000a00 */
[----:B-1----:R-:W-:Y:S01]  /*3c40*/  IMAD R0, R2, 0x200, R25 ;  /* 0x0000020002007824 */ /* 0x002fe200078e0219 */
[----:B--2---:R-:W-:Y:S01]  /*3c50*/  PRMT R5, R16, 0x9910, RZ ;  /* 0x0000991010057816 */ /* 0x004fe200000000ff */
[----:B------:R-:W-:Y:S02]  /*3c60*/  ULDC UR4, c[0x0][0x248] ;  /* 0x0000920000047ab9 */ /* 0x000fe40000000800 */
[----:B------:R-:W-:Y:S02]  /*3c70*/  IMAD R3, R0, UR4, RZ ;  /* 0x0000000400037c24 */ /* 0x000fe4000f8e02ff */
[----:B------:R-:W-:-:S05]  /*3c80*/  IMAD.MOV.U32 R0, RZ, RZ, R5 ;  /* 0x000000ffff007224 */ /* 0x000fca00078e0005 */
[----:B------:R-:W-:Y:S02]  /*3c90*/  ISETP.GT.AND P0, PT, R0, 0x9, PT ;  /* 0x000000090000780c */ /* 0x000fe40003f04270 */
[----:B---3--:R-:W-:-:S05]  /*3ca0*/  IADD3 R8, P1, R3, R8, RZ ;  /* 0x0000000803087210 */ /* 0x008fca0007f3e0ff */
        /* <DEDUP_REMOVED lines=10> */
[----:B------:R-:W1:Y:S01]  /*3d50*/  F2I.FTZ.TRUNC.NTZ R3, R4 ;  /* 0x0000000400037305 */ /* 0x000e62000021f100 */
[----:B------:R-:W-:Y:S01]  /*3d60*/  IMAD.MOV.U32 R25, RZ, RZ, R26 ;  /* 0x000000ffff197224 */ /* 0x000fe200078e001a */
[----:B-1----:R1:W-:Y:S01]  /*3d70*/  STG.E.U8 desc[UR36][R8.64], R3 ;  /* 0x0000000308007986 */ /* 0x0023e2000c101124 */
[----:B------:R-:W-:Y:S05]  /*3d80*/  BRA `(.L_x_4049) ;  /* 0x0000000c00a47947 */ /* 0x000fea0003800000 */
.L_x_4053:
[----:B------:R-:W1:Y:S01]  /*3d90*/  F2I.S64.TRUNC R4, R4 ;  /* 0x0000000400047311 */ /* 0x000e62000020d900 */
[----:B------:R-:W-:Y:S02]  /*3da0*/  IMAD.MOV.U32 R25, RZ, RZ, R26 ;  /* 0x000000ffff197224 */ /* 0x000fe400078e001a */
[----:B-1----:R-:W-:-:S05]  /*3db0*/  IMAD.MOV.U32 R3, RZ, RZ, R4 ;  /* 0x000000ffff037224 */ /* 0x002fca00078e0004 */
[----:B------:R1:W-:Y:S01]  /*3dc0*/  STG.E.U8 desc[UR36][R8.64], R3 ;  /* 0x0000000308007986 */ /* 0x0003e2000c101124 */
[----:B------:R-:W-:Y:S05]  /*3dd0*/  BRA `(.L_x_4049) ;  /* 0x0000000c00907947 */ /* 0x000fea0003800000 */
.L_x_4052:
[----:B------:R-:W-:-:S13]  /*3de0*/  ISETP.NE.AND P0, PT, R0, 0x2, PT ;  /* 0x000000020000780c */ /* 0x000fda0003f05270 */
[----:B------:R-:W-:Y:S05]  /*3df0*/  @!P0 BRA `(.L_x_4055) ;  /* 0x0000000000308947 */ /* 0x000fea0003800000 */
[----:B------:R-:W-:-:S13]  /*3e00*/  ISETP.NE.AND P0, PT, R0, 0x3, PT ;  /* 0x000000030000780c */ /* 0x000fda0003f05270 */
[----:B------:R-:W-:Y:S05]  /*3e10*/  @!P0 BRA `(.L_x_4056) ;  /* 0x0000000000188947 */ /* 0x000fea0003800000 */
[----:B------:R-:W-:-:S13]  /*3e20*/  ISETP.NE.AND P0, PT, R0, 0x4, PT ;  /* 0x000000040000780c */ /* 0x000fda0003f05270 */
[----:B------:R-:W-:Y:S05]  /*3e30*/  @P0 BRA `(.L_x_4054) ;  /* 0x0000000c00140947 */ /* 0x000fea0003800000 */
[----:B------:R-:W1:Y:S01]  /*3e40*/  F2I.S64.TRUNC R4, R4 ;  /* 0x0000000400047311 */ /* 0x000e62000020d900 */
[----:B------:R-:W-:Y:S01]  /*3e50*/  IMAD.MOV.U32 R25, RZ, RZ, R26 ;  /* 0x000000ffff197224 */ /* 0x000fe200078e001a */
[----:B-1----:R1:W-:Y:S01]  /*3e60*/  STG.E.64 desc[UR36][R8.64], R4 ;  /* 0x0000000408007986 */ /* 0x0023e2000c101b24 */
[----:B------:R-:W-:Y:S05]  /*3e70*/  BRA `(.L_x_4049) ;  /* 0x0000000c00687947 */ /* 0x000fea0003800000 */
.L_x_4056:
[----:B------:R-:W1:Y:S01]  /*3e80*/  F2I.FTZ.TRUNC.NTZ R3, R4 ;  /* 0x0000000400037305 */ /* 0x000e62000021f100 */
[----:B------:R-:W-:Y:S01]  /*3e90*/  IMAD.MOV.U32 R25, RZ, RZ, R26 ;  /* 0x000000ffff197224 */ /* 0x000fe200078e001a */
[----:B-1----:R1:W-:Y:S01]  /*3ea0*/  STG.E desc[UR36][R8.64], R3 ;  /* 0x0000000308007986 */ /* 0x0023e2000c101924 */
[----:B------:R-:W-:Y:S05]  /*3eb0*/  BRA `(.L_x_4049) ;  /* 0x0000000c00587947 */ /* 0x000fea0003800000 */
.L_x_4055:
[----:B------:R-:W1:Y:S01]  /*3ec0*/  F2I.FTZ.TRUNC.NTZ R3, R4 ;  /* 0x0000000400037305 */ /* 0x000e62000021f100 */
[----:B------:R-:W-:Y:S01]  /*3ed0*/  IMAD.MOV.U32 R25, RZ, RZ, R26 ;  /* 0x000000ffff197224 */ /* 0x000fe200078e001a */
[----:B-1----:R1:W-:Y:S01]  /*3ee0*/  STG.E.U16 desc[UR36][R8.64], R3 ;  /* 0x0000000308007986 */ /* 0x0023e2000c101524 */
[----:B------:R-:W-:Y:S05]  /*3ef0*/  BRA `(.L_x_4049) ;  /* 0x0000000c00487947 */ /* 0x000fea0003800000 */
.L_x_4051:
        /* <DEDUP_REMOVED lines=9> */
.L_x_4058:
[----:B------:R-:W-:Y:S01]  /*3f90*/  F2FP.F16.F32.PACK_AB R4, RZ, R4 ;  /* 0x00000004ff04723e */ /* 0x000fe200000000ff */
[----:B------:R-:W-:-:S04]  /*3fa0*/  IMAD.MOV.U32 R25, RZ, RZ, R26 ;  /* 0x000000ffff197224 */ /* 0x000fc800078e001a */
[----:B------:R1:W-:Y:S01]  /*3fb0*/  STG.E.U16 desc[UR36][R8.64], R4 ;  /* 0x0000000408007986 */ /* 0x0003e2000c101524 */
[----:B------:R-:W-:Y:S05]  /*3fc0*/  BRA `(.L_x_4049) ;  /* 0x0000000c00147947 */ /* 0x000fea0003800000 */
.L_x_4057:
        /* <DEDUP_REMOVED lines=10> */
.L_x_4060:
[----:B------:R-:W-:Y:S01]  /*4070*/  F2FP.F16.F32.PACK_AB R3, RZ, R4 ;  /* 0x00000004ff03723e */ /* 0x000fe200000000ff */
[----:B------:R-:W-:-:S03]  /*4080*/  IMAD.MOV.U32 R25, RZ, RZ, R26 ;  /* 0x000000ffff197224 */ /* 0x000fc600078e001a */
[----:B------:R-:W-:-:S05]  /*4090*/  PRMT R3, R3, 0x5410, RZ ;  /* 0x0000541003037816 */ /* 0x000fca00000000ff */
[----:B------:R1:W-:Y:S01]  /*40a0*/  STG.E desc[UR36][R8.64], R3 ;  /* 0x0000000308007986 */ /* 0x0003e2000c101924 */
[----:B------:R-:W-:Y:S05]  /*40b0*/  BRA `(.L_x_4049) ;  /* 0x0000000800d87947 */ /* 0x000fea0003800000 */
.L_x_4059:
[----:B------:R-:W-:Y:S01]  /*40c0*/  FMUL.FTZ R4, R4, 1 ;  /* 0x3f80000004047820 */ /* 0x000fe20000410000 */
[----:B------:R-:W-:-:S05]  /*40d0*/  IMAD.MOV.U32 R25, RZ, RZ, R26 ;  /* 0x000000ffff197224 */ /* 0x000fca00078e001a */
[----:B------:R-:W1:Y:S02]  /*40e0*/  F2F.F64.F32 R4, R4 ;  /* 0x0000000400047310 */ /* 0x000e640000201800 */
[----:B-1----:R1:W-:Y:S01]  /*40f0*/  STG.E.64 desc[UR36][R8.64], R4 ;  /* 0x0000000408007986 */ /* 0x0023e2000c101b24 */
[----:B------:R-:W-:Y:S05]  /*4100*/  BRA `(.L_x_4049) ;  /* 0x0000000800c47947 */ /* 0x000fea0003800000 */
.L_x_4050:
        /* <DEDUP_REMOVED lines=13> */
.L_x_4063:
[----:B------:R-:W-:Y:S01]  /*41e0*/  FMUL.FTZ R4, R4, 1 ;  /* 0x3f80000004047820 */ /* 0x000fe20000410000 */
[----:B------:R-:W-:Y:S01]  /*41f0*/  CS2R R6, SRZ ;  /* 0x0000000000067805 */ /* 0x000fe2000001ff00 */
[----:B------:R-:W-:-:S04]  /*4200*/  IMAD.MOV.U32 R25, RZ, RZ, R26 ;  /* 0x000000ffff197224 */ /* 0x000fc800078e001a */
[----:B------:R-:W1:Y:S02]  /*4210*/  F2F.F64.F32 R4, R4 ;  /* 0x0000000400047310 */ /* 0x000e640000201800 */
[----:B-1----:R1:W-:Y:S01]  /*4220*/  STG.E.128 desc[UR36][R8.64], R4 ;  /* 0x0000000408007986 */ /* 0x0023e2000c101d24 */
[----:B------:R-:W-:Y:S05]  /*4230*/  BRA `(.L_x_4049) ;  /* 0x0000000800787947 */ /* 0x000fea0003800000 */
.L_x_4062:
        /* <DEDUP_REMOVED lines=20> */
.L_x_4067:
[----:B------:R-:W-:Y:S05]  /*4380*/  BSYNC B0 ;  /* 0x0000000000007941 */ /* 0x000fea0003800000 */
.L_x_4066:
[----:B------:R-:W-:Y:S01]  /*4390*/  LOP3.LUT R5, R0, R5, RZ, 0xfc, !PT ;  /* 0x0000000500057212 */ /* 0x000fe200078efcff */
[----:B------:R-:W-:-:S04]  /*43a0*/  IMAD.MOV.U32 R25, RZ, RZ, R26 ;  /* 0x000000ffff197224 */ /* 0x000fc800078e001a */
[----:B------:R1:W-:Y:S01]  /*43b0*/  STG.E.U8 desc[UR36][R8.64], R5 ;  /* 0x0000000508007986 */ /* 0x0003e2000c101124 */
[----:B------:R-:W-:Y:S05]  /*43c0*/  BRA `(.L_x_4049) ;  /* 0x0000000800147947 */ /* 0x000fea0003800000 */
.L_x_4065:
        /* <DEDUP_REMOVED lines=12> */
.L_x_4069:
[----:B------:R-:W-:Y:S01]  /*4490*/  IMAD.MOV.U32 R0, RZ, RZ, 0x7f ;  /* 0x0000007fff007424 */ /* 0x000fe200078e00ff */
[----:B------:R-:W-:-:S04]  /*44a0*/  ISETP.GT.U32.AND P0, PT, R5, 0x7f800000, PT ;  /* 0x7f8000000500780c */ /* 0x000fc80003f04070 */
[----:B------:R-:W-:-:S09]  /*44b0*/  SEL R0, R0, 0x7c, P0 ;  /* 0x0000007c00007807 */ /* 0x000fd20000000000 */
.L_x_4070:
[----:B------:R-:W-:Y:S05]  /*44c0*/  BSYNC B0 ;  /* 0x0000000000007941 */ /* 0x000fea0003800000 */
.L_x_4068:
[----:B------:R-:W-:Y:S01]  /*44d0*/  LOP3.LUT R4, R4, 0x80000000, RZ, 0xc0, !PT ;  /* 0x8000000004047812 */ /* 0x000fe200078ec0ff */
[----:B------:R-:W-:-:S03]  /*44e0*/  IMAD.MOV.U32 R25, RZ, RZ, R26 ;  /* 0x000000ffff197224 */ /* 0x000fc600078e001a */
[----:B------:R-:W-:-:S04]  /*44f0*/  SHF.R.U32.HI R3, RZ, 0x18, R4 ;  /* 0x00000018ff037819 */ /* 0x000fc80000011604 */
[----:B------:R-:W-:-:S05]  /*4500*/  LOP3.LUT R3, R0, R3, RZ, 0xfc, !PT ;  /* 0x0000000300037212 */ /* 0x000fca00078efcff */
[----:B------:R1:W-:Y:S01]  /*4510*/  STG.E.U8 desc[UR36][R8.64], R3 ;  /* 0x0000000308007986 */ /* 0x0003e2000c101124 */
[----:B------:R-:W-:Y:S05]  /*4520*/  BRA `(.L_x_4049) ;  /* 0x0000000400bc7947 */ /* 0x000fea0003800000 */
.L_x_4064:
[----:B------:R-:W-:Y:S01]  /*4530*/  F2FP.BF16.F32.PACK_AB R4, RZ, R4 ;  /* 0x00000004ff04723e */ /* 0x000fe200000010ff */
[----:B------:R-:W-:-:S04]  /*4540*/  IMAD.MOV.U32 R25, RZ, RZ, R26 ;  /* 0x000000ffff197224 */ /* 0x000fc800078e001a */
[----:B------:R1:W-:Y:S01]  /*4550*/  STG.E.U16 desc[UR36][R8.64], R4 ;  /* 0x0000000408007986 */ /* 0x0003e2000c101524 */
[----:B------:R-:W-:Y:S05]  /*4560*/  BRA `(.L_x_4049) ;  /* 0x0000000400ac7947 */ /* 0x000fea0003800000 */
.L_x_4061:
        /* <DEDUP_REMOVED lines=8> */
[----:B------:R-:W1:Y:S01]  /*45f0*/  F2I.FTZ.U32.TRUNC.NTZ R3, R4 ;  /* 0x0000000400037305 */ /* 0x000e62000021f000 */
[----:B------:R-:W-:Y:S01]  /*4600*/  IMAD.MOV.U32 R25, RZ, RZ, R26 ;  /* 0x000000ffff197224 */ /* 0x000fe200078e001a */
[----:B-1----:R1:W-:Y:S01]  /*4610*/  STG.E.U16 desc[UR36][R8.64], R3 ;  /* 0x0000000308007986 */ /* 0x0023e2000c101524 */
[----:B------:R-:W-:Y:S05]  /*4620*/  BRA `(.L_x_4049) ;  /* 0x00000004007c7947 */ /* 0x000fea0003800000 */
.L_x_4073:
        /* <DEDUP_REMOVED lines=16> */
.L_x_4076:
[----:B------:R-:W-:-:S04]  /*4730*/  LOP3.LUT R4, R4, 0x80000000, RZ, 0xc0, !PT ;  /* 0x8000000004047812 */ /* 0x000fc800078ec0ff */
[----:B------:R-:W-:-:S04]  /*4740*/  SHF.R.U32.HI R4, RZ, 0x18, R4 ;  /* 0x00000018ff047819 */ /* 0x000fc80000011604 */
[----:B------:R-:W-:-:S04]  /*4750*/  LOP3.LUT R3, R3, R4, RZ, 0xfc, !PT ;  /* 0x0000000403037212 */ /* 0x000fc800078efcff */
[----:B------:R-:W-:-:S07]  /*4760*/  PRMT R0, R3, 0x7610, R0 ;  /* 0x0000761003007816 */ /* 0x000fce0000000000 */
.L_x_4075:
[----:B------:R-:W-:Y:S05]  /*4770*/  BSYNC B0 ;  /* 0x0000000000007941 */ /* 0x000fea0003800000 */
.L_x_4074:
[----:B------:R1:W-:Y:S01]  /*4780*/  STG.E.U8 desc[UR36][R8.64], R0 ;  /* 0x0000000008007986 */ /* 0x0003e2000c101124 */
[----:B------:R-:W-:Y:S01]  /*4790*/  IMAD.MOV.U32 R25, RZ, RZ, R26 ;  /* 0x000000ffff197224 */ /* 0x000fe200078e001a */
[----:B------:R-:W-:Y:S06]  /*47a0*/  BRA `(.L_x_4049) ;  /* 0x00000004001c7947 */ /* 0x000fec0003800000 */
.L_x_4072:
        /* <DEDUP_REMOVED lines=16> */
.L_x_4079:
[----:B------:R-:W-:-:S04]  /*48b0*/  LOP3.LUT R4, R4, 0x80000000, RZ, 0xc0, !PT ;  /* 0x8000000004047812 */ /* 0x000fc800078ec0ff */
[----:B------:R-:W-:-:S04]  /*48c0*/  SHF.R.U32.HI R4, RZ, 0x18, R4 ;  /* 0x00000018ff047819 */ /* 0x000fc80000011604 */
[----:B------:R-:W-:-:S04]  /*48d0*/  LOP3.LUT R3, R3, R4, RZ, 0xfc, !PT ;  /* 0x0000000403037212 */ /* 0x000fc800078efcff */
[----:B------:R-:W-:-:S07]  /*48e0*/  PRMT R0, R3, 0x7610, R0 ;  /* 0x0000761003007816 */ /* 0x000fce0000000000 */
.L_x_4078:
[----:B------:R-:W-:Y:S05]  /*48f0*/  BSYNC B0 ;  /* 0x0000000000007941 */ /* 0x000fea0003800000 */
.L_x_4077:
[----:B------:R1:W-:Y:S01]  /*4900*/  STG.E.U8 desc[UR36][R8.64], R0 ;  /* 0x0000000008007986 */ /* 0x0003e2000c101124 */
[----:B------:R-:W-:Y:S01]  /*4910*/  IMAD.MOV.U32 R25, RZ, RZ, R26 ;  /* 0x000000ffff197224 */ /* 0x000fe200078e001a */
[----:B------:R-:W-:Y:S06]  /*4920*/  BRA `(.L_x_4049) ;  /* 0x0000000000bc7947 */ /* 0x000fec0003800000 */
.L_x_4071:
        /* <DEDUP_REMOVED lines=22> */
.L_x_4054:
[----:B------:R-:W-:Y:S01]  /*4a90*/  MOV R14, 0x130 ;  /* 0x00000130000e7802 */ /* 0x000fe20000000f00 */
[----:B------:R-:W-:Y:S01]  /*4aa0*/  ULDC.64 UR4, c[0x4][0x120] ;  /* 0x0100480000047ab9 */ /* 0x000fe20000000a00 */
[----:B------:R-:W-:Y:S01]  /*4ab0*/  ULDC.64 UR6, c[0x4][0x128] ;  /* 0x01004a0000067ab9 */ /* 0x000fe20000000a00 */
[----:B------:R-:W-:Y:S02]  /*4ac0*/  IMAD.U32 R4, RZ, RZ, UR4 ;  /* 0x00000004ff047e24 */ /* 0x000fe4000f8e00ff */
[----:B------:R-:W-:Y:S01]  /*4ad0*/  IMAD.U32 R5, RZ, RZ, UR5 ;  /* 0x00000005ff057e24 */ /* 0x000fe2000f8e00ff */
[----:B------:R-:W1:Y:S01]  /*4ae0*/  LDC.64 R14, c[0x4][R14] ;  /* 0x010000000e0e7b82 */ /* 0x000e620000000a00 */
        /* <DEDUP_REMOVED lines=9> */
[----:B01--4-:R-:W-:Y:S05]  /*4b80*/  CALL.ABS.NOINC R14 ;  /* 0x000000000e007343 */ /* 0x013fea0003c00000 */
.L_x_4082:
[----:B------:R-:W-:Y:S01]  /*4b90*/  IMAD.MOV.U32 R25, RZ, RZ, R26 ;  /* 0x000000ffff197224 */ /* 0x000fe200078e001a */
[----:B------:R-:W-:Y:S06]  /*4ba0*/  BRA `(.L_x_4049) ;  /* 0x00000000001c7947 */ /* 0x000fec0003800000 */
.L_x_4081:
[----:B------:R-:W1:Y:S01]  /*4bb0*/  F2I.U64.TRUNC R4, R4 ;  /* 0x0000000400047311 */ /* 0x000e62000020d800 */
[----:B------:R-:W-:Y:S01]  /*4bc0*/  IMAD.MOV.U32 R25, RZ, RZ, R26 ;  /* 0x000000ffff197224 */ /* 0x000fe200078e001a */
[----:B-1----:R1:W-:Y:S01]  /*4bd0*/  STG.E.64 desc[UR36][R8.64], R4 ;  /* 0x0000000408007986 */ /* 0x0023e2000c101b24 */
[----:B------:R-:W-:Y:S05]  /*4be0*/  BRA `(.L_x_4049) ;  /* 0x00000000000c7947 */ /* 0x000fea0003800000 */
.L_x_4080:
[----:B------:R-:W1:Y:S01]  /*4bf0*/  F2I.FTZ.U32.TRUNC.NTZ R3, R4 ;  /* 0x0000000400037305 */ /* 0x000e62000021f000 */
[----:B------:R-:W-:Y:S01]  /*4c00*/  IMAD.MOV.U32 R25, RZ, RZ, R26 ;  /* 0x000000ffff197224 */ /* 0x000fe200078e001a */
[----:B-1----:R3:W-:Y:S06]  /*4c10*/  STG.E desc[UR36][R8.64], R3 ;  /* 0x0000000308007986 */ /* 0x0027ec000c101924 */
.L_x_4049:
[----:B------:R-:W-:Y:S05]  /*4c20*/  BSYNC B6 ;  /* 0x0000000000067941 */ /* 0x000fea0003800000 */
.L_x_4048:
[----:B------:R-:W-:Y:S01]  /*4c30*/  ISETP.GE.AND P0, PT, R25, R17, PT ;  /* 0x000000111900720c */ /* 0x000fe20003f06270 */
[----:B------:R-:W-:-:S12]  /*4c40*/  BSSY B6, `(.L_x_4083) ;  /* 0x00001d8000067945 */ /* 0x000fd80003800000 */
[----:B------:R-:W-:Y:S05]  /*4c50*/  @P0 BRA `(.L_x_4084) ;  /* 0x0000001c00580947 */ /* 0x000fea0003800000 */
[----:B-1-3--:R-:W1:Y:S01]  /*4c60*/  LDC.64 R8, c[0x0][0x228] ;  /* 0x00008a00ff087b82 */ /* 0x00ae620000000a00 */
[----:B------:R-:W-:Y:S01]  /*4c70*/  IMAD R0, R2, 0x200, R25 ;  /* 0x0000020002007824 */ /* 0x000fe200078e0219 */
        /* <DEDUP_REMOVED lines=16> */
[----:B0-----:R-:W0:Y:S02]  /*4d80*/  F2I.FTZ.TRUNC.NTZ R3, R18 ;  /* 0x0000001200037305 */ /* 0x001e24000021f100 */
[----:B0-----:R0:W-:Y:S01]  /*4d90*/  STG.E.U8 desc[UR36][R8.64], R3 ;  /* 0x0000000308007986 */ /* 0x0011e2000c101124 */
[----:B------:R-:W-:Y:S05]  /*4da0*/  BRA `(.L_x_4090) ;  /* 0x0000000c00507947 */ /* 0x000fea0003800000 */
.L_x_4088:
[----:B0-----:R-:W0:Y:S02]  /*4db0*/  F2I.S64.TRUNC R18, R18 ;  /* 0x0000001200127311 */ /* 0x001e24000020d900 */
[----:B0-----:R-:W-:-:S05]  /*4dc0*/  IMAD.MOV.U32 R3, RZ, RZ, R18 ;  /* 0x000000ffff037224 */ /* 0x001fca00078e0012 */
[----:B------:R0:W-:Y:S01]  /*4dd0*/  STG.E.U8 desc[UR36][R8.64], R3 ;  /* 0x0000000308007986 */ /* 0x0001e2000c101124 */
[----:B------:R-:W-:Y:S05]  /*4de0*/  BRA `(.L_x_4090) ;  /* 0x0000000c00407947 */ /* 0x000fea0003800000 */
.L_x_4087:
[----:B------:R-:W-:-:S13]  /*4df0*/  ISETP.NE.AND P0, PT, R0, 0x2, PT ;  /* 0x000000020000780c */ /* 0x000fda0003f05270 */
[----:B------:R-:W-:Y:S05]  /*4e00*/  @!P0 BRA `(.L_x_4091) ;  /* 0x0000000000288947 */ /* 0x000fea0003800000 */
[----:B------:R-:W-:-:S13]  /*4e10*/  ISETP.NE.AND P0, PT, R0, 0x3, PT ;  /* 0x000000030000780c */ /* 0x000fda0003f05270 */
[----:B------:R-:W-:Y:S05]  /*4e20*/  @!P0 BRA `(.L_x_4092) ;  /* 0x0000000000148947 */ /* 0x000fea0003800000 */
[----:B------:R-:W-:-:S13]  /*4e30*/  ISETP.NE.AND P0, PT, R0, 0x4, PT ;  /* 0x000000040000780c */ /* 0x000fda0003f05270 */
[----:B------:R-:W-:Y:S05]  /*4e40*/  @P0 BRA `(.L_x_4089) ;  /* 0x0000000800d00947 */ /* 0x000fea0003800000 */
[----:B0-----:R-:W0:Y:S02]  /*4e50*/  F2I.S64.TRUNC R18, R18 ;  /* 0x0000001200127311 */ /* 0x001e24000020d900 */
[----:B0-----:R0:W-:Y:S01]  /*4e60*/  STG.E.64 desc[UR36][R8.64], R18 ;  /* 0x0000001208007986 */ /* 0x0011e2000c101b24 */
[----:B------:R-:W-:Y:S05]  /*4e70*/  BRA `(.L_x_4090) ;  /* 0x0000000c001c7947 */ /* 0x000fea0003800000 */
.L_x_4092:
[----:B0-----:R-:W0:Y:S02]  /*4e80*/  F2I.FTZ.TRUNC.NTZ R3, R18 ;  /* 0x0000001200037305 */ /* 0x001e24000021f100 */
[----:B0-----:R0:W-:Y:S01]  /*4e90*/  STG.E desc[UR36][R8.64], R3 ;  /* 0x0000000308007986 */ /* 0x0011e2000c101924 */
[----:B------:R-:W-:Y:S05]  /*4ea0*/  BRA `(.L_x_4090) ;  /* 0x0000000c00107947 */ /* 0x000fea0003800000 */
.L_x_4091:
[----:B0-----:R-:W0:Y:S02]  /*4eb0*/  F2I.FTZ.TRUNC.NTZ R3, R18 ;  /* 0x0000001200037305 */ /* 0x001e24000021f100 */
[----:B0-----:R0:W-:Y:S01]  /*4ec0*/  STG.E.U16 desc[UR36][R8.64], R3 ;  /* 0x0000000308007986 */ /* 0x0011e2000c101524 */
[----:B------:R-:W-:Y:S05]  /*4ed0*/  BRA `(.L_x_4090) ;  /* 0x0000000c00047947 */ /* 0x000fea0003800000 */
.L_x_4086:
[----:B------:R-:W-:-:S13]  /*4ee0*/  ISETP.GT.AND P0, PT, R0, 0x6, PT ;  /* 0x000000060000780c */ /* 0x000fda0003f04270 */
[----:B------:R-:W-:Y:S05]  /*4ef0*/  @P0 BRA `(.L_x_4093) ;  /* 0x0000000000240947 */ /* 0x000fea0003800000 */
[----:B------:R-:W-:-:S13]  /*4f00*/  ISETP.NE.AND P0, PT, R0, 0x5, PT ;  /* 0x000000050000780c */ /* 0x000fda0003f05270 */
[----:B------:R-:W-:Y:S05]  /*4f10*/  @!P0 BRA `(.L_x_4094) ;  /* 0x0000000000108947 */ /* 0x000fea0003800000 */
[----:B------:R-:W-:-:S13]  /*4f20*/  ISETP.NE.AND P0, PT, R0, 0x6, PT ;  /* 0x000000060000780c */ /* 0x000fda0003f05270 */
[----:B------:R-:W-:Y:S05]  /*4f30*/  @P0 BRA `(.L_x_4089) ;  /* 0x0000000800940947 */ /* 0x000fea0003800000 */
[----:B0-----:R0:W-:Y:S01]  /*4f40*/  STG.E desc[UR36][R8.64], R18 ;  /* 0x0000001208007986 */ /* 0x0011e2000c101924 */
[----:B------:R-:W-:Y:S05]  /*4f50*/  BRA `(.L_x_4090) ;  /* 0x0000000800e47947 */ /* 0x000fea0003800000 */
.L_x_4094:
[----:B0-----:R-:W-:-:S05]  /*4f60*/  F2FP.F16.F32.PACK_AB R18, RZ, R18 ;  /* 0x00000012ff12723e */ /* 0x001fca00000000ff */
[----:B------:R0:W-:Y:S01]  /*4f70*/  STG.E.U16 desc[UR36][R8.64], R18 ;  /* 0x0000001208007986 */ /* 0x0001e2000c101524 */
[----:B------:R-:W-:Y:S05]  /*4f80*/  BRA `(.L_x_4090) ;  /* 0x0000000800d87947 */ /* 0x000fea0003800000 */
.L_x_4093:
[----:B------:R-:W-:-:S13]  /*4f90*/  ISETP.NE.AND P0, PT, R0, 0x7, PT ;  /* 0x000000070000780c */ /* 0x000fda0003f05270 */
[----:B------:R-:W-:Y:S05]  /*4fa0*/  @!P0 BRA `(.L_x_4095) ;  /* 0x00000000002c8947 */ /* 0x000fea0003800000 */
[----:B------:R-:W-:-:S13]  /*4fb0*/  ISETP.NE.AND P0, PT, R0, 0x8, PT ;  /* 0x000000080000780c */ /* 0x000fda0003f05270 */
[----:B------:R-:W-:Y:S05]  /*4fc0*/  @!P0 BRA `(.L_x_4096) ;  /* 0x0000000000148947 */ /* 0x000fea0003800000 */
[----:B------:R-:W-:-:S13]  /*4fd0*/  ISETP.NE.AND P0, PT, R0, 0x9, PT ;  /* 0x000000090000780c */ /* 0x000fda0003f05270 */
[----:B------:R-:W-:Y:S05]  /*4fe0*/  @P0 BRA `(.L_x_4089) ;  /* 0x0000000800680947 */ /* 0x000fea0003800000 */
[----:B------:R-:W-:-:S05]  /*4ff0*/  IMAD.MOV.U32 R19, RZ, RZ, RZ ;  /* 0x000000ffff137224 */ /* 0x000fca00078e00ff */
[----:B0-----:R0:W-:Y:S01]  /*5000*/  STG.E.64 desc[UR36][R8.64], R18 ;  /* 0x0000001208007986 */ /* 0x0011e2000c101b24 */
[----:B------:R-:W-:Y:S05]  /*5010*/  BRA `(.L_x_4090) ;  /* 0x0000000800b47947 */ /* 0x000fea0003800000 */
.L_x_4096:
[----:B0-----:R-:W-:-:S04]  /*5020*/  F2FP.F16.F32.PACK_AB R3, RZ, R18 ;  /* 0x00000012ff03723e */ /* 0x001fc800000000ff */
[----:B------:R-:W-:-:S05]  /*5030*/  PRMT R3, R3, 0x5410, RZ ;  /* 0x0000541003037816 */ /* 0x000fca00000000ff */
[----:B------:R0:W-:Y:S01]  /*5040*/  STG.E desc[UR36][R8.64], R3 ;  /* 0x0000000308007986 */ /* 0x0001e2000c101924 */
[----:B------:R-:W-:Y:S05]  /*5050*/  BRA `(.L_x_4090) ;  /* 0x0000000800a47947 */ /* 0x000fea0003800000 */
.L_x_4095:
[----:B0-----:R-:W-:-:S06]  /*5060*/  FMUL.FTZ R4, R18, 1 ;  /* 0x3f80000012047820 */ /* 0x001fcc0000410000 */
[----:B------:R-:W0:Y:S02]  /*5070*/  F2F.F64.F32 R4, R4 ;  /* 0x0000000400047310 */ /* 0x000e240000201800 */
[----:B0-----:R0:W-:Y:S01]  /*5080*/  STG.E.64 desc[UR36][R8.64], R4 ;  /* 0x0000000408007986 */ /* 0x0011e2000c101b24 */
[----:B------:R-:W-:Y:S05]  /*5090*/  BRA `(.L_x_4090) ;  /* 0x0000000800947947 */ /* 0x000fea0003800000 */
.L_x_4085:
        /* <DEDUP_REMOVED lines=8> */
[----:B0-----:R-:W-:-:S04]  /*5120*/  FSETP.NEU.FTZ.AND P0, PT, R18, RZ, PT ;  /* 0x000000ff1200720b */ /* 0x001fc80003f1d000 */
[----:B------:R-:W-:-:S05]  /*5130*/  SEL R3, RZ, 0x1, !P0 ;  /* 0x00000001ff037807 */ /* 0x000fca0004000000 */
[----:B------:R0:W-:Y:S01]  /*5140*/  STG.E.U8 desc[UR36][R8.64], R3 ;  /* 0x0000000308007986 */ /* 0x0001e2000c101124 */
[----:B------:R-:W-:Y:S05]  /*5150*/  BRA `(.L_x_4090) ;  /* 0x0000000800647947 */ /* 0x000fea0003800000 */
.L_x_4099:
[----:B0-----:R-:W-:Y:S01]  /*5160*/  FMUL.FTZ R4, R18, 1 ;  /* 0x3f80000012047820 */ /* 0x001fe20000410000 */
[----:B------:R-:W-:-:S05]  /*5170*/  CS2R R6, SRZ ;  /* 0x0000000000067805 */ /* 0x000fca000001ff00 */
[----:B------:R-:W0:Y:S02]  /*5180*/  F2F.F64.F32 R4, R4 ;  /* 0x0000000400047310 */ /* 0x000e240000201800 */
[----:B0-----:R0:W-:Y:S01]  /*5190*/  STG.E.128 desc[UR36][R8.64], R4 ;  /* 0x0000000408007986 */ /* 0x0011e2000c101d24 */
[----:B------:R-:W-:Y:S05]  /*51a0*/  BRA `(.L_x_4090) ;  /* 0x0000000800507947 */ /* 0x000fea0003800000 */
.L_x_4098:
[----:B------:R-:W-:-:S13]  /*51b0*/  ISETP.NE.AND P0, PT, R0, 0xf, PT ;  /* 0x0000000f0000780c */ /* 0x000fda0003f05270 */
[----:B------:R-:W-:Y:S05]  /*51c0*/  @!P0 BRA `(.L_x_4100) ;  /* 0x0000000000ac8947 */ /* 0x000fea0003800000 */
[----:B------:R-:W-:-:S13]  /*51d0*/  ISETP.NE.AND P0, PT, R0, 0x17, PT ;  /* 0x000000170000780c */ /* 0x000fda0003f05270 */
[----:B------:R-:W-:Y:S05]  /*51e0*/  @!P0 BRA `(.L_x_4101) ;  /* 0x0000000000508947 */ /* 0x000fea0003800000 */
[----:B------:R-:W-:-:S13]  /*51f0*/  ISETP.NE.AND P0, PT, R0, 0x18, PT ;  /* 0x000000180000780c */ /* 0x000fda0003f05270 */
[----:B------:R-:W-:Y:S05]  /*5200*/  @P0 BRA `(.L_x_4089) ;  /* 0x0000000400e00947 */ /* 0x000fea0003800000 */
[C---:B0-----:R-:W-:Y:S01]  /*5210*/  LOP3.LUT R4, R18.reuse, 0x7fffffff, RZ, 0xc0, !PT ;  /* 0x7fffffff12047812 */ /* 0x041fe200078ec0ff */
        /* <DEDUP_REMOVED lines=13> */
.L_x_4103:
[----:B------:R-:W-:Y:S05]  /*52f0*/  BSYNC B0 ;  /* 0x0000000000007941 */ /* 0x000fea0003800000 */
.L_x_4102:
[----:B------:R-:W-:-:S05]  /*5300*/  LOP3.LUT R5, R0, R5, RZ, 0xfc, !PT ;  /* 0x0000000500057212 */ /* 0x000fca00078efcff */
[----:B------:R0:W-:Y:S01]  /*5310*/  STG.E.U8 desc[UR36][R8.64], R5 ;  /* 0x0000000508007986 */ /* 0x0001e2000c101124 */
[----:B------:R-:W-:Y:S05]  /*5320*/  BRA `(.L_x_4090) ;  /* 0x0000000400f07947 */ /* 0x000fea0003800000 */
.L_x_4101:
[----:B0-----:R-:W-:Y:S01]  /*5330*/  LOP3.LUT R4, R18, 0x7fffffff, RZ, 0xc0, !PT ;  /* 0x7fffffff12047812 */ /* 0x001fe200078ec0ff */
        /* <DEDUP_REMOVED lines=11> */
.L_x_4105:
[----:B------:R-:W-:Y:S01]  /*53f0*/  IMAD.MOV.U32 R0, RZ, RZ, 0x7f ;  /* 0x0000007fff007424 */ /* 0x000fe200078e00ff */
[----:B------:R-:W-:-:S04]  /*5400*/  ISETP.GT.U32.AND P0, PT, R4, 0x7f800000, PT ;  /* 0x7f8000000400780c */ /* 0x000fc80003f04070 */
[----:B------:R-:W-:-:S09]  /*5410*/  SEL R0, R0, 0x7c, P0 ;  /* 0x0000007c00007807 */ /* 0x000fd20000000000 */
.L_x_4106:
[----:B------:R-:W-:Y:S05]  /*5420*/  BSYNC B0 ;  /* 0x0000000000007941 */ /* 0x000fea0003800000 */
.L_x_4104:
[----:B------:R-:W-:-:S04]  /*5430*/  LOP3.LUT R18, R18, 0x80000000, RZ, 0xc0, !PT ;  /* 0x8000000012127812 */ /* 0x000fc800078ec0ff */
[----:B------:R-:W-:-:S04]  /*5440*/  SHF.R.U32.HI R3, RZ, 0x18, R18 ;  /* 0x00000018ff037819 */ /* 0x000fc80000011612 */
[----:B------:R-:W-:-:S05]  /*5450*/  LOP3.LUT R3, R0, R3, RZ, 0xfc, !PT ;  /* 0x0000000300037212 */ /* 0x000fca00078efcff */
[----:B------:R0:W-:Y:S01]  /*5460*/  STG.E.U8 desc[UR36][R8.64], R3 ;  /* 0x0000000308007986 */ /* 0x0001e2000c101124 */
[----:B------:R-:W-:Y:S05]  /*5470*/  BRA `(.L_x_4090) ;  /* 0x00000004009c7947 */ /* 0x000fea0003800000 */
.L_x_4100:
[----:B0-----:R-:W-:-:S05]  /*5480*/  F2FP.BF16.F32.PACK_AB R18, RZ, R18 ;  /* 0x00000012ff12723e */ /* 0x001fca00000010ff */
[----:B------:R0:W-:Y:S01]  /*5490*/  STG.E.U16 desc[UR36][R8.64], R18 ;  /* 0x0000001208007986 */ /* 0x0001e2000c101524 */
[----:B------:R-:W-:Y:S05]  /*54a0*/  BRA `(.L_x_4090) ;  /* 0x0000000400907947 */ /* 0x000fea0003800000 */
.L_x_4097:
        /* <DEDUP_REMOVED lines=8> */
[----:B0-----:R-:W0:Y:S02]  /*5530*/  F2I.FTZ.U32.TRUNC.NTZ R3, R18 ;  /* 0x0000001200037305 */ /* 0x001e24000021f000 */
[----:B0-----:R0:W-:Y:S01]  /*5540*/  STG.E.U16 desc[UR36][R8.64], R3 ;  /* 0x0000000308007986 */ /* 0x0011e2000c101524 */
[----:B------:R-:W-:Y:S05]  /*5550*/  BRA `(.L_x_4090) ;  /* 0x0000000400647947 */ /* 0x000fea0003800000 */
.L_x_4109:
[----:B0-----:R-:W-:Y:S01]  /*5560*/  LOP3.LUT R3, R18, 0x7fffffff, RZ, 0xc0, !PT ;  /* 0x7fffffff12037812 */ /* 0x001fe200078ec0ff */
        /* <DEDUP_REMOVED lines=15> */
.L_x_4112:
[----:B------:R-:W-:-:S04]  /*5660*/  LOP3.LUT R18, R18, 0x80000000, RZ, 0xc0, !PT ;  /* 0x8000000012127812 */ /* 0x000fc800078ec0ff */
[----:B------:R-:W-:-:S04]  /*5670*/  SHF.R.U32.HI R3, RZ, 0x18, R18 ;  /* 0x00000018ff037819 */ /* 0x000fc80000011612 */
[----:B------:R-:W-:-:S04]  /*5680*/  LOP3.LUT R0, R0, R3, RZ, 0xfc, !PT ;  /* 0x0000000300007212 */ /* 0x000fc800078efcff */
[----:B------:R-:W-:-:S07]  /*5690*/  PRMT R4, R0, 0x7610, R4 ;  /* 0x0000761000047816 */ /* 0x000fce0000000004 */
.L_x_4111:
[----:B------:R-:W-:Y:S05]  /*56a0*/  BSYNC B0 ;  /* 0x0000000000007941 */ /* 0x000fea0003800000 */
.L_x_4110:
[----:B------:R3:W-:Y:S01]  /*56b0*/  STG.E.U8 desc[UR36][R8.64], R4 ;  /* 0x0000000408007986 */ /* 0x0007e2000c101124 */
[----:B------:R-:W-:Y:S05]  /*56c0*/  BRA `(.L_x_4090) ;  /* 0x0000000400087947 */ /* 0x000fea0003800000 */
.L_x_4108:
        /* <DEDUP_REMOVED lines=16> */
.L_x_4115:
[----:B------:R-:W-:-:S04]  /*57d0*/  LOP3.LUT R18, R18, 0x80000000, RZ, 0xc0, !PT ;  /* 0x8000000012127812 */ /* 0x000fc800078ec0ff */
[----:B------:R-:W-:-:S04]  /*57e0*/  SHF.R.U32.HI R3, RZ, 0x18, R18 ;  /* 0x00000018ff037819 */ /* 0x000fc80000011612 */
[----:B------:R-:W-:-:S04]  /*57f0*/  LOP3.LUT R0, R0, R3, RZ, 0xfc, !PT ;  /* 0x0000000300007212 */ /* 0x000fc800078efcff */
[----:B------:R-:W-:-:S07]  /*5800*/  PRMT R4, R0, 0x7610, R4 ;  /* 0x0000761000047816 */ /* 0x000fce0000000004 */
.L_x_4114:
[----:B------:R-:W-:Y:S05]  /*5810*/  BSYNC B0 ;  /* 0x0000000000007941 */ /* 0x000fea0003800000 */
.L_x_4113:
[----:B------:R0:W-:Y:S01]  /*5820*/  STG.E.U8 desc[UR36][R8.64], R4 ;  /* 0x0000000408007986 */ /* 0x0001e2000c101124 */
[----:B------:R-:W-:Y:S05]  /*5830*/  BRA `(.L_x_4090) ;  /* 0x0000000000ac7947 */ /* 0x000fea0003800000 */
.L_x_4107:
[----:B------:R-:W-:-:S13]  /*5840*/  ISETP.NE.AND P0, PT, R0, 0x1c, PT ;  /* 0x0000001c0000780c */ /* 0x000fda0003f05270 */
[----:B------:R-:W-:Y:S05]  /*5850*/  @!P0 BRA `(.L_x_4116) ;  /* 0x00000000009c8947 */ /* 0x000fea0003800000 */
[----:B------:R-:W-:-:S13]  /*5860*/  ISETP.NE.AND P0, PT, R0, 0x1d, PT ;  /* 0x0000001d0000780c */ /* 0x000fda0003f05270 */
[----:B------:R-:W-:Y:S05]  /*5870*/  @!P0 BRA `(.L_x_4117) ;  /* 0x0000000000888947 */ /* 0x000fea0003800000 */
[----:B------:R-:W-:-:S13]  /*5880*/  ISETP.NE.AND P0, PT, R0, 0x2c, PT ;  /* 0x0000002c0000780c */ /* 0x000fda0003f05270 */
[----:B------:R-:W-:Y:S05]  /*5890*/  @P0 BRA `(.L_x_4089) ;  /* 0x00000000003c0947 */ /* 0x000fea0003800000 */
[----:B0-----:R-:W-:-:S04]  /*58a0*/  SHF.R.U32.HI R4, RZ, 0x17, R18 ;  /* 0x00000017ff047819 */ /* 0x001fc80000011612 */
        /* <DEDUP_REMOVED lines=14> */
.L_x_4089:
        /* <DEDUP_REMOVED lines=16> */
.L_x_4118:
[----:B------:R-:W-:Y:S05]  /*5a90*/  BRA `(.L_x_4090) ;  /* 0x0000000000147947 */ /* 0x000fea0003800000 */
.L_x_4117:
[----:B0-----:R-:W0:Y:S02]  /*5aa0*/  F2I.U64.TRUNC R18, R18 ;  /* 0x0000001200127311 */ /* 0x001e24000020d800 */
[----:B0-----:R2:W-:Y:S01]  /*5ab0*/  STG.E.64 desc[UR36][R8.64], R18 ;  /* 0x0000001208007986 */ /* 0x0015e2000c101b24 */
[----:B------:R-:W-:Y:S05]  /*5ac0*/  BRA `(.L_x_4090) ;  /* 0x0000000000087947 */ /* 0x000fea0003800000 */
.L_x_4116:
[----:B0-----:R-:W0:Y:S02]  /*5ad0*/  F2I.FTZ.U32.TRUNC.NTZ R3, R18 ;  /* 0x0000001200037305 */ /* 0x001e24000021f000 */
[----:B0-----:R0:W-:Y:S02]  /*5ae0*/  STG.E desc[UR36][R8.64], R3 ;  /* 0x0000000308007986 */ /* 0x0011e4000c101924 */
.L_x_4090:
        /* <DEDUP_REMOVED lines=24> */
.L_x_4122:
[----:B------:R-:W0:Y:S02]  /*5c70*/  F2I.S64.TRUNC R22, R22 ;  /* 0x0000001600167311 */ /* 0x000e24000020d900 */
[----:B0-----:R-:W-:-:S05]  /*5c80*/  IMAD.MOV.U32 R3, RZ, RZ, R22 ;  /* 0x000000ffff037224 */ /* 0x001fca00078e0016 */
[----:B------:R0:W-:Y:S01]  /*5c90*/  STG.E.U8 desc[UR36][R8.64], R3 ;  /* 0x0000000308007986 */ /* 0x0001e2000c101124 */
[----:B------:R-:W-:Y:S05]  /*5ca0*/  BRA `(.L_x_4124) ;  /* 0x0000000c00407947 */ /* 0x000fea0003800000 */
.L_x_4121:
        /* <DEDUP_REMOVED lines=9> */
.L_x_4126:
[----:B------:R-:W0:Y:S02]  /*5d40*/  F2I.FTZ.TRUNC.NTZ R3, R22 ;  /* 0x0000001600037305 */ /* 0x000e24000021f100 */
[----:B0-----:R3:W-:Y:S01]  /*5d50*/  STG.E desc[UR36][R8.64], R3 ;  /* 0x0000000308007986 */ /* 0x0017e2000c101924 */
[----:B------:R-:W-:Y:S05]  /*5d60*/  BRA `(.L_x_4124) ;  /* 0x0000000c00107947 */ /* 0x000fea0003800000 */
.L_x_4125:
[----:B------:R-:W0:Y:S02]  /*5d70*/  F2I.FTZ.TRUNC.NTZ R3, R22 ;  /* 0x0000001600037305 */ /* 0x000e24000021f100 */
[----:B0-----:R2:W-:Y:S01]  /*5d80*/  STG.E.U16 desc[UR36][R8.64], R3 ;  /* 0x0000000308007986 */ /* 0x0015e2000c101524 */
[----:B------:R-:W-:Y:S05]  /*5d90*/  BRA `(.L_x_4124) ;  /* 0x0000000c00047947 */ /* 0x000fea0003800000 */
.L_x_4120:
        /* <DEDUP_REMOVED lines=8> */
.L_x_4128:
[----:B------:R-:W-:-:S05]  /*5e20*/  F2FP.F16.F32.PACK_AB R22, RZ, R22 ;  /* 0x00000016ff16723e */ /* 0x000fca00000000ff */
[----:B------:R0:W-:Y:S01]  /*5e30*/  STG.E.U16 desc[UR36][R8.64], R22 ;  /* 0x0000001608007986 */ /* 0x0001e2000c101524 */
[----:B------:R-:W-:Y:S05]  /*5e40*/  BRA `(.L_x_4124) ;  /* 0x0000000800d87947 */ /* 0x000fea0003800000 */
.L_x_4127:
        /* <DEDUP_REMOVED lines=9> */
.L_x_4130:
[----:B------:R-:W-:-:S04]  /*5ee0*/  F2FP.F16.F32.PACK_AB R3, RZ, R22 ;  /* 0x00000016ff03723e */ /* 0x000fc800000000ff */
[----:B------:R-:W-:-:S05]  /*5ef0*/  PRMT R3, R3, 0x5410, RZ ;  /* 0x0000541003037816 */ /* 0x000fca00000000ff */
[----:B------:R0:W-:Y:S01]  /*5f00*/  STG.E desc[UR36][R8.64], R3 ;  /* 0x0000000308007986 */ /* 0x0001e2000c101924 */
[----:B------:R-:W-:Y:S05]  /*5f10*/  BRA `(.L_x_4124) ;  /* 0x0000000800a47947 */ /* 0x000fea0003800000 */
.L_x_4129:
[----:B------:R-:W-:-:S06]  /*5f20*/  FMUL.FTZ R4, R22, 1 ;  /* 0x3f80000016047820 */ /* 0x000fcc0000410000 */
[----:B------:R-:W0:Y:S02]  /*5f30*/  F2F.F64.F32 R4, R4 ;  /* 0x0000000400047310 */ /* 0x000e240000201800 */
[----:B0-----:R0:W-:Y:S01]  /*5f40*/  STG.E.64 desc[UR36][R8.64], R4 ;  /* 0x0000000408007986 */ /* 0x0011e2000c101b24 */
[----:B------:R-:W-:Y:S05]  /*5f50*/  BRA `(.L_x_4124) ;  /* 0x0000000800947947 */ /* 0x000fea0003800000 */
.L_x_4119:
        /* <DEDUP_REMOVED lines=12> */
.L_x_4133:
[----:B------:R-:W-:Y:S01]  /*6020*/  FMUL.FTZ R4, R22, 1 ;  /* 0x3f80000016047820 */ /* 0x000fe20000410000 */
[----:B------:R-:W-:-:S05]  /*6030*/  CS2R R6, SRZ ;  /* 0x0000000000067805 */ /* 0x000fca000001ff00 */
[----:B------:R-:W0:Y:S02]  /*6040*/  F2F.F64.F32 R4, R4 ;  /* 0x0000000400047310 */ /* 0x000e240000201800 */
[----:B0-----:R0:W-:Y:S01]  /*6050*/  STG.E.128 desc[UR36][R8.64], R4 ;  /* 0x0000000408007986 */ /* 0x0011e2000c101d24 */
[----:B------:R-:W-:Y:S05]  /*6060*/  BRA `(.L_x_4124) ;  /* 0x0000000800507947 */ /* 0x000fea0003800000 */
.L_x_4132:
        /* <DEDUP_REMOVED lines=20> */
.L_x_4137:
[----:B------:R-:W-:Y:S05]  /*61b0*/  BSYNC B0 ;  /* 0x0000000000007941 */ /* 0x000fea0003800000 */
.L_x_4136:
[----:B------:R-:W-:-:S05]  /*61c0*/  LOP3.LUT R5, R0, R5, RZ, 0xfc, !PT ;  /* 0x0000000500057212 */ /* 0x000fca00078efcff */
[----:B------:R0:W-:Y:S01]  /*61d0*/  STG.E.U8 desc[UR36][R8.64], R5 ;  /* 0x0000000508007986 */ /* 0x0001e2000c101124 */
[----:B------:R-:W-:Y:S05]  /*61e0*/  BRA `(.L_x_4124) ;  /* 0x0000000400f07947 */ /* 0x000fea0003800000 */
.L_x_4135:
        /* <DEDUP_REMOVED lines=12> */
.L_x_4139:
[----:B------:R-:W-:Y:S01]  /*62b0*/  IMAD.MOV.U32 R0, RZ, RZ, 0x7f ;  /* 0x0000007fff007424 */ /* 0x000fe200078e00ff */
[----:B------:R-:W-:-:S04]  /*62c0*/  ISETP.GT.U32.AND P0, PT, R4, 0x7f800000, PT ;  /* 0x7f8000000400780c */ /* 0x000fc80003f04070 */
[----:B------:R-:W-:-:S09]  /*62d0*/  SEL R0, R0, 0x7c, P0 ;  /* 0x0000007c00007807 */ /* 0x000fd20000000000 */
.L_x_4140:
[----:B------:R-:W-:Y:S05]  /*62e0*/  BSYNC B0 ;  /* 0x0000000000007941 */ /* 0x000fea0003800000 */
.L_x_4138:
[----:B------:R-:W-:-:S04]  /*62f0*/  LOP3.LUT R22, R22, 0x80000000, RZ, 0xc0, !PT ;  /* 0x8000000016167812 */ /* 0x000fc800078ec0ff */
[----:B------:R-:W-:-:S04]  /*6300*/  SHF.R.U32.HI R3, RZ, 0x18, R22 ;  /* 0x00000018ff037819 */ /* 0x000fc80000011616 */
[----:B------:R-:W-:-:S05]  /*6310*/  LOP3.LUT R3, R0, R3, RZ, 0xfc, !PT ;  /* 0x0000000300037212 */ /* 0x000fca00078efcff */
[----:B------:R0:W-:Y:S01]  /*6320*/  STG.E.U8 desc[UR36][R8.64], R3 ;  /* 0x0000000308007986 */ /* 0x0001e2000c101124 */
[----:B------:R-:W-:Y:S05]  /*6330*/  BRA `(.L_x_4124) ;  /* 0x00000004009c7947 */ /* 0x000fea0003800000 */
.L_x_4134:
[----:B------:R-:W-:-:S05]  /*6340*/  F2FP.BF16.F32.PACK_AB R22, RZ, R22 ;  /* 0x00000016ff16723e */ /* 0x000fca00000010ff */
[----:B------:R0:W-:Y:S01]  /*6350*/  STG.E.U16 desc[UR36][R8.64], R22 ;  /* 0x0000001608007986 */ /* 0x0001e2000c101524 */
[----:B------:R-:W-:Y:S05]  /*6360*/  BRA `(.L_x_4124) ;  /* 0x0000000400907947 */ /* 0x000fea0003800000 */
.L_x_4131:
        /* <DEDUP_REMOVED lines=11> */
.L_x_4143:
        /* <DEDUP_REMOVED lines=16> */
.L_x_4146:
[----:B------:R-:W-:-:S04]  /*6520*/  LOP3.LUT R22, R22, 0x80000000, RZ, 0xc0, !PT ;  /* 0x8000000016167812 */ /* 0x000fc800078ec0ff */
[----:B------:R-:W-:-:S04]  /*6530*/  SHF.R.U32.HI R3, RZ, 0x18, R22 ;  /* 0x00000018ff037819 */ /* 0x000fc80000011616 */
[----:B------:R-:W-:-:S04]  /*6540*/  LOP3.LUT R0, R0, R3, RZ, 0xfc, !PT ;  /* 0x0000000300007212 */ /* 0x000fc800078efcff */
[----:B------:R-:W-:-:S07]  /*6550*/  PRMT R4, R0, 0x7610, R4 ;  /* 0x0000761000047816 */ /* 0x000fce0000000004 */
.L_x_4145:
[----:B------:R-:W-:Y:S05]  /*6560*/  BSYNC B0 ;  /* 0x0000000000007941 */ /* 0x000fea0003800000 */
.L_x_4144:
[----:B------:R0:W-:Y:S01]  /*6570*/  STG.E.U8 desc[UR36][R8.64], R4 ;  /* 0x0000000408007986 */ /* 0x0001e2000c101124 */
[----:B------:R-:W-:Y:S05]  /*6580*/  BRA `(.L_x_4124) ;  /* 0x0000000400087947 */ /* 0x000fea0003800000 */
.L_x_4142:
        /* <DEDUP_REMOVED lines=16> */
.L_x_4149:
[----:B------:R-:W-:-:S04]  /*6690*/  LOP3.LUT R22, R22, 0x80000000, RZ, 0xc0, !PT ;  /* 0x8000000016167812 */ /* 0x000fc800078ec0ff */
[----:B------:R-:W-:-:S04]  /*66a0*/  SHF.R.U32.HI R3, RZ, 0x18, R22 ;  /* 0x00000018ff037819 */ /* 0x000fc80000011616 */
[----:B------:R-:W-:-:S04]  /*66b0*/  LOP3.LUT R0, R0, R3, RZ, 0xfc, !PT ;  /* 0x0000000300007212 */ /* 0x000fc800078efcff */
[----:B------:R-:W-:-:S07]  /*66c0*/  PRMT R4, R0, 0x7610, R4 ;  /* 0x0000761000047816 */ /* 0x000fce0000000004 */
.L_x_4148:
[----:B------:R-:W-:Y:S05]  /*66d0*/  BSYNC B0 ;  /* 0x0000000000007941 */ /* 0x000fea0003800000 */
.L_x_4147:
[----:B------:R0:W-:Y:S01]  /*66e0*/  STG.E.U8 desc[UR36][R8.64], R4 ;  /* 0x0000000408007986 */ /* 0x0001e2000c101124 */
[----:B------:R-:W-:Y:S05]  /*66f0*/  BRA `(.L_x_4124) ;  /* 0x0000000000ac7947 */ /* 0x000fea0003800000 */
.L_x_4141:
        /* <DEDUP_REMOVED lines=21> */
.L_x_4123:
        /* <DEDUP_REMOVED lines=16> */
.L_x_4152:
[----:B------:R-:W-:Y:S05]  /*6950*/  BRA `(.L_x_4124) ;  /* 0x0000000000147947 */ /* 0x000fea0003800000 */
.L_x_4151:
[----:B------:R-:W0:Y:S02]  /*6960*/  F2I.U64.TRUNC R22, R22 ;  /* 0x0000001600167311 */ /* 0x000e24000020d800 */
[----:B0-----:R0:W-:Y:S01]  /*6970*/  STG.E.64 desc[UR36][R8.64], R22 ;  /* 0x0000001608007986 */ /* 0x0011e2000c101b24 */
[----:B------:R-:W-:Y:S05]  /*6980*/  BRA `(.L_x_4124) ;  /* 0x0000000000087947 */ /* 0x000fea0003800000 */
.L_x_4150:
[----:B------:R-:W0:Y:S02]  /*6990*/  F2I.FTZ.U32.TRUNC.NTZ R3, R22 ;  /* 0x0000001600037305 */ /* 0x000e24000021f000 */
[----:B0-----:R0:W-:Y:S02]  /*69a0*/  STG.E desc[UR36][R8.64], R3 ;  /* 0x0000000308007986 */ /* 0x0011e4000c101924 */
.L_x_4124:
[----:B------:R-:W-:-:S07]  /*69b0*/  VIADD R25, R25, 0x80 ;  /* 0x0000008019197836 */ /* 0x000fce0000000000 */
.L_x_4084:
[----:B------:R-:W-:Y:S05]  /*69c0*/  BSYNC B6 ;  /* 0x0000000000067941 */ /* 0x000fea0003800000 */
.L_x_4083:
[----:B------:R-:W-:-:S13]  /*69d0*/  ISETP.GE.AND P0, PT, R25, R17, PT ;  /* 0x000000111900720c */ /* 0x000fda0003f06270 */
[----:B------:R-:W-:Y:S05]  /*69e0*/  @P0 EXIT ;  /* 0x000000000000094d */ /* 0x000fea0003800000 */
[----:B01-3--:R-:W0:Y:S01]  /*69f0*/  LDC.64 R4, c[0x0][0x228] ;  /* 0x00008a00ff047b82 */ /* 0x00be220000000a00 */
[----:B--2---:R-:W-:Y:S01]  /*6a00*/  PRMT R0, R16, 0x9910, RZ ;  /* 0x0000991010007816 */ /* 0x004fe200000000ff */
        /* <DEDUP_REMOVED lines=18> */
.L_x_4156:
[----:B----4-:R-:W0:Y:S02]  /*6b30*/  F2I.S64.TRUNC R24, R24 ;  /* 0x0000001800187311 */ /* 0x010e24000020d900 */
[----:B0-----:R-:W-:-:S05]  /*6b40*/  IMAD.MOV.U32 R5, RZ, RZ, R24 ;  /* 0x000000ffff057224 */ /* 0x001fca00078e0018 */
[----:B------:R-:W-:Y:S01]  /*6b50*/  STG.E.U8 desc[UR36][R2.64], R5 ;  /* 0x0000000502007986 */ /* 0x000fe2000c101124 */
[----:B------:R-:W-:Y:S05]  /*6b60*/  EXIT ;  /* 0x000000000000794d */ /* 0x000fea0003800000 */
.L_x_4155:
        /* <DEDUP_REMOVED lines=9> */
.L_x_4159:
[----:B----4-:R-:W0:Y:S02]  /*6c00*/  F2I.FTZ.TRUNC.NTZ R5, R24 ;  /* 0x0000001800057305 */ /* 0x010e24000021f100 */
[----:B0-----:R-:W-:Y:S01]  /*6c10*/  STG.E desc[UR36][R2.64], R5 ;  /* 0x0000000502007986 */ /* 0x001fe2000c101924 */
[----:B------:R-:W-:Y:S05]  /*6c20*/  EXIT ;  /* 0x000000000000794d */ /* 0x000fea0003800000 */
.L_x_4158:
[----:B----4-:R-:W0:Y:S02]  /*6c30*/  F2I.FTZ.TRUNC.NTZ R5, R24 ;  /* 0x0000001800057305 */ /* 0x010e24000021f100 */
[----:B0-----:R-:W-:Y:S01]  /*6c40*/  STG.E.U16 desc[UR36][R2.64], R5 ;  /* 0x0000000502007986 */ /* 0x001fe2000c101524 */
[----:B------:R-:W-:Y:S05]  /*6c50*/  EXIT ;  /* 0x000000000000794d */ /* 0x000fea0003800000 */
.L_x_4154:
        /* <DEDUP_REMOVED lines=8> */
.L_x_4161:
[----:B----4-:R-:W-:-:S05]  /*6ce0*/  F2FP.F16.F32.PACK_AB R24, RZ, R24 ;  /* 0x00000018ff18723e */ /* 0x010fca00000000ff */
[----:B------:R-:W-:Y:S01]  /*6cf0*/  STG.E.U16 desc[UR36][R2.64], R24 ;  /* 0x0000001802007986 */ /* 0x000fe2000c101524 */
[----:B------:R-:W-:Y:S05]  /*6d00*/  EXIT ;  /* 0x000000000000794d */ /* 0x000fea0003800000 */
.L_x_4160:
        /* <DEDUP_REMOVED lines=9> */
.L_x_4163:
[----:B----4-:R-:W-:-:S04]  /*6da0*/  F2FP.F16.F32.PACK_AB R5, RZ, R24 ;  /* 0x00000018ff05723e */ /* 0x010fc800000000ff */
[----:B------:R-:W-:-:S05]  /*6db0*/  PRMT R5, R5, 0x5410, RZ ;  /* 0x0000541005057816 */ /* 0x000fca00000000ff */
[----:B------:R-:W-:Y:S01]  /*6dc0*/  STG.E desc[UR36][R2.64], R5 ;  /* 0x0000000502007986 */ /* 0x000fe2000c101924 */
[----:B------:R-:W-:Y:S05]  /*6dd0*/  EXIT ;  /* 0x000000000000794d */ /* 0x000fea0003800000 */
.L_x_4162:
[----:B----4-:R-:W-:-:S06]  /*6de0*/  FMUL.FTZ R4, R24, 1 ;  /* 0x3f80000018047820 */ /* 0x010fcc0000410000 */
[----:B------:R-:W0:Y:S02]  /*6df0*/  F2F.F64.F32 R4, R4 ;  /* 0x0000000400047310 */ /* 0x000e240000201800 */
[----:B0-----:R-:W-:Y:S01]  /*6e00*/  STG.E.64 desc[UR36][R2.64], R4 ;  /* 0x0000000402007986 */ /* 0x001fe2000c101b24 */
[----:B------:R-:W-:Y:S05]  /*6e10*/  EXIT ;  /* 0x000000000000794d */ /* 0x000fea0003800000 */
.L_x_4153:
        /* <DEDUP_REMOVED lines=12> */
.L_x_4166:
[----:B----4-:R-:W-:Y:S01]  /*6ee0*/  FMUL.FTZ R4, R24, 1 ;  /* 0x3f80000018047820 */ /* 0x010fe20000410000 */
[----:B------:R-:W-:-:S05]  /*6ef0*/  CS2R R6, SRZ ;  /* 0x0000000000067805 */ /* 0x000fca000001ff00 */
[----:B------:R-:W0:Y:S02]  /*6f00*/  F2F.F64.F32 R4, R4 ;  /* 0x0000000400047310 */ /* 0x000e240000201800 */
[----:B0-----:R-:W-:Y:S01]  /*6f10*/  STG.E.128 desc[UR36][R2.64], R4 ;  /* 0x0000000402007986 */ /* 0x001fe2000c101d24 */
[----:B------:R-:W-:Y:S05]  /*6f20*/  EXIT ;  /* 0x000000000000794d */ /* 0x000fea0003800000 */
.L_x_4165:
        /* <DEDUP_REMOVED lines=20> */
.L_x_4170:
[----:B------:R-:W-:Y:S05]  /*7070*/  BSYNC B0 ;  /* 0x0000000000007941 */ /* 0x000fea0003800000 */
.L_x_4169:
[----:B------:R-:W-:-:S05]  /*7080*/  LOP3.LUT R7, R0, R7, RZ, 0xfc, !PT ;  /* 0x0000000700077212 */ /* 0x000fca00078efcff */
[----:B------:R-:W-:Y:S01]  /*7090*/  STG.E.U8 desc[UR36][R2.64], R7 ;  /* 0x0000000702007986 */ /* 0x000fe2000c101124 */
[----:B------:R-:W-:Y:S05]  /*70a0*/  EXIT ;  /* 0x000000000000794d */ /* 0x000fea0003800000 */
.L_x_4168:
        /* <DEDUP_REMOVED lines=12> */
.L_x_4172:
[----:B------:R-:W-:Y:S01]  /*7170*/  IMAD.MOV.U32 R0, RZ, RZ, 0x7f ;  /* 0x0000007fff007424 */ /* 0x000fe200078e00ff */
[----:B------:R-:W-:-:S04]  /*7180*/  ISETP.GT.U32.AND P0, PT, R4, 0x7f800000, PT ;  /* 0x7f8000000400780c */ /* 0x000fc80003f04070 */
[----:B------:R-:W-:-:S09]  /*7190*/  SEL R0, R0, 0x7c, P0 ;  /* 0x0000007c00007807 */ /* 0x000fd20000000000 */
.L_x_4173:
[----:B------:R-:W-:Y:S05]  /*71a0*/  BSYNC B0 ;  /* 0x0000000000007941 */ /* 0x000fea0003800000 */
.L_x_4171:
[----:B------:R-:W-:-:S04]  /*71b0*/  LOP3.LUT R24, R24, 0x80000000, RZ, 0xc0, !PT ;  /* 0x8000000018187812 */ /* 0x000fc800078ec0ff */
[----:B------:R-:W-:-:S04]  /*71c0*/  SHF.R.U32.HI R5, RZ, 0x18, R24 ;  /* 0x00000018ff057819 */ /* 0x000fc80000011618 */
[----:B------:R-:W-:-:S05]  /*71d0*/  LOP3.LUT R5, R0, R5, RZ, 0xfc, !PT ;  /* 0x0000000500057212 */ /* 0x000fca00078efcff */
[----:B------:R-:W-:Y:S01]  /*71e0*/  STG.E.U8 desc[UR36][R2.64], R5 ;  /* 0x0000000502007986 */ /* 0x000fe2000c101124 */
[----:B------:R-:W-:Y:S05]  /*71f0*/  EXIT ;  /* 0x000000000000794d */ /* 0x000fea0003800000 */
.L_x_4167:
[----:B----4-:R-:W-:-:S05]  /*7200*/  F2FP.BF16.F32.PACK_AB R24, RZ, R24 ;  /* 0x00000018ff18723e */ /* 0x010fca00000010ff */
[----:B------:R-:W-:Y:S01]  /*7210*/  STG.E.U16 desc[UR36][R2.64], R24 ;  /* 0x0000001802007986 */ /* 0x000fe2000c101524 */
[----:B------:R-:W-:Y:S05]  /*7220*/  EXIT ;  /* 0x000000000000794d */ /* 0x000fea0003800000 */
.L_x_4164:
        /* <DEDUP_REMOVED lines=11> */
.L_x_4176:
        /* <DEDUP_REMOVED lines=16> */
.L_x_4179:
[----:B------:R-:W-:-:S04]  /*73e0*/  LOP3.LUT R24, R24, 0x80000000, RZ, 0xc0, !PT ;  /* 0x8000000018187812 */ /* 0x000fc800078ec0ff */
[----:B------:R-:W-:-:S04]  /*73f0*/  SHF.R.U32.HI R5, RZ, 0x18, R24 ;  /* 0x00000018ff057819 */ /* 0x000fc80000011618 */
[----:B------:R-:W-:-:S04]  /*7400*/  LOP3.LUT R4, R4, R5, RZ, 0xfc, !PT ;  /* 0x0000000504047212 */ /* 0x000fc800078efcff */
[----:B------:R-:W-:-:S07]  /*7410*/  PRMT R0, R4, 0x7610, R0 ;  /* 0x0000761004007816 */ /* 0x000fce0000000000 */
.L_x_4178:
[----:B------:R-:W-:Y:S05]  /*7420*/  BSYNC B0 ;  /* 0x0000000000007941 */ /* 0x000fea0003800000 */
.L_x_4177:
[----:B------:R-:W-:Y:S01]  /*7430*/  STG.E.U8 desc[UR36][R2.64], R0 ;  /* 0x0000000002007986 */ /* 0x000fe2000c101124 */
[----:B------:R-:W-:Y:S05]  /*7440*/  EXIT ;  /* 0x000000000000794d */ /* 0x000fea0003800000 */
.L_x_4175:
        /* <DEDUP_REMOVED lines=16> */
.L_x_4182:
[----:B------:R-:W-:-:S04]  /*7550*/  LOP3.LUT R24, R24, 0x80000000, RZ, 0xc0, !PT ;  /* 0x8000000018187812 */ /* 0x000fc800078ec0ff */
[----:B------:R-:W-:-:S04]  /*7560*/  SHF.R.U32.HI R5, RZ, 0x18, R24 ;  /* 0x00000018ff057819 */ /* 0x000fc80000011618 */
[----:B------:R-:W-:-:S04]  /*7570*/  LOP3.LUT R4, R4, R5, RZ, 0xfc, !PT ;  /* 0x0000000504047212 */ /* 0x000fc800078efcff */
[----:B------:R-:W-:-:S07]  /*7580*/  PRMT R0, R4, 0x7610, R0 ;  /* 0x0000761004007816 */ /* 0x000fce0000000000 */
.L_x_4181:
[----:B------:R-:W-:Y:S05]  /*7590*/  BSYNC B0 ;  /* 0x0000000000007941 */ /* 0x000fea0003800000 */
.L_x_4180:
[----:B------:R-:W-:Y:S01]  /*75a0*/  STG.E.U8 desc[UR36][R2.64], R0 ;  /* 0x0000000002007986 */ /* 0x000fe2000c101124 */
[----:B------:R-:W-:Y:S05]  /*75b0*/  EXIT ;  /* 0x000000000000794d */ /* 0x000fea0003800000 */
.L_x_4174:
        /* <DEDUP_REMOVED lines=21> */
.L_x_4157:
        /* <DEDUP_REMOVED lines=16> */
.L_x_4185:
[----:B------:R-:W-:Y:S05]  /*7810*/  EXIT ;  /* 0x000000000000794d */ /* 0x000fea0003800000 */
.L_x_4184:
[----:B----4-:R-:W0:Y:S02]  /*7820*/  F2I.U64.TRUNC R24, R24 ;  /* 0x0000001800187311 */ /* 0x010e24000020d800 */
[----:B0-----:R-:W-:Y:S01]  /*7830*/  STG.E.64 desc[UR36][R2.64], R24 ;  /* 0x0000001802007986 */ /* 0x001fe2000c101b24 */
[----:B------:R-:W-:Y:S05]  /*7840*/  EXIT ;  /* 0x000000000000794d */ /* 0x000fea0003800000 */
.L_x_4183:
[----:B----4-:R-:W0:Y:S02]  /*7850*/  F2I.FTZ.U32.TRUNC.NTZ R5, R24 ;  /* 0x0000001800057305 */ /* 0x010e24000021f000 */
[----:B0-----:R-:W-:Y:S01]  /*7860*/  STG.E desc[UR36][R2.64], R5 ;  /* 0x0000000502007986 */ /* 0x001fe2000c101924 */
[----:B------:R-:W-:Y:S05]  /*7870*/  EXIT ;  /* 0x000000000000794d */ /* 0x000fea0003800000 */
.L_x_4186:
        /* <DEDUP_REMOVED lines=16> */
.L_x_28341:


//--------------------- .text._ZN2at6native18elementwise_kernelILi128ELi2EZNS0_22gpu_kernel_impl_nocastIZZZNS0_49_GLOBAL__N__b919a28f_16_Normalization_cu_5c38458722batch_norm_calc_invstdERKNS_6TensorES6_dENKUlvE_clEvENKUlvE0_clEvEUlfE_EEvRNS_18TensorIteratorBaseERKT_EUliE_EEviT1_ --------------------------
	.section	.text._ZN2at6native18elementwise_kernelILi128ELi2EZNS0_22gpu_kernel_impl_nocastIZZZNS0_49_GLOBAL__N__b919a28f_16_Normalization_cu_5c38458722batch_norm_calc_invstdERKNS_6TensorES6_dENKUlvE_clEvENKUlvE0_clEvEUlfE_EEvRNS_18TensorIteratorBaseERKT_EUliE_EEviT1_,"ax",@progbits
	.align	128
        .global         _ZN2at6native18elementwise_kernelILi128ELi2EZNS0_22gpu_kernel_impl_nocastIZZZNS0_49_GLOBAL__N__b919a28f_16_Normalization_cu_5c38458722batch_norm_calc_invstdERKNS_6TensorES6_dENKUlvE_clEvENKUlvE0_clEvEUlfE_EEvRNS_18TensorIteratorBaseERKT_EUliE_EEviT1_
        .type           _ZN2at6native18elementwise_kernelILi128ELi2EZNS0_22gpu_kernel_impl_nocastIZZZNS0_49_GLOBAL__N__b919a28f_16_Normalization_cu_5c38458722batch_norm_calc_invstdERKNS_6TensorES6_dENKUlvE_clEvENKUlvE0_clEvEUlfE_EEvRNS_18TensorIteratorBaseERKT_EUliE_EEviT1_,@function
        .size           _ZN2at6native18elementwise_kernelILi128ELi2EZNS0_22gpu_kernel_impl_nocastIZZZNS0_49_GLOBAL__N__b919a28f_16_Normalization_cu_5c38458722batch_norm_calc_invstdERKNS_6TensorES6_dENKUlvE_clEvENKUlvE0_clEvEUlfE_EEvRNS_18TensorIteratorBaseERKT_EUliE_EEviT1_,(.L_x_28342 - _ZN2at6native18elementwise_kernelILi128ELi2EZNS0_22gpu_kernel_impl_nocastIZZZNS0_49_GLOBAL__N__b919a28f_16_Normalization_cu_5c38458722batch_norm_calc_invstdERKNS_6TensorES6_dENKUlvE_clEvENKUlvE0_clEvEUlfE_EEvRNS_18TensorIteratorBaseERKT_EUliE_EEviT1_)
        .other          _ZN2at6native18elementwise_kernelILi128ELi2EZNS0_22gpu_kernel_impl_nocastIZZZNS0_49_GLOBAL__N__b919a28f_16_Normalization_cu_5c38458722batch_norm_calc_invstdERKNS_6TensorES6_dENKUlvE_clEvENKUlvE0_clEvEUlfE_EEvRNS_18TensorIteratorBaseERKT_EUliE_EEviT1_,@"STO_CUDA_ENTRY STV_DEFAULT"
_ZN2at6native18elementwise_kernelILi128ELi2EZNS0_22gpu_kernel_impl_nocastIZZZNS0_49_GLOBAL__N__b919a28f_16_Normalization_cu_5c38458722batch_norm_calc_invstdERKNS_6TensorES6_dENKUlvE_clEvENKUlvE0_clEvEUlfE_EEvRNS_18TensorIteratorBaseERKT_EUliE_EEviT1_:
.text._ZN2at6native18elementwise_kernelILi128ELi2EZNS0_22gpu_kernel_impl_nocastIZZZNS0_49_GLOBAL__N__b919a28f_16_Normalization_cu_5c38458722batch_norm_calc_invstdERKNS_6TensorES6_dENKUlvE_clEvENKUlvE0_clEvEUlfE_EEvRNS_18TensorIteratorBaseERKT_EUliE_EEviT1_:
        /* <DEDUP_REMOVED lines=297> */
[----:B------:R-:W-:Y:S02]  /*1290*/  SHF.R.U32.HI R9, RZ, UR7, R8 ;  /* 0x00000007ff097c19 */ /* 0x000fe40008011608 */
[----:B------:R-:W-:Y:S02]  /*12a0*/  @P0 MOV R8, RZ ;  /* 0x000000ff00080202 */ /* 0x000fe40000000f00 */
[C---:B------:R-:W-:Y:S01]  /*12b0*/  IADD3 R11, -R9.reuse, RZ, RZ ;  /* 0x000000ff090b7210 */ /* 0x040fe20007ffe1ff */
        /* <DEDUP_REMOVED lines=12> */
.L_x_4189:
[----:B------:R-:W-:Y:S01]  /*1380*/  ULDC.64 UR8, c[0x0][0x418] ;  /* 0x0001060000087ab9 */ /* 0x000fe20000000a00 */
[----:B------:R-:W-:Y:S01]  /*1390*/  ULDC UR7, c[0x0][0x420] ;  /* 0x0001080000077ab9 */ /* 0x000fe20000000800 */
[----:B------:R-:W-:-:S04]  /*13a0*/  IADD3 R4, P0, R2, UR8, RZ ;  /* 0x0000000802047c10 */ /* 0x000fc8000ff1e0ff */
[----:B------:R-:W-:Y:S01]  /*13b0*/  IADD3.X R5, RZ, UR9, RZ, P0, !PT ;  /* 0x00000009ff057c10 */ /* 0x000fe200087fe4ff */
[----:B------:R-:W-:-:S04]  /*13c0*/  ULDC.64 UR8, c[0x0][0x410] ;  /* 0x0001040000087ab9 */ /* 0x000fc80000000a00 */
[----:B------:R-:W2:Y:S01]  /*13d0*/  LDG.E R4, desc[UR4][R4.64] ;  /* 0x0000000404047981 */ /* 0x000ea2000c1e1900 */
[----:B------:R-:W-:Y:S02]  /*13e0*/  IADD3 R2, P0, R3, UR8, RZ ;  /* 0x0000000803027c10 */ /* 0x000fe4000ff1e0ff */
[----:B------:R-:W-:Y:S02]  /*13f0*/  IADD3 R7, R0, 0x80, RZ ;  /* 0x0000008000077810 */ /* 0x000fe40007ffe0ff */
[----:B------:R-:W-:Y:S01]  /*1400*/  IADD3.X R3, RZ, UR9, RZ, P0, !PT ;  /* 0x00000009ff037c10 */ /* 0x000fe200087fe4ff */
[----:B--2---:R-:W-:-:S04]  /*1410*/  FADD.FTZ R6, R4, UR7 ;  /* 0x0000000704067e21 */ /* 0x004fc80008010000 */
[----:B------:R-:W0:Y:S02]  /*1420*/  MUFU.RSQ R9, R6 ;  /* 0x0000000600097308 */ /* 0x000e240000001400 */
[----:B0-----:R0:W-:Y:S02]  /*1430*/  STG.E desc[UR4][R2.64], R9 ;  /* 0x0000000902007986 */ /* 0x0011e4000c101904 */
.L_x_4188:
[----:B------:R-:W-:Y:S05]  /*1440*/  BSYNC B0 ;  /* 0x0000000000007941 */ /* 0x000fea0003800000 */
.L_x_4187:
        /* <DEDUP_REMOVED lines=305> */
.L_x_4190:
[----:B------:R-:W-:Y:S02]  /*2760*/  ULDC.64 UR6, c[0x0][0x418] ;  /* 0x0001060000067ab9 */ /* 0x000fe40000000a00 */
[----:B------:R-:W-:Y:S01]  /*2770*/  IADD3 R4, P0, R0, UR6, RZ ;  /* 0x0000000600047c10 */ /* 0x000fe2000ff1e0ff */
[----:B------:R-:W-:-:S03]  /*2780*/  ULDC UR6, c[0x0][0x420] ;  /* 0x0001080000067ab9 */ /* 0x000fc60000000800 */
[----:B------:R-:W-:-:S05]  /*2790*/  IADD3.X R5, RZ, UR7, RZ, P0, !PT ;  /* 0x00000007ff057c10 */ /* 0x000fca00087fe4ff */
[----:B------:R-:W2:Y:S02]  /*27a0*/  LDG.E R4, desc[UR4][R4.64] ;  /* 0x0000000404047981 */ /* 0x000ea4000c1e1900 */
[----:B--2---:R-:W-:Y:S01]  /*27b0*/  FADD.FTZ R0, R4, UR6 ;  /* 0x0000000604007e21 */ /* 0x004fe20008010000 */
[----:B------:R-:W-:Y:S02]  /*27c0*/  ULDC.64 UR6, c[0x0][0x410] ;  /* 0x0001040000067ab9 */ /* 0x000fe40000000a00 */
[----:B------:R-:W-:Y:S01]  /*27d0*/  IADD3 R2, P0, R3, UR6, RZ ;  /* 0x0000000603027c10 */ /* 0x000fe2000ff1e0ff */
[----:B------:R-:W0:Y:S03]  /*27e0*/  MUFU.RSQ R7, R0 ;  /* 0x0000000000077308 */ /* 0x000e260000001400 */
[----:B------:R-:W-:-:S05]  /*27f0*/  IADD3.X R3, RZ, UR7, RZ, P0, !PT ;  /* 0x00000007ff037c10 */ /* 0x000fca00087fe4ff */
[----:B0-----:R-:W-:Y:S01]  /*2800*/  STG.E desc[UR4][R2.64], R7 ;  /* 0x0000000702007986 */ /* 0x001fe2000c101904 */
[----:B------:R-:W-:Y:S05]  /*2810*/  EXIT ;  /* 0x000000000000794d */ /* 0x000fea0003800000 */
.L_x_4191:
        /* <DEDUP_REMOVED lines=14> */
.L_x_28342:


//--------------------- .text._ZN2at6native27unrolled_elementwise_kernelIZZZNS0_49_GLOBAL__N__b919a28f_16_Normalization_cu_5c38458722batch_norm_calc_invstdERKNS_6TensorES5_dENKUlvE_clEvENKUlvE0_clEvEUlfE_St5arrayIPcLm2EELi4E23TrivialOffsetCalculatorILi1EjESD_NS0_6memory15LoadWithoutCastENSE_16StoreWithoutCastEEEviT_T0_T2_T3_T4_T5_ --------------------------
	.section	.text._ZN2at6native27unrolled_elementwise_kernelIZZZNS0_49_GLOBAL__N__b919a28f_16_Normalization_cu_5c38458722batch_norm_calc_invstdERKNS_6TensorES5_dENKUlvE_clEvENKUlvE0_clEvEUlfE_St5arrayIPcLm2EELi4E23TrivialOffsetCalculatorILi1EjESD_NS0_6memory15LoadWithoutCastENSE_16StoreWithoutCastEEEviT_T0_T2_T3_T4_T5_,"ax",@progbits
	.align	128
        .global         _ZN2at6native27unrolled_elementwise_kernelIZZZNS0_49_GLOBAL__N__b919a28f_16_Normalization_cu_5c38458722batch_norm_calc_invstdERKNS_6TensorES5_dENKUlvE_clEvENKUlvE0_clEvEUlfE_St5arrayIPcLm2EELi4E23TrivialOffsetCalculatorILi1EjESD_NS0_6memory15LoadWithoutCastENSE_16StoreWithoutCastEEEviT_T0_T2_T3_T4_T5_
        .type           _ZN2at6native27unrolled_elementwise_kernelIZZZNS0_49_GLOBAL__N__b919a28f_16_Normalization_cu_5c38458722batch_norm_calc_invstdERKNS_6TensorES5_dENKUlvE_clEvENKUlvE0_clEvEUlfE_St5arrayIPcLm2EELi4E23TrivialOffsetCalculatorILi1EjESD_NS0_6memory15LoadWithoutCastENSE_16StoreWithoutCastEEEviT_T0_T2_T3_T4_T5_,@function
        .size           _ZN2at6native27unrolled_elementwise_kernelIZZZNS0_49_GLOBAL__N__b919a28f_16_Normalization_cu_5c38458722batch_norm_calc_invstdERKNS_6TensorES5_dENKUlvE_clEvENKUlvE0_clEvEUlfE_St5arrayIPcLm2EELi4E23TrivialOffsetCalculatorILi1EjESD_NS0_6memory15LoadWithoutCastENSE_16StoreWithoutCastEEEviT_T0_T2_T3_T4_T5_,(.L_x_28343 - _ZN2at6native27unrolled_elementwise_kernelIZZZNS0_49_GLOBAL__N__b919a28f_16_Normalization_cu_5c38458722batch_norm_calc_invstdERKNS_6TensorES5_dENKUlvE_clEvENKUlvE0_clEvEUlfE_St5arrayIPcLm2EELi4E23TrivialOffsetCalculatorILi1EjESD_NS0_6memory15LoadWithoutCastENSE_16StoreWithoutCastEEEviT_T0_T2_T3_T4_T5_)
        .other          _ZN2at6native27unrolled_elementwise_kernelIZZZNS0_49_GLOBAL__N__b919a28f_16_Normalization_cu_5c38458722batch_norm_calc_invstdERKNS_6TensorES5_dENKUlvE_clEvENKUlvE0_clEvEUlfE_St5arrayIPcLm2EELi4E23TrivialOffsetCalculatorILi1EjESD_NS0_6memory15LoadWithoutCastENSE_16StoreWithoutCastEEEviT_T0_T2_T3_T4_T5_,@"STO_CUDA_ENTRY STV_DEFAULT"
_ZN2at6native27unrolled_elementwise_kernelIZZZNS0_49_GLOBAL__N__b919a28f_16_Normalization_cu_5c38458722batch_norm_calc_invstdERKNS_6TensorES5_dENKUlvE_clEvENKUlvE0_clEvEUlfE_St5arrayIPcLm2EELi4E23TrivialOffsetCalculatorILi1EjESD_NS0_6memory15LoadWithoutCastENSE_16StoreWithoutCastEEEviT_T0_T2_T3_T4_T5_:
.text._ZN2at6native27unrolled_elementwise_kernelIZZZNS0_49_GLOBAL__N__b919a28f_16_Normalization_cu_5c38458722batch_norm_calc_invstdERKNS_6TensorES5_dENKUlvE_clEvENKUlvE0_clEvEUlfE_St5arrayIPcLm2EELi4E23TrivialOffsetCalculatorILi1EjESD_NS0_6memory15LoadWithoutCastENSE_16StoreWithoutCastEEEviT_T0_T2_T3_T4_T5_:
[----:B------:R-:W-:Y:S01]  /*0000*/  LDC R1, c[0x0][0x28] ;  /* 0x00000a00ff017b82 */ /* 0x000fe20000000800 */
[----:B------:R-:W0:Y:S07]  /*0010*/  S2R R0, SR_CTAID.X ;  /* 0x0000000000007919 */ /* 0x000e2e0000002500 */
[----:B------:R-:W0:Y:S01]  /*0020*/  LDC R9, c[0x0][0x210] ;  /* 0x00008400ff097b82 */ /* 0x000e220000000800 */
[----:B------:R-:W-:Y:S01]  /*0030*/  IMAD.MOV.U32 R6, RZ, RZ, RZ ;  /* 0x000000ffff067224 */ /* 0x000fe200078e00ff */
        /* <DEDUP_REMOVED lines=14> */
[----:B------:R0:W2:Y:S07]  /*0120*/  @!P0 LDG.E R6, desc[UR4][R10.64] ;  /* 0x000000040a068981 */ /* 0x0000ae000c1e1900 */
[----:B------:R-:W3:Y:S01]  /*0130*/  @!P2 LDC.64 R8, c[0x0][0x230] ;  /* 0x00008c00ff08ab82 */ /* 0x000ee20000000a00 */
[----:B-1----:R-:W-:Y:S01]  /*0140*/  @!P1 IMAD.WIDE.U32 R14, R17, 0x4, R12 ;  /* 0x00000004110e9825 */ /* 0x002fe200078e000c */
[----:B------:R-:W-:Y:S02]  /*0150*/  CS2R R12, SRZ ;  /* 0x00000000000c7805 */ /* 0x000fe4000001ff00 */
[----:B------:R-:W-:-:S04]  /*0160*/  @!P2 LEA R17, R0, R19, 0x9 ;  /* 0x000000130011a211 */ /* 0x000fc800078e48ff */
[----:B------:R1:W4:Y:S01]  /*0170*/  @!P1 LDG.E R12, desc[UR4][R14.64] ;  /* 0x000000040e0c9981 */ /* 0x000322000c1e1900 */
[----:B---3--:R-:W-:-:S05]  /*0180*/  @!P2 IMAD.WIDE.U32 R16, R17, 0x4, R8 ;  /* 0x000000041110a825 */ /* 0x008fca00078e0008 */
[----:B------:R-:W3:Y:S01]  /*0190*/  @!P2 LDG.E R13, desc[UR4][R16.64] ;  /* 0x00000004100da981 */ /* 0x000ee2000c1e1900 */
[----:B------:R-:W-:-:S05]  /*01a0*/  @!P2 VIADD R19, R19, 0x80 ;  /* 0x000000801313a836 */ /* 0x000fca0000000000 */
[----:B------:R-:W-:-:S13]  /*01b0*/  ISETP.GE.AND P1, PT, R19, R2, PT ;  /* 0x000000021300720c */ /* 0x000fda0003f26270 */
[----:B------:R-:W1:Y:S01]  /*01c0*/  @!P1 LDC.64 R8, c[0x0][0x230] ;  /* 0x00008c00ff089b82 */ /* 0x000e620000000a00 */
[----:B0-----:R-:W-:-:S07]  /*01d0*/  @!P1 LEA R11, R0, R19, 0x9 ;  /* 0x00000013000b9211 */ /* 0x001fce00078e48ff */
[----:B------:R-:W2:Y:S01]  /*01e0*/  @!P0 LDC R19, c[0x0][0x218] ;  /* 0x00008600ff138b82 */ /* 0x000ea20000000800 */
[----:B------:R-:W-:Y:S02]  /*01f0*/  IMAD.MOV.U32 R10, RZ, RZ, RZ ;  /* 0x000000ffff0a7224 */ /* 0x000fe400078e00ff */
[----:B-1----:R-:W-:Y:S01]  /*0200*/  @!P1 IMAD.WIDE.U32 R8, R11, 0x4, R8 ;  /* 0x000000040b089825 */ /* 0x002fe200078e0008 */
[----:B------:R-:W-:-:S04]  /*0210*/  MOV R11, R7 ;  /* 0x00000007000b7202 */ /* 0x000fc80000000f00 */
[----:B------:R0:W5:Y:S01]  /*0220*/  @!P1 LDG.E R10, desc[UR4][R8.64] ;  /* 0x00000004080a9981 */ /* 0x000162000c1e1900 */
[----:B------:R-:W-:-:S05]  /*0230*/  VIADD R15, R11, 0x80 ;  /* 0x000000800b0f7836 */ /* 0x000fca0000000000 */
[-C--:B------:R-:W-:Y:S02]  /*0240*/  ISETP.GE.AND P3, PT, R15, R2.reuse, PT ;  /* 0x000000020f00720c */ /* 0x080fe40003f66270 */
[----:B------:R-:W-:Y:S01]  /*0250*/  IADD3 R15, R11, 0x100, RZ ;  /* 0x000001000b0f7810 */ /* 0x000fe20007ffe0ff */
[----:B0-----:R-:W0:Y:S03]  /*0260*/  @!P0 LDC.64 R8, c[0x0][0x228] ;  /* 0x00008a00ff088b82 */ /* 0x001e260000000a00 */
[----:B------:R-:W-:Y:S01]  /*0270*/  ISETP.GE.AND P2, PT, R15, R2, PT ;  /* 0x000000020f00720c */ /* 0x000fe20003f46270 */
[----:B------:R-:W-:-:S06]  /*0280*/  VIADD R15, R11, 0x180 ;  /* 0x000001800b0f7836 */ /* 0x000fcc0000000000 */
[----:B------:R-:W4:Y:S01]  /*0290*/  @!P3 LDC R17, c[0x0][0x218] ;  /* 0x00008600ff11bb82 */ /* 0x000f220000000800 */
[----:B------:R-:W-:-:S07]  /*02a0*/  ISETP.GE.AND P1, PT, R15, R2, PT ;  /* 0x000000020f00720c */ /* 0x000fce0003f26270 */
[----:B------:R-:W3:Y:S01]  /*02b0*/  @!P2 LDC R14, c[0x0][0x218] ;  /* 0x00008600ff0eab82 */ /* 0x000ee20000000800 */
[----:B------:R-:W-:Y:S01]  /*02c0*/  @!P0 IADD3 R11, R7, 0x80, RZ ;  /* 0x00000080070b8810 */ /* 0x000fe20007ffe0ff */
[----:B------:R-:W-:-:S04]  /*02d0*/  @!P0 IMAD R7, R0, 0x200, R7 ;  /* 0x0000020000078824 */ /* 0x000fc800078e0207 */
[----:B0-----:R-:W-:Y:S02]  /*02e0*/  @!P0 IMAD.WIDE.U32 R8, R7, 0x4, R8 ;  /* 0x0000000407088825 */ /* 0x001fe400078e0008 */
[----:B------:R-:W0:Y:S01]  /*02f0*/  @!P1 LDC R15, c[0x0][0x218] ;  /* 0x00008600ff0f9b82 */ /* 0x000e220000000800 */
[----:B------:R-:W-:Y:S01]  /*0300*/  BSSY B0, `(.L_x_4192) ;  /* 0x0000014000007945 */ /* 0x000fe20003800000 */
[----:B--2---:R-:W-:-:S04]  /*0310*/  @!P0 FADD.FTZ R6, R6, R19 ;  /* 0x0000001306068221 */ /* 0x004fc80000010000 */
[----:B------:R-:W1:Y:S01]  /*0320*/  @!P0 MUFU.RSQ R5, R6 ;  /* 0x0000000600058308 */ /* 0x000e620000001400 */
[----:B----4-:R-:W-:Y:S01]  /*0330*/  @!P3 FADD.FTZ R12, R12, R17 ;  /* 0x000000110c0cb221 */ /* 0x010fe20000010000 */
[----:B-1----:R1:W-:Y:S06]  /*0340*/  @!P0 STG.E desc[UR4][R8.64], R5 ;  /* 0x0000000508008986 */ /* 0x0023ec000c101904 */
[----:B------:R1:W2:Y:S01]  /*0350*/  @!P3 MUFU.RSQ R3, R12 ;  /* 0x0000000c0003b308 */ /* 0x0002a20000001400 */
[----:B------:R-:W-:Y:S01]  /*0360*/  ISETP.GE.AND P3, PT, R11, R2, PT ;  /* 0x000000020b00720c */ /* 0x000fe20003f66270 */
[----:B---3--:R-:W-:-:S06]  /*0370*/  @!P2 FADD.FTZ R13, R13, R14 ;  /* 0x0000000e0d0da221 */ /* 0x008fcc0000010000 */
[----:B------:R1:W3:Y:S06]  /*0380*/  @!P2 MUFU.RSQ R4, R13 ;  /* 0x0000000d0004a308 */ /* 0x0002ec0000001400 */
        /* <DEDUP_REMOVED lines=11> */
.L_x_4193:
[----:B------:R-:W-:Y:S05]  /*0440*/  BSYNC B0 ;  /* 0x0000000000007941 */ /* 0x000fea0003800000 */
.L_x_4192:
[----:B------:R-:W-:-:S13]  /*0450*/  ISETP.GE.AND P0, PT, R11, R2, PT ;  /* 0x000000020b00720c */ /* 0x000fda0003f06270 */
[----:B------:R-:W-:Y:S05]  /*0460*/  @P0 EXIT ;  /* 0x000000000000094d */ /* 0x000fea0003800000 */
[----:B0-----:R-:W0:Y:S01]  /*0470*/  LDC.64 R2, c[0x0][0x228] ;  /* 0x00008a00ff027b82 */ /* 0x001e220000000a00 */
[----:B-----5:R-:W-:Y:S01]  /*0480*/  @!P1 FADD.FTZ R10, R10, R15 ;  /* 0x0000000f0a0a9221 */ /* 0x020fe20000010000 */
[----:B------:R-:W-:-:S03]  /*0490*/  LEA R11, R0, R11, 0x9 ;  /* 0x0000000b000b7211 */ /* 0x000fc600078e48ff */
[----:B-1----:R-:W1:Y:S02]  /*04a0*/  @!P1 MUFU.RSQ R5, R10 ;  /* 0x0000000a00059308 */ /* 0x002e640000001400 */
[----:B0-----:R-:W-:-:S05]  /*04b0*/  IMAD.WIDE.U32 R2, R11, 0x4, R2 ;  /* 0x000000040b027825 */ /* 0x001fca00078e0002 */
[----:B-1----:R-:W-:Y:S01]  /*04c0*/  STG.E desc[UR4][R2.64], R5 ;  /* 0x0000000502007986 */ /* 0x002fe2000c101904 */
[----:B------:R-:W-:Y:S05]  /*04d0*/  EXIT ;  /* 0x000000000000794d */ /* 0x000fea0003800000 */
.L_x_4194:
        /* <DEDUP_REMOVED lines=10> */
.L_x_28343:


//--------------------- .text._ZN2at6native29vectorized_elementwise_kernelILi2EZZZNS0_49_GLOBAL__N__b919a28f_16_Normalization_cu_5c38458722batch_norm_calc_invstdERKNS_6TensorES5_dENKUlvE_clEvENKUlvE0_clEvEUlfE_St5arrayIPcLm2EEEEviT0_T1_ --------------------------
	.section	.text._ZN2at6native29vectorized_elementwise_kernelILi2EZZZNS0_49_GLOBAL__N__b919a28f_16_Normalization_cu_5c38458722batch_norm_calc_invstdERKNS_6TensorES5_dENKUlvE_clEvENKUlvE0_clEvEUlfE_St5arrayIPcLm2EEEEviT0_T1_,"ax",@progbits
	.align	128
        .global         _ZN2at6native29vectorized_elementwise_kernelILi2EZZZNS0_49_GLOBAL__N__b919a28f_16_Normalization_cu_5c38458722batch_norm_calc_invstdERKNS_6TensorES5_dENKUlvE_clEvENKUlvE0_clEvEUlfE_St5arrayIPcLm2EEEEviT0_T1_
        .type           _ZN2at6native29vectorized_elementwise_kernelILi2EZZZNS0_49_GLOBAL__N__b919a28f_16_Normalization_cu_5c38458722batch_norm_calc_invstdERKNS_6TensorES5_dENKUlvE_clEvENKUlvE0_clEvEUlfE_St5arrayIPcLm2EEEEviT0_T1_,@function
        .size           _ZN2at6native29vectorized_elementwise_kernelILi2EZZZNS0_49_GLOBAL__N__b919a28f_16_Normalization_cu_5c38458722batch_norm_calc_invstdERKNS_6TensorES5_dENKUlvE_clEvENKUlvE0_clEvEUlfE_St5arrayIPcLm2EEEEviT0_T1_,(.L_x_28344 - _ZN2at6native29vectorized_elementwise_kernelILi2EZZZNS0_49_GLOBAL__N__b919a28f_16_Normalization_cu_5c38458722batch_norm_calc_invstdERKNS_6TensorES5_dENKUlvE_clEvENKUlvE0_clEvEUlfE_St5arrayIPcLm2EEEEviT0_T1_)
        .other          _ZN2at6native29vectorized_elementwise_kernelILi2EZZZNS0_49_GLOBAL__N__b919a28f_16_Normalization_cu_5c38458722batch_norm_calc_invstdERKNS_6TensorES5_dENKUlvE_clEvENKUlvE0_clEvEUlfE_St5arrayIPcLm2EEEEviT0_T1_,@"STO_CUDA_ENTRY STV_DEFAULT"
_ZN2at6native29vectorized_elementwise_kernelILi2EZZZNS0_49_GLOBAL__N__b919a28f_16_Normalization_cu_5c38458722batch_norm_calc_invstdERKNS_6TensorES5_dENKUlvE_clEvENKUlvE0_clEvEUlfE_St5arrayIPcLm2EEEEviT0_T1_:
.text._ZN2at6native29vectorized_elementwise_kernelILi2EZZZNS0_49_GLOBAL__N__b919a28f_16_Normalization_cu_5c38458722batch_norm_calc_invstdERKNS_6TensorES5_dENKUlvE_clEvENKUlvE0_clEvEUlfE_St5arrayIPcLm2EEEEviT0_T1_:
        /* <DEDUP_REMOVED lines=15> */
[----:B------:R-:W4:Y:S04]  /*00f0*/  LDG.E.64 R10, desc[UR4][R12.64+0x400] ;  /* 0x000400040c0a7981 */ /* 0x000f28000c1e1b00 */
[----:B------:R-:W5:Y:S04]  /*0100*/  LDG.E.64 R6, desc[UR4][R12.64+0x800] ;  /* 0x000800040c067981 */ /* 0x000f68000c1e1b00 */
[----:B------:R-:W5:Y:S01]  /*0110*/  LDG.E.64 R4, desc[UR4][R12.64+0xc00] ;  /* 0x000c00040c047981 */ /* 0x000f62000c1e1b00 */
[----:B--2---:R-:W-:-:S04]  /*0120*/  IMAD.WIDE.U32 R2, R3, 0x4, R14 ;  /* 0x0000000403027825 */ /* 0x004fc800078e000e */
[----:B------:R-:W-:-:S04]  /*0130*/  IMAD.WIDE R2, R0, 0x8, R2 ;  /* 0x0000000800027825 */ /* 0x000fc800078e0202 */
[----:B---3--:R-:W-:Y:S01]  /*0140*/  FADD.FTZ R9, R9, UR6 ;  /* 0x0000000609097e21 */ /* 0x008fe20008010000 */
[----:B------:R-:W-:Y:S01]  /*0150*/  FADD.FTZ R8, R8, UR6 ;  /* 0x0000000608087e21 */ /* 0x000fe20008010000 */
[----:B----4-:R-:W-:Y:S01]  /*0160*/  FADD.FTZ R11, R11, UR6 ;  /* 0x000000060b0b7e21 */ /* 0x010fe20008010000 */
[----:B------:R-:W-:-:S03]  /*0170*/  FADD.FTZ R10, R10, UR6 ;  /* 0x000000060a0a7e21 */ /* 0x000fc60008010000 */
[----:B------:R-:W-:Y:S01]  /*0180*/  MUFU.RSQ R9, R9 ;  /* 0x0000000900097308 */ /* 0x000fe20000001400 */
[----:B-----5:R-:W-:Y:S01]  /*0190*/  FADD.FTZ R7, R7, UR6 ;  /* 0x0000000607077e21 */ /* 0x020fe20008010000 */
[----:B------:R-:W-:Y:S01]  /*01a0*/  FADD.FTZ R6, R6, UR6 ;  /* 0x0000000606067e21 */ /* 0x000fe20008010000 */
[----:B------:R-:W-:Y:S01]  /*01b0*/  FADD.FTZ R5, R5, UR6 ;  /* 0x0000000605057e21 */ /* 0x000fe20008010000 */
[----:B------:R-:W-:-:S04]  /*01c0*/  FADD.FTZ R4, R4, UR6 ;  /* 0x0000000604047e21 */ /* 0x000fc80008010000 */
[----:B------:R-:W0:Y:S08]  /*01d0*/  MUFU.RSQ R8, R8 ;  /* 0x0000000800087308 */ /* 0x000e300000001400 */
[----:B------:R-:W-:Y:S08]  /*01e0*/  MUFU.RSQ R11, R11 ;  /* 0x0000000b000b7308 */ /* 0x000ff00000001400 */
[----:B------:R-:W1:Y:S01]  /*01f0*/  MUFU.RSQ R10, R10 ;  /* 0x0000000a000a7308 */ /* 0x000e620000001400 */
[----:B0-----:R-:W-:Y:S07]  /*0200*/  STG.E.64 desc[UR4][R2.64], R8 ;  /* 0x0000000802007986 */ /* 0x001fee000c101b04 */
[----:B------:R-:W-:Y:S08]  /*0210*/  MUFU.RSQ R7, R7 ;  /* 0x0000000700077308 */ /* 0x000ff00000001400 */
[----:B------:R-:W0:Y:S01]  /*0220*/  MUFU.RSQ R6, R6 ;  /* 0x0000000600067308 */ /* 0x000e220000001400 */
[----:B-1----:R-:W-:Y:S07]  /*0230*/  STG.E.64 desc[UR4][R2.64+0x400], R10 ;  /* 0x0004000a02007986 */ /* 0x002fee000c101b04 */
[----:B------:R-:W-:Y:S08]  /*0240*/  MUFU.RSQ R5, R5 ;  /* 0x0000000500057308 */ /* 0x000ff00000001400 */
[----:B------:R-:W1:Y:S01]  /*0250*/  MUFU.RSQ R4, R4 ;  /* 0x0000000400047308 */ /* 0x000e620000001400 */
[----:B0-----:R-:W-:Y:S04]  /*0260*/  STG.E.64 desc[UR4][R2.64+0x800], R6 ;  /* 0x0008000602007986 */ /* 0x001fe8000c101b04 */
[----:B-1----:R-:W-:Y:S01]  /*0270*/  STG.E.64 desc[UR4][R2.64+0xc00], R4 ;  /* 0x000c000402007986 */ /* 0x002fe2000c101b04 */
[----:B------:R-:W-:Y:S05]  /*0280*/  EXIT ;  /* 0x000000000000794d */ /* 0x000fea0003800000 */
.L_x_4195:
[----:B------:R-:W0:Y:S01]  /*0290*/  S2R R20, SR_TID.X ;  /* 0x0000000000147919 */ /* 0x000e220000002100 */
[----:B------:R-:W-:Y:S01]  /*02a0*/  HFMA2.MMA R24, -RZ, RZ, 0, 0 ;  /* 0x00000000ff187435 */ /* 0x000fe200000001ff */
[----:B0-----:R-:W-:Y:S01]  /*02b0*/  ISETP.GE.AND P0, PT, R20, R5, PT ;  /* 0x000000051400720c */ /* 0x001fe20003f06270 */
[----:B------:R-:W-:-:S12]  /*02c0*/  IMAD.MOV.U32 R0, RZ, RZ, R20 ;  /* 0x000000ffff007224 */ /* 0x000fd800078e0014 */
[----:B------:R-:W-:Y:S01]  /*02d0*/  @!P0 IADD3 R17, R3, R0, RZ ;  /* 0x0000000003118210 */ /* 0x000fe20007ffe0ff */
[----:B------:R-:W-:Y:S01]  /*02e0*/  @!P0 VIADD R0, R0, 0x80 ;  /* 0x0000008000008836 */ /* 0x000fe20000000000 */
[----:B------:R-:W0:Y:S04]  /*02f0*/  @!P0 LDC.64 R26, c[0x0][0x230] ;  /* 0x00008c00ff1a8b82 */ /* 0x000e280000000a00 */
[----:B------:R-:W-:-:S13]  /*0300*/  ISETP.GE.AND P5, PT, R0, R5, PT ;  /* 0x000000050000720c */ /* 0x000fda0003fa6270 */
[----:B------:R-:W-:Y:S01]  /*0310*/  @!P5 IADD3 R23, R3, R0, RZ ;  /* 0x000000000317d210 */ /* 0x000fe20007ffe0ff */
[----:B------:R-:W-:Y:S01]  /*0320*/  @!P5 VIADD R0, R0, 0x80 ;  /* 0x000000800000d836 */ /* 0x000fe20000000000 */
[----:B------:R-:W1:Y:S04]  /*0330*/  @!P5 LDC.64 R14, c[0x0][0x230] ;  /* 0x00008c00ff0edb82 */ /* 0x000e680000000a00 */
[----:B------:R-:W-:Y:S01]  /*0340*/  ISETP.GE.AND P6, PT, R0, R5, PT ;  /* 0x000000050000720c */ /* 0x000fe20003fc6270 */
[----:B0-----:R-:W-:-:S05]  /*0350*/  @!P0 IMAD.WIDE.U32 R26, R17, 0x4, R26 ;  /* 0x00000004111a8825 */ /* 0x001fca00078e001a */
[----:B------:R-:W2:Y:S07]  /*0360*/  @!P0 LDG.E R24, desc[UR4][R26.64] ;  /* 0x000000041a188981 */ /* 0x000eae000c1e1900 */
[----:B------:R-:W-:Y:S01]  /*0370*/  @!P6 IADD3 R21, R3, R0, RZ ;  /* 0x000000000315e210 */ /* 0x000fe20007ffe0ff */
[----:B------:R-:W-:Y:S01]  /*0380*/  @!P6 VIADD R0, R0, 0x80 ;  /* 0x000000800000e836 */ /* 0x000fe20000000000 */
[----:B------:R-:W0:Y:S04]  /*0390*/  @!P6 LDC.64 R12, c[0x0][0x230] ;  /* 0x00008c00ff0ceb82 */ /* 0x000e280000000a00 */
[----:B------:R-:W-:-:S13]  /*03a0*/  ISETP.GE.AND P1, PT, R0, R5, PT ;  /* 0x000000050000720c */ /* 0x000fda0003f26270 */
[----:B------:R-:W-:Y:S01]  /*03b0*/  @!P1 IADD3 R25, R3, R0, RZ ;  /* 0x0000000003199210 */ /* 0x000fe20007ffe0ff */
[----:B------:R-:W-:Y:S01]  /*03c0*/  @!P1 VIADD R0, R0, 0x80 ;  /* 0x0000008000009836 */ /* 0x000fe20000000000 */
[----:B------:R-:W3:Y:S04]  /*03d0*/  @!P1 LDC.64 R28, c[0x0][0x230] ;  /* 0x00008c00ff1c9b82 */ /* 0x000ee80000000a00 */
[----:B------:R-:W-:-:S13]  /*03e0*/  ISETP.GE.AND P2, PT, R0, R5, PT ;  /* 0x000000050000720c */ /* 0x000fda0003f46270 */
[----:B------:R-:W-:Y:S01]  /*03f0*/  @!P2 IADD3 R19, R3, R0, RZ ;  /* 0x000000000313a210 */ /* 0x000fe20007ffe0ff */
[----:B------:R-:W-:Y:S01]  /*0400*/  @!P2 VIADD R0, R0, 0x80 ;  /* 0x000000800000a836 */ /* 0x000fe20000000000 */
[----:B------:R-:W4:Y:S04]  /*0410*/  @!P2 LDC.64 R16, c[0x0][0x230] ;  /* 0x00008c00ff10ab82 */ /* 0x000f280000000a00 */
[----:B------:R-:W-:-:S13]  /*0420*/  ISETP.GE.AND P3, PT, R0, R5, PT ;  /* 0x000000050000720c */ /* 0x000fda0003f66270 */
[----:B------:R-:W-:Y:S01]  /*0430*/  @!P3 IMAD.IADD R2, R3, 0x1, R0 ;  /* 0x000000010302b824 */ /* 0x000fe200078e0200 */
[----:B------:R-:W-:-:S04]  /*0440*/  @!P3 IADD3 R0, R0, 0x80, RZ ;  /* 0x000000800000b810 */ /* 0x000fc80007ffe0ff */
[----:B------:R-:W-:Y:S01]  /*0450*/  ISETP.GE.AND P4, PT, R0, R5, PT ;  /* 0x000000050000720c */ /* 0x000fe20003f86270 */
[----:B-1----:R-:W-:-:S04]  /*0460*/  @!P5 IMAD.WIDE.U32 R14, R23, 0x4, R14 ;  /* 0x00000004170ed825 */ /* 0x002fc800078e000e */
[----:B------:R-:W-:Y:S02]  /*0470*/  IMAD.MOV.U32 R23, RZ, RZ, RZ ;  /* 0x000000ffff177224 */ /* 0x000fe400078e00ff */
[----:B---3--:R-:W-:-:S04]  /*0480*/  @!P1 IMAD.WIDE.U32 R28, R25, 0x4, R28 ;  /* 0x00000004191c9825 */ /* 0x008fc800078e001c */
[----:B------:R1:W3:Y:S02]  /*0490*/  @!P5 LDG.E R23, desc[UR4][R14.64] ;  /* 0x000000040e17d981 */ /* 0x0002e4000c1e1900 */
[----:B------:R-:W-:Y:S01]  /*04a0*/  @!P4 IADD3 R25, R3, R0, RZ ;  /* 0x000000000319c210 */ /* 0x000fe20007ffe0ff */
[----:B------:R-:W-:Y:S01]  /*04b0*/  @!P4 VIADD R0, R0, 0x80 ;  /* 0x000000800000c836 */ /* 0x000fe20000000000 */
[----:B-1----:R-:W1:Y:S04]  /*04c0*/  @!P3 LDC.64 R14, c[0x0][0x230] ;  /* 0x00008c00ff0ebb82 */ /* 0x002e680000000a00 */
[----:B------:R-:W-:Y:S01]  /*04d0*/  ISETP.GE.AND P5, PT, R0, R5, PT ;  /* 0x000000050000720c */ /* 0x000fe20003fa6270 */
[----:B0-----:R-:W-:Y:S01]  /*04e0*/  @!P6 IMAD.WIDE.U32 R12, R21, 0x4, R12 ;  /* 0x00000004150ce825 */ /* 0x001fe200078e000c */
[----:B------:R-:W-:-:S03]  /*04f0*/  MOV R21, RZ ;  /* 0x000000ff00157202 */ /* 0x000fc60000000f00 */
[----:B----4-:R-:W-:-:S03]  /*0500*/  @!P2 IMAD.WIDE.U32 R16, R19, 0x4, R16 ;  /* 0x000000041310a825 */ /* 0x010fc600078e0010 */
[----:B------:R0:W4:Y:S05]  /*0510*/  @!P6 LDG.E R21, desc[UR4][R12.64] ;  /* 0x000000040c15e981 */ /* 0x00012a000c1e1900 */
[----:B------:R-:W5:Y:S08]  /*0520*/  @!P5 LDC.64 R18, c[0x0][0x230] ;  /* 0x00008c00ff12db82 */ /* 0x000f700000000a00 */
[----:B0-----:R-:W0:Y:S01]  /*0530*/  @!P4 LDC.64 R12, c[0x0][0x230] ;  /* 0x00008c00ff0ccb82 */ /* 0x001e220000000a00 */
[----:B-1----:R-:W-:Y:S01]  /*0540*/  @!P3 IMAD.WIDE.U32 R14, R2, 0x4, R14 ;  /* 0x00000004020eb825 */ /* 0x002fe200078e000e */
[----:B------:R-:W-:Y:S01]  /*0550*/  HFMA2.MMA R2, -RZ, RZ, 0, 0 ;  /* 0x00000000ff027435 */ /* 0x000fe200000001ff */
[----:B------:R-:W-:-:S06]  /*0560*/  CS2R R26, SRZ ;  /* 0x00000000001a7805 */ /* 0x000fcc000001ff00 */
[----:B------:R1:W4:Y:S04]  /*0570*/  @!P1 LDG.E R26, desc[UR4][R28.64] ;  /* 0x000000041c1a9981 */ /* 0x000328000c1e1900 */
[----:B------:R-:W4:Y:S04]  /*0580*/  @!P3 LDG.E R2, desc[UR4][R14.64] ;  /* 0x000000040e02b981 */ /* 0x000f28000c1e1900 */
[----:B------:R5:W4:Y:S01]  /*0590*/  @!P2 LDG.E R27, desc[UR4][R16.64] ;  /* 0x00000004101ba981 */ /* 0x000b22000c1e1900 */
[----:B-1----:R-:W-:Y:S01]  /*05a0*/  @!P5 IMAD.IADD R29, R3, 0x1, R0 ;  /* 0x00000001031dd824 */ /* 0x002fe200078e0200 */
[----:B------:R-:W-:Y:S01]  /*05b0*/  HFMA2.MMA R0, -RZ, RZ, 0, 0 ;  /* 0x00000000ff007435 */ /* 0x000fe200000001ff */
[----:B0-----:R-:W-:Y:S01]  /*05c0*/  @!P4 IMAD.WIDE.U32 R12, R25, 0x4, R12 ;  /* 0x00000004190cc825 */ /* 0x001fe200078e000c */
[----:B------:R-:W-:-:S03]  /*05d0*/  MOV R25, RZ ;  /* 0x000000ff00197202 */ /* 0x000fc60000000f00 */
[----:B-----5:R-:W-:Y:S01]  /*05e0*/  @!P5 IMAD.WIDE.U32 R18, R29, 0x4, R18 ;  /* 0x000000041d12d825 */ /* 0x020fe200078e0012 */
[----:B------:R-:W2:Y:S02]  /*05f0*/  @!P0 LDC R17, c[0x0][0x218] ;  /* 0x00008600ff118b82 */ /* 0x000ea40000000800 */
[----:B------:R0:W5:Y:S04]  /*0600*/  @!P4 LDG.E R25, desc[UR4][R12.64] ;  /* 0x000000040c19c981 */ /* 0x000168000c1e1900 */
[----:B------:R1:W5:Y:S01]  /*0610*/  @!P5 LDG.E R0, desc[UR4][R18.64] ;  /* 0x000000041200d981 */ /* 0x000362000c1e1900 */
[----:B------:R-:W-:-:S04]  /*0620*/  IADD3 R16, R20, 0x80, RZ ;  /* 0x0000008014107810 */ /* 0x000fc80007ffe0ff */
[----:B------:R-:W-:Y:S01]  /*0630*/  ISETP.GE.AND P6, PT, R16, R5, PT ;  /* 0x000000051000720c */ /* 0x000fe20003fc6270 */
[----:B------:R-:W-:-:S05]  /*0640*/  VIADD R14, R20, 0x100 ;  /* 0x00000100140e7836 */ /* 0x000fca0000000000 */
[----:B------:R-:W-:Y:S02]  /*0650*/  ISETP.GE.AND P5, PT, R14, R5, PT ;  /* 0x000000050e00720c */ /* 0x000fe40003fa6270 */
[----:B------:R-:W-:-:S05]  /*0660*/  IADD3 R14, R20, 0x180, RZ ;  /* 0x00000180140e7810 */ /* 0x000fca0007ffe0ff */
[----:B------:R-:W3:Y:S01]  /*0670*/  @!P6 LDC R16, c[0x0][0x218] ;  /* 0x00008600ff10eb82 */ /* 0x000ee20000000800 */
[----:B------:R-:W-:Y:S02]  /*0680*/  ISETP.GE.AND P4, PT, R14, R5, PT ;  /* 0x000000050e00720c */ /* 0x000fe40003f86270 */
[----:B------:R-:W-:-:S04]  /*0690*/  IADD3 R14, R20, 0x200, RZ ;  /* 0x00000200140e7810 */ /* 0x000fc80007ffe0ff */
[----:B------:R-:W-:Y:S01]  /*06a0*/  ISETP.GE.AND P3, PT, R14, R5, PT ;  /* 0x000000050e00720c */ /* 0x000fe20003f66270 */
[----:B0-----:R-:W4:Y:S01]  /*06b0*/  @!P5 LDC R12, c[0x0][0x218] ;  /* 0x00008600ff0cdb82 */ /* 0x001f220000000800 */
[----:B------:R-:W-:-:S05]  /*06c0*/  VIADD R14, R20, 0x280 ;  /* 0x00000280140e7836 */ /* 0x000fca0000000000 */
[-C--:B------:R-:W-:Y:S02]  /*06d0*/  ISETP.GE.AND P2, PT, R14, R5.reuse, PT ;  /* 0x000000050e00720c */ /* 0x080fe40003f46270 */
[----:B------:R-:W-:Y:S01]  /*06e0*/  IADD3 R14, R20, 0x300, RZ ;  /* 0x00000300140e7810 */ /* 0x000fe20007ffe0ff */
[----:B------:R-:W0:Y:S03]  /*06f0*/  @!P4 LDC R15, c[0x0][0x218] ;  /* 0x00008600ff0fcb82 */ /* 0x000e260000000800 */
[----:B------:R-:W-:-:S05]  /*0700*/  ISETP.GE.AND P1, PT, R14, R5, PT ;  /* 0x000000050e00720c */ /* 0x000fca0003f26270 */
[----:B------:R-:W0:Y:S08]  /*0710*/  @!P3 LDC R14, c[0x0][0x218] ;  /* 0x00008600ff0ebb82 */ /* 0x000e300000000800 */
[----:B-1----:R-:W1:Y:S01]  /*0720*/  @!P2 LDC R19, c[0x0][0x218] ;  /* 0x00008600ff13ab82 */ /* 0x002e620000000800 */
[----:B------:R-:W-:Y:S04]  /*0730*/  BSSY B0, `(.L_x_4196) ;  /* 0x0000046000007945 */ /* 0x000fe80003800000 */
[----:B------:R-:W-:Y:S01]  /*0740*/  BSSY B1, `(.L_x_4197) ;  /* 0x000003e000017945 */ /* 0x000fe20003800000 */
[----:B--2---:R-:W-:-:S04]  /*0750*/  @!P0 FADD.FTZ R17, R24, R17 ;  /* 0x0000001118118221 */ /* 0x004fc80000010000 */
[----:B------:R-:W2:Y:S01]  /*0760*/  @!P0 MUFU.RSQ R22, R17 ;  /* 0x0000001100168308 */ /* 0x000ea20000001400 */
[----:B---3--:R-:W-:Y:S01]  /*0770*/  @!P6 FADD.FTZ R23, R23, R16 ;  /* 0x000000101717e221 */ /* 0x008fe20000010000 */
[----:B------:R-:W-:-:S06]  /*0780*/  IADD3 R16, R20, 0x380, RZ ;  /* 0x0000038014107810 */ /* 0x000fcc0007ffe0ff */
[----:B------:R3:W0:Y:S01]  /*0790*/  @!P6 MUFU.RSQ R4, R23 ;  /* 0x000000170004e308 */ /* 0x0006220000001400 */
[----:B------:R-:W-:Y:S02]  /*07a0*/  ISETP.GE.AND P6, PT, R16, R5, PT ;  /* 0x000000051000720c */ /* 0x000fe40003fc6270 */
[----:B------:R-:W5:Y:S11]  /*07b0*/  @!P1 LDC R16, c[0x0][0x218] ;  /* 0x00008600ff109b82 */ /* 0x000f760000000800 */
[----:B---3--:R-:W3:Y:S01]  /*07c0*/  @!P6 LDC R23, c[0x0][0x218] ;  /* 0x00008600ff17eb82 */ /* 0x008ee20000000800 */
[----:B----4-:R-:W-:-:S07]  /*07d0*/  @!P5 FADD.FTZ R21, R21, R12 ;  /* 0x0000000c1515d221 */ /* 0x010fce0000010000 */
[----:B------:R-:W4:Y:S01]  /*07e0*/  @!P0 LDC.64 R12, c[0x0][0x228] ;  /* 0x00008a00ff0c8b82 */ /* 0x000f220000000a00 */
[----:B------:R0:W0:Y:S01]  /*07f0*/  @!P5 MUFU.RSQ R6, R21 ;  /* 0x000000150006d308 */ /* 0x0000220000001400 */
[----:B-1----:R-:W-:Y:S01]  /*0800*/  @!P2 FADD.FTZ R2, R2, R19 ;  /* 0x000000130202a221 */ /* 0x002fe20000010000 */
[----:B------:R-:W-:Y:S01]  /*0810*/  @!P0 IMAD.IADD R19, R3, 0x1, R20 ;  /* 0x0000000103138824 */ /* 0x000fe200078e0214 */
[----:B------:R-:W-:-:S03]  /*0820*/  @!P0 IADD3 R20, R20, 0x80, RZ ;  /* 0x0000008014148810 */ /* 0x000fc60007ffe0ff */
[----:B----4-:R-:W-:-:S04]  /*0830*/  @!P0 IMAD.WIDE.U32 R12, R19, 0x4, R12 ;  /* 0x00000004130c8825 */ /* 0x010fc800078e000c */
[----:B0-----:R-:W-:Y:S01]  /*0840*/  @!P4 FADD.FTZ R15, R26, R15 ;  /* 0x0000000f1a0fc221 */ /* 0x001fe20000010000 */
[----:B------:R-:W-:Y:S01]  /*0850*/  @!P3 FADD.FTZ R14, R27, R14 ;  /* 0x0000000e1b0eb221 */ /* 0x000fe20000010000 */
[----:B--2---:R0:W-:Y:S01]  /*0860*/  @!P0 STG.E desc[UR4][R12.64], R22 ;  /* 0x000000160c008986 */ /* 0x0041e2000c101904 */
[----:B------:R-:W-:Y:S01]  /*0870*/  ISETP.GE.AND P0, PT, R20, R5, PT ;  /* 0x000000051400720c */ /* 0x000fe20003f06270 */
[----:B------:R0:W1:Y:S01]  /*0880*/  @!P4 MUFU.RSQ R7, R15 ;  /* 0x0000000f0007c308 */ /* 0x0000620000001400 */
[----:B-----5:R-:W-:Y:S01]  /*0890*/  @!P1 FADD.FTZ R16, R25, R16 ;  /* 0x0000001019109221 */ /* 0x020fe20000010000 */
[----:B---3--:R-:W-:-:S06]  /*08a0*/  @!P6 FADD.FTZ R0, R0, R23 ;  /* 0x000000170000e221 */ /* 0x008fcc0000010000 */
        /* <DEDUP_REMOVED lines=17> */
.L_x_4198:
[----:B------:R-:W-:-:S13]  /*09c0*/  ISETP.GE.AND P0, PT, R20, R5, PT ;  /* 0x000000051400720c */ /* 0x000fda0003f06270 */
[----:B------:R-:W-:Y:S05]  /*09d0*/  @P0 BRA `(.L_x_4200) ;  /* 0x0000000000300947 */ /* 0x000fea0003800000 */
[----:B01----:R-:W0:Y:S01]  /*09e0*/  LDC.64 R12, c[0x0][0x228] ;  /* 0x00008a00ff0c7b82 */ /* 0x003e220000000a00 */
[----:B------:R-:W-:Y:S01]  /*09f0*/  IMAD.IADD R15, R3, 0x1, R20 ;  /* 0x00000001030f7824 */ /* 0x000fe200078e0214 */
[----:B------:R-:W-:-:S03]  /*0a00*/  IADD3 R20, R20, 0x80, RZ ;  /* 0x0000008014147810 */ /* 0x000fc60007ffe0ff */
[----:B0-----:R-:W-:-:S05]  /*0a10*/  IMAD.WIDE.U32 R12, R15, 0x4, R12 ;  /* 0x000000040f0c7825 */ /* 0x001fca00078e000c */
[----:B------:R1:W-:Y:S02]  /*0a20*/  STG.E desc[UR4][R12.64], R7 ;  /* 0x000000070c007986 */ /* 0x0003e4000c101904 */
.L_x_4199:
[----:B------:R-:W-:-:S13]  /*0a30*/  ISETP.GE.AND P0, PT, R20, R5, PT ;  /* 0x000000051400720c */ /* 0x000fda0003f06270 */
[----:B------:R-:W-:Y:S05]  /*0a40*/  @P0 BRA `(.L_x_4201) ;  /* 0x0000000000340947 */ /* 0x000fea0003800000 */
[----:B-1----:R-:W1:Y:S01]  /*0a50*/  LDC.64 R6, c[0x0][0x228] ;  /* 0x00008a00ff067b82 */ /* 0x002e620000000a00 */
[----:B0-----:R-:W-:Y:S01]  /*0a60*/  IADD3 R13, R3, R20, RZ ;  /* 0x00000014030d7210 */ /* 0x001fe20007ffe0ff */
[----:B------:R-:W-:-:S04]  /*0a70*/  VIADD R20, R20, 0x80 ;  /* 0x0000008014147836 */ /* 0x000fc80000000000 */
[----:B-1----:R-:W-:-:S05]  /*0a80*/  IMAD.WIDE.U32 R6, R13, 0x4, R6 ;  /* 0x000000040d067825 */ /* 0x002fca00078e0006 */
[----:B------:R2:W-:Y:S02]  /*0a90*/  STG.E desc[UR4][R6.64], R8 ;  /* 0x0000000806007986 */ /* 0x0005e4000c101904 */
.L_x_4200:
[----:B------:R-:W-:-:S13]  /*0aa0*/  ISETP.GE.AND P0, PT, R20, R5, PT ;  /* 0x000000051400720c */ /* 0x000fda0003f06270 */
[----:B------:R-:W-:Y:S05]  /*0ab0*/  @P0 BREAK B1 ;  /* 0x0000000000010942 */ /* 0x000fea0003800000 */
[----:B------:R-:W-:Y:S05]  /*0ac0*/  @P0 BRA `(.L_x_4202) ;  /* 0x0000000000300947 */ /* 0x000fea0003800000 */
[----:B-12---:R-:W1:Y:S01]  /*0ad0*/  LDC.64 R6, c[0x0][0x228] ;  /* 0x00008a00ff067b82 */ /* 0x006e620000000a00 */
[----:B0-----:R-:W-:Y:S02]  /*0ae0*/  IADD3 R13, R3, R20, RZ ;  /* 0x00000014030d7210 */ /* 0x001fe40007ffe0ff */
[----:B------:R-:W-:-:S03]  /*0af0*/  IADD3 R20, R20, 0x80, RZ ;  /* 0x0000008014147810 */ /* 0x000fc60007ffe0ff */
[----:B-1----:R-:W-:-:S05]  /*0b00*/  IMAD.WIDE.U32 R6, R13, 0x4, R6 ;  /* 0x000000040d067825 */ /* 0x002fca00078e0006 */
[----:B------:R2:W-:Y:S02]  /*0b10*/  STG.E desc[UR4][R6.64], R9 ;  /* 0x0000000906007986 */ /* 0x0005e4000c101904 */
.L_x_4201:
[----:B------:R-:W-:Y:S05]  /*0b20*/  BSYNC B1 ;  /* 0x0000000000017941 */ /* 0x000fea0003800000 */
.L_x_4197:
[----:B------:R-:W-:-:S13]  /*0b30*/  ISETP.GE.AND P0, PT, R20, R5, PT ;  /* 0x000000051400720c */ /* 0x000fda0003f06270 */
[----:B-12---:R-:W1:Y:S01]  /*0b40*/  @!P0 LDC.64 R6, c[0x0][0x228] ;  /* 0x00008a00ff068b82 */ /* 0x006e620000000a00 */
[----:B------:R-:W-:Y:S01]  /*0b50*/  @!P0 IMAD.IADD R9, R3, 0x1, R20 ;  /* 0x0000000103098824 */ /* 0x000fe200078e0214 */
[----:B------:R-:W-:-:S03]  /*0b60*/  @!P0 IADD3 R20, R20, 0x80, RZ ;  /* 0x0000008014148810 */ /* 0x000fc60007ffe0ff */
[----:B-1----:R-:W-:-:S05]  /*0b70*/  @!P0 IMAD.WIDE.U32 R6, R9, 0x4, R6 ;  /* 0x0000000409068825 */ /* 0x002fca00078e0006 */
[----:B----4-:R3:W-:Y:S02]  /*0b80*/  @!P0 STG.E desc[UR4][R6.64], R10 ;  /* 0x0000000a06008986 */ /* 0x0107e4000c101904 */
.L_x_4202:
[----:B------:R-:W-:Y:S05]  /*0b90*/  BSYNC B0 ;  /* 0x0000000000007941 */ /* 0x000fea0003800000 */
.L_x_4196:
[----:B------:R-:W-:Y:S05]  /*0ba0*/  WARPSYNC.ALL ;  /* 0x0000000000007948 */ /* 0x000fea0003800000 */
[----:B------:R-:W-:-:S13]  /*0bb0*/  ISETP.GE.AND P0, PT, R20, R5, PT ;  /* 0x000000051400720c */ /* 0x000fda0003f06270 */
[----:B------:R-:W-:Y:S05]  /*0bc0*/  @P0 EXIT ;  /* 0x000000000000094d */ /* 0x000fea0003800000 */
[----:B0-----:R-:W0:Y:S01]  /*0bd0*/  LDC.64 R4, c[0x0][0x228] ;  /* 0x00008a00ff047b82 */ /* 0x001e220000000a00 */
[----:B------:R-:W-:-:S05]  /*0be0*/  IADD3 R3, R3, R20, RZ ;  /* 0x0000001403037210 */ /* 0x000fca0007ffe0ff */
[----:B0-----:R-:W-:-:S05]  /*0bf0*/  IMAD.WIDE.U32 R2, R3, 0x4, R4 ;  /* 0x0000000403027825 */ /* 0x001fca00078e0004 */
[----:B------:R-:W-:Y:S01]  /*0c00*/  STG.E desc[UR4][R2.64], R11 ;  /* 0x0000000b02007986 */ /* 0x000fe2000c101904 */
[----:B------:R-:W-:Y:S05]  /*0c10*/  EXIT ;  /* 0x000000000000794d */ /* 0x000fea0003800000 */
.L_x_4203:
        /* <DEDUP_REMOVED lines=14> */
.L_x_28344:


//--------------------- .text._ZN2at6native29vectorized_elementwise_kernelILi4EZZZNS0_49_GLOBAL__N__b919a28f_16_Normalization_cu_5c38458722batch_norm_calc_invstdERKNS_6TensorES5_dENKUlvE_clEvENKUlvE0_clEvEUlfE_St5arrayIPcLm2EEEEviT0_T1_ --------------------------
	.section	.text._ZN2at6native29vectorized_elementwise_kernelILi4EZZZNS0_49_GLOBAL__N__b919a28f_16_Normalization_cu_5c38458722batch_norm_calc_invstdERKNS_6TensorES5_dENKUlvE_clEvENKUlvE0_clEvEUlfE_St5arrayIPcLm2EEEEviT0_T1_,"ax",@progbits
	.align	128
        .global         _ZN2at6native29vectorized_elementwise_kernelILi4EZZZNS0_49_GLOBAL__N__b919a28f_16_Normalization_cu_5c38458722batch_norm_calc_invstdERKNS_6TensorES5_dENKUlvE_clEvENKUlvE0_clEvEUlfE_St5arrayIPcLm2EEEEviT0_T1_
        .type           _ZN2at6native29vectorized_elementwise_kernelILi4EZZZNS0_49_GLOBAL__N__b919a28f_16_Normalization_cu_5c38458722batch_norm_calc_invstdERKNS_6TensorES5_dENKUlvE_clEvENKUlvE0_clEvEUlfE_St5arrayIPcLm2EEEEviT0_T1_,@function
        .size           _ZN2at6native29vectorized_elementwise_kernelILi4EZZZNS0_49_GLOBAL__N__b919a28f_16_Normalization_cu_5c38458722batch_norm_calc_invstdERKNS_6TensorES5_dENKUlvE_clEvENKUlvE0_clEvEUlfE_St5arrayIPcLm2EEEEviT0_T1_,(.L_x_28345 - _ZN2at6native29vectorized_elementwise_kernelILi4EZZZNS0_49_GLOBAL__N__b919a28f_16_Normalization_cu_5c38458722batch_norm_calc_invstdERKNS_6TensorES5_dENKUlvE_clEvENKUlvE0_clEvEUlfE_St5arrayIPcLm2EEEEviT0_T1_)
        .other          _ZN2at6native29vectorized_elementwise_kernelILi4EZZZNS0_49_GLOBAL__N__b919a28f_16_Normalization_cu_5c38458722batch_norm_calc_invstdERKNS_6TensorES5_dENKUlvE_clEvENKUlvE0_clEvEUlfE_St5arrayIPcLm2EEEEviT0_T1_,@"STO_CUDA_ENTRY STV_DEFAULT"
_ZN2at6native29vectorized_elementwise_kernelILi4EZZZNS0_49_GLOBAL__N__b919a28f_16_Normalization_cu_5c38458722batch_norm_calc_invstdERKNS_6TensorES5_dENKUlvE_clEvENKUlvE0_clEvEUlfE_St5arrayIPcLm2EEEEviT0_T1_:
.text._ZN2at6native29vectorized_elementwise_kernelILi4EZZZNS0_49_GLOBAL__N__b919a28f_16_Normalization_cu_5c38458722batch_norm_calc_invstdERKNS_6TensorES5_dENKUlvE_clEvENKUlvE0_clEvEUlfE_St5arrayIPcLm2EEEEviT0_T1_:
        /* <DEDUP_REMOVED lines=14> */
[----:B------:R-:W3:Y:S04]  /*00e0*/  LDG.E.128 R4, desc[UR4][R12.64] ;  /* 0x000000040c047981 */ /* 0x000ee8000c1e1d00 */
[----:B------:R-:W4:Y:S01]  /*00f0*/  LDG.E.128 R8, desc[UR4][R12.64+0x800] ;  /* 0x000800040c087981 */ /* 0x000f22000c1e1d00 */
[----:B--2---:R-:W-:-:S04]  /*0100*/  IMAD.WIDE.U32 R2, R3, 0x4, R14 ;  /* 0x0000000403027825 */ /* 0x004fc800078e000e */
[----:B------:R-:W-:-:S04]  /*0110*/  IMAD.WIDE R2, R0, 0x10, R2 ;  /* 0x0000001000027825 */ /* 0x000fc800078e0202 */
[----:B---3--:R-:W-:Y:S01]  /*0120*/  FADD.FTZ R7, R7, UR6 ;  /* 0x0000000607077e21 */ /* 0x008fe20008010000 */
[----:B------:R-:W-:Y:S01]  /*0130*/  FADD.FTZ R6, R6, UR6 ;  /* 0x0000000606067e21 */ /* 0x000fe20008010000 */
[----:B------:R-:W-:Y:S01]  /*0140*/  FADD.FTZ R5, R5, UR6 ;  /* 0x0000000605057e21 */ /* 0x000fe20008010000 */
[----:B------:R-:W-:Y:S01]  /*0150*/  FADD.FTZ R4, R4, UR6 ;  /* 0x0000000604047e21 */ /* 0x000fe20008010000 */
[----:B----4-:R-:W-:Y:S01]  /*0160*/  FADD.FTZ R11, R11, UR6 ;  /* 0x000000060b0b7e21 */ /* 0x010fe20008010000 */
[----:B------:R-:W-:Y:S01]  /*0170*/  FADD.FTZ R10, R10, UR6 ;  /* 0x000000060a0a7e21 */ /* 0x000fe20008010000 */
[----:B------:R-:W-:Y:S01]  /*0180*/  FADD.FTZ R9, R9, UR6 ;  /* 0x0000000609097e21 */ /* 0x000fe20008010000 */
[----:B------:R-:W-:Y:S01]  /*0190*/  FADD.FTZ R8, R8, UR6 ;  /* 0x0000000608087e21 */ /* 0x000fe20008010000 */
[----:B------:R-:W-:Y:S08]  /*01a0*/  MUFU.RSQ R7, R7 ;  /* 0x0000000700077308 */ /* 0x000ff00000001400 */
[----:B------:R-:W-:Y:S08]  /*01b0*/  MUFU.RSQ R6, R6 ;  /* 0x0000000600067308 */ /* 0x000ff00000001400 */
        /* <DEDUP_REMOVED lines=9> */
.L_x_4204:
        /* <DEDUP_REMOVED lines=115> */
.L_x_4207:
[----:B------:R-:W-:-:S13]  /*0980*/  ISETP.GE.AND P0, PT, R20, R5, PT ;  /* 0x000000051400720c */ /* 0x000fda0003f06270 */
[----:B------:R-:W-:Y:S05]  /*0990*/  @P0 BRA `(.L_x_4209) ;  /* 0x0000000000300947 */ /* 0x000fea0003800000 */
[----:B01----:R-:W0:Y:S01]  /*09a0*/  LDC.64 R12, c[0x0][0x228] ;  /* 0x00008a00ff0c7b82 */ /* 0x003e220000000a00 */
[----:B------:R-:W-:Y:S01]  /*09b0*/  IMAD.IADD R15, R3, 0x1, R20 ;  /* 0x00000001030f7824 */ /* 0x000fe200078e0214 */
[----:B------:R-:W-:-:S03]  /*09c0*/  IADD3 R20, R20, 0x80, RZ ;  /* 0x0000008014147810 */ /* 0x000fc60007ffe0ff */
[----:B0-----:R-:W-:-:S05]  /*09d0*/  IMAD.WIDE.U32 R12, R15, 0x4, R12 ;  /* 0x000000040f0c7825 */ /* 0x001fca00078e000c */
[----:B------:R1:W-:Y:S02]  /*09e0*/  STG.E desc[UR4][R12.64], R7 ;  /* 0x000000070c007986 */ /* 0x0003e4000c101904 */
.L_x_4208:
[----:B------:R-:W-:-:S13]  /*09f0*/  ISETP.GE.AND P0, PT, R20, R5, PT ;  /* 0x000000051400720c */ /* 0x000fda0003f06270 */
[----:B------:R-:W-:Y:S05]  /*0a00*/  @P0 BRA `(.L_x_4210) ;  /* 0x0000000000340947 */ /* 0x000fea0003800000 */
[----:B-1----:R-:W1:Y:S01]  /*0a10*/  LDC.64 R6, c[0x0][0x228] ;  /* 0x00008a00ff067b82 */ /* 0x002e620000000a00 */
[----:B0-----:R-:W-:Y:S01]  /*0a20*/  IADD3 R13, R3, R20, RZ ;  /* 0x00000014030d7210 */ /* 0x001fe20007ffe0ff */
[----:B------:R-:W-:-:S04]  /*0a30*/  VIADD R20, R20, 0x80 ;  /* 0x0000008014147836 */ /* 0x000fc80000000000 */
[----:B-1----:R-:W-:-:S05]  /*0a40*/  IMAD.WIDE.U32 R6, R13, 0x4, R6 ;  /* 0x000000040d067825 */ /* 0x002fca00078e0006 */
[----:B------:R2:W-:Y:S02]  /*0a50*/  STG.E desc[UR4][R6.64], R8 ;  /* 0x0000000806007986 */ /* 0x0005e4000c101904 */
.L_x_4209:
        /* <DEDUP_REMOVED lines=8> */
.L_x_4210:
[----:B------:R-:W-:Y:S05]  /*0ae0*/  BSYNC B1 ;  /* 0x0000000000017941 */ /* 0x000fea0003800000 */
.L_x_4206:
[----:B------:R-:W-:-:S13]  /*0af0*/  ISETP.GE.AND P0, PT, R20, R5, PT ;  /* 0x000000051400720c */ /* 0x000fda0003f06270 */
[----:B-12---:R-:W1:Y:S01]  /*0b00*/  @!P0 LDC.64 R6, c[0x0][0x228] ;  /* 0x00008a00ff068b82 */ /* 0x006e620000000a00 */
[----:B------:R-:W-:Y:S01]  /*0b10*/  @!P0 IMAD.IADD R9, R3, 0x1, R20 ;  /* 0x0000000103098824 */ /* 0x000fe200078e0214 */
[----:B------:R-:W-:-:S03]  /*0b20*/  @!P0 IADD3 R20, R20, 0x80, RZ ;  /* 0x0000008014148810 */ /* 0x000fc60007ffe0ff */
[----:B-1----:R-:W-:-:S05]  /*0b30*/  @!P0 IMAD.WIDE.U32 R6, R9, 0x4, R6 ;  /* 0x0000000409068825 */ /* 0x002fca00078e0006 */
[----:B----4-:R3:W-:Y:S02]  /*0b40*/  @!P0 STG.E desc[UR4][R6.64], R10 ;  /* 0x0000000a06008986 */ /* 0x0107e4000c101904 */
.L_x_4211:
[----:B------:R-:W-:Y:S05]  /*0b50*/  BSYNC B0 ;  /* 0x0000000000007941 */ /* 0x000fea0003800000 */
.L_x_4205:
        /* <DEDUP_REMOVED lines=8> */
.L_x_4212:
        /* <DEDUP_REMOVED lines=10> */
.L_x_28345:


//--------------------- .text._ZN2at6native29vectorized_elementwise_kernelILi8EZZZNS0_49_GLOBAL__N__b919a28f_16_Normalization_cu_5c38458722batch_norm_calc_invstdERKNS_6TensorES5_dENKUlvE_clEvENKUlvE0_clEvEUlfE_St5arrayIPcLm2EEEEviT0_T1_ --------------------------
	.section	.text._ZN2at6native29vectorized_elementwise_kernelILi8EZZZNS0_49_GLOBAL__N__b919a28f_16_Normalization_cu_5c38458722batch_norm_calc_invstdERKNS_6TensorES5_dENKUlvE_clEvENKUlvE0_clEvEUlfE_St5arrayIPcLm2EEEEviT0_T1_,"ax",@progbits
	.align	128
        .global         _ZN2at6native29vectorized_elementwise_kernelILi8EZZZNS0_49_GLOBAL__N__b919a28f_16_Normalization_cu_5c38458722batch_norm_calc_invstdERKNS_6TensorES5_dENKUlvE_clEvENKUlvE0_clEvEUlfE_St5arrayIPcLm2EEEEviT0_T1_
        .type           _ZN2at6native29vectorized_elementwise_kernelILi8EZZZNS0_49_GLOBAL__N__b919a28f_16_Normalization_cu_5c38458722batch_norm_calc_invstdERKNS_6TensorES5_dENKUlvE_clEvENKUlvE0_clEvEUlfE_St5arrayIPcLm2EEEEviT0_T1_,@function
        .size           _ZN2at6native29vectorized_elementwise_kernelILi8EZZZNS0_49_GLOBAL__N__b919a28f_16_Normalization_cu_5c38458722batch_norm_calc_invstdERKNS_6TensorES5_dENKUlvE_clEvENKUlvE0_clEvEUlfE_St5arrayIPcLm2EEEEviT0_T1_,(.L_x_28346 - _ZN2at6native29vectorized_elementwise_kernelILi8EZZZNS0_49_GLOBAL__N__b919a28f_16_Normalization_cu_5c38458722batch_norm_calc_invstdERKNS_6TensorES5_dENKUlvE_clEvENKUlvE0_clEvEUlfE_St5arrayIPcLm2EEEEviT0_T1_)
        .other          _ZN2at6native29vectorized_elementwise_kernelILi8EZZZNS0_49_GLOBAL__N__b919a28f_16_Normalization_cu_5c38458722batch_norm_calc_invstdERKNS_6TensorES5_dENKUlvE_clEvENKUlvE0_clEvEUlfE_St5arrayIPcLm2EEEEviT0_T1_,@"STO_CUDA_ENTRY STV_DEFAULT"
_ZN2at6native29vectorized_elementwise_kernelILi8EZZZNS0_49_GLOBAL__N__b919a28f_16_Normalization_cu_5c38458722batch_norm_calc_invstdERKNS_6TensorES5_dENKUlvE_clEvENKUlvE0_clEvEUlfE_St5arrayIPcLm2EEEEviT0_T1_:
.text._ZN2at6native29vectorized_elementwise_kernelILi8EZZZNS0_49_GLOBAL__N__b919a28f_16_Normalization_cu_5c38458722batch_norm_calc_invstdERKNS_6TensorES5_dENKUlvE_clEvENKUlvE0_clEvEUlfE_St5arrayIPcLm2EEEEviT0_T1_:
        /* <DEDUP_REMOVED lines=37> */
.L_x_4213:
        /* <DEDUP_REMOVED lines=115> */
.L_x_4216:
[----:B------:R-:W-:-:S13]  /*0980*/  ISETP.GE.AND P0, PT, R20, R5, PT ;  /* 0x000000051400720c */ /* 0x000fda0003f06270 */
[----:B------:R-:W-:Y:S05]  /*0990*/  @P0 BRA `(.L_x_4218) ;  /* 0x0000000000300947 */ /* 0x000fea0003800000 */
[----:B01----:R-:W0:Y:S01]  /*09a0*/  LDC.64 R12, c[0x0][0x228] ;  /* 0x00008a00ff0c7b82 */ /* 0x003e220000000a00 */
[----:B------:R-:W-:Y:S01]  /*09b0*/  IMAD.IADD R15, R3, 0x1, R20 ;  /* 0x00000001030f7824 */ /* 0x000fe200078e0214 */
[----:B------:R-:W-:-:S03]  /*09c0*/  IADD3 R20, R20, 0x80, RZ ;  /* 0x0000008014147810 */ /* 0x000fc60007ffe0ff */
[----:B0-----:R-:W-:-:S05]  /*09d0*/  IMAD.WIDE.U32 R12, R15, 0x4, R12 ;  /* 0x000000040f0c7825 */ /* 0x001fca00078e000c */
[----:B------:R1:W-:Y:S02]  /*09e0*/  STG.E desc[UR4][R12.64], R7 ;  /* 0x000000070c007986 */ /* 0x0003e4000c101904 */
.L_x_4217:
[----:B------:R-:W-:-:S13]  /*09f0*/  ISETP.GE.AND P0, PT, R20, R5, PT ;  /* 0x000000051400720c */ /* 0x000fda0003f06270 */
[----:B------:R-:W-:Y:S05]  /*0a00*/  @P0 BRA `(.L_x_4219) ;  /* 0x0000000000340947 */ /* 0x000fea0003800000 */
[----:B-1----:R-:W1:Y:S01]  /*0a10*/  LDC.64 R6, c[0x0][0x228] ;  /* 0x00008a00ff067b82 */ /* 0x002e620000000a00 */
[----:B0-----:R-:W-:Y:S01]  /*0a20*/  IADD3 R13, R3, R20, RZ ;  /* 0x00000014030d7210 */ /* 0x001fe20007ffe0ff */
[----:B------:R-:W-:-:S04]  /*0a30*/  VIADD R20, R20, 0x80 ;  /* 0x0000008014147836 */ /* 0x000fc80000000000 */
[----:B-1----:R-:W-:-:S05]  /*0a40*/  IMAD.WIDE.U32 R6, R13, 0x4, R6 ;  /* 0x000000040d067825 */ /* 0x002fca00078e0006 */
[----:B------:R2:W-:Y:S02]  /*0a50*/  STG.E desc[UR4][R6.64], R8 ;  /* 0x0000000806007986 */ /* 0x0005e4000c101904 */
.L_x_4218:
        /* <DEDUP_REMOVED lines=8> */
.L_x_4219:
[----:B------:R-:W-:Y:S05]  /*0ae0*/  BSYNC B1 ;  /* 0x0000000000017941 */ /* 0x000fea0003800000 */
.L_x_4215:
[----:B------:R-:W-:-:S13]  /*0af0*/  ISETP.GE.AND P0, PT, R20, R5, PT ;  /* 0x000000051400720c */ /* 0x000fda0003f06270 */
[----:B-12---:R-:W1:Y:S01]  /*0b00*/  @!P0 LDC.64 R6, c[0x0][0x228] ;  /* 0x00008a00ff068b82 */ /* 0x006e620000000a00 */
[----:B------:R-:W-:Y:S01]  /*0b10*/  @!P0 IMAD.IADD R9, R3, 0x1, R20 ;  /* 0x0000000103098824 */ /* 0x000fe200078e0214 */
[----:B------:R-:W-:-:S03]  /*0b20*/  @!P0 IADD3 R20, R20, 0x80, RZ ;  /* 0x0000008014148810 */ /* 0x000fc60007ffe0ff */
[----:B-1----:R-:W-:-:S05]  /*0b30*/  @!P0 IMAD.WIDE.U32 R6, R9, 0x4, R6 ;  /* 0x0000000409068825 */ /* 0x002fca00078e0006 */
[----:B----4-:R3:W-:Y:S02]  /*0b40*/  @!P0 STG.E desc[UR4][R6.64], R10 ;  /* 0x0000000a06008986 */ /* 0x0107e4000c101904 */
.L_x_4220:
[----:B------:R-:W-:Y:S05]  /*0b50*/  BSYNC B0 ;  /* 0x0000000000007941 */ /* 0x000fea0003800000 */
.L_x_4214:
        /* <DEDUP_REMOVED lines=8> */
.L_x_4221:
        /* <DEDUP_REMOVED lines=10> */
.L_x_28346:


//--------------------- .text._ZN2at6native18elementwise_kernelILi128ELi4EZNS0_15gpu_kernel_implIZZZNS0_49_GLOBAL__N__b919a28f_16_Normalization_cu_5c38458722batch_norm_calc_invstdERKNS_6TensorES6_dENKUlvE_clEvENKUlvE_clEvEUldE_EEvRNS_18TensorIteratorBaseERKT_EUliE_EEviT1_ --------------------------
	.section	.text._ZN2at6native18elementwise_kernelILi128ELi4EZNS0_15gpu_kernel_implIZZZNS0_49_GLOBAL__N__b919a28f_16_Normalization_cu_5c38458722batch_norm_calc_invstdERKNS_6TensorES6_dENKUlvE_clEvENKUlvE_clEvEUldE_EEvRNS_18TensorIteratorBaseERKT_EUliE_EEviT1_,"ax",@progbits
	.align	128
        .global         _ZN2at6native18elementwise_kernelILi128ELi4EZNS0_15gpu_kernel_implIZZZNS0_49_GLOBAL__N__b919a28f_16_Normalization_cu_5c38458722batch_norm_calc_invstdERKNS_6TensorES6_dENKUlvE_clEvENKUlvE_clEvEUldE_EEvRNS_18TensorIteratorBaseERKT_EUliE_EEviT1_
        .type           _ZN2at6native18elementwise_kernelILi128ELi4EZNS0_15gpu_kernel_implIZZZNS0_49_GLOBAL__N__b919a28f_16_Normalization_cu_5c38458722batch_norm_calc_invstdERKNS_6TensorES6_dENKUlvE_clEvENKUlvE_clEvEUldE_EEvRNS_18TensorIteratorBaseERKT_EUliE_EEviT1_,@function
        .size           _ZN2at6native18elementwise_kernelILi128ELi4EZNS0_15gpu_kernel_implIZZZNS0_49_GLOBAL__N__b919a28f_16_Normalization_cu_5c38458722batch_norm_calc_invstdERKNS_6TensorES6_dENKUlvE_clEvENKUlvE_clEvEUldE_EEvRNS_18TensorIteratorBaseERKT_EUliE_EEviT1_,(.L_x_28261 - _ZN2at6native18elementwise_kernelILi128ELi4EZNS0_15gpu_kernel_implIZZZNS0_49_GLOBAL__N__b919a28f_16_Normalization_cu_5c38458722batch_norm_calc_invstdERKNS_6TensorES6_dENKUlvE_clEvENKUlvE_clEvEUldE_EEvRNS_18TensorIteratorBaseERKT_EUliE_EEviT1_)
        .other          _ZN2at6native18elementwise_kernelILi128ELi4EZNS0_15gpu_kernel_implIZZZNS0_49_GLOBAL__N__b919a28f_16_Normalization_cu_5c38458722batch_norm_calc_invstdERKNS_6TensorES6_dENKUlvE_clEvENKUlvE_clEvEUldE_EEvRNS_18TensorIteratorBaseERKT_EUliE_EEviT1_,@"STO_CUDA_ENTRY STV_DEFAULT"
_ZN2at6native18elementwise_kernelILi128ELi4EZNS0_15gpu_kernel_implIZZZNS0_49_GLOBAL__N__b919a28f_16_Normalization_cu_5c38458722batch_norm_calc_invstdERKNS_6TensorES6_dENKUlvE_clEvENKUlvE_clEvEUldE_EEvRNS_18TensorIteratorBaseERKT_EUliE_EEviT1_:
.text._ZN2at6native18elementwise_kernelILi128ELi4EZNS0_15gpu_kernel_implIZZZNS0_49_GLOBAL__N__b919a28f_16_Normalization_cu_5c38458722batch_norm_calc_invstdERKNS_6TensorES6_dENKUlvE_clEvENKUlvE_clEvEUldE_EEvRNS_18TensorIteratorBaseERKT_EUliE_EEviT1_:
        /* <DEDUP_REMOVED lines=314> */
.L_x_4224:
        /* <DEDUP_REMOVED lines=19> */
[----:B--2---:R-:W0:Y:S01]  /*14d0*/  I2F.F64.S16 R2, R2 ;  /* 0x0000000200027312 */ /* 0x004e220000101c00 */
[----:B------:R-:W-:Y:S05]  /*14e0*/  BRA `(.L_x_4230) ;  /* 0x0000000c007c7947 */ /* 0x000fea0003800000 */
.L_x_4228:
[----:B------:R-:W2:Y:S02]  /*14f0*/  LDG.E.U8 R2, desc[UR36][R4.64] ;  /* 0x0000002404027981 */ /* 0x000ea4000c1e1100 */
[----:B--2---:R-:W0:Y:S01]  /*1500*/  I2F.F64.U16 R2, R2 ;  /* 0x0000000200027312 */ /* 0x004e220000101800 */
[----:B------:R-:W-:Y:S05]  /*1510*/  BRA `(.L_x_4230) ;  /* 0x0000000c00707947 */ /* 0x000fea0003800000 */
.L_x_4227:
[----:B------:R-:W-:-:S13]  /*1520*/  ISETP.NE.AND P0, PT, R2, 0x2, PT ;  /* 0x000000020200780c */ /* 0x000fda0003f05270 */
[----:B------:R-:W-:Y:S05]  /*1530*/  @!P0 BRA `(.L_x_4231) ;  /* 0x0000000000288947 */ /* 0x000fea0003800000 */
[----:B------:R-:W-:-:S13]  /*1540*/  ISETP.NE.AND P0, PT, R2, 0x3, PT ;  /* 0x000000030200780c */ /* 0x000fda0003f05270 */
[----:B------:R-:W-:Y:S05]  /*1550*/  @!P0 BRA `(.L_x_4232) ;  /* 0x0000000000148947 */ /* 0x000fea0003800000 */
[----:B------:R-:W-:-:S13]  /*1560*/  ISETP.NE.AND P0, PT, R2, 0x4, PT ;  /* 0x000000040200780c */ /* 0x000fda0003f05270 */
[----:B------:R-:W-:Y:S05]  /*1570*/  @P0 BRA `(.L_x_4229) ;  /* 0x0000000800fc0947 */ /* 0x000fea0003800000 */
[----:B------:R-:W2:Y:S02]  /*1580*/  LDG.E.64 R2, desc[UR36][R4.64] ;  /* 0x0000002404027981 */ /* 0x000ea4000c1e1b00 */
[----:B--2---:R-:W0:Y:S01]  /*1590*/  I2F.F64.S64 R2, R2 ;  /* 0x0000000200027312 */ /* 0x004e220000301c00 */
[----:B------:R-:W-:Y:S05]  /*15a0*/  BRA `(.L_x_4230) ;  /* 0x0000000c004c7947 */ /* 0x000fea0003800000 */
.L_x_4232:
[----:B------:R-:W2:Y:S02]  /*15b0*/  LDG.E R2, desc[UR36][R4.64] ;  /* 0x0000002404027981 */ /* 0x000ea4000c1e1900 */
[----:B--2---:R-:W0:Y:S01]  /*15c0*/  I2F.F64 R2, R2 ;  /* 0x0000000200027312 */ /* 0x004e220000201c00 */
[----:B------:R-:W-:Y:S05]  /*15d0*/  BRA `(.L_x_4230) ;  /* 0x0000000c00407947 */ /* 0x000fea0003800000 */
.L_x_4231:
[----:B------:R-:W2:Y:S02]  /*15e0*/  LDG.E.U16 R2, desc[UR36][R4.64] ;  /* 0x0000002404027981 */ /* 0x000ea4000c1e1500 */
[----:B--2---:R-:W0:Y:S01]  /*15f0*/  I2F.F64.S16 R2, R2 ;  /* 0x0000000200027312 */ /* 0x004e220000101c00 */
[----:B------:R-:W-:Y:S05]  /*1600*/  BRA `(.L_x_4230) ;  /* 0x0000000c00347947 */ /* 0x000fea0003800000 */
.L_x_4226:
[----:B------:R-:W-:-:S13]  /*1610*/  ISETP.GT.AND P0, PT, R2, 0x6, PT ;  /* 0x000000060200780c */ /* 0x000fda0003f04270 */
[----:B------:R-:W-:Y:S05]  /*1620*/  @P0 BRA `(.L_x_4233) ;  /* 0x0000000000340947 */ /* 0x000fea0003800000 */
[----:B------:R-:W-:-:S13]  /*1630*/  ISETP.NE.AND P0, PT, R2, 0x5, PT ;  /* 0x000000050200780c */ /* 0x000fda0003f05270 */
[----:B------:R-:W-:Y:S05]  /*1640*/  @!P0 BRA `(.L_x_4234) ;  /* 0x0000000000188947 */ /* 0x000fea0003800000 */
[----:B------:R-:W-:-:S13]  /*1650*/  ISETP.NE.AND P0, PT, R2, 0x6, PT ;  /* 0x000000060200780c */ /* 0x000fda0003f05270 */
[----:B------:R-:W-:Y:S05]  /*1660*/  @P0 BRA `(.L_x_4229) ;  /* 0x0000000800c00947 */ /* 0x000fea0003800000 */
[----:B------:R-:W2:Y:S02]  /*1670*/  LDG.E R2, desc[UR36][R4.64] ;  /* 0x0000002404027981 */ /* 0x000ea4000c1e1900 */
[----:B--2---:R-:W-:-:S06]  /*1680*/  FMUL.FTZ R2, R2, 1 ;  /* 0x3f80000002027820 */ /* 0x004fcc0000410000 */
[----:B------:R-:W0:Y:S01]  /*1690*/  F2F.F64.F32 R2, R2 ;  /* 0x0000000200027310 */ /* 0x000e220000201800 */
[----:B------:R-:W-:Y:S05]  /*16a0*/  BRA `(.L_x_4230) ;  /* 0x0000000c000c7947 */ /* 0x000fea0003800000 */
.L_x_4234:
[----:B------:R-:W2:Y:S02]  /*16b0*/  LDG.E.U16 R0, desc[UR36][R4.64] ;  /* 0x0000002404007981 */ /* 0x000ea4000c1e1500 */
[----:B--2---:R-:W-:-:S05]  /*16c0*/  HADD2.F32 R0, -RZ, R0.H0_H0 ;  /* 0x20000000ff007230 */ /* 0x004fca0000004100 */
[----:B------:R-:W-:-:S04]  /*16d0*/  FMUL.FTZ R0, R0, 1 ;  /* 0x3f80000000007820 */ /* 0x000fc80000410000 */
[----:B------:R0:W1:Y:S01]  /*16e0*/  F2F.F64.F32 R2, R0 ;  /* 0x0000000000027310 */ /* 0x0000620000201800 */
[----:B------:R-:W-:Y:S05]  /*16f0*/  BRA `(.L_x_4230) ;  /* 0x0000000800f87947 */ /* 0x000fea0003800000 */
.L_x_4233:
[----:B------:R-:W-:-:S13]  /*1700*/  ISETP.NE.AND P0, PT, R2, 0x7, PT ;  /* 0x000000070200780c */ /* 0x000fda0003f05270 */
[----:B------:R-:W-:Y:S05]  /*1710*/  @!P0 BRA `(.L_x_4235) ;  /* 0x0000000000348947 */ /* 0x000fea0003800000 */
        /* <DEDUP_REMOVED lines=8> */
.L_x_4236:
[----:B------:R-:W2:Y:S02]  /*17a0*/  LDG.E.U16 R4, desc[UR36][R4.64] ;  /* 0x0000002404047981 */ /* 0x000ea4000c1e1500 */
[----:B--2---:R-:W-:-:S05]  /*17b0*/  HADD2.F32 R0, -RZ, R4.H0_H0 ;  /* 0x20000004ff007230 */ /* 0x004fca0000004100 */
[----:B------:R-:W-:-:S04]  /*17c0*/  FMUL.FTZ R0, R0, 1 ;  /* 0x3f80000000007820 */ /* 0x000fc80000410000 */
[----:B------:R0:W1:Y:S01]  /*17d0*/  F2F.F64.F32 R2, R0 ;  /* 0x0000000000027310 */ /* 0x0000620000201800 */
[----:B------:R-:W-:Y:S05]  /*17e0*/  BRA `(.L_x_4230) ;  /* 0x0000000800bc7947 */ /* 0x000fea0003800000 */
.L_x_4235:
[----:B------:R0:W5:Y:S01]  /*17f0*/  LDG.E.64 R2, desc[UR36][R4.64] ;  /* 0x0000002404027981 */ /* 0x000162000c1e1b00 */
[----:B------:R-:W-:Y:S05]  /*1800*/  BRA `(.L_x_4230) ;  /* 0x0000000800b47947 */ /* 0x000fea0003800000 */
.L_x_4225:
        /* <DEDUP_REMOVED lines=8> */
[----:B------:R-:W2:Y:S01]  /*1890*/  LDG.E.U8 R4, desc[UR36][R4.64] ;  /* 0x0000002404047981 */ /* 0x000ea2000c1e1100 */
[----:B------:R-:W-:Y:S01]  /*18a0*/  IMAD.MOV.U32 R2, RZ, RZ, RZ ;  /* 0x000000ffff027224 */ /* 0x000fe200078e00ff */
[----:B--2---:R-:W-:-:S04]  /*18b0*/  ISETP.NE.AND P0, PT, R4, RZ, PT ;  /* 0x000000ff0400720c */ /* 0x004fc80003f05270 */
[----:B------:R-:W-:Y:S01]  /*18c0*/  FSEL R3, RZ, 1.875, !P0 ;  /* 0x3ff00000ff037808 */ /* 0x000fe20004000000 */
[----:B------:R-:W-:Y:S08]  /*18d0*/  BRA `(.L_x_4230) ;  /* 0x0000000800807947 */ /* 0x000ff00003800000 */
.L_x_4239:
[----:B------:R0:W5:Y:S01]  /*18e0*/  LDG.E.64 R2, desc[UR36][R4.64] ;  /* 0x0000002404027981 */ /* 0x000162000c1e1b00 */
[----:B------:R-:W-:Y:S05]  /*18f0*/  BRA `(.L_x_4230) ;  /* 0x0000000800787947 */ /* 0x000fea0003800000 */
.L_x_4238:
        /* <DEDUP_REMOVED lines=24> */
[----:B------:R-:W-:-:S05]  /*1a80*/  LOP3.LUT R3, R3, 0x80000000, R0, 0xf8, !PT ;  /* 0x8000000003037812 */ /* 0x000fca00078ef800 */
[----:B------:R-:W-:-:S06]  /*1a90*/  FMUL.FTZ R3, R3, 1 ;  /* 0x3f80000003037820 */ /* 0x000fcc0000410000 */
[----:B------:R-:W0:Y:S01]  /*1aa0*/  F2F.F64.F32 R2, R3 ;  /* 0x0000000300027310 */ /* 0x000e220000201800 */
[----:B------:R-:W-:Y:S05]  /*1ab0*/  BRA `(.L_x_4230) ;  /* 0x0000000800087947 */ /* 0x000fea0003800000 */
.L_x_4241:
[----:B------:R-:W2:Y:S02]  /*1ac0*/  LDG.E.U8 R3, desc[UR36][R4.64] ;  /* 0x0000002404037981 */ /* 0x000ea4000c1e1100 */
[----:B--2---:R-:W-:-:S05]  /*1ad0*/  IMAD.SHL.U32 R0, R3, 0x2000000, RZ ;  /* 0x0200000003007824 */ /* 0x004fca00078e00ff */
[----:B------:R-:W-:-:S13]  /*1ae0*/  ISETP.GE.U32.AND P0, PT, R0, 0x8000000, PT ;  /* 0x080000000000780c */ /* 0x000fda0003f06070 */
[C---:B------:R-:W-:Y:S01]  /*1af0*/  @!P0 SHF.L.U32 R0, R3.reuse, 0x8, RZ ;  /* 0x0000000803008819 */ /* 0x040fe200000006ff */
[C---:B------:R-:W-:Y:S02]  /*1b00*/  @P0 IMAD.SHL.U32 R2, R3.reuse, 0x200000, RZ ;  /* 0x0020000003020824 */ /* 0x040fe400078e00ff */
[----:B------:R-:W-:Y:S01]  /*1b10*/  IMAD.SHL.U32 R3, R3, 0x1000000, RZ ;  /* 0x0100000003037824 */ /* 0x000fe200078e00ff */
[----:B------:R-:W-:Y:S02]  /*1b20*/  @!P0 LOP3.LUT R0, R0, 0x7f00, RZ, 0xc0, !PT ;  /* 0x00007f0000008812 */ /* 0x000fe400078ec0ff */
[----:B------:R-:W-:Y:S02]  /*1b30*/  @P0 LOP3.LUT R2, R2, 0x70000000, RZ, 0xfc, !PT ;  /* 0x7000000002020812 */ /* 0x000fe400078efcff */
[----:B------:R-:W-:-:S03]  /*1b40*/  @!P0 LOP3.LUT R0, R0, 0x3f000000, RZ, 0xfc, !PT ;  /* 0x3f00000000008812 */ /* 0x000fc600078efcff */
[----:B------:R-:W-:Y:S02]  /*1b50*/  @P0 FMUL.FTZ R2, R2, 1.9259299443872358531e-34 ;  /* 0x0780000002020820 */ /* 0x000fe40000410000 */
[----:B------:R-:W-:-:S05]  /*1b60*/  @!P0 FADD.FTZ R2, R0, -0.5 ;  /* 0xbf00000000028421 */ /* 0x000fca0000010000 */
[----:B------:R-:W-:-:S05]  /*1b70*/  LOP3.LUT R2, R2, 0x80000000, R3, 0xf8, !PT ;  /* 0x8000000002027812 */ /* 0x000fca00078ef803 */
[----:B------:R-:W-:-:S06]  /*1b80*/  FMUL.FTZ R2, R2, 1 ;  /* 0x3f80000002027820 */ /* 0x000fcc0000410000 */
[----:B------:R-:W0:Y:S01]  /*1b90*/  F2F.F64.F32 R2, R2 ;  /* 0x0000000200027310 */ /* 0x000e220000201800 */
[----:B------:R-:W-:Y:S05]  /*1ba0*/  BRA `(.L_x_4230) ;  /* 0x0000000400cc7947 */ /* 0x000fea0003800000 */
.L_x_4240:
[----:B------:R-:W2:Y:S02]  /*1bb0*/  LDG.E.U16 R0, desc[UR36][R4.64] ;  /* 0x0000002404007981 */ /* 0x000ea4000c1e1500 */
[----:B--2---:R-:W-:-:S04]  /*1bc0*/  IMAD.U32 R0, R0, 0x10000, RZ ;  /* 0x0001000000007824 */ /* 0x004fc800078e00ff */
[----:B------:R-:W-:-:S04]  /*1bd0*/  FMUL.FTZ R0, R0, 1 ;  /* 0x3f80000000007820 */ /* 0x000fc80000410000 */
[----:B------:R0:W1:Y:S01]  /*1be0*/  F2F.F64.F32 R2, R0 ;  /* 0x0000000000027310 */ /* 0x0000620000201800 */
[----:B------:R-:W-:Y:S05]  /*1bf0*/  BRA `(.L_x_4230) ;  /* 0x0000000400b87947 */ /* 0x000fea0003800000 */
.L_x_4237:
        /* <DEDUP_REMOVED lines=9> */
[----:B--2---:R-:W0:Y:S01]  /*1c90*/  I2F.F64.U16 R2, R2 ;  /* 0x0000000200027312 */ /* 0x004e220000101800 */
[----:B------:R-:W-:Y:S05]  /*1ca0*/  BRA `(.L_x_4230) ;  /* 0x00000004008c7947 */ /* 0x000fea0003800000 */
.L_x_4244:
        /* <DEDUP_REMOVED lines=21> */
.L_x_4248:
[----:B------:R-:W-:Y:S05]  /*1e00*/  BSYNC B1 ;  /* 0x0000000000017941 */ /* 0x000fea0003800000 */
.L_x_4247:
[----:B------:R-:W-:Y:S01]  /*1e10*/  LEA R3, R0, 0x3b800000, 0x17 ;  /* 0x3b80000000037811 */ /* 0x000fe200078eb8ff */
[----:B------:R-:W-:-:S05]  /*1e20*/  IMAD.SHL.U32 R0, R2, 0x100000, RZ ;  /* 0x0010000002007824 */ /* 0x000fca00078e00ff */
[----:B------:R-:W-:-:S07]  /*1e30*/  LOP3.LUT R0, R3, R0, R4, 0xfe, !PT ;  /* 0x0000000003007212 */ /* 0x000fce00078efe04 */
.L_x_4246:
[----:B------:R-:W-:Y:S05]  /*1e40*/  BSYNC B0 ;  /* 0x0000000000007941 */ /* 0x000fea0003800000 */
.L_x_4245:
[----:B------:R-:W-:-:S04]  /*1e50*/  FMUL.FTZ R0, R0, 1 ;  /* 0x3f80000000007820 */ /* 0x000fc80000410000 */
[----:B------:R1:W2:Y:S01]  /*1e60*/  F2F.F64.F32 R2, R0 ;  /* 0x0000000000027310 */ /* 0x0002a20000201800 */
[----:B------:R-:W-:Y:S05]  /*1e70*/  BRA `(.L_x_4230) ;  /* 0x0000000400187947 */ /* 0x000fea0003800000 */
.L_x_4243:
        /* <DEDUP_REMOVED lines=21> */
.L_x_4252:
[----:B------:R-:W-:Y:S05]  /*1fd0*/  BSYNC B1 ;  /* 0x0000000000017941 */ /* 0x000fea0003800000 */
.L_x_4251:
[----:B------:R-:W-:Y:S01]  /*1fe0*/  LEA R3, R0, 0x37800000, 0x17 ;  /* 0x3780000000037811 */ /* 0x000fe200078eb8ff */
[----:B------:R-:W-:-:S05]  /*1ff0*/  IMAD.SHL.U32 R0, R2, 0x200000, RZ ;  /* 0x0020000002007824 */ /* 0x000fca00078e00ff */
[----:B------:R-:W-:-:S07]  /*2000*/  LOP3.LUT R0, R3, R0, R4, 0xfe, !PT ;  /* 0x0000000003007212 */ /* 0x000fce00078efe04 */
.L_x_4250:
[----:B------:R-:W-:Y:S05]  /*2010*/  BSYNC B0 ;  /* 0x0000000000007941 */ /* 0x000fea0003800000 */
.L_x_4249:
[----:B------:R-:W-:-:S04]  /*2020*/  FMUL.FTZ R0, R0, 1 ;  /* 0x3f80000000007820 */ /* 0x000fc80000410000 */
[----:B------:R3:W4:Y:S01]  /*2030*/  F2F.F64.F32 R2, R0 ;  /* 0x0000000000027310 */ /* 0x0007220000201800 */
[----:B------:R-:W-:Y:S05]  /*2040*/  BRA `(.L_x_4230) ;  /* 0x0000000000a47947 */ /* 0x000fea0003800000 */
.L_x_4242:
        /* <DEDUP_REMOVED lines=8> */
[----:B------:R-:W-:Y:S01]  /*20d0*/  HFMA2.MMA R0, -RZ, RZ, 3.814697265625e-06, 0 ;  /* 0x00400000ff007435 */ /* 0x000fe200000001ff */
[----:B--2---:R-:W-:-:S13]  /*20e0*/  ISETP.NE.AND P0, PT, R4, RZ, PT ;  /* 0x000000ff0400720c */ /* 0x004fda0003f05270 */
[----:B------:R-:W-:Y:S05]  /*20f0*/  @!P0 BRA `(.L_x_4256) ;  /* 0x00000000000c8947 */ /* 0x000fea0003800000 */
[----:B------:R-:W-:-:S13]  /*2100*/  ISETP.NE.AND P0, PT, R4, 0xff, PT ;  /* 0x000000ff0400780c */ /* 0x000fda0003f05270 */
[----:B------:R-:W-:Y:S02]  /*2110*/  @!P0 IMAD.MOV.U32 R0, RZ, RZ, 0x7f800001 ;  /* 0x7f800001ff008424 */ /* 0x000fe400078e00ff */
[----:B------:R-:W-:-:S07]  /*2120*/  @P0 IMAD.SHL.U32 R0, R4, 0x800000, RZ ;  /* 0x0080000004000824 */ /* 0x000fce00078e00ff */
.L_x_4256:
[----:B------:R-:W-:Y:S05]  /*2130*/  BSYNC B0 ;  /* 0x0000000000007941 */ /* 0x000fea0003800000 */
.L_x_4255:
[----:B------:R-:W-:-:S04]  /*2140*/  FMUL.FTZ R0, R0, 1 ;  /* 0x3f80000000007820 */ /* 0x000fc80000410000 */
[----:B------:R0:W1:Y:S01]  /*2150*/  F2F.F64.F32 R2, R0 ;  /* 0x0000000000027310 */ /* 0x0000620000201800 */
[----:B------:R-:W-:Y:S05]  /*2160*/  BRA `(.L_x_4230) ;  /* 0x00000000005c7947 */ /* 0x000fea0003800000 */
.L_x_4229:
        /* <DEDUP_REMOVED lines=16> */
.L_x_4257:
[----:B------:R-:W-:Y:S01]  /*2270*/  CS2R R2, SRZ ;  /* 0x0000000000027805 */ /* 0x000fe2000001ff00 */
[----:B------:R-:W-:Y:S06]  /*2280*/  BRA `(.L_x_4230) ;  /* 0x0000000000147947 */ /* 0x000fec0003800000 */
.L_x_4254:
[----:B------:R-:W2:Y:S02]  /*2290*/  LDG.E.64 R2, desc[UR36][R4.64] ;  /* 0x0000002404027981 */ /* 0x000ea4000c1e1b00 */
[----:B--2---:R-:W0:Y:S01]  /*22a0*/  I2F.F64.U64 R2, R2 ;  /* 0x0000000200027312 */ /* 0x004e220000301800 */
[----:B------:R-:W-:Y:S05]  /*22b0*/  BRA `(.L_x_4230) ;  /* 0x0000000000087947 */ /* 0x000fea0003800000 */
.L_x_4253:
[----:B------:R-:W2:Y:S02]  /*22c0*/  LDG.E R2, desc[UR36][R4.64] ;  /* 0x0000002404027981 */ /* 0x000ea4000c1e1900 */
[----:B--2---:R-:W0:Y:S02]  /*22d0*/  I2F.F64.U32 R2, R2 ;  /* 0x0000000200027312 */ /* 0x004e240000201800 */
.L_x_4230:
[----:B------:R-:W-:Y:S01]  /*22e0*/  ULDC.64 UR4, c[0x0][0x420] ;  /* 0x0001080000047ab9 */ /* 0x000fe20000000a00 */
[----:B0-----:R-:W-:Y:S01]  /*22f0*/  IMAD.MOV.U32 R4, RZ, RZ, RZ ;  /* 0x000000ffff047224 */ /* 0x001fe200078e00ff */
[----:B-12-45:R-:W-:Y:S01]  /*2300*/  DADD R8, R2, UR4 ;  /* 0x0000000402087e29 */ /* 0x036fe20008000000 */
[----:B------:R-:W-:Y:S01]  /*2310*/  MOV R6, 0x0 ;  /* 0x0000000000067802 */ /* 0x000fe20000000f00 */
[----:B------:R-:W-:Y:S01]  /*2320*/  IMAD.MOV.U32 R7, RZ, RZ, 0x3fd80000 ;  /* 0x3fd80000ff077424 */ /* 0x000fe200078e00ff */
[----:B------:R-:W-:Y:S03]  /*2330*/  BSSY B0, `(.L_x_4258) ;  /* 0x000000c000007945 */ /* 0x000fe60003800000 */
[----:B------:R-:W0:Y:S04]  /*2340*/  MUFU.RSQ64H R5, R9 ;  /* 0x0000000900057308 */ /* 0x000e280000001c00 */
[----:B---3--:R-:W-:-:S05]  /*2350*/  VIADD R0, R9, 0xfff00000 ;  /* 0xfff0000009007836 */ /* 0x008fca0000000000 */
        /* <DEDUP_REMOVED lines=8> */
[----:B------:R-:W-:Y:S05]  /*23e0*/  CALL.REL.NOINC `($__internal_50_$__cuda_sm20_drsqrt_f64_slowpath_v2) ;  /* 0x000000ac00dc7944 */ /* 0x000fea0003c00000 */
.L_x_4259:
[----:B------:R-:W-:Y:S05]  /*23f0*/  BSYNC B0 ;  /* 0x0000000000007941 */ /* 0x000fea0003800000 */
.L_x_4258:
[----:B------:R-:W0:Y:S02]  /*2400*/  LDC.U8 R2, c[0x0][0x430] ;  /* 0x00010c00ff027b82 */ /* 0x000e240000000000 */
        /* <DEDUP_REMOVED lines=11> */
[----:B------:R-:W0:Y:S02]  /*24c0*/  F2I.F64.TRUNC R5, R4 ;  /* 0x0000000400057311 */ /* 0x000e24000030d100 */
[----:B0-----:R0:W-:Y:S01]  /*24d0*/  STG.E.U8 desc[UR36][R16.64], R5 ;  /* 0x0000000510007986 */ /* 0x0011e2000c101124 */
[----:B------:R-:W-:Y:S05]  /*24e0*/  BRA `(.L_x_4265) ;  /* 0x0000001000087947 */ /* 0x000fea0003800000 */
.L_x_4263:
[----:B------:R-:W0:Y:S02]  /*24f0*/  F2I.S64.F64.TRUNC R4, R4 ;  /* 0x0000000400047311 */ /* 0x000e24000030d900 */
[----:B0-----:R-:W-:-:S05]  /*2500*/  IMAD.MOV.U32 R3, RZ, RZ, R4 ;  /* 0x000000ffff037224 */ /* 0x001fca00078e0004 */
[----:B------:R0:W-:Y:S01]  /*2510*/  STG.E.U8 desc[UR36][R16.64], R3 ;  /* 0x0000000310007986 */ /* 0x0001e2000c101124 */
[----:B------:R-:W-:Y:S05]  /*2520*/  BRA `(.L_x_4265) ;  /* 0x0000000c00f87947 */ /* 0x000fea0003800000 */
.L_x_4262:
[----:B------:R-:W-:-:S13]  /*2530*/  ISETP.NE.AND P0, PT, R0, 0x2, PT ;  /* 0x000000020000780c */ /* 0x000fda0003f05270 */
[----:B------:R-:W-:Y:S05]  /*2540*/  @!P0 BRA `(.L_x_4266) ;  /* 0x0000000000288947 */ /* 0x000fea0003800000 */
[----:B------:R-:W-:-:S13]  /*2550*/  ISETP.NE.AND P0, PT, R0, 0x3, PT ;  /* 0x000000030000780c */ /* 0x000fda0003f05270 */
[----:B------:R-:W-:Y:S05]  /*2560*/  @!P0 BRA `(.L_x_4267) ;  /* 0x0000000000148947 */ /* 0x000fea0003800000 */
[----:B------:R-:W-:-:S13]  /*2570*/  ISETP.NE.AND P0, PT, R0, 0x4, PT ;  /* 0x000000040000780c */ /* 0x000fda0003f05270 */
[----:B------:R-:W-:Y:S05]  /*2580*/  @P0 BRA `(.L_x_4264) ;  /* 0x0000000c00880947 */ /* 0x000fea0003800000 */
[----:B------:R-:W0:Y:S02]  /*2590*/  F2I.S64.F64.TRUNC R4, R4 ;  /* 0x0000000400047311 */ /* 0x000e24000030d900 */
[----:B0-----:R0:W-:Y:S01]  /*25a0*/  STG.E.64 desc[UR36][R16.64], R4 ;  /* 0x0000000410007986 */ /* 0x0011e2000c101b24 */
[----:B------:R-:W-:Y:S05]  /*25b0*/  BRA `(.L_x_4265) ;  /* 0x0000000c00d47947 */ /* 0x000fea0003800000 */
.L_x_4267:
[----:B------:R-:W0:Y:S02]  /*25c0*/  F2I.F64.TRUNC R5, R4 ;  /* 0x0000000400057311 */ /* 0x000e24000030d100 */
[----:B0-----:R0:W-:Y:S01]  /*25d0*/  STG.E desc[UR36][R16.64], R5 ;  /* 0x0000000510007986 */ /* 0x0011e2000c101924 */
[----:B------:R-:W-:Y:S05]  /*25e0*/  BRA `(.L_x_4265) ;  /* 0x0000000c00c87947 */ /* 0x000fea0003800000 */
.L_x_4266:
[----:B------:R-:W0:Y:S02]  /*25f0*/  F2I.F64.TRUNC R5, R4 ;  /* 0x0000000400057311 */ /* 0x000e24000030d100 */
[----:B0-----:R0:W-:Y:S01]  /*2600*/  STG.E.U16 desc[UR36][R16.64], R5 ;  /* 0x0000000510007986 */ /* 0x0011e2000c101524 */
[----:B------:R-:W-:Y:S05]  /*2610*/  BRA `(.L_x_4265) ;  /* 0x0000000c00bc7947 */ /* 0x000fea0003800000 */
.L_x_4261:
[----:B------:R-:W-:-:S13]  /*2620*/  ISETP.GT.AND P0, PT, R0, 0x6, PT ;  /* 0x000000060000780c */ /* 0x000fda0003f04270 */
[----:B------:R-:W-:Y:S05]  /*2630*/  @P0 BRA `(.L_x_4268) ;  /* 0x00000000004c0947 */ /* 0x000fea0003800000 */
[----:B------:R-:W-:-:S13]  /*2640*/  ISETP.NE.AND P0, PT, R0, 0x5, PT ;  /* 0x000000050000780c */ /* 0x000fda0003f05270 */
[----:B------:R-:W-:Y:S05]  /*2650*/  @!P0 BRA `(.L_x_4269) ;  /* 0x0000000000248947 */ /* 0x000fea0003800000 */
[----:B------:R-:W-:-:S13]  /*2660*/  ISETP.NE.AND P0, PT, R0, 0x6, PT ;  /* 0x000000060000780c */ /* 0x000fda0003f05270 */
[----:B------:R-:W-:Y:S05]  /*2670*/  @P0 BRA `(.L_x_4264) ;  /* 0x0000000c004c0947 */ /* 0x000fea0003800000 */
[----:B------:R-:W-:Y:S01]  /*2680*/  UMOV UR4, 0xf0000000 ;  /* 0xf000000000047882 */ /* 0x000fe20000000000 */
[----:B------:R-:W-:Y:S01]  /*2690*/  UMOV UR5, 0x380fffff ;  /* 0x380fffff00057882 */ /* 0x000fe20000000000 */
[----:B------:R-:W0:Y:S01]  /*26a0*/  F2F.F32.F64 R3, R4 ;  /* 0x0000000400037310 */ /* 0x000e220000301000 */
[----:B------:R-:W-:-:S14]  /*26b0*/  DSETP.GEU.AND P0, PT, |R4|, UR4, PT ;  /* 0x0000000404007e2a */ /* 0x000fdc000bf0e200 */
[----:B0-----:R-:W-:-:S05]  /*26c0*/  @!P0 FMUL R3, R3, 1.175494350822287508e-38 ;  /* 0x0080000003038820 */ /* 0x001fca0000400000 */
[----:B------:R1:W-:Y:S01]  /*26d0*/  STG.E desc[UR36][R16.64], R3 ;  /* 0x0000000310007986 */ /* 0x0003e2000c101924 */
[----:B------:R-:W-:Y:S05]  /*26e0*/  BRA `(.L_x_4265) ;  /* 0x0000000c00887947 */ /* 0x000fea0003800000 */
.L_x_4269:
[----:B------:R-:W-:Y:S01]  /*26f0*/  UMOV UR4, 0xf0000000 ;  /* 0xf000000000047882 */ /* 0x000fe20000000000 */
[----:B------:R-:W-:Y:S01]  /*2700*/  UMOV UR5, 0x380fffff ;  /* 0x380fffff00057882 */ /* 0x000fe20000000000 */
[----:B------:R-:W0:Y:S01]  /*2710*/  F2F.F32.F64 R0, R4 ;  /* 0x0000000400007310 */ /* 0x000e220000301000 */
[----:B------:R-:W-:-:S14]  /*2720*/  DSETP.GEU.AND P0, PT, |R4|, UR4, PT ;  /* 0x0000000404007e2a */ /* 0x000fdc000bf0e200 */
[----:B0-----:R-:W-:-:S05]  /*2730*/  @!P0 FMUL R0, R0, 1.175494350822287508e-38 ;  /* 0x0080000000008820 */ /* 0x001fca0000400000 */
[----:B------:R-:W-:-:S05]  /*2740*/  F2FP.F16.F32.PACK_AB R0, RZ, R0 ;  /* 0x00000000ff00723e */ /* 0x000fca00000000ff */
[----:B------:R0:W-:Y:S01]  /*2750*/  STG.E.U16 desc[UR36][R16.64], R0 ;  /* 0x0000000010007986 */ /* 0x0001e2000c101524 */
[----:B------:R-:W-:Y:S05]  /*2760*/  BRA `(.L_x_4265) ;  /* 0x0000000c00687947 */ /* 0x000fea0003800000 */
.L_x_4268:
[----:B------:R-:W-:-:S13]  /*2770*/  ISETP.NE.AND P0, PT, R0, 0x7, PT ;  /* 0x000000070000780c */ /* 0x000fda0003f05270 */
[----:B------:R-:W-:Y:S05]  /*2780*/  @!P0 BRA `(.L_x_4270) ;  /* 0x0000000000548947 */ /* 0x000fea0003800000 */
[----:B------:R-:W-:-:S13]  /*2790*/  ISETP.NE.AND P0, PT, R0, 0x8, PT ;  /* 0x000000080000780c */ /* 0x000fda0003f05270 */
[----:B------:R-:W-:Y:S05]  /*27a0*/  @!P0 BRA `(.L_x_4271) ;  /* 0x0000000000288947 */ /* 0x000fea0003800000 */
[----:B------:R-:W-:-:S13]  /*27b0*/  ISETP.NE.AND P0, PT, R0, 0x9, PT ;  /* 0x000000090000780c */ /* 0x000fda0003f05270 */
[----:B------:R-:W-:Y:S05]  /*27c0*/  @P0 BRA `(.L_x_4264) ;  /* 0x0000000800f80947 */ /* 0x000fea0003800000 */
[----:B------:R-:W-:Y:S01]  /*27d0*/  UMOV UR4, 0xf0000000 ;  /* 0xf000000000047882 */ /* 0x000fe20000000000 */
[----:B------:R-:W-:Y:S01]  /*27e0*/  UMOV UR5, 0x380fffff ;  /* 0x380fffff00057882 */ /* 0x000fe20000000000 */
[----:B------:R-:W0:Y:S01]  /*27f0*/  F2F.F32.F64 R2, R4 ;  /* 0x0000000400027310 */ /* 0x000e220000301000 */
[----:B------:R-:W-:Y:S01]  /*2800*/  DSETP.GEU.AND P0, PT, |R4|, UR4, PT ;  /* 0x0000000404007e2a */ /* 0x000fe2000bf0e200 */
[----:B------:R-:W-:-:S13]  /*2810*/  IMAD.MOV.U32 R3, RZ, RZ, RZ ;  /* 0x000000ffff037224 */ /* 0x000fda00078e00ff */
[----:B0-----:R-:W-:-:S05]  /*2820*/  @!P0 FMUL R2, R2, 1.175494350822287508e-38 ;  /* 0x0080000002028820 */ /* 0x001fca0000400000 */
[----:B------:R3:W-:Y:S01]  /*2830*/  STG.E.64 desc[UR36][R16.64], R2 ;  /* 0x0000000210007986 */ /* 0x0007e2000c101b24 */
[----:B------:R-:W-:Y:S05]  /*2840*/  BRA `(.L_x_4265) ;  /* 0x0000000c00307947 */ /* 0x000fea0003800000 */
.L_x_4271:
[----:B------:R-:W-:Y:S01]  /*2850*/  UMOV UR4, 0xf0000000 ;  /* 0xf000000000047882 */ /* 0x000fe20000000000 */
[----:B------:R-:W-:Y:S01]  /*2860*/  UMOV UR5, 0x380fffff ;  /* 0x380fffff00057882 */ /* 0x000fe20000000000 */
[----:B------:R-:W0:Y:S01]  /*2870*/  F2F.F32.F64 R0, R4 ;  /* 0x0000000400007310 */ /* 0x000e220000301000 */
[----:B------:R-:W-:-:S14]  /*2880*/  DSETP.GEU.AND P0, PT, |R4|, UR4, PT ;  /* 0x0000000404007e2a */ /* 0x000fdc000bf0e200 */
[----:B0-----:R-:W-:-:S05]  /*2890*/  @!P0 FMUL R0, R0, 1.175494350822287508e-38 ;  /* 0x0080000000008820 */ /* 0x001fca0000400000 */
[----:B------:R-:W-:-:S04]  /*28a0*/  F2FP.F16.F32.PACK_AB R3, RZ, R0 ;  /* 0x00000000ff03723e */ /* 0x000fc800000000ff */
[----:B------:R-:W-:-:S05]  /*28b0*/  PRMT R3, R3, 0x5410, RZ ;  /* 0x0000541003037816 */ /* 0x000fca00000000ff */
[----:B------:R2:W-:Y:S01]  /*28c0*/  STG.E desc[UR36][R16.64], R3 ;  /* 0x0000000310007986 */ /* 0x0005e2000c101924 */
[----:B------:R-:W-:Y:S05]  /*28d0*/  BRA `(.L_x_4265) ;  /* 0x0000000c000c7947 */ /* 0x000fea0003800000 */
.L_x_4270:
[----:B------:R4:W-:Y:S01]  /*28e0*/  STG.E.64 desc[UR36][R16.64], R4 ;  /* 0x0000000410007986 */ /* 0x0009e2000c101b24 */
[----:B------:R-:W-:Y:S05]  /*28f0*/  BRA `(.L_x_4265) ;  /* 0x0000000c00047947 */ /* 0x000fea0003800000 */
.L_x_4260:
        /* <DEDUP_REMOVED lines=8> */
[----:B------:R-:W-:-:S06]  /*2980*/  DSETP.NEU.AND P0, PT, R4, RZ, PT ;  /* 0x000000ff0400722a */ /* 0x000fcc0003f0d000 */
[----:B------:R-:W-:-:S05]  /*2990*/  SEL R3, RZ, 0x1, !P0 ;  /* 0x00000001ff037807 */ /* 0x000fca0004000000 */
[----:B------:R0:W-:Y:S01]  /*29a0*/  STG.E.U8 desc[UR36][R16.64], R3 ;  /* 0x0000000310007986 */ /* 0x0001e2000c101124 */
[----:B------:R-:W-:Y:S05]  /*29b0*/  BRA `(.L_x_4265) ;  /* 0x0000000800d47947 */ /* 0x000fea0003800000 */
.L_x_4274:
[----:B------:R-:W-:-:S05]  /*29c0*/  CS2R R6, SRZ ;  /* 0x0000000000067805 */ /* 0x000fca000001ff00 */
[----:B------:R0:W-:Y:S01]  /*29d0*/  STG.E.128 desc[UR36][R16.64], R4 ;  /* 0x0000000410007986 */ /* 0x0001e2000c101d24 */
[----:B------:R-:W-:Y:S05]  /*29e0*/  BRA `(.L_x_4265) ;  /* 0x0000000800c87947 */ /* 0x000fea0003800000 */
.L_x_4273:
        /* <DEDUP_REMOVED lines=10> */
[----:B------:R-:W-:-:S13]  /*2a90*/  BSSY B0, `(.L_x_4277) ;  /* 0x000000f000007945 */ /* 0x000fda0003800000 */
[----:B0-----:R-:W-:-:S05]  /*2aa0*/  @!P0 FMUL R7, R7, 1.175494350822287508e-38 ;  /* 0x0080000007078820 */ /* 0x001fca0000400000 */
[C---:B------:R-:W-:Y:S02]  /*2ab0*/  LOP3.LUT R2, R7.reuse, 0x7fffffff, RZ, 0xc0, !PT ;  /* 0x7fffffff07027812 */ /* 0x040fe400078ec0ff */
        /* <DEDUP_REMOVED lines=12> */
.L_x_4278:
[----:B------:R-:W-:Y:S05]  /*2b80*/  BSYNC B0 ;  /* 0x0000000000007941 */ /* 0x000fea0003800000 */
.L_x_4277:
[----:B------:R-:W-:-:S05]  /*2b90*/  LOP3.LUT R3, R0, R3, RZ, 0xfc, !PT ;  /* 0x0000000300037212 */ /* 0x000fca00078efcff */
[----:B------:R0:W-:Y:S01]  /*2ba0*/  STG.E.U8 desc[UR36][R16.64], R3 ;  /* 0x0000000310007986 */ /* 0x0001e2000c101124 */
[----:B------:R-:W-:Y:S05]  /*2bb0*/  BRA `(.L_x_4265) ;  /* 0x0000000800547947 */ /* 0x000fea0003800000 */
.L_x_4276:
[----:B------:R-:W-:Y:S01]  /*2bc0*/  UMOV UR4, 0xf0000000 ;  /* 0xf000000000047882 */ /* 0x000fe20000000000 */
[----:B------:R-:W-:Y:S01]  /*2bd0*/  UMOV UR5, 0x380fffff ;  /* 0x380fffff00057882 */ /* 0x000fe20000000000 */
[----:B------:R-:W0:Y:S01]  /*2be0*/  F2F.F32.F64 R3, R4 ;  /* 0x0000000400037310 */ /* 0x000e220000301000 */
[----:B------:R-:W-:Y:S01]  /*2bf0*/  DSETP.GEU.AND P0, PT, |R4|, UR4, PT ;  /* 0x0000000404007e2a */ /* 0x000fe2000bf0e200 */
[----:B------:R-:W-:-:S13]  /*2c00*/  BSSY B0, `(.L_x_4279) ;  /* 0x0000010000007945 */ /* 0x000fda0003800000 */
[----:B0-----:R-:W-:-:S05]  /*2c10*/  @!P0 FMUL R3, R3, 1.175494350822287508e-38 ;  /* 0x0080000003038820 */ /* 0x001fca0000400000 */
[----:B------:R-:W-:-:S04]  /*2c20*/  LOP3.LUT R2, R3, 0x7fffffff, RZ, 0xc0, !PT ;  /* 0x7fffffff03027812 */ /* 0x000fc800078ec0ff */
        /* <DEDUP_REMOVED lines=10> */
.L_x_4280:
[----:B------:R-:W-:Y:S01]  /*2cd0*/  IMAD.MOV.U32 R0, RZ, RZ, 0x7f ;  /* 0x0000007fff007424 */ /* 0x000fe200078e00ff */
[----:B------:R-:W-:-:S04]  /*2ce0*/  ISETP.GT.U32.AND P0, PT, R2, 0x7f800000, PT ;  /* 0x7f8000000200780c */ /* 0x000fc80003f04070 */
[----:B------:R-:W-:-:S09]  /*2cf0*/  SEL R0, R0, 0x7c, P0 ;  /* 0x0000007c00007807 */ /* 0x000fd20000000000 */
.L_x_4281:
[----:B------:R-:W-:Y:S05]  /*2d00*/  BSYNC B0 ;  /* 0x0000000000007941 */ /* 0x000fea0003800000 */
.L_x_4279:
[----:B------:R-:W-:-:S04]  /*2d10*/  LOP3.LUT R2, R3, 0x80000000, RZ, 0xc0, !PT ;  /* 0x8000000003027812 */ /* 0x000fc800078ec0ff */
[----:B------:R-:W-:-:S04]  /*2d20*/  SHF.R.U32.HI R3, RZ, 0x18, R2 ;  /* 0x00000018ff037819 */ /* 0x000fc80000011602 */
[----:B------:R-:W-:-:S05]  /*2d30*/  LOP3.LUT R3, R0, R3, RZ, 0xfc, !PT ;  /* 0x0000000300037212 */ /* 0x000fca00078efcff */
[----:B------:R0:W-:Y:S01]  /*2d40*/  STG.E.U8 desc[UR36][R16.64], R3 ;  /* 0x0000000310007986 */ /* 0x0001e2000c101124 */
[----:B------:R-:W-:Y:S05]  /*2d50*/  BRA `(.L_x_4265) ;  /* 0x0000000400ec7947 */ /* 0x000fea0003800000 */
.L_x_4275:
[----:B------:R-:W-:Y:S01]  /*2d60*/  UMOV UR4, 0xf0000000 ;  /* 0xf000000000047882 */ /* 0x000fe20000000000 */
[----:B------:R-:W-:Y:S01]  /*2d70*/  UMOV UR5, 0x380fffff ;  /* 0x380fffff00057882 */ /* 0x000fe20000000000 */
[----:B------:R-:W0:Y:S01]  /*2d80*/  F2F.F32.F64 R0, R4 ;  /* 0x0000000400007310 */ /* 0x000e220000301000 */
[----:B------:R-:W-:-:S14]  /*2d90*/  DSETP.GEU.AND P0, PT, |R4|, UR4, PT ;  /* 0x0000000404007e2a */ /* 0x000fdc000bf0e200 */
[----:B0-----:R-:W-:-:S05]  /*2da0*/  @!P0 FMUL R0, R0, 1.175494350822287508e-38 ;  /* 0x0080000000008820 */ /* 0x001fca0000400000 */
[----:B------:R-:W-:-:S05]  /*2db0*/  F2FP.BF16.F32.PACK_AB R0, RZ, R0 ;  /* 0x00000000ff00723e */ /* 0x000fca00000010ff */
[----:B------:R0:W-:Y:S01]  /*2dc0*/  STG.E.U16 desc[UR36][R16.64], R0 ;  /* 0x0000000010007986 */ /* 0x0001e2000c101524 */
[----:B------:R-:W-:Y:S05]  /*2dd0*/  BRA `(.L_x_4265) ;  /* 0x0000000400cc7947 */ /* 0x000fea0003800000 */
.L_x_4272:
        /* <DEDUP_REMOVED lines=8> */
[----:B------:R-:W0:Y:S02]  /*2e60*/  F2I.U32.F64.TRUNC R5, R4 ;  /* 0x0000000400057311 */ /* 0x000e24000030d000 */
[----:B0-----:R0:W-:Y:S01]  /*2e70*/  STG.E.U16 desc[UR36][R16.64], R5 ;  /* 0x0000000510007986 */ /* 0x0011e2000c101524 */
[----:B------:R-:W-:Y:S05]  /*2e80*/  BRA `(.L_x_4265) ;  /* 0x0000000400a07947 */ /* 0x000fea0003800000 */
.L_x_4284:
[----:B------:R-:W-:Y:S01]  /*2e90*/  UMOV UR4, 0xf0000000 ;  /* 0xf000000000047882 */ /* 0x000fe20000000000 */
[----:B------:R-:W-:Y:S01]  /*2ea0*/  UMOV UR5, 0x380fffff ;  /* 0x380fffff00057882 */ /* 0x000fe20000000000 */
[----:B------:R-:W0:Y:S01]  /*2eb0*/  F2F.F32.F64 R3, R4 ;  /* 0x0000000400037310 */ /* 0x000e220000301000 */
[----:B------:R-:W-:Y:S01]  /*2ec0*/  DSETP.GEU.AND P0, PT, |R4|, UR4, PT ;  /* 0x0000000404007e2a */ /* 0x000fe2000bf0e200 */
[----:B------:R-:W-:Y:S01]  /*2ed0*/  BSSY B0, `(.L_x_4285) ;  /* 0x0000015000007945 */ /* 0x000fe20003800000 */
[----:B------:R-:W-:-:S12]  /*2ee0*/  IMAD.MOV.U32 R8, RZ, RZ, 0x80 ;  /* 0x00000080ff087424 */ /* 0x000fd800078e00ff */
[----:B0-----:R-:W-:-:S05]  /*2ef0*/  @!P0 FMUL R3, R3, 1.175494350822287508e-38 ;  /* 0x0080000003038820 */ /* 0x001fca0000400000 */
[----:B------:R-:W-:-:S04]  /*2f00*/  LOP3.LUT R2, R3, 0x7fffffff, RZ, 0xc0, !PT ;  /* 0x7fffffff03027812 */ /* 0x000fc800078ec0ff */
        /* <DEDUP_REMOVED lines=13> */
.L_x_4287:
[----:B------:R-:W-:-:S04]  /*2fe0*/  LOP3.LUT R2, R3, 0x80000000, RZ, 0xc0, !PT ;  /* 0x8000000003027812 */ /* 0x000fc800078ec0ff */
[----:B------:R-:W-:-:S04]  /*2ff0*/  SHF.R.U32.HI R3, RZ, 0x18, R2 ;  /* 0x00000018ff037819 */ /* 0x000fc80000011602 */
[----:B------:R-:W-:-:S04]  /*3000*/  LOP3.LUT R0, R0, R3, RZ, 0xfc, !PT ;  /* 0x0000000300007212 */ /* 0x000fc800078efcff */
[----:B------:R-:W-:-:S07]  /*3010*/  PRMT R8, R0, 0x7610, R8 ;  /* 0x0000761000087816 */ /* 0x000fce0000000008 */
.L_x_4286:
[----:B------:R-:W-:Y:S05]  /*3020*/  BSYNC B0 ;  /* 0x0000000000007941 */ /* 0x000fea0003800000 */
.L_x_4285:
[----:B------:R0:W-:Y:S01]  /*3030*/  STG.E.U8 desc[UR36][R16.64], R8 ;  /* 0x0000000810007986 */ /* 0x0001e2000c101124 */
[----:B------:R-:W-:Y:S05]  /*3040*/  BRA `(.L_x_4265) ;  /* 0x0000000400307947 */ /* 0x000fea0003800000 */
.L_x_4283:
        /* <DEDUP_REMOVED lines=21> */
.L_x_4290:
[----:B------:R-:W-:-:S04]  /*31a0*/  LOP3.LUT R2, R3, 0x80000000, RZ, 0xc0, !PT ;  /* 0x8000000003027812 */ /* 0x000fc800078ec0ff */
[----:B------:R-:W-:-:S04]  /*31b0*/  SHF.R.U32.HI R3, RZ, 0x18, R2 ;  /* 0x00000018ff037819 */ /* 0x000fc80000011602 */
[----:B------:R-:W-:-:S04]  /*31c0*/  LOP3.LUT R0, R0, R3, RZ, 0xfc, !PT ;  /* 0x0000000300007212 */ /* 0x000fc800078efcff */
[----:B------:R-:W-:-:S07]  /*31d0*/  PRMT R8, R0, 0x7610, R8 ;  /* 0x0000761000087816 */ /* 0x000fce0000000008 */
.L_x_4289:
[----:B------:R-:W-:Y:S05]  /*31e0*/  BSYNC B0 ;  /* 0x0000000000007941 */ /* 0x000fea0003800000 */
.L_x_4288:
[----:B------:R0:W-:Y:S01]  /*31f0*/  STG.E.U8 desc[UR36][R16.64], R8 ;  /* 0x0000000810007986 */ /* 0x0001e2000c101124 */
[----:B------:R-:W-:Y:S05]  /*3200*/  BRA `(.L_x_4265) ;  /* 0x0000000000c07947 */ /* 0x000fea0003800000 */
.L_x_4282:
        /* <DEDUP_REMOVED lines=22> */
[----:B------:R-:W-:-:S05]  /*3370*/  @!P0 IADD3 R0, R2, RZ, RZ ;  /* 0x000000ff02008210 */ /* 0x000fca0007ffe0ff */
[----:B------:R-:W-:-:S05]  /*3380*/  @P1 IMAD.MOV.U32 R3, RZ, RZ, R0 ;  /* 0x000000ffff031224 */ /* 0x000fca00078e0000 */
[----:B------:R0:W-:Y:S01]  /*3390*/  STG.E.U8 desc[UR36][R16.64], R3 ;  /* 0x0000000310007986 */ /* 0x0001e2000c101124 */
[----:B------:R-:W-:Y:S05]  /*33a0*/  BRA `(.L_x_4265) ;  /* 0x0000000000587947 */ /* 0x000fea0003800000 */
.L_x_4264:
        /* <DEDUP_REMOVED lines=16> */
.L_x_4293:
[----:B------:R-:W-:Y:S05]  /*34b0*/  BRA `(.L_x_4265) ;  /* 0x0000000000147947 */ /* 0x000fea0003800000 */
.L_x_4292:
[----:B------:R-:W0:Y:S02]  /*34c0*/  F2I.U64.F64.TRUNC R4, R4 ;  /* 0x0000000400047311 */ /* 0x000e24000030d800 */
[----:B0-----:R0:W-:Y:S01]  /*34d0*/  STG.E.64 desc[UR36][R16.64], R4 ;  /* 0x0000000410007986 */ /* 0x0011e2000c101b24 */
[----:B------:R-:W-:Y:S05]  /*34e0*/  BRA `(.L_x_4265) ;  /* 0x0000000000087947 */ /* 0x000fea0003800000 */
.L_x_4291:
[----:B------:R-:W0:Y:S02]  /*34f0*/  F2I.U32.F64.TRUNC R5, R4 ;  /* 0x0000000400057311 */ /* 0x000e24000030d000 */
[----:B0-----:R0:W-:Y:S02]  /*3500*/  STG.E desc[UR36][R16.64], R5 ;  /* 0x0000000510007986 */ /* 0x0011e4000c101924 */
.L_x_4265:
[----:B------:R-:W-:-:S04]  /*3510*/  IMAD R18, R18, 0x200, R23 ;  /* 0x0000020012127824 */ /* 0x000fc800078e0217 */
[----:B------:R-:W-:-:S07]  /*3520*/  VIADD R19, R18, 0x80 ;  /* 0x0000008012137836 */ /* 0x000fce0000000000 */
.L_x_4223:
[----:B------:R-:W-:Y:S05]  /*3530*/  BSYNC B6 ;  /* 0x0000000000067941 */ /* 0x000fea0003800000 */
.L_x_4222:
[----:B------:R-:W-:Y:S01]  /*3540*/  ULDC UR4, c[0x0][0x210] ;  /* 0x0000840000047ab9 */ /* 0x000fe20000000800 */
[----:B------:R-:W-:Y:S01]  /*3550*/  BSSY B6, `(.L_x_4294) ;  /* 0x000034a000067945 */ /* 0x000fe20003800000 */
[----:B------:R-:W-:-:S13]  /*3560*/  ISETP.GE.AND P0, PT, R19, UR4, PT ;  /* 0x0000000413007c0c */ /* 0x000fda000bf06270 */
[----:B------:R-:W-:Y:S05]  /*3570*/  @P0 BRA `(.L_x_4295) ;  /* 0x00000034001c0947 */ /* 0x000fea0003800000 */
[----:B0-----:R-:W0:Y:S01]  /*3580*/  LDC R6, c[0x0][0x218] ;  /* 0x00008600ff067b82 */ /* 0x001e220000000800 */
[----:B------:R-:W-:Y:S01]  /*3590*/  HFMA2.MMA R0, -RZ, RZ, 0, 0 ;  /* 0x00000000ff007435 */ /* 0x000fe200000001ff */
        /* <DEDUP_REMOVED lines=301> */
.L_x_4296:
        /* <DEDUP_REMOVED lines=21> */
.L_x_4300:
[----:B------:R-:W2:Y:S02]  /*49c0*/  LDG.E.U8 R2, desc[UR36][R4.64] ;  /* 0x0000002404027981 */ /* 0x000ea4000c1e1100 */
[----:B--2---:R-:W0:Y:S01]  /*49d0*/  I2F.F64.U16 R2, R2 ;  /* 0x0000000200027312 */ /* 0x004e220000101800 */
[----:B------:R-:W-:Y:S05]  /*49e0*/  BRA `(.L_x_4302) ;  /* 0x0000000c00707947 */ /* 0x000fea0003800000 */
.L_x_4299:
        /* <DEDUP_REMOVED lines=9> */
.L_x_4304:
[----:B------:R-:W2:Y:S02]  /*4a80*/  LDG.E R2, desc[UR36][R4.64] ;  /* 0x0000002404027981 */ /* 0x000ea4000c1e1900 */
[----:B--2---:R-:W0:Y:S01]  /*4a90*/  I2F.F64 R2, R2 ;  /* 0x0000000200027312 */ /* 0x004e220000201c00 */
[----:B------:R-:W-:Y:S05]  /*4aa0*/  BRA `(.L_x_4302) ;  /* 0x0000000c00407947 */ /* 0x000fea0003800000 */
.L_x_4303:
[----:B------:R-:W2:Y:S02]  /*4ab0*/  LDG.E.U16 R2, desc[UR36][R4.64] ;  /* 0x0000002404027981 */ /* 0x000ea4000c1e1500 */
[----:B--2---:R-:W0:Y:S01]  /*4ac0*/  I2F.F64.S16 R2, R2 ;  /* 0x0000000200027312 */ /* 0x004e220000101c00 */
[----:B------:R-:W-:Y:S05]  /*4ad0*/  BRA `(.L_x_4302) ;  /* 0x0000000c00347947 */ /* 0x000fea0003800000 */
.L_x_4298:
        /* <DEDUP_REMOVED lines=10> */
.L_x_4306:
[----:B------:R-:W2:Y:S02]  /*4b80*/  LDG.E.U16 R0, desc[UR36][R4.64] ;  /* 0x0000002404007981 */ /* 0x000ea4000c1e1500 */
[----:B--2---:R-:W-:-:S05]  /*4b90*/  HADD2.F32 R0, -RZ, R0.H0_H0 ;  /* 0x20000000ff007230 */ /* 0x004fca0000004100 */
[----:B------:R-:W-:-:S04]  /*4ba0*/  FMUL.FTZ R0, R0, 1 ;  /* 0x3f80000000007820 */ /* 0x000fc80000410000 */
[----:B------:R0:W1:Y:S01]  /*4bb0*/  F2F.F64.F32 R2, R0 ;  /* 0x0000000000027310 */ /* 0x0000620000201800 */
[----:B------:R-:W-:Y:S05]  /*4bc0*/  BRA `(.L_x_4302) ;  /* 0x0000000800f87947 */ /* 0x000fea0003800000 */
.L_x_4305:
        /* <DEDUP_REMOVED lines=10> */
.L_x_4308:
[----:B------:R-:W2:Y:S02]  /*4c70*/  LDG.E.U16 R4, desc[UR36][R4.64] ;  /* 0x0000002404047981 */ /* 0x000ea4000c1e1500 */
[----:B--2---:R-:W-:-:S05]  /*4c80*/  HADD2.F32 R0, -RZ, R4.H0_H0 ;  /* 0x20000004ff007230 */ /* 0x004fca0000004100 */
[----:B------:R-:W-:-:S04]  /*4c90*/  FMUL.FTZ R0, R0, 1 ;  /* 0x3f80000000007820 */ /* 0x000fc80000410000 */
[----:B------:R0:W1:Y:S01]  /*4ca0*/  F2F.F64.F32 R2, R0 ;  /* 0x0000000000027310 */ /* 0x0000620000201800 */
[----:B------:R-:W-:Y:S05]  /*4cb0*/  BRA `(.L_x_4302) ;  /* 0x0000000800bc7947 */ /* 0x000fea0003800000 */
.L_x_4307:
[----:B------:R0:W5:Y:S01]  /*4cc0*/  LDG.E.64 R2, desc[UR36][R4.64] ;  /* 0x0000002404027981 */ /* 0x000162000c1e1b00 */
[----:B------:R-:W-:Y:S05]  /*4cd0*/  BRA `(.L_x_4302) ;  /* 0x0000000800b47947 */ /* 0x000fea0003800000 */
.L_x_4297:
        /* <DEDUP_REMOVED lines=13> */
.L_x_4311:
[----:B------:R0:W5:Y:S01]  /*4db0*/  LDG.E.64 R2, desc[UR36][R4.64] ;  /* 0x0000002404027981 */ /* 0x000162000c1e1b00 */
[----:B------:R-:W-:Y:S05]  /*4dc0*/  BRA `(.L_x_4302) ;  /* 0x0000000800787947 */ /* 0x000fea0003800000 */
.L_x_4310:
        /* <DEDUP_REMOVED lines=26> */
[----:B------:R-:W4:Y:S01]  /*4f70*/  F2F.F64.F32 R2, R3 ;  /* 0x0000000300027310 */ /* 0x000f220000201800 */
[----:B------:R-:W-:Y:S05]  /*4f80*/  BRA `(.L_x_4302) ;  /* 0x0000000800087947 */ /* 0x000fea0003800000 */
.L_x_4313:
[----:B------:R-:W2:Y:S02]  /*4f90*/  LDG.E.U8 R3, desc[UR36][R4.64] ;  /* 0x0000002404037981 */ /* 0x000ea4000c1e1100 */
[----:B--2---:R-:W-:-:S05]  /*4fa0*/  IMAD.SHL.U32 R0, R3, 0x2000000, RZ ;  /* 0x0200000003007824 */ /* 0x004fca00078e00ff */
[----:B------:R-:W-:-:S13]  /*4fb0*/  ISETP.GE.U32.AND P0, PT, R0, 0x8000000, PT ;  /* 0x080000000000780c */ /* 0x000fda0003f06070 */
[C---:B------:R-:W-:Y:S02]  /*4fc0*/  @!P0 IMAD.SHL.U32 R0, R3.reuse, 0x100, RZ ;  /* 0x0000010003008824 */ /* 0x040fe400078e00ff */
[C---:B------:R-:W-:Y:S01]  /*4fd0*/  @P0 IMAD.SHL.U32 R2, R3.reuse, 0x200000, RZ ;  /* 0x0020000003020824 */ /* 0x040fe200078e00ff */
[----:B------:R-:W-:Y:S02]  /*4fe0*/  SHF.L.U32 R3, R3, 0x18, RZ ;  /* 0x0000001803037819 */ /* 0x000fe400000006ff */
[----:B------:R-:W-:Y:S02]  /*4ff0*/  @!P0 LOP3.LUT R0, R0, 0x7f00, RZ, 0xc0, !PT ;  /* 0x00007f0000008812 */ /* 0x000fe400078ec0ff */
[----:B------:R-:W-:Y:S02]  /*5000*/  @P0 LOP3.LUT R2, R2, 0x70000000, RZ, 0xfc, !PT ;  /* 0x7000000002020812 */ /* 0x000fe400078efcff */
[----:B------:R-:W-:-:S03]  /*5010*/  @!P0 LOP3.LUT R0, R0, 0x3f000000, RZ, 0xfc, !PT ;  /* 0x3f00000000008812 */ /* 0x000fc600078efcff */
[----:B------:R-:W-:Y:S02]  /*5020*/  @P0 FMUL.FTZ R2, R2, 1.9259299443872358531e-34 ;  /* 0x0780000002020820 */ /* 0x000fe40000410000 */
[----:B------:R-:W-:-:S05]  /*5030*/  @!P0 FADD.FTZ R2, R0, -0.5 ;  /* 0xbf00000000028421 */ /* 0x000fca0000010000 */
[----:B------:R-:W-:-:S05]  /*5040*/  LOP3.LUT R2, R2, 0x80000000, R3, 0xf8, !PT ;  /* 0x8000000002027812 */ /* 0x000fca00078ef803 */
[----:B------:R-:W-:-:S06]  /*5050*/  FMUL.FTZ R2, R2, 1 ;  /* 0x3f80000002027820 */ /* 0x000fcc0000410000 */
[----:B------:R-:W3:Y:S01]  /*5060*/  F2F.F64.F32 R2, R2 ;  /* 0x0000000200027310 */ /* 0x000ee20000201800 */
[----:B------:R-:W-:Y:S05]  /*5070*/  BRA `(.L_x_4302) ;  /* 0x0000000400cc7947 */ /* 0x000fea0003800000 */
.L_x_4312:
[----:B------:R-:W2:Y:S02]  /*5080*/  LDG.E.U16 R0, desc[UR36][R4.64] ;  /* 0x0000002404007981 */ /* 0x000ea4000c1e1500 */
[----:B--2---:R-:W-:-:S04]  /*5090*/  IMAD.U32 R0, R0, 0x10000, RZ ;  /* 0x0001000000007824 */ /* 0x004fc800078e00ff */
[----:B------:R-:W-:-:S04]  /*50a0*/  FMUL.FTZ R0, R0, 1 ;  /* 0x3f80000000007820 */ /* 0x000fc80000410000 */
[----:B------:R1:W2:Y:S01]  /*50b0*/  F2F.F64.F32 R2, R0 ;  /* 0x0000000000027310 */ /* 0x0002a20000201800 */
[----:B------:R-:W-:Y:S05]  /*50c0*/  BRA `(.L_x_4302) ;  /* 0x0000000400b87947 */ /* 0x000fea0003800000 */
.L_x_4309:
        /* <DEDUP_REMOVED lines=11> */
.L_x_4316:
        /* <DEDUP_REMOVED lines=21> */
.L_x_4320:
[----:B------:R-:W-:Y:S05]  /*52d0*/  BSYNC B1 ;  /* 0x0000000000017941 */ /* 0x000fea0003800000 */
.L_x_4319:
[----:B------:R-:W-:Y:S01]  /*52e0*/  LEA R3, R0, 0x3b800000, 0x17 ;  /* 0x3b80000000037811 */ /* 0x000fe200078eb8ff */
[----:B------:R-:W-:-:S05]  /*52f0*/  IMAD.SHL.U32 R0, R2, 0x100000, RZ ;  /* 0x0010000002007824 */ /* 0x000fca00078e00ff */
[----:B------:R-:W-:-:S07]  /*5300*/  LOP3.LUT R0, R3, R0, R4, 0xfe, !PT ;  /* 0x0000000003007212 */ /* 0x000fce00078efe04 */
.L_x_4318:
[----:B------:R-:W-:Y:S05]  /*5310*/  BSYNC B0 ;  /* 0x0000000000007941 */ /* 0x000fea0003800000 */
.L_x_4317:
[----:B------:R-:W-:-:S04]  /*5320*/  FMUL.FTZ R0, R0, 1 ;  /* 0x3f80000000007820 */ /* 0x000fc80000410000 */
[----:B------:R0:W1:Y:S01]  /*5330*/  F2F.F64.F32 R2, R0 ;  /* 0x0000000000027310 */ /* 0x0000620000201800 */
[----:B------:R-:W-:Y:S05]  /*5340*/  BRA `(.L_x_4302) ;  /* 0x0000000400187947 */ /* 0x000fea0003800000 */
.L_x_4315:
        /* <DEDUP_REMOVED lines=21> */
.L_x_4324:
[----:B------:R-:W-:Y:S05]  /*54a0*/  BSYNC B1 ;  /* 0x0000000000017941 */ /* 0x000fea0003800000 */
.L_x_4323:
[----:B------:R-:W-:Y:S01]  /*54b0*/  LEA R3, R0, 0x37800000, 0x17 ;  /* 0x3780000000037811 */ /* 0x000fe200078eb8ff */
[----:B------:R-:W-:-:S05]  /*54c0*/  IMAD.SHL.U32 R0, R2, 0x200000, RZ ;  /* 0x0020000002007824 */ /* 0x000fca00078e00ff */
[----:B------:R-:W-:-:S07]  /*54d0*/  LOP3.LUT R0, R3, R0, R4, 0xfe, !PT ;  /* 0x0000000003007212 */ /* 0x000fce00078efe04 */
.L_x_4322:
[----:B------:R-:W-:Y:S05]  /*54e0*/  BSYNC B0 ;  /* 0x0000000000007941 */ /* 0x000fea0003800000 */
.L_x_4321:
[----:B------:R-:W-:-:S04]  /*54f0*/  FMUL.FTZ R0, R0, 1 ;  /* 0x3f80000000007820 */ /* 0x000fc80000410000 */
[----:B------:R0:W1:Y:S01]  /*5500*/  F2F.F64.F32 R2, R0 ;  /* 0x0000000000027310 */ /* 0x0000620000201800 */
[----:B------:R-:W-:Y:S05]  /*5510*/  BRA `(.L_x_4302) ;  /* 0x0000000000a47947 */ /* 0x000fea0003800000 */
.L_x_4314:
        /* <DEDUP_REMOVED lines=14> */
.L_x_4328:
[----:B------:R-:W-:Y:S05]  /*5600*/  BSYNC B0 ;  /* 0x0000000000007941 */ /* 0x000fea0003800000 */
.L_x_4327:
[----:B------:R-:W-:-:S04]  /*5610*/  FMUL.FTZ R0, R0, 1 ;  /* 0x3f80000000007820 */ /* 0x000fc80000410000 */
[----:B------:R0:W1:Y:S01]  /*5620*/  F2F.F64.F32 R2, R0 ;  /* 0x0000000000027310 */ /* 0x0000620000201800 */
[----:B------:R-:W-:Y:S05]  /*5630*/  BRA `(.L_x_4302) ;  /* 0x00000000005c7947 */ /* 0x000fea0003800000 */
.L_x_4301:
        /* <DEDUP_REMOVED lines=16> */
.L_x_4329:
[----:B------:R-:W-:Y:S01]  /*5740*/  CS2R R2, SRZ ;  /* 0x0000000000027805 */ /* 0x000fe2000001ff00 */
[----:B------:R-:W-:Y:S06]  /*5750*/  BRA `(.L_x_4302) ;  /* 0x0000000000147947 */ /* 0x000fec0003800000 */
.L_x_4326:
[----:B------:R-:W2:Y:S02]  /*5760*/  LDG.E.64 R2, desc[UR36][R4.64] ;  /* 0x0000002404027981 */ /* 0x000ea4000c1e1b00 */
[----:B--2---:R-:W0:Y:S01]  /*5770*/  I2F.F64.U64 R2, R2 ;  /* 0x0000000200027312 */ /* 0x004e220000301800 */
[----:B------:R-:W-:Y:S05]  /*5780*/  BRA `(.L_x_4302) ;  /* 0x0000000000087947 */ /* 0x000fea0003800000 */
.L_x_4325:
[----:B------:R-:W2:Y:S02]  /*5790*/  LDG.E R2, desc[UR36][R4.64] ;  /* 0x0000002404027981 */ /* 0x000ea4000c1e1900 */
[----:B--2---:R-:W0:Y:S02]  /*57a0*/  I2F.F64.U32 R2, R2 ;  /* 0x0000000200027312 */ /* 0x004e240000201800 */
.L_x_4302:
[----:B------:R-:W-:Y:S01]  /*57b0*/  ULDC.64 UR4, c[0x0][0x420] ;  /* 0x0001080000047ab9 */ /* 0x000fe20000000a00 */
[----:B0-----:R-:W-:Y:S01]  /*57c0*/  MOV R4, RZ ;  /* 0x000000ff00047202 */ /* 0x001fe20000000f00 */
[----:B-12345:R-:W-:Y:S01]  /*57d0*/  DADD R8, R2, UR4 ;  /* 0x0000000402087e29 */ /* 0x03efe20008000000 */
        /* <DEDUP_REMOVED lines=14> */
.L_x_4331:
[----:B------:R-:W-:Y:S05]  /*58c0*/  BSYNC B0 ;  /* 0x0000000000007941 */ /* 0x000fea0003800000 */
.L_x_4330:
        /* <DEDUP_REMOVED lines=15> */
.L_x_4335:
[----:B------:R-:W0:Y:S02]  /*59c0*/  F2I.S64.F64.TRUNC R4, R4 ;  /* 0x0000000400047311 */ /* 0x000e24000030d900 */
[----:B0-----:R-:W-:-:S05]  /*59d0*/  IMAD.MOV.U32 R3, RZ, RZ, R4 ;  /* 0x000000ffff037224 */ /* 0x001fca00078e0004 */
[----:B------:R0:W-:Y:S01]  /*59e0*/  STG.E.U8 desc[UR36][R16.64], R3 ;  /* 0x0000000310007986 */ /* 0x0001e2000c101124 */
[----:B------:R-:W-:Y:S05]  /*59f0*/  BRA `(.L_x_4337) ;  /* 0x0000000c00f87947 */ /* 0x000fea0003800000 */
.L_x_4334:
        /* <DEDUP_REMOVED lines=9> */
.L_x_4339:
[----:B------:R-:W0:Y:S02]  /*5a90*/  F2I.F64.TRUNC R5, R4 ;  /* 0x0000000400057311 */ /* 0x000e24000030d100 */
[----:B0-----:R0:W-:Y:S01]  /*5aa0*/  STG.E desc[UR36][R16.64], R5 ;  /* 0x0000000510007986 */ /* 0x0011e2000c101924 */
[----:B------:R-:W-:Y:S05]  /*5ab0*/  BRA `(.L_x_4337) ;  /* 0x0000000c00c87947 */ /* 0x000fea0003800000 */
.L_x_4338:
[----:B------:R-:W0:Y:S02]  /*5ac0*/  F2I.F64.TRUNC R5, R4 ;  /* 0x0000000400057311 */ /* 0x000e24000030d100 */
[----:B0-----:R0:W-:Y:S01]  /*5ad0*/  STG.E.U16 desc[UR36][R16.64], R5 ;  /* 0x0000000510007986 */ /* 0x0011e2000c101524 */
[----:B------:R-:W-:Y:S05]  /*5ae0*/  BRA `(.L_x_4337) ;  /* 0x0000000c00bc7947 */ /* 0x000fea0003800000 */
.L_x_4333:
        /* <DEDUP_REMOVED lines=13> */
.L_x_4341:
        /* <DEDUP_REMOVED lines=8> */
.L_x_4340:
        /* <DEDUP_REMOVED lines=14> */
.L_x_4343:
        /* <DEDUP_REMOVED lines=9> */
.L_x_4342:
[----:B------:R0:W-:Y:S01]  /*5db0*/  STG.E.64 desc[UR36][R16.64], R4 ;  /* 0x0000000410007986 */ /* 0x0001e2000c101b24 */
[----:B------:R-:W-:Y:S05]  /*5dc0*/  BRA `(.L_x_4337) ;  /* 0x0000000c00047947 */ /* 0x000fea0003800000 */
.L_x_4332:
        /* <DEDUP_REMOVED lines=12> */
.L_x_4346:
[----:B------:R-:W-:-:S05]  /*5e90*/  CS2R R6, SRZ ;  /* 0x0000000000067805 */ /* 0x000fca000001ff00 */
[----:B------:R0:W-:Y:S01]  /*5ea0*/  STG.E.128 desc[UR36][R16.64], R4 ;  /* 0x0000000410007986 */ /* 0x0001e2000c101d24 */
[----:B------:R-:W-:Y:S05]  /*5eb0*/  BRA `(.L_x_4337) ;  /* 0x0000000800c87947 */ /* 0x000fea0003800000 */
.L_x_4345:
        /* <DEDUP_REMOVED lines=25> */
.L_x_4350:
[----:B------:R-:W-:Y:S05]  /*6050*/  BSYNC B0 ;  /* 0x0000000000007941 */ /* 0x000fea0003800000 */
.L_x_4349:
[----:B------:R-:W-:-:S05]  /*6060*/  LOP3.LUT R3, R0, R3, RZ, 0xfc, !PT ;  /* 0x0000000300037212 */ /* 0x000fca00078efcff */
[----:B------:R0:W-:Y:S01]  /*6070*/  STG.E.U8 desc[UR36][R16.64], R3 ;  /* 0x0000000310007986 */ /* 0x0001e2000c101124 */
[----:B------:R-:W-:Y:S05]  /*6080*/  BRA `(.L_x_4337) ;  /* 0x0000000800547947 */ /* 0x000fea0003800000 */
.L_x_4348:
        /* <DEDUP_REMOVED lines=17> */
.L_x_4352:
[----:B------:R-:W-:Y:S01]  /*61a0*/  IMAD.MOV.U32 R0, RZ, RZ, 0x7f ;  /* 0x0000007fff007424 */ /* 0x000fe200078e00ff */
[----:B------:R-:W-:-:S04]  /*61b0*/  ISETP.GT.U32.AND P0, PT, R2, 0x7f800000, PT ;  /* 0x7f8000000200780c */ /* 0x000fc80003f04070 */
[----:B------:R-:W-:-:S09]  /*61c0*/  SEL R0, R0, 0x7c, P0 ;  /* 0x0000007c00007807 */ /* 0x000fd20000000000 */
.L_x_4353:
[----:B------:R-:W-:Y:S05]  /*61d0*/  BSYNC B0 ;  /* 0x0000000000007941 */ /* 0x000fea0003800000 */
.L_x_4351:
[----:B------:R-:W-:-:S04]  /*61e0*/  LOP3.LUT R2, R3, 0x80000000, RZ, 0xc0, !PT ;  /* 0x8000000003027812 */ /* 0x000fc800078ec0ff */
[----:B------:R-:W-:-:S04]  /*61f0*/  SHF.R.U32.HI R3, RZ, 0x18, R2 ;  /* 0x00000018ff037819 */ /* 0x000fc80000011602 */
[----:B------:R-:W-:-:S05]  /*6200*/  LOP3.LUT R3, R0, R3, RZ, 0xfc, !PT ;  /* 0x0000000300037212 */ /* 0x000fca00078efcff */
[----:B------:R0:W-:Y:S01]  /*6210*/  STG.E.U8 desc[UR36][R16.64], R3 ;  /* 0x0000000310007986 */ /* 0x0001e2000c101124 */
[----:B------:R-:W-:Y:S05]  /*6220*/  BRA `(.L_x_4337) ;  /* 0x0000000400ec7947 */ /* 0x000fea0003800000 */
.L_x_4347:
        /* <DEDUP_REMOVED lines=8> */
.L_x_4344:
        /* <DEDUP_REMOVED lines=11> */
.L_x_4356:
        /* <DEDUP_REMOVED lines=21> */
.L_x_4359:
[----:B------:R-:W-:-:S04]  /*64b0*/  LOP3.LUT R2, R3, 0x80000000, RZ, 0xc0, !PT ;  /* 0x8000000003027812 */ /* 0x000fc800078ec0ff */
[----:B------:R-:W-:-:S04]  /*64c0*/  SHF.R.U32.HI R3, RZ, 0x18, R2 ;  /* 0x00000018ff037819 */ /* 0x000fc80000011602 */
[----:B------:R-:W-:-:S04]  /*64d0*/  LOP3.LUT R0, R0, R3, RZ, 0xfc, !PT ;  /* 0x0000000300007212 */ /* 0x000fc800078efcff */
[----:B------:R-:W-:-:S07]  /*64e0*/  PRMT R8, R0, 0x7610, R8 ;  /* 0x0000761000087816 */ /* 0x000fce0000000008 */
.L_x_4358:
[----:B------:R-:W-:Y:S05]  /*64f0*/  BSYNC B0 ;  /* 0x0000000000007941 */ /* 0x000fea0003800000 */
.L_x_4357:
[----:B------:R3:W-:Y:S01]  /*6500*/  STG.E.U8 desc[UR36][R16.64], R8 ;  /* 0x0000000810007986 */ /* 0x0007e2000c101124 */
[----:B------:R-:W-:Y:S05]  /*6510*/  BRA `(.L_x_4337) ;  /* 0x0000000400307947 */ /* 0x000fea0003800000 */
.L_x_4355:
        /* <DEDUP_REMOVED lines=21> */
.L_x_4362:
[----:B------:R-:W-:-:S04]  /*6670*/  LOP3.LUT R2, R3, 0x80000000, RZ, 0xc0, !PT ;  /* 0x8000000003027812 */ /* 0x000fc800078ec0ff */
[----:B------:R-:W-:-:S04]  /*6680*/  SHF.R.U32.HI R3, RZ, 0x18, R2 ;  /* 0x00000018ff037819 */ /* 0x000fc80000011602 */
[----:B------:R-:W-:-:S04]  /*6690*/  LOP3.LUT R0, R0, R3, RZ, 0xfc, !PT ;  /* 0x0000000300007212 */ /* 0x000fc800078efcff */
[----:B------:R-:W-:-:S07]  /*66a0*/  PRMT R8, R0, 0x7610, R8 ;  /* 0x0000761000087816 */ /* 0x000fce0000000008 */
.L_x_4361:
[----:B------:R-:W-:Y:S05]  /*66b0*/  BSYNC B0 ;  /* 0x0000000000007941 */ /* 0x000fea0003800000 */
.L_x_4360:
[----:B------:R0:W-:Y:S01]  /*66c0*/  STG.E.U8 desc[UR36][R16.64], R8 ;  /* 0x0000000810007986 */ /* 0x0001e2000c101124 */
[----:B------:R-:W-:Y:S05]  /*66d0*/  BRA `(.L_x_4337) ;  /* 0x0000000000c07947 */ /* 0x000fea0003800000 */
.L_x_4354:
        /* <DEDUP_REMOVED lines=16> */
[----:B------:R-:W-:Y:S01]  /*67e0*/  HFMA2.MMA R3, -RZ, RZ, 0, 1.5199184417724609375e-05 ;  /* 0x000000ffff037435 */ /* 0x000fe200000001ff */
        /* <DEDUP_REMOVED lines=9> */
.L_x_4336:
[----:B------:R-:W-:Y:S01]  /*6880*/  MOV R0, 0x130 ;  /* 0x0000013000007802 */ /* 0x000fe20000000f00 */
[----:B------:R-:W-:Y:S01]  /*6890*/  ULDC.64 UR4, c[0x4][0x120] ;  /* 0x0100480000047ab9 */ /* 0x000fe20000000a00 */
[----:B------:R-:W-:Y:S01]  /*68a0*/  ULDC.64 UR6, c[0x4][0x8] ;  /* 0x0100020000067ab9 */ /* 0x000fe20000000a00 */
[----:B------:R-:W-:Y:S01]  /*68b0*/  IMAD.U32 R4, RZ, RZ, UR4 ;  /* 0x00000004ff047e24 */ /* 0x000fe2000f8e00ff */
[----:B------:R0:W1:Y:S01]  /*68c0*/  LDC.64 R2, c[0x4][R0] ;  /* 0x0100000000027b82 */ /* 0x0000620000000a00 */
[----:B------:R-:W-:Y:S01]  /*68d0*/  IMAD.U32 R5, RZ, RZ, UR5 ;  /* 0x00000005ff057e24 */ /* 0x000fe2000f8e00ff */
[----:B------:R-:W-:Y:S01]  /*68e0*/  ULDC.64 UR4, c[0x4][0x128] ;  /* 0x01004a0000047ab9 */ /* 0x000fe20000000a00 */
[----:B------:R-:W-:Y:S01]  /*68f0*/  HFMA2.MMA R13, -RZ, RZ, 0, 0 ;  /* 0x00000000ff0d7435 */ /* 0x000fe200000001ff */
[----:B------:R-:W-:Y:S02]  /*6900*/  IMAD.U32 R6, RZ, RZ, UR4 ;  /* 0x00000004ff067e24 */ /* 0x000fe4000f8e00ff */
[----:B------:R-:W-:-:S02]  /*6910*/  IMAD.U32 R7, RZ, RZ, UR5 ;  /* 0x00000005ff077e24 */ /* 0x000fc4000f8e00ff */
[----:B------:R-:W-:Y:S02]  /*6920*/  IMAD.U32 R10, RZ, RZ, UR6 ;  /* 0x00000006ff0a7e24 */ /* 0x000fe4000f8e00ff */
[----:B------:R-:W-:Y:S02]  /*6930*/  IMAD.U32 R11, RZ, RZ, UR7 ;  /* 0x00000007ff0b7e24 */ /* 0x000fe4000f8e00ff */
[----:B------:R-:W-:Y:S02]  /*6940*/  IMAD.MOV.U32 R8, RZ, RZ, 0x65 ;  /* 0x00000065ff087424 */ /* 0x000fe400078e00ff */
[----:B0-----:R-:W-:-:S07]  /*6950*/  IMAD.MOV.U32 R12, RZ, RZ, 0x1 ;  /* 0x00000001ff0c7424 */ /* 0x001fce00078e00ff */
[----:B------:R-:W-:-:S07]  /*6960*/  LEPC R20, `(.L_x_4365) ;  /* 0x000000001014794e */ /* 0x000fce0000000000 */
[----:B-1----:R-:W-:Y:S05]  /*6970*/  CALL.ABS.NOINC R2 ;  /* 0x0000000002007343 */ /* 0x002fea0003c00000 */
.L_x_4365:
[----:B------:R-:W-:Y:S05]  /*6980*/  BRA `(.L_x_4337) ;  /* 0x0000000000147947 */ /* 0x000fea0003800000 */
.L_x_4364:
[----:B------:R-:W0:Y:S02]  /*6990*/  F2I.U64.F64.TRUNC R4, R4 ;  /* 0x0000000400047311 */ /* 0x000e24000030d800 */
[----:B0-----:R2:W-:Y:S01]  /*69a0*/  STG.E.64 desc[UR36][R16.64], R4 ;  /* 0x0000000410007986 */ /* 0x0015e2000c101b24 */
[----:B------:R-:W-:Y:S05]  /*69b0*/  BRA `(.L_x_4337) ;  /* 0x0000000000087947 */ /* 0x000fea0003800000 */
.L_x_4363:
[----:B------:R-:W0:Y:S02]  /*69c0*/  F2I.U32.F64.TRUNC R5, R4 ;  /* 0x0000000400057311 */ /* 0x000e24000030d000 */
[----:B0-----:R0:W-:Y:S02]  /*69d0*/  STG.E desc[UR36][R16.64], R5 ;  /* 0x0000000510007986 */ /* 0x0011e4000c101924 */
.L_x_4337:
[----:B------:R-:W-:-:S07]  /*69e0*/  VIADD R19, R19, 0x80 ;  /* 0x0000008013137836 */ /* 0x000fce0000000000 */
.L_x_4295:
[----:B------:R-:W-:Y:S05]  /*69f0*/  BSYNC B6 ;  /* 0x0000000000067941 */ /* 0x000fea0003800000 */
.L_x_4294:
        /* <DEDUP_REMOVED lines=307> */
.L_x_4368:
        /* <DEDUP_REMOVED lines=21> */
.L_x_4372:
[----:B------:R-:W2:Y:S02]  /*7e80*/  LDG.E.U8 R2, desc[UR36][R4.64] ;  /* 0x0000002404027981 */ /* 0x000ea4000c1e1100 */
[----:B--2---:R-:W0:Y:S01]  /*7e90*/  I2F.F64.U16 R2, R2 ;  /* 0x0000000200027312 */ /* 0x004e220000101800 */
[----:B------:R-:W-:Y:S05]  /*7ea0*/  BRA `(.L_x_4374) ;  /* 0x0000000c00707947 */ /* 0x000fea0003800000 */
.L_x_4371:
        /* <DEDUP_REMOVED lines=9> */
.L_x_4376:
[----:B------:R-:W2:Y:S02]  /*7f40*/  LDG.E R2, desc[UR36][R4.64] ;  /* 0x0000002404027981 */ /* 0x000ea4000c1e1900 */
[----:B--2---:R-:W0:Y:S01]  /*7f50*/  I2F.F64 R2, R2 ;  /* 0x0000000200027312 */ /* 0x004e220000201c00 */
[----:B------:R-:W-:Y:S05]  /*7f60*/  BRA `(.L_x_4374) ;  /* 0x0000000c00407947 */ /* 0x000fea0003800000 */
.L_x_4375:
[----:B------:R-:W2:Y:S02]  /*7f70*/  LDG.E.U16 R2, desc[UR36][R4.64] ;  /* 0x0000002404027981 */ /* 0x000ea4000c1e1500 */
[----:B--2---:R-:W0:Y:S01]  /*7f80*/  I2F.F64.S16 R2, R2 ;  /* 0x0000000200027312 */ /* 0x004e220000101c00 */
[----:B------:R-:W-:Y:S05]  /*7f90*/  BRA `(.L_x_4374) ;  /* 0x0000000c00347947 */ /* 0x000fea0003800000 */
.L_x_4370:
        /* <DEDUP_REMOVED lines=10> */
.L_x_4378:
[----:B------:R-:W2:Y:S02]  /*8040*/  LDG.E.U16 R0, desc[UR36][R4.64] ;  /* 0x0000002404007981 */ /* 0x000ea4000c1e1500 */
[----:B--2---:R-:W-:-:S05]  /*8050*/  HADD2.F32 R0, -RZ, R0.H0_H0 ;  /* 0x20000000ff007230 */ /* 0x004fca0000004100 */
[----:B------:R-:W-:-:S04]  /*8060*/  FMUL.FTZ R0, R0, 1 ;  /* 0x3f80000000007820 */ /* 0x000fc80000410000 */
[----:B------:R0:W1:Y:S01]  /*8070*/  F2F.F64.F32 R2, R0 ;  /* 0x0000000000027310 */ /* 0x0000620000201800 */
[----:B------:R-:W-:Y:S05]  /*8080*/  BRA `(.L_x_4374) ;  /* 0x0000000800f87947 */ /* 0x000fea0003800000 */
.L_x_4377:
        /* <DEDUP_REMOVED lines=10> */
.L_x_4380:
[----:B------:R-:W2:Y:S02]  /*8130*/  LDG.E.U16 R4, desc[UR36][R4.64] ;  /* 0x0000002404047981 */ /* 0x000ea4000c1e1500 */
[----:B--2---:R-:W-:-:S05]  /*8140*/  HADD2.F32 R0, -RZ, R4.H0_H0 ;  /* 0x20000004ff007230 */ /* 0x004fca0000004100 */
[----:B------:R-:W-:-:S04]  /*8150*/  FMUL.FTZ R0, R0, 1 ;  /* 0x3f80000000007820 */ /* 0x000fc80000410000 */
[----:B------:R0:W1:Y:S01]  /*8160*/  F2F.F64.F32 R2, R0 ;  /* 0x0000000000027310 */ /* 0x0000620000201800 */
[----:B------:R-:W-:Y:S05]  /*8170*/  BRA `(.L_x_4374) ;  /* 0x0000000800bc7947 */ /* 0x000fea0003800000 */
.L_x_4379:
[----:B------:R0:W5:Y:S01]  /*8180*/  LDG.E.64 R2, desc[UR36][R4.64] ;  /* 0x0000002404027981 */ /* 0x000162000c1e1b00 */
[----:B------:R-:W-:Y:S05]  /*8190*/  BRA `(.L_x_4374) ;  /* 0x0000000800b47947 */ /* 0x000fea0003800000 */
.L_x_4369:
        /* <DEDUP_REMOVED lines=13> */
.L_x_4383:
[----:B------:R0:W5:Y:S01]  /*8270*/  LDG.E.64 R2, desc[UR36][R4.64] ;  /* 0x0000002404027981 */ /* 0x000162000c1e1b00 */
[----:B------:R-:W-:Y:S05]  /*8280*/  BRA `(.L_x_4374) ;  /* 0x0000000800787947 */ /* 0x000fea0003800000 */
.L_x_4382:
        /* <DEDUP_REMOVED lines=11> */
[----:B------:R-:W-:-:S04]  /*8340*/  IADD3 R6, R2, 0x1000000, RZ ;  /* 0x0100000002067810 */ /* 0x000fc80007ffe0ff */
        /* <DEDUP_REMOVED lines=16> */
.L_x_4385:
[----:B------:R-:W2:Y:S02]  /*8450*/  LDG.E.U8 R3, desc[UR36][R4.64] ;  /* 0x0000002404037981 */ /* 0x000ea4000c1e1100 */
[----:B--2---:R-:W-:-:S05]  /*8460*/  IMAD.SHL.U32 R0, R3, 0x2000000, RZ ;  /* 0x0200000003007824 */ /* 0x004fca00078e00ff */
[----:B------:R-:W-:-:S13]  /*8470*/  ISETP.GE.U32.AND P0, PT, R0, 0x8000000, PT ;  /* 0x080000000000780c */ /* 0x000fda0003f06070 */
[C---:B------:R-:W-:Y:S02]  /*8480*/  @!P0 IMAD.SHL.U32 R0, R3.reuse, 0x100, RZ ;  /* 0x0000010003008824 */ /* 0x040fe400078e00ff */
        /* <DEDUP_REMOVED lines=11> */
.L_x_4384:
[----:B------:R-:W2:Y:S02]  /*8540*/  LDG.E.U16 R0, desc[UR36][R4.64] ;  /* 0x0000002404007981 */ /* 0x000ea4000c1e1500 */
[----:B--2---:R-:W-:-:S04]  /*8550*/  IMAD.U32 R0, R0, 0x10000, RZ ;  /* 0x0001000000007824 */ /* 0x004fc800078e00ff */
[----:B------:R-:W-:-:S04]  /*8560*/  FMUL.FTZ R0, R0, 1 ;  /* 0x3f80000000007820 */ /* 0x000fc80000410000 */
[----:B------:R0:W1:Y:S01]  /*8570*/  F2F.F64.F32 R2, R0 ;  /* 0x0000000000027310 */ /* 0x0000620000201800 */
[----:B------:R-:W-:Y:S05]  /*8580*/  BRA `(.L_x_4374) ;  /* 0x0000000400b87947 */ /* 0x000fea0003800000 */
.L_x_4381:
        /* <DEDUP_REMOVED lines=11> */
.L_x_4388:
        /* <DEDUP_REMOVED lines=21> */
.L_x_4392:
[----:B------:R-:W-:Y:S05]  /*8790*/  BSYNC B1 ;  /* 0x0000000000017941 */ /* 0x000fea0003800000 */
.L_x_4391:
[----:B------:R-:W-:Y:S01]  /*87a0*/  LEA R3, R0, 0x3b800000, 0x17 ;  /* 0x3b80000000037811 */ /* 0x000fe200078eb8ff */
[----:B------:R-:W-:-:S05]  /*87b0*/  IMAD.SHL.U32 R0, R2, 0x100000, RZ ;  /* 0x0010000002007824 */ /* 0x000fca00078e00ff */
[----:B------:R-:W-:-:S07]  /*87c0*/  LOP3.LUT R0, R3, R0, R4, 0xfe, !PT ;  /* 0x0000000003007212 */ /* 0x000fce00078efe04 */
.L_x_4390:
[----:B------:R-:W-:Y:S05]  /*87d0*/  BSYNC B0 ;  /* 0x0000000000007941 */ /* 0x000fea0003800000 */
.L_x_4389:
[----:B------:R-:W-:-:S04]  /*87e0*/  FMUL.FTZ R0, R0, 1 ;  /* 0x3f80000000007820 */ /* 0x000fc80000410000 */
[----:B------:R1:W2:Y:S01]  /*87f0*/  F2F.F64.F32 R2, R0 ;  /* 0x0000000000027310 */ /* 0x0002a20000201800 */
[----:B------:R-:W-:Y:S05]  /*8800*/  BRA `(.L_x_4374) ;  /* 0x0000000400187947 */ /* 0x000fea0003800000 */
.L_x_4387:
[----:B------:R-:W2:Y:S01]  /*8810*/  LDG.E.U8 R2, desc[UR36][R4.64] ;  /* 0x0000002404027981 */ /* 0x000ea2000c1e1100 */
[----:B------:R-:W-:Y:S01]  /*8820*/  BSSY B0, `(.L_x_4393) ;  /* 0x0000018000007945 */ /* 0x000fe20003800000 */
[----:B------:R-:W-:Y:S02]  /*8830*/  MOV R0, RZ ;  /* 0x000000ff00007202 */ /* 0x000fe40000000f00 */
        /* <DEDUP_REMOVED lines=18> */
.L_x_4396:
[----:B------:R-:W-:Y:S05]  /*8960*/  BSYNC B1 ;  /* 0x0000000000017941 */ /* 0x000fea0003800000 */
.L_x_4395:
[----:B------:R-:W-:Y:S01]  /*8970*/  LEA R3, R0, 0x37800000, 0x17 ;  /* 0x3780000000037811 */ /* 0x000fe200078eb8ff */
[----:B------:R-:W-:-:S05]  /*8980*/  IMAD.SHL.U32 R0, R2, 0x200000, RZ ;  /* 0x0020000002007824 */ /* 0x000fca00078e00ff */
[----:B------:R-:W-:-:S07]  /*8990*/  LOP3.LUT R0, R3, R0, R4, 0xfe, !PT ;  /* 0x0000000003007212 */ /* 0x000fce00078efe04 */
.L_x_4394:
[----:B------:R-:W-:Y:S05]  /*89a0*/  BSYNC B0 ;  /* 0x0000000000007941 */ /* 0x000fea0003800000 */
.L_x_4393:
[----:B------:R-:W-:-:S04]  /*89b0*/  FMUL.FTZ R0, R0, 1 ;  /* 0x3f80000000007820 */ /* 0x000fc80000410000 */
[----:B------:R3:W4:Y:S01]  /*89c0*/  F2F.F64.F32 R2, R0 ;  /* 0x0000000000027310 */ /* 0x0007220000201800 */
[----:B------:R-:W-:Y:S05]  /*89d0*/  BRA `(.L_x_4374) ;  /* 0x0000000000a47947 */ /* 0x000fea0003800000 */
.L_x_4386:
        /* <DEDUP_REMOVED lines=14> */
.L_x_4400:
[----:B------:R-:W-:Y:S05]  /*8ac0*/  BSYNC B0 ;  /* 0x0000000000007941 */ /* 0x000fea0003800000 */
.L_x_4399:
[----:B------:R-:W-:-:S04]  /*8ad0*/  FMUL.FTZ R0, R0, 1 ;  /* 0x3f80000000007820 */ /* 0x000fc80000410000 */
[----:B------:R0:W1:Y:S01]  /*8ae0*/  F2F.F64.F32 R2, R0 ;  /* 0x0000000000027310 */ /* 0x0000620000201800 */
[----:B------:R-:W-:Y:S05]  /*8af0*/  BRA `(.L_x_4374) ;  /* 0x00000000005c7947 */ /* 0x000fea0003800000 */
.L_x_4373:
[----:B------:R-:W-:Y:S01]  /*8b00*/  MOV R2, 0x130 ;  /* 0x0000013000027802 */ /* 0x000fe20000000f00 */
[----:B------:R-:W-:Y:S01]  /*8b10*/  ULDC.64 UR4, c[0x4][0x120] ;  /* 0x0100480000047ab9 */ /* 0x000fe20000000a00 */
[----:B------:R-:W-:Y:S01]  /*8b20*/  ULDC.64 UR6, c[0x4][0x0] ;  /* 0x0100000000067ab9 */ /* 0x000fe20000000a00 */
[----:B------:R-:W-:Y:S01]  /*8b30*/  IMAD.U32 R4, RZ, RZ, UR4 ;  /* 0x00000004ff047e24 */ /* 0x000fe2000f8e00ff */
[----:B------:R-:W-:Y:S01]  /*8b40*/  MOV R10, UR6 ;  /* 0x00000006000a7c02 */ /* 0x000fe20008000f00 */
[----:B------:R-:W-:Y:S01]  /*8b50*/  IMAD.U32 R5, RZ, RZ, UR5 ;  /* 0x00000005ff057e24 */ /* 0x000fe2000f8e00ff */
[----:B------:R-:W0:Y:S01]  /*8b60*/  LDC.64 R2, c[0x4][R2] ;  /* 0x0100000002027b82 */ /* 0x000e220000000a00 */
[----:B------:R-:W-:Y:S01]  /*8b70*/  ULDC.64 UR4, c[0x4][0x128] ;  /* 0x01004a0000047ab9 */ /* 0x000fe20000000a00 */
[----:B------:R-:W-:Y:S02]  /*8b80*/  IMAD.U32 R11, RZ, RZ, UR7 ;  /* 0x00000007ff0b7e24 */ /* 0x000fe4000f8e00ff */
[----:B------:R-:W-:-:S02]  /*8b90*/  IMAD.U32 R6, RZ, RZ, UR4 ;  /* 0x00000004ff067e24 */ /* 0x000fc4000f8e00ff */
[----:B------:R-:W-:Y:S02]  /*8ba0*/  IMAD.U32 R7, RZ, RZ, UR5 ;  /* 0x00000005ff077e24 */ /* 0x000fe4000f8e00ff */
[----:B------:R-:W-:Y:S02]  /*8bb0*/  IMAD.MOV.U32 R8, RZ, RZ, 0x4e ;  /* 0x0000004eff087424 */ /* 0x000fe400078e00ff */
[----:B------:R-:W-:Y:S02]  /*8bc0*/  IMAD.MOV.U32 R12, RZ, RZ, 0x1 ;  /* 0x00000001ff0c7424 */ /* 0x000fe400078e00ff */
[----:B------:R-:W-:-:S07]  /*8bd0*/  IMAD.MOV.U32 R13, RZ, RZ, RZ ;  /* 0x000000ffff0d7224 */ /* 0x000fce00078e00ff */
[----:B------:R-:W-:-:S07]  /*8be0*/  LEPC R20, `(.L_x_4401) ;  /* 0x000000001014794e */ /* 0x000fce0000000000 */
[----:B0-----:R-:W-:Y:S05]  /*8bf0*/  CALL.ABS.NOINC R2 ;  /* 0x0000000002007343 */ /* 0x001fea0003c00000 */
.L_x_4401:
[----:B------:R-:W-:Y:S01]  /*8c00*/  CS2R R2, SRZ ;  /* 0x0000000000027805 */ /* 0x000fe2000001ff00 */
[----:B------:R-:W-:Y:S06]  /*8c10*/  BRA `(.L_x_4374) ;  /* 0x0000000000147947 */ /* 0x000fec0003800000 */
.L_x_4398:
[----:B------:R-:W2:Y:S02]  /*8c20*/  LDG.E.64 R2, desc[UR36][R4.64] ;  /* 0x0000002404027981 */ /* 0x000ea4000c1e1b00 */
[----:B--2---:R-:W0:Y:S01]  /*8c30*/  I2F.F64.U64 R2, R2 ;  /* 0x0000000200027312 */ /* 0x004e220000301800 */
[----:B------:R-:W-:Y:S05]  /*8c40*/  BRA `(.L_x_4374) ;  /* 0x0000000000087947 */ /* 0x000fea0003800000 */
.L_x_4397:
[----:B------:R-:W2:Y:S02]  /*8c50*/  LDG.E R2, desc[UR36][R4.64] ;  /* 0x0000002404027981 */ /* 0x000ea4000c1e1900 */
[----:B--2---:R-:W0:Y:S02]  /*8c60*/  I2F.F64.U32 R2, R2 ;  /* 0x0000000200027312 */ /* 0x004e240000201800 */
.L_x_4374:
[----:B------:R-:W-:Y:S01]  /*8c70*/  ULDC.64 UR4, c[0x0][0x420] ;  /* 0x0001080000047ab9 */ /* 0x000fe20000000a00 */
[----:B0-----:R-:W-:Y:S01]  /*8c80*/  IMAD.MOV.U32 R4, RZ, RZ, RZ ;  /* 0x000000ffff047224 */ /* 0x001fe200078e00ff */
[----:B-12-45:R-:W-:Y:S01]  /*8c90*/  DADD R8, R2, UR4 ;  /* 0x0000000402087e29 */ /* 0x036fe20008000000 */
[----:B------:R-:W-:Y:S01]  /*8ca0*/  IMAD.MOV.U32 R6, RZ, RZ, 0x0 ;  /* 0x00000000ff067424 */ /* 0x000fe200078e00ff */
[----:B------:R-:W-:Y:S01]  /*8cb0*/  BSSY B0, `(.L_x_4402) ;  /* 0x000000d000007945 */ /* 0x000fe20003800000 */
[----:B------:R-:W-:-:S03]  /*8cc0*/  IMAD.MOV.U32 R7, RZ, RZ, 0x3fd80000 ;  /* 0x3fd80000ff077424 */ /* 0x000fc600078e00ff */
        /* <DEDUP_REMOVED lines=11> */
.L_x_4403:
[----:B------:R-:W-:Y:S05]  /*8d80*/  BSYNC B0 ;  /* 0x0000000000007941 */ /* 0x000fea0003800000 */
.L_x_4402:
        /* <DEDUP_REMOVED lines=15> */
.L_x_4407:
[----:B------:R-:W0:Y:S02]  /*8e80*/  F2I.S64.F64.TRUNC R4, R4 ;  /* 0x0000000400047311 */ /* 0x000e24000030d900 */
[----:B0-----:R-:W-:-:S05]  /*8e90*/  IMAD.MOV.U32 R3, RZ, RZ, R4 ;  /* 0x000000ffff037224 */ /* 0x001fca00078e0004 */
[----:B------:R0:W-:Y:S01]  /*8ea0*/  STG.E.U8 desc[UR36][R16.64], R3 ;  /* 0x0000000310007986 */ /* 0x0001e2000c101124 */
[----:B------:R-:W-:Y:S05]  /*8eb0*/  BRA `(.L_x_4409) ;  /* 0x0000000c00f87947 */ /* 0x000fea0003800000 */
.L_x_4406:
        /* <DEDUP_REMOVED lines=9> */
.L_x_4411:
[----:B------:R-:W0:Y:S02]  /*8f50*/  F2I.F64.TRUNC R5, R4 ;  /* 0x0000000400057311 */ /* 0x000e24000030d100 */
[----:B0-----:R0:W-:Y:S01]  /*8f60*/  STG.E desc[UR36][R16.64], R5 ;  /* 0x0000000510007986 */ /* 0x0011e2000c101924 */
[----:B------:R-:W-:Y:S05]  /*8f70*/  BRA `(.L_x_4409) ;  /* 0x0000000c00c87947 */ /* 0x000fea0003800000 */
.L_x_4410:
[----:B------:R-:W0:Y:S02]  /*8f80*/  F2I.F64.TRUNC R5, R4 ;  /* 0x0000000400057311 */ /* 0x000e24000030d100 */
[----:B0-----:R0:W-:Y:S01]  /*8f90*/  STG.E.U16 desc[UR36][R16.64], R5 ;  /* 0x0000000510007986 */ /* 0x0011e2000c101524 */
[----:B------:R-:W-:Y:S05]  /*8fa0*/  BRA `(.L_x_4409) ;  /* 0x0000000c00bc7947 */ /* 0x000fea0003800000 */
.L_x_4405:
        /* <DEDUP_REMOVED lines=13> */
.L_x_4413:
        /* <DEDUP_REMOVED lines=8> */
.L_x_4412:
        /* <DEDUP_REMOVED lines=14> */
.L_x_4415:
        /* <DEDUP_REMOVED lines=9> */
.L_x_4414:
[----:B------:R0:W-:Y:S01]  /*9270*/  STG.E.64 desc[UR36][R16.64], R4 ;  /* 0x0000000410007986 */ /* 0x0001e2000c101b24 */
[----:B------:R-:W-:Y:S05]  /*9280*/  BRA `(.L_x_4409) ;  /* 0x0000000c00047947 */ /* 0x000fea0003800000 */
.L_x_4404:
        /* <DEDUP_REMOVED lines=12> */
.L_x_4418:
[----:B------:R-:W-:-:S05]  /*9350*/  CS2R R6, SRZ ;  /* 0x0000000000067805 */ /* 0x000fca000001ff00 */
[----:B------:R0:W-:Y:S01]  /*9360*/  STG.E.128 desc[UR36][R16.64], R4 ;  /* 0x0000000410007986 */ /* 0x0001e2000c101d24 */
[----:B------:R-:W-:Y:S05]  /*9370*/  BRA `(.L_x_4409) ;  /* 0x0000000800c87947 */ /* 0x000fea0003800000 */
.L_x_4417:
        /* <DEDUP_REMOVED lines=23> */
[----:B------:R-:W-:Y:S02]  /*94f0*/  @P0 SHF.R.U32.HI R0, RZ, 0x14, R0 ;  /* 0x00000014ff000819 */ /* 0x000fe40000011600 */
[----:B------:R-:W-:-:S07]  /*9500*/  @!P0 IADD3 R0, R2, -0x46800000, RZ ;  /* 0xb980000002008810 */ /* 0x000fce0007ffe0ff */
.L_x_4422:
[----:B------:R-:W-:Y:S05]  /*9510*/  BSYNC B0 ;  /* 0x0000000000007941 */ /* 0x000fea0003800000 */
.L_x_4421:
[----:B------:R-:W-:-:S05]  /*9520*/  LOP3.LUT R3, R0, R3, RZ, 0xfc, !PT ;  /* 0x0000000300037212 */ /* 0x000fca00078efcff */
[----:B------:R0:W-:Y:S01]  /*9530*/  STG.E.U8 desc[UR36][R16.64], R3 ;  /* 0x0000000310007986 */ /* 0x0001e2000c101124 */
[----:B------:R-:W-:Y:S05]  /*9540*/  BRA `(.L_x_4409) ;  /* 0x0000000800547947 */ /* 0x000fea0003800000 */
.L_x_4420:
        /* <DEDUP_REMOVED lines=17> */
.L_x_4424:
[----:B------:R-:W-:Y:S01]  /*9660*/  IMAD.MOV.U32 R0, RZ, RZ, 0x7f ;  /* 0x0000007fff007424 */ /* 0x000fe200078e00ff */
[----:B------:R-:W-:-:S04]  /*9670*/  ISETP.GT.U32.AND P0, PT, R2, 0x7f800000, PT ;  /* 0x7f8000000200780c */ /* 0x000fc80003f04070 */
[----:B------:R-:W-:-:S09]  /*9680*/  SEL R0, R0, 0x7c, P0 ;  /* 0x0000007c00007807 */ /* 0x000fd20000000000 */
.L_x_4425:
[----:B------:R-:W-:Y:S05]  /*9690*/  BSYNC B0 ;  /* 0x0000000000007941 */ /* 0x000fea0003800000 */
.L_x_4423:
[----:B------:R-:W-:-:S04]  /*96a0*/  LOP3.LUT R2, R3, 0x80000000, RZ, 0xc0, !PT ;  /* 0x8000000003027812 */ /* 0x000fc800078ec0ff */
[----:B------:R-:W-:-:S04]  /*96b0*/  SHF.R.U32.HI R3, RZ, 0x18, R2 ;  /* 0x00000018ff037819 */ /* 0x000fc80000011602 */
[----:B------:R-:W-:-:S05]  /*96c0*/  LOP3.LUT R3, R0, R3, RZ, 0xfc, !PT ;  /* 0x0000000300037212 */ /* 0x000fca00078efcff */
[----:B------:R0:W-:Y:S01]  /*96d0*/  STG.E.U8 desc[UR36][R16.64], R3 ;  /* 0x0000000310007986 */ /* 0x0001e2000c101124 */
[----:B------:R-:W-:Y:S05]  /*96e0*/  BRA `(.L_x_4409) ;  /* 0x0000000400ec7947 */ /* 0x000fea0003800000 */
.L_x_4419:
        /* <DEDUP_REMOVED lines=8> */
.L_x_4416:
        /* <DEDUP_REMOVED lines=11> */
.L_x_4428:
        /* <DEDUP_REMOVED lines=21> */
.L_x_4431:
[----:B------:R-:W-:-:S04]  /*9970*/  LOP3.LUT R2, R3, 0x80000000, RZ, 0xc0, !PT ;  /* 0x8000000003027812 */ /* 0x000fc800078ec0ff */
[----:B------:R-:W-:-:S04]  /*9980*/  SHF.R.U32.HI R3, RZ, 0x18, R2 ;  /* 0x00000018ff037819 */ /* 0x000fc80000011602 */
[----:B------:R-:W-:-:S04]  /*9990*/  LOP3.LUT R0, R0, R3, RZ, 0xfc, !PT ;  /* 0x0000000300007212 */ /* 0x000fc800078efcff */
[----:B------:R-:W-:-:S07]  /*99a0*/  PRMT R8, R0, 0x7610, R8 ;  /* 0x0000761000087816 */ /* 0x000fce0000000008 */
.L_x_4430:
[----:B------:R-:W-:Y:S05]  /*99b0*/  BSYNC B0 ;  /* 0x0000000000007941 */ /* 0x000fea0003800000 */
.L_x_4429:
[----:B------:R3:W-:Y:S01]  /*99c0*/  STG.E.U8 desc[UR36][R16.64], R8 ;  /* 0x0000000810007986 */ /* 0x0007e2000c101124 */
[----:B------:R-:W-:Y:S05]  /*99d0*/  BRA `(.L_x_4409) ;  /* 0x0000000400307947 */ /* 0x000fea0003800000 */
.L_x_4427:
        /* <DEDUP_REMOVED lines=21> */
.L_x_4434:
[----:B------:R-:W-:-:S04]  /*9b30*/  LOP3.LUT R2, R3, 0x80000000, RZ, 0xc0, !PT ;  /* 0x8000000003027812 */ /* 0x000fc800078ec0ff */
[----:B------:R-:W-:-:S04]  /*9b40*/  SHF.R.U32.HI R3, RZ, 0x18, R2 ;  /* 0x00000018ff037819 */ /* 0x000fc80000011602 */
[----:B------:R-:W-:-:S04]  /*9b50*/  LOP3.LUT R0, R0, R3, RZ, 0xfc, !PT ;  /* 0x0000000300007212 */ /* 0x000fc800078efcff */
[----:B------:R-:W-:-:S07]  /*9b60*/  PRMT R8, R0, 0x7610, R8 ;  /* 0x0000761000087816 */ /* 0x000fce0000000008 */
.L_x_4433:
[----:B------:R-:W-:Y:S05]  /*9b70*/  BSYNC B0 ;  /* 0x0000000000007941 */ /* 0x000fea0003800000 */
.L_x_4432:
[----:B------:R0:W-:Y:S01]  /*9b80*/  STG.E.U8 desc[UR36][R16.64], R8 ;  /* 0x0000000810007986 */ /* 0x0001e2000c101124 */
[----:B------:R-:W-:Y:S05]  /*9b90*/  BRA `(.L_x_4409) ;  /* 0x0000000000c07947 */ /* 0x000fea0003800000 */
.L_x_4426:
        /* <DEDUP_REMOVED lines=26> */
.L_x_4408:
[----:B------:R-:W-:Y:S01]  /*9d40*/  MOV R0, 0x130 ;  /* 0x0000013000007802 */ /* 0x000fe20000000f00 */
[----:B------:R-:W-:Y:S01]  /*9d50*/  ULDC.64 UR4, c[0x4][0x120] ;  /* 0x0100480000047ab9 */ /* 0x000fe20000000a00 */
[----:B------:R-:W-:Y:S01]  /*9d60*/  ULDC.64 UR6, c[0x4][0x8] ;  /* 0x0100020000067ab9 */ /* 0x000fe20000000a00 */
[----:B------:R-:W-:Y:S01]  /*9d70*/  IMAD.U32 R4, RZ, RZ, UR4 ;  /* 0x00000004ff047e24 */ /* 0x000fe2000f8e00ff */
[----:B------:R0:W1:Y:S01]  /*9d80*/  LDC.64 R2, c[0x4][R0] ;  /* 0x0100000000027b82 */ /* 0x0000620000000a00 */
[----:B------:R-:W-:Y:S01]  /*9d90*/  IMAD.U32 R5, RZ, RZ, UR5 ;  /* 0x00000005ff057e24 */ /* 0x000fe2000f8e00ff */
[----:B------:R-:W-:Y:S01]  /*9da0*/  ULDC.64 UR4, c[0x4][0x128] ;  /* 0x01004a0000047ab9 */ /* 0x000fe20000000a00 */
[----:B------:R-:W-:Y:S01]  /*9db0*/  IMAD.U32 R10, RZ, RZ, UR6 ;  /* 0x00000006ff0a7e24 */ /* 0x000fe2000f8e00ff */
[----:B------:R-:W-:Y:S01]  /*9dc0*/  MOV R7, UR5 ;  /* 0x0000000500077c02 */ /* 0x000fe20008000f00 */
[----:B------:R-:W-:Y:S02]  /*9dd0*/  IMAD.U32 R6, RZ, RZ, UR4 ;  /* 0x00000004ff067e24 */ /* 0x000fe4000f8e00ff */
[----:B------:R-:W-:-:S02]  /*9de0*/  IMAD.U32 R11, RZ, RZ, UR7 ;  /* 0x00000007ff0b7e24 */ /* 0x000fc4000f8e00ff */
[----:B------:R-:W-:Y:S02]  /*9df0*/  IMAD.MOV.U32 R8, RZ, RZ, 0x65 ;  /* 0x00000065ff087424 */ /* 0x000fe400078e00ff */
[----:B------:R-:W-:Y:S02]  /*9e00*/  IMAD.MOV.U32 R12, RZ, RZ, 0x1 ;  /* 0x00000001ff0c7424 */ /* 0x000fe400078e00ff */
[----:B0-----:R-:W-:-:S07]  /*9e10*/  IMAD.MOV.U32 R13, RZ, RZ, RZ ;  /* 0x000000ffff0d7224 */ /* 0x001fce00078e00ff */
[----:B------:R-:W-:-:S07]  /*9e20*/  LEPC R20, `(.L_x_4437) ;  /* 0x000000001014794e */ /* 0x000fce0000000000 */
[----:B-1----:R-:W-:Y:S05]  /*9e30*/  CALL.ABS.NOINC R2 ;  /* 0x0000000002007343 */ /* 0x002fea0003c00000 */
.L_x_4437:
[----:B------:R-:W-:Y:S05]  /*9e40*/  BRA `(.L_x_4409) ;  /* 0x0000000000147947 */ /* 0x000fea0003800000 */
.L_x_4436:
[----:B------:R-:W0:Y:S02]  /*9e50*/  F2I.U64.F64.TRUNC R4, R4 ;  /* 0x0000000400047311 */ /* 0x000e24000030d800 */
[----:B0-----:R1:W-:Y:S01]  /*9e60*/  STG.E.64 desc[UR36][R16.64], R4 ;  /* 0x0000000410007986 */ /* 0x0013e2000c101b24 */
[----:B------:R-:W-:Y:S05]  /*9e70*/  BRA `(.L_x_4409) ;  /* 0x0000000000087947 */ /* 0x000fea0003800000 */
.L_x_4435:
[----:B------:R-:W0:Y:S02]  /*9e80*/  F2I.U32.F64.TRUNC R5, R4 ;  /* 0x0000000400057311 */ /* 0x000e24000030d000 */
[----:B0-----:R2:W-:Y:S02]  /*9e90*/  STG.E desc[UR36][R16.64], R5 ;  /* 0x0000000510007986 */ /* 0x0015e4000c101924 */
.L_x_4409:
[----:B------:R-:W-:-:S07]  /*9ea0*/  VIADD R19, R19, 0x80 ;  /* 0x0000008013137836 */ /* 0x000fce0000000000 */
.L_x_4367:
[----:B------:R-:W-:Y:S05]  /*9eb0*/  BSYNC B6 ;  /* 0x0000000000067941 */ /* 0x000fea0003800000 */
.L_x_4366:
        /* <DEDUP_REMOVED lines=306> */
.L_x_4438:
[----:B------:R-:W0:Y:S01]  /*b1e0*/  LDC.U8 R3, c[0x0][0x431] ;  /* 0x00010c40ff037b82 */ /* 0x000e220000000000 */
[----:B------:R-:W-:Y:S01]  /*b1f0*/  ULDC.64 UR4, c[0x0][0x410] ;  /* 0x0001040000047ab9 */ /* 0x000fe20000000a00 */
[----:B------:R-:W-:Y:S01]  /*b200*/  ULDC.64 UR6, c[0x0][0x418] ;  /* 0x0001060000067ab9 */ /* 0x000fe20000000a00 */
[----:B------:R-:W-:Y:S02]  /*b210*/  IADD3 R16, P0, R16, UR4, RZ ;  /* 0x0000000410107c10 */ /* 0x000fe4000ff1e0ff */
[----:B------:R-:W-:-:S03]  /*b220*/  IADD3 R4, P1, R0, UR6, RZ ;  /* 0x0000000600047c10 */ /* 0x000fc6000ff3e0ff */
[----:B------:R-:W-:Y:S01]  /*b230*/  IMAD.X R17, RZ, RZ, UR5, P0 ;  /* 0x00000005ff117e24 */ /* 0x000fe200080e06ff */
[----:B------:R-:W-:Y:S02]  /*b240*/  IADD3.X R5, RZ, UR7, RZ, P1, !PT ;  /* 0x00000007ff057c10 */ /* 0x000fe40008ffe4ff */
        /* <DEDUP_REMOVED lines=14> */
.L_x_4442:
[----:B------:R-:W2:Y:S02]  /*b330*/  LDG.E.U8 R2, desc[UR36][R4.64] ;  /* 0x0000002404027981 */ /* 0x000ea4000c1e1100 */
[----:B--2---:R-:W0:Y:S01]  /*b340*/  I2F.F64.U16 R2, R2 ;  /* 0x0000000200027312 */ /* 0x004e220000101800 */
[----:B------:R-:W-:Y:S05]  /*b350*/  BRA `(.L_x_4444) ;  /* 0x0000000c00707947 */ /* 0x000fea0003800000 */
.L_x_4441:
        /* <DEDUP_REMOVED lines=9> */
.L_x_4446:
[----:B------:R-:W2:Y:S02]  /*b3f0*/  LDG.E R2, desc[UR36][R4.64] ;  /* 0x0000002404027981 */ /* 0x000ea4000c1e1900 */
[----:B--2---:R-:W0:Y:S01]  /*b400*/  I2F.F64 R2, R2 ;  /* 0x0000000200027312 */ /* 0x004e220000201c00 */
[----:B------:R-:W-:Y:S05]  /*b410*/  BRA `(.L_x_4444) ;  /* 0x0000000c00407947 */ /* 0x000fea0003800000 */
.L_x_4445:
[----:B------:R-:W2:Y:S02]  /*b420*/  LDG.E.U16 R2, desc[UR36][R4.64] ;  /* 0x0000002404027981 */ /* 0x000ea4000c1e1500 */
[----:B--2---:R-:W0:Y:S01]  /*b430*/  I2F.F64.S16 R2, R2 ;  /* 0x0000000200027312 */ /* 0x004e220000101c00 */
[----:B------:R-:W-:Y:S05]  /*b440*/  BRA `(.L_x_4444) ;  /* 0x0000000c00347947 */ /* 0x000fea0003800000 */
.L_x_4440:
        /* <DEDUP_REMOVED lines=10> */
.L_x_4448:
[----:B------:R-:W2:Y:S02]  /*b4f0*/  LDG.E.U16 R0, desc[UR36][R4.64] ;  /* 0x0000002404007981 */ /* 0x000ea4000c1e1500 */
[----:B--2---:R-:W-:-:S05]  /*b500*/  HADD2.F32 R0, -RZ, R0.H0_H0 ;  /* 0x20000000ff007230 */ /* 0x004fca0000004100 */
[----:B------:R-:W-:-:S04]  /*b510*/  FMUL.FTZ R0, R0, 1 ;  /* 0x3f80000000007820 */ /* 0x000fc80000410000 */
[----:B------:R0:W1:Y:S01]  /*b520*/  F2F.F64.F32 R2, R0 ;  /* 0x0000000000027310 */ /* 0x0000620000201800 */
[----:B------:R-:W-:Y:S05]  /*b530*/  BRA `(.L_x_4444) ;  /* 0x0000000800f87947 */ /* 0x000fea0003800000 */
.L_x_4447:
        /* <DEDUP_REMOVED lines=10> */
.L_x_4450:
[----:B------:R-:W2:Y:S02]  /*b5e0*/  LDG.E.U16 R4, desc[UR36][R4.64] ;  /* 0x0000002404047981 */ /* 0x000ea4000c1e1500 */
[----:B--2---:R-:W-:-:S05]  /*b5f0*/  HADD2.F32 R0, -RZ, R4.H0_H0 ;  /* 0x20000004ff007230 */ /* 0x004fca0000004100 */
[----:B------:R-:W-:-:S04]  /*b600*/  FMUL.FTZ R0, R0, 1 ;  /* 0x3f80000000007820 */ /* 0x000fc80000410000 */
[----:B------:R0:W1:Y:S01]  /*b610*/  F2F.F64.F32 R2, R0 ;  /* 0x0000000000027310 */ /* 0x0000620000201800 */
[----:B------:R-:W-:Y:S05]  /*b620*/  BRA `(.L_x_4444) ;  /* 0x0000000800bc7947 */ /* 0x000fea0003800000 */
.L_x_4449:
[----:B------:R0:W5:Y:S01]  /*b630*/  LDG.E.64 R2, desc[UR36][R4.64] ;  /* 0x0000002404027981 */ /* 0x000162000c1e1b00 */
[----:B------:R-:W-:Y:S05]  /*b640*/  BRA `(.L_x_4444) ;  /* 0x0000000800b47947 */ /* 0x000fea0003800000 */
.L_x_4439:
        /* <DEDUP_REMOVED lines=13> */
.L_x_4453:
[----:B------:R0:W5:Y:S01]  /*b720*/  LDG.E.64 R2, desc[UR36][R4.64] ;  /* 0x0000002404027981 */ /* 0x000162000c1e1b00 */
[----:B------:R-:W-:Y:S05]  /*b730*/  BRA `(.L_x_4444) ;  /* 0x0000000800787947 */ /* 0x000fea0003800000 */
.L_x_4452:
        /* <DEDUP_REMOVED lines=28> */
.L_x_4455:
        /* <DEDUP_REMOVED lines=15> */
.L_x_4454:
[----:B------:R-:W2:Y:S02]  /*b9f0*/  LDG.E.U16 R0, desc[UR36][R4.64] ;  /* 0x0000002404007981 */ /* 0x000ea4000c1e1500 */
[----:B--2---:R-:W-:-:S04]  /*ba00*/  IMAD.U32 R0, R0, 0x10000, RZ ;  /* 0x0001000000007824 */ /* 0x004fc800078e00ff */
[----:B------:R-:W-:-:S04]  /*ba10*/  FMUL.FTZ R0, R0, 1 ;  /* 0x3f80000000007820 */ /* 0x000fc80000410000 */
[----:B------:R0:W1:Y:S01]  /*ba20*/  F2F.F64.F32 R2, R0 ;  /* 0x0000000000027310 */ /* 0x0000620000201800 */
[----:B------:R-:W-:Y:S05]  /*ba30*/  BRA `(.L_x_4444) ;  /* 0x0000000400b87947 */ /* 0x000fea0003800000 */
.L_x_4451:
        /* <DEDUP_REMOVED lines=11> */
.L_x_4458:
[----:B------:R-:W2:Y:S01]  /*baf0*/  LDG.E.U8 R2, desc[UR36][R4.64] ;  /* 0x0000002404027981 */ /* 0x000ea2000c1e1100 */
[----:B------:R-:W-:Y:S01]  /*bb00*/  BSSY B0, `(.L_x_4459) ;  /* 0x0000018000007945 */ /* 0x000fe20003800000 */
[----:B------:R-:W-:Y:S01]  /*bb10*/  HFMA2.MMA R0, -RZ, RZ, 0, 0 ;  /* 0x00000000ff007435 */ /* 0x000fe200000001ff */
        /* <DEDUP_REMOVED lines=18> */
.L_x_4462:
[----:B------:R-:W-:Y:S05]  /*bc40*/  BSYNC B1 ;  /* 0x0000000000017941 */ /* 0x000fea0003800000 */
.L_x_4461:
[----:B------:R-:W-:Y:S01]  /*bc50*/  LEA R3, R0, 0x3b800000, 0x17 ;  /* 0x3b80000000037811 */ /* 0x000fe200078eb8ff */
[----:B------:R-:W-:-:S05]  /*bc60*/  IMAD.SHL.U32 R0, R2, 0x100000, RZ ;  /* 0x0010000002007824 */ /* 0x000fca00078e00ff */
[----:B------:R-:W-:-:S07]  /*bc70*/  LOP3.LUT R0, R3, R0, R4, 0xfe, !PT ;  /* 0x0000000003007212 */ /* 0x000fce00078efe04 */
.L_x_4460:
[----:B------:R-:W-:Y:S05]  /*bc80*/  BSYNC B0 ;  /* 0x0000000000007941 */ /* 0x000fea0003800000 */
.L_x_4459:
[----:B------:R-:W-:-:S04]  /*bc90*/  FMUL.FTZ R0, R0, 1 ;  /* 0x3f80000000007820 */ /* 0x000fc80000410000 */
[----:B------:R1:W2:Y:S01]  /*bca0*/  F2F.F64.F32 R2, R0 ;  /* 0x0000000000027310 */ /* 0x0002a20000201800 */
[----:B------:R-:W-:Y:S05]  /*bcb0*/  BRA `(.L_x_4444) ;  /* 0x0000000400187947 */ /* 0x000fea0003800000 */
.L_x_4457:
        /* <DEDUP_REMOVED lines=21> */
.L_x_4466:
[----:B------:R-:W-:Y:S05]  /*be10*/  BSYNC B1 ;  /* 0x0000000000017941 */ /* 0x000fea0003800000 */
.L_x_4465:
[----:B------:R-:W-:Y:S01]  /*be20*/  LEA R3, R0, 0x37800000, 0x17 ;  /* 0x3780000000037811 */ /* 0x000fe200078eb8ff */
[----:B------:R-:W-:-:S05]  /*be30*/  IMAD.SHL.U32 R0, R2, 0x200000, RZ ;  /* 0x0020000002007824 */ /* 0x000fca00078e00ff */
[----:B------:R-:W-:-:S07]  /*be40*/  LOP3.LUT R0, R3, R0, R4, 0xfe, !PT ;  /* 0x0000000003007212 */ /* 0x000fce00078efe04 */
.L_x_4464:
[----:B------:R-:W-:Y:S05]  /*be50*/  BSYNC B0 ;  /* 0x0000000000007941 */ /* 0x000fea0003800000 */
.L_x_4463:
[----:B------:R-:W-:-:S04]  /*be60*/  FMUL.FTZ R0, R0, 1 ;  /* 0x3f80000000007820 */ /* 0x000fc80000410000 */
[----:B------:R3:W4:Y:S01]  /*be70*/  F2F.F64.F32 R2, R0 ;  /* 0x0000000000027310 */ /* 0x0007220000201800 */
[----:B------:R-:W-:Y:S05]  /*be80*/  BRA `(.L_x_4444) ;  /* 0x0000000000a47947 */ /* 0x000fea0003800000 */
.L_x_4456:
        /* <DEDUP_REMOVED lines=12> */
[----:B------:R-:W-:Y:S01]  /*bf50*/  @!P0 IMAD.MOV.U32 R0, RZ, RZ, 0x7f800001 ;  /* 0x7f800001ff008424 */ /* 0x000fe200078e00ff */
[----:B------:R-:W-:-:S07]  /*bf60*/  @P0 SHF.L.U32 R0, R4, 0x17, RZ ;  /* 0x0000001704000819 */ /* 0x000fce00000006ff */
.L_x_4470:
[----:B------:R-:W-:Y:S05]  /*bf70*/  BSYNC B0 ;  /* 0x0000000000007941 */ /* 0x000fea0003800000 */
.L_x_4469:
[----:B------:R-:W-:-:S04]  /*bf80*/  FMUL.FTZ R0, R0, 1 ;  /* 0x3f80000000007820 */ /* 0x000fc80000410000 */
[----:B------:R0:W1:Y:S01]  /*bf90*/  F2F.F64.F32 R2, R0 ;  /* 0x0000000000027310 */ /* 0x0000620000201800 */
[----:B------:R-:W-:Y:S05]  /*bfa0*/  BRA `(.L_x_4444) ;  /* 0x00000000005c7947 */ /* 0x000fea0003800000 */
.L_x_4443:
        /* <DEDUP_REMOVED lines=16> */
.L_x_4471:
[----:B------:R-:W-:Y:S01]  /*c0b0*/  CS2R R2, SRZ ;  /* 0x0000000000027805 */ /* 0x000fe2000001ff00 */
[----:B------:R-:W-:Y:S06]  /*c0c0*/  BRA `(.L_x_4444) ;  /* 0x0000000000147947 */ /* 0x000fec0003800000 */
.L_x_4468:
[----:B------:R-:W2:Y:S02]  /*c0d0*/  LDG.E.64 R2, desc[UR36][R4.64] ;  /* 0x0000002404027981 */ /* 0x000ea4000c1e1b00 */
[----:B--2---:R-:W0:Y:S01]  /*c0e0*/  I2F.F64.U64 R2, R2 ;  /* 0x0000000200027312 */ /* 0x004e220000301800 */
[----:B------:R-:W-:Y:S05]  /*c0f0*/  BRA `(.L_x_4444) ;  /* 0x0000000000087947 */ /* 0x000fea0003800000 */
.L_x_4467:
[----:B------:R-:W2:Y:S02]  /*c100*/  LDG.E R2, desc[UR36][R4.64] ;  /* 0x0000002404027981 */ /* 0x000ea4000c1e1900 */
[----:B--2---:R-:W0:Y:S02]  /*c110*/  I2F.F64.U32 R2, R2 ;  /* 0x0000000200027312 */ /* 0x004e240000201800 */
.L_x_4444:
[----:B------:R-:W-:Y:S01]  /*c120*/  ULDC.64 UR4, c[0x0][0x420] ;  /* 0x0001080000047ab9 */ /* 0x000fe20000000a00 */
[----:B0-----:R-:W-:Y:S01]  /*c130*/  IMAD.MOV.U32 R4, RZ, RZ, RZ ;  /* 0x000000ffff047224 */ /* 0x001fe200078e00ff */
[----:B-12-45:R-:W-:Y:S01]  /*c140*/  DADD R8, R2, UR4 ;  /* 0x0000000402087e29 */ /* 0x036fe20008000000 */
[----:B------:R-:W-:Y:S01]  /*c150*/  IMAD.MOV.U32 R6, RZ, RZ, 0x0 ;  /* 0x00000000ff067424 */ /* 0x000fe200078e00ff */
[----:B------:R-:W-:Y:S01]  /*c160*/  MOV R7, 0x3fd80000 ;  /* 0x3fd8000000077802 */ /* 0x000fe20000000f00 */
        /* <DEDUP_REMOVED lines=12> */
.L_x_4473:
[----:B------:R-:W-:Y:S05]  /*c230*/  BSYNC B0 ;  /* 0x0000000000007941 */ /* 0x000fea0003800000 */
.L_x_4472:
        /* <DEDUP_REMOVED lines=13> */
[----:B0-----:R-:W-:Y:S01]  /*c310*/  STG.E.U8 desc[UR36][R16.64], R5 ;  /* 0x0000000510007986 */ /* 0x001fe2000c101124 */
[----:B------:R-:W-:Y:S05]  /*c320*/  EXIT ;  /* 0x000000000000794d */ /* 0x000fea0003800000 */
.L_x_4477:
[----:B------:R-:W0:Y:S02]  /*c330*/  F2I.S64.F64.TRUNC R4, R4 ;  /* 0x0000000400047311 */ /* 0x000e24000030d900 */
[----:B0-----:R-:W-:-:S05]  /*c340*/  IMAD.MOV.U32 R3, RZ, RZ, R4 ;  /* 0x000000ffff037224 */ /* 0x001fca00078e0004 */
[----:B------:R-:W-:Y:S01]  /*c350*/  STG.E.U8 desc[UR36][R16.64], R3 ;  /* 0x0000000310007986 */ /* 0x000fe2000c101124 */
[----:B------:R-:W-:Y:S05]  /*c360*/  EXIT ;  /* 0x000000000000794d */ /* 0x000fea0003800000 */
.L_x_4476:
[----:B------:R-:W-:-:S13]  /*c370*/  ISETP.NE.AND P0, PT, R0, 0x2, PT ;  /* 0x000000020000780c */ /* 0x000fda0003f05270 */
[----:B------:R-:W-:Y:S05]  /*c380*/  @!P0 BRA `(.L_x_4479) ;  /* 0x0000000000288947 */ /* 0x000fea0003800000 */
[----:B------:R-:W-:-:S13]  /*c390*/  ISETP.NE.AND P0, PT, R0, 0x3, PT ;  /* 0x000000030000780c */ /* 0x000fda0003f05270 */
[----:B------:R-:W-:Y:S05]  /*c3a0*/  @!P0 BRA `(.L_x_4480) ;  /* 0x0000000000148947 */ /* 0x000fea0003800000 */
[----:B------:R-:W-:-:S13]  /*c3b0*/  ISETP.NE.AND P0, PT, R0, 0x4, PT ;  /* 0x000000040000780c */ /* 0x000fda0003f05270 */
[----:B------:R-:W-:Y:S05]  /*c3c0*/  @P0 BRA `(.L_x_4478) ;  /* 0x0000000c00880947 */ /* 0x000fea0003800000 */
[----:B------:R-:W0:Y:S02]  /*c3d0*/  F2I.S64.F64.TRUNC R4, R4 ;  /* 0x0000000400047311 */ /* 0x000e24000030d900 */
[----:B0-----:R-:W-:Y:S01]  /*c3e0*/  STG.E.64 desc[UR36][R16.64], R4 ;  /* 0x0000000410007986 */ /* 0x001fe2000c101b24 */
[----:B------:R-:W-:Y:S05]  /*c3f0*/  EXIT ;  /* 0x000000000000794d */ /* 0x000fea0003800000 */
.L_x_4480:
[----:B------:R-:W0:Y:S02]  /*c400*/  F2I.F64.TRUNC R5, R4 ;  /* 0x0000000400057311 */ /* 0x000e24000030d100 */
[----:B0-----:R-:W-:Y:S01]  /*c410*/  STG.E desc[UR36][R16.64], R5 ;  /* 0x0000000510007986 */ /* 0x001fe2000c101924 */
[----:B------:R-:W-:Y:S05]  /*c420*/  EXIT ;  /* 0x000000000000794d */ /* 0x000fea0003800000 */
.L_x_4479:
[----:B------:R-:W0:Y:S02]  /*c430*/  F2I.F64.TRUNC R5, R4 ;  /* 0x0000000400057311 */ /* 0x000e24000030d100 */
[----:B0-----:R-:W-:Y:S01]  /*c440*/  STG.E.U16 desc[UR36][R16.64], R5 ;  /* 0x0000000510007986 */ /* 0x001fe2000c101524 */
[----:B------:R-:W-:Y:S05]  /*c450*/  EXIT ;  /* 0x000000000000794d */ /* 0x000fea0003800000 */
.L_x_4475:
        /* <DEDUP_REMOVED lines=11> */
[----:B------:R-:W-:Y:S01]  /*c510*/  STG.E desc[UR36][R16.64], R3 ;  /* 0x0000000310007986 */ /* 0x000fe2000c101924 */
[----:B------:R-:W-:Y:S05]  /*c520*/  EXIT ;  /* 0x000000000000794d */ /* 0x000fea0003800000 */
.L_x_4482:
[----:B------:R-:W-:Y:S01]  /*c530*/  UMOV UR4, 0xf0000000 ;  /* 0xf000000000047882 */ /* 0x000fe20000000000 */
[----:B------:R-:W-:Y:S01]  /*c540*/  UMOV UR5, 0x380fffff ;  /* 0x380fffff00057882 */ /* 0x000fe20000000000 */
[----:B------:R-:W0:Y:S01]  /*c550*/  F2F.F32.F64 R0, R4 ;  /* 0x0000000400007310 */ /* 0x000e220000301000 */
[----:B------:R-:W-:-:S14]  /*c560*/  DSETP.GEU.AND P0, PT, |R4|, UR4, PT ;  /* 0x0000000404007e2a */ /* 0x000fdc000bf0e200 */
[----:B0-----:R-:W-:-:S05]  /*c570*/  @!P0 FMUL R0, R0, 1.175494350822287508e-38 ;  /* 0x0080000000008820 */ /* 0x001fca0000400000 */
[----:B------:R-:W-:-:S05]  /*c580*/  F2FP.F16.F32.PACK_AB R0, RZ, R0 ;  /* 0x00000000ff00723e */ /* 0x000fca00000000ff */
[----:B------:R-:W-:Y:S01]  /*c590*/  STG.E.U16 desc[UR36][R16.64], R0 ;  /* 0x0000000010007986 */ /* 0x000fe2000c101524 */
[----:B------:R-:W-:Y:S05]  /*c5a0*/  EXIT ;  /* 0x000000000000794d */ /* 0x000fea0003800000 */
.L_x_4481:
        /* <DEDUP_REMOVED lines=12> */
[----:B------:R-:W-:Y:S01]  /*c670*/  STG.E.64 desc[UR36][R16.64], R2 ;  /* 0x0000000210007986 */ /* 0x000fe2000c101b24 */
[----:B------:R-:W-:Y:S05]  /*c680*/  EXIT ;  /* 0x000000000000794d */ /* 0x000fea0003800000 */
.L_x_4484:
[----:B------:R-:W-:Y:S01]  /*c690*/  UMOV UR4, 0xf0000000 ;  /* 0xf000000000047882 */ /* 0x000fe20000000000 */
[----:B------:R-:W-:Y:S01]  /*c6a0*/  UMOV UR5, 0x380fffff ;  /* 0x380fffff00057882 */ /* 0x000fe20000000000 */
[----:B------:R-:W0:Y:S01]  /*c6b0*/  F2F.F32.F64 R0, R4 ;  /* 0x0000000400007310 */ /* 0x000e220000301000 */
[----:B------:R-:W-:-:S14]  /*c6c0*/  DSETP.GEU.AND P0, PT, |R4|, UR4, PT ;  /* 0x0000000404007e2a */ /* 0x000fdc000bf0e200 */
[----:B0-----:R-:W-:-:S05]  /*c6d0*/  @!P0 FMUL R0, R0, 1.175494350822287508e-38 ;  /* 0x0080000000008820 */ /* 0x001fca0000400000 */
[----:B------:R-:W-:-:S04]  /*c6e0*/  F2FP.F16.F32.PACK_AB R3, RZ, R0 ;  /* 0x00000000ff03723e */ /* 0x000fc800000000ff */
[----:B------:R-:W-:-:S05]  /*c6f0*/  PRMT R3, R3, 0x5410, RZ ;  /* 0x0000541003037816 */ /* 0x000fca00000000ff */
[----:B------:R-:W-:Y:S01]  /*c700*/  STG.E desc[UR36][R16.64], R3 ;  /* 0x0000000310007986 */ /* 0x000fe2000c101924 */
[----:B------:R-:W-:Y:S05]  /*c710*/  EXIT ;  /* 0x000000000000794d */ /* 0x000fea0003800000 */
.L_x_4483:
[----:B------:R-:W-:Y:S01]  /*c720*/  STG.E.64 desc[UR36][R16.64], R4 ;  /* 0x0000000410007986 */ /* 0x000fe2000c101b24 */
[----:B------:R-:W-:Y:S05]  /*c730*/  EXIT ;  /* 0x000000000000794d */ /* 0x000fea0003800000 */
.L_x_4474:
        /* <DEDUP_REMOVED lines=10> */
[----:B------:R-:W-:Y:S01]  /*c7e0*/  STG.E.U8 desc[UR36][R16.64], R3 ;  /* 0x0000000310007986 */ /* 0x000fe2000c101124 */
[----:B------:R-:W-:Y:S05]  /*c7f0*/  EXIT ;  /* 0x000000000000794d */ /* 0x000fea0003800000 */
.L_x_4487:
[----:B------:R-:W-:-:S05]  /*c800*/  CS2R R6, SRZ ;  /* 0x0000000000067805 */ /* 0x000fca000001ff00 */
[----:B------:R-:W-:Y:S01]  /*c810*/  STG.E.128 desc[UR36][R16.64], R4 ;  /* 0x0000000410007986 */ /* 0x000fe2000c101d24 */
[----:B------:R-:W-:Y:S05]  /*c820*/  EXIT ;  /* 0x000000000000794d */ /* 0x000fea0003800000 */
.L_x_4486:
        /* <DEDUP_REMOVED lines=25> */
.L_x_4491:
[----:B------:R-:W-:Y:S05]  /*c9c0*/  BSYNC B0 ;  /* 0x0000000000007941 */ /* 0x000fea0003800000 */
.L_x_4490:
[----:B------:R-:W-:-:S05]  /*c9d0*/  LOP3.LUT R3, R0, R3, RZ, 0xfc, !PT ;  /* 0x0000000300037212 */ /* 0x000fca00078efcff */
[----:B------:R-:W-:Y:S01]  /*c9e0*/  STG.E.U8 desc[UR36][R16.64], R3 ;  /* 0x0000000310007986 */ /* 0x000fe2000c101124 */
[----:B------:R-:W-:Y:S05]  /*c9f0*/  EXIT ;  /* 0x000000000000794d */ /* 0x000fea0003800000 */
.L_x_4489:
        /* <DEDUP_REMOVED lines=17> */
.L_x_4493:
[----:B------:R-:W-:Y:S01]  /*cb10*/  IMAD.MOV.U32 R0, RZ, RZ, 0x7f ;  /* 0x0000007fff007424 */ /* 0x000fe200078e00ff */
[----:B------:R-:W-:-:S04]  /*cb20*/  ISETP.GT.U32.AND P0, PT, R2, 0x7f800000, PT ;  /* 0x7f8000000200780c */ /* 0x000fc80003f04070 */
[----:B------:R-:W-:-:S09]  /*cb30*/  SEL R0, R0, 0x7c, P0 ;  /* 0x0000007c00007807 */ /* 0x000fd20000000000 */
.L_x_4494:
[----:B------:R-:W-:Y:S05]  /*cb40*/  BSYNC B0 ;  /* 0x0000000000007941 */ /* 0x000fea0003800000 */
.L_x_4492:
[----:B------:R-:W-:-:S04]  /*cb50*/  LOP3.LUT R2, R3, 0x80000000, RZ, 0xc0, !PT ;  /* 0x8000000003027812 */ /* 0x000fc800078ec0ff */
[----:B------:R-:W-:-:S04]  /*cb60*/  SHF.R.U32.HI R3, RZ, 0x18, R2 ;  /* 0x00000018ff037819 */ /* 0x000fc80000011602 */
[----:B------:R-:W-:-:S05]  /*cb70*/  LOP3.LUT R3, R0, R3, RZ, 0xfc, !PT ;  /* 0x0000000300037212 */ /* 0x000fca00078efcff */
[----:B------:R-:W-:Y:S01]  /*cb80*/  STG.E.U8 desc[UR36][R16.64], R3 ;  /* 0x0000000310007986 */ /* 0x000fe2000c101124 */
[----:B------:R-:W-:Y:S05]  /*cb90*/  EXIT ;  /* 0x000000000000794d */ /* 0x000fea0003800000 */
.L_x_4488:
[----:B------:R-:W-:Y:S01]  /*cba0*/  UMOV UR4, 0xf0000000 ;  /* 0xf000000000047882 */ /* 0x000fe20000000000 */
[----:B------:R-:W-:Y:S01]  /*cbb0*/  UMOV UR5, 0x380fffff ;  /* 0x380fffff00057882 */ /* 0x000fe20000000000 */
[----:B------:R-:W0:Y:S01]  /*cbc0*/  F2F.F32.F64 R0, R4 ;  /* 0x0000000400007310 */ /* 0x000e220000301000 */
[----:B------:R-:W-:-:S14]  /*cbd0*/  DSETP.GEU.AND P0, PT, |R4|, UR4, PT ;  /* 0x0000000404007e2a */ /* 0x000fdc000bf0e200 */
[----:B0-----:R-:W-:-:S05]  /*cbe0*/  @!P0 FMUL R0, R0, 1.175494350822287508e-38 ;  /* 0x0080000000008820 */ /* 0x001fca0000400000 */
[----:B------:R-:W-:-:S05]  /*cbf0*/  F2FP.BF16.F32.PACK_AB R0, RZ, R0 ;  /* 0x00000000ff00723e */ /* 0x000fca00000010ff */
[----:B------:R-:W-:Y:S01]  /*cc00*/  STG.E.U16 desc[UR36][R16.64], R0 ;  /* 0x0000000010007986 */ /* 0x000fe2000c101524 */
[----:B------:R-:W-:Y:S05]  /*cc10*/  EXIT ;  /* 0x000000000000794d */ /* 0x000fea0003800000 */
.L_x_4485:
        /* <DEDUP_REMOVED lines=9> */
[----:B0-----:R-:W-:Y:S01]  /*ccb0*/  STG.E.U16 desc[UR36][R16.64], R5 ;  /* 0x0000000510007986 */ /* 0x001fe2000c101524 */
[----:B------:R-:W-:Y:S05]  /*ccc0*/  EXIT ;  /* 0x000000000000794d */ /* 0x000fea0003800000 */
.L_x_4497:
        /* <DEDUP_REMOVED lines=21> */
.L_x_4500:
[----:B------:R-:W-:-:S04]  /*ce20*/  LOP3.LUT R2, R3, 0x80000000, RZ, 0xc0, !PT ;  /* 0x8000000003027812 */ /* 0x000fc800078ec0ff */
[----:B------:R-:W-:-:S04]  /*ce30*/  SHF.R.U32.HI R3, RZ, 0x18, R2 ;  /* 0x00000018ff037819 */ /* 0x000fc80000011602 */
[----:B------:R-:W-:-:S04]  /*ce40*/  LOP3.LUT R0, R0, R3, RZ, 0xfc, !PT ;  /* 0x0000000300007212 */ /* 0x000fc800078efcff */
[----:B------:R-:W-:-:S07]  /*ce50*/  PRMT R8, R0, 0x7610, R8 ;  /* 0x0000761000087816 */ /* 0x000fce0000000008 */
.L_x_4499:
[----:B------:R-:W-:Y:S05]  /*ce60*/  BSYNC B0 ;  /* 0x0000000000007941 */ /* 0x000fea0003800000 */
.L_x_4498:
[----:B------:R-:W-:Y:S01]  /*ce70*/  STG.E.U8 desc[UR36][R16.64], R8 ;  /* 0x0000000810007986 */ /* 0x000fe2000c101124 */
[----:B------:R-:W-:Y:S05]  /*ce80*/  EXIT ;  /* 0x000000000000794d */ /* 0x000fea0003800000 */
.L_x_4496:
        /* <DEDUP_REMOVED lines=21> */
.L_x_4503:
[----:B------:R-:W-:-:S04]  /*cfe0*/  LOP3.LUT R2, R3, 0x80000000, RZ, 0xc0, !PT ;  /* 0x8000000003027812 */ /* 0x000fc800078ec0ff */
[----:B------:R-:W-:-:S04]  /*cff0*/  SHF.R.U32.HI R3, RZ, 0x18, R2 ;  /* 0x00000018ff037819 */ /* 0x000fc80000011602 */
[----:B------:R-:W-:-:S04]  /*d000*/  LOP3.LUT R0, R0, R3, RZ, 0xfc, !PT ;  /* 0x0000000300007212 */ /* 0x000fc800078efcff */
[----:B------:R-:W-:-:S07]  /*d010*/  PRMT R8, R0, 0x7610, R8 ;  /* 0x0000761000087816 */ /* 0x000fce0000000008 */
.L_x_4502:
[----:B------:R-:W-:Y:S05]  /*d020*/  BSYNC B0 ;  /* 0x0000000000007941 */ /* 0x000fea0003800000 */
.L_x_4501:
[----:B------:R-:W-:Y:S01]  /*d030*/  STG.E.U8 desc[UR36][R16.64], R8 ;  /* 0x0000000810007986 */ /* 0x000fe2000c101124 */
[----:B------:R-:W-:Y:S05]  /*d040*/  EXIT ;  /* 0x000000000000794d */ /* 0x000fea0003800000 */
.L_x_4495:
        /* <DEDUP_REMOVED lines=24> */
[----:B------:R-:W-:Y:S01]  /*d1d0*/  STG.E.U8 desc[UR36][R16.64], R3 ;  /* 0x0000000310007986 */ /* 0x000fe2000c101124 */
[----:B------:R-:W-:Y:S05]  /*d1e0*/  EXIT ;  /* 0x000000000000794d */ /* 0x000fea0003800000 */
.L_x_4478:
        /* <DEDUP_REMOVED lines=16> */
.L_x_4506:
[----:B------:R-:W-:Y:S05]  /*d2f0*/  EXIT ;  /* 0x000000000000794d */ /* 0x000fea0003800000 */
.L_x_4505:
[----:B------:R-:W0:Y:S02]  /*d300*/  F2I.U64.F64.TRUNC R4, R4 ;  /* 0x0000000400047311 */ /* 0x000e24000030d800 */
[----:B0-----:R-:W-:Y:S01]  /*d310*/  STG.E.64 desc[UR36][R16.64], R4 ;  /* 0x0000000410007986 */ /* 0x001fe2000c101b24 */
[----:B------:R-:W-:Y:S05]  /*d320*/  EXIT ;  /* 0x000000000000794d */ /* 0x000fea0003800000 */
.L_x_4504:
[----:B------:R-:W0:Y:S02]  /*d330*/  F2I.U32.F64.TRUNC R5, R4 ;  /* 0x0000000400057311 */ /* 0x000e24000030d000 */
[----:B0-----:R-:W-:Y:S01]  /*d340*/  STG.E desc[UR36][R16.64], R5 ;  /* 0x0000000510007986 */ /* 0x001fe2000c101924 */
[----:B------:R-:W-:Y:S05]  /*d350*/  EXIT ;  /* 0x000000000000794d */ /* 0x000fea0003800000 */
        .weak           $__internal_50_$__cuda_sm20_drsqrt_f64_slowpath_v2
        .type           $__internal_50_$__cuda_sm20_drsqrt_f64_slowpath_v2,@function
        .size           $__internal_50_$__cuda_sm20_drsqrt_f64_slowpath_v2,(.L_x_28261 - $__internal_50_$__cuda_sm20_drsqrt_f64_slowpath_v2)
$__internal_50_$__cuda_sm20_drsqrt_f64_slowpath_v2:
[----:B------:R-:W-:Y:S01]  /*d360*/  IMAD.MOV.U32 R4, RZ, RZ, R8 ;  /* 0x000000ffff047224 */ /* 0x000fe200078e0008 */
        /* <DEDUP_REMOVED lines=24> */
[----:B------:R-:W-:Y:S01]  /*d4f0*/  DMUL R2, R2, 134217728 ;  /* 0x41a0000002027828 */ /* 0x000fe20000000000 */
[----:B------:R-:W-:Y:S10]  /*d500*/  BRA `(.L_x_4510) ;  /* 0x0000000000107947 */ /* 0x000ff40003800000 */
.L_x_4509:
[----:B------:R-:W-:Y:S01]  /*d510*/  DADD R2, R4, R4 ;  /* 0x0000000004027229 */ /* 0x000fe20000000004 */
[----:B------:R-:W-:Y:S10]  /*d520*/  BRA `(.L_x_4510) ;  /* 0x0000000000087947 */ /* 0x000ff40003800000 */
.L_x_4508:
[----:B------:R-:W-:Y:S01]  /*d530*/  LOP3.LUT R3, R2, 0x7ff00000, RZ, 0xfc, !PT ;  /* 0x7ff0000002037812 */ /* 0x000fe200078efcff */
[----:B------:R-:W-:-:S07]  /*d540*/  IMAD.MOV.U32 R2, RZ, RZ, RZ ;  /* 0x000000ffff027224 */ /* 0x000fce00078e00ff */
.L_x_4510:
[----:B------:R-:W-:Y:S05]  /*d550*/  BSYNC B1 ;  /* 0x0000000000017941 */ /* 0x000fea0003800000 */
.L_x_4507:
[----:B------:R-:W-:Y:S02]  /*d560*/  IMAD.MOV.U32 R4, RZ, RZ, R2 ;  /* 0x000000ffff047224 */ /* 0x000fe400078e0002 */
[----:B------:R-:W-:Y:S02]  /*d570*/  IMAD.MOV.U32 R5, RZ, RZ, R3 ;  /* 0x000000ffff057224 */ /* 0x000fe400078e0003 */
[----:B------:R-:W-:Y:S02]  /*d580*/  IMAD.MOV.U32 R2, RZ, RZ, R0 ;  /* 0x000000ffff027224 */ /* 0x000fe400078e0000 */
[----:B------:R-:W-:-:S04]  /*d590*/  IMAD.MOV.U32 R3, RZ, RZ, 0x0 ;  /* 0x00000000ff037424 */ /* 0x000fc800078e00ff */
[----:B------:R-:W-:Y:S05]  /*d5a0*/  RET.REL.NODEC R2 `(_ZN2at6native18elementwise_kernelILi128ELi4EZNS0_15gpu_kernel_implIZZZNS0_49_GLOBAL__N__b919a28f_16_Normalization_cu_5c38458722batch_norm_calc_invstdERKNS_6TensorES6_dENKUlvE_clEvENKUlvE_clEvEUldE_EEvRNS_18TensorIteratorBaseERKT_EUliE_EEviT1_) ;  /* 0xffffff2802947950 */ /* 0x000fea0003c3ffff */
.L_x_4511:
        /* <DEDUP_REMOVED lines=13> */
.L_x_28261:


//--------------------- .text._ZN2at6native27unrolled_elementwise_kernelIZZZNS0_49_GLOBAL__N__b919a28f_16_Normalization_cu_5c38458722batch_norm_calc_invstdERKNS_6TensorES5_dENKUlvE_clEvENKUlvE_clEvEUldE_St5arrayIPcLm2EELi4E23TrivialOffsetCalculatorILi1EjESD_NS0_6memory12LoadWithCastILi1EEENSE_13StoreWithCastILi1EEEEEviT_T0_T2_T3_T4_T5_ --------------------------
	.section	.text._ZN2at6native27unrolled_elementwise_kernelIZZZNS0_49_GLOBAL__N__b919a28f_16_Normalization_cu_5c38458722batch_norm_calc_invstdERKNS_6TensorES5_dENKUlvE_clEvENKUlvE_clEvEUldE_St5arrayIPcLm2EELi4E23TrivialOffsetCalculatorILi1EjESD_NS0_6memory12LoadWithCastILi1EEENSE_13StoreWithCastILi1EEEEEviT_T0_T2_T3_T4_T5_,"ax",@progbits
	.align	128
        .global         _ZN2at6native27unrolled_elementwise_kernelIZZZNS0_49_GLOBAL__N__b919a28f_16_Normalization_cu_5c38458722batch_norm_calc_invstdERKNS_6TensorES5_dENKUlvE_clEvENKUlvE_clEvEUldE_St5arrayIPcLm2EELi4E23TrivialOffsetCalculatorILi1EjESD_NS0_6memory12LoadWithCastILi1EEENSE_13StoreWithCastILi1EEEEEviT_T0_T2_T3_T4_T5_
        .type           _ZN2at6native27unrolled_elementwise_kernelIZZZNS0_49_GLOBAL__N__b919a28f_16_Normalization_cu_5c38458722batch_norm_calc_invstdERKNS_6TensorES5_dENKUlvE_clEvENKUlvE_clEvEUldE_St5arrayIPcLm2EELi4E23TrivialOffsetCalculatorILi1EjESD_NS0_6memory12LoadWithCastILi1EEENSE_13StoreWithCastILi1EEEEEviT_T0_T2_T3_T4_T5_,@function
        .size           _ZN2at6native27unrolled_elementwise_kernelIZZZNS0_49_GLOBAL__N__b919a28f_16_Normalization_cu_5c38458722batch_norm_calc_invstdERKNS_6TensorES5_dENKUlvE_clEvENKUlvE_clEvEUldE_St5arrayIPcLm2EELi4E23TrivialOffsetCalculatorILi1EjESD_NS0_6memory12LoadWithCastILi1EEENSE_13StoreWithCastILi1EEEEEviT_T0_T2_T3_T4_T5_,(.L_x_28262 - _ZN2at6native27unrolled_elementwise_kernelIZZZNS0_49_GLOBAL__N__b919a28f_16_Normalization_cu_5c38458722batch_norm_calc_invstdERKNS_6TensorES5_dENKUlvE_clEvENKUlvE_clEvEUldE_St5arrayIPcLm2EELi4E23TrivialOffsetCalculatorILi1EjESD_NS0_6memory12LoadWithCastILi1EEENSE_13StoreWithCastILi1EEEEEviT_T0_T2_T3_T4_T5_)
        .other          _ZN2at6native27unrolled_elementwise_kernelIZZZNS0_49_GLOBAL__N__b919a28f_16_Normalization_cu_5c38458722batch_norm_calc_invstdERKNS_6TensorES5_dENKUlvE_clEvENKUlvE_clEvEUldE_St5arrayIPcLm2EELi4E23TrivialOffsetCalculatorILi1EjESD_NS0_6memory12LoadWithCastILi1EEENSE_13StoreWithCastILi1EEEEEviT_T0_T2_T3_T4_T5_,@"STO_CUDA_ENTRY STV_DEFAULT"
_ZN2at6native27unrolled_elementwise_kernelIZZZNS0_49_GLOBAL__N__b919a28f_16_Normalization_cu_5c38458722batch_norm_calc_invstdERKNS_6TensorES5_dENKUlvE_clEvENKUlvE_clEvEUldE_St5arrayIPcLm2EELi4E23TrivialOffsetCalculatorILi1EjESD_NS0_6memory12LoadWithCastILi1EEENSE_13StoreWithCastILi1EEEEEviT_T0_T2_T3_T4_T5_:
.text._ZN2at6native27unrolled_elementwise_kernelIZZZNS0_49_GLOBAL__N__b919a28f_16_Normalization_cu_5c38458722batch_norm_calc_invstdERKNS_6TensorES5_dENKUlvE_clEvENKUlvE_clEvEUldE_St5arrayIPcLm2EELi4E23TrivialOffsetCalculatorILi1EjESD_NS0_6memory12LoadWithCastILi1EEENSE_13StoreWithCastILi1EEEEEviT_T0_T2_T3_T4_T5_:
[----:B------:R-:W0:Y:S01]  /*0000*/  LDC R1, c[0x0][0x28] ;  /* 0x00000a00ff017b82 */ /* 0x000e220000000800 */
[----:B------:R-:W1:Y:S07]  /*0010*/  S2R R18, SR_CTAID.X ;  /* 0x0000000000127919 */ /* 0x000e6e0000002500 */
[----:B------:R-:W1:Y:S01]  /*0020*/  LDC R19, c[0x0][0x210] ;  /* 0x00008400ff137b82 */ /* 0x000e620000000800 */
[----:B------:R-:W-:Y:S01]  /*0030*/  ULDC.64 UR36, c[0x0][0x208] ;  /* 0x0000820000247ab9 */ /* 0x000fe20000000a00 */
[----:B------:R-:W-:Y:S01]  /*0040*/  BSSY B6, `(.L_x_4512) ;  /* 0x00000fe000067945 */ /* 0x000fe20003800000 */
[----:B------:R-:W2:Y:S01]  /*0050*/  S2R R22, SR_TID.X ;  /* 0x0000000000167919 */ /* 0x000ea20000002100 */
[----:B------:R-:W-:-:S02]  /*0060*/  CS2R R28, SRZ ;  /* 0x00000000001c7805 */ /* 0x000fc4000001ff00 */
[----:B------:R-:W-:Y:S02]  /*0070*/  CS2R R26, SRZ ;  /* 0x00000000001a7805 */ /* 0x000fe4000001ff00 */
        /* <DEDUP_REMOVED lines=22> */
[----:B--2---:R0:W1:Y:S01]  /*01e0*/  I2F.F64.S16 R26, R4 ;  /* 0x00000004001a7312 */ /* 0x0040620000101c00 */
[----:B------:R-:W-:Y:S05]  /*01f0*/  BRA `(.L_x_4519) ;  /* 0x0000000c00807947 */ /* 0x000fea0003800000 */
.L_x_4517:
[----:B------:R-:W2:Y:S02]  /*0200*/  LDG.E.U8 R4, desc[UR36][R4.64] ;  /* 0x0000002404047981 */ /* 0x000ea4000c1e1100 */
[----:B--2---:R0:W1:Y:S01]  /*0210*/  I2F.F64.U16 R26, R4 ;  /* 0x00000004001a7312 */ /* 0x0040620000101800 */
[----:B------:R-:W-:Y:S05]  /*0220*/  BRA `(.L_x_4519) ;  /* 0x0000000c00747947 */ /* 0x000fea0003800000 */
.L_x_4516:
        /* <DEDUP_REMOVED lines=9> */
.L_x_4521:
[----:B------:R-:W2:Y:S02]  /*02c0*/  LDG.E R4, desc[UR36][R4.64] ;  /* 0x0000002404047981 */ /* 0x000ea4000c1e1900 */
[----:B--2---:R1:W2:Y:S01]  /*02d0*/  I2F.F64 R26, R4 ;  /* 0x00000004001a7312 */ /* 0x0042a20000201c00 */
[----:B------:R-:W-:Y:S05]  /*02e0*/  BRA `(.L_x_4519) ;  /* 0x0000000c00447947 */ /* 0x000fea0003800000 */
.L_x_4520:
[----:B------:R-:W2:Y:S02]  /*02f0*/  LDG.E.U16 R4, desc[UR36][R4.64] ;  /* 0x0000002404047981 */ /* 0x000ea4000c1e1500 */
[----:B--2---:R3:W4:Y:S01]  /*0300*/  I2F.F64.S16 R26, R4 ;  /* 0x00000004001a7312 */ /* 0x0047220000101c00 */
[----:B------:R-:W-:Y:S05]  /*0310*/  BRA `(.L_x_4519) ;  /* 0x0000000c00387947 */ /* 0x000fea0003800000 */
.L_x_4515:
        /* <DEDUP_REMOVED lines=10> */
.L_x_4523:
[----:B------:R-:W2:Y:S02]  /*03c0*/  LDG.E.U16 R0, desc[UR36][R4.64] ;  /* 0x0000002404007981 */ /* 0x000ea4000c1e1500 */
[----:B--2---:R-:W-:-:S05]  /*03d0*/  HADD2.F32 R0, -RZ, R0.H0_H0 ;  /* 0x20000000ff007230 */ /* 0x004fca0000004100 */
[----:B------:R-:W-:-:S04]  /*03e0*/  FMUL.FTZ R0, R0, 1 ;  /* 0x3f80000000007820 */ /* 0x000fc80000410000 */
[----:B------:R0:W1:Y:S01]  /*03f0*/  F2F.F64.F32 R26, R0 ;  /* 0x00000000001a7310 */ /* 0x0000620000201800 */
[----:B------:R-:W-:Y:S05]  /*0400*/  BRA `(.L_x_4519) ;  /* 0x0000000800fc7947 */ /* 0x000fea0003800000 */
.L_x_4522:
        /* <DEDUP_REMOVED lines=10> */
.L_x_4525:
[----:B------:R-:W2:Y:S02]  /*04b0*/  LDG.E.U16 R4, desc[UR36][R4.64] ;  /* 0x0000002404047981 */ /* 0x000ea4000c1e1500 */
[----:B--2---:R-:W-:-:S05]  /*04c0*/  HADD2.F32 R0, -RZ, R4.H0_H0 ;  /* 0x20000004ff007230 */ /* 0x004fca0000004100 */
[----:B------:R-:W-:-:S04]  /*04d0*/  FMUL.FTZ R0, R0, 1 ;  /* 0x3f80000000007820 */ /* 0x000fc80000410000 */
[----:B------:R0:W1:Y:S01]  /*04e0*/  F2F.F64.F32 R26, R0 ;  /* 0x00000000001a7310 */ /* 0x0000620000201800 */
[----:B------:R-:W-:Y:S05]  /*04f0*/  BRA `(.L_x_4519) ;  /* 0x0000000800c07947 */ /* 0x000fea0003800000 */
.L_x_4524:
[----:B------:R0:W5:Y:S01]  /*0500*/  LDG.E.64 R26, desc[UR36][R4.64] ;  /* 0x00000024041a7981 */ /* 0x000162000c1e1b00 */
[----:B------:R-:W-:Y:S05]  /*0510*/  BRA `(.L_x_4519) ;  /* 0x0000000800b87947 */ /* 0x000fea0003800000 */
.L_x_4514:
        /* <DEDUP_REMOVED lines=13> */
.L_x_4528:
[----:B------:R0:W5:Y:S01]  /*05f0*/  LDG.E.64 R26, desc[UR36][R4.64] ;  /* 0x00000024041a7981 */ /* 0x000162000c1e1b00 */
[----:B------:R-:W-:Y:S05]  /*0600*/  BRA `(.L_x_4519) ;  /* 0x00000008007c7947 */ /* 0x000fea0003800000 */
.L_x_4527:
        /* <DEDUP_REMOVED lines=24> */
[----:B------:R-:W-:-:S05]  /*0790*/  LOP3.LUT R7, R7, 0x80000000, R0, 0xf8, !PT ;  /* 0x8000000007077812 */ /* 0x000fca00078ef800 */
[----:B------:R-:W-:-:S04]  /*07a0*/  FMUL.FTZ R7, R7, 1 ;  /* 0x3f80000007077820 */ /* 0x000fc80000410000 */
[----:B------:R0:W1:Y:S01]  /*07b0*/  F2F.F64.F32 R26, R7 ;  /* 0x00000007001a7310 */ /* 0x0000620000201800 */
[----:B------:R-:W-:Y:S05]  /*07c0*/  BRA `(.L_x_4519) ;  /* 0x00000008000c7947 */ /* 0x000fea0003800000 */
.L_x_4530:
        /* <DEDUP_REMOVED lines=12> */
[----:B------:R-:W-:-:S05]  /*0890*/  LOP3.LUT R0, R3, 0x80000000, R0, 0xf8, !PT ;  /* 0x8000000003007812 */ /* 0x000fca00078ef800 */
[----:B------:R-:W-:-:S04]  /*08a0*/  FMUL.FTZ R0, R0, 1 ;  /* 0x3f80000000007820 */ /* 0x000fc80000410000 */
[----:B------:R0:W1:Y:S01]  /*08b0*/  F2F.F64.F32 R26, R0 ;  /* 0x00000000001a7310 */ /* 0x0000620000201800 */
[----:B------:R-:W-:Y:S05]  /*08c0*/  BRA `(.L_x_4519) ;  /* 0x0000000400cc7947 */ /* 0x000fea0003800000 */
.L_x_4529:
[----:B------:R-:W2:Y:S02]  /*08d0*/  LDG.E.U16 R0, desc[UR36][R4.64] ;  /* 0x0000002404007981 */ /* 0x000ea4000c1e1500 */
[----:B--2---:R-:W-:-:S04]  /*08e0*/  IMAD.U32 R0, R0, 0x10000, RZ ;  /* 0x0001000000007824 */ /* 0x004fc800078e00ff */
[----:B------:R-:W-:-:S04]  /*08f0*/  FMUL.FTZ R0, R0, 1 ;  /* 0x3f80000000007820 */ /* 0x000fc80000410000 */
[----:B------:R0:W1:Y:S01]  /*0900*/  F2F.F64.F32 R26, R0 ;  /* 0x00000000001a7310 */ /* 0x0000620000201800 */
[----:B------:R-:W-:Y:S05]  /*0910*/  BRA `(.L_x_4519) ;  /* 0x0000000400b87947 */ /* 0x000fea0003800000 */
.L_x_4526:
        /* <DEDUP_REMOVED lines=9> */
[----:B--2---:R0:W1:Y:S01]  /*09b0*/  I2F.F64.U16 R26, R4 ;  /* 0x00000004001a7312 */ /* 0x0040620000101800 */
[----:B------:R-:W-:Y:S05]  /*09c0*/  BRA `(.L_x_4519) ;  /* 0x00000004008c7947 */ /* 0x000fea0003800000 */
.L_x_4533:
        /* <DEDUP_REMOVED lines=21> */
.L_x_4537:
[----:B------:R-:W-:Y:S05]  /*0b20*/  BSYNC B1 ;  /* 0x0000000000017941 */ /* 0x000fea0003800000 */
.L_x_4536:
[----:B------:R-:W-:Y:S01]  /*0b30*/  LEA R5, R0, 0x3b800000, 0x17 ;  /* 0x3b80000000057811 */ /* 0x000fe200078eb8ff */
[----:B------:R-:W-:-:S05]  /*0b40*/  IMAD.SHL.U32 R0, R3, 0x100000, RZ ;  /* 0x0010000003007824 */ /* 0x000fca00078e00ff */
[----:B------:R-:W-:-:S07]  /*0b50*/  LOP3.LUT R0, R5, R0, R6, 0xfe, !PT ;  /* 0x0000000005007212 */ /* 0x000fce00078efe06 */
.L_x_4535:
[----:B------:R-:W-:Y:S05]  /*0b60*/  BSYNC B0 ;  /* 0x0000000000007941 */ /* 0x000fea0003800000 */
.L_x_4534:
[----:B------:R-:W-:-:S04]  /*0b70*/  FMUL.FTZ R0, R0, 1 ;  /* 0x3f80000000007820 */ /* 0x000fc80000410000 */
[----:B------:R0:W1:Y:S01]  /*0b80*/  F2F.F64.F32 R26, R0 ;  /* 0x00000000001a7310 */ /* 0x0000620000201800 */
[----:B------:R-:W-:Y:S05]  /*0b90*/  BRA `(.L_x_4519) ;  /* 0x0000000400187947 */ /* 0x000fea0003800000 */
.L_x_4532:
        /* <DEDUP_REMOVED lines=21> */
.L_x_4541:
[----:B------:R-:W-:Y:S05]  /*0cf0*/  BSYNC B1 ;  /* 0x0000000000017941 */ /* 0x000fea0003800000 */
.L_x_4540:
[----:B------:R-:W-:Y:S01]  /*0d00*/  LEA R5, R0, 0x37800000, 0x17 ;  /* 0x3780000000057811 */ /* 0x000fe200078eb8ff */
[----:B------:R-:W-:-:S05]  /*0d10*/  IMAD.SHL.U32 R0, R3, 0x200000, RZ ;  /* 0x0020000003007824 */ /* 0x000fca00078e00ff */
[----:B------:R-:W-:-:S07]  /*0d20*/  LOP3.LUT R0, R5, R0, R6, 0xfe, !PT ;  /* 0x0000000005007212 */ /* 0x000fce00078efe06 */
.L_x_4539:
[----:B------:R-:W-:Y:S05]  /*0d30*/  BSYNC B0 ;  /* 0x0000000000007941 */ /* 0x000fea0003800000 */
.L_x_4538:
[----:B------:R-:W-:-:S04]  /*0d40*/  FMUL.FTZ R0, R0, 1 ;  /* 0x3f80000000007820 */ /* 0x000fc80000410000 */
[----:B------:R0:W1:Y:S01]  /*0d50*/  F2F.F64.F32 R26, R0 ;  /* 0x00000000001a7310 */ /* 0x0000620000201800 */
[----:B------:R-:W-:Y:S05]  /*0d60*/  BRA `(.L_x_4519) ;  /* 0x0000000000a47947 */ /* 0x000fea0003800000 */
.L_x_4531:
        /* <DEDUP_REMOVED lines=14> */
.L_x_4545:
[----:B------:R-:W-:Y:S05]  /*0e50*/  BSYNC B0 ;  /* 0x0000000000007941 */ /* 0x000fea0003800000 */
.L_x_4544:
[----:B------:R-:W-:-:S04]  /*0e60*/  FMUL.FTZ R0, R0, 1 ;  /* 0x3f80000000007820 */ /* 0x000fc80000410000 */
[----:B------:R0:W1:Y:S01]  /*0e70*/  F2F.F64.F32 R26, R0 ;  /* 0x00000000001a7310 */ /* 0x0000620000201800 */
[----:B------:R-:W-:Y:S05]  /*0e80*/  BRA `(.L_x_4519) ;  /* 0x00000000005c7947 */ /* 0x000fea0003800000 */
.L_x_4518:
        /* <DEDUP_REMOVED lines=16> */
.L_x_4546:
[----:B------:R-:W-:Y:S01]  /*0f90*/  CS2R R26, SRZ ;  /* 0x00000000001a7805 */ /* 0x000fe2000001ff00 */
[----:B------:R-:W-:Y:S06]  /*0fa0*/  BRA `(.L_x_4519) ;  /* 0x0000000000147947 */ /* 0x000fec0003800000 */
.L_x_4543:
[----:B------:R-:W2:Y:S02]  /*0fb0*/  LDG.E.64 R26, desc[UR36][R4.64] ;  /* 0x00000024041a7981 */ /* 0x000ea4000c1e1b00 */
[----:B--2---:R-:W0:Y:S01]  /*0fc0*/  I2F.F64.U64 R26, R26 ;  /* 0x0000001a001a7312 */ /* 0x004e220000301800 */
[----:B------:R-:W-:Y:S05]  /*0fd0*/  BRA `(.L_x_4519) ;  /* 0x0000000000087947 */ /* 0x000fea0003800000 */
.L_x_4542:
[----:B------:R-:W2:Y:S02]  /*0fe0*/  LDG.E R4, desc[UR36][R4.64] ;  /* 0x0000002404047981 */ /* 0x000ea4000c1e1900 */
[----:B--2---:R0:W1:Y:S02]  /*0ff0*/  I2F.F64.U32 R26, R4 ;  /* 0x00000004001a7312 */ /* 0x0040640000201800 */
.L_x_4519:
[----:B------:R-:W3:Y:S02]  /*1000*/  S2R R22, SR_TID.X ;  /* 0x0000000000167919 */ /* 0x000ee40000002100 */
[----:B---3--:R-:W-:-:S07]  /*1010*/  VIADD R22, R22, 0x80 ;  /* 0x0000008016167836 */ /* 0x008fce0000000000 */
.L_x_4513:
[----:B------:R-:W-:Y:S05]  /*1020*/  BSYNC B6 ;  /* 0x0000000000067941 */ /* 0x000fea0003800000 */
.L_x_4512:
        /* <DEDUP_REMOVED lines=21> */
[----:B------:R-:W3:Y:S02]  /*1180*/  LDG.E.S8 R4, desc[UR36][R4.64] ;  /* 0x0000002404047981 */ /* 0x000ee4000c1e1300 */
[----:B---3--:R0:W1:Y:S01]  /*1190*/  I2F.F64.S16 R28, R4 ;  /* 0x00000004001c7312 */ /* 0x0080620000101c00 */
[----:B------:R-:W-:Y:S05]  /*11a0*/  BRA `(.L_x_4554) ;  /* 0x0000000c007c7947 */ /* 0x000fea0003800000 */
.L_x_4552:
[----:B------:R-:W3:Y:S02]  /*11b0*/  LDG.E.U8 R4, desc[UR36][R4.64] ;  /* 0x0000002404047981 */ /* 0x000ee4000c1e1100 */
[----:B---3--:R0:W1:Y:S01]  /*11c0*/  I2F.F64.U16 R28, R4 ;  /* 0x00000004001c7312 */ /* 0x0080620000101800 */
[----:B------:R-:W-:Y:S05]  /*11d0*/  BRA `(.L_x_4554) ;  /* 0x0000000c00707947 */ /* 0x000fea0003800000 */
.L_x_4551:
[----:B------:R-:W-:-:S13]  /*11e0*/  ISETP.NE.AND P0, PT, R0, 0x2, PT ;  /* 0x000000020000780c */ /* 0x000fda0003f05270 */
[----:B------:R-:W-:Y:S05]  /*11f0*/  @!P0 BRA `(.L_x_4555) ;  /* 0x0000000000288947 */ /* 0x000fea0003800000 */
[----:B------:R-:W-:-:S13]  /*1200*/  ISETP.NE.AND P0, PT, R0, 0x3, PT ;  /* 0x000000030000780c */ /* 0x000fda0003f05270 */
[----:B------:R-:W-:Y:S05]  /*1210*/  @!P0 BRA `(.L_x_4556) ;  /* 0x0000000000148947 */ /* 0x000fea0003800000 */
[----:B------:R-:W-:-:S13]  /*1220*/  ISETP.NE.AND P0, PT, R0, 0x4, PT ;  /* 0x000000040000780c */ /* 0x000fda0003f05270 */
[----:B------:R-:W-:Y:S05]  /*1230*/  @P0 BRA `(.L_x_4553) ;  /* 0x0000000800fc0947 */ /* 0x000fea0003800000 */
[----:B------:R-:W3:Y:S02]  /*1240*/  LDG.E.64 R28, desc[UR36][R4.64] ;  /* 0x00000024041c7981 */ /* 0x000ee4000c1e1b00 */
[----:B---3--:R-:W0:Y:S01]  /*1250*/  I2F.F64.S64 R28, R28 ;  /* 0x0000001c001c7312 */ /* 0x008e220000301c00 */
[----:B------:R-:W-:Y:S05]  /*1260*/  BRA `(.L_x_4554) ;  /* 0x0000000c004c7947 */ /* 0x000fea0003800000 */
.L_x_4556:
[----:B------:R-:W3:Y:S02]  /*1270*/  LDG.E R4, desc[UR36][R4.64] ;  /* 0x0000002404047981 */ /* 0x000ee4000c1e1900 */
[----:B---3--:R0:W1:Y:S01]  /*1280*/  I2F.F64 R28, R4 ;  /* 0x00000004001c7312 */ /* 0x0080620000201c00 */
[----:B------:R-:W-:Y:S05]  /*1290*/  BRA `(.L_x_4554) ;  /* 0x0000000c00407947 */ /* 0x000fea0003800000 */
.L_x_4555:
[----:B------:R-:W3:Y:S02]  /*12a0*/  LDG.E.U16 R4, desc[UR36][R4.64] ;  /* 0x0000002404047981 */ /* 0x000ee4000c1e1500 */
[----:B---3--:R0:W1:Y:S01]  /*12b0*/  I2F.F64.S16 R28, R4 ;  /* 0x00000004001c7312 */ /* 0x0080620000101c00 */
[----:B------:R-:W-:Y:S05]  /*12c0*/  BRA `(.L_x_4554) ;  /* 0x0000000c00347947 */ /* 0x000fea0003800000 */
.L_x_4550:
[----:B------:R-:W-:-:S13]  /*12d0*/  ISETP.GT.AND P0, PT, R0, 0x6, PT ;  /* 0x000000060000780c */ /* 0x000fda0003f04270 */
[----:B------:R-:W-:Y:S05]  /*12e0*/  @P0 BRA `(.L_x_4557) ;  /* 0x0000000000340947 */ /* 0x000fea0003800000 */
[----:B------:R-:W-:-:S13]  /*12f0*/  ISETP.NE.AND P0, PT, R0, 0x5, PT ;  /* 0x000000050000780c */ /* 0x000fda0003f05270 */
[----:B------:R-:W-:Y:S05]  /*1300*/  @!P0 BRA `(.L_x_4558) ;  /* 0x0000000000188947 */ /* 0x000fea0003800000 */
[----:B------:R-:W-:-:S13]  /*1310*/  ISETP.NE.AND P0, PT, R0, 0x6, PT ;  /* 0x000000060000780c */ /* 0x000fda0003f05270 */
[----:B------:R-:W-:Y:S05]  /*1320*/  @P0 BRA `(.L_x_4553) ;  /* 0x0000000800c00947 */ /* 0x000fea0003800000 */
[----:B------:R-:W3:Y:S02]  /*1330*/  LDG.E R28, desc[UR36][R4.64] ;  /* 0x00000024041c7981 */ /* 0x000ee4000c1e1900 */
[----:B---3--:R-:W-:-:S06]  /*1340*/  FMUL.FTZ R28, R28, 1 ;  /* 0x3f8000001c1c7820 */ /* 0x008fcc0000410000 */
[----:B------:R-:W0:Y:S01]  /*1350*/  F2F.F64.F32 R28, R28 ;  /* 0x0000001c001c7310 */ /* 0x000e220000201800 */
[----:B------:R-:W-:Y:S05]  /*1360*/  BRA `(.L_x_4554) ;  /* 0x0000000c000c7947 */ /* 0x000fea0003800000 */
.L_x_4558:
[----:B------:R-:W3:Y:S02]  /*1370*/  LDG.E.U16 R0, desc[UR36][R4.64] ;  /* 0x0000002404007981 */ /* 0x000ee4000c1e1500 */
[----:B---3--:R-:W-:-:S05]  /*1380*/  HADD2.F32 R0, -RZ, R0.H0_H0 ;  /* 0x20000000ff007230 */ /* 0x008fca0000004100 */
[----:B------:R-:W-:-:S04]  /*1390*/  FMUL.FTZ R0, R0, 1 ;  /* 0x3f80000000007820 */ /* 0x000fc80000410000 */
[----:B------:R0:W1:Y:S01]  /*13a0*/  F2F.F64.F32 R28, R0 ;  /* 0x00000000001c7310 */ /* 0x0000620000201800 */
[----:B------:R-:W-:Y:S05]  /*13b0*/  BRA `(.L_x_4554) ;  /* 0x0000000800f87947 */ /* 0x000fea0003800000 */
.L_x_4557:
[----:B------:R-:W-:-:S13]  /*13c0*/  ISETP.NE.AND P0, PT, R0, 0x7, PT ;  /* 0x000000070000780c */ /* 0x000fda0003f05270 */
[----:B------:R-:W-:Y:S05]  /*13d0*/  @!P0 BRA `(.L_x_4559) ;  /* 0x0000000000348947 */ /* 0x000fea0003800000 */
        /* <DEDUP_REMOVED lines=8> */
.L_x_4560:
[----:B------:R-:W3:Y:S02]  /*1460*/  LDG.E.U16 R4, desc[UR36][R4.64] ;  /* 0x0000002404047981 */ /* 0x000ee4000c1e1500 */
[----:B---3--:R-:W-:-:S05]  /*1470*/  HADD2.F32 R0, -RZ, R4.H0_H0 ;  /* 0x20000004ff007230 */ /* 0x008fca0000004100 */
[----:B------:R-:W-:-:S04]  /*1480*/  FMUL.FTZ R0, R0, 1 ;  /* 0x3f80000000007820 */ /* 0x000fc80000410000 */
[----:B------:R0:W1:Y:S01]  /*1490*/  F2F.F64.F32 R28, R0 ;  /* 0x00000000001c7310 */ /* 0x0000620000201800 */
[----:B------:R-:W-:Y:S05]  /*14a0*/  BRA `(.L_x_4554) ;  /* 0x0000000800bc7947 */ /* 0x000fea0003800000 */
.L_x_4559:
[----:B------:R0:W5:Y:S01]  /*14b0*/  LDG.E.64 R28, desc[UR36][R4.64] ;  /* 0x00000024041c7981 */ /* 0x000162000c1e1b00 */
[----:B------:R-:W-:Y:S05]  /*14c0*/  BRA `(.L_x_4554) ;  /* 0x0000000800b47947 */ /* 0x000fea0003800000 */
.L_x_4549:
        /* <DEDUP_REMOVED lines=8> */
[----:B------:R-:W3:Y:S01]  /*1550*/  LDG.E.U8 R4, desc[UR36][R4.64] ;  /* 0x0000002404047981 */ /* 0x000ee2000c1e1100 */
[----:B------:R-:W-:Y:S01]  /*1560*/  IMAD.MOV.U32 R28, RZ, RZ, RZ ;  /* 0x000000ffff1c7224 */ /* 0x000fe200078e00ff */
[----:B---3--:R-:W-:-:S04]  /*1570*/  ISETP.NE.AND P0, PT, R4, RZ, PT ;  /* 0x000000ff0400720c */ /* 0x008fc80003f05270 */
[----:B------:R-:W-:Y:S01]  /*1580*/  FSEL R29, RZ, 1.875, !P0 ;  /* 0x3ff00000ff1d7808 */ /* 0x000fe20004000000 */
[----:B------:R-:W-:Y:S08]  /*1590*/  BRA `(.L_x_4554) ;  /* 0x0000000800807947 */ /* 0x000ff00003800000 */
.L_x_4563:
[----:B------:R0:W5:Y:S01]  /*15a0*/  LDG.E.64 R28, desc[UR36][R4.64] ;  /* 0x00000024041c7981 */ /* 0x000162000c1e1b00 */
[----:B------:R-:W-:Y:S05]  /*15b0*/  BRA `(.L_x_4554) ;  /* 0x0000000800787947 */ /* 0x000fea0003800000 */
.L_x_4562:
[----:B------:R-:W-:-:S13]  /*15c0*/  ISETP.NE.AND P0, PT, R0, 0xf, PT ;  /* 0x0000000f0000780c */ /* 0x000fda0003f05270 */
[----:B------:R-:W-:Y:S05]  /*15d0*/  @!P0 BRA `(.L_x_4564) ;  /* 0x0000000000a48947 */ /* 0x000fea0003800000 */
[----:B------:R-:W-:-:S13]  /*15e0*/  ISETP.NE.AND P0, PT, R0, 0x17, PT ;  /* 0x000000170000780c */ /* 0x000fda0003f05270 */
[----:B------:R-:W-:Y:S05]  /*15f0*/  @!P0 BRA `(.L_x_4565) ;  /* 0x0000000000608947 */ /* 0x000fea0003800000 */
[----:B------:R-:W-:-:S13]  /*1600*/  ISETP.NE.AND P0, PT, R0, 0x18, PT ;  /* 0x000000180000780c */ /* 0x000fda0003f05270 */
[----:B------:R-:W-:Y:S05]  /*1610*/  @P0 BRA `(.L_x_4553) ;  /* 0x0000000800040947 */ /* 0x000fea0003800000 */
[----:B------:R-:W3:Y:S01]  /*1620*/  LDG.E.U8 R0, desc[UR36][R4.64] ;  /* 0x0000002404007981 */ /* 0x000ee2000c1e1100 */
[----:B------:R-:W-:Y:S02]  /*1630*/  IMAD.MOV.U32 R9, RZ, RZ, -0x800000 ;  /* 0xff800000ff097424 */ /* 0x000fe400078e00ff */
[----:B---3--:R-:W-:-:S05]  /*1640*/  IMAD.SHL.U32 R0, R0, 0x1000000, RZ ;  /* 0x0100000000007824 */ /* 0x008fca00078e00ff */
        /* <DEDUP_REMOVED lines=19> */
.L_x_4565:
[----:B------:R-:W3:Y:S02]  /*1780*/  LDG.E.U8 R4, desc[UR36][R4.64] ;  /* 0x0000002404047981 */ /* 0x000ee4000c1e1100 */
[----:B---3--:R-:W-:-:S05]  /*1790*/  IMAD.SHL.U32 R0, R4, 0x2000000, RZ ;  /* 0x0200000004007824 */ /* 0x008fca00078e00ff */
        /* <DEDUP_REMOVED lines=11> */
[----:B------:R3:W0:Y:S01]  /*1850*/  F2F.F64.F32 R28, R0 ;  /* 0x00000000001c7310 */ /* 0x0006220000201800 */
[----:B------:R-:W-:Y:S05]  /*1860*/  BRA `(.L_x_4554) ;  /* 0x0000000400cc7947 */ /* 0x000fea0003800000 */
.L_x_4564:
[----:B------:R-:W3:Y:S02]  /*1870*/  LDG.E.U16 R0, desc[UR36][R4.64] ;  /* 0x0000002404007981 */ /* 0x000ee4000c1e1500 */
[----:B---3--:R-:W-:-:S04]  /*1880*/  IMAD.U32 R0, R0, 0x10000, RZ ;  /* 0x0001000000007824 */ /* 0x008fc800078e00ff */
[----:B------:R-:W-:-:S04]  /*1890*/  FMUL.FTZ R0, R0, 1 ;  /* 0x3f80000000007820 */ /* 0x000fc80000410000 */
[----:B------:R0:W1:Y:S01]  /*18a0*/  F2F.F64.F32 R28, R0 ;  /* 0x00000000001c7310 */ /* 0x0000620000201800 */
[----:B------:R-:W-:Y:S05]  /*18b0*/  BRA `(.L_x_4554) ;  /* 0x0000000400b87947 */ /* 0x000fea0003800000 */
.L_x_4561:
        /* <DEDUP_REMOVED lines=8> */
[----:B------:R-:W3:Y:S02]  /*1940*/  LDG.E.U16 R4, desc[UR36][R4.64] ;  /* 0x0000002404047981 */ /* 0x000ee4000c1e1500 */
[----:B---3--:R0:W1:Y:S01]  /*1950*/  I2F.F64.U16 R28, R4 ;  /* 0x00000004001c7312 */ /* 0x0080620000101800 */
[----:B------:R-:W-:Y:S05]  /*1960*/  BRA `(.L_x_4554) ;  /* 0x00000004008c7947 */ /* 0x000fea0003800000 */
.L_x_4568:
[----:B------:R-:W3:Y:S01]  /*1970*/  LDG.E.U8 R3, desc[UR36][R4.64] ;  /* 0x0000002404037981 */ /* 0x000ee2000c1e1100 */
[----:B------:R-:W-:Y:S01]  /*1980*/  BSSY B0, `(.L_x_4569) ;  /* 0x0000018000007945 */ /* 0x000fe20003800000 */
[----:B------:R-:W-:Y:S01]  /*1990*/  IMAD.MOV.U32 R0, RZ, RZ, RZ ;  /* 0x000000ffff007224 */ /* 0x000fe200078e00ff */
[----:B---3--:R-:W-:-:S13]  /*19a0*/  ISETP.NE.AND P0, PT, R3, RZ, PT ;  /* 0x000000ff0300720c */ /* 0x008fda0003f05270 */
        /* <DEDUP_REMOVED lines=17> */
.L_x_4572:
[----:B------:R-:W-:Y:S05]  /*1ac0*/  BSYNC B1 ;  /* 0x0000000000017941 */ /* 0x000fea0003800000 */
.L_x_4571:
[----:B------:R-:W-:Y:S01]  /*1ad0*/  LEA R5, R0, 0x3b800000, 0x17 ;  /* 0x3b80000000057811 */ /* 0x000fe200078eb8ff */
[----:B------:R-:W-:-:S05]  /*1ae0*/  IMAD.SHL.U32 R0, R3, 0x100000, RZ ;  /* 0x0010000003007824 */ /* 0x000fca00078e00ff */
[----:B------:R-:W-:-:S07]  /*1af0*/  LOP3.LUT R0, R5, R0, R6, 0xfe, !PT ;  /* 0x0000000005007212 */ /* 0x000fce00078efe06 */
.L_x_4570:
[----:B------:R-:W-:Y:S05]  /*1b00*/  BSYNC B0 ;  /* 0x0000000000007941 */ /* 0x000fea0003800000 */
.L_x_4569:
[----:B------:R-:W-:-:S04]  /*1b10*/  FMUL.FTZ R0, R0, 1 ;  /* 0x3f80000000007820 */ /* 0x000fc80000410000 */
[----:B------:R0:W1:Y:S01]  /*1b20*/  F2F.F64.F32 R28, R0 ;  /* 0x00000000001c7310 */ /* 0x0000620000201800 */
[----:B------:R-:W-:Y:S05]  /*1b30*/  BRA `(.L_x_4554) ;  /* 0x0000000400187947 */ /* 0x000fea0003800000 */
.L_x_4567:
        /* <DEDUP_REMOVED lines=21> */
.L_x_4576:
[----:B------:R-:W-:Y:S05]  /*1c90*/  BSYNC B1 ;  /* 0x0000000000017941 */ /* 0x000fea0003800000 */
.L_x_4575:
[----:B------:R-:W-:Y:S01]  /*1ca0*/  LEA R5, R0, 0x37800000, 0x17 ;  /* 0x3780000000057811 */ /* 0x000fe200078eb8ff */
[----:B------:R-:W-:-:S05]  /*1cb0*/  IMAD.SHL.U32 R0, R3, 0x200000, RZ ;  /* 0x0020000003007824 */ /* 0x000fca00078e00ff */
[----:B------:R-:W-:-:S07]  /*1cc0*/  LOP3.LUT R0, R5, R0, R6, 0xfe, !PT ;  /* 0x0000000005007212 */ /* 0x000fce00078efe06 */
.L_x_4574:
[----:B------:R-:W-:Y:S05]  /*1cd0*/  BSYNC B0 ;  /* 0x0000000000007941 */ /* 0x000fea0003800000 */
.L_x_4573:
[----:B------:R-:W-:-:S04]  /*1ce0*/  FMUL.FTZ R0, R0, 1 ;  /* 0x3f80000000007820 */ /* 0x000fc80000410000 */
[----:B------:R0:W1:Y:S01]  /*1cf0*/  F2F.F64.F32 R28, R0 ;  /* 0x00000000001c7310 */ /* 0x0000620000201800 */
[----:B------:R-:W-:Y:S05]  /*1d00*/  BRA `(.L_x_4554) ;  /* 0x0000000000a47947 */ /* 0x000fea0003800000 */
.L_x_4566:
[----:B------:R-:W-:-:S13]  /*1d10*/  ISETP.NE.AND P0, PT, R0, 0x1c, PT ;  /* 0x0000001c0000780c */ /* 0x000fda0003f05270 */
[----:B------:R-:W-:Y:S05]  /*1d20*/  @!P0 BRA `(.L_x_4577) ;  /* 0x0000000000948947 */ /* 0x000fea0003800000 */
[----:B------:R-:W-:-:S13]  /*1d30*/  ISETP.NE.AND P0, PT, R0, 0x1d, PT ;  /* 0x0000001d0000780c */ /* 0x000fda0003f05270 */
[----:B------:R-:W-:Y:S05]  /*1d40*/  @!P0 BRA `(.L_x_4578) ;  /* 0x0000000000808947 */ /* 0x000fea0003800000 */
[----:B------:R-:W-:-:S13]  /*1d50*/  ISETP.NE.AND P0, PT, R0, 0x2c, PT ;  /* 0x0000002c0000780c */ /* 0x000fda0003f05270 */
[----:B------:R-:W-:Y:S05]  /*1d60*/  @P0 BRA `(.L_x_4553) ;  /* 0x0000000000300947 */ /* 0x000fea0003800000 */
[----:B------:R-:W3:Y:S01]  /*1d70*/  LDG.E.U8 R4, desc[UR36][R4.64] ;  /* 0x0000002404047981 */ /* 0x000ee2000c1e1100 */
[----:B------:R-:W-:Y:S01]  /*1d80*/  BSSY B0, `(.L_x_4579) ;  /* 0x0000007000007945 */ /* 0x000fe20003800000 */
[----:B------:R-:W-:Y:S01]  /*1d90*/  IMAD.MOV.U32 R0, RZ, RZ, 0x400000 ;  /* 0x00400000ff007424 */ /* 0x000fe200078e00ff */
[----:B---3--:R-:W-:-:S13]  /*1da0*/  ISETP.NE.AND P0, PT, R4, RZ, PT ;  /* 0x000000ff0400720c */ /* 0x008fda0003f05270 */
[----:B------:R-:W-:Y:S05]  /*1db0*/  @!P0 BRA `(.L_x_4580) ;  /* 0x00000000000c8947 */ /* 0x000fea0003800000 */
[----:B------:R-:W-:-:S13]  /*1dc0*/  ISETP.NE.AND P0, PT, R4, 0xff, PT ;  /* 0x000000ff0400780c */ /* 0x000fda0003f05270 */
[----:B------:R-:W-:Y:S02]  /*1dd0*/  @!P0 IMAD.MOV.U32 R0, RZ, RZ, 0x7f800001 ;  /* 0x7f800001ff008424 */ /* 0x000fe400078e00ff */
[----:B------:R-:W-:-:S07]  /*1de0*/  @P0 IMAD.SHL.U32 R0, R4, 0x800000, RZ ;  /* 0x0080000004000824 */ /* 0x000fce00078e00ff */
.L_x_4580:
[----:B------:R-:W-:Y:S05]  /*1df0*/  BSYNC B0 ;  /* 0x0000000000007941 */ /* 0x000fea0003800000 */
.L_x_4579:
[----:B------:R-:W-:-:S04]  /*1e00*/  FMUL.FTZ R0, R0, 1 ;  /* 0x3f80000000007820 */ /* 0x000fc80000410000 */
[----:B------:R0:W1:Y:S01]  /*1e10*/  F2F.F64.F32 R28, R0 ;  /* 0x00000000001c7310 */ /* 0x0000620000201800 */
[----:B------:R-:W-:Y:S05]  /*1e20*/  BRA `(.L_x_4554) ;  /* 0x00000000005c7947 */ /* 0x000fea0003800000 */
.L_x_4553:
        /* <DEDUP_REMOVED lines=16> */
.L_x_4581:
[----:B------:R-:W-:Y:S01]  /*1f30*/  CS2R R28, SRZ ;  /* 0x00000000001c7805 */ /* 0x000fe2000001ff00 */
[----:B------:R-:W-:Y:S06]  /*1f40*/  BRA `(.L_x_4554) ;  /* 0x0000000000147947 */ /* 0x000fec0003800000 */
.L_x_4578:
[----:B------:R-:W3:Y:S02]  /*1f50*/  LDG.E.64 R28, desc[UR36][R4.64] ;  /* 0x00000024041c7981 */ /* 0x000ee4000c1e1b00 */
[----:B---3--:R-:W0:Y:S01]  /*1f60*/  I2F.F64.U64 R28, R28 ;  /* 0x0000001c001c7312 */ /* 0x008e220000301800 */
[----:B------:R-:W-:Y:S05]  /*1f70*/  BRA `(.L_x_4554) ;  /* 0x0000000000087947 */ /* 0x000fea0003800000 */
.L_x_4577:
[----:B------:R-:W3:Y:S02]  /*1f80*/  LDG.E R4, desc[UR36][R4.64] ;  /* 0x0000002404047981 */ /* 0x000ee4000c1e1900 */
[----:B---3--:R0:W1:Y:S02]  /*1f90*/  I2F.F64.U32 R28, R4 ;  /* 0x00000004001c7312 */ /* 0x0080640000201800 */
.L_x_4554:
[----:B------:R-:W-:-:S07]  /*1fa0*/  VIADD R22, R22, 0x80 ;  /* 0x0000008016167836 */ /* 0x000fce0000000000 */
.L_x_4548:
[----:B------:R-:W-:Y:S05]  /*1fb0*/  BSYNC B6 ;  /* 0x0000000000067941 */ /* 0x000fea0003800000 */
.L_x_4547:
[----:B------:R-:W-:Y:S01]  /*1fc0*/  ISETP.GE.AND P0, PT, R22, R19, PT ;  /* 0x000000131600720c */ /* 0x000fe20003f06270 */
[----:B------:R-:W-:Y:S01]  /*1fd0*/  BSSY B6, `(.L_x_4582) ;  /* 0x00000f9000067945 */ /* 0x000fe20003800000 */
[----:B------:R-:W-:Y:S02]  /*1fe0*/  CS2R R16, SRZ ;  /* 0x0000000000107805 */ /* 0x000fe4000001ff00 */
[----:B------:R-:W-:-:S09]  /*1ff0*/  CS2R R24, SRZ ;  /* 0x0000000000187805 */ /* 0x000fd2000001ff00 */
[----:B------:R-:W-:Y:S05]  /*2000*/  @P0 BRA `(.L_x_4583) ;  /* 0x0000000c00d40947 */ /* 0x000fea0003800000 */
[----:B01----:R-:W0:Y:S01]  /*2010*/  LDC.64 R4, c[0x0][0x230] ;  /* 0x00008c00ff047b82 */ /* 0x003e220000000a00 */
[----:B---3--:R-:W-:Y:S01]  /*2020*/  IMAD R0, R18, 0x200, R22 ;  /* 0x0000020012007824 */ /* 0x008fe200078e0216 */
        /* <DEDUP_REMOVED lines=19> */
.L_x_4587:
[----:B------:R-:W3:Y:S02]  /*2160*/  LDG.E.U8 R4, desc[UR36][R4.64] ;  /* 0x0000002404047981 */ /* 0x000ee4000c1e1100 */
[----:B---3--:R0:W1:Y:S01]  /*2170*/  I2F.F64.U16 R24, R4 ;  /* 0x0000000400187312 */ /* 0x0080620000101800 */
[----:B------:R-:W-:Y:S05]  /*2180*/  BRA `(.L_x_4589) ;  /* 0x0000000c00707947 */ /* 0x000fea0003800000 */
.L_x_4586:
        /* <DEDUP_REMOVED lines=9> */
.L_x_4591:
[----:B------:R-:W3:Y:S02]  /*2220*/  LDG.E R4, desc[UR36][R4.64] ;  /* 0x0000002404047981 */ /* 0x000ee4000c1e1900 */
[----:B---3--:R0:W1:Y:S01]  /*2230*/  I2F.F64 R24, R4 ;  /* 0x0000000400187312 */ /* 0x0080620000201c00 */
[----:B------:R-:W-:Y:S05]  /*2240*/  BRA `(.L_x_4589) ;  /* 0x0000000c00407947 */ /* 0x000fea0003800000 */
.L_x_4590:
[----:B------:R-:W3:Y:S02]  /*2250*/  LDG.E.U16 R4, desc[UR36][R4.64] ;  /* 0x0000002404047981 */ /* 0x000ee4000c1e1500 */
[----:B---3--:R0:W1:Y:S01]  /*2260*/  I2F.F64.S16 R24, R4 ;  /* 0x0000000400187312 */ /* 0x0080620000101c00 */
[----:B------:R-:W-:Y:S05]  /*2270*/  BRA `(.L_x_4589) ;  /* 0x0000000c00347947 */ /* 0x000fea0003800000 */
.L_x_4585:
        /* <DEDUP_REMOVED lines=10> */
.L_x_4593:
[----:B------:R-:W3:Y:S02]  /*2320*/  LDG.E.U16 R0, desc[UR36][R4.64] ;  /* 0x0000002404007981 */ /* 0x000ee4000c1e1500 */
[----:B---3--:R-:W-:-:S05]  /*2330*/  HADD2.F32 R0, -RZ, R0.H0_H0 ;  /* 0x20000000ff007230 */ /* 0x008fca0000004100 */
[----:B------:R-:W-:-:S04]  /*2340*/  FMUL.FTZ R0, R0, 1 ;  /* 0x3f80000000007820 */ /* 0x000fc80000410000 */
[----:B------:R0:W1:Y:S01]  /*2350*/  F2F.F64.F32 R24, R0 ;  /* 0x0000000000187310 */ /* 0x0000620000201800 */
[----:B------:R-:W-:Y:S05]  /*2360*/  BRA `(.L_x_4589) ;  /* 0x0000000800f87947 */ /* 0x000fea0003800000 */
.L_x_4592:
        /* <DEDUP_REMOVED lines=10> */
.L_x_4595:
[----:B------:R-:W3:Y:S02]  /*2410*/  LDG.E.U16 R4, desc[UR36][R4.64] ;  /* 0x0000002404047981 */ /* 0x000ee4000c1e1500 */
[----:B---3--:R-:W-:-:S05]  /*2420*/  HADD2.F32 R0, -RZ, R4.H0_H0 ;  /* 0x20000004ff007230 */ /* 0x008fca0000004100 */
[----:B------:R-:W-:-:S04]  /*2430*/  FMUL.FTZ R0, R0, 1 ;  /* 0x3f80000000007820 */ /* 0x000fc80000410000 */
[----:B------:R0:W1:Y:S01]  /*2440*/  F2F.F64.F32 R24, R0 ;  /* 0x0000000000187310 */ /* 0x0000620000201800 */
[----:B------:R-:W-:Y:S05]  /*2450*/  BRA `(.L_x_4589) ;  /* 0x0000000800bc7947 */ /* 0x000fea0003800000 */
.L_x_4594:
[----:B------:R0:W5:Y:S01]  /*2460*/  LDG.E.64 R24, desc[UR36][R4.64] ;  /* 0x0000002404187981 */ /* 0x000162000c1e1b00 */
[----:B------:R-:W-:Y:S05]  /*2470*/  BRA `(.L_x_4589) ;  /* 0x0000000800b47947 */ /* 0x000fea0003800000 */
.L_x_4584:
        /* <DEDUP_REMOVED lines=13> */
.L_x_4598:
[----:B------:R0:W5:Y:S01]  /*2550*/  LDG.E.64 R24, desc[UR36][R4.64] ;  /* 0x0000002404187981 */ /* 0x000162000c1e1b00 */
[----:B------:R-:W-:Y:S05]  /*2560*/  BRA `(.L_x_4589) ;  /* 0x0000000800787947 */ /* 0x000fea0003800000 */
.L_x_4597:
        /* <DEDUP_REMOVED lines=28> */
.L_x_4600:
        /* <DEDUP_REMOVED lines=15> */
.L_x_4599:
[----:B------:R-:W3:Y:S02]  /*2820*/  LDG.E.U16 R0, desc[UR36][R4.64] ;  /* 0x0000002404007981 */ /* 0x000ee4000c1e1500 */
[----:B---3--:R-:W-:-:S04]  /*2830*/  IMAD.U32 R0, R0, 0x10000, RZ ;  /* 0x0001000000007824 */ /* 0x008fc800078e00ff */
[----:B------:R-:W-:-:S04]  /*2840*/  FMUL.FTZ R0, R0, 1 ;  /* 0x3f80000000007820 */ /* 0x000fc80000410000 */
[----:B------:R0:W1:Y:S01]  /*2850*/  F2F.F64.F32 R24, R0 ;  /* 0x0000000000187310 */ /* 0x0000620000201800 */
[----:B------:R-:W-:Y:S05]  /*2860*/  BRA `(.L_x_4589) ;  /* 0x0000000400b87947 */ /* 0x000fea0003800000 */
.L_x_4596:
        /* <DEDUP_REMOVED lines=11> */
.L_x_4603:
        /* <DEDUP_REMOVED lines=21> */
.L_x_4607:
[----:B------:R-:W-:Y:S05]  /*2a70*/  BSYNC B1 ;  /* 0x0000000000017941 */ /* 0x000fea0003800000 */
.L_x_4606:
[----:B------:R-:W-:Y:S01]  /*2a80*/  LEA R5, R0, 0x3b800000, 0x17 ;  /* 0x3b80000000057811 */ /* 0x000fe200078eb8ff */
[----:B------:R-:W-:-:S05]  /*2a90*/  IMAD.SHL.U32 R0, R3, 0x100000, RZ ;  /* 0x0010000003007824 */ /* 0x000fca00078e00ff */
[----:B------:R-:W-:-:S07]  /*2aa0*/  LOP3.LUT R0, R5, R0, R6, 0xfe, !PT ;  /* 0x0000000005007212 */ /* 0x000fce00078efe06 */
.L_x_4605:
[----:B------:R-:W-:Y:S05]  /*2ab0*/  BSYNC B0 ;  /* 0x0000000000007941 */ /* 0x000fea0003800000 */
.L_x_4604:
[----:B------:R-:W-:-:S04]  /*2ac0*/  FMUL.FTZ R0, R0, 1 ;  /* 0x3f80000000007820 */ /* 0x000fc80000410000 */
[----:B------:R3:W0:Y:S01]  /*2ad0*/  F2F.F64.F32 R24, R0 ;  /* 0x0000000000187310 */ /* 0x0006220000201800 */
[----:B------:R-:W-:Y:S05]  /*2ae0*/  BRA `(.L_x_4589) ;  /* 0x0000000400187947 */ /* 0x000fea0003800000 */
.L_x_4602:
        /* <DEDUP_REMOVED lines=21> */
.L_x_4611:
[----:B------:R-:W-:Y:S05]  /*2c40*/  BSYNC B1 ;  /* 0x0000000000017941 */ /* 0x000fea0003800000 */
.L_x_4610:
[----:B------:R-:W-:Y:S01]  /*2c50*/  LEA R5, R0, 0x37800000, 0x17 ;  /* 0x3780000000057811 */ /* 0x000fe200078eb8ff */
[----:B------:R-:W-:-:S05]  /*2c60*/  IMAD.SHL.U32 R0, R3, 0x200000, RZ ;  /* 0x0020000003007824 */ /* 0x000fca00078e00ff */
[----:B------:R-:W-:-:S07]  /*2c70*/  LOP3.LUT R0, R5, R0, R6, 0xfe, !PT ;  /* 0x0000000005007212 */ /* 0x000fce00078efe06 */
.L_x_4609:
[----:B------:R-:W-:Y:S05]  /*2c80*/  BSYNC B0 ;  /* 0x0000000000007941 */ /* 0x000fea0003800000 */
.L_x_4608:
[----:B------:R-:W-:-:S04]  /*2c90*/  FMUL.FTZ R0, R0, 1 ;  /* 0x3f80000000007820 */ /* 0x000fc80000410000 */
[----:B------:R0:W1:Y:S01]  /*2ca0*/  F2F.F64.F32 R24, R0 ;  /* 0x0000000000187310 */ /* 0x0000620000201800 */
[----:B------:R-:W-:Y:S05]  /*2cb0*/  BRA `(.L_x_4589) ;  /* 0x0000000000a47947 */ /* 0x000fea0003800000 */
.L_x_4601:
        /* <DEDUP_REMOVED lines=14> */
.L_x_4615:
[----:B------:R-:W-:Y:S05]  /*2da0*/  BSYNC B0 ;  /* 0x0000000000007941 */ /* 0x000fea0003800000 */
.L_x_4614:
[----:B------:R-:W-:-:S04]  /*2db0*/  FMUL.FTZ R0, R0, 1 ;  /* 0x3f80000000007820 */ /* 0x000fc80000410000 */
[----:B------:R0:W1:Y:S01]  /*2dc0*/  F2F.F64.F32 R24, R0 ;  /* 0x0000000000187310 */ /* 0x0000620000201800 */
[----:B------:R-:W-:Y:S05]  /*2dd0*/  BRA `(.L_x_4589) ;  /* 0x00000000005c7947 */ /* 0x000fea0003800000 */
.L_x_4588:
        /* <DEDUP_REMOVED lines=16> */
.L_x_4616:
[----:B------:R-:W-:Y:S01]  /*2ee0*/  CS2R R24, SRZ ;  /* 0x0000000000187805 */ /* 0x000fe2000001ff00 */
[----:B------:R-:W-:Y:S06]  /*2ef0*/  BRA `(.L_x_4589) ;  /* 0x0000000000147947 */ /* 0x000fec0003800000 */
.L_x_4613:
[----:B------:R-:W3:Y:S02]  /*2f00*/  LDG.E.64 R24, desc[UR36][R4.64] ;  /* 0x0000002404187981 */ /* 0x000ee4000c1e1b00 */
[----:B---3--:R-:W0:Y:S01]  /*2f10*/  I2F.F64.U64 R24, R24 ;  /* 0x0000001800187312 */ /* 0x008e220000301800 */
[----:B------:R-:W-:Y:S05]  /*2f20*/  BRA `(.L_x_4589) ;  /* 0x0000000000087947 */ /* 0x000fea0003800000 */
.L_x_4612:
[----:B------:R-:W3:Y:S02]  /*2f30*/  LDG.E R4, desc[UR36][R4.64] ;  /* 0x0000002404047981 */ /* 0x000ee4000c1e1900 */
[----:B---3--:R0:W1:Y:S02]  /*2f40*/  I2F.F64.U32 R24, R4 ;  /* 0x0000000400187312 */ /* 0x0080640000201800 */
.L_x_4589:
[----:B------:R-:W-:-:S07]  /*2f50*/  VIADD R22, R22, 0x80 ;  /* 0x0000008016167836 */ /* 0x000fce0000000000 */
.L_x_4583:
[----:B------:R-:W-:Y:S05]  /*2f60*/  BSYNC B6 ;  /* 0x0000000000067941 */ /* 0x000fea0003800000 */
.L_x_4582:
[----:B------:R-:W-:Y:S01]  /*2f70*/  ISETP.GE.AND P0, PT, R22, R19, PT ;  /* 0x000000131600720c */ /* 0x000fe20003f06270 */
[----:B------:R-:W-:-:S12]  /*2f80*/  BSSY B6, `(.L_x_4617) ;  /* 0x00000f4000067945 */ /* 0x000fd80003800000 */
[----:B------:R-:W-:Y:S05]  /*2f90*/  @P0 BRA `(.L_x_4618) ;  /* 0x0000000c00c80947 */ /* 0x000fea0003800000 */
[----:B01----:R-:W0:Y:S01]  /*2fa0*/  LDC.64 R4, c[0x0][0x230] ;  /* 0x00008c00ff047b82 */ /* 0x003e220000000a00 */
[----:B---3--:R-:W-:Y:S01]  /*2fb0*/  PRMT R0, R2, 0x9910, RZ ;  /* 0x0000991002007816 */ /* 0x008fe200000000ff */
        /* <DEDUP_REMOVED lines=18> */
.L_x_4622:
[----:B------:R-:W3:Y:S02]  /*30e0*/  LDG.E.U8 R4, desc[UR36][R4.64] ;  /* 0x0000002404047981 */ /* 0x000ee4000c1e1100 */
[----:B---3--:R0:W1:Y:S01]  /*30f0*/  I2F.F64.U16 R16, R4 ;  /* 0x0000000400107312 */ /* 0x0080620000101800 */
[----:B------:R-:W-:Y:S05]  /*3100*/  BRA `(.L_x_4618) ;  /* 0x0000000c006c7947 */ /* 0x000fea0003800000 */
.L_x_4621:
        /* <DEDUP_REMOVED lines=9> */
.L_x_4625:
[----:B------:R-:W3:Y:S02]  /*31a0*/  LDG.E R4, desc[UR36][R4.64] ;  /* 0x0000002404047981 */ /* 0x000ee4000c1e1900 */
[----:B---3--:R0:W1:Y:S01]  /*31b0*/  I2F.F64 R16, R4 ;  /* 0x0000000400107312 */ /* 0x0080620000201c00 */
[----:B------:R-:W-:Y:S05]  /*31c0*/  BRA `(.L_x_4618) ;  /* 0x0000000c003c7947 */ /* 0x000fea0003800000 */
.L_x_4624:
[----:B------:R-:W3:Y:S02]  /*31d0*/  LDG.E.U16 R4, desc[UR36][R4.64] ;  /* 0x0000002404047981 */ /* 0x000ee4000c1e1500 */
[----:B---3--:R0:W1:Y:S01]  /*31e0*/  I2F.F64.S16 R16, R4 ;  /* 0x0000000400107312 */ /* 0x0080620000101c00 */
[----:B------:R-:W-:Y:S05]  /*31f0*/  BRA `(.L_x_4618) ;  /* 0x0000000c00307947 */ /* 0x000fea0003800000 */
.L_x_4620:
        /* <DEDUP_REMOVED lines=10> */
.L_x_4627:
[----:B------:R-:W3:Y:S02]  /*32a0*/  LDG.E.U16 R0, desc[UR36][R4.64] ;  /* 0x0000002404007981 */ /* 0x000ee4000c1e1500 */
[----:B---3--:R-:W-:-:S05]  /*32b0*/  HADD2.F32 R0, -RZ, R0.H0_H0 ;  /* 0x20000000ff007230 */ /* 0x008fca0000004100 */
[----:B------:R-:W-:-:S04]  /*32c0*/  FMUL.FTZ R0, R0, 1 ;  /* 0x3f80000000007820 */ /* 0x000fc80000410000 */
[----:B------:R0:W1:Y:S01]  /*32d0*/  F2F.F64.F32 R16, R0 ;  /* 0x0000000000107310 */ /* 0x0000620000201800 */
[----:B------:R-:W-:Y:S05]  /*32e0*/  BRA `(.L_x_4618) ;  /* 0x0000000800f47947 */ /* 0x000fea0003800000 */
.L_x_4626:
        /* <DEDUP_REMOVED lines=10> */
.L_x_4629:
[----:B------:R-:W3:Y:S02]  /*3390*/  LDG.E.U16 R4, desc[UR36][R4.64] ;  /* 0x0000002404047981 */ /* 0x000ee4000c1e1500 */
[----:B---3--:R-:W-:-:S05]  /*33a0*/  HADD2.F32 R0, -RZ, R4.H0_H0 ;  /* 0x20000004ff007230 */ /* 0x008fca0000004100 */
[----:B------:R-:W-:-:S04]  /*33b0*/  FMUL.FTZ R0, R0, 1 ;  /* 0x3f80000000007820 */ /* 0x000fc80000410000 */
[----:B------:R0:W1:Y:S01]  /*33c0*/  F2F.F64.F32 R16, R0 ;  /* 0x0000000000107310 */ /* 0x0000620000201800 */
[----:B------:R-:W-:Y:S05]  /*33d0*/  BRA `(.L_x_4618) ;  /* 0x0000000800b87947 */ /* 0x000fea0003800000 */
.L_x_4628:
[----:B------:R0:W5:Y:S01]  /*33e0*/  LDG.E.64 R16, desc[UR36][R4.64] ;  /* 0x0000002404107981 */ /* 0x000162000c1e1b00 */
[----:B------:R-:W-:Y:S05]  /*33f0*/  BRA `(.L_x_4618) ;  /* 0x0000000800b07947 */ /* 0x000fea0003800000 */
.L_x_4619:
        /* <DEDUP_REMOVED lines=13> */
.L_x_4632:
[----:B------:R0:W5:Y:S01]  /*34d0*/  LDG.E.64 R16, desc[UR36][R4.64] ;  /* 0x0000002404107981 */ /* 0x000162000c1e1b00 */
[----:B------:R-:W-:Y:S05]  /*34e0*/  BRA `(.L_x_4618) ;  /* 0x0000000800747947 */ /* 0x000fea0003800000 */
.L_x_4631:
        /* <DEDUP_REMOVED lines=25> */
[----:B------:R-:W-:-:S04]  /*3680*/  FMUL.FTZ R3, R3, 1 ;  /* 0x3f80000003037820 */ /* 0x000fc80000410000 */
[----:B------:R0:W1:Y:S01]  /*3690*/  F2F.F64.F32 R16, R3 ;  /* 0x0000000300107310 */ /* 0x0000620000201800 */
[----:B------:R-:W-:Y:S05]  /*36a0*/  BRA `(.L_x_4618) ;  /* 0x0000000800047947 */ /* 0x000fea0003800000 */
.L_x_4634:
[----:B------:R-:W3:Y:S02]  /*36b0*/  LDG.E.U8 R3, desc[UR36][R4.64] ;  /* 0x0000002404037981 */ /* 0x000ee4000c1e1100 */
[----:B---3--:R-:W-:-:S05]  /*36c0*/  IMAD.SHL.U32 R0, R3, 0x2000000, RZ ;  /* 0x0200000003007824 */ /* 0x008fca00078e00ff */
        /* <DEDUP_REMOVED lines=10> */
[----:B------:R-:W-:-:S04]  /*3770*/  FMUL.FTZ R2, R2, 1 ;  /* 0x3f80000002027820 */ /* 0x000fc80000410000 */
[----:B------:R0:W1:Y:S01]  /*3780*/  F2F.F64.F32 R16, R2 ;  /* 0x0000000200107310 */ /* 0x0000620000201800 */
[----:B------:R-:W-:Y:S05]  /*3790*/  BRA `(.L_x_4618) ;  /* 0x0000000400c87947 */ /* 0x000fea0003800000 */
.L_x_4633:
[----:B------:R-:W3:Y:S02]  /*37a0*/  LDG.E.U16 R0, desc[UR36][R4.64] ;  /* 0x0000002404007981 */ /* 0x000ee4000c1e1500 */
[----:B---3--:R-:W-:-:S04]  /*37b0*/  IMAD.U32 R0, R0, 0x10000, RZ ;  /* 0x0001000000007824 */ /* 0x008fc800078e00ff */
[----:B------:R-:W-:-:S04]  /*37c0*/  FMUL.FTZ R0, R0, 1 ;  /* 0x3f80000000007820 */ /* 0x000fc80000410000 */
[----:B------:R0:W1:Y:S01]  /*37d0*/  F2F.F64.F32 R16, R0 ;  /* 0x0000000000107310 */ /* 0x0000620000201800 */
[----:B------:R-:W-:Y:S05]  /*37e0*/  BRA `(.L_x_4618) ;  /* 0x0000000400b47947 */ /* 0x000fea0003800000 */
.L_x_4630:
        /* <DEDUP_REMOVED lines=11> */
.L_x_4637:
        /* <DEDUP_REMOVED lines=21> */
.L_x_4641:
[----:B------:R-:W-:Y:S05]  /*39f0*/  BSYNC B1 ;  /* 0x0000000000017941 */ /* 0x000fea0003800000 */
.L_x_4640:
[----:B------:R-:W-:Y:S01]  /*3a00*/  LEA R3, R0, 0x3b800000, 0x17 ;  /* 0x3b80000000037811 */ /* 0x000fe200078eb8ff */
[----:B------:R-:W-:-:S05]  /*3a10*/  IMAD.SHL.U32 R0, R2, 0x100000, RZ ;  /* 0x0010000002007824 */ /* 0x000fca00078e00ff */
[----:B------:R-:W-:-:S07]  /*3a20*/  LOP3.LUT R0, R3, R0, R4, 0xfe, !PT ;  /* 0x0000000003007212 */ /* 0x000fce00078efe04 */
.L_x_4639:
[----:B------:R-:W-:Y:S05]  /*3a30*/  BSYNC B0 ;  /* 0x0000000000007941 */ /* 0x000fea0003800000 */
.L_x_4638:
[----:B------:R-:W-:-:S04]  /*3a40*/  FMUL.FTZ R0, R0, 1 ;  /* 0x3f80000000007820 */ /* 0x000fc80000410000 */
[----:B------:R0:W1:Y:S01]  /*3a50*/  F2F.F64.F32 R16, R0 ;  /* 0x0000000000107310 */ /* 0x0000620000201800 */
[----:B------:R-:W-:Y:S05]  /*3a60*/  BRA `(.L_x_4618) ;  /* 0x0000000400147947 */ /* 0x000fea0003800000 */
.L_x_4636:
        /* <DEDUP_REMOVED lines=21> */
.L_x_4645:
[----:B------:R-:W-:Y:S05]  /*3bc0*/  BSYNC B1 ;  /* 0x0000000000017941 */ /* 0x000fea0003800000 */
.L_x_4644:
[----:B------:R-:W-:Y:S01]  /*3bd0*/  LEA R3, R0, 0x37800000, 0x17 ;  /* 0x3780000000037811 */ /* 0x000fe200078eb8ff */
[----:B------:R-:W-:-:S05]  /*3be0*/  IMAD.SHL.U32 R0, R2, 0x200000, RZ ;  /* 0x0020000002007824 */ /* 0x000fca00078e00ff */
[----:B------:R-:W-:-:S07]  /*3bf0*/  LOP3.LUT R0, R3, R0, R4, 0xfe, !PT ;  /* 0x0000000003007212 */ /* 0x000fce00078efe04 */
.L_x_4643:
[----:B------:R-:W-:Y:S05]  /*3c00*/  BSYNC B0 ;  /* 0x0000000000007941 */ /* 0x000fea0003800000 */
.L_x_4642:
[----:B------:R-:W-:-:S04]  /*3c10*/  FMUL.FTZ R0, R0, 1 ;  /* 0x3f80000000007820 */ /* 0x000fc80000410000 */
[----:B------:R0:W1:Y:S01]  /*3c20*/  F2F.F64.F32 R16, R0 ;  /* 0x0000000000107310 */ /* 0x0000620000201800 */
[----:B------:R-:W-:Y:S05]  /*3c30*/  BRA `(.L_x_4618) ;  /* 0x0000000000a07947 */ /* 0x000fea0003800000 */
.L_x_4635:
        /* <DEDUP_REMOVED lines=14> */
.L_x_4649:
[----:B------:R-:W-:Y:S05]  /*3d20*/  BSYNC B0 ;  /* 0x0000000000007941 */ /* 0x000fea0003800000 */
.L_x_4648:
[----:B------:R-:W-:-:S04]  /*3d30*/  FMUL.FTZ R0, R0, 1 ;  /* 0x3f80000000007820 */ /* 0x000fc80000410000 */
[----:B------:R0:W1:Y:S01]  /*3d40*/  F2F.F64.F32 R16, R0 ;  /* 0x0000000000107310 */ /* 0x0000620000201800 */
[----:B------:R-:W-:Y:S05]  /*3d50*/  BRA `(.L_x_4618) ;  /* 0x0000000000587947 */ /* 0x000fea0003800000 */
.L_x_4623:
        /* <DEDUP_REMOVED lines=16> */
.L_x_4650:
[----:B------:R-:W-:Y:S05]  /*3e60*/  BRA `(.L_x_4618) ;  /* 0x0000000000147947 */ /* 0x000fea0003800000 */
.L_x_4647:
[----:B------:R-:W3:Y:S02]  /*3e70*/  LDG.E.64 R16, desc[UR36][R4.64] ;  /* 0x0000002404107981 */ /* 0x000ee4000c1e1b00 */
[----:B---3--:R-:W0:Y:S01]  /*3e80*/  I2F.F64.U64 R16, R16 ;  /* 0x0000001000107312 */ /* 0x008e220000301800 */
[----:B------:R-:W-:Y:S05]  /*3e90*/  BRA `(.L_x_4618) ;  /* 0x0000000000087947 */ /* 0x000fea0003800000 */
.L_x_4646:
[----:B------:R-:W3:Y:S02]  /*3ea0*/  LDG.E R4, desc[UR36][R4.64] ;  /* 0x0000002404047981 */ /* 0x000ee4000c1e1900 */
[----:B---3--:R0:W1:Y:S02]  /*3eb0*/  I2F.F64.U32 R16, R4 ;  /* 0x0000000400107312 */ /* 0x0080640000201800 */
.L_x_4618:
[----:B------:R-:W-:Y:S05]  /*3ec0*/  BSYNC B6 ;  /* 0x0000000000067941 */ /* 0x000fea0003800000 */
.L_x_4617:
[----:B------:R-:W2:Y:S01]  /*3ed0*/  S2R R22, SR_TID.X ;  /* 0x0000000000167919 */ /* 0x000ea20000002100 */
[----:B------:R-:W-:Y:S01]  /*3ee0*/  BSSY B0, `(.L_x_4651) ;  /* 0x0000017000007945 */ /* 0x000fe20003800000 */
[----:B--2---:R-:W-:-:S13]  /*3ef0*/  ISETP.GE.AND P0, PT, R22, R19, PT ;  /* 0x000000131600720c */ /* 0x004fda0003f06270 */
[----:B------:R-:W-:Y:S05]  /*3f00*/  @P0 BRA `(.L_x_4652) ;  /* 0x0000000000500947 */ /* 0x000fea0003800000 */
[----:B------:R-:W-:Y:S01]  /*3f10*/  ULDC.64 UR4, c[0x0][0x218] ;  /* 0x0000860000047ab9 */ /* 0x000fe20000000a00 */
[----:B01----:R-:W-:Y:S01]  /*3f20*/  IMAD.MOV.U32 R4, RZ, RZ, RZ ;  /* 0x000000ffff047224 */ /* 0x003fe200078e00ff */
[----:B----45:R-:W-:Y:S01]  /*3f30*/  DADD R26, R26, UR4 ;  /* 0x000000041a1a7e29 */ /* 0x030fe20008000000 */
[----:B------:R-:W-:Y:S02]  /*3f40*/  IMAD.MOV.U32 R6, RZ, RZ, 0x0 ;  /* 0x00000000ff067424 */ /* 0x000fe400078e00ff */
        /* <DEDUP_REMOVED lines=10> */
[----:B------:R-:W-:Y:S01]  /*3ff0*/  IMAD.MOV.U32 R2, RZ, RZ, R26 ;  /* 0x000000ffff027224 */ /* 0x000fe200078e001a */
[----:B------:R-:W-:Y:S01]  /*4000*/  MOV R0, 0x4030 ;  /* 0x0000403000007802 */ /* 0x000fe20000000f00 */
[----:B------:R-:W-:-:S07]  /*4010*/  IMAD.MOV.U32 R3, RZ, RZ, R27 ;  /* 0x000000ffff037224 */ /* 0x000fce00078e001b */
[----:B------:R-:W-:Y:S05]  /*4020*/  CALL.REL.NOINC `($__internal_51_$__cuda_sm20_drsqrt_f64_slowpath_v2) ;  /* 0x0000004c000c7944 */ /* 0x000fea0003c00000 */
[----:B------:R-:W-:Y:S02]  /*4030*/  IMAD.MOV.U32 R4, RZ, RZ, R6 ;  /* 0x000000ffff047224 */ /* 0x000fe400078e0006 */
[----:B------:R-:W-:-:S07]  /*4040*/  IMAD.MOV.U32 R5, RZ, RZ, R7 ;  /* 0x000000ffff057224 */ /* 0x000fce00078e0007 */
.L_x_4652:
[----:B------:R-:W-:Y:S05]  /*4050*/  BSYNC B0 ;  /* 0x0000000000007941 */ /* 0x000fea0003800000 */
.L_x_4651:
[----:B01--45:R-:W-:Y:S01]  /*4060*/  VIADD R26, R22, 0x80 ;  /* 0x00000080161a7836 */ /* 0x033fe20000000000 */
[----:B------:R-:W-:Y:S04]  /*4070*/  BSSY B0, `(.L_x_4653) ;  /* 0x0000015000007945 */ /* 0x000fe80003800000 */
[----:B------:R-:W-:-:S13]  /*4080*/  ISETP.GE.AND P1, PT, R26, R19, PT ;  /* 0x000000131a00720c */ /* 0x000fda0003f26270 */
[----:B------:R-:W-:Y:S05]  /*4090*/  @P1 BRA `(.L_x_4654) ;  /* 0x0000000000481947 */ /* 0x000fea0003800000 */
[----:B------:R-:W-:Y:S01]  /*40a0*/  ULDC.64 UR4, c[0x0][0x218] ;  /* 0x0000860000047ab9 */ /* 0x000fe20000000a00 */
[----:B------:R-:W-:Y:S01]  /*40b0*/  IMAD.MOV.U32 R8, RZ, RZ, 0x0 ;  /* 0x00000000ff087424 */ /* 0x000fe200078e00ff */
[----:B------:R-:W-:Y:S01]  /*40c0*/  DADD R2, R28, UR4 ;  /* 0x000000041c027e29 */ /* 0x000fe20008000000 */
[----:B------:R-:W-:Y:S02]  /*40d0*/  IMAD.MOV.U32 R9, RZ, RZ, 0x3fd80000 ;  /* 0x3fd80000ff097424 */ /* 0x000fe400078e00ff */
[----:B------:R-:W-:-:S03]  /*40e0*/  IMAD.MOV.U32 R28, RZ, RZ, RZ ;  /* 0x000000ffff1c7224 */ /* 0x000fc600078e00ff */
        /* <DEDUP_REMOVED lines=10> */
[----:B------:R-:W-:Y:S05]  /*4190*/  CALL.REL.NOINC `($__internal_51_$__cuda_sm20_drsqrt_f64_slowpath_v2) ;  /* 0x0000004800b07944 */ /* 0x000fea0003c00000 */
[----:B------:R-:W-:Y:S02]  /*41a0*/  IMAD.MOV.U32 R28, RZ, RZ, R6 ;  /* 0x000000ffff1c7224 */ /* 0x000fe400078e0006 */
[----:B------:R-:W-:-:S07]  /*41b0*/  IMAD.MOV.U32 R29, RZ, RZ, R7 ;  /* 0x000000ffff1d7224 */ /* 0x000fce00078e0007 */
.L_x_4654:
[----:B------:R-:W-:Y:S05]  /*41c0*/  BSYNC B0 ;  /* 0x0000000000007941 */ /* 0x000fea0003800000 */
.L_x_4653:
[----:B---3--:R-:W-:Y:S01]  /*41d0*/  VIADD R0, R22, 0x100 ;  /* 0x0000010016007836 */ /* 0x008fe20000000000 */
        /* <DEDUP_REMOVED lines=21> */
.L_x_4656:
[----:B------:R-:W-:Y:S05]  /*4330*/  BSYNC B0 ;  /* 0x0000000000007941 */ /* 0x000fea0003800000 */
.L_x_4655:
[----:B------:R-:W-:Y:S01]  /*4340*/  VIADD R0, R22, 0x180 ;  /* 0x0000018016007836 */ /* 0x000fe20000000000 */
        /* <DEDUP_REMOVED lines=21> */
.L_x_4658:
[----:B------:R-:W-:Y:S05]  /*44a0*/  BSYNC B0 ;  /* 0x0000000000007941 */ /* 0x000fea0003800000 */
.L_x_4657:
[----:B------:R-:W0:Y:S01]  /*44b0*/  LDC.U8 R2, c[0x0][0x244] ;  /* 0x00009100ff027b82 */ /* 0x000e220000000000 */
[----:B------:R-:W-:Y:S04]  /*44c0*/  BSSY B6, `(.L_x_4659) ;  /* 0x000012e000067945 */ /* 0x000fe80003800000 */
[----:B------:R-:W-:Y:S05]  /*44d0*/  @P0 BRA `(.L_x_4660) ;  /* 0x0000001000b00947 */ /* 0x000fea0003800000 */
[----:B------:R-:W1:Y:S01]  /*44e0*/  S2R R3, SR_TID.X ;  /* 0x0000000000037919 */ /* 0x000e620000002100 */
[----:B------:R-:W2:Y:S01]  /*44f0*/  LDC.64 R8, c[0x0][0x228] ;  /* 0x00008a00ff087b82 */ /* 0x000ea20000000a00 */
[----:B0-----:R-:W-:Y:S01]  /*4500*/  PRMT R6, R2, 0x9910, RZ ;  /* 0x0000991002067816 */ /* 0x001fe200000000ff */
[----:B------:R-:W-:Y:S01]  /*4510*/  ULDC UR4, c[0x0][0x248] ;  /* 0x0000920000047ab9 */ /* 0x000fe20000000800 */
[----:B-1----:R-:W-:-:S04]  /*4520*/  IMAD R0, R18, 0x200, R3 ;  /* 0x0000020012007824 */ /* 0x002fc800078e0203 */
[----:B------:R-:W-:Y:S02]  /*4530*/  IMAD R3, R0, UR4, RZ ;  /* 0x0000000400037c24 */ /* 0x000fe4000f8e02ff */
[----:B------:R-:W-:-:S03]  /*4540*/  IMAD.MOV.U32 R0, RZ, RZ, R6 ;  /* 0x000000ffff007224 */ /* 0x000fc600078e0006 */
[----:B--2---:R-:W-:Y:S02]  /*4550*/  IADD3 R8, P1, R3, R8, RZ ;  /* 0x0000000803087210 */ /* 0x004fe40007f3e0ff */
[----:B------:R-:W-:-:S03]  /*4560*/  ISETP.GT.AND P0, PT, R0, 0x9, PT ;  /* 0x000000090000780c */ /* 0x000fc60003f04270 */
[----:B------:R-:W-:-:S10]  /*4570*/  IMAD.X R9, RZ, RZ, R9, P1 ;  /* 0x000000ffff097224 */ /* 0x000fd400008e0609 */
        /* <DEDUP_REMOVED lines=9> */
[----:B------:R-:W0:Y:S01]  /*4610*/  F2I.F64.TRUNC R5, R4 ;  /* 0x0000000400057311 */ /* 0x000e22000030d100 */
[----:B------:R-:W-:Y:S01]  /*4620*/  IMAD.MOV.U32 R22, RZ, RZ, R26 ;  /* 0x000000ffff167224 */ /* 0x000fe200078e001a */
[----:B0-----:R0:W-:Y:S01]  /*4630*/  STG.E.U8 desc[UR36][R8.64], R5 ;  /* 0x0000000508007986 */ /* 0x0011e2000c101124 */
[----:B------:R-:W-:Y:S05]  /*4640*/  BRA `(.L_x_4660) ;  /* 0x0000001000547947 */ /* 0x000fea0003800000 */
.L_x_4664:
[----:B------:R-:W0:Y:S01]  /*4650*/  F2I.S64.F64.TRUNC R4, R4 ;  /* 0x0000000400047311 */ /* 0x000e22000030d900 */
[----:B------:R-:W-:Y:S02]  /*4660*/  IMAD.MOV.U32 R22, RZ, RZ, R26 ;  /* 0x000000ffff167224 */ /* 0x000fe400078e001a */
[----:B0-----:R-:W-:-:S05]  /*4670*/  IMAD.MOV.U32 R3, RZ, RZ, R4 ;  /* 0x000000ffff037224 */ /* 0x001fca00078e0004 */
[----:B------:R0:W-:Y:S01]  /*4680*/  STG.E.U8 desc[UR36][R8.64], R3 ;  /* 0x0000000308007986 */ /* 0x0001e2000c101124 */
[----:B------:R-:W-:Y:S05]  /*4690*/  BRA `(.L_x_4660) ;  /* 0x0000001000407947 */ /* 0x000fea0003800000 */
.L_x_4663:
[----:B------:R-:W-:-:S13]  /*46a0*/  ISETP.NE.AND P0, PT, R0, 0x2, PT ;  /* 0x000000020000780c */ /* 0x000fda0003f05270 */
[----:B------:R-:W-:Y:S05]  /*46b0*/  @!P0 BRA `(.L_x_4666) ;  /* 0x0000000000308947 */ /* 0x000fea0003800000 */
[----:B------:R-:W-:-:S13]  /*46c0*/  ISETP.NE.AND P0, PT, R0, 0x3, PT ;  /* 0x000000030000780c */ /* 0x000fda0003f05270 */
[----:B------:R-:W-:Y:S05]  /*46d0*/  @!P0 BRA `(.L_x_4667) ;  /* 0x0000000000188947 */ /* 0x000fea0003800000 */
[----:B------:R-:W-:-:S13]  /*46e0*/  ISETP.NE.AND P0, PT, R0, 0x4, PT ;  /* 0x000000040000780c */ /* 0x000fda0003f05270 */
[----:B------:R-:W-:Y:S05]  /*46f0*/  @P0 BRA `(.L_x_4665) ;  /* 0x0000000c00c40947 */ /* 0x000fea0003800000 */
[----:B------:R-:W0:Y:S01]  /*4700*/  F2I.S64.F64.TRUNC R4, R4 ;  /* 0x0000000400047311 */ /* 0x000e22000030d900 */
[----:B------:R-:W-:Y:S01]  /*4710*/  IMAD.MOV.U32 R22, RZ, RZ, R26 ;  /* 0x000000ffff167224 */ /* 0x000fe200078e001a */
[----:B0-----:R0:W-:Y:S01]  /*4720*/  STG.E.64 desc[UR36][R8.64], R4 ;  /* 0x0000000408007986 */ /* 0x0011e2000c101b24 */
[----:B------:R-:W-:Y:S05]  /*4730*/  BRA `(.L_x_4660) ;  /* 0x0000001000187947 */ /* 0x000fea0003800000 */
.L_x_4667:
[----:B------:R-:W0:Y:S01]  /*4740*/  F2I.F64.TRUNC R5, R4 ;  /* 0x0000000400057311 */ /* 0x000e22000030d100 */
[----:B------:R-:W-:Y:S01]  /*4750*/  IMAD.MOV.U32 R22, RZ, RZ, R26 ;  /* 0x000000ffff167224 */ /* 0x000fe200078e001a */
[----:B0-----:R0:W-:Y:S01]  /*4760*/  STG.E desc[UR36][R8.64], R5 ;  /* 0x0000000508007986 */ /* 0x0011e2000c101924 */
[----:B------:R-:W-:Y:S05]  /*4770*/  BRA `(.L_x_4660) ;  /* 0x0000001000087947 */ /* 0x000fea0003800000 */
.L_x_4666:
[----:B------:R-:W0:Y:S01]  /*4780*/  F2I.F64.TRUNC R5, R4 ;  /* 0x0000000400057311 */ /* 0x000e22000030d100 */
[----:B------:R-:W-:Y:S01]  /*4790*/  IMAD.MOV.U32 R22, RZ, RZ, R26 ;  /* 0x000000ffff167224 */ /* 0x000fe200078e001a */
[----:B0-----:R0:W-:Y:S01]  /*47a0*/  STG.E.U16 desc[UR36][R8.64], R5 ;  /* 0x0000000508007986 */ /* 0x0011e2000c101524 */
[----:B------:R-:W-:Y:S05]  /*47b0*/  BRA `(.L_x_4660) ;  /* 0x0000000c00f87947 */ /* 0x000fea0003800000 */
.L_x_4662:
        /* <DEDUP_REMOVED lines=10> */
[----:B------:R-:W-:-:S13]  /*4860*/  IMAD.MOV.U32 R22, RZ, RZ, R26 ;  /* 0x000000ffff167224 */ /* 0x000fda00078e001a */
[----:B0-----:R-:W-:-:S05]  /*4870*/  @!P0 FMUL R3, R3, 1.175494350822287508e-38 ;  /* 0x0080000003038820 */ /* 0x001fca0000400000 */
[----:B------:R0:W-:Y:S01]  /*4880*/  STG.E desc[UR36][R8.64], R3 ;  /* 0x0000000308007986 */ /* 0x0001e2000c101924 */
[----:B------:R-:W-:Y:S05]  /*4890*/  BRA `(.L_x_4660) ;  /* 0x0000000c00c07947 */ /* 0x000fea0003800000 */
.L_x_4669:
[----:B------:R-:W-:Y:S01]  /*48a0*/  UMOV UR4, 0xf0000000 ;  /* 0xf000000000047882 */ /* 0x000fe20000000000 */
[----:B------:R-:W-:Y:S01]  /*48b0*/  UMOV UR5, 0x380fffff ;  /* 0x380fffff00057882 */ /* 0x000fe20000000000 */
[----:B------:R-:W0:Y:S01]  /*48c0*/  F2F.F32.F64 R0, R4 ;  /* 0x0000000400007310 */ /* 0x000e220000301000 */
[----:B------:R-:W-:Y:S01]  /*48d0*/  DSETP.GEU.AND P0, PT, |R4|, UR4, PT ;  /* 0x0000000404007e2a */ /* 0x000fe2000bf0e200 */
[----:B------:R-:W-:-:S13]  /*48e0*/  IMAD.MOV.U32 R22, RZ, RZ, R26 ;  /* 0x000000ffff167224 */ /* 0x000fda00078e001a */
[----:B0-----:R-:W-:-:S05]  /*48f0*/  @!P0 FMUL R0, R0, 1.175494350822287508e-38 ;  /* 0x0080000000008820 */ /* 0x001fca0000400000 */
[----:B------:R-:W-:-:S05]  /*4900*/  F2FP.F16.F32.PACK_AB R0, RZ, R0 ;  /* 0x00000000ff00723e */ /* 0x000fca00000000ff */
[----:B------:R0:W-:Y:S01]  /*4910*/  STG.E.U16 desc[UR36][R8.64], R0 ;  /* 0x0000000008007986 */ /* 0x0001e2000c101524 */
[----:B------:R-:W-:Y:S05]  /*4920*/  BRA `(.L_x_4660) ;  /* 0x0000000c009c7947 */ /* 0x000fea0003800000 */
.L_x_4668:
        /* <DEDUP_REMOVED lines=10> */
[----:B------:R-:W-:Y:S02]  /*49d0*/  IMAD.MOV.U32 R7, RZ, RZ, RZ ;  /* 0x000000ffff077224 */ /* 0x000fe400078e00ff */
[----:B------:R-:W-:-:S11]  /*49e0*/  IMAD.MOV.U32 R22, RZ, RZ, R26 ;  /* 0x000000ffff167224 */ /* 0x000fd600078e001a */
[----:B0-----:R-:W-:-:S05]  /*49f0*/  @!P0 FMUL R6, R6, 1.175494350822287508e-38 ;  /* 0x0080000006068820 */ /* 0x001fca0000400000 */
[----:B------:R0:W-:Y:S01]  /*4a00*/  STG.E.64 desc[UR36][R8.64], R6 ;  /* 0x0000000608007986 */ /* 0x0001e2000c101b24 */
[----:B------:R-:W-:Y:S05]  /*4a10*/  BRA `(.L_x_4660) ;  /* 0x0000000c00607947 */ /* 0x000fea0003800000 */
.L_x_4671:
[----:B------:R-:W-:Y:S01]  /*4a20*/  UMOV UR4, 0xf0000000 ;  /* 0xf000000000047882 */ /* 0x000fe20000000000 */
[----:B------:R-:W-:Y:S01]  /*4a30*/  UMOV UR5, 0x380fffff ;  /* 0x380fffff00057882 */ /* 0x000fe20000000000 */
[----:B------:R-:W0:Y:S01]  /*4a40*/  F2F.F32.F64 R0, R4 ;  /* 0x0000000400007310 */ /* 0x000e220000301000 */
[----:B------:R-:W-:Y:S01]  /*4a50*/  DSETP.GEU.AND P0, PT, |R4|, UR4, PT ;  /* 0x0000000404007e2a */ /* 0x000fe2000bf0e200 */
[----:B------:R-:W-:-:S13]  /*4a60*/  IMAD.MOV.U32 R22, RZ, RZ, R26 ;  /* 0x000000ffff167224 */ /* 0x000fda00078e001a */
[----:B0-----:R-:W-:-:S05]  /*4a70*/  @!P0 FMUL R0, R0, 1.175494350822287508e-38 ;  /* 0x0080000000008820 */ /* 0x001fca0000400000 */
[----:B------:R-:W-:-:S04]  /*4a80*/  F2FP.F16.F32.PACK_AB R3, RZ, R0 ;  /* 0x00000000ff03723e */ /* 0x000fc800000000ff */
[----:B------:R-:W-:-:S05]  /*4a90*/  PRMT R3, R3, 0x5410, RZ ;  /* 0x0000541003037816 */ /* 0x000fca00000000ff */
[----:B------:R0:W-:Y:S01]  /*4aa0*/  STG.E desc[UR36][R8.64], R3 ;  /* 0x0000000308007986 */ /* 0x0001e2000c101924 */
[----:B------:R-:W-:Y:S05]  /*4ab0*/  BRA `(.L_x_4660) ;  /* 0x0000000c00387947 */ /* 0x000fea0003800000 */
.L_x_4670:
[----:B------:R0:W-:Y:S01]  /*4ac0*/  STG.E.64 desc[UR36][R8.64], R4 ;  /* 0x0000000408007986 */ /* 0x0001e2000c101b24 */
[----:B------:R-:W-:Y:S01]  /*4ad0*/  IMAD.MOV.U32 R22, RZ, RZ, R26 ;  /* 0x000000ffff167224 */ /* 0x000fe200078e001a */
[----:B------:R-:W-:Y:S06]  /*4ae0*/  BRA `(.L_x_4660) ;  /* 0x0000000c002c7947 */ /* 0x000fec0003800000 */
.L_x_4661:
        /* <DEDUP_REMOVED lines=8> */
[----:B------:R-:W-:Y:S01]  /*4b70*/  DSETP.NEU.AND P0, PT, R4, RZ, PT ;  /* 0x000000ff0400722a */ /* 0x000fe20003f0d000 */
[----:B------:R-:W-:-:S05]  /*4b80*/  IMAD.MOV.U32 R22, RZ, RZ, R26 ;  /* 0x000000ffff167224 */ /* 0x000fca00078e001a */
[----:B------:R-:W-:-:S05]  /*4b90*/  SEL R3, RZ, 0x1, !P0 ;  /* 0x00000001ff037807 */ /* 0x000fca0004000000 */
[----:B------:R0:W-:Y:S01]  /*4ba0*/  STG.E.U8 desc[UR36][R8.64], R3 ;  /* 0x0000000308007986 */ /* 0x0001e2000c101124 */
[----:B------:R-:W-:Y:S05]  /*4bb0*/  BRA `(.L_x_4660) ;  /* 0x0000000800f87947 */ /* 0x000fea0003800000 */
.L_x_4674:
[----:B------:R-:W-:Y:S01]  /*4bc0*/  CS2R R6, SRZ ;  /* 0x0000000000067805 */ /* 0x000fe2000001ff00 */
[----:B------:R-:W-:-:S04]  /*4bd0*/  IMAD.MOV.U32 R22, RZ, RZ, R26 ;  /* 0x000000ffff167224 */ /* 0x000fc800078e001a */
[----:B------:R0:W-:Y:S01]  /*4be0*/  STG.E.128 desc[UR36][R8.64], R4 ;  /* 0x0000000408007986 */ /* 0x0001e2000c101d24 */
[----:B------:R-:W-:Y:S05]  /*4bf0*/  BRA `(.L_x_4660) ;  /* 0x0000000800e87947 */ /* 0x000fea0003800000 */
.L_x_4673:
        /* <DEDUP_REMOVED lines=25> */
.L_x_4678:
[----:B------:R-:W-:Y:S05]  /*4d90*/  BSYNC B0 ;  /* 0x0000000000007941 */ /* 0x000fea0003800000 */
.L_x_4677:
[----:B------:R-:W-:Y:S01]  /*4da0*/  LOP3.LUT R7, R0, R7, RZ, 0xfc, !PT ;  /* 0x0000000700077212 */ /* 0x000fe200078efcff */
[----:B------:R-:W-:-:S04]  /*4db0*/  IMAD.MOV.U32 R22, RZ, RZ, R26 ;  /* 0x000000ffff167224 */ /* 0x000fc800078e001a */
[----:B------:R0:W-:Y:S01]  /*4dc0*/  STG.E.U8 desc[UR36][R8.64], R7 ;  /* 0x0000000708007986 */ /* 0x0001e2000c101124 */
[----:B------:R-:W-:Y:S05]  /*4dd0*/  BRA `(.L_x_4660) ;  /* 0x0000000800707947 */ /* 0x000fea0003800000 */
.L_x_4676:
        /* <DEDUP_REMOVED lines=17> */
.L_x_4680:
[----:B------:R-:W-:Y:S01]  /*4ef0*/  IMAD.MOV.U32 R0, RZ, RZ, 0x7f ;  /* 0x0000007fff007424 */ /* 0x000fe200078e00ff */
[----:B------:R-:W-:-:S04]  /*4f00*/  ISETP.GT.U32.AND P0, PT, R3, 0x7f800000, PT ;  /* 0x7f8000000300780c */ /* 0x000fc80003f04070 */
[----:B------:R-:W-:-:S09]  /*4f10*/  SEL R0, R0, 0x7c, P0 ;  /* 0x0000007c00007807 */ /* 0x000fd20000000000 */
.L_x_4681:
[----:B------:R-:W-:Y:S05]  /*4f20*/  BSYNC B0 ;  /* 0x0000000000007941 */ /* 0x000fea0003800000 */
.L_x_4679:
[----:B------:R-:W-:Y:S01]  /*4f30*/  LOP3.LUT R3, R7, 0x80000000, RZ, 0xc0, !PT ;  /* 0x8000000007037812 */ /* 0x000fe200078ec0ff */
[----:B------:R-:W-:-:S03]  /*4f40*/  IMAD.MOV.U32 R22, RZ, RZ, R26 ;  /* 0x000000ffff167224 */ /* 0x000fc600078e001a */
[----:B------:R-:W-:-:S04]  /*4f50*/  SHF.R.U32.HI R3, RZ, 0x18, R3 ;  /* 0x00000018ff037819 */ /* 0x000fc80000011603 */
[----:B------:R-:W-:-:S05]  /*4f60*/  LOP3.LUT R3, R0, R3, RZ, 0xfc, !PT ;  /* 0x0000000300037212 */ /* 0x000fca00078efcff */
[----:B------:R0:W-:Y:S01]  /*4f70*/  STG.E.U8 desc[UR36][R8.64], R3 ;  /* 0x0000000308007986 */ /* 0x0001e2000c101124 */
[----:B------:R-:W-:Y:S05]  /*4f80*/  BRA `(.L_x_4660) ;  /* 0x0000000800047947 */ /* 0x000fea0003800000 */
.L_x_4675:
[----:B------:R-:W-:Y:S01]  /*4f90*/  UMOV UR4, 0xf0000000 ;  /* 0xf000000000047882 */ /* 0x000fe20000000000 */
[----:B------:R-:W-:Y:S01]  /*4fa0*/  UMOV UR5, 0x380fffff ;  /* 0x380fffff00057882 */ /* 0x000fe20000000000 */
[----:B------:R-:W0:Y:S01]  /*4fb0*/  F2F.F32.F64 R0, R4 ;  /* 0x0000000400007310 */ /* 0x000e220000301000 */
[----:B------:R-:W-:Y:S01]  /*4fc0*/  DSETP.GEU.AND P0, PT, |R4|, UR4, PT ;  /* 0x0000000404007e2a */ /* 0x000fe2000bf0e200 */
[----:B------:R-:W-:-:S13]  /*4fd0*/  IMAD.MOV.U32 R22, RZ, RZ, R26 ;  /* 0x000000ffff167224 */ /* 0x000fda00078e001a */
[----:B0-----:R-:W-:-:S05]  /*4fe0*/  @!P0 FMUL R0, R0, 1.175494350822287508e-38 ;  /* 0x0080000000008820 */ /* 0x001fca0000400000 */
[----:B------:R-:W-:-:S05]  /*4ff0*/  F2FP.BF16.F32.PACK_AB R0, RZ, R0 ;  /* 0x00000000ff00723e */ /* 0x000fca00000010ff */
[----:B------:R0:W-:Y:S01]  /*5000*/  STG.E.U16 desc[UR36][R8.64], R0 ;  /* 0x0000000008007986 */ /* 0x0001e2000c101524 */
[----:B------:R-:W-:Y:S05]  /*5010*/  BRA `(.L_x_4660) ;  /* 0x0000000400e07947 */ /* 0x000fea0003800000 */
.L_x_4672:
        /* <DEDUP_REMOVED lines=8> */
[----:B------:R-:W0:Y:S01]  /*50a0*/  F2I.U32.F64.TRUNC R5, R4 ;  /* 0x0000000400057311 */ /* 0x000e22000030d000 */
[----:B------:R-:W-:Y:S01]  /*50b0*/  IMAD.MOV.U32 R22, RZ, RZ, R26 ;  /* 0x000000ffff167224 */ /* 0x000fe200078e001a */
[----:B0-----:R0:W-:Y:S01]  /*50c0*/  STG.E.U16 desc[UR36][R8.64], R5 ;  /* 0x0000000508007986 */ /* 0x0011e2000c101524 */
[----:B------:R-:W-:Y:S05]  /*50d0*/  BRA `(.L_x_4660) ;  /* 0x0000000400b07947 */ /* 0x000fea0003800000 */
.L_x_4684:
        /* <DEDUP_REMOVED lines=21> */
.L_x_4687:
[----:B------:R-:W-:-:S04]  /*5230*/  LOP3.LUT R0, R7, 0x80000000, RZ, 0xc0, !PT ;  /* 0x8000000007007812 */ /* 0x000fc800078ec0ff */
[----:B------:R-:W-:-:S04]  /*5240*/  SHF.R.U32.HI R0, RZ, 0x18, R0 ;  /* 0x00000018ff007819 */ /* 0x000fc80000011600 */
[----:B------:R-:W-:-:S07]  /*5250*/  LOP3.LUT R0, R3, R0, RZ, 0xfc, !PT ;  /* 0x0000000003007212 */ /* 0x000fce00078efcff */
.L_x_4686:
[----:B------:R-:W-:Y:S05]  /*5260*/  BSYNC B0 ;  /* 0x0000000000007941 */ /* 0x000fea0003800000 */
.L_x_4685:
[----:B------:R4:W-:Y:S01]  /*5270*/  STG.E.U8 desc[UR36][R8.64], R0 ;  /* 0x0000000008007986 */ /* 0x0009e2000c101124 */
[----:B------:R-:W-:Y:S01]  /*5280*/  IMAD.MOV.U32 R22, RZ, RZ, R26 ;  /* 0x000000ffff167224 */ /* 0x000fe200078e001a */
[----:B------:R-:W-:Y:S06]  /*5290*/  BRA `(.L_x_4660) ;  /* 0x0000000400407947 */ /* 0x000fec0003800000 */
.L_x_4683:
        /* <DEDUP_REMOVED lines=21> */
.L_x_4690:
[----:B------:R-:W-:-:S04]  /*53f0*/  LOP3.LUT R0, R7, 0x80000000, RZ, 0xc0, !PT ;  /* 0x8000000007007812 */ /* 0x000fc800078ec0ff */
[----:B------:R-:W-:-:S04]  /*5400*/  SHF.R.U32.HI R0, RZ, 0x18, R0 ;  /* 0x00000018ff007819 */ /* 0x000fc80000011600 */
[----:B------:R-:W-:-:S07]  /*5410*/  LOP3.LUT R0, R3, R0, RZ, 0xfc, !PT ;  /* 0x0000000003007212 */ /* 0x000fce00078efcff */
.L_x_4689:
[----:B------:R-:W-:Y:S05]  /*5420*/  BSYNC B0 ;  /* 0x0000000000007941 */ /* 0x000fea0003800000 */
.L_x_4688:
[----:B------:R0:W-:Y:S01]  /*5430*/  STG.E.U8 desc[UR36][R8.64], R0 ;  /* 0x0000000008007986 */ /* 0x0001e2000c101124 */
[----:B------:R-:W-:Y:S01]  /*5440*/  IMAD.MOV.U32 R22, RZ, RZ, R26 ;  /* 0x000000ffff167224 */ /* 0x000fe200078e001a */
[----:B------:R-:W-:Y:S06]  /*5450*/  BRA `(.L_x_4660) ;  /* 0x0000000000d07947 */ /* 0x000fec0003800000 */
.L_x_4682:
        /* <DEDUP_REMOVED lines=27> */
.L_x_4665:
        /* <DEDUP_REMOVED lines=16> */
.L_x_4693:
[----:B------:R-:W-:Y:S01]  /*5710*/  IMAD.MOV.U32 R22, RZ, RZ, R26 ;  /* 0x000000ffff167224 */ /* 0x000fe200078e001a */
[----:B------:R-:W-:Y:S06]  /*5720*/  BRA `(.L_x_4660) ;  /* 0x00000000001c7947 */ /* 0x000fec0003800000 */
.L_x_4692:
[----:B------:R-:W0:Y:S01]  /*5730*/  F2I.U64.F64.TRUNC R4, R4 ;  /* 0x0000000400047311 */ /* 0x000e22000030d800 */
[----:B------:R-:W-:Y:S01]  /*5740*/  IMAD.MOV.U32 R22, RZ, RZ, R26 ;  /* 0x000000ffff167224 */ /* 0x000fe200078e001a */
[----:B0-----:R3:W-:Y:S01]  /*5750*/  STG.E.64 desc[UR36][R8.64], R4 ;  /* 0x0000000408007986 */ /* 0x0017e2000c101b24 */
[----:B------:R-:W-:Y:S05]  /*5760*/  BRA `(.L_x_4660) ;  /* 0x00000000000c7947 */ /* 0x000fea0003800000 */
.L_x_4691:
[----:B------:R-:W0:Y:S01]  /*5770*/  F2I.U32.F64.TRUNC R5, R4 ;  /* 0x0000000400057311 */ /* 0x000e22000030d000 */
[----:B------:R-:W-:Y:S01]  /*5780*/  IMAD.MOV.U32 R22, RZ, RZ, R26 ;  /* 0x000000ffff167224 */ /* 0x000fe200078e001a */
[----:B0-----:R1:W-:Y:S06]  /*5790*/  STG.E desc[UR36][R8.64], R5 ;  /* 0x0000000508007986 */ /* 0x0013ec000c101924 */
.L_x_4660:
[----:B------:R-:W-:Y:S05]  /*57a0*/  BSYNC B6 ;  /* 0x0000000000067941 */ /* 0x000fea0003800000 */
.L_x_4659:
[----:B------:R-:W-:Y:S01]  /*57b0*/  ISETP.GE.AND P0, PT, R22, R19, PT ;  /* 0x000000131600720c */ /* 0x000fe20003f06270 */
[----:B------:R-:W-:-:S12]  /*57c0*/  BSSY B6, `(.L_x_4694) ;  /* 0x0000230000067945 */ /* 0x000fd80003800000 */
[----:B------:R-:W-:Y:S05]  /*57d0*/  @P0 BRA `(.L_x_4695) ;  /* 0x0000002000b80947 */ /* 0x000fea0003800000 */
[----:B01-3--:R-:W0:Y:S01]  /*57e0*/  LDC.64 R4, c[0x0][0x228] ;  /* 0x00008a00ff047b82 */ /* 0x00be220000000a00 */
[----:B----4-:R-:W-:Y:S01]  /*57f0*/  IMAD R0, R18, 0x200, R22 ;  /* 0x0000020012007824 */ /* 0x010fe200078e0216 */
[----:B------:R-:W-:Y:S01]  /*5800*/  PRMT R6, R2, 0x9910, RZ ;  /* 0x0000991002067816 */ /* 0x000fe200000000ff */
[----:B------:R-:W-:Y:S02]  /*5810*/  ULDC UR4, c[0x0][0x248] ;  /* 0x0000920000047ab9 */ /* 0x000fe40000000800 */
[----:B--2---:R-:W-:Y:S02]  /*5820*/  IMAD R3, R0, UR4, RZ ;  /* 0x0000000400037c24 */ /* 0x004fe4000f8e02ff */
        /* <DEDUP_REMOVED lines=16> */
.L_x_4699:
[----:B------:R-:W0:Y:S02]  /*5930*/  F2I.S64.F64.TRUNC R28, R28 ;  /* 0x0000001c001c7311 */ /* 0x000e24000030d900 */
[----:B0-----:R-:W-:-:S05]  /*5940*/  IMAD.MOV.U32 R3, RZ, RZ, R28 ;  /* 0x000000ffff037224 */ /* 0x001fca00078e001c */
[----:B------:R0:W-:Y:S01]  /*5950*/  STG.E.U8 desc[UR36][R4.64], R3 ;  /* 0x0000000304007986 */ /* 0x0001e2000c101124 */
[----:B------:R-:W-:Y:S05]  /*5960*/  BRA `(.L_x_4701) ;  /* 0x0000000c00f07947 */ /* 0x000fea0003800000 */
.L_x_4698:
        /* <DEDUP_REMOVED lines=9> */
.L_x_4703:
[----:B------:R-:W0:Y:S02]  /*5a00*/  F2I.F64.TRUNC R29, R28 ;  /* 0x0000001c001d7311 */ /* 0x000e24000030d100 */
[----:B0-----:R0:W-:Y:S01]  /*5a10*/  STG.E desc[UR36][R4.64], R29 ;  /* 0x0000001d04007986 */ /* 0x0011e2000c101924 */
[----:B------:R-:W-:Y:S05]  /*5a20*/  BRA `(.L_x_4701) ;  /* 0x0000000c00c07947 */ /* 0x000fea0003800000 */
.L_x_4702:
[----:B------:R-:W0:Y:S02]  /*5a30*/  F2I.F64.TRUNC R29, R28 ;  /* 0x0000001c001d7311 */ /* 0x000e24000030d100 */
[----:B0-----:R0:W-:Y:S01]  /*5a40*/  STG.E.U16 desc[UR36][R4.64], R29 ;  /* 0x0000001d04007986 */ /* 0x0011e2000c101524 */
[----:B------:R-:W-:Y:S05]  /*5a50*/  BRA `(.L_x_4701) ;  /* 0x0000000c00b47947 */ /* 0x000fea0003800000 */
.L_x_4697:
        /* <DEDUP_REMOVED lines=13> */
.L_x_4705:
        /* <DEDUP_REMOVED lines=8> */
.L_x_4704:
        /* <DEDUP_REMOVED lines=14> */
.L_x_4707:
        /* <DEDUP_REMOVED lines=9> */
.L_x_4706:
[----:B------:R0:W-:Y:S01]  /*5d20*/  STG.E.64 desc[UR36][R4.64], R28 ;  /* 0x0000001c04007986 */ /* 0x0001e2000c101b24 */
[----:B------:R-:W-:Y:S05]  /*5d30*/  BRA `(.L_x_4701) ;  /* 0x0000000800fc7947 */ /* 0x000fea0003800000 */
.L_x_4696:
        /* <DEDUP_REMOVED lines=12> */
.L_x_4710:
[----:B------:R-:W-:-:S05]  /*5e00*/  CS2R R30, SRZ ;  /* 0x00000000001e7805 */ /* 0x000fca000001ff00 */
[----:B------:R0:W-:Y:S01]  /*5e10*/  STG.E.128 desc[UR36][R4.64], R28 ;  /* 0x0000001c04007986 */ /* 0x0001e2000c101d24 */
[----:B------:R-:W-:Y:S05]  /*5e20*/  BRA `(.L_x_4701) ;  /* 0x0000000800c07947 */ /* 0x000fea0003800000 */
.L_x_4709:
        /* <DEDUP_REMOVED lines=25> */
.L_x_4714:
[----:B------:R-:W-:Y:S05]  /*5fc0*/  BSYNC B0 ;  /* 0x0000000000007941 */ /* 0x000fea0003800000 */
.L_x_4713:
[----:B------:R-:W-:-:S05]  /*5fd0*/  LOP3.LUT R7, R0, R7, RZ, 0xfc, !PT ;  /* 0x0000000700077212 */ /* 0x000fca00078efcff */
[----:B------:R0:W-:Y:S01]  /*5fe0*/  STG.E.U8 desc[UR36][R4.64], R7 ;  /* 0x0000000704007986 */ /* 0x0001e2000c101124 */
[----:B------:R-:W-:Y:S05]  /*5ff0*/  BRA `(.L_x_4701) ;  /* 0x00000008004c7947 */ /* 0x000fea0003800000 */
.L_x_4712:
        /* <DEDUP_REMOVED lines=17> */
.L_x_4716:
[----:B------:R-:W-:Y:S01]  /*6110*/  IMAD.MOV.U32 R0, RZ, RZ, 0x7f ;  /* 0x0000007fff007424 */ /* 0x000fe200078e00ff */
[----:B------:R-:W-:-:S04]  /*6120*/  ISETP.GT.U32.AND P0, PT, R3, 0x7f800000, PT ;  /* 0x7f8000000300780c */ /* 0x000fc80003f04070 */
[----:B------:R-:W-:-:S09]  /*6130*/  SEL R0, R0, 0x7c, P0 ;  /* 0x0000007c00007807 */ /* 0x000fd20000000000 */
.L_x_4717:
[----:B------:R-:W-:Y:S05]  /*6140*/  BSYNC B0 ;  /* 0x0000000000007941 */ /* 0x000fea0003800000 */
.L_x_4715:
[----:B------:R-:W-:-:S04]  /*6150*/  LOP3.LUT R3, R7, 0x80000000, RZ, 0xc0, !PT ;  /* 0x8000000007037812 */ /* 0x000fc800078ec0ff */
[----:B------:R-:W-:-:S04]  /*6160*/  SHF.R.U32.HI R3, RZ, 0x18, R3 ;  /* 0x00000018ff037819 */ /* 0x000fc80000011603 */
[----:B------:R-:W-:-:S05]  /*6170*/  LOP3.LUT R3, R0, R3, RZ, 0xfc, !PT ;  /* 0x0000000300037212 */ /* 0x000fca00078efcff */
[----:B------:R0:W-:Y:S01]  /*6180*/  STG.E.U8 desc[UR36][R4.64], R3 ;  /* 0x0000000304007986 */ /* 0x0001e2000c101124 */
[----:B------:R-:W-:Y:S05]  /*6190*/  BRA `(.L_x_4701) ;  /* 0x0000000400e47947 */ /* 0x000fea0003800000 */
.L_x_4711:
        /* <DEDUP_REMOVED lines=8> */
.L_x_4708:
        /* <DEDUP_REMOVED lines=11> */
.L_x_4720:
        /* <DEDUP_REMOVED lines=21> */
.L_x_4723:
[----:B------:R-:W-:-:S04]  /*6420*/  LOP3.LUT R0, R7, 0x80000000, RZ, 0xc0, !PT ;  /* 0x8000000007007812 */ /* 0x000fc800078ec0ff */
[----:B------:R-:W-:-:S04]  /*6430*/  SHF.R.U32.HI R0, RZ, 0x18, R0 ;  /* 0x00000018ff007819 */ /* 0x000fc80000011600 */
[----:B------:R-:W-:-:S07]  /*6440*/  LOP3.LUT R0, R3, R0, RZ, 0xfc, !PT ;  /* 0x0000000003007212 */ /* 0x000fce00078efcff */
.L_x_4722:
[----:B------:R-:W-:Y:S05]  /*6450*/  BSYNC B0 ;  /* 0x0000000000007941 */ /* 0x000fea0003800000 */
.L_x_4721:
[----:B------:R3:W-:Y:S01]  /*6460*/  STG.E.U8 desc[UR36][R4.64], R0 ;  /* 0x0000000004007986 */ /* 0x0007e2000c101124 */
[----:B------:R-:W-:Y:S05]  /*6470*/  BRA `(.L_x_4701) ;  /* 0x00000004002c7947 */ /* 0x000fea0003800000 */
.L_x_4719:
        /* <DEDUP_REMOVED lines=21> */
.L_x_4726:
[----:B------:R-:W-:-:S04]  /*65d0*/  LOP3.LUT R0, R7, 0x80000000, RZ, 0xc0, !PT ;  /* 0x8000000007007812 */ /* 0x000fc800078ec0ff */
[----:B------:R-:W-:-:S04]  /*65e0*/  SHF.R.U32.HI R0, RZ, 0x18, R0 ;  /* 0x00000018ff007819 */ /* 0x000fc80000011600 */
[----:B------:R-:W-:-:S07]  /*65f0*/  LOP3.LUT R0, R3, R0, RZ, 0xfc, !PT ;  /* 0x0000000003007212 */ /* 0x000fce00078efcff */
.L_x_4725:
[----:B------:R-:W-:Y:S05]  /*6600*/  BSYNC B0 ;  /* 0x0000000000007941 */ /* 0x000fea0003800000 */
.L_x_4724:
[----:B------:R0:W-:Y:S01]  /*6610*/  STG.E.U8 desc[UR36][R4.64], R0 ;  /* 0x0000000004007986 */ /* 0x0001e2000c101124 */
[----:B------:R-:W-:Y:S05]  /*6620*/  BRA `(.L_x_4701) ;  /* 0x0000000000c07947 */ /* 0x000fea0003800000 */
.L_x_4718:
        /* <DEDUP_REMOVED lines=26> */
.L_x_4700:
        /* <DEDUP_REMOVED lines=16> */
.L_x_4729:
[----:B------:R-:W-:Y:S05]  /*68d0*/  BRA `(.L_x_4701) ;  /* 0x0000000000147947 */ /* 0x000fea0003800000 */
.L_x_4728:
[----:B------:R-:W0:Y:S02]  /*68e0*/  F2I.U64.F64.TRUNC R28, R28 ;  /* 0x0000001c001c7311 */ /* 0x000e24000030d800 */
[----:B0-----:R2:W-:Y:S01]  /*68f0*/  STG.E.64 desc[UR36][R4.64], R28 ;  /* 0x0000001c04007986 */ /* 0x0015e2000c101b24 */
[----:B------:R-:W-:Y:S05]  /*6900*/  BRA `(.L_x_4701) ;  /* 0x0000000000087947 */ /* 0x000fea0003800000 */
.L_x_4727:
[----:B------:R-:W0:Y:S02]  /*6910*/  F2I.U32.F64.TRUNC R29, R28 ;  /* 0x0000001c001d7311 */ /* 0x000e24000030d000 */
[----:B0-----:R0:W-:Y:S02]  /*6920*/  STG.E desc[UR36][R4.64], R29 ;  /* 0x0000001d04007986 */ /* 0x0011e4000c101924 */
.L_x_4701:
[----:B------:R-:W-:-:S05]  /*6930*/  VIADD R22, R22, 0x80 ;  /* 0x0000008016167836 */ /* 0x000fca0000000000 */
[----:B------:R-:W-:-:S13]  /*6940*/  ISETP.GE.AND P0, PT, R22, R19, PT ;  /* 0x000000131600720c */ /* 0x000fda0003f06270 */
[----:B------:R-:W-:Y:S05]  /*6950*/  @P0 BRA `(.L_x_4695) ;  /* 0x0000001000580947 */ /* 0x000fea0003800000 */
[----:B01234-:R-:W0:Y:S01]  /*6960*/  LDC.64 R4, c[0x0][0x228] ;  /* 0x00008a00ff047b82 */ /* 0x01fe220000000a00 */
        /* <DEDUP_REMOVED lines=20> */
.L_x_4733:
[----:B------:R-:W0:Y:S02]  /*6ab0*/  F2I.S64.F64.TRUNC R24, R24 ;  /* 0x0000001800187311 */ /* 0x000e24000030d900 */
[----:B0-----:R-:W-:-:S05]  /*6ac0*/  IMAD.MOV.U32 R3, RZ, RZ, R24 ;  /* 0x000000ffff037224 */ /* 0x001fca00078e0018 */
[----:B------:R3:W-:Y:S01]  /*6ad0*/  STG.E.U8 desc[UR36][R4.64], R3 ;  /* 0x0000000304007986 */ /* 0x0007e2000c101124 */
[----:B------:R-:W-:Y:S05]  /*6ae0*/  BRA `(.L_x_4735) ;  /* 0x0000000c00f07947 */ /* 0x000fea0003800000 */
.L_x_4732:
        /* <DEDUP_REMOVED lines=9> */
.L_x_4737:
[----:B------:R-:W0:Y:S02]  /*6b80*/  F2I.F64.TRUNC R25, R24 ;  /* 0x0000001800197311 */ /* 0x000e24000030d100 */
[----:B0-----:R2:W-:Y:S01]  /*6b90*/  STG.E desc[UR36][R4.64], R25 ;  /* 0x0000001904007986 */ /* 0x0015e2000c101924 */
[----:B------:R-:W-:Y:S05]  /*6ba0*/  BRA `(.L_x_4735) ;  /* 0x0000000c00c07947 */ /* 0x000fea0003800000 */
.L_x_4736:
[----:B------:R-:W0:Y:S02]  /*6bb0*/  F2I.F64.TRUNC R25, R24 ;  /* 0x0000001800197311 */ /* 0x000e24000030d100 */
[----:B0-----:R0:W-:Y:S01]  /*6bc0*/  STG.E.U16 desc[UR36][R4.64], R25 ;  /* 0x0000001904007986 */ /* 0x0011e2000c101524 */
[----:B------:R-:W-:Y:S05]  /*6bd0*/  BRA `(.L_x_4735) ;  /* 0x0000000c00b47947 */ /* 0x000fea0003800000 */
.L_x_4731:
        /* <DEDUP_REMOVED lines=13> */
.L_x_4739:
        /* <DEDUP_REMOVED lines=8> */
.L_x_4738:
        /* <DEDUP_REMOVED lines=14> */
.L_x_4741:
        /* <DEDUP_REMOVED lines=9> */
.L_x_4740:
[----:B------:R0:W-:Y:S01]  /*6ea0*/  STG.E.64 desc[UR36][R4.64], R24 ;  /* 0x0000001804007986 */ /* 0x0001e2000c101b24 */
[----:B------:R-:W-:Y:S05]  /*6eb0*/  BRA `(.L_x_4735) ;  /* 0x0000000800fc7947 */ /* 0x000fea0003800000 */
.L_x_4730:
        /* <DEDUP_REMOVED lines=12> */
.L_x_4744:
[----:B------:R-:W-:-:S05]  /*6f80*/  CS2R R26, SRZ ;  /* 0x00000000001a7805 */ /* 0x000fca000001ff00 */
[----:B------:R0:W-:Y:S01]  /*6f90*/  STG.E.128 desc[UR36][R4.64], R24 ;  /* 0x0000001804007986 */ /* 0x0001e2000c101d24 */
[----:B------:R-:W-:Y:S05]  /*6fa0*/  BRA `(.L_x_4735) ;  /* 0x0000000800c07947 */ /* 0x000fea0003800000 */
.L_x_4743:
        /* <DEDUP_REMOVED lines=25> */
.L_x_4748:
[----:B------:R-:W-:Y:S05]  /*7140*/  BSYNC B0 ;  /* 0x0000000000007941 */ /* 0x000fea0003800000 */
.L_x_4747:
[----:B------:R-:W-:-:S05]  /*7150*/  LOP3.LUT R7, R0, R7, RZ, 0xfc, !PT ;  /* 0x0000000700077212 */ /* 0x000fca00078efcff */
[----:B------:R0:W-:Y:S01]  /*7160*/  STG.E.U8 desc[UR36][R4.64], R7 ;  /* 0x0000000704007986 */ /* 0x0001e2000c101124 */
[----:B------:R-:W-:Y:S05]  /*7170*/  BRA `(.L_x_4735) ;  /* 0x00000008004c7947 */ /* 0x000fea0003800000 */
.L_x_4746:
        /* <DEDUP_REMOVED lines=17> */
.L_x_4750:
[----:B------:R-:W-:Y:S01]  /*7290*/  IMAD.MOV.U32 R0, RZ, RZ, 0x7f ;  /* 0x0000007fff007424 */ /* 0x000fe200078e00ff */
[----:B------:R-:W-:-:S04]  /*72a0*/  ISETP.GT.U32.AND P0, PT, R3, 0x7f800000, PT ;  /* 0x7f8000000300780c */ /* 0x000fc80003f04070 */
[----:B------:R-:W-:-:S09]  /*72b0*/  SEL R0, R0, 0x7c, P0 ;  /* 0x0000007c00007807 */ /* 0x000fd20000000000 */
.L_x_4751:
[----:B------:R-:W-:Y:S05]  /*72c0*/  BSYNC B0 ;  /* 0x0000000000007941 */ /* 0x000fea0003800000 */
.L_x_4749:
[----:B------:R-:W-:-:S04]  /*72d0*/  LOP3.LUT R3, R7, 0x80000000, RZ, 0xc0, !PT ;  /* 0x8000000007037812 */ /* 0x000fc800078ec0ff */
[----:B------:R-:W-:-:S04]  /*72e0*/  SHF.R.U32.HI R3, RZ, 0x18, R3 ;  /* 0x00000018ff037819 */ /* 0x000fc80000011603 */
[----:B------:R-:W-:-:S05]  /*72f0*/  LOP3.LUT R3, R0, R3, RZ, 0xfc, !PT ;  /* 0x0000000300037212 */ /* 0x000fca00078efcff */
[----:B------:R0:W-:Y:S01]  /*7300*/  STG.E.U8 desc[UR36][R4.64], R3 ;  /* 0x0000000304007986 */ /* 0x0001e2000c101124 */
[----:B------:R-:W-:Y:S05]  /*7310*/  BRA `(.L_x_4735) ;  /* 0x0000000400e47947 */ /* 0x000fea0003800000 */
.L_x_4745:
        /* <DEDUP_REMOVED lines=8> */
.L_x_4742:
        /* <DEDUP_REMOVED lines=11> */
.L_x_4754:
        /* <DEDUP_REMOVED lines=21> */
.L_x_4757:
[----:B------:R-:W-:-:S04]  /*75a0*/  LOP3.LUT R0, R7, 0x80000000, RZ, 0xc0, !PT ;  /* 0x8000000007007812 */ /* 0x000fc800078ec0ff */
[----:B------:R-:W-:-:S04]  /*75b0*/  SHF.R.U32.HI R0, RZ, 0x18, R0 ;  /* 0x00000018ff007819 */ /* 0x000fc80000011600 */
[----:B------:R-:W-:-:S07]  /*75c0*/  LOP3.LUT R0, R3, R0, RZ, 0xfc, !PT ;  /* 0x0000000003007212 */ /* 0x000fce00078efcff */
.L_x_4756:
[----:B------:R-:W-:Y:S05]  /*75d0*/  BSYNC B0 ;  /* 0x0000000000007941 */ /* 0x000fea0003800000 */
.L_x_4755:
[----:B------:R0:W-:Y:S01]  /*75e0*/  STG.E.U8 desc[UR36][R4.64], R0 ;  /* 0x0000000004007986 */ /* 0x0001e2000c101124 */
[----:B------:R-:W-:Y:S05]  /*75f0*/  BRA `(.L_x_4735) ;  /* 0x00000004002c7947 */ /* 0x000fea0003800000 */
.L_x_4753:
        /* <DEDUP_REMOVED lines=21> */
.L_x_4760:
[----:B------:R-:W-:-:S04]  /*7750*/  LOP3.LUT R0, R7, 0x80000000, RZ, 0xc0, !PT ;  /* 0x8000000007007812 */ /* 0x000fc800078ec0ff */
[----:B------:R-:W-:-:S04]  /*7760*/  SHF.R.U32.HI R0, RZ, 0x18, R0 ;  /* 0x00000018ff007819 */ /* 0x000fc80000011600 */
[----:B------:R-:W-:-:S07]  /*7770*/  LOP3.LUT R0, R3, R0, RZ, 0xfc, !PT ;  /* 0x0000000003007212 */ /* 0x000fce00078efcff */
.L_x_4759:
[----:B------:R-:W-:Y:S05]  /*7780*/  BSYNC B0 ;  /* 0x0000000000007941 */ /* 0x000fea0003800000 */
.L_x_4758:
[----:B------:R0:W-:Y:S01]  /*7790*/  STG.E.U8 desc[UR36][R4.64], R0 ;  /* 0x0000000004007986 */ /* 0x0001e2000c101124 */
[----:B------:R-:W-:Y:S05]  /*77a0*/  BRA `(.L_x_4735) ;  /* 0x0000000000c07947 */ /* 0x000fea0003800000 */
.L_x_4752:
        /* <DEDUP_REMOVED lines=26> */
.L_x_4734:
        /* <DEDUP_REMOVED lines=16> */
.L_x_4763:
[----:B------:R-:W-:Y:S05]  /*7a50*/  BRA `(.L_x_4735) ;  /* 0x0000000000147947 */ /* 0x000fea0003800000 */
.L_x_4762:
[----:B------:R-:W0:Y:S02]  /*7a60*/  F2I.U64.F64.TRUNC R24, R24 ;  /* 0x0000001800187311 */ /* 0x000e24000030d800 */
[----:B0-----:R0:W-:Y:S01]  /*7a70*/  STG.E.64 desc[UR36][R4.64], R24 ;  /* 0x0000001804007986 */ /* 0x0011e2000c101b24 */
[----:B------:R-:W-:Y:S05]  /*7a80*/  BRA `(.L_x_4735) ;  /* 0x0000000000087947 */ /* 0x000fea0003800000 */
.L_x_4761:
[----:B------:R-:W0:Y:S02]  /*7a90*/  F2I.U32.F64.TRUNC R25, R24 ;  /* 0x0000001800197311 */ /* 0x000e24000030d000 */
[----:B0-----:R0:W-:Y:S02]  /*7aa0*/  STG.E desc[UR36][R4.64], R25 ;  /* 0x0000001904007986 */ /* 0x0011e4000c101924 */
.L_x_4735:
[----:B------:R-:W-:-:S07]  /*7ab0*/  VIADD R22, R22, 0x80 ;  /* 0x0000008016167836 */ /* 0x000fce0000000000 */
.L_x_4695:
[----:B------:R-:W-:Y:S05]  /*7ac0*/  BSYNC B6 ;  /* 0x0000000000067941 */ /* 0x000fea0003800000 */
.L_x_4694:
[----:B------:R-:W-:-:S13]  /*7ad0*/  ISETP.GE.AND P0, PT, R22, R19, PT ;  /* 0x000000131600720c */ /* 0x000fda0003f06270 */
[----:B------:R-:W-:Y:S05]  /*7ae0*/  @P0 EXIT ;  /* 0x000000000000094d */ /* 0x000fea0003800000 */
[----:B01234-:R-:W0:Y:S01]  /*7af0*/  LDC.64 R4, c[0x0][0x228] ;  /* 0x00008a00ff047b82 */ /* 0x01fe220000000a00 */
        /* <DEDUP_REMOVED lines=19> */
.L_x_4767:
[----:B------:R-:W0:Y:S02]  /*7c30*/  F2I.S64.F64.TRUNC R16, R16 ;  /* 0x0000001000107311 */ /* 0x000e24000030d900 */
[----:B0-----:R-:W-:-:S05]  /*7c40*/  IMAD.MOV.U32 R3, RZ, RZ, R16 ;  /* 0x000000ffff037224 */ /* 0x001fca00078e0010 */
[----:B------:R-:W-:Y:S01]  /*7c50*/  STG.E.U8 desc[UR36][R4.64], R3 ;  /* 0x0000000304007986 */ /* 0x000fe2000c101124 */
[----:B------:R-:W-:Y:S05]  /*7c60*/  EXIT ;  /* 0x000000000000794d */ /* 0x000fea0003800000 */
.L_x_4766:
        /* <DEDUP_REMOVED lines=9> */
.L_x_4770:
[----:B------:R-:W0:Y:S02]  /*7d00*/  F2I.F64.TRUNC R17, R16 ;  /* 0x0000001000117311 */ /* 0x000e24000030d100 */
[----:B0-----:R-:W-:Y:S01]  /*7d10*/  STG.E desc[UR36][R4.64], R17 ;  /* 0x0000001104007986 */ /* 0x001fe2000c101924 */
[----:B------:R-:W-:Y:S05]  /*7d20*/  EXIT ;  /* 0x000000000000794d */ /* 0x000fea0003800000 */
.L_x_4769:
[----:B------:R-:W0:Y:S02]  /*7d30*/  F2I.F64.TRUNC R17, R16 ;  /* 0x0000001000117311 */ /* 0x000e24000030d100 */
[----:B0-----:R-:W-:Y:S01]  /*7d40*/  STG.E.U16 desc[UR36][R4.64], R17 ;  /* 0x0000001104007986 */ /* 0x001fe2000c101524 */
[----:B------:R-:W-:Y:S05]  /*7d50*/  EXIT ;  /* 0x000000000000794d */ /* 0x000fea0003800000 */
.L_x_4765:
        /* <DEDUP_REMOVED lines=13> */
.L_x_4772:
        /* <DEDUP_REMOVED lines=8> */
.L_x_4771:
        /* <DEDUP_REMOVED lines=14> */
.L_x_4774:
        /* <DEDUP_REMOVED lines=9> */
.L_x_4773:
[----:B------:R-:W-:Y:S01]  /*8020*/  STG.E.64 desc[UR36][R4.64], R16 ;  /* 0x0000001004007986 */ /* 0x000fe2000c101b24 */
[----:B------:R-:W-:Y:S05]  /*8030*/  EXIT ;  /* 0x000000000000794d */ /* 0x000fea0003800000 */
.L_x_4764:
        /* <DEDUP_REMOVED lines=12> */
.L_x_4777:
[----:B------:R-:W-:-:S05]  /*8100*/  CS2R R18, SRZ ;  /* 0x0000000000127805 */ /* 0x000fca000001ff00 */
[----:B------:R-:W-:Y:S01]  /*8110*/  STG.E.128 desc[UR36][R4.64], R16 ;  /* 0x0000001004007986 */ /* 0x000fe2000c101d24 */
[----:B------:R-:W-:Y:S05]  /*8120*/  EXIT ;  /* 0x000000000000794d */ /* 0x000fea0003800000 */
.L_x_4776:
        /* <DEDUP_REMOVED lines=25> */
.L_x_4781:
[----:B------:R-:W-:Y:S05]  /*82c0*/  BSYNC B0 ;  /* 0x0000000000007941 */ /* 0x000fea0003800000 */
.L_x_4780:
[----:B------:R-:W-:-:S05]  /*82d0*/  LOP3.LUT R3, R0, R3, RZ, 0xfc, !PT ;  /* 0x0000000300037212 */ /* 0x000fca00078efcff */
[----:B------:R-:W-:Y:S01]  /*82e0*/  STG.E.U8 desc[UR36][R4.64], R3 ;  /* 0x0000000304007986 */ /* 0x000fe2000c101124 */
[----:B------:R-:W-:Y:S05]  /*82f0*/  EXIT ;  /* 0x000000000000794d */ /* 0x000fea0003800000 */
.L_x_4779:
        /* <DEDUP_REMOVED lines=17> */
.L_x_4783:
[----:B------:R-:W-:Y:S01]  /*8410*/  IMAD.MOV.U32 R0, RZ, RZ, 0x7f ;  /* 0x0000007fff007424 */ /* 0x000fe200078e00ff */
[----:B------:R-:W-:-:S04]  /*8420*/  ISETP.GT.U32.AND P0, PT, R2, 0x7f800000, PT ;  /* 0x7f8000000200780c */ /* 0x000fc80003f04070 */
[----:B------:R-:W-:-:S09]  /*8430*/  SEL R0, R0, 0x7c, P0 ;  /* 0x0000007c00007807 */ /* 0x000fd20000000000 */
.L_x_4784:
[----:B------:R-:W-:Y:S05]  /*8440*/  BSYNC B0 ;  /* 0x0000000000007941 */ /* 0x000fea0003800000 */
.L_x_4782:
[----:B------:R-:W-:-:S04]  /*8450*/  LOP3.LUT R2, R3, 0x80000000, RZ, 0xc0, !PT ;  /* 0x8000000003027812 */ /* 0x000fc800078ec0ff */
[----:B------:R-:W-:-:S04]  /*8460*/  SHF.R.U32.HI R3, RZ, 0x18, R2 ;  /* 0x00000018ff037819 */ /* 0x000fc80000011602 */
[----:B------:R-:W-:-:S05]  /*8470*/  LOP3.LUT R3, R0, R3, RZ, 0xfc, !PT ;  /* 0x0000000300037212 */ /* 0x000fca00078efcff */
[----:B------:R-:W-:Y:S01]  /*8480*/  STG.E.U8 desc[UR36][R4.64], R3 ;  /* 0x0000000304007986 */ /* 0x000fe2000c101124 */
[----:B------:R-:W-:Y:S05]  /*8490*/  EXIT ;  /* 0x000000000000794d */ /* 0x000fea0003800000 */
.L_x_4778:
        /* <DEDUP_REMOVED lines=8> */
.L_x_4775:
        /* <DEDUP_REMOVED lines=11> */
.L_x_4787:
        /* <DEDUP_REMOVED lines=21> */
.L_x_4790:
[----:B------:R-:W-:-:S04]  /*8720*/  LOP3.LUT R2, R7, 0x80000000, RZ, 0xc0, !PT ;  /* 0x8000000007027812 */ /* 0x000fc800078ec0ff */
[----:B------:R-:W-:-:S04]  /*8730*/  SHF.R.U32.HI R3, RZ, 0x18, R2 ;  /* 0x00000018ff037819 */ /* 0x000fc80000011602 */
[----:B------:R-:W-:-:S04]  /*8740*/  LOP3.LUT R0, R0, R3, RZ, 0xfc, !PT ;  /* 0x0000000300007212 */ /* 0x000fc800078efcff */
[----:B------:R-:W-:-:S07]  /*8750*/  PRMT R2, R0, 0x7610, R2 ;  /* 0x0000761000027816 */ /* 0x000fce0000000002 */
.L_x_4789:
[----:B------:R-:W-:Y:S05]  /*8760*/  BSYNC B0 ;  /* 0x0000000000007941 */ /* 0x000fea0003800000 */
.L_x_4788:
[----:B------:R-:W-:Y:S01]  /*8770*/  STG.E.U8 desc[UR36][R4.64], R2 ;  /* 0x0000000204007986 */ /* 0x000fe2000c101124 */
[----:B------:R-:W-:Y:S05]  /*8780*/  EXIT ;  /* 0x000000000000794d */ /* 0x000fea0003800000 */
.L_x_4786:
        /* <DEDUP_REMOVED lines=21> */
.L_x_4793:
[----:B------:R-:W-:-:S04]  /*88e0*/  LOP3.LUT R2, R7, 0x80000000, RZ, 0xc0, !PT ;  /* 0x8000000007027812 */ /* 0x000fc800078ec0ff */
[----:B------:R-:W-:-:S04]  /*88f0*/  SHF.R.U32.HI R3, RZ, 0x18, R2 ;  /* 0x00000018ff037819 */ /* 0x000fc80000011602 */
[----:B------:R-:W-:-:S04]  /*8900*/  LOP3.LUT R0, R0, R3, RZ, 0xfc, !PT ;  /* 0x0000000300007212 */ /* 0x000fc800078efcff */
[----:B------:R-:W-:-:S07]  /*8910*/  PRMT R2, R0, 0x7610, R2 ;  /* 0x0000761000027816 */ /* 0x000fce0000000002 */
.L_x_4792:
[----:B------:R-:W-:Y:S05]  /*8920*/  BSYNC B0 ;  /* 0x0000000000007941 */ /* 0x000fea0003800000 */
.L_x_4791:
[----:B------:R-:W-:Y:S01]  /*8930*/  STG.E.U8 desc[UR36][R4.64], R2 ;  /* 0x0000000204007986 */ /* 0x000fe2000c101124 */
[----:B------:R-:W-:Y:S05]  /*8940*/  EXIT ;  /* 0x000000000000794d */ /* 0x000fea0003800000 */
.L_x_4785:
        /* <DEDUP_REMOVED lines=26> */
.L_x_4768:
        /* <DEDUP_REMOVED lines=16> */
.L_x_4796:
[----:B------:R-:W-:Y:S05]  /*8bf0*/  EXIT ;  /* 0x000000000000794d */ /* 0x000fea0003800000 */
.L_x_4795:
[----:B------:R-:W0:Y:S02]  /*8c00*/  F2I.U64.F64.TRUNC R16, R16 ;  /* 0x0000001000107311 */ /* 0x000e24000030d800 */
[----:B0-----:R-:W-:Y:S01]  /*8c10*/  STG.E.64 desc[UR36][R4.64], R16 ;  /* 0x0000001004007986 */ /* 0x001fe2000c101b24 */
[----:B------:R-:W-:Y:S05]  /*8c20*/  EXIT ;  /* 0x000000000000794d */ /* 0x000fea0003800000 */
.L_x_4794:
[----:B------:R-:W0:Y:S02]  /*8c30*/  F2I.U32.F64.TRUNC R17, R16 ;  /* 0x0000001000117311 */ /* 0x000e24000030d000 */
[----:B0-----:R-:W-:Y:S01]  /*8c40*/  STG.E desc[UR36][R4.64], R17 ;  /* 0x0000001104007986 */ /* 0x001fe2000c101924 */
[----:B------:R-:W-:Y:S05]  /*8c50*/  EXIT ;  /* 0x000000000000794d */ /* 0x000fea0003800000 */
        .weak           $__internal_51_$__cuda_sm20_drsqrt_f64_slowpath_v2
        .type           $__internal_51_$__cuda_sm20_drsqrt_f64_slowpath_v2,@function
        .size           $__internal_51_$__cuda_sm20_drsqrt_f64_slowpath_v2,(.L_x_28262 - $__internal_51_$__cuda_sm20_drsqrt_f64_slowpath_v2)
$__internal_51_$__cuda_sm20_drsqrt_f64_slowpath_v2:
[----:B------:R-:W-:Y:S01]  /*8c60*/  IMAD.MOV.U32 R10, RZ, RZ, R2 ;  /* 0x000000ffff0a7224 */ /* 0x000fe200078e0002 */
[----:B------:R-:W-:Y:S01]  /*8c70*/  BSSY B1, `(.L_x_4797) ;  /* 0x000001e000017945 */ /* 0x000fe20003800000 */
[----:B------:R-:W-:Y:S01]  /*8c80*/  IMAD.MOV.U32 R11, RZ, RZ, R3 ;  /* 0x000000ffff0b7224 */ /* 0x000fe200078e0003 */
[----:B------:R-:W-:-:S05]  /*8c90*/  LOP3.LUT R2, R3, 0x80000000, RZ, 0xc0, !PT ;  /* 0x8000000003027812 */ /* 0x000fca00078ec0ff */
        /* <DEDUP_REMOVED lines=23> */
.L_x_4799:
[----:B------:R-:W-:Y:S01]  /*8e10*/  DADD R2, R10, R10 ;  /* 0x000000000a027229 */ /* 0x000fe2000000000a */
[----:B------:R-:W-:Y:S10]  /*8e20*/  BRA `(.L_x_4800) ;  /* 0x0000000000087947 */ /* 0x000ff40003800000 */
.L_x_4798:
[----:B------:R-:W-:Y:S01]  /*8e30*/  LOP3.LUT R3, R2, 0x7ff00000, RZ, 0xfc, !PT ;  /* 0x7ff0000002037812 */ /* 0x000fe200078efcff */
[----:B------:R-:W-:-:S07]  /*8e40*/  IMAD.MOV.U32 R2, RZ, RZ, RZ ;  /* 0x000000ffff027224 */ /* 0x000fce00078e00ff */
.L_x_4800:
[----:B------:R-:W-:Y:S05]  /*8e50*/  BSYNC B1 ;  /* 0x0000000000017941 */ /* 0x000fea0003800000 */
.L_x_4797:
[----:B------:R-:W-:Y:S02]  /*8e60*/  IMAD.MOV.U32 R6, RZ, RZ, R2 ;  /* 0x000000ffff067224 */ /* 0x000fe400078e0002 */
[----:B------:R-:W-:Y:S02]  /*8e70*/  IMAD.MOV.U32 R7, RZ, RZ, R3 ;  /* 0x000000ffff077224 */ /* 0x000fe400078e0003 */
[----:B------:R-:W-:Y:S02]  /*8e80*/  IMAD.MOV.U32 R2, RZ, RZ, R0 ;  /* 0x000000ffff027224 */ /* 0x000fe400078e0000 */
[----:B------:R-:W-:-:S04]  /*8e90*/  IMAD.MOV.U32 R3, RZ, RZ, 0x0 ;  /* 0x00000000ff037424 */ /* 0x000fc800078e00ff */
[----:B------:R-:W-:Y:S05]  /*8ea0*/  RET.REL.NODEC R2 `(_ZN2at6native27unrolled_elementwise_kernelIZZZNS0_49_GLOBAL__N__b919a28f_16_Normalization_cu_5c38458722batch_norm_calc_invstdERKNS_6TensorES5_dENKUlvE_clEvENKUlvE_clEvEUldE_St5arrayIPcLm2EELi4E23TrivialOffsetCalculatorILi1EjESD_NS0_6memory12LoadWithCastILi1EEENSE_13StoreWithCastILi1EEEEEviT_T0_T2_T3_T4_T5_) ;  /* 0xffffff7002547950 */ /* 0x000fea0003c3ffff */
.L_x_4801:
        /* <DEDUP_REMOVED lines=13> */
.L_x_28262:


//--------------------- .text._ZN2at6native18elementwise_kernelILi128ELi2EZNS0_22gpu_kernel_impl_nocastIZZZNS0_49_GLOBAL__N__b919a28f_16_Normalization_cu_5c38458722batch_norm_calc_invstdERKNS_6TensorES6_dENKUlvE_clEvENKUlvE_clEvEUldE_EEvRNS_18TensorIteratorBaseERKT_EUliE_EEviT1_ --------------------------
	.section	.text._ZN2at6native18elementwise_kernelILi128ELi2EZNS0_22gpu_kernel_impl_nocastIZZZNS0_49_GLOBAL__N__b919a28f_16_Normalization_cu_5c38458722batch_norm_calc_invstdERKNS_6TensorES6_dENKUlvE_clEvENKUlvE_clEvEUldE_EEvRNS_18TensorIteratorBaseERKT_EUliE_EEviT1_,"ax",@progbits
	.align	128
        .global         _ZN2at6native18elementwise_kernelILi128ELi2EZNS0_22gpu_kernel_impl_nocastIZZZNS0_49_GLOBAL__N__b919a28f_16_Normalization_cu_5c38458722batch_norm_calc_invstdERKNS_6TensorES6_dENKUlvE_clEvENKUlvE_clEvEUldE_EEvRNS_18TensorIteratorBaseERKT_EUliE_EEviT1_
        .type           _ZN2at6native18elementwise_kernelILi128ELi2EZNS0_22gpu_kernel_impl_nocastIZZZNS0_49_GLOBAL__N__b919a28f_16_Normalization_cu_5c38458722batch_norm_calc_invstdERKNS_6TensorES6_dENKUlvE_clEvENKUlvE_clEvEUldE_EEvRNS_18TensorIteratorBaseERKT_EUliE_EEviT1_,@function
        .size           _ZN2at6native18elementwise_kernelILi128ELi2EZNS0_22gpu_kernel_impl_nocastIZZZNS0_49_GLOBAL__N__b919a28f_16_Normalization_cu_5c38458722batch_norm_calc_invstdERKNS_6TensorES6_dENKUlvE_clEvENKUlvE_clEvEUldE_EEvRNS_18TensorIteratorBaseERKT_EUliE_EEviT1_,(.L_x_28263 - _ZN2at6native18elementwise_kernelILi128ELi2EZNS0_22gpu_kernel_impl_nocastIZZZNS0_49_GLOBAL__N__b919a28f_16_Normalization_cu_5c38458722batch_norm_calc_invstdERKNS_6TensorES6_dENKUlvE_clEvENKUlvE_clEvEUldE_EEvRNS_18TensorIteratorBaseERKT_EUliE_EEviT1_)
        .other          _ZN2at6native18elementwise_kernelILi128ELi2EZNS0_22gpu_kernel_impl_nocastIZZZNS0_49_GLOBAL__N__b919a28f_16_Normalization_cu_5c38458722batch_norm_calc_invstdERKNS_6TensorES6_dENKUlvE_clEvENKUlvE_clEvEUldE_EEvRNS_18TensorIteratorBaseERKT_EUliE_EEviT1_,@"STO_CUDA_ENTRY STV_DEFAULT"
_ZN2at6native18elementwise_kernelILi128ELi2EZNS0_22gpu_kernel_impl_nocastIZZZNS0_49_GLOBAL__N__b919a28f_16_Normalization_cu_5c38458722batch_norm_calc_invstdERKNS_6TensorES6_dENKUlvE_clEvENKUlvE_clEvEUldE_EEvRNS_18TensorIteratorBaseERKT_EUliE_EEviT1_:
.text._ZN2at6native18elementwise_kernelILi128ELi2EZNS0_22gpu_kernel_impl_nocastIZZZNS0_49_GLOBAL__N__b919a28f_16_Normalization_cu_5c38458722batch_norm_calc_invstdERKNS_6TensorES6_dENKUlvE_clEvENKUlvE_clEvEUldE_EEvRNS_18TensorIteratorBaseERKT_EUliE_EEviT1_:
[----:B------:R-:W-:Y:S01]  /*0000*/  LDC R1, c[0x0][0x28] ;  /* 0x00000a00ff017b82 */ /* 0x000fe20000000800 */
[----:B------:R-:W0:Y:S01]  /*0010*/  S2R R0, SR_CTAID.X ;  /* 0x0000000000007919 */ /* 0x000e220000002500 */
[----:B------:R-:W-:Y:S01]  /*0020*/  ULDC UR4, c[0x0][0x210] ;  /* 0x0000840000047ab9 */ /* 0x000fe20000000800 */
[----:B------:R-:W-:Y:S01]  /*0030*/  BSSY B0, `(.L_x_4802) ;  /* 0x0000155000007945 */ /* 0x000fe20003800000 */
[----:B------:R-:W0:Y:S02]  /*0040*/  S2R R3, SR_TID.X ;  /* 0x0000000000037919 */ /* 0x000e240000002100 */
[----:B0-----:R-:W-:-:S04]  /*0050*/  LEA R9, R0, R3, 0x8 ;  /* 0x0000000300097211 */ /* 0x001fc800078e40ff */
[----:B------:R-:W-:Y:S01]  /*0060*/  ISETP.GE.AND P0, PT, R9, UR4, PT ;  /* 0x0000000409007c0c */ /* 0x000fe2000bf06270 */
[----:B------:R-:W-:-:S12]  /*0070*/  ULDC.64 UR4, c[0x0][0x208] ;  /* 0x0000820000047ab9 */ /* 0x000fd80000000a00 */
[----:B------:R-:W-:Y:S05]  /*0080*/  @P0 BRA `(.L_x_4803) ;  /* 0x00000014003c0947 */ /* 0x000fea0003800000 */
[----:B------:R-:W0:Y:S01]  /*0090*/  LDC R10, c[0x0][0x218] ;  /* 0x00008600ff0a7b82 */ /* 0x000e220000000800 */
[----:B------:R-:W-:Y:S01]  /*00a0*/  HFMA2.MMA R2, -RZ, RZ, 0, 0 ;  /* 0x00000000ff027435 */ /* 0x000fe200000001ff */
[----:B------:R-:W-:Y:S02]  /*00b0*/  MOV R5, RZ ;  /* 0x000000ff00057202 */ /* 0x000fe40000000f00 */
[----:B0-----:R-:W-:-:S13]  /*00c0*/  ISETP.NE.AND P0, PT, R10, RZ, PT ;  /* 0x000000ff0a00720c */ /* 0x001fda0003f05270 */
[----:B------:R-:W-:Y:S05]  /*00d0*/  @!P0 BRA `(.L_x_4804) ;  /* 0x0000001000a88947 */ /* 0x000fea0003800000 */
[----:B------:R-:W-:Y:S01]  /*00e0*/  MOV R4, RZ ;  /* 0x000000ff00047202 */ /* 0x000fe20000000f00 */
[----:B------:R-:W-:Y:S01]  /*00f0*/  IMAD.MOV.U32 R5, RZ, RZ, R9 ;  /* 0x000000ffff057224 */ /* 0x000fe200078e0009 */
        /* <DEDUP_REMOVED lines=296> */
.L_x_4804:
[----:B------:R-:W-:Y:S02]  /*1380*/  ULDC.64 UR6, c[0x0][0x418] ;  /* 0x0001060000067ab9 */ /* 0x000fe40000000a00 */
[----:B------:R-:W-:-:S05]  /*1390*/  IADD3 R12, P0, R2, UR6, RZ ;  /* 0x00000006020c7c10 */ /* 0x000fca000ff1e0ff */
[----:B------:R-:W-:Y:S01]  /*13a0*/  IMAD.X R13, RZ, RZ, UR7, P0 ;  /* 0x00000007ff0d7e24 */ /* 0x000fe200080e06ff */
[----:B------:R-:W-:-:S04]  /*13b0*/  ULDC.64 UR6, c[0x0][0x420] ;  /* 0x0001080000067ab9 */ /* 0x000fc80000000a00 */
[----:B------:R-:W2:Y:S01]  /*13c0*/  LDG.E.64 R6, desc[UR4][R12.64] ;  /* 0x000000040c067981 */ /* 0x000ea2000c1e1b00 */
[----:B------:R-:W-:Y:S01]  /*13d0*/  MOV R10, 0x0 ;  /* 0x00000000000a7802 */ /* 0x000fe20000000f00 */
[----:B------:R-:W-:Y:S01]  /*13e0*/  BSSY B1, `(.L_x_4805) ;  /* 0x0000016000017945 */ /* 0x000fe20003800000 */
[----:B------:R-:W-:Y:S01]  /*13f0*/  MOV R11, 0x3fd80000 ;  /* 0x3fd80000000b7802 */ /* 0x000fe20000000f00 */
[----:B--2---:R-:W-:Y:S01]  /*1400*/  DADD R14, R6, UR6 ;  /* 0x00000006060e7e29 */ /* 0x004fe20008000000 */
[----:B------:R-:W-:Y:S01]  /*1410*/  ULDC.64 UR6, c[0x0][0x410] ;  /* 0x0001040000067ab9 */ /* 0x000fe20000000a00 */
[----:B------:R-:W-:Y:S02]  /*1420*/  MOV R6, RZ ;  /* 0x000000ff00067202 */ /* 0x000fe40000000f00 */
[----:B------:R-:W-:Y:S02]  /*1430*/  IADD3 R4, P1, R5, UR6, RZ ;  /* 0x0000000605047c10 */ /* 0x000fe4000ff3e0ff */
[----:B------:R-:W0:Y:S03]  /*1440*/  MUFU.RSQ64H R7, R15 ;  /* 0x0000000f00077308 */ /* 0x000e260000001c00 */
[----:B------:R-:W-:Y:S01]  /*1450*/  IMAD.X R5, RZ, RZ, UR7, P1 ;  /* 0x00000007ff057e24 */ /* 0x000fe200088e06ff */
[----:B------:R-:W-:-:S04]  /*1460*/  IADD3 R2, R15, -0x100000, RZ ;  /* 0xfff000000f027810 */ /* 0x000fc80007ffe0ff */
        /* <DEDUP_REMOVED lines=10> */
[----:B------:R-:W-:Y:S05]  /*1510*/  CALL.REL.NOINC `($__internal_52_$__cuda_sm20_drsqrt_f64_slowpath_v2) ;  /* 0x0000001400607944 */ /* 0x000fea0003c00000 */
[----:B------:R-:W-:Y:S02]  /*1520*/  MOV R6, R8 ;  /* 0x0000000800067202 */ /* 0x000fe40000000f00 */
[----:B------:R-:W-:-:S07]  /*1530*/  MOV R7, R9 ;  /* 0x0000000900077202 */ /* 0x000fce0000000f00 */
.L_x_4806:
[----:B------:R-:W-:Y:S05]  /*1540*/  BSYNC B1 ;  /* 0x0000000000017941 */ /* 0x000fea0003800000 */
.L_x_4805:
[----:B------:R0:W-:Y:S01]  /*1550*/  STG.E.64 desc[UR4][R4.64], R6 ;  /* 0x0000000604007986 */ /* 0x0001e2000c101b04 */
[----:B------:R-:W-:-:S05]  /*1560*/  IMAD R0, R0, 0x100, R3 ;  /* 0x0000010000007824 */ /* 0x000fca00078e0203 */
[----:B------:R-:W-:-:S07]  /*1570*/  IADD3 R9, R0, 0x80, RZ ;  /* 0x0000008000097810 */ /* 0x000fce0007ffe0ff */
.L_x_4803:
[----:B------:R-:W-:Y:S05]  /*1580*/  BSYNC B0 ;  /* 0x0000000000007941 */ /* 0x000fea0003800000 */
.L_x_4802:
[----:B------:R-:W-:Y:S02]  /*1590*/  ULDC UR6, c[0x0][0x210] ;  /* 0x0000840000067ab9 */ /* 0x000fe40000000800 */
[----:B------:R-:W-:-:S13]  /*15a0*/  ISETP.GE.AND P0, PT, R9, UR6, PT ;  /* 0x0000000609007c0c */ /* 0x000fda000bf06270 */
[----:B------:R-:W-:Y:S05]  /*15b0*/  @P0 EXIT ;  /* 0x000000000000094d */ /* 0x000fea0003800000 */
[----:B------:R-:W1:Y:S01]  /*15c0*/  LDC R8, c[0x0][0x218] ;  /* 0x00008600ff087b82 */ /* 0x000e620000000800 */
[----:B------:R-:W-:Y:S01]  /*15d0*/  HFMA2.MMA R0, -RZ, RZ, 0, 0 ;  /* 0x00000000ff007435 */ /* 0x000fe200000001ff */
[----:B------:R-:W-:Y:S02]  /*15e0*/  MOV R3, RZ ;  /* 0x000000ff00037202 */ /* 0x000fe40000000f00 */
[----:B-1----:R-:W-:-:S13]  /*15f0*/  ISETP.NE.AND P0, PT, R8, RZ, PT ;  /* 0x000000ff0800720c */ /* 0x002fda0003f05270 */
[----:B------:R-:W-:Y:S05]  /*1600*/  @!P0 BRA `(.L_x_4807) ;  /* 0x0000001000a88947 */ /* 0x000fea0003800000 */
[----:B------:R-:W-:Y:S01]  /*1610*/  MOV R2, RZ ;  /* 0x000000ff00027202 */ /* 0x000fe20000000f00 */
[----:B------:R-:W-:Y:S01]  /*1620*/  IMAD.MOV.U32 R3, RZ, RZ, R9 ;  /* 0x000000ffff037224 */ /* 0x000fe200078e0009 */
[----:B------:R-:W-:Y:S01]  /*1630*/  ULDC.64 UR6, c[0x0][0x220] ;  /* 0x0000880000067ab9 */ /* 0x000fe20000000a00 */
[----:B------:R-:W-:Y:S02]  /*1640*/  ISETP.NE.AND P0, PT, R8, 0x1, PT ;  /* 0x000000010800780c */ /* 0x000fe40003f05270 */
        /* <DEDUP_REMOVED lines=289> */
[----:B------:R-:W-:-:S05]  /*2860*/  @P0 SHF.R.U32.HI R2, RZ, R9, R2 ;  /* 0x00000009ff020219 */ /* 0x000fca0000011602 */
[----:B------:R-:W-:-:S04]  /*2870*/  @P0 IMAD.MOV R6, RZ, RZ, -R2 ;  /* 0x000000ffff060224 */ /* 0x000fc800078e0a02 */
[----:B-1----:R-:W-:-:S04]  /*2880*/  @P0 IMAD R6, R11, R6, R7 ;  /* 0x000000060b060224 */ /* 0x002fc800078e0207 */
[C---:B--2---:R-:W-:Y:S02]  /*2890*/  @P0 IMAD R3, R6.reuse, R12, R3 ;  /* 0x0000000c06030224 */ /* 0x044fe400078e0203 */
[----:B------:R-:W-:-:S07]  /*28a0*/  @P0 IMAD R0, R6, R13, R0 ;  /* 0x0000000d06000224 */ /* 0x000fce00078e0200 */
.L_x_4807:
[----:B------:R-:W-:Y:S02]  /*28b0*/  ULDC.64 UR6, c[0x0][0x418] ;  /* 0x0001060000067ab9 */ /* 0x000fe40000000a00 */
[----:B------:R-:W-:-:S04]  /*28c0*/  IADD3 R10, P0, R0, UR6, RZ ;  /* 0x00000006000a7c10 */ /* 0x000fc8000ff1e0ff */
[----:B------:R-:W-:Y:S01]  /*28d0*/  IADD3.X R11, RZ, UR7, RZ, P0, !PT ;  /* 0x00000007ff0b7c10 */ /* 0x000fe200087fe4ff */
[----:B------:R-:W-:-:S04]  /*28e0*/  ULDC.64 UR6, c[0x0][0x420] ;  /* 0x0001080000067ab9 */ /* 0x000fc80000000a00 */
[----:B0-----:R-:W2:Y:S01]  /*28f0*/  LDG.E.64 R4, desc[UR4][R10.64] ;  /* 0x000000040a047981 */ /* 0x001ea2000c1e1b00 */
        /* <DEDUP_REMOVED lines=23> */
.L_x_4809:
[----:B------:R-:W-:Y:S05]  /*2a70*/  BSYNC B0 ;  /* 0x0000000000007941 */ /* 0x000fea0003800000 */
.L_x_4808:
[----:B------:R-:W-:Y:S01]  /*2a80*/  STG.E.64 desc[UR4][R2.64], R4 ;  /* 0x0000000402007986 */ /* 0x000fe2000c101b04 */
[----:B------:R-:W-:Y:S05]  /*2a90*/  EXIT ;  /* 0x000000000000794d */ /* 0x000fea0003800000 */
        .weak           $__internal_52_$__cuda_sm20_drsqrt_f64_slowpath_v2
        .type           $__internal_52_$__cuda_sm20_drsqrt_f64_slowpath_v2,@function
        .size           $__internal_52_$__cuda_sm20_drsqrt_f64_slowpath_v2,(.L_x_28263 - $__internal_52_$__cuda_sm20_drsqrt_f64_slowpath_v2)
$__internal_52_$__cuda_sm20_drsqrt_f64_slowpath_v2:
[----:B------:R-:W-:Y:S01]  /*2aa0*/  DSETP.NEU.AND P0, PT, R10, RZ, PT ;  /* 0x000000ff0a00722a */ /* 0x000fe20003f0d000 */
[----:B------:R-:W-:Y:S01]  /*2ab0*/  BSSY B2, `(.L_x_4810) ;  /* 0x000001c000027945 */ /* 0x000fe20003800000 */
[----:B------:R-:W-:-:S12]  /*2ac0*/  LOP3.LUT R8, R11, 0x80000000, RZ, 0xc0, !PT ;  /* 0x800000000b087812 */ /* 0x000fd800078ec0ff */
[----:B------:R-:W-:Y:S05]  /*2ad0*/  @!P0 BRA `(.L_x_4811) ;  /* 0x00000000005c8947 */ /* 0x000fea0003800000 */
[----:B------:R-:W-:-:S14]  /*2ae0*/  DSETP.GTU.AND P0, PT, |R10|, +INF , PT ;  /* 0x7ff000000a00742a */ /* 0x000fdc0003f0c200 */
[----:B------:R-:W-:Y:S05]  /*2af0*/  @P0 BRA `(.L_x_4812) ;  /* 0x00000000004c0947 */ /* 0x000fea0003800000 */
[----:B------:R-:W-:-:S13]  /*2b00*/  ISETP.NE.AND P0, PT, R8, RZ, PT ;  /* 0x000000ff0800720c */ /* 0x000fda0003f05270 */
[----:B------:R-:W-:Y:S01]  /*2b10*/  @P0 MOV R8, 0x0 ;  /* 0x0000000000080802 */ /* 0x000fe20000000f00 */
[----:B------:R-:W-:Y:S01]  /*2b20*/  @P0 IMAD.MOV.U32 R9, RZ, RZ, -0x80000 ;  /* 0xfff80000ff090424 */ /* 0x000fe200078e00ff */
[----:B------:R-:W-:Y:S06]  /*2b30*/  @P0 BRA `(.L_x_4813) ;  /* 0x00000000004c0947 */ /* 0x000fec0003800000 */
[----:B------:R-:W-:-:S14]  /*2b40*/  DSETP.NEU.AND P0, PT, |R10|, +INF , PT ;  /* 0x7ff000000a00742a */ /* 0x000fdc0003f0d200 */
[----:B------:R-:W-:Y:S01]  /*2b50*/  @!P0 CS2R R8, SRZ ;  /* 0x0000000000088805 */ /* 0x000fe2000001ff00 */
[----:B------:R-:W-:Y:S06]  /*2b60*/  @!P0 BRA `(.L_x_4813) ;  /* 0x0000000000408947 */ /* 0x000fec0003800000 */
[----:B------:R-:W-:Y:S01]  /*2b70*/  DMUL R10, R10, 1.80143985094819840000e+16 ;  /* 0x435000000a0a7828 */ /* 0x000fe20000000000 */
[----:B------:R-:W-:Y:S02]  /*2b80*/  MOV R8, RZ ;  /* 0x000000ff00087202 */ /* 0x000fe40000000f00 */
[----:B------:R-:W-:Y:S02]  /*2b90*/  MOV R14, 0x0 ;  /* 0x00000000000e7802 */ /* 0x000fe40000000f00 */
[----:B------:R-:W-:Y:S01]  /*2ba0*/  MOV R15, 0x3fd80000 ;  /* 0x3fd80000000f7802 */ /* 0x000fe20000000f00 */
        /* <DEDUP_REMOVED lines=8> */
.L_x_4812:
[----:B------:R-:W-:Y:S01]  /*2c30*/  DADD R8, R10, R10 ;  /* 0x000000000a087229 */ /* 0x000fe2000000000a */
[----:B------:R-:W-:Y:S10]  /*2c40*/  BRA `(.L_x_4813) ;  /* 0x0000000000087947 */ /* 0x000ff40003800000 */
.L_x_4811:
[----:B------:R-:W-:Y:S02]  /*2c50*/  LOP3.LUT R9, R8, 0x7ff00000, RZ, 0xfc, !PT ;  /* 0x7ff0000008097812 */ /* 0x000fe400078efcff */
[----:B------:R-:W-:-:S07]  /*2c60*/  MOV R8, RZ ;  /* 0x000000ff00087202 */ /* 0x000fce0000000f00 */
.L_x_4813:
[----:B------:R-:W-:Y:S05]  /*2c70*/  BSYNC B2 ;  /* 0x0000000000027941 */ /* 0x000fea0003800000 */
.L_x_4810:
[----:B------:R-:W-:-:S04]  /*2c80*/  MOV R7, 0x0 ;  /* 0x0000000000077802 */ /* 0x000fc80000000f00 */
[----:B------:R-:W-:Y:S05]  /*2c90*/  RET.REL.NODEC R6 `(_ZN2at6native18elementwise_kernelILi128ELi2EZNS0_22gpu_kernel_impl_nocastIZZZNS0_49_GLOBAL__N__b919a28f_16_Normalization_cu_5c38458722batch_norm_calc_invstdERKNS_6TensorES6_dENKUlvE_clEvENKUlvE_clEvEUldE_EEvRNS_18TensorIteratorBaseERKT_EUliE_EEviT1_) ;  /* 0xffffffd006d87950 */ /* 0x000fea0003c3ffff */
.L_x_4814:
        /* <DEDUP_REMOVED lines=14> */
.L_x_28263:


//--------------------- .text._ZN2at6native27unrolled_elementwise_kernelIZZZNS0_49_GLOBAL__N__b919a28f_16_Normalization_cu_5c38458722batch_norm_calc_invstdERKNS_6TensorES5_dENKUlvE_clEvENKUlvE_clEvEUldE_St5arrayIPcLm2EELi4E23TrivialOffsetCalculatorILi1EjESD_NS0_6memory15LoadWithoutCastENSE_16StoreWithoutCastEEEviT_T0_T2_T3_T4_T5_ --------------------------
	.section	.text._ZN2at6native27unrolled_elementwise_kernelIZZZNS0_49_GLOBAL__N__b919a28f_16_Normalization_cu_5c38458722batch_norm_calc_invstdERKNS_6TensorES5_dENKUlvE_clEvENKUlvE_clEvEUldE_St5arrayIPcLm2EELi4E23TrivialOffsetCalculatorILi1EjESD_NS0_6memory15LoadWithoutCastENSE_16StoreWithoutCastEEEviT_T0_T2_T3_T4_T5_,"ax",@progbits
	.align	128
        .global         _ZN2at6native27unrolled_elementwise_kernelIZZZNS0_49_GLOBAL__N__b919a28f_16_Normalization_cu_5c38458722batch_norm_calc_invstdERKNS_6TensorES5_dENKUlvE_clEvENKUlvE_clEvEUldE_St5arrayIPcLm2EELi4E23TrivialOffsetCalculatorILi1EjESD_NS0_6memory15LoadWithoutCastENSE_16StoreWithoutCastEEEviT_T0_T2_T3_T4_T5_
        .type           _ZN2at6native27unrolled_elementwise_kernelIZZZNS0_49_GLOBAL__N__b919a28f_16_Normalization_cu_5c38458722batch_norm_calc_invstdERKNS_6TensorES5_dENKUlvE_clEvENKUlvE_clEvEUldE_St5arrayIPcLm2EELi4E23TrivialOffsetCalculatorILi1EjESD_NS0_6memory15LoadWithoutCastENSE_16StoreWithoutCastEEEviT_T0_T2_T3_T4_T5_,@function
        .size           _ZN2at6native27unrolled_elementwise_kernelIZZZNS0_49_GLOBAL__N__b919a28f_16_Normalization_cu_5c38458722batch_norm_calc_invstdERKNS_6TensorES5_dENKUlvE_clEvENKUlvE_clEvEUldE_St5arrayIPcLm2EELi4E23TrivialOffsetCalculatorILi1EjESD_NS0_6memory15LoadWithoutCastENSE_16StoreWithoutCastEEEviT_T0_T2_T3_T4_T5_,(.L_x_28264 - _ZN2at6native27unrolled_elementwise_kernelIZZZNS0_49_GLOBAL__N__b919a28f_16_Normalization_cu_5c38458722batch_norm_calc_invstdERKNS_6TensorES5_dENKUlvE_clEvENKUlvE_clEvEUldE_St5arrayIPcLm2EELi4E23TrivialOffsetCalculatorILi1EjESD_NS0_6memory15LoadWithoutCastENSE_16StoreWithoutCastEEEviT_T0_T2_T3_T4_T5_)
        .other          _ZN2at6native27unrolled_elementwise_kernelIZZZNS0_49_GLOBAL__N__b919a28f_16_Normalization_cu_5c38458722batch_norm_calc_invstdERKNS_6TensorES5_dENKUlvE_clEvENKUlvE_clEvEUldE_St5arrayIPcLm2EELi4E23TrivialOffsetCalculatorILi1EjESD_NS0_6memory15LoadWithoutCastENSE_16StoreWithoutCastEEEviT_T0_T2_T3_T4_T5_,@"STO_CUDA_ENTRY STV_DEFAULT"
_ZN2at6native27unrolled_elementwise_kernelIZZZNS0_49_GLOBAL__N__b919a28f_16_Normalization_cu_5c38458722batch_norm_calc_invstdERKNS_6TensorES5_dENKUlvE_clEvENKUlvE_clEvEUldE_St5arrayIPcLm2EELi4E23TrivialOffsetCalculatorILi1EjESD_NS0_6memory15LoadWithoutCastENSE_16StoreWithoutCastEEEviT_T0_T2_T3_T4_T5_:
.text._ZN2at6native27unrolled_elementwise_kernelIZZZNS0_49_GLOBAL__N__b919a28f_16_Normalization_cu_5c38458722batch_norm_calc_invstdERKNS_6TensorES5_dENKUlvE_clEvENKUlvE_clEvEUldE_St5arrayIPcLm2EELi4E23TrivialOffsetCalculatorILi1EjESD_NS0_6memory15LoadWithoutCastENSE_16StoreWithoutCastEEEviT_T0_T2_T3_T4_T5_:
[----:B------:R-:W-:Y:S01]  /*0000*/  LDC R1, c[0x0][0x28] ;  /* 0x00000a00ff017b82 */ /* 0x000fe20000000800 */
[----:B------:R-:W0:Y:S07]  /*0010*/  S2R R8, SR_CTAID.X ;  /* 0x0000000000087919 */ /* 0x000e2e0000002500 */
[----:B------:R-:W0:Y:S01]  /*0020*/  LDC R3, c[0x0][0x210] ;  /* 0x00008400ff037b82 */ /* 0x000e220000000800 */
[----:B------:R-:W-:Y:S01]  /*0030*/  ULDC.64 UR4, c[0x0][0x208] ;  /* 0x0000820000047ab9 */ /* 0x000fe20000000a00 */
[----:B------:R-:W1:Y:S01]  /*0040*/  S2R R9, SR_TID.X ;  /* 0x0000000000097919 */ /* 0x000e620000002100 */
[----:B0-----:R-:W-:-:S02]  /*0050*/  IMAD R0, R8, -0x200, R3 ;  /* 0xfffffe0008007824 */ /* 0x001fc400078e0203 */
[----:B-1----:R-:W-:-:S03]  /*0060*/  IMAD.MOV.U32 R11, RZ, RZ, R9 ;  /* 0x000000ffff0b7224 */ /* 0x002fc600078e0009 */
[----:B------:R-:W-:-:S13]  /*0070*/  ISETP.GE.AND P0, PT, R9, R0, PT ;  /* 0x000000000900720c */ /* 0x000fda0003f06270 */
[----:B------:R-:W-:Y:S01]  /*0080*/  @!P0 IMAD R15, R8, 0x200, R11 ;  /* 0x00000200080f8824 */ /* 0x000fe200078e020b */
[----:B------:R-:W-:Y:S01]  /*0090*/  @!P0 IADD3 R11, R11, 0x80, RZ ;  /* 0x000000800b0b8810 */ /* 0x000fe20007ffe0ff */
[----:B------:R-:W0:Y:S03]  /*00a0*/  @!P0 LDC.64 R12, c[0x0][0x230] ;  /* 0x00008c00ff0c8b82 */ /* 0x000e260000000a00 */
[----:B------:R-:W-:-:S13]  /*00b0*/  ISETP.GE.AND P1, PT, R11, R0, PT ;  /* 0x000000000b00720c */ /* 0x000fda0003f26270 */
[----:B------:R-:W-:Y:S01]  /*00c0*/  @!P1 IMAD R19, R8, 0x200, R11 ;  /* 0x0000020008139824 */ /* 0x000fe200078e020b */
[----:B------:R-:W1:Y:S01]  /*00d0*/  @!P1 LDC.64 R4, c[0x0][0x230] ;  /* 0x00008c00ff049b82 */ /* 0x000e620000000a00 */
[----:B------:R-:W-:-:S05]  /*00e0*/  @!P1 VIADD R11, R11, 0x80 ;  /* 0x000000800b0b9836 */ /* 0x000fca0000000000 */
[----:B------:R-:W-:Y:S01]  /*00f0*/  ISETP.GE.AND P3, PT, R11, R0, PT ;  /* 0x000000000b00720c */ /* 0x000fe20003f66270 */
[----:B0-----:R-:W-:Y:S01]  /*0100*/  @!P0 IMAD.WIDE.U32 R12, R15, 0x8, R12 ;  /* 0x000000080f0c8825 */ /* 0x001fe200078e000c */
[----:B------:R-:W-:-:S06]  /*0110*/  CS2R R14, SRZ ;  /* 0x00000000000e7805 */ /* 0x000fcc000001ff00 */
[----:B------:R0:W5:Y:S05]  /*0120*/  @!P0 LDG.E.64 R14, desc[UR4][R12.64] ;  /* 0x000000040c0e8981 */ /* 0x00016a000c1e1b00 */
[----:B------:R-:W-:Y:S01]  /*0130*/  @!P3 LEA R21, R8, R11, 0x9 ;  /* 0x0000000b0815b211 */ /* 0x000fe200078e48ff */
[----:B------:R-:W-:Y:S01]  /*0140*/  @!P3 VIADD R11, R11, 0x80 ;  /* 0x000000800b0bb836 */ /* 0x000fe20000000000 */
[----:B------:R-:W2:Y:S01]  /*0150*/  @!P3 LDC.64 R6, c[0x0][0x230] ;  /* 0x00008c00ff06bb82 */ /* 0x000ea20000000a00 */
[----:B-1----:R-:W-:-:S03]  /*0160*/  @!P1 IMAD.WIDE.U32 R4, R19, 0x8, R4 ;  /* 0x0000000813049825 */ /* 0x002fc600078e0004 */
[----:B------:R-:W-:-:S13]  /*0170*/  ISETP.GE.AND P2, PT, R11, R0, PT ;  /* 0x000000000b00720c */ /* 0x000fda0003f46270 */
[----:B------:R-:W1:Y:S01]  /*0180*/  @!P2 LDC.64 R2, c[0x0][0x230] ;  /* 0x00008c00ff02ab82 */ /* 0x000e620000000a00 */
[----:B------:R-:W-:Y:S01]  /*0190*/  @!P2 IMAD R17, R8, 0x200, R11 ;  /* 0x000002000811a824 */ /* 0x000fe200078e020b */
[----:B------:R-:W-:Y:S01]  /*01a0*/  CS2R R10, SRZ ;  /* 0x00000000000a7805 */ /* 0x000fe2000001ff00 */
[----:B--2---:R-:W-:Y:S01]  /*01b0*/  @!P3 IMAD.WIDE.U32 R18, R21, 0x8, R6 ;  /* 0x000000081512b825 */ /* 0x004fe200078e0006 */
[----:B------:R-:W-:-:S04]  /*01c0*/  CS2R R6, SRZ ;  /* 0x0000000000067805 */ /* 0x000fc8000001ff00 */
[----:B------:R0:W5:Y:S04]  /*01d0*/  @!P1 LDG.E.64 R10, desc[UR4][R4.64] ;  /* 0x00000004040a9981 */ /* 0x000168000c1e1b00 */
[----:B------:R0:W5:Y:S01]  /*01e0*/  @!P3 LDG.E.64 R6, desc[UR4][R18.64] ;  /* 0x000000041206b981 */ /* 0x000162000c1e1b00 */
[----:B-1----:R-:W-:Y:S01]  /*01f0*/  @!P2 IMAD.WIDE.U32 R16, R17, 0x8, R2 ;  /* 0x000000081110a825 */ /* 0x002fe200078e0002 */
[----:B------:R-:W-:-:S06]  /*0200*/  CS2R R2, SRZ ;  /* 0x0000000000027805 */ /* 0x000fcc000001ff00 */
[----:B------:R0:W5:Y:S01]  /*0210*/  @!P2 LDG.E.64 R2, desc[UR4][R16.64] ;  /* 0x000000041002a981 */ /* 0x000162000c1e1b00 */
[----:B------:R-:W-:Y:S04]  /*0220*/  BSSY B0, `(.L_x_4815) ;  /* 0x0000014000007945 */ /* 0x000fe80003800000 */
[----:B------:R-:W-:Y:S05]  /*0230*/  @P0 BRA `(.L_x_4816) ;  /* 0x0000000000480947 */ /* 0x000fea0003800000 */
[----:B------:R-:W-:Y:S01]  /*0240*/  ULDC.64 UR6, c[0x0][0x218] ;  /* 0x0000860000067ab9 */ /* 0x000fe20000000a00 */
[----:B0-----:R-:W-:Y:S01]  /*0250*/  MOV R4, RZ ;  /* 0x000000ff00047202 */ /* 0x001fe20000000f00 */
[----:B-----5:R-:W-:Y:S01]  /*0260*/  DADD R12, R14, UR6 ;  /* 0x000000060e0c7e29 */ /* 0x020fe20008000000 */
[----:B------:R-:W-:Y:S02]  /*0270*/  IMAD.MOV.U32 R16, RZ, RZ, 0x0 ;  /* 0x00000000ff107424 */ /* 0x000fe400078e00ff */
[----:B------:R-:W-:-:S03]  /*0280*/  IMAD.MOV.U32 R17, RZ, RZ, 0x3fd80000 ;  /* 0x3fd80000ff117424 */ /* 0x000fc600078e00ff */
[----:B------:R-:W0:Y:S04]  /*0290*/  MUFU.RSQ64H R5, R13 ;  /* 0x0000000d00057308 */ /* 0x000e280000001c00 */
        /* <DEDUP_REMOVED lines=9> */
[----:B------:R-:W-:Y:S05]  /*0330*/  CALL.REL.NOINC `($__internal_53_$__cuda_sm20_drsqrt_f64_slowpath_v2) ;  /* 0x00000004008c7944 */ /* 0x000fea0003c00000 */
[----:B------:R-:W-:Y:S02]  /*0340*/  IMAD.MOV.U32 R4, RZ, RZ, R16 ;  /* 0x000000ffff047224 */ /* 0x000fe400078e0010 */
[----:B------:R-:W-:-:S07]  /*0350*/  IMAD.MOV.U32 R5, RZ, RZ, R17 ;  /* 0x000000ffff057224 */ /* 0x000fce00078e0011 */
.L_x_4816:
[----:B------:R-:W-:Y:S05]  /*0360*/  BSYNC B0 ;  /* 0x0000000000007941 */ /* 0x000fea0003800000 */
.L_x_4815:
[----:B0-----:R-:W-:Y:S01]  /*0370*/  IADD3 R13, R9, 0x80, RZ ;  /* 0x00000080090d7810 */ /* 0x001fe20007ffe0ff */
[----:B------:R-:W-:Y:S03]  /*0380*/  BSSY B0, `(.L_x_4817) ;  /* 0x0000015000007945 */ /* 0x000fe60003800000 */
[----:B------:R-:W-:-:S13]  /*0390*/  ISETP.GE.AND P1, PT, R13, R0, PT ;  /* 0x000000000d00720c */ /* 0x000fda0003f26270 */
[----:B------:R-:W-:Y:S05]  /*03a0*/  @P1 BRA `(.L_x_4818) ;  /* 0x0000000000481947 */ /* 0x000fea0003800000 */
[----:B------:R-:W-:Y:S01]  /*03b0*/  ULDC.64 UR6, c[0x0][0x218] ;  /* 0x0000860000067ab9 */ /* 0x000fe20000000a00 */
[----:B------:R-:W-:Y:S01]  /*03c0*/  IMAD.MOV.U32 R16, RZ, RZ, 0x0 ;  /* 0x00000000ff107424 */ /* 0x000fe200078e00ff */
[----:B-----5:R-:W-:Y:S01]  /*03d0*/  DADD R12, R10, UR6 ;  /* 0x000000060a0c7e29 */ /* 0x020fe20008000000 */
[----:B------:R-:W-:Y:S01]  /*03e0*/  MOV R17, 0x3fd80000 ;  /* 0x3fd8000000117802 */ /* 0x000fe20000000f00 */
[----:B------:R-:W-:-:S04]  /*03f0*/  IMAD.MOV.U32 R10, RZ, RZ, RZ ;  /* 0x000000ffff0a7224 */ /* 0x000fc800078e00ff */
        /* <DEDUP_REMOVED lines=11> */
[----:B------:R-:W-:Y:S01]  /*04b0*/  IMAD.MOV.U32 R10, RZ, RZ, R16 ;  /* 0x000000ffff0a7224 */ /* 0x000fe200078e0010 */
[----:B------:R-:W-:-:S07]  /*04c0*/  MOV R11, R17 ;  /* 0x00000011000b7202 */ /* 0x000fce0000000f00 */
.L_x_4818:
[----:B------:R-:W-:Y:S05]  /*04d0*/  BSYNC B0 ;  /* 0x0000000000007941 */ /* 0x000fea0003800000 */
.L_x_4817:
[----:B------:R-:W-:Y:S01]  /*04e0*/  VIADD R13, R9, 0x100 ;  /* 0x00000100090d7836 */ /* 0x000fe20000000000 */
[----:B------:R-:W-:Y:S04]  /*04f0*/  BSSY B0, `(.L_x_4819) ;  /* 0x0000015000007945 */ /* 0x000fe80003800000 */
[----:B------:R-:W-:-:S13]  /*0500*/  ISETP.GE.AND P1, PT, R13, R0, PT ;  /* 0x000000000d00720c */ /* 0x000fda0003f26270 */
[----:B------:R-:W-:Y:S05]  /*0510*/  @P1 BRA `(.L_x_4820) ;  /* 0x0000000000481947 */ /* 0x000fea0003800000 */
[----:B------:R-:W-:Y:S01]  /*0520*/  ULDC.64 UR6, c[0x0][0x218] ;  /* 0x0000860000067ab9 */ /* 0x000fe20000000a00 */
[----:B------:R-:W-:Y:S01]  /*0530*/  MOV R16, 0x0 ;  /* 0x0000000000107802 */ /* 0x000fe20000000f00 */
[----:B-----5:R-:W-:Y:S01]  /*0540*/  DADD R12, R6, UR6 ;  /* 0x00000006060c7e29 */ /* 0x020fe20008000000 */
        /* <DEDUP_REMOVED lines=13> */
[----:B------:R-:W-:Y:S01]  /*0620*/  MOV R6, R16 ;  /* 0x0000001000067202 */ /* 0x000fe20000000f00 */
[----:B------:R-:W-:-:S07]  /*0630*/  IMAD.MOV.U32 R7, RZ, RZ, R17 ;  /* 0x000000ffff077224 */ /* 0x000fce00078e0011 */
.L_x_4820:
[----:B------:R-:W-:Y:S05]  /*0640*/  BSYNC B0 ;  /* 0x0000000000007941 */ /* 0x000fea0003800000 */
.L_x_4819:
[----:B------:R-:W-:Y:S01]  /*0650*/  VIADD R13, R9, 0x180 ;  /* 0x00000180090d7836 */ /* 0x000fe20000000000 */
[----:B------:R-:W-:Y:S04]  /*0660*/  BSSY B0, `(.L_x_4821) ;  /* 0x0000015000007945 */ /* 0x000fe80003800000 */
[----:B------:R-:W-:-:S13]  /*0670*/  ISETP.GE.AND P1, PT, R13, R0, PT ;  /* 0x000000000d00720c */ /* 0x000fda0003f26270 */
[----:B------:R-:W-:Y:S05]  /*0680*/  @P1 BRA `(.L_x_4822) ;  /* 0x0000000000481947 */ /* 0x000fea0003800000 */
[----:B------:R-:W-:Y:S01]  /*0690*/  ULDC.64 UR6, c[0x0][0x218] ;  /* 0x0000860000067ab9 */ /* 0x000fe20000000a00 */
[----:B------:R-:W-:Y:S01]  /*06a0*/  IMAD.MOV.U32 R16, RZ, RZ, 0x0 ;  /* 0x00000000ff107424 */ /* 0x000fe200078e00ff */
[----:B-----5:R-:W-:Y:S01]  /*06b0*/  DADD R12, R2, UR6 ;  /* 0x00000006020c7e29 */ /* 0x020fe20008000000 */
[----:B------:R-:W-:Y:S01]  /*06c0*/  IMAD.MOV.U32 R17, RZ, RZ, 0x3fd80000 ;  /* 0x3fd80000ff117424 */ /* 0x000fe200078e00ff */
[----:B------:R-:W-:-:S04]  /*06d0*/  MOV R2, RZ ;  /* 0x000000ff00027202 */ /* 0x000fc80000000f00 */
        /* <DEDUP_REMOVED lines=13> */
.L_x_4822:
[----:B------:R-:W-:Y:S05]  /*07b0*/  BSYNC B0 ;  /* 0x0000000000007941 */ /* 0x000fea0003800000 */
.L_x_4821:
[----:B-----5:R-:W0:Y:S01]  /*07c0*/  @!P0 S2R R15, SR_TID.X ;  /* 0x00000000000f8919 */ /* 0x020e220000002100 */
[----:B------:R-:W1:Y:S01]  /*07d0*/  @!P0 LDC.64 R12, c[0x0][0x228] ;  /* 0x00008a00ff0c8b82 */ /* 0x000e620000000a00 */
[----:B------:R-:W-:Y:S01]  /*07e0*/  BSSY B0, `(.L_x_4823) ;  /* 0x0000011000007945 */ /* 0x000fe20003800000 */
[----:B0-----:R-:W-:Y:S01]  /*07f0*/  @!P0 IADD3 R9, R15, 0x80, RZ ;  /* 0x000000800f098810 */ /* 0x001fe20007ffe0ff */
[----:B------:R-:W-:-:S03]  /*0800*/  @!P0 IMAD R15, R8, 0x200, R15 ;  /* 0x00000200080f8824 */ /* 0x000fc600078e020f */
[----:B------:R-:W-:Y:S01]  /*0810*/  ISETP.GE.AND P1, PT, R9, R0, PT ;  /* 0x000000000900720c */ /* 0x000fe20003f26270 */
[----:B-1----:R-:W-:-:S05]  /*0820*/  @!P0 IMAD.WIDE.U32 R12, R15, 0x8, R12 ;  /* 0x000000080f0c8825 */ /* 0x002fca00078e000c */
[----:B------:R0:W-:Y:S07]  /*0830*/  @!P0 STG.E.64 desc[UR4][R12.64], R4 ;  /* 0x000000040c008986 */ /* 0x0001ee000c101b04 */
[----:B------:R-:W-:Y:S05]  /*0840*/  @P1 BRA `(.L_x_4824) ;  /* 0x0000000000281947 */ /* 0x000fea0003800000 */
[----:B0-----:R-:W0:Y:S01]  /*0850*/  LDC.64 R12, c[0x0][0x228] ;  /* 0x00008a00ff0c7b82 */ /* 0x001e220000000a00 */
[----:B------:R-:W-:Y:S01]  /*0860*/  IMAD R5, R8, 0x200, R9 ;  /* 0x0000020008057824 */ /* 0x000fe200078e0209 */
[----:B------:R-:W-:-:S04]  /*0870*/  IADD3 R9, R9, 0x80, RZ ;  /* 0x0000008009097810 */ /* 0x000fc80007ffe0ff */
[----:B------:R-:W-:-:S13]  /*0880*/  ISETP.GE.AND P0, PT, R9, R0, PT ;  /* 0x000000000900720c */ /* 0x000fda0003f06270 */
[----:B------:R-:W-:Y:S02]  /*0890*/  @!P0 IMAD R15, R8, 0x200, R9 ;  /* 0x00000200080f8824 */ /* 0x000fe400078e0209 */
[----:B------:R-:W-:Y:S02]  /*08a0*/  @!P0 VIADD R9, R9, 0x80 ;  /* 0x0000008009098836 */ /* 0x000fe40000000000 */
[----:B0-----:R-:W-:-:S04]  /*08b0*/  IMAD.WIDE.U32 R4, R5, 0x8, R12 ;  /* 0x0000000805047825 */ /* 0x001fc800078e000c */
[----:B------:R-:W-:Y:S01]  /*08c0*/  @!P0 IMAD.WIDE.U32 R12, R15, 0x8, R12 ;  /* 0x000000080f0c8825 */ /* 0x000fe200078e000c */
[----:B------:R1:W-:Y:S04]  /*08d0*/  STG.E.64 desc[UR4][R4.64], R10 ;  /* 0x0000000a04007986 */ /* 0x0003e8000c101b04 */
[----:B------:R1:W-:Y:S02]  /*08e0*/  @!P0 STG.E.64 desc[UR4][R12.64], R6 ;  /* 0x000000060c008986 */ /* 0x0003e4000c101b04 */
.L_x_4824:
[----:B------:R-:W-:Y:S05]  /*08f0*/  BSYNC B0 ;  /* 0x0000000000007941 */ /* 0x000fea0003800000 */
.L_x_4823:
[----:B------:R-:W-:-:S13]  /*0900*/  ISETP.GE.AND P0, PT, R9, R0, PT ;  /* 0x000000000900720c */ /* 0x000fda0003f06270 */
[----:B------:R-:W-:Y:S05]  /*0910*/  @P0 EXIT ;  /* 0x000000000000094d */ /* 0x000fea0003800000 */
[----:B01----:R-:W0:Y:S01]  /*0920*/  LDC.64 R4, c[0x0][0x228] ;  /* 0x00008a00ff047b82 */ /* 0x003e220000000a00 */
[----:B------:R-:W-:-:S05]  /*0930*/  LEA R9, R8, R9, 0x9 ;  /* 0x0000000908097211 */ /* 0x000fca00078e48ff */
[----:B0-----:R-:W-:-:S05]  /*0940*/  IMAD.WIDE.U32 R4, R9, 0x8, R4 ;  /* 0x0000000809047825 */ /* 0x001fca00078e0004 */
[----:B------:R-:W-:Y:S01]  /*0950*/  STG.E.64 desc[UR4][R4.64], R2 ;  /* 0x0000000204007986 */ /* 0x000fe2000c101b04 */
[----:B------:R-:W-:Y:S05]  /*0960*/  EXIT ;  /* 0x000000000000794d */ /* 0x000fea0003800000 */
        .weak           $__internal_53_$__cuda_sm20_drsqrt_f64_slowpath_v2
        .type           $__internal_53_$__cuda_sm20_drsqrt_f64_slowpath_v2,@function
        .size           $__internal_53_$__cuda_sm20_drsqrt_f64_slowpath_v2,(.L_x_28264 - $__internal_53_$__cuda_sm20_drsqrt_f64_slowpath_v2)
$__internal_53_$__cuda_sm20_drsqrt_f64_slowpath_v2:
        /* <DEDUP_REMOVED lines=14> */
[----:B------:R-:W-:Y:S01]  /*0a50*/  IMAD.MOV.U32 R16, RZ, RZ, 0x0 ;  /* 0x00000000ff107424 */ /* 0x000fe200078e00ff */
[----:B------:R-:W-:Y:S02]  /*0a60*/  MOV R12, RZ ;  /* 0x000000ff000c7202 */ /* 0x000fe40000000f00 */
[----:B------:R-:W-:Y:S02]  /*0a70*/  MOV R17, 0x3fd80000 ;  /* 0x3fd8000000117802 */ /* 0x000fe40000000f00 */
        /* <DEDUP_REMOVED lines=8> */
.L_x_4827:
[----:B------:R-:W-:Y:S01]  /*0b00*/  DADD R16, R12, R12 ;  /* 0x000000000c107229 */ /* 0x000fe2000000000c */
[----:B------:R-:W-:Y:S10]  /*0b10*/  BRA `(.L_x_4828) ;  /* 0x0000000000087947 */ /* 0x000ff40003800000 */
.L_x_4826:
[----:B------:R-:W-:Y:S01]  /*0b20*/  LOP3.LUT R17, R16, 0x7ff00000, RZ, 0xfc, !PT ;  /* 0x7ff0000010117812 */ /* 0x000fe200078efcff */
[----:B------:R-:W-:-:S07]  /*0b30*/  IMAD.MOV.U32 R16, RZ, RZ, RZ ;  /* 0x000000ffff107224 */ /* 0x000fce00078e00ff */
.L_x_4828:
[----:B------:R-:W-:Y:S05]  /*0b40*/  BSYNC B1 ;  /* 0x0000000000017941 */ /* 0x000fea0003800000 */
.L_x_4825:
[----:B------:R-:W-:-:S04]  /*0b50*/  MOV R15, 0x0 ;  /* 0x00000000000f7802 */ /* 0x000fc80000000f00 */
[----:B------:R-:W-:Y:S05]  /*0b60*/  RET.REL.NODEC R14 `(_ZN2at6native27unrolled_elementwise_kernelIZZZNS0_49_GLOBAL__N__b919a28f_16_Normalization_cu_5c38458722batch_norm_calc_invstdERKNS_6TensorES5_dENKUlvE_clEvENKUlvE_clEvEUldE_St5arrayIPcLm2EELi4E23TrivialOffsetCalculatorILi1EjESD_NS0_6memory15LoadWithoutCastENSE_16StoreWithoutCastEEEviT_T0_T2_T3_T4_T5_) ;  /* 0xfffffff40e247950 */ /* 0x000fea0003c3ffff */
.L_x_4829:
        /* <DEDUP_REMOVED lines=9> */
.L_x_28264:


//--------------------- .text._ZN2at6native29vectorized_elementwise_kernelILi2EZZZNS0_49_GLOBAL__N__b919a28f_16_Normalization_cu_5c38458722batch_norm_calc_invstdERKNS_6TensorES5_dENKUlvE_clEvENKUlvE_clEvEUldE_St5arrayIPcLm2EEEEviT0_T1_ --------------------------
	.section	.text._ZN2at6native29vectorized_elementwise_kernelILi2EZZZNS0_49_GLOBAL__N__b919a28f_16_Normalization_cu_5c38458722batch_norm_calc_invstdERKNS_6TensorES5_dENKUlvE_clEvENKUlvE_clEvEUldE_St5arrayIPcLm2EEEEviT0_T1_,"ax",@progbits
	.align	128
        .global         _ZN2at6native29vectorized_elementwise_kernelILi2EZZZNS0_49_GLOBAL__N__b919a28f_16_Normalization_cu_5c38458722batch_norm_calc_invstdERKNS_6TensorES5_dENKUlvE_clEvENKUlvE_clEvEUldE_St5arrayIPcLm2EEEEviT0_T1_
        .type           _ZN2at6native29vectorized_elementwise_kernelILi2EZZZNS0_49_GLOBAL__N__b919a28f_16_Normalization_cu_5c38458722batch_norm_calc_invstdERKNS_6TensorES5_dENKUlvE_clEvENKUlvE_clEvEUldE_St5arrayIPcLm2EEEEviT0_T1_,@function
        .size           _ZN2at6native29vectorized_elementwise_kernelILi2EZZZNS0_49_GLOBAL__N__b919a28f_16_Normalization_cu_5c38458722batch_norm_calc_invstdERKNS_6TensorES5_dENKUlvE_clEvENKUlvE_clEvEUldE_St5arrayIPcLm2EEEEviT0_T1_,(.L_x_28265 - _ZN2at6native29vectorized_elementwise_kernelILi2EZZZNS0_49_GLOBAL__N__b919a28f_16_Normalization_cu_5c38458722batch_norm_calc_invstdERKNS_6TensorES5_dENKUlvE_clEvENKUlvE_clEvEUldE_St5arrayIPcLm2EEEEviT0_T1_)
        .other          _ZN2at6native29vectorized_elementwise_kernelILi2EZZZNS0_49_GLOBAL__N__b919a28f_16_Normalization_cu_5c38458722batch_norm_calc_invstdERKNS_6TensorES5_dENKUlvE_clEvENKUlvE_clEvEUldE_St5arrayIPcLm2EEEEviT0_T1_,@"STO_CUDA_ENTRY STV_DEFAULT"
_ZN2at6native29vectorized_elementwise_kernelILi2EZZZNS0_49_GLOBAL__N__b919a28f_16_Normalization_cu_5c38458722batch_norm_calc_invstdERKNS_6TensorES5_dENKUlvE_clEvENKUlvE_clEvEUldE_St5arrayIPcLm2EEEEviT0_T1_:
.text._ZN2at6native29vectorized_elementwise_kernelILi2EZZZNS0_49_GLOBAL__N__b919a28f_16_Normalization_cu_5c38458722batch_norm_calc_invstdERKNS_6TensorES5_dENKUlvE_clEvENKUlvE_clEvEUldE_St5arrayIPcLm2EEEEviT0_T1_:
[----:B------:R-:W-:Y:S01]  /*0000*/  LDC R1, c[0x0][0x28] ;  /* 0x00000a00ff017b82 */ /* 0x000fe20000000800 */
[----:B------:R-:W0:Y:S01]  /*0010*/  S2R R24, SR_CTAID.X ;  /* 0x0000000000187919 */ /* 0x000e220000002500 */
[----:B------:R-:W-:Y:S01]  /*0020*/  ULDC UR4, c[0x0][0x210] ;  /* 0x0000840000047ab9 */ /* 0x000fe20000000800 */
[----:B0-----:R-:W-:-:S05]  /*0030*/  IMAD.SHL.U32 R24, R24, 0x400, RZ ;  /* 0x0000040018187824 */ /* 0x001fca00078e00ff */
[----:B------:R-:W-:Y:S01]  /*0040*/  IADD3 R5, -R24, UR4, RZ ;  /* 0x0000000418057c10 */ /* 0x000fe2000fffe1ff */
[----:B------:R-:W-:-:S03]  /*0050*/  ULDC.64 UR4, c[0x0][0x208] ;  /* 0x0000820000047ab9 */ /* 0x000fc60000000a00 */
[----:B------:R-:W-:-:S13]  /*0060*/  ISETP.GE.U32.AND P0, PT, R5, 0x400, PT ;  /* 0x000004000500780c */ /* 0x000fda0003f06070 */
[----:B------:R-:W-:Y:S05]  /*0070*/  @!P0 BRA `(.L_x_4830) ;  /* 0x0000000800e48947 */ /* 0x000fea0003800000 */
[----:B------:R-:W0:Y:S01]  /*0080*/  S2R R0, SR_TID.X ;  /* 0x0000000000007919 */ /* 0x000e220000002100 */
[----:B------:R-:W1:Y:S01]  /*0090*/  LDC.64 R2, c[0x0][0x230] ;  /* 0x00008c00ff027b82 */ /* 0x000e620000000a00 */
[----:B------:R-:W-:-:S07]  /*00a0*/  ULDC.64 UR6, c[0x0][0x218] ;  /* 0x0000860000067ab9 */ /* 0x000fce0000000a00 */
[----:B------:R-:W2:Y:S01]  /*00b0*/  LDC.64 R28, c[0x0][0x228] ;  /* 0x00008a00ff1c7b82 */ /* 0x000ea20000000a00 */
[----:B-1----:R-:W-:-:S04]  /*00c0*/  IMAD.WIDE R2, R24, 0x8, R2 ;  /* 0x0000000818027825 */ /* 0x002fc800078e0202 */
[----:B0-----:R-:W-:-:S05]  /*00d0*/  IMAD.WIDE.U32 R20, R0, 0x10, R2 ;  /* 0x0000001000147825 */ /* 0x001fca00078e0002 */
[----:B------:R-:W3:Y:S04]  /*00e0*/  LDG.E.128 R16, desc[UR4][R20.64] ;  /* 0x0000000414107981 */ /* 0x000ee8000c1e1d00 */
[----:B------:R-:W4:Y:S04]  /*00f0*/  LDG.E.128 R12, desc[UR4][R20.64+0x800] ;  /* 0x00080004140c7981 */ /* 0x000f28000c1e1d00 */
[----:B------:R-:W5:Y:S04]  /*0100*/  LDG.E.128 R8, desc[UR4][R20.64+0x1000] ;  /* 0x0010000414087981 */ /* 0x000f68000c1e1d00 */
[----:B------:R0:W5:Y:S01]  /*0110*/  LDG.E.128 R4, desc[UR4][R20.64+0x1800] ;  /* 0x0018000414047981 */ /* 0x000162000c1e1d00 */
[----:B------:R-:W-:Y:S01]  /*0120*/  IMAD.MOV.U32 R2, RZ, RZ, RZ ;  /* 0x000000ffff027224 */ /* 0x000fe200078e00ff */
[----:B------:R-:W-:Y:S01]  /*0130*/  MOV R30, 0x0 ;  /* 0x00000000001e7802 */ /* 0x000fe20000000f00 */
[----:B------:R-:W-:Y:S01]  /*0140*/  IMAD.MOV.U32 R31, RZ, RZ, 0x3fd80000 ;  /* 0x3fd80000ff1f7424 */ /* 0x000fe200078e00ff */
[----:B------:R-:W-:Y:S01]  /*0150*/  BSSY B1, `(.L_x_4831) ;  /* 0x000001a000017945 */ /* 0x000fe20003800000 */
[----:B--2---:R-:W-:Y:S01]  /*0160*/  IMAD.WIDE.U32 R28, R24, 0x8, R28 ;  /* 0x00000008181c7825 */ /* 0x004fe200078e001c */
[----:B---3--:R-:W-:-:S02]  /*0170*/  DADD R26, R18, UR6 ;  /* 0x00000006121a7e29 */ /* 0x008fc40008000000 */
[----:B------:R-:W-:Y:S02]  /*0180*/  DADD R22, R16, UR6 ;  /* 0x0000000610167e29 */ /* 0x000fe40008000000 */
[----:B----4-:R-:W-:Y:S02]  /*0190*/  DADD R18, R12, UR6 ;  /* 0x000000060c127e29 */ /* 0x010fe40008000000 */
[----:B------:R-:W1:Y:S01]  /*01a0*/  MUFU.RSQ64H R3, R27 ;  /* 0x0000001b00037308 */ /* 0x000e620000001c00 */
[----:B0-----:R-:W-:Y:S02]  /*01b0*/  DADD R20, R14, UR6 ;  /* 0x000000060e147e29 */ /* 0x001fe40008000000 */
[----:B-----5:R-:W-:Y:S01]  /*01c0*/  DADD R14, R8, UR6 ;  /* 0x00000006080e7e29 */ /* 0x020fe20008000000 */
[----:B------:R-:W-:Y:S01]  /*01d0*/  VIADD R12, R27, 0xfff00000 ;  /* 0xfff000001b0c7836 */ /* 0x000fe20000000000 */
[----:B------:R-:W-:Y:S02]  /*01e0*/  DADD R16, R10, UR6 ;  /* 0x000000060a107e29 */ /* 0x000fe40008000000 */
[----:B------:R-:W-:-:S02]  /*01f0*/  DADD R4, R4, UR6 ;  /* 0x0000000604047e29 */ /* 0x000fc40008000000 */
[----:B------:R-:W-:Y:S01]  /*0200*/  ISETP.GE.U32.AND P0, PT, R12, 0x7fe00000, PT ;  /* 0x7fe000000c00780c */ /* 0x000fe20003f06070 */
[----:B------:R-:W-:Y:S01]  /*0210*/  DADD R12, R6, UR6 ;  /* 0x00000006060c7e29 */ /* 0x000fe20008000000 */
[----:B------:R-:W-:Y:S01]  /*0220*/  IMAD.WIDE R6, R0, 0x10, R28 ;  /* 0x0000001000067825 */ /* 0x000fe200078e021c */
[----:B-1----:R-:W-:-:S08]  /*0230*/  DMUL R32, R2, R2 ;  /* 0x0000000202207228 */ /* 0x002fd00000000000 */
[----:B------:R-:W-:-:S08]  /*0240*/  DFMA R32, R26, -R32, 1 ;  /* 0x3ff000001a20742b */ /* 0x000fd00000000820 */
[----:B------:R-:W-:Y:S02]  /*0250*/  DFMA R30, R32, R30, 0.5 ;  /* 0x3fe00000201e742b */ /* 0x000fe4000000001e */
[----:B------:R-:W-:-:S08]  /*0260*/  DMUL R32, R2, R32 ;  /* 0x0000002002207228 */ /* 0x000fd00000000000 */
[----:B------:R-:W-:Y:S01]  /*0270*/  DFMA R10, R30, R32, R2 ;  /* 0x000000201e0a722b */ /* 0x000fe20000000002 */
[----:B------:R-:W-:Y:S10]  /*0280*/  @!P0 BRA `(.L_x_4832) ;  /* 0x0000000000188947 */ /* 0x000ff40003800000 */
[----:B------:R-:W-:Y:S01]  /*0290*/  MOV R3, R26 ;  /* 0x0000001a00037202 */ /* 0x000fe20000000f00 */
[----:B------:R-:W-:Y:S01]  /*02a0*/  IMAD.MOV.U32 R2, RZ, RZ, R27 ;  /* 0x000000ffff027224 */ /* 0x000fe200078e001b */
[----:B------:R-:W-:-:S07]  /*02b0*/  MOV R0, 0x2d0 ;  /* 0x000002d000007802 */ /* 0x000fce0000000f00 */
[----:B------:R-:W-:Y:S05]  /*02c0*/  CALL.REL.NOINC `($__internal_54_$__cuda_sm20_drsqrt_f64_slowpath_v2) ;  /* 0x0000001c003c7944 */ /* 0x000fea0003c00000 */
[----:B------:R-:W-:Y:S01]  /*02d0*/  IMAD.MOV.U32 R10, RZ, RZ, R2 ;  /* 0x000000ffff0a7224 */ /* 0x000fe200078e0002 */
[----:B------:R-:W-:-:S07]  /*02e0*/  MOV R11, R3 ;  /* 0x00000003000b7202 */ /* 0x000fce0000000f00 */
.L_x_4832:
[----:B------:R-:W-:Y:S05]  /*02f0*/  BSYNC B1 ;  /* 0x0000000000017941 */ /* 0x000fea0003800000 */
.L_x_4831:
[----:B------:R-:W0:Y:S01]  /*0300*/  MUFU.RSQ64H R9, R23 ;  /* 0x0000001700097308 */ /* 0x000e220000001c00 */
[----:B------:R-:W-:Y:S01]  /*0310*/  IMAD.MOV.U32 R8, RZ, RZ, RZ ;  /* 0x000000ffff087224 */ /* 0x000fe200078e00ff */
[----:B------:R-:W-:Y:S01]  /*0320*/  MOV R25, 0x3fd80000 ;  /* 0x3fd8000000197802 */ /* 0x000fe20000000f00 */
[----:B------:R-:W-:Y:S01]  /*0330*/  VIADD R0, R23, 0xfff00000 ;  /* 0xfff0000017007836 */ /* 0x000fe20000000000 */
[----:B------:R-:W-:Y:S01]  /*0340*/  BSSY B1, `(.L_x_4833) ;  /* 0x000000f000017945 */ /* 0x000fe20003800000 */
[----:B------:R-:W-:-:S03]  /*0350*/  IMAD.MOV.U32 R24, RZ, RZ, 0x0 ;  /* 0x00000000ff187424 */ /* 0x000fc600078e00ff */
        /* <DEDUP_REMOVED lines=8> */
[----:B------:R-:W-:Y:S02]  /*03e0*/  MOV R2, R23 ;  /* 0x0000001700027202 */ /* 0x000fe40000000f00 */
[----:B------:R-:W-:-:S07]  /*03f0*/  MOV R0, 0x410 ;  /* 0x0000041000007802 */ /* 0x000fce0000000f00 */
[----:B------:R-:W-:Y:S05]  /*0400*/  CALL.REL.NOINC `($__internal_54_$__cuda_sm20_drsqrt_f64_slowpath_v2) ;  /* 0x0000001800ec7944 */ /* 0x000fea0003c00000 */
[----:B------:R-:W-:Y:S02]  /*0410*/  IMAD.MOV.U32 R8, RZ, RZ, R2 ;  /* 0x000000ffff087224 */ /* 0x000fe400078e0002 */
[----:B------:R-:W-:-:S07]  /*0420*/  IMAD.MOV.U32 R9, RZ, RZ, R3 ;  /* 0x000000ffff097224 */ /* 0x000fce00078e0003 */
.L_x_4834:
[----:B------:R-:W-:Y:S05]  /*0430*/  BSYNC B1 ;  /* 0x0000000000017941 */ /* 0x000fea0003800000 */
.L_x_4833:
[----:B------:R-:W0:Y:S01]  /*0440*/  MUFU.RSQ64H R3, R21 ;  /* 0x0000001500037308 */ /* 0x000e220000001c00 */
[----:B------:R-:W-:Y:S01]  /*0450*/  MOV R2, RZ ;  /* 0x000000ff00027202 */ /* 0x000fe20000000f00 */
[----:B------:R-:W-:Y:S01]  /*0460*/  IMAD.MOV.U32 R24, RZ, RZ, 0x0 ;  /* 0x00000000ff187424 */ /* 0x000fe200078e00ff */
[----:B------:R-:W-:Y:S01]  /*0470*/  IADD3 R0, R21, -0x100000, RZ ;  /* 0xfff0000015007810 */ /* 0x000fe20007ffe0ff */
[----:B------:R-:W-:Y:S01]  /*0480*/  IMAD.MOV.U32 R25, RZ, RZ, 0x3fd80000 ;  /* 0x3fd80000ff197424 */ /* 0x000fe200078e00ff */
[----:B------:R1:W-:Y:S01]  /*0490*/  STG.E.128 desc[UR4][R6.64], R8 ;  /* 0x0000000806007986 */ /* 0x0003e2000c101d04 */
[----:B------:R-:W-:Y:S01]  /*04a0*/  BSSY B1, `(.L_x_4835) ;  /* 0x000000e000017945 */ /* 0x000fe20003800000 */
[----:B------:R-:W-:Y:S01]  /*04b0*/  ISETP.GE.U32.AND P0, PT, R0, 0x7fe00000, PT ;  /* 0x7fe000000000780c */ /* 0x000fe20003f06070 */
[----:B0-----:R-:W-:-:S08]  /*04c0*/  DMUL R22, R2, R2 ;  /* 0x0000000202167228 */ /* 0x001fd00000000000 */
[----:B------:R-:W-:-:S08]  /*04d0*/  DFMA R22, R20, -R22, 1 ;  /* 0x3ff000001416742b */ /* 0x000fd00000000816 */
[----:B------:R-:W-:Y:S02]  /*04e0*/  DFMA R24, R22, R24, 0.5 ;  /* 0x3fe000001618742b */ /* 0x000fe40000000018 */
[----:B------:R-:W-:-:S08]  /*04f0*/  DMUL R22, R2, R22 ;  /* 0x0000001602167228 */ /* 0x000fd00000000000 */
[----:B-1----:R-:W-:Y:S01]  /*0500*/  DFMA R10, R24, R22, R2 ;  /* 0x00000016180a722b */ /* 0x002fe20000000002 */
[----:B------:R-:W-:Y:S10]  /*0510*/  @!P0 BRA `(.L_x_4836) ;  /* 0x0000000000188947 */ /* 0x000ff40003800000 */
[----:B------:R-:W-:Y:S01]  /*0520*/  IMAD.MOV.U32 R3, RZ, RZ, R20 ;  /* 0x000000ffff037224 */ /* 0x000fe200078e0014 */
[----:B------:R-:W-:Y:S01]  /*0530*/  MOV R0, 0x560 ;  /* 0x0000056000007802 */ /* 0x000fe20000000f00 */
[----:B------:R-:W-:-:S07]  /*0540*/  IMAD.MOV.U32 R2, RZ, RZ, R21 ;  /* 0x000000ffff027224 */ /* 0x000fce00078e0015 */
[----:B------:R-:W-:Y:S05]  /*0550*/  CALL.REL.NOINC `($__internal_54_$__cuda_sm20_drsqrt_f64_slowpath_v2) ;  /* 0x0000001800987944 */ /* 0x000fea0003c00000 */
[----:B------:R-:W-:Y:S01]  /*0560*/  MOV R10, R2 ;  /* 0x00000002000a7202 */ /* 0x000fe20000000f00 */
[----:B------:R-:W-:-:S07]  /*0570*/  IMAD.MOV.U32 R11, RZ, RZ, R3 ;  /* 0x000000ffff0b7224 */ /* 0x000fce00078e0003 */
.L_x_4836:
[----:B------:R-:W-:Y:S05]  /*0580*/  BSYNC B1 ;  /* 0x0000000000017941 */ /* 0x000fea0003800000 */
.L_x_4835:
        /* <DEDUP_REMOVED lines=19> */
.L_x_4838:
[----:B------:R-:W-:Y:S05]  /*06c0*/  BSYNC B1 ;  /* 0x0000000000017941 */ /* 0x000fea0003800000 */
.L_x_4837:
[----:B------:R-:W0:Y:S01]  /*06d0*/  MUFU.RSQ64H R3, R17 ;  /* 0x0000001100037308 */ /* 0x000e220000001c00 */
[----:B------:R-:W-:Y:S01]  /*06e0*/  IMAD.MOV.U32 R2, RZ, RZ, RZ ;  /* 0x000000ffff027224 */ /* 0x000fe200078e00ff */
[----:B------:R-:W-:Y:S01]  /*06f0*/  MOV R21, 0x3fd80000 ;  /* 0x3fd8000000157802 */ /* 0x000fe20000000f00 */
[----:B------:R-:W-:Y:S01]  /*0700*/  VIADD R0, R17, 0xfff00000 ;  /* 0xfff0000011007836 */ /* 0x000fe20000000000 */
[----:B------:R1:W-:Y:S01]  /*0710*/  STG.E.128 desc[UR4][R6.64+0x800], R8 ;  /* 0x0008000806007986 */ /* 0x0003e2000c101d04 */
[----:B------:R-:W-:Y:S01]  /*0720*/  IMAD.MOV.U32 R20, RZ, RZ, 0x0 ;  /* 0x00000000ff147424 */ /* 0x000fe200078e00ff */
[----:B------:R-:W-:Y:S02]  /*0730*/  BSSY B1, `(.L_x_4839) ;  /* 0x000000e000017945 */ /* 0x000fe40003800000 */
        /* <DEDUP_REMOVED lines=8> */
[----:B------:R-:W-:Y:S02]  /*07c0*/  MOV R2, R17 ;  /* 0x0000001100027202 */ /* 0x000fe40000000f00 */
[----:B------:R-:W-:-:S07]  /*07d0*/  MOV R0, 0x7f0 ;  /* 0x000007f000007802 */ /* 0x000fce0000000f00 */
[----:B------:R-:W-:Y:S05]  /*07e0*/  CALL.REL.NOINC `($__internal_54_$__cuda_sm20_drsqrt_f64_slowpath_v2) ;  /* 0x0000001400f47944 */ /* 0x000fea0003c00000 */
[----:B------:R-:W-:Y:S02]  /*07f0*/  IMAD.MOV.U32 R10, RZ, RZ, R2 ;  /* 0x000000ffff0a7224 */ /* 0x000fe400078e0002 */
[----:B------:R-:W-:-:S07]  /*0800*/  IMAD.MOV.U32 R11, RZ, RZ, R3 ;  /* 0x000000ffff0b7224 */ /* 0x000fce00078e0003 */
.L_x_4840:
[----:B------:R-:W-:Y:S05]  /*0810*/  BSYNC B1 ;  /* 0x0000000000017941 */ /* 0x000fea0003800000 */
.L_x_4839:
[----:B------:R-:W0:Y:S01]  /*0820*/  MUFU.RSQ64H R9, R15 ;  /* 0x0000000f00097308 */ /* 0x000e220000001c00 */
[----:B------:R-:W-:Y:S01]  /*0830*/  MOV R8, RZ ;  /* 0x000000ff00087202 */ /* 0x000fe20000000f00 */
[----:B------:R-:W-:Y:S01]  /*0840*/  IMAD.MOV.U32 R16, RZ, RZ, 0x0 ;  /* 0x00000000ff107424 */ /* 0x000fe200078e00ff */
[----:B------:R-:W-:Y:S01]  /*0850*/  IADD3 R0, R15, -0x100000, RZ ;  /* 0xfff000000f007810 */ /* 0x000fe20007ffe0ff */
[----:B------:R-:W-:Y:S01]  /*0860*/  IMAD.MOV.U32 R17, RZ, RZ, 0x3fd80000 ;  /* 0x3fd80000ff117424 */ /* 0x000fe200078e00ff */
[----:B------:R-:W-:Y:S02]  /*0870*/  BSSY B1, `(.L_x_4841) ;  /* 0x000000e000017945 */ /* 0x000fe40003800000 */
        /* <DEDUP_REMOVED lines=10> */
[----:B------:R-:W-:Y:S05]  /*0920*/  CALL.REL.NOINC `($__internal_54_$__cuda_sm20_drsqrt_f64_slowpath_v2) ;  /* 0x0000001400a47944 */ /* 0x000fea0003c00000 */
[----:B------:R-:W-:Y:S01]  /*0930*/  MOV R8, R2 ;  /* 0x0000000200087202 */ /* 0x000fe20000000f00 */
[----:B------:R-:W-:-:S07]  /*0940*/  IMAD.MOV.U32 R9, RZ, RZ, R3 ;  /* 0x000000ffff097224 */ /* 0x000fce00078e0003 */
.L_x_4842:
[----:B------:R-:W-:Y:S05]  /*0950*/  BSYNC B1 ;  /* 0x0000000000017941 */ /* 0x000fea0003800000 */
.L_x_4841:
        /* <DEDUP_REMOVED lines=14> */
[----:B------:R-:W-:Y:S01]  /*0a40*/  MOV R3, R12 ;  /* 0x0000000c00037202 */ /* 0x000fe20000000f00 */
[----:B------:R-:W-:Y:S01]  /*0a50*/  IMAD.MOV.U32 R2, RZ, RZ, R13 ;  /* 0x000000ffff027224 */ /* 0x000fe200078e000d */
[----:B------:R-:W-:-:S07]  /*0a60*/  MOV R0, 0xa80 ;  /* 0x00000a8000007802 */ /* 0x000fce0000000f00 */
[----:B------:R-:W-:Y:S05]  /*0a70*/  CALL.REL.NOINC `($__internal_54_$__cuda_sm20_drsqrt_f64_slowpath_v2) ;  /* 0x0000001400507944 */ /* 0x000fea0003c00000 */
[----:B------:R-:W-:Y:S01]  /*0a80*/  IMAD.MOV.U32 R10, RZ, RZ, R2 ;  /* 0x000000ffff0a7224 */ /* 0x000fe200078e0002 */
[----:B------:R-:W-:-:S07]  /*0a90*/  MOV R11, R3 ;  /* 0x00000003000b7202 */ /* 0x000fce0000000f00 */
.L_x_4844:
[----:B------:R-:W-:Y:S05]  /*0aa0*/  BSYNC B1 ;  /* 0x0000000000017941 */ /* 0x000fea0003800000 */
.L_x_4843:
        /* <DEDUP_REMOVED lines=19> */
.L_x_4846:
[----:B------:R-:W-:Y:S05]  /*0be0*/  BSYNC B1 ;  /* 0x0000000000017941 */ /* 0x000fea0003800000 */
.L_x_4845:
[----:B------:R-:W-:Y:S01]  /*0bf0*/  STG.E.128 desc[UR4][R6.64+0x1800], R8 ;  /* 0x0018000806007986 */ /* 0x000fe2000c101d04 */
[----:B------:R-:W-:Y:S05]  /*0c00*/  EXIT ;  /* 0x000000000000794d */ /* 0x000fea0003800000 */
.L_x_4830:
[----:B------:R-:W0:Y:S01]  /*0c10*/  S2R R4, SR_TID.X ;  /* 0x0000000000047919 */ /* 0x000e220000002100 */
[----:B------:R-:W-:Y:S02]  /*0c20*/  CS2R R18, SRZ ;  /* 0x0000000000127805 */ /* 0x000fe4000001ff00 */
[----:B0-----:R-:W-:Y:S02]  /*0c30*/  ISETP.GE.AND P0, PT, R4, R5, PT ;  /* 0x000000050400720c */ /* 0x001fe40003f06270 */
[----:B------:R-:W-:-:S11]  /*0c40*/  MOV R33, R4 ;  /* 0x0000000400217202 */ /* 0x000fd60000000f00 */
[----:B------:R-:W-:Y:S01]  /*0c50*/  @!P0 IMAD.IADD R25, R24, 0x1, R33 ;  /* 0x0000000118198824 */ /* 0x000fe200078e0221 */
[----:B------:R-:W0:Y:S01]  /*0c60*/  @!P0 LDC.64 R6, c[0x0][0x230] ;  /* 0x00008c00ff068b82 */ /* 0x000e220000000a00 */
[----:B------:R-:W-:-:S05]  /*0c70*/  @!P0 VIADD R33, R33, 0x80 ;  /* 0x0000008021218836 */ /* 0x000fca0000000000 */
[----:B------:R-:W-:-:S13]  /*0c80*/  ISETP.GE.AND P6, PT, R33, R5, PT ;  /* 0x000000052100720c */ /* 0x000fda0003fc6270 */
[----:B------:R-:W-:Y:S01]  /*0c90*/  @!P6 IADD3 R23, R24, R33, RZ ;  /* 0x000000211817e210 */ /* 0x000fe20007ffe0ff */
[----:B------:R-:W-:Y:S01]  /*0ca0*/  @!P6 VIADD R33, R33, 0x80 ;  /* 0x000000802121e836 */ /* 0x000fe20000000000 */
[----:B------:R-:W1:Y:S04]  /*0cb0*/  @!P6 LDC.64 R2, c[0x0][0x230] ;  /* 0x00008c00ff02eb82 */ /* 0x000e680000000a00 */
[----:B------:R-:W-:-:S13]  /*0cc0*/  ISETP.GE.AND P5, PT, R33, R5, PT ;  /* 0x000000052100720c */ /* 0x000fda0003fa6270 */
[----:B------:R-:W-:Y:S01]  /*0cd0*/  @!P5 IMAD.IADD R21, R24, 0x1, R33 ;  /* 0x000000011815d824 */ /* 0x000fe200078e0221 */
[----:B------:R-:W-:Y:S01]  /*0ce0*/  @!P5 IADD3 R33, R33, 0x80, RZ ;  /* 0x000000802121d810 */ /* 0x000fe20007ffe0ff */
[----:B------:R-:W2:Y:S03]  /*0cf0*/  @!P5 LDC.64 R14, c[0x0][0x230] ;  /* 0x00008c00ff0edb82 */ /* 0x000ea60000000a00 */
[----:B------:R-:W-:Y:S01]  /*0d00*/  ISETP.GE.AND P4, PT, R33, R5, PT ;  /* 0x000000052100720c */ /* 0x000fe20003f86270 */
[----:B-1----:R-:W-:-:S05]  /*0d10*/  @!P6 IMAD.WIDE.U32 R22, R23, 0x8, R2 ;  /* 0x000000081716e825 */ /* 0x002fca00078e0002 */
[----:B------:R1:W5:Y:S07]  /*0d20*/  @!P6 LDG.E.64 R18, desc[UR4][R22.64] ;  /* 0x000000041612e981 */ /* 0x00036e000c1e1b00 */
[----:B------:R-:W-:Y:S01]  /*0d30*/  @!P4 IMAD.IADD R35, R24, 0x1, R33 ;  /* 0x000000011823c824 */ /* 0x000fe200078e0221 */
[----:B------:R-:W3:Y:S01]  /*0d40*/  @!P4 LDC.64 R28, c[0x0][0x230] ;  /* 0x00008c00ff1ccb82 */ /* 0x000ee20000000a00 */
[----:B------:R-:W-:-:S05]  /*0d50*/  @!P4 VIADD R33, R33, 0x80 ;  /* 0x000000802121c836 */ /* 0x000fca0000000000 */
[----:B------:R-:W-:-:S13]  /*0d60*/  ISETP.GE.AND P3, PT, R33, R5, PT ;  /* 0x000000052100720c */ /* 0x000fda0003f66270 */
[----:B------:R-:W-:Y:S01]  /*0d70*/  @!P3 IADD3 R31, R24, R33, RZ ;  /* 0x00000021181fb210 */ /* 0x000fe20007ffe0ff */
[----:B------:R-:W-:Y:S01]  /*0d80*/  @!P3 VIADD R33, R33, 0x80 ;  /* 0x000000802121b836 */ /* 0x000fe20000000000 */
[----:B------:R-:W4:Y:S04]  /*0d90*/  @!P3 LDC.64 R2, c[0x0][0x230] ;  /* 0x00008c00ff02bb82 */ /* 0x000f280000000a00 */
[----:B------:R-:W-:-:S13]  /*0da0*/  ISETP.GE.AND P2, PT, R33, R5, PT ;  /* 0x000000052100720c */ /* 0x000fda0003f46270 */
[----:B------:R-:W-:Y:S01]  /*0db0*/  @!P2 IMAD.IADD R17, R24, 0x1, R33 ;  /* 0x000000011811a824 */ /* 0x000fe200078e0221 */
[----:B------:R-:W-:Y:S01]  /*0dc0*/  @!P2 IADD3 R33, R33, 0x80, RZ ;  /* 0x000000802121a810 */ /* 0x000fe20007ffe0ff */
[----:B------:R-:W0:Y:S03]  /*0dd0*/  @!P2 LDC.64 R12, c[0x0][0x230] ;  /* 0x00008c00ff0cab82 */ /* 0x000e260000000a00 */
[----:B------:R-:W-:-:S13]  /*0de0*/  ISETP.GE.AND P1, PT, R33, R5, PT ;  /* 0x000000052100720c */ /* 0x000fda0003f26270 */
[----:B------:R-:W-:Y:S01]  /*0df0*/  @!P1 IMAD.IADD R27, R24, 0x1, R33 ;  /* 0x00000001181b9824 */ /* 0x000fe200078e0221 */
[----:B------:R-:W3:Y:S01]  /*0e00*/  @!P1 LDC.64 R10, c[0x0][0x230] ;  /* 0x00008c00ff0a9b82 */ /* 0x000ee20000000a00 */
[----:B------:R-:W-:-:S05]  /*0e10*/  @!P1 VIADD R33, R33, 0x80 ;  /* 0x0000008021219836 */ /* 0x000fca0000000000 */
[----:B------:R-:W-:-:S13]  /*0e20*/  ISETP.GE.AND P6, PT, R33, R5, PT ;  /* 0x000000052100720c */ /* 0x000fda0003fc6270 */
[----:B------:R-:W3:Y:S01]  /*0e30*/  @!P6 LDC.64 R8, c[0x0][0x230] ;  /* 0x00008c00ff08eb82 */ /* 0x000ee20000000a00 */
[----:B--2---:R-:W-:Y:S01]  /*0e40*/  @!P5 IMAD.WIDE.U32 R14, R21, 0x8, R14 ;  /* 0x00000008150ed825 */ /* 0x004fe200078e000e */
[----:B------:R-:W-:Y:S02]  /*0e50*/  CS2R R20, SRZ ;  /* 0x0000000000147805 */ /* 0x000fe4000001ff00 */
[----:B------:R-:W-:Y:S01]  /*0e60*/  @!P6 IADD3 R33, R24, R33, RZ ;  /* 0x000000211821e210 */ /* 0x000fe20007ffe0ff */
[----:B----4-:R-:W-:Y:S01]  /*0e70*/  @!P3 IMAD.WIDE.U32 R2, R31, 0x8, R2 ;  /* 0x000000081f02b825 */ /* 0x010fe200078e0002 */
[----:B-1----:R-:W-:Y:S02]  /*0e80*/  CS2R R22, SRZ ;  /* 0x0000000000167805 */ /* 0x002fe4000001ff00 */
[----:B------:R1:W5:Y:S01]  /*0e90*/  @!P5 LDG.E.64 R20, desc[UR4][R14.64] ;  /* 0x000000040e14d981 */ /* 0x000362000c1e1b00 */
[----:B0-----:R-:W-:Y:S01]  /*0ea0*/  @!P2 IMAD.WIDE.U32 R16, R17, 0x8, R12 ;  /* 0x000000081110a825 */ /* 0x001fe200078e000c */
[----:B------:R-:W-:-:S03]  /*0eb0*/  CS2R R12, SRZ ;  /* 0x00000000000c7805 */ /* 0x000fc6000001ff00 */
[----:B---3--:R-:W-:Y:S01]  /*0ec0*/  @!P1 IMAD.WIDE.U32 R26, R27, 0x8, R10 ;  /* 0x000000081b1a9825 */ /* 0x008fe200078e000a */
[----:B------:R-:W-:-:S03]  /*0ed0*/  CS2R R10, SRZ ;  /* 0x00000000000a7805 */ /* 0x000fc6000001ff00 */
[----:B------:R-:W-:Y:S01]  /*0ee0*/  @!P0 IMAD.WIDE.U32 R30, R25, 0x8, R6 ;  /* 0x00000008191e8825 */ /* 0x000fe200078e0006 */
[----:B------:R-:W-:Y:S02]  /*0ef0*/  CS2R R6, SRZ ;  /* 0x0000000000067805 */ /* 0x000fe4000001ff00 */
[----:B-1----:R-:W-:Y:S01]  /*0f00*/  CS2R R14, SRZ ;  /* 0x00000000000e7805 */ /* 0x002fe2000001ff00 */
[----:B------:R0:W5:Y:S01]  /*0f10*/  @!P2 LDG.E.64 R10, desc[UR4][R16.64] ;  /* 0x00000004100aa981 */ /* 0x000162000c1e1b00 */
[----:B------:R-:W-:-:S03]  /*0f20*/  @!P4 IMAD.WIDE.U32 R28, R35, 0x8, R28 ;  /* 0x00000008231cc825 */ /* 0x000fc600078e001c */
[----:B------:R0:W5:Y:S01]  /*0f30*/  @!P3 LDG.E.64 R6, desc[UR4][R2.64] ;  /* 0x000000040206b981 */ /* 0x000162000c1e1b00 */
[----:B------:R-:W-:Y:S01]  /*0f40*/  @!P6 IMAD.WIDE.U32 R32, R33, 0x8, R8 ;  /* 0x000000082120e825 */ /* 0x000fe200078e0008 */
[----:B------:R-:W-:Y:S02]  /*0f50*/  CS2R R8, SRZ ;  /* 0x0000000000087805 */ /* 0x000fe4000001ff00 */
[----:B------:R0:W5:Y:S04]  /*0f60*/  @!P4 LDG.E.64 R22, desc[UR4][R28.64] ;  /* 0x000000041c16c981 */ /* 0x000168000c1e1b00 */
[----:B------:R0:W5:Y:S04]  /*0f70*/  @!P1 LDG.E.64 R12, desc[UR4][R26.64] ;  /* 0x000000041a0c9981 */ /* 0x000168000c1e1b00 */
[----:B------:R0:W5:Y:S04]  /*0f80*/  @!P6 LDG.E.64 R14, desc[UR4][R32.64] ;  /* 0x00000004200ee981 */ /* 0x000168000c1e1b00 */
[----:B------:R0:W5:Y:S01]  /*0f90*/  @!P0 LDG.E.64 R8, desc[UR4][R30.64] ;  /* 0x000000041e088981 */ /* 0x000162000c1e1b00 */
[----:B------:R-:W-:Y:S04]  /*0fa0*/  BSSY B1, `(.L_x_4847) ;  /* 0x0000016000017945 */ /* 0x000fe80003800000 */
[----:B------:R-:W-:Y:S05]  /*0fb0*/  @P0 BRA `(.L_x_4848) ;  /* 0x0000000000500947 */ /* 0x000fea0003800000 */
[----:B------:R-:W-:Y:S01]  /*0fc0*/  ULDC.64 UR6, c[0x0][0x218] ;  /* 0x0000860000067ab9 */ /* 0x000fe20000000a00 */
[----:B0-----:R-:W-:Y:S01]  /*0fd0*/  IMAD.MOV.U32 R16, RZ, RZ, RZ ;  /* 0x000000ffff107224 */ /* 0x001fe200078e00ff */
[----:B-----5:R-:W-:Y:S01]  /*0fe0*/  DADD R8, R8, UR6 ;  /* 0x0000000608087e29 */ /* 0x020fe20008000000 */
[----:B------:R-:W-:Y:S01]  /*0ff0*/  IMAD.MOV.U32 R26, RZ, RZ, 0x0 ;  /* 0x00000000ff1a7424 */ /* 0x000fe200078e00ff */
[----:B------:R-:W-:-:S04]  /*1000*/  MOV R27, 0x3fd80000 ;  /* 0x3fd80000001b7802 */ /* 0x000fc80000000f00 */
        /* <DEDUP_REMOVED lines=15> */
.L_x_4848:
[----:B------:R-:W-:Y:S05]  /*1100*/  BSYNC B1 ;  /* 0x0000000000017941 */ /* 0x000fea0003800000 */
.L_x_4847:
[----:B------:R-:W-:Y:S01]  /*1110*/  IADD3 R0, R4, 0x80, RZ ;  /* 0x0000008004007810 */ /* 0x000fe20007ffe0ff */
[----:B------:R-:W-:Y:S03]  /*1120*/  BSSY B1, `(.L_x_4849) ;  /* 0x0000017000017945 */ /* 0x000fe60003800000 */
[----:B------:R-:W-:-:S13]  /*1130*/  ISETP.GE.AND P1, PT, R0, R5, PT ;  /* 0x000000050000720c */ /* 0x000fda0003f26270 */
[----:B------:R-:W-:Y:S05]  /*1140*/  @P1 BRA `(.L_x_4850) ;  /* 0x0000000000501947 */ /* 0x000fea0003800000 */
[----:B------:R-:W-:Y:S01]  /*1150*/  ULDC.64 UR6, c[0x0][0x218] ;  /* 0x0000860000067ab9 */ /* 0x000fe20000000a00 */
[----:B0-----:R-:W-:Y:S01]  /*1160*/  IMAD.MOV.U32 R26, RZ, RZ, 0x0 ;  /* 0x00000000ff1a7424 */ /* 0x001fe200078e00ff */
        /* <DEDUP_REMOVED lines=18> */
.L_x_4850:
[----:B------:R-:W-:Y:S05]  /*1290*/  BSYNC B1 ;  /* 0x0000000000017941 */ /* 0x000fea0003800000 */
.L_x_4849:
        /* <DEDUP_REMOVED lines=24> */
.L_x_4852:
[----:B------:R-:W-:Y:S05]  /*1420*/  BSYNC B1 ;  /* 0x0000000000017941 */ /* 0x000fea0003800000 */
.L_x_4851:
        /* <DEDUP_REMOVED lines=24> */
.L_x_4854:
[----:B------:R-:W-:Y:S05]  /*15b0*/  BSYNC B1 ;  /* 0x0000000000017941 */ /* 0x000fea0003800000 */
.L_x_4853:
        /* <DEDUP_REMOVED lines=24> */
.L_x_4856:
[----:B------:R-:W-:Y:S05]  /*1740*/  BSYNC B1 ;  /* 0x0000000000017941 */ /* 0x000fea0003800000 */
.L_x_4855:
        /* <DEDUP_REMOVED lines=24> */
.L_x_4858:
[----:B------:R-:W-:Y:S05]  /*18d0*/  BSYNC B1 ;  /* 0x0000000000017941 */ /* 0x000fea0003800000 */
.L_x_4857:
[----:B------:R-:W-:Y:S01]  /*18e0*/  IADD3 R0, R4, 0x300, RZ ;  /* 0x0000030004007810 */ /* 0x000fe20007ffe0ff */
[----:B------:R-:W-:Y:S03]  /*18f0*/  BSSY B1, `(.L_x_4859) ;  /* 0x0000017000017945 */ /* 0x000fe60003800000 */
[----:B------:R-:W-:-:S13]  /*1900*/  ISETP.GE.AND P1, PT, R0, R5, PT ;  /* 0x000000050000720c */ /* 0x000fda0003f26270 */
[----:B------:R-:W-:Y:S05]  /*1910*/  @P1 BRA `(.L_x_4860) ;  /* 0x0000000000501947 */ /* 0x000fea0003800000 */
[----:B------:R-:W-:Y:S01]  /*1920*/  ULDC.64 UR6, c[0x0][0x218] ;  /* 0x0000860000067ab9 */ /* 0x000fe20000000a00 */
[----:B0-----:R-:W-:Y:S01]  /*1930*/  MOV R26, 0x0 ;  /* 0x00000000001a7802 */ /* 0x001fe20000000f00 */
[----:B-----5:R-:W-:Y:S01]  /*1940*/  DADD R8, R12, UR6 ;  /* 0x000000060c087e29 */ /* 0x020fe20008000000 */
[----:B------:R-:W-:Y:S02]  /*1950*/  IMAD.MOV.U32 R27, RZ, RZ, 0x3fd80000 ;  /* 0x3fd80000ff1b7424 */ /* 0x000fe400078e00ff */
[----:B------:R-:W-:-:S03]  /*1960*/  IMAD.MOV.U32 R12, RZ, RZ, RZ ;  /* 0x000000ffff0c7224 */ /* 0x000fc600078e00ff */
        /* <DEDUP_REMOVED lines=13> */
[----:B------:R-:W-:Y:S01]  /*1a40*/  IMAD.MOV.U32 R12, RZ, RZ, R2 ;  /* 0x000000ffff0c7224 */ /* 0x000fe200078e0002 */
[----:B------:R-:W-:-:S07]  /*1a50*/  MOV R13, R3 ;  /* 0x00000003000d7202 */ /* 0x000fce0000000f00 */
.L_x_4860:
[----:B------:R-:W-:Y:S05]  /*1a60*/  BSYNC B1 ;  /* 0x0000000000017941 */ /* 0x000fea0003800000 */
.L_x_4859:
[----:B------:R-:W-:Y:S01]  /*1a70*/  VIADD R0, R4, 0x380 ;  /* 0x0000038004007836 */ /* 0x000fe20000000000 */
[----:B------:R-:W-:Y:S04]  /*1a80*/  BSSY B1, `(.L_x_4861) ;  /* 0x0000017000017945 */ /* 0x000fe80003800000 */
[----:B------:R-:W-:-:S13]  /*1a90*/  ISETP.GE.AND P1, PT, R0, R5, PT ;  /* 0x000000050000720c */ /* 0x000fda0003f26270 */
[----:B------:R-:W-:Y:S05]  /*1aa0*/  @P1 BRA `(.L_x_4862) ;  /* 0x0000000000501947 */ /* 0x000fea0003800000 */
[----:B------:R-:W-:Y:S01]  /*1ab0*/  ULDC.64 UR6, c[0x0][0x218] ;  /* 0x0000860000067ab9 */ /* 0x000fe20000000a00 */
[----:B0-----:R-:W-:Y:S01]  /*1ac0*/  IMAD.MOV.U32 R26, RZ, RZ, 0x0 ;  /* 0x00000000ff1a7424 */ /* 0x001fe200078e00ff */
[----:B-----5:R-:W-:Y:S01]  /*1ad0*/  DADD R8, R14, UR6 ;  /* 0x000000060e087e29 */ /* 0x020fe20008000000 */
[----:B------:R-:W-:Y:S02]  /*1ae0*/  MOV R27, 0x3fd80000 ;  /* 0x3fd80000001b7802 */ /* 0x000fe40000000f00 */
[----:B------:R-:W-:-:S03]  /*1af0*/  MOV R14, RZ ;  /* 0x000000ff000e7202 */ /* 0x000fc60000000f00 */
        /* <DEDUP_REMOVED lines=13> */
[----:B------:R-:W-:Y:S01]  /*1bd0*/  MOV R14, R2 ;  /* 0x00000002000e7202 */ /* 0x000fe20000000f00 */
[----:B------:R-:W-:-:S07]  /*1be0*/  IMAD.MOV.U32 R15, RZ, RZ, R3 ;  /* 0x000000ffff0f7224 */ /* 0x000fce00078e0003 */
.L_x_4862:
[----:B------:R-:W-:Y:S05]  /*1bf0*/  BSYNC B1 ;  /* 0x0000000000017941 */ /* 0x000fea0003800000 */
.L_x_4861:
[----:B------:R-:W1:Y:S01]  /*1c00*/  @!P0 S2R R25, SR_TID.X ;  /* 0x0000000000198919 */ /* 0x000e620000002100 */
[----:B0-----:R-:W0:Y:S01]  /*1c10*/  @!P0 LDC.64 R2, c[0x0][0x228] ;  /* 0x00008a00ff028b82 */ /* 0x001e220000000a00 */
[----:B------:R-:W-:Y:S04]  /*1c20*/  BSSY B0, `(.L_x_4863) ;  /* 0x0000031000007945 */ /* 0x000fe80003800000 */
[----:B------:R-:W-:Y:S01]  /*1c30*/  BSSY B1, `(.L_x_4864) ;  /* 0x0000029000017945 */ /* 0x000fe20003800000 */
[----:B-1---5:R-:W-:Y:S01]  /*1c40*/  @!P0 IADD3 R9, R24, R25, RZ ;  /* 0x0000001918098210 */ /* 0x022fe20007ffe0ff */
[----:B------:R-:W-:-:S04]  /*1c50*/  @!P0 VIADD R4, R25, 0x80 ;  /* 0x0000008019048836 */ /* 0x000fc80000000000 */
[----:B0-----:R-:W-:-:S05]  /*1c60*/  @!P0 IMAD.WIDE.U32 R2, R9, 0x8, R2 ;  /* 0x0000000809028825 */ /* 0x001fca00078e0002 */
[----:B------:R0:W-:Y:S01]  /*1c70*/  @!P0 STG.E.64 desc[UR4][R2.64], R16 ;  /* 0x0000001002008986 */ /* 0x0001e2000c101b04 */
[----:B------:R-:W-:-:S13]  /*1c80*/  ISETP.GE.AND P0, PT, R4, R5, PT ;  /* 0x000000050400720c */ /* 0x000fda0003f06270 */
[----:B0-----:R-:W-:Y:S05]  /*1c90*/  @P0 BRA `(.L_x_4865) ;  /* 0x0000000000300947 */ /* 0x001fea0003800000 */
[----:B------:R-:W0:Y:S01]  /*1ca0*/  LDC.64 R2, c[0x0][0x228] ;  /* 0x00008a00ff027b82 */ /* 0x000e220000000a00 */
[----:B------:R-:W-:Y:S01]  /*1cb0*/  IADD3 R9, R24, R4, RZ ;  /* 0x0000000418097210 */ /* 0x000fe20007ffe0ff */
[----:B------:R-:W-:-:S05]  /*1cc0*/  VIADD R4, R4, 0x80 ;  /* 0x0000008004047836 */ /* 0x000fca0000000000 */
[----:B------:R-:W-:Y:S01]  /*1cd0*/  ISETP.GE.AND P0, PT, R4, R5, PT ;  /* 0x000000050400720c */ /* 0x000fe20003f06270 */
[----:B0-----:R-:W-:-:S05]  /*1ce0*/  IMAD.WIDE.U32 R2, R9, 0x8, R2 ;  /* 0x0000000809027825 */ /* 0x001fca00078e0002 */
[----:B------:R0:W-:Y:S07]  /*1cf0*/  STG.E.64 desc[UR4][R2.64], R18 ;  /* 0x0000001202007986 */ /* 0x0001ee000c101b04 */
[----:B------:R-:W-:Y:S05]  /*1d00*/  @P0 BRA `(.L_x_4866) ;  /* 0x0000000000300947 */ /* 0x000fea0003800000 */
[----:B0-----:R-:W0:Y:S01]  /*1d10*/  LDC.64 R2, c[0x0][0x228] ;  /* 0x00008a00ff027b82 */ /* 0x001e220000000a00 */
[----:B------:R-:W-:Y:S01]  /*1d20*/  IADD3 R9, R24, R4, RZ ;  /* 0x0000000418097210 */ /* 0x000fe20007ffe0ff */
[----:B------:R-:W-:-:S04]  /*1d30*/  VIADD R4, R4, 0x80 ;  /* 0x0000008004047836 */ /* 0x000fc80000000000 */
[----:B0-----:R-:W-:-:S05]  /*1d40*/  IMAD.WIDE.U32 R2, R9, 0x8, R2 ;  /* 0x0000000809027825 */ /* 0x001fca00078e0002 */
[----:B------:R0:W-:Y:S02]  /*1d50*/  STG.E.64 desc[UR4][R2.64], R20 ;  /* 0x0000001402007986 */ /* 0x0001e4000c101b04 */
.L_x_4865:
[----:B------:R-:W-:-:S13]  /*1d60*/  ISETP.GE.AND P0, PT, R4, R5, PT ;  /* 0x000000050400720c */ /* 0x000fda0003f06270 */
[----:B------:R-:W-:Y:S05]  /*1d70*/  @P0 BRA `(.L_x_4867) ;  /* 0x0000000000300947 */ /* 0x000fea0003800000 */
[----:B0-----:R-:W0:Y:S01]  /*1d80*/  LDC.64 R2, c[0x0][0x228] ;  /* 0x00008a00ff027b82 */ /* 0x001e220000000a00 */
[----:B------:R-:W-:Y:S01]  /*1d90*/  IADD3 R9, R24, R4, RZ ;  /* 0x0000000418097210 */ /* 0x000fe20007ffe0ff */
[----:B------:R-:W-:-:S04]  /*1da0*/  VIADD R4, R4, 0x80 ;  /* 0x0000008004047836 */ /* 0x000fc80000000000 */
[----:B0-----:R-:W-:-:S05]  /*1db0*/  IMAD.WIDE.U32 R2, R9, 0x8, R2 ;  /* 0x0000000809027825 */ /* 0x001fca00078e0002 */
[----:B------:R1:W-:Y:S02]  /*1dc0*/  STG.E.64 desc[UR4][R2.64], R22 ;  /* 0x0000001602007986 */ /* 0x0003e4000c101b04 */
.L_x_4866:
[----:B------:R-:W-:-:S13]  /*1dd0*/  ISETP.GE.AND P0, PT, R4, R5, PT ;  /* 0x000000050400720c */ /* 0x000fda0003f06270 */
[----:B------:R-:W-:Y:S05]  /*1de0*/  @P0 BRA `(.L_x_4868) ;  /* 0x0000000000340947 */ /* 0x000fea0003800000 */
[----:B01----:R-:W0:Y:S01]  /*1df0*/  LDC.64 R2, c[0x0][0x228] ;  /* 0x00008a00ff027b82 */ /* 0x003e220000000a00 */
[----:B------:R-:W-:Y:S01]  /*1e00*/  IADD3 R9, R24, R4, RZ ;  /* 0x0000000418097210 */ /* 0x000fe20007ffe0ff */
[----:B------:R-:W-:-:S04]  /*1e10*/  VIADD R4, R4, 0x80 ;  /* 0x0000008004047836 */ /* 0x000fc80000000000 */
[----:B0-----:R-:W-:-:S05]  /*1e20*/  IMAD.WIDE.U32 R2, R9, 0x8, R2 ;  /* 0x0000000809027825 */ /* 0x001fca00078e0002 */
[----:B------:R1:W-:Y:S02]  /*1e30*/  STG.E.64 desc[UR4][R2.64], R6 ;  /* 0x0000000602007986 */ /* 0x0003e4000c101b04 */
.L_x_4867:
[----:B------:R-:W-:-:S13]  /*1e40*/  ISETP.GE.AND P0, PT, R4, R5, PT ;  /* 0x000000050400720c */ /* 0x000fda0003f06270 */
[----:B------:R-:W-:Y:S05]  /*1e50*/  @P0 BREAK B1 ;  /* 0x0000000000010942 */ /* 0x000fea0003800000 */
[----:B------:R-:W-:Y:S05]  /*1e60*/  @P0 BRA `(.L_x_4869) ;  /* 0x0000000000300947 */ /* 0x000fea0003800000 */
[----:B01----:R-:W0:Y:S01]  /*1e70*/  LDC.64 R2, c[0x0][0x228] ;  /* 0x00008a00ff027b82 */ /* 0x003e220000000a00 */
[----:B------:R-:W-:Y:S01]  /*1e80*/  IADD3 R7, R24, R4, RZ ;  /* 0x0000000418077210 */ /* 0x000fe20007ffe0ff */
[----:B------:R-:W-:-:S04]  /*1e90*/  VIADD R4, R4, 0x80 ;  /* 0x0000008004047836 */ /* 0x000fc80000000000 */
[----:B0-----:R-:W-:-:S05]  /*1ea0*/  IMAD.WIDE.U32 R2, R7, 0x8, R2 ;  /* 0x0000000807027825 */ /* 0x001fca00078e0002 */
[----:B------:R2:W-:Y:S02]  /*1eb0*/  STG.E.64 desc[UR4][R2.64], R10 ;  /* 0x0000000a02007986 */ /* 0x0005e4000c101b04 */
.L_x_4868:
[----:B------:R-:W-:Y:S05]  /*1ec0*/  BSYNC B1 ;  /* 0x0000000000017941 */ /* 0x000fea0003800000 */
.L_x_4864:
[----:B------:R-:W-:-:S13]  /*1ed0*/  ISETP.GE.AND P0, PT, R4, R5, PT ;  /* 0x000000050400720c */ /* 0x000fda0003f06270 */
[----:B012---:R-:W0:Y:S01]  /*1ee0*/  @!P0 LDC.64 R2, c[0x0][0x228] ;  /* 0x00008a00ff028b82 */ /* 0x007e220000000a00 */
[----:B------:R-:W-:Y:S01]  /*1ef0*/  @!P0 IADD3 R7, R24, R4, RZ ;  /* 0x0000000418078210 */ /* 0x000fe20007ffe0ff */
[----:B------:R-:W-:-:S04]  /*1f00*/  @!P0 VIADD R4, R4, 0x80 ;  /* 0x0000008004048836 */ /* 0x000fc80000000000 */
[----:B0-----:R-:W-:-:S05]  /*1f10*/  @!P0 IMAD.WIDE.U32 R2, R7, 0x8, R2 ;  /* 0x0000000807028825 */ /* 0x001fca00078e0002 */
[----:B------:R2:W-:Y:S02]  /*1f20*/  @!P0 STG.E.64 desc[UR4][R2.64], R12 ;  /* 0x0000000c02008986 */ /* 0x0005e4000c101b04 */
.L_x_4869:
[----:B------:R-:W-:Y:S05]  /*1f30*/  BSYNC B0 ;  /* 0x0000000000007941 */ /* 0x000fea0003800000 */
.L_x_4863:
[----:B------:R-:W-:Y:S05]  /*1f40*/  WARPSYNC.ALL ;  /* 0x0000000000007948 */ /* 0x000fea0003800000 */
[----:B------:R-:W-:-:S13]  /*1f50*/  ISETP.GE.AND P0, PT, R4, R5, PT ;  /* 0x000000050400720c */ /* 0x000fda0003f06270 */
[----:B------:R-:W-:Y:S05]  /*1f60*/  @P0 EXIT ;  /* 0x000000000000094d */ /* 0x000fea0003800000 */
[----:B012---:R-:W0:Y:S01]  /*1f70*/  LDC.64 R2, c[0x0][0x228] ;  /* 0x00008a00ff027b82 */ /* 0x007e220000000a00 */
[----:B------:R-:W-:-:S05]  /*1f80*/  IADD3 R5, R24, R4, RZ ;  /* 0x0000000418057210 */ /* 0x000fca0007ffe0ff */
[----:B0-----:R-:W-:-:S05]  /*1f90*/  IMAD.WIDE.U32 R2, R5, 0x8, R2 ;  /* 0x0000000805027825 */ /* 0x001fca00078e0002 */
[----:B------:R-:W-:Y:S01]  /*1fa0*/  STG.E.64 desc[UR4][R2.64], R14 ;  /* 0x0000000e02007986 */ /* 0x000fe2000c101b04 */
[----:B------:R-:W-:Y:S05]  /*1fb0*/  EXIT ;  /* 0x000000000000794d */ /* 0x000fea0003800000 */
        .weak           $__internal_54_$__cuda_sm20_drsqrt_f64_slowpath_v2
        .type           $__internal_54_$__cuda_sm20_drsqrt_f64_slowpath_v2,@function
        .size           $__internal_54_$__cuda_sm20_drsqrt_f64_slowpath_v2,(.L_x_28265 - $__internal_54_$__cuda_sm20_drsqrt_f64_slowpath_v2)
$__internal_54_$__cuda_sm20_drsqrt_f64_slowpath_v2:
        /* <DEDUP_REMOVED lines=9> */
[----:B------:R-:W-:Y:S01]  /*2050*/  @P1 IMAD.MOV.U32 R2, RZ, RZ, 0x0 ;  /* 0x00000000ff021424 */ /* 0x000fe200078e00ff */
[----:B------:R-:W-:Y:S01]  /*2060*/  @P1 MOV R3, 0xfff80000 ;  /* 0xfff8000000031802 */ /* 0x000fe20000000f00 */
        /* <DEDUP_REMOVED lines=9> */
[----:B------:R-:W-:Y:S01]  /*2100*/  MOV R26, 0x0 ;  /* 0x00000000001a7802 */ /* 0x000fe20000000f00 */
[----:B------:R-:W-:-:S06]  /*2110*/  IMAD.MOV.U32 R27, RZ, RZ, 0x3fd80000 ;  /* 0x3fd80000ff1b7424 */ /* 0x000fcc00078e00ff */
[----:B------:R-:W-:Y:S02]  /*2120*/  DFMA R26, R8, R26, 0.5 ;  /* 0x3fe00000081a742b */ /* 0x000fe4000000001a */
[----:B------:R-:W-:-:S08]  /*2130*/  DMUL R8, R2, R8 ;  /* 0x0000000802087228 */ /* 0x000fd00000000000 */
[----:B------:R-:W-:-:S08]  /*2140*/  DFMA R2, R26, R8, R2 ;  /* 0x000000081a02722b */ /* 0x000fd00000000002 */
[----:B------:R-:W-:Y:S01]  /*2150*/  DMUL R2, R2, 134217728 ;  /* 0x41a0000002027828 */ /* 0x000fe20000000000 */
[----:B------:R-:W-:Y:S10]  /*2160*/  BRA `(.L_x_4873) ;  /* 0x0000000000107947 */ /* 0x000ff40003800000 */
.L_x_4872:
[----:B------:R-:W-:Y:S01]  /*2170*/  DADD R2, R8, R8 ;  /* 0x0000000008027229 */ /* 0x000fe20000000008 */
[----:B------:R-:W-:Y:S10]  /*2180*/  BRA `(.L_x_4873) ;  /* 0x0000000000087947 */ /* 0x000ff40003800000 */
.L_x_4871:
[----:B------:R-:W-:Y:S02]  /*2190*/  LOP3.LUT R3, R2, 0x7ff00000, RZ, 0xfc, !PT ;  /* 0x7ff0000002037812 */ /* 0x000fe400078efcff */
[----:B------:R-:W-:-:S07]  /*21a0*/  MOV R2, RZ ;  /* 0x000000ff00027202 */ /* 0x000fce0000000f00 */
.L_x_4873:
[----:B------:R-:W-:Y:S05]  /*21b0*/  BSYNC B0 ;  /* 0x0000000000007941 */ /* 0x000fea0003800000 */
.L_x_4870:
[----:B------:R-:W-:Y:S01]  /*21c0*/  IMAD.MOV.U32 R8, RZ, RZ, R0 ;  /* 0x000000ffff087224 */ /* 0x000fe200078e0000 */
[----:B------:R-:W-:-:S04]  /*21d0*/  MOV R9, 0x0 ;  /* 0x0000000000097802 */ /* 0x000fc80000000f00 */
[----:B------:R-:W-:Y:S05]  /*21e0*/  RET.REL.NODEC R8 `(_ZN2at6native29vectorized_elementwise_kernelILi2EZZZNS0_49_GLOBAL__N__b919a28f_16_Normalization_cu_5c38458722batch_norm_calc_invstdERKNS_6TensorES5_dENKUlvE_clEvENKUlvE_clEvEUldE_St5arrayIPcLm2EEEEviT0_T1_) ;  /* 0xffffffdc08847950 */ /* 0x000fea0003c3ffff */
.L_x_4874:
        /* <DEDUP_REMOVED lines=9> */
.L_x_28265:


//--------------------- .text._ZN2at6native29vectorized_elementwise_kernelILi4EZZZNS0_49_GLOBAL__N__b919a28f_16_Normalization_cu_5c38458722batch_norm_calc_invstdERKNS_6TensorES5_dENKUlvE_clEvENKUlvE_clEvEUldE_St5arrayIPcLm2EEEEviT0_T1_ --------------------------
	.section	.text._ZN2at6native29vectorized_elementwise_kernelILi4EZZZNS0_49_GLOBAL__N__b919a28f_16_Normalization_cu_5c38458722batch_norm_calc_invstdERKNS_6TensorES5_dENKUlvE_clEvENKUlvE_clEvEUldE_St5arrayIPcLm2EEEEviT0_T1_,"ax",@progbits
	.align	128
        .global         _ZN2at6native29vectorized_elementwise_kernelILi4EZZZNS0_49_GLOBAL__N__b919a28f_16_Normalization_cu_5c38458722batch_norm_calc_invstdERKNS_6TensorES5_dENKUlvE_clEvENKUlvE_clEvEUldE_St5arrayIPcLm2EEEEviT0_T1_
        .type           _ZN2at6native29vectorized_elementwise_kernelILi4EZZZNS0_49_GLOBAL__N__b919a28f_16_Normalization_cu_5c38458722batch_norm_calc_invstdERKNS_6TensorES5_dENKUlvE_clEvENKUlvE_clEvEUldE_St5arrayIPcLm2EEEEviT0_T1_,@function
        .size           _ZN2at6native29vectorized_elementwise_kernelILi4EZZZNS0_49_GLOBAL__N__b919a28f_16_Normalization_cu_5c38458722batch_norm_calc_invstdERKNS_6TensorES5_dENKUlvE_clEvENKUlvE_clEvEUldE_St5arrayIPcLm2EEEEviT0_T1_,(.L_x_28266 - _ZN2at6native29vectorized_elementwise_kernelILi4EZZZNS0_49_GLOBAL__N__b919a28f_16_Normalization_cu_5c38458722batch_norm_calc_invstdERKNS_6TensorES5_dENKUlvE_clEvENKUlvE_clEvEUldE_St5arrayIPcLm2EEEEviT0_T1_)
        .other          _ZN2at6native29vectorized_elementwise_kernelILi4EZZZNS0_49_GLOBAL__N__b919a28f_16_Normalization_cu_5c38458722batch_norm_calc_invstdERKNS_6TensorES5_dENKUlvE_clEvENKUlvE_clEvEUldE_St5arrayIPcLm2EEEEviT0_T1_,@"STO_CUDA_ENTRY STV_DEFAULT"
_ZN2at6native29vectorized_elementwise_kernelILi4EZZZNS0_49_GLOBAL__N__b919a28f_16_Normalization_cu_5c38458722batch_norm_calc_invstdERKNS_6TensorES5_dENKUlvE_clEvENKUlvE_clEvEUldE_St5arrayIPcLm2EEEEviT0_T1_:
.text._ZN2at6native29vectorized_elementwise_kernelILi4EZZZNS0_49_GLOBAL__N__b919a28f_16_Normalization_cu_5c38458722batch_norm_calc_invstdERKNS_6TensorES5_dENKUlvE_clEvENKUlvE_clEvEUldE_St5arrayIPcLm2EEEEviT0_T1_:
        /* <DEDUP_REMOVED lines=44> */
[----:B------:R-:W-:Y:S05]  /*02c0*/  CALL.REL.NOINC `($__internal_55_$__cuda_sm20_drsqrt_f64_slowpath_v2) ;  /* 0x0000001c003c7944 */ /* 0x000fea0003c00000 */
[----:B------:R-:W-:Y:S01]  /*02d0*/  IMAD.MOV.U32 R10, RZ, RZ, R2 ;  /* 0x000000ffff0a7224 */ /* 0x000fe200078e0002 */
[----:B------:R-:W-:-:S07]  /*02e0*/  MOV R11, R3 ;  /* 0x00000003000b7202 */ /* 0x000fce0000000f00 */
.L_x_4877:
[----:B------:R-:W-:Y:S05]  /*02f0*/  BSYNC B1 ;  /* 0x0000000000017941 */ /* 0x000fea0003800000 */
.L_x_4876:
        /* <DEDUP_REMOVED lines=16> */
[----:B------:R-:W-:Y:S05]  /*0400*/  CALL.REL.NOINC `($__internal_55_$__cuda_sm20_drsqrt_f64_slowpath_v2) ;  /* 0x0000001800ec7944 */ /* 0x000fea0003c00000 */
[----:B------:R-:W-:Y:S02]  /*0410*/  IMAD.MOV.U32 R8, RZ, RZ, R2 ;  /* 0x000000ffff087224 */ /* 0x000fe400078e0002 */
[----:B------:R-:W-:-:S07]  /*0420*/  IMAD.MOV.U32 R9, RZ, RZ, R3 ;  /* 0x000000ffff097224 */ /* 0x000fce00078e0003 */
.L_x_4879:
[----:B------:R-:W-:Y:S05]  /*0430*/  BSYNC B1 ;  /* 0x0000000000017941 */ /* 0x000fea0003800000 */
.L_x_4878:
        /* <DEDUP_REMOVED lines=17> */
[----:B------:R-:W-:Y:S05]  /*0550*/  CALL.REL.NOINC `($__internal_55_$__cuda_sm20_drsqrt_f64_slowpath_v2) ;  /* 0x0000001800987944 */ /* 0x000fea0003c00000 */
[----:B------:R-:W-:Y:S01]  /*0560*/  MOV R10, R2 ;  /* 0x00000002000a7202 */ /* 0x000fe20000000f00 */
[----:B------:R-:W-:-:S07]  /*0570*/  IMAD.MOV.U32 R11, RZ, RZ, R3 ;  /* 0x000000ffff0b7224 */ /* 0x000fce00078e0003 */
.L_x_4881:
[----:B------:R-:W-:Y:S05]  /*0580*/  BSYNC B1 ;  /* 0x0000000000017941 */ /* 0x000fea0003800000 */
.L_x_4880:
        /* <DEDUP_REMOVED lines=19> */
.L_x_4883:
[----:B------:R-:W-:Y:S05]  /*06c0*/  BSYNC B1 ;  /* 0x0000000000017941 */ /* 0x000fea0003800000 */
.L_x_4882:
        /* <DEDUP_REMOVED lines=17> */
[----:B------:R-:W-:Y:S05]  /*07e0*/  CALL.REL.NOINC `($__internal_55_$__cuda_sm20_drsqrt_f64_slowpath_v2) ;  /* 0x0000001400f47944 */ /* 0x000fea0003c00000 */
[----:B------:R-:W-:Y:S02]  /*07f0*/  IMAD.MOV.U32 R10, RZ, RZ, R2 ;  /* 0x000000ffff0a7224 */ /* 0x000fe400078e0002 */
[----:B------:R-:W-:-:S07]  /*0800*/  IMAD.MOV.U32 R11, RZ, RZ, R3 ;  /* 0x000000ffff0b7224 */ /* 0x000fce00078e0003 */
.L_x_4885:
[----:B------:R-:W-:Y:S05]  /*0810*/  BSYNC B1 ;  /* 0x0000000000017941 */ /* 0x000fea0003800000 */
.L_x_4884:
        /* <DEDUP_REMOVED lines=16> */
[----:B------:R-:W-:Y:S05]  /*0920*/  CALL.REL.NOINC `($__internal_55_$__cuda_sm20_drsqrt_f64_slowpath_v2) ;  /* 0x0000001400a47944 */ /* 0x000fea0003c00000 */
[----:B------:R-:W-:Y:S01]  /*0930*/  MOV R8, R2 ;  /* 0x0000000200087202 */ /* 0x000fe20000000f00 */
[----:B------:R-:W-:-:S07]  /*0940*/  IMAD.MOV.U32 R9, RZ, RZ, R3 ;  /* 0x000000ffff097224 */ /* 0x000fce00078e0003 */
.L_x_4887:
[----:B------:R-:W-:Y:S05]  /*0950*/  BSYNC B1 ;  /* 0x0000000000017941 */ /* 0x000fea0003800000 */
.L_x_4886:
        /* <DEDUP_REMOVED lines=17> */
[----:B------:R-:W-:Y:S05]  /*0a70*/  CALL.REL.NOINC `($__internal_55_$__cuda_sm20_drsqrt_f64_slowpath_v2) ;  /* 0x0000001400507944 */ /* 0x000fea0003c00000 */
[----:B------:R-:W-:Y:S01]  /*0a80*/  IMAD.MOV.U32 R10, RZ, RZ, R2 ;  /* 0x000000ffff0a7224 */ /* 0x000fe200078e0002 */
[----:B------:R-:W-:-:S07]  /*0a90*/  MOV R11, R3 ;  /* 0x00000003000b7202 */ /* 0x000fce0000000f00 */
.L_x_4889:
[----:B------:R-:W-:Y:S05]  /*0aa0*/  BSYNC B1 ;  /* 0x0000000000017941 */ /* 0x000fea0003800000 */
.L_x_4888:
        /* <DEDUP_REMOVED lines=19> */
.L_x_4891:
[----:B------:R-:W-:Y:S05]  /*0be0*/  BSYNC B1 ;  /* 0x0000000000017941 */ /* 0x000fea0003800000 */
.L_x_4890:
[----:B------:R-:W-:Y:S01]  /*0bf0*/  STG.E.128 desc[UR4][R6.64+0x1010], R8 ;  /* 0x0010100806007986 */ /* 0x000fe2000c101d04 */
[----:B------:R-:W-:Y:S05]  /*0c00*/  EXIT ;  /* 0x000000000000794d */ /* 0x000fea0003800000 */
.L_x_4875:
        /* <DEDUP_REMOVED lines=79> */
.L_x_4893:
[----:B------:R-:W-:Y:S05]  /*1100*/  BSYNC B1 ;  /* 0x0000000000017941 */ /* 0x000fea0003800000 */
.L_x_4892:
        /* <DEDUP_REMOVED lines=24> */
.L_x_4895:
[----:B------:R-:W-:Y:S05]  /*1290*/  BSYNC B1 ;  /* 0x0000000000017941 */ /* 0x000fea0003800000 */
.L_x_4894:
        /* <DEDUP_REMOVED lines=24> */
.L_x_4897:
[----:B------:R-:W-:Y:S05]  /*1420*/  BSYNC B1 ;  /* 0x0000000000017941 */ /* 0x000fea0003800000 */
.L_x_4896:
        /* <DEDUP_REMOVED lines=24> */
.L_x_4899:
[----:B------:R-:W-:Y:S05]  /*15b0*/  BSYNC B1 ;  /* 0x0000000000017941 */ /* 0x000fea0003800000 */
.L_x_4898:
        /* <DEDUP_REMOVED lines=24> */
.L_x_4901:
[----:B------:R-:W-:Y:S05]  /*1740*/  BSYNC B1 ;  /* 0x0000000000017941 */ /* 0x000fea0003800000 */
.L_x_4900:
        /* <DEDUP_REMOVED lines=24> */
.L_x_4903:
[----:B------:R-:W-:Y:S05]  /*18d0*/  BSYNC B1 ;  /* 0x0000000000017941 */ /* 0x000fea0003800000 */
.L_x_4902:
        /* <DEDUP_REMOVED lines=22> */
[----:B------:R-:W-:Y:S01]  /*1a40*/  IMAD.MOV.U32 R12, RZ, RZ, R2 ;  /* 0x000000ffff0c7224 */ /* 0x000fe200078e0002 */
[----:B------:R-:W-:-:S07]  /*1a50*/  MOV R13, R3 ;  /* 0x00000003000d7202 */ /* 0x000fce0000000f00 */
.L_x_4905:
[----:B------:R-:W-:Y:S05]  /*1a60*/  BSYNC B1 ;  /* 0x0000000000017941 */ /* 0x000fea0003800000 */
.L_x_4904:
        /* <DEDUP_REMOVED lines=22> */
[----:B------:R-:W-:Y:S01]  /*1bd0*/  MOV R14, R2 ;  /* 0x00000002000e7202 */ /* 0x000fe20000000f00 */
[----:B------:R-:W-:-:S07]  /*1be0*/  IMAD.MOV.U32 R15, RZ, RZ, R3 ;  /* 0x000000ffff0f7224 */ /* 0x000fce00078e0003 */
.L_x_4907:
[----:B------:R-:W-:Y:S05]  /*1bf0*/  BSYNC B1 ;  /* 0x0000000000017941 */ /* 0x000fea0003800000 */
.L_x_4906:
        /* <DEDUP_REMOVED lines=22> */
.L_x_4910:
[----:B------:R-:W-:-:S13]  /*1d60*/  ISETP.GE.AND P0, PT, R4, R5, PT ;  /* 0x000000050400720c */ /* 0x000fda0003f06270 */
[----:B------:R-:W-:Y:S05]  /*1d70*/  @P0 BRA `(.L_x_4912) ;  /* 0x0000000000300947 */ /* 0x000fea0003800000 */
[----:B0-----:R-:W0:Y:S01]  /*1d80*/  LDC.64 R2, c[0x0][0x228] ;  /* 0x00008a00ff027b82 */ /* 0x001e220000000a00 */
[----:B------:R-:W-:Y:S01]  /*1d90*/  IADD3 R9, R24, R4, RZ ;  /* 0x0000000418097210 */ /* 0x000fe20007ffe0ff */
[----:B------:R-:W-:-:S04]  /*1da0*/  VIADD R4, R4, 0x80 ;  /* 0x0000008004047836 */ /* 0x000fc80000000000 */
[----:B0-----:R-:W-:-:S05]  /*1db0*/  IMAD.WIDE.U32 R2, R9, 0x8, R2 ;  /* 0x0000000809027825 */ /* 0x001fca00078e0002 */
[----:B------:R1:W-:Y:S02]  /*1dc0*/  STG.E.64 desc[UR4][R2.64], R22 ;  /* 0x0000001602007986 */ /* 0x0003e4000c101b04 */
.L_x_4911:
[----:B------:R-:W-:-:S13]  /*1dd0*/  ISETP.GE.AND P0, PT, R4, R5, PT ;  /* 0x000000050400720c */ /* 0x000fda0003f06270 */
[----:B------:R-:W-:Y:S05]  /*1de0*/  @P0 BRA `(.L_x_4913) ;  /* 0x0000000000340947 */ /* 0x000fea0003800000 */
[----:B01----:R-:W0:Y:S01]  /*1df0*/  LDC.64 R2, c[0x0][0x228] ;  /* 0x00008a00ff027b82 */ /* 0x003e220000000a00 */
[----:B------:R-:W-:Y:S01]  /*1e00*/  IADD3 R9, R24, R4, RZ ;  /* 0x0000000418097210 */ /* 0x000fe20007ffe0ff */
[----:B------:R-:W-:-:S04]  /*1e10*/  VIADD R4, R4, 0x80 ;  /* 0x0000008004047836 */ /* 0x000fc80000000000 */
[----:B0-----:R-:W-:-:S05]  /*1e20*/  IMAD.WIDE.U32 R2, R9, 0x8, R2 ;  /* 0x0000000809027825 */ /* 0x001fca00078e0002 */
[----:B------:R1:W-:Y:S02]  /*1e30*/  STG.E.64 desc[UR4][R2.64], R6 ;  /* 0x0000000602007986 */ /* 0x0003e4000c101b04 */
.L_x_4912:
        /* <DEDUP_REMOVED lines=8> */
.L_x_4913:
[----:B------:R-:W-:Y:S05]  /*1ec0*/  BSYNC B1 ;  /* 0x0000000000017941 */ /* 0x000fea0003800000 */
.L_x_4909:
[----:B------:R-:W-:-:S13]  /*1ed0*/  ISETP.GE.AND P0, PT, R4, R5, PT ;  /* 0x000000050400720c */ /* 0x000fda0003f06270 */
[----:B012---:R-:W0:Y:S01]  /*1ee0*/  @!P0 LDC.64 R2, c[0x0][0x228] ;  /* 0x00008a00ff028b82 */ /* 0x007e220000000a00 */
[----:B------:R-:W-:Y:S01]  /*1ef0*/  @!P0 IADD3 R7, R24, R4, RZ ;  /* 0x0000000418078210 */ /* 0x000fe20007ffe0ff */
[----:B------:R-:W-:-:S04]  /*1f00*/  @!P0 VIADD R4, R4, 0x80 ;  /* 0x0000008004048836 */ /* 0x000fc80000000000 */
[----:B0-----:R-:W-:-:S05]  /*1f10*/  @!P0 IMAD.WIDE.U32 R2, R7, 0x8, R2 ;  /* 0x0000000807028825 */ /* 0x001fca00078e0002 */
[----:B------:R2:W-:Y:S02]  /*1f20*/  @!P0 STG.E.64 desc[UR4][R2.64], R12 ;  /* 0x0000000c02008986 */ /* 0x0005e4000c101b04 */
.L_x_4914:
[----:B------:R-:W-:Y:S05]  /*1f30*/  BSYNC B0 ;  /* 0x0000000000007941 */ /* 0x000fea0003800000 */
.L_x_4908:
        /* <DEDUP_REMOVED lines=8> */
        .weak           $__internal_55_$__cuda_sm20_drsqrt_f64_slowpath_v2
        .type           $__internal_55_$__cuda_sm20_drsqrt_f64_slowpath_v2,@function
        .size           $__internal_55_$__cuda_sm20_drsqrt_f64_slowpath_v2,(.L_x_28266 - $__internal_55_$__cuda_sm20_drsqrt_f64_slowpath_v2)
$__internal_55_$__cuda_sm20_drsqrt_f64_slowpath_v2:
        /* <DEDUP_REMOVED lines=27> */
.L_x_4917:
[----:B------:R-:W-:Y:S01]  /*2170*/  DADD R2, R8, R8 ;  /* 0x0000000008027229 */ /* 0x000fe20000000008 */
[----:B------:R-:W-:Y:S10]  /*2180*/  BRA `(.L_x_4918) ;  /* 0x0000000000087947 */ /* 0x000ff40003800000 */
.L_x_4916:
[----:B------:R-:W-:Y:S02]  /*2190*/  LOP3.LUT R3, R2, 0x7ff00000, RZ, 0xfc, !PT ;  /* 0x7ff0000002037812 */ /* 0x000fe400078efcff */
[----:B------:R-:W-:-:S07]  /*21a0*/  MOV R2, RZ ;  /* 0x000000ff00027202 */ /* 0x000fce0000000f00 */
.L_x_4918:
[----:B------:R-:W-:Y:S05]  /*21b0*/  BSYNC B0 ;  /* 0x0000000000007941 */ /* 0x000fea0003800000 */
.L_x_4915:
[----:B------:R-:W-:Y:S01]  /*21c0*/  IMAD.MOV.U32 R8, RZ, RZ, R0 ;  /* 0x000000ffff087224 */ /* 0x000fe200078e0000 */
[----:B------:R-:W-:-:S04]  /*21d0*/  MOV R9, 0x0 ;  /* 0x0000000000097802 */ /* 0x000fc80000000f00 */
[----:B------:R-:W-:Y:S05]  /*21e0*/  RET.REL.NODEC R8 `(_ZN2at6native29vectorized_elementwise_kernelILi4EZZZNS0_49_GLOBAL__N__b919a28f_16_Normalization_cu_5c38458722batch_norm_calc_invstdERKNS_6TensorES5_dENKUlvE_clEvENKUlvE_clEvEUldE_St5arrayIPcLm2EEEEviT0_T1_) ;  /* 0xffffffdc08847950 */ /* 0x000fea0003c3ffff */
.L_x_4919:
        /* <DEDUP_REMOVED lines=9> */
.L_x_28266:


//--------------------- .text._ZN2at6native29vectorized_elementwise_kernelILi8EZZZNS0_49_GLOBAL__N__b919a28f_16_Normalization_cu_5c38458722batch_norm_calc_invstdERKNS_6TensorES5_dENKUlvE_clEvENKUlvE_clEvEUldE_St5arrayIPcLm2EEEEviT0_T1_ --------------------------
	.section	.text._ZN2at6native29vectorized_elementwise_kernelILi8EZZZNS0_49_GLOBAL__N__b919a28f_16_Normalization_cu_5c38458722batch_norm_calc_invstdERKNS_6TensorES5_dENKUlvE_clEvENKUlvE_clEvEUldE_St5arrayIPcLm2EEEEviT0_T1_,"ax",@progbits
	.align	128
        .global         _ZN2at6native29vectorized_elementwise_kernelILi8EZZZNS0_49_GLOBAL__N__b919a28f_16_Normalization_cu_5c38458722batch_norm_calc_invstdERKNS_6TensorES5_dENKUlvE_clEvENKUlvE_clEvEUldE_St5arrayIPcLm2EEEEviT0_T1_
        .type           _ZN2at6native29vectorized_elementwise_kernelILi8EZZZNS0_49_GLOBAL__N__b919a28f_16_Normalization_cu_5c38458722batch_norm_calc_invstdERKNS_6TensorES5_dENKUlvE_clEvENKUlvE_clEvEUldE_St5arrayIPcLm2EEEEviT0_T1_,@function
        .size           _ZN2at6native29vectorized_elementwise_kernelILi8EZZZNS0_49_GLOBAL__N__b919a28f_16_Normalization_cu_5c38458722batch_norm_calc_invstdERKNS_6TensorES5_dENKUlvE_clEvENKUlvE_clEvEUldE_St5arrayIPcLm2EEEEviT0_T1_,(.L_x_28267 - _ZN2at6native29vectorized_elementwise_kernelILi8EZZZNS0_49_GLOBAL__N__b919a28f_16_Normalization_cu_5c38458722batch_norm_calc_invstdERKNS_6TensorES5_dENKUlvE_clEvENKUlvE_clEvEUldE_St5arrayIPcLm2EEEEviT0_T1_)
        .other          _ZN2at6native29vectorized_elementwise_kernelILi8EZZZNS0_49_GLOBAL__N__b919a28f_16_Normalization_cu_5c38458722batch_norm_calc_invstdERKNS_6TensorES5_dENKUlvE_clEvENKUlvE_clEvEUldE_St5arrayIPcLm2EEEEviT0_T1_,@"STO_CUDA_ENTRY STV_DEFAULT"
_ZN2at6native29vectorized_elementwise_kernelILi8EZZZNS0_49_GLOBAL__N__b919a28f_16_Normalization_cu_5c38458722batch_norm_calc_invstdERKNS_6TensorES5_dENKUlvE_clEvENKUlvE_clEvEUldE_St5arrayIPcLm2EEEEviT0_T1_:
.text._ZN2at6native29vectorized_elementwise_kernelILi8EZZZNS0_49_GLOBAL__N__b919a28f_16_Normalization_cu_5c38458722batch_norm_calc_invstdERKNS_6TensorES5_dENKUlvE_clEvENKUlvE_clEvEUldE_St5arrayIPcLm2EEEEviT0_T1_:
        /* <DEDUP_REMOVED lines=44> */
[----:B------:R-:W-:Y:S05]  /*02c0*/  CALL.REL.NOINC `($__internal_56_$__cuda_sm20_drsqrt_f64_slowpath_v2) ;  /* 0x0000001c003c7944 */ /* 0x000fea0003c00000 */
[----:B------:R-:W-:Y:S01]  /*02d0*/  IMAD.MOV.U32 R10, RZ, RZ, R2 ;  /* 0x000000ffff0a7224 */ /* 0x000fe200078e0002 */
[----:B------:R-:W-:-:S07]  /*02e0*/  MOV R11, R3 ;  /* 0x00000003000b7202 */ /* 0x000fce0000000f00 */
.L_x_4922:
[----:B------:R-:W-:Y:S05]  /*02f0*/  BSYNC B1 ;  /* 0x0000000000017941 */ /* 0x000fea0003800000 */
.L_x_4921:
        /* <DEDUP_REMOVED lines=16> */
[----:B------:R-:W-:Y:S05]  /*0400*/  CALL.REL.NOINC `($__internal_56_$__cuda_sm20_drsqrt_f64_slowpath_v2) ;  /* 0x0000001800ec7944 */ /* 0x000fea0003c00000 */
[----:B------:R-:W-:Y:S02]  /*0410*/  IMAD.MOV.U32 R8, RZ, RZ, R2 ;  /* 0x000000ffff087224 */ /* 0x000fe400078e0002 */
[----:B------:R-:W-:-:S07]  /*0420*/  IMAD.MOV.U32 R9, RZ, RZ, R3 ;  /* 0x000000ffff097224 */ /* 0x000fce00078e0003 */
.L_x_4924:
[----:B------:R-:W-:Y:S05]  /*0430*/  BSYNC B1 ;  /* 0x0000000000017941 */ /* 0x000fea0003800000 */
.L_x_4923:
        /* <DEDUP_REMOVED lines=17> */
[----:B------:R-:W-:Y:S05]  /*0550*/  CALL.REL.NOINC `($__internal_56_$__cuda_sm20_drsqrt_f64_slowpath_v2) ;  /* 0x0000001800987944 */ /* 0x000fea0003c00000 */
[----:B------:R-:W-:Y:S01]  /*0560*/  MOV R10, R2 ;  /* 0x00000002000a7202 */ /* 0x000fe20000000f00 */
[----:B------:R-:W-:-:S07]  /*0570*/  IMAD.MOV.U32 R11, RZ, RZ, R3 ;  /* 0x000000ffff0b7224 */ /* 0x000fce00078e0003 */
.L_x_4926:
[----:B------:R-:W-:Y:S05]  /*0580*/  BSYNC B1 ;  /* 0x0000000000017941 */ /* 0x000fea0003800000 */
.L_x_4925:
        /* <DEDUP_REMOVED lines=19> */
.L_x_4928:
[----:B------:R-:W-:Y:S05]  /*06c0*/  BSYNC B1 ;  /* 0x0000000000017941 */ /* 0x000fea0003800000 */
.L_x_4927:
        /* <DEDUP_REMOVED lines=17> */
[----:B------:R-:W-:Y:S05]  /*07e0*/  CALL.REL.NOINC `($__internal_56_$__cuda_sm20_drsqrt_f64_slowpath_v2) ;  /* 0x0000001400f47944 */ /* 0x000fea0003c00000 */
[----:B------:R-:W-:Y:S02]  /*07f0*/  IMAD.MOV.U32 R10, RZ, RZ, R2 ;  /* 0x000000ffff0a7224 */ /* 0x000fe400078e0002 */
[----:B------:R-:W-:-:S07]  /*0800*/  IMAD.MOV.U32 R11, RZ, RZ, R3 ;  /* 0x000000ffff0b7224 */ /* 0x000fce00078e0003 */
.L_x_4930:
[----:B------:R-:W-:Y:S05]  /*0810*/  BSYNC B1 ;  /* 0x0000000000017941 */ /* 0x000fea0003800000 */
.L_x_4929:
        /* <DEDUP_REMOVED lines=16> */
[----:B------:R-:W-:Y:S05]  /*0920*/  CALL.REL.NOINC `($__internal_56_$__cuda_sm20_drsqrt_f64_slowpath_v2) ;  /* 0x0000001400a47944 */ /* 0x000fea0003c00000 */
[----:B------:R-:W-:Y:S01]  /*0930*/  MOV R8, R2 ;  /* 0x0000000200087202 */ /* 0x000fe20000000f00 */
[----:B------:R-:W-:-:S07]  /*0940*/  IMAD.MOV.U32 R9, RZ, RZ, R3 ;  /* 0x000000ffff097224 */ /* 0x000fce00078e0003 */
.L_x_4932:
[----:B------:R-:W-:Y:S05]  /*0950*/  BSYNC B1 ;  /* 0x0000000000017941 */ /* 0x000fea0003800000 */
.L_x_4931:
        /* <DEDUP_REMOVED lines=17> */
[----:B------:R-:W-:Y:S05]  /*0a70*/  CALL.REL.NOINC `($__internal_56_$__cuda_sm20_drsqrt_f64_slowpath_v2) ;  /* 0x0000001400507944 */ /* 0x000fea0003c00000 */
[----:B------:R-:W-:Y:S01]  /*0a80*/  IMAD.MOV.U32 R10, RZ, RZ, R2 ;  /* 0x000000ffff0a7224 */ /* 0x000fe200078e0002 */
[----:B------:R-:W-:-:S07]  /*0a90*/  MOV R11, R3 ;  /* 0x00000003000b7202 */ /* 0x000fce0000000f00 */
.L_x_4934:
[----:B------:R-:W-:Y:S05]  /*0aa0*/  BSYNC B1 ;  /* 0x0000000000017941 */ /* 0x000fea0003800000 */
.L_x_4933:
        /* <DEDUP_REMOVED lines=19> */
.L_x_4936:
[----:B------:R-:W-:Y:S05]  /*0be0*/  BSYNC B1 ;  /* 0x0000000000017941 */ /* 0x000fea0003800000 */
.L_x_4935:
[----:B------:R-:W-:Y:S01]  /*0bf0*/  STG.E.128 desc[UR4][R6.64+0x30], R8 ;  /* 0x0000300806007986 */ /* 0x000fe2000c101d04 */
[----:B------:R-:W-:Y:S05]  /*0c00*/  EXIT ;  /* 0x000000000000794d */ /* 0x000fea0003800000 */
.L_x_4920:
        /* <DEDUP_REMOVED lines=79> */
.L_x_4938:
[----:B------:R-:W-:Y:S05]  /*1100*/  BSYNC B1 ;  /* 0x0000000000017941 */ /* 0x000fea0003800000 */
.L_x_4937:
        /* <DEDUP_REMOVED lines=24> */
.L_x_4940:
[----:B------:R-:W-:Y:S05]  /*1290*/  BSYNC B1 ;  /* 0x0000000000017941 */ /* 0x000fea0003800000 */
.L_x_4939:
        /* <DEDUP_REMOVED lines=24> */
.L_x_4942:
[----:B------:R-:W-:Y:S05]  /*1420*/  BSYNC B1 ;  /* 0x0000000000017941 */ /* 0x000fea0003800000 */
.L_x_4941:
        /* <DEDUP_REMOVED lines=24> */
.L_x_4944:
[----:B------:R-:W-:Y:S05]  /*15b0*/  BSYNC B1 ;  /* 0x0000000000017941 */ /* 0x000fea0003800000 */
.L_x_4943:
        /* <DEDUP_REMOVED lines=24> */
.L_x_4946:
[----:B------:R-:W-:Y:S05]  /*1740*/  BSYNC B1 ;  /* 0x0000000000017941 */ /* 0x000fea0003800000 */
.L_x_4945:
        /* <DEDUP_REMOVED lines=24> */
.L_x_4948:
[----:B------:R-:W-:Y:S05]  /*18d0*/  BSYNC B1 ;  /* 0x0000000000017941 */ /* 0x000fea0003800000 */
.L_x_4947:
        /* <DEDUP_REMOVED lines=22> */
[----:B------:R-:W-:Y:S01]  /*1a40*/  IMAD.MOV.U32 R12, RZ, RZ, R2 ;  /* 0x000000ffff0c7224 */ /* 0x000fe200078e0002 */
[----:B------:R-:W-:-:S07]  /*1a50*/  MOV R13, R3 ;  /* 0x00000003000d7202 */ /* 0x000fce0000000f00 */
.L_x_4950:
[----:B------:R-:W-:Y:S05]  /*1a60*/  BSYNC B1 ;  /* 0x0000000000017941 */ /* 0x000fea0003800000 */
.L_x_4949:
        /* <DEDUP_REMOVED lines=22> */
[----:B------:R-:W-:Y:S01]  /*1bd0*/  MOV R14, R2 ;  /* 0x00000002000e7202 */ /* 0x000fe20000000f00 */
[----:B------:R-:W-:-:S07]  /*1be0*/  IMAD.MOV.U32 R15, RZ, RZ, R3 ;  /* 0x000000ffff0f7224 */ /* 0x000fce00078e0003 */
.L_x_4952:
[----:B------:R-:W-:Y:S05]  /*1bf0*/  BSYNC B1 ;  /* 0x0000000000017941 */ /* 0x000fea0003800000 */
.L_x_4951:
        /* <DEDUP_REMOVED lines=22> */
.L_x_4955:
[----:B------:R-:W-:-:S13]  /*1d60*/  ISETP.GE.AND P0, PT, R4, R5, PT ;  /* 0x000000050400720c */ /* 0x000fda0003f06270 */
[----:B------:R-:W-:Y:S05]  /*1d70*/  @P0 BRA `(.L_x_4957) ;  /* 0x0000000000300947 */ /* 0x000fea0003800000 */
[----:B0-----:R-:W0:Y:S01]  /*1d80*/  LDC.64 R2, c[0x0][0x228] ;  /* 0x00008a00ff027b82 */ /* 0x001e220000000a00 */
[----:B------:R-:W-:Y:S01]  /*1d90*/  IADD3 R9, R24, R4, RZ ;  /* 0x0000000418097210 */ /* 0x000fe20007ffe0ff */
[----:B------:R-:W-:-:S04]  /*1da0*/  VIADD R4, R4, 0x80 ;  /* 0x0000008004047836 */ /* 0x000fc80000000000 */
[----:B0-----:R-:W-:-:S05]  /*1db0*/  IMAD.WIDE.U32 R2, R9, 0x8, R2 ;  /* 0x0000000809027825 */ /* 0x001fca00078e0002 */
[----:B------:R1:W-:Y:S02]  /*1dc0*/  STG.E.64 desc[UR4][R2.64], R22 ;  /* 0x0000001602007986 */ /* 0x0003e4000c101b04 */
.L_x_4956:
[----:B------:R-:W-:-:S13]  /*1dd0*/  ISETP.GE.AND P0, PT, R4, R5, PT ;  /* 0x000000050400720c */ /* 0x000fda0003f06270 */
[----:B------:R-:W-:Y:S05]  /*1de0*/  @P0 BRA `(.L_x_4958) ;  /* 0x0000000000340947 */ /* 0x000fea0003800000 */
[----:B01----:R-:W0:Y:S01]  /*1df0*/  LDC.64 R2, c[0x0][0x228] ;  /* 0x00008a00ff027b82 */ /* 0x003e220000000a00 */
[----:B------:R-:W-:Y:S01]  /*1e00*/  IADD3 R9, R24, R4, RZ ;  /* 0x0000000418097210 */ /* 0x000fe20007ffe0ff */
[----:B------:R-:W-:-:S04]  /*1e10*/  VIADD R4, R4, 0x80 ;  /* 0x0000008004047836 */ /* 0x000fc80000000000 */
[----:B0-----:R-:W-:-:S05]  /*1e20*/  IMAD.WIDE.U32 R2, R9, 0x8, R2 ;  /* 0x0000000809027825 */ /* 0x001fca00078e0002 */
[----:B------:R1:W-:Y:S02]  /*1e30*/  STG.E.64 desc[UR4][R2.64], R6 ;  /* 0x0000000602007986 */ /* 0x0003e4000c101b04 */
.L_x_4957:
        /* <DEDUP_REMOVED lines=8> */
.L_x_4958:
[----:B------:R-:W-:Y:S05]  /*1ec0*/  BSYNC B1 ;  /* 0x0000000000017941 */ /* 0x000fea0003800000 */
.L_x_4954:
[----:B------:R-:W-:-:S13]  /*1ed0*/  ISETP.GE.AND P0, PT, R4, R5, PT ;  /* 0x000000050400720c */ /* 0x000fda0003f06270 */
[----:B012---:R-:W0:Y:S01]  /*1ee0*/  @!P0 LDC.64 R2, c[0x0][0x228] ;  /* 0x00008a00ff028b82 */ /* 0x007e220000000a00 */
[----:B------:R-:W-:Y:S01]  /*1ef0*/  @!P0 IADD3 R7, R24, R4, RZ ;  /* 0x0000000418078210 */ /* 0x000fe20007ffe0ff */
[----:B------:R-:W-:-:S04]  /*1f00*/  @!P0 VIADD R4, R4, 0x80 ;  /* 0x0000008004048836 */ /* 0x000fc80000000000 */
[----:B0-----:R-:W-:-:S05]  /*1f10*/  @!P0 IMAD.WIDE.U32 R2, R7, 0x8, R2 ;  /* 0x0000000807028825 */ /* 0x001fca00078e0002 */
[----:B------:R2:W-:Y:S02]  /*1f20*/  @!P0 STG.E.64 desc[UR4][R2.64], R12 ;  /* 0x0000000c02008986 */ /* 0x0005e4000c101b04 */
.L_x_4959:
[----:B------:R-:W-:Y:S05]  /*1f30*/  BSYNC B0 ;  /* 0x0000000000007941 */ /* 0x000fea0003800000 */
.L_x_4953:
        /* <DEDUP_REMOVED lines=8> */
        .weak           $__internal_56_$__cuda_sm20_drsqrt_f64_slowpath_v2
        .type           $__internal_56_$__cuda_sm20_drsqrt_f64_slowpath_v2,@function
        .size           $__internal_56_$__cuda_sm20_drsqrt_f64_slowpath_v2,(.L_x_28267 - $__internal_56_$__cuda_sm20_drsqrt_f64_slowpath_v2)
$__internal_56_$__cuda_sm20_drsqrt_f64_slowpath_v2:
        /* <DEDUP_REMOVED lines=27> */
.L_x_4962:
[----:B------:R-:W-:Y:S01]  /*2170*/  DADD R2, R8, R8 ;  /* 0x0000000008027229 */ /* 0x000fe20000000008 */
[----:B------:R-:W-:Y:S10]  /*2180*/  BRA `(.L_x_4963) ;  /* 0x0000000000087947 */ /* 0x000ff40003800000 */
.L_x_4961:
[----:B------:R-:W-:Y:S02]  /*2190*/  LOP3.LUT R3, R2, 0x7ff00000, RZ, 0xfc, !PT ;  /* 0x7ff0000002037812 */ /* 0x000fe400078efcff */
[----:B------:R-:W-:-:S07]  /*21a0*/  MOV R2, RZ ;  /* 0x000000ff00027202 */ /* 0x000fce0000000f00 */
.L_x_4963:
[----:B------:R-:W-:Y:S05]  /*21b0*/  BSYNC B0 ;  /* 0x0000000000007941 */ /* 0x000fea0003800000 */
.L_x_4960:
[----:B------:R-:W-:Y:S01]  /*21c0*/  IMAD.MOV.U32 R8, RZ, RZ, R0 ;  /* 0x000000ffff087224 */ /* 0x000fe200078e0000 */
[----:B------:R-:W-:-:S04]  /*21d0*/  MOV R9, 0x0 ;  /* 0x0000000000097802 */ /* 0x000fc80000000f00 */
[----:B------:R-:W-:Y:S05]  /*21e0*/  RET.REL.NODEC R8 `(_ZN2at6native29vectorized_elementwise_kernelILi8EZZZNS0_49_GLOBAL__N__b919a28f_16_Normalization_cu_5c38458722batch_norm_calc_invstdERKNS_6TensorES5_dENKUlvE_clEvENKUlvE_clEvEUldE_St5arrayIPcLm2EEEEviT0_T1_) ;  /* 0xffffffdc08847950 */ /* 0x000fea0003c3ffff */
.L_x_4964:
        /* <DEDUP_REMOVED lines=9> */
.L_x_28267:


//--------------------- .text._ZN2at6native50batch_norm_collect_statistics_channels_last_kernelINS0_3VarEN3c108BFloat16EfLi4EEEvPKT0_PT1_S9_PVS8_PiiiS8_ --------------------------
	.section	.text._ZN2at6native50batch_norm_collect_statistics_channels_last_kernelINS0_3VarEN3c108BFloat16EfLi4EEEvPKT0_PT1_S9_PVS8_PiiiS8_,"ax",@progbits
	.align	128
        .global         _ZN2at6native50batch_norm_collect_statistics_channels_last_kernelINS0_3VarEN3c108BFloat16EfLi4EEEvPKT0_PT1_S9_PVS8_PiiiS8_
        .type           _ZN2at6native50batch_norm_collect_statistics_channels_last_kernelINS0_3VarEN3c108BFloat16EfLi4EEEvPKT0_PT1_S9_PVS8_PiiiS8_,@function
        .size           _ZN2at6native50batch_norm_collect_statistics_channels_last_kernelINS0_3VarEN3c108BFloat16EfLi4EEEvPKT0_PT1_S9_PVS8_PiiiS8_,(.L_x_28354 - _ZN2at6native50batch_norm_collect_statistics_channels_last_kernelINS0_3VarEN3c108BFloat16EfLi4EEEvPKT0_PT1_S9_PVS8_PiiiS8_)
        .other          _ZN2at6native50batch_norm_collect_statistics_channels_last_kernelINS0_3VarEN3c108BFloat16EfLi4EEEvPKT0_PT1_S9_PVS8_PiiiS8_,@"STO_CUDA_ENTRY STV_DEFAULT"
_ZN2at6native50batch_norm_collect_statistics_channels_last_kernelINS0_3VarEN3c108BFloat16EfLi4EEEvPKT0_PT1_S9_PVS8_PiiiS8_:
.text._ZN2at6native50batch_norm_collect_statistics_channels_last_kernelINS0_3VarEN3c108BFloat16EfLi4EEEvPKT0_PT1_S9_PVS8_PiiiS8_:
        /* <DEDUP_REMOVED lines=63> */
.L_x_4966:
        /* <DEDUP_REMOVED lines=80> */
.L_x_4965:
        /* <DEDUP_REMOVED lines=82> */
[----:B--2---:R-:W-:-:S03]  /*0e10*/  IADD3 R15, R8, R13, RZ ;  /* 0x0000000d080f7210 */ /* 0x004fc60007ffe0ff */
[----:B------:R-:W-:Y:S01]  /*0e20*/  FMUL.FTZ R18, R17, R17 ;  /* 0x0000001111127220 */ /* 0x000fe20000410000 */
[----:B------:R-:W-:Y:S02]  /*0e30*/  I2FP.F32.S32 R21, R13 ;  /* 0x0000000d00157245 */ /* 0x000fe40000201400 */
[----:B------:R-:W-:Y:S02]  /*0e40*/  VIMNMX R16, R15, 0x1, !PT ;  /* 0x000000010f107848 */ /* 0x000fe40007fe0100 */
[----:B0-----:R-:W-:Y:S01]  /*0e50*/  I2FP.F32.S32 R8, R8 ;  /* 0x0000000800087245 */ /* 0x001fe20000201400 */
[----:B------:R-:W-:Y:S01]  /*0e60*/  FMUL.FTZ R13, R21, R18 ;  /* 0x00000012150d7220 */ /* 0x000fe20000410000 */
[----:B------:R-:W-:Y:S01]  /*0e70*/  I2FP.F32.S32 R16, R16 ;  /* 0x0000001000107245 */ /* 0x000fe20000201400 */
[----:B------:R-:W-:Y:S02]  /*0e80*/  FMUL.FTZ R14, R14, R21 ;  /* 0x000000150e0e7220 */ /* 0x000fe40000410000 */
[----:B------:R-:W-:-:S02]  /*0e90*/  FMUL.FTZ R13, R8, R13 ;  /* 0x0000000d080d7220 */ /* 0x000fc40000410000 */
[----:B------:R-:W-:Y:S01]  /*0ea0*/  FFMA.FTZ R11, R11, R8, R14 ;  /* 0x000000080b0b7223 */ /* 0x000fe2000001000e */
[----:B------:R-:W3:Y:S01]  /*0eb0*/  MUFU.RCP R16, R16 ;  /* 0x0000001000107308 */ /* 0x000ee20000001000 */
[----:B------:R-:W-:Y:S02]  /*0ec0*/  IMAD.MOV.U32 R8, RZ, RZ, R15 ;  /* 0x000000ffff087224 */ /* 0x000fe400078e000f */
[C---:B---3--:R-:W-:Y:S01]  /*0ed0*/  FFMA.FTZ R13, R16.reuse, R13, R23 ;  /* 0x0000000d100d7223 */ /* 0x048fe20000010017 */
[----:B------:R-:W-:-:S03]  /*0ee0*/  FMUL.FTZ R11, R16, R11 ;  /* 0x0000000b100b7220 */ /* 0x000fc60000410000 */
[----:B------:R-:W-:-:S07]  /*0ef0*/  FADD.FTZ R10, R10, R13 ;  /* 0x0000000d0a0a7221 */ /* 0x000fce0000010000 */
.L_x_4969:
[----:B------:R-:W-:Y:S05]  /*0f00*/  BSYNC B0 ;  /* 0x0000000000007941 */ /* 0x000fea0003800000 */
.L_x_4968:
        /* <DEDUP_REMOVED lines=22> */
[----:B---3--:R-:W-:-:S03]  /*1070*/  IADD3 R15, R8, R13, RZ ;  /* 0x0000000d080f7210 */ /* 0x008fc60007ffe0ff */
[----:B------:R-:W-:Y:S01]  /*1080*/  FMUL.FTZ R18, R17, R17 ;  /* 0x0000001111127220 */ /* 0x000fe20000410000 */
[----:B------:R-:W-:Y:S02]  /*1090*/  I2FP.F32.S32 R21, R13 ;  /* 0x0000000d00157245 */ /* 0x000fe40000201400 */
[----:B------:R-:W-:Y:S02]  /*10a0*/  VIMNMX R16, R15, 0x1, !PT ;  /* 0x000000010f107848 */ /* 0x000fe40007fe0100 */
[----:B------:R-:W-:Y:S01]  /*10b0*/  I2FP.F32.S32 R17, R8 ;  /* 0x0000000800117245 */ /* 0x000fe20000201400 */
[----:B------:R-:W-:Y:S01]  /*10c0*/  FMUL.FTZ R18, R21, R18 ;  /* 0x0000001215127220 */ /* 0x000fe20000410000 */
[----:B------:R-:W-:Y:S01]  /*10d0*/  I2FP.F32.S32 R16, R16 ;  /* 0x0000001000107245 */ /* 0x000fe20000201400 */
[----:B------:R-:W-:Y:S01]  /*10e0*/  FMUL.FTZ R14, R14, R21 ;  /* 0x000000150e0e7220 */ /* 0x000fe20000410000 */
[----:B01----:R-:W-:Y:S02]  /*10f0*/  IMAD.MOV.U32 R8, RZ, RZ, R15 ;  /* 0x000000ffff087224 */ /* 0x003fe400078e000f */
[----:B------:R-:W-:Y:S01]  /*1100*/  FMUL.FTZ R13, R17, R18 ;  /* 0x00000012110d7220 */ /* 0x000fe20000410000 */
[----:B------:R-:W-:Y:S01]  /*1110*/  FFMA.FTZ R11, R11, R17, R14 ;  /* 0x000000110b0b7223 */ /* 0x000fe2000001000e */
[----:B------:R-:W4:Y:S02]  /*1120*/  MUFU.RCP R16, R16 ;  /* 0x0000001000107308 */ /* 0x000f240000001000 */
[C---:B----4-:R-:W-:Y:S01]  /*1130*/  FFMA.FTZ R13, R16.reuse, R13, R23 ;  /* 0x0000000d100d7223 */ /* 0x050fe20000010017 */
[----:B------:R-:W-:-:S03]  /*1140*/  FMUL.FTZ R11, R16, R11 ;  /* 0x0000000b100b7220 */ /* 0x000fc60000410000 */
[----:B------:R-:W-:-:S07]  /*1150*/  FADD.FTZ R10, R10, R13 ;  /* 0x0000000d0a0a7221 */ /* 0x000fce0000010000 */
.L_x_4971:
[----:B------:R-:W-:Y:S05]  /*1160*/  BSYNC B0 ;  /* 0x0000000000007941 */ /* 0x000fea0003800000 */
.L_x_4970:
        /* <DEDUP_REMOVED lines=22> */
[----:B----4-:R-:W-:-:S03]  /*12d0*/  IADD3 R15, R8, R13, RZ ;  /* 0x0000000d080f7210 */ /* 0x010fc60007ffe0ff */
[----:B------:R-:W-:Y:S01]  /*12e0*/  FMUL.FTZ R18, R17, R17 ;  /* 0x0000001111127220 */ /* 0x000fe20000410000 */
[----:B------:R-:W-:Y:S02]  /*12f0*/  I2FP.F32.S32 R21, R13 ;  /* 0x0000000d00157245 */ /* 0x000fe40000201400 */
[----:B------:R-:W-:Y:S02]  /*1300*/  VIMNMX R16, R15, 0x1, !PT ;  /* 0x000000010f107848 */ /* 0x000fe40007fe0100 */
[----:B------:R-:W-:Y:S01]  /*1310*/  I2FP.F32.S32 R17, R8 ;  /* 0x0000000800117245 */ /* 0x000fe20000201400 */
[----:B------:R-:W-:Y:S01]  /*1320*/  FMUL.FTZ R18, R21, R18 ;  /* 0x0000001215127220 */ /* 0x000fe20000410000 */
[----:B------:R-:W-:Y:S01]  /*1330*/  I2FP.F32.S32 R16, R16 ;  /* 0x0000001000107245 */ /* 0x000fe20000201400 */
[----:B------:R-:W-:Y:S01]  /*1340*/  FMUL.FTZ R14, R14, R21 ;  /* 0x000000150e0e7220 */ /* 0x000fe20000410000 */
[----:B012---:R-:W-:Y:S02]  /*1350*/  IMAD.MOV.U32 R8, RZ, RZ, R15 ;  /* 0x000000ffff087224 */ /* 0x007fe400078e000f */
[----:B------:R-:W-:Y:S01]  /*1360*/  FMUL.FTZ R13, R17, R18 ;  /* 0x00000012110d7220 */ /* 0x000fe20000410000 */
[----:B------:R-:W-:Y:S01]  /*1370*/  FFMA.FTZ R11, R11, R17, R14 ;  /* 0x000000110b0b7223 */ /* 0x000fe2000001000e */
[----:B------:R-:W5:Y:S02]  /*1380*/  MUFU.RCP R16, R16 ;  /* 0x0000001000107308 */ /* 0x000f640000001000 */
[C---:B-----5:R-:W-:Y:S01]  /*1390*/  FFMA.FTZ R13, R16.reuse, R13, R23 ;  /* 0x0000000d100d7223 */ /* 0x060fe20000010017 */
[----:B------:R-:W-:-:S03]  /*13a0*/  FMUL.FTZ R11, R16, R11 ;  /* 0x0000000b100b7220 */ /* 0x000fc60000410000 */
[----:B------:R-:W-:-:S07]  /*13b0*/  FADD.FTZ R10, R10, R13 ;  /* 0x0000000d0a0a7221 */ /* 0x000fce0000010000 */
.L_x_4973:
[----:B------:R-:W-:Y:S05]  /*13c0*/  BSYNC B0 ;  /* 0x0000000000007941 */ /* 0x000fea0003800000 */
.L_x_4972:
        /* <DEDUP_REMOVED lines=22> */
[----:B-----5:R-:W-:-:S03]  /*1530*/  IADD3 R15, R8, R13, RZ ;  /* 0x0000000d080f7210 */ /* 0x020fc60007ffe0ff */
[----:B------:R-:W-:Y:S01]  /*1540*/  FMUL.FTZ R18, R17, R17 ;  /* 0x0000001111127220 */ /* 0x000fe20000410000 */
[----:B------:R-:W-:Y:S02]  /*1550*/  I2FP.F32.S32 R21, R13 ;  /* 0x0000000d00157245 */ /* 0x000fe40000201400 */
[----:B------:R-:W-:Y:S02]  /*1560*/  VIMNMX R16, R15, 0x1, !PT ;  /* 0x000000010f107848 */ /* 0x000fe40007fe0100 */
[----:B------:R-:W-:Y:S01]  /*1570*/  I2FP.F32.S32 R17, R8 ;  /* 0x0000000800117245 */ /* 0x000fe20000201400 */
[----:B------:R-:W-:Y:S01]  /*1580*/  FMUL.FTZ R18, R21, R18 ;  /* 0x0000001215127220 */ /* 0x000fe20000410000 */
[----:B------:R-:W-:Y:S01]  /*1590*/  I2FP.F32.S32 R16, R16 ;  /* 0x0000001000107245 */ /* 0x000fe20000201400 */
[----:B------:R-:W-:Y:S01]  /*15a0*/  FMUL.FTZ R14, R14, R21 ;  /* 0x000000150e0e7220 */ /* 0x000fe20000410000 */
[----:B0123--:R-:W-:Y:S02]  /*15b0*/  IMAD.MOV.U32 R8, RZ, RZ, R15 ;  /* 0x000000ffff087224 */ /* 0x00ffe400078e000f */
[----:B------:R-:W-:Y:S01]  /*15c0*/  FMUL.FTZ R13, R17, R18 ;  /* 0x00000012110d7220 */ /* 0x000fe20000410000 */
[----:B------:R-:W-:Y:S01]  /*15d0*/  FFMA.FTZ R11, R11, R17, R14 ;  /* 0x000000110b0b7223 */ /* 0x000fe2000001000e */
[----:B------:R-:W0:Y:S02]  /*15e0*/  MUFU.RCP R16, R16 ;  /* 0x0000001000107308 */ /* 0x000e240000001000 */
[C---:B0-----:R-:W-:Y:S01]  /*15f0*/  FFMA.FTZ R13, R16.reuse, R13, R23 ;  /* 0x0000000d100d7223 */ /* 0x041fe20000010017 */
[----:B------:R-:W-:-:S03]  /*1600*/  FMUL.FTZ R11, R16, R11 ;  /* 0x0000000b100b7220 */ /* 0x000fc60000410000 */
[----:B------:R-:W-:-:S07]  /*1610*/  FADD.FTZ R10, R10, R13 ;  /* 0x0000000d0a0a7221 */ /* 0x000fce0000010000 */
.L_x_4975:
[----:B------:R-:W-:Y:S05]  /*1620*/  BSYNC B0 ;  /* 0x0000000000007941 */ /* 0x000fea0003800000 */
.L_x_4974:
        /* <DEDUP_REMOVED lines=37> */
.L_x_4977:
[----:B------:R-:W-:Y:S05]  /*1880*/  BSYNC B0 ;  /* 0x0000000000007941 */ /* 0x000fea0003800000 */
.L_x_4976:
        /* <DEDUP_REMOVED lines=37> */
.L_x_4979:
[----:B------:R-:W-:Y:S05]  /*1ae0*/  BSYNC B0 ;  /* 0x0000000000007941 */ /* 0x000fea0003800000 */
.L_x_4978:
        /* <DEDUP_REMOVED lines=37> */
.L_x_4981:
[----:B------:R-:W-:Y:S05]  /*1d40*/  BSYNC B0 ;  /* 0x0000000000007941 */ /* 0x000fea0003800000 */
.L_x_4980:
        /* <DEDUP_REMOVED lines=37> */
.L_x_4983:
[----:B------:R-:W-:Y:S05]  /*1fa0*/  BSYNC B0 ;  /* 0x0000000000007941 */ /* 0x000fea0003800000 */
.L_x_4982:
        /* <DEDUP_REMOVED lines=37> */
.L_x_4985:
[----:B------:R-:W-:Y:S05]  /*2200*/  BSYNC B0 ;  /* 0x0000000000007941 */ /* 0x000fea0003800000 */
.L_x_4984:
        /* <DEDUP_REMOVED lines=37> */
.L_x_4987:
[----:B------:R-:W-:Y:S05]  /*2460*/  BSYNC B0 ;  /* 0x0000000000007941 */ /* 0x000fea0003800000 */
.L_x_4986:
        /* <DEDUP_REMOVED lines=37> */
.L_x_4989:
[----:B------:R-:W-:Y:S05]  /*26c0*/  BSYNC B0 ;  /* 0x0000000000007941 */ /* 0x000fea0003800000 */
.L_x_4988:
        /* <DEDUP_REMOVED lines=37> */
.L_x_4991:
[----:B------:R-:W-:Y:S05]  /*2920*/  BSYNC B0 ;  /* 0x0000000000007941 */ /* 0x000fea0003800000 */
.L_x_4990:
        /* <DEDUP_REMOVED lines=37> */
.L_x_4993:
[----:B------:R-:W-:Y:S05]  /*2b80*/  BSYNC B0 ;  /* 0x0000000000007941 */ /* 0x000fea0003800000 */
.L_x_4992:
        /* <DEDUP_REMOVED lines=37> */
.L_x_4995:
[----:B------:R-:W-:Y:S05]  /*2de0*/  BSYNC B0 ;  /* 0x0000000000007941 */ /* 0x000fea0003800000 */
.L_x_4994:
        /* <DEDUP_REMOVED lines=37> */
.L_x_4997:
[----:B------:R-:W-:Y:S05]  /*3040*/  BSYNC B0 ;  /* 0x0000000000007941 */ /* 0x000fea0003800000 */
.L_x_4996:
        /* <DEDUP_REMOVED lines=37> */
.L_x_4999:
[----:B------:R-:W-:Y:S05]  /*32a0*/  BSYNC B0 ;  /* 0x0000000000007941 */ /* 0x000fea0003800000 */
.L_x_4998:
        /* <DEDUP_REMOVED lines=37> */
.L_x_5001:
[----:B------:R-:W-:Y:S05]  /*3500*/  BSYNC B0 ;  /* 0x0000000000007941 */ /* 0x000fea0003800000 */
.L_x_5000:
        /* <DEDUP_REMOVED lines=37> */
.L_x_5003:
[----:B------:R-:W-:Y:S05]  /*3760*/  BSYNC B0 ;  /* 0x0000000000007941 */ /* 0x000fea0003800000 */
.L_x_5002:
        /* <DEDUP_REMOVED lines=37> */
.L_x_5005:
[----:B------:R-:W-:Y:S05]  /*39c0*/  BSYNC B0 ;  /* 0x0000000000007941 */ /* 0x000fea0003800000 */
.L_x_5004:
        /* <DEDUP_REMOVED lines=37> */
.L_x_5007:
[----:B------:R-:W-:Y:S05]  /*3c20*/  BSYNC B0 ;  /* 0x0000000000007941 */ /* 0x000fea0003800000 */
.L_x_5006:
        /* <DEDUP_REMOVED lines=37> */
.L_x_5009:
[----:B------:R-:W-:Y:S05]  /*3e80*/  BSYNC B0 ;  /* 0x0000000000007941 */ /* 0x000fea0003800000 */
.L_x_5008:
        /* <DEDUP_REMOVED lines=37> */
.L_x_5011:
[----:B------:R-:W-:Y:S05]  /*40e0*/  BSYNC B0 ;  /* 0x0000000000007941 */ /* 0x000fea0003800000 */
.L_x_5010:
        /* <DEDUP_REMOVED lines=37> */
.L_x_5013:
[----:B------:R-:W-:Y:S05]  /*4340*/  BSYNC B0 ;  /* 0x0000000000007941 */ /* 0x000fea0003800000 */
.L_x_5012:
        /* <DEDUP_REMOVED lines=37> */
.L_x_5015:
[----:B------:R-:W-:Y:S05]  /*45a0*/  BSYNC B0 ;  /* 0x0000000000007941 */ /* 0x000fea0003800000 */
.L_x_5014:
        /* <DEDUP_REMOVED lines=37> */
.L_x_5017:
[----:B------:R-:W-:Y:S05]  /*4800*/  BSYNC B0 ;  /* 0x0000000000007941 */ /* 0x000fea0003800000 */
.L_x_5016:
        /* <DEDUP_REMOVED lines=37> */
.L_x_5019:
[----:B------:R-:W-:Y:S05]  /*4a60*/  BSYNC B0 ;  /* 0x0000000000007941 */ /* 0x000fea0003800000 */
.L_x_5018:
        /* <DEDUP_REMOVED lines=37> */
.L_x_5021:
[----:B------:R-:W-:Y:S05]  /*4cc0*/  BSYNC B0 ;  /* 0x0000000000007941 */ /* 0x000fea0003800000 */
.L_x_5020:
        /* <DEDUP_REMOVED lines=37> */
.L_x_5023:
[----:B------:R-:W-:Y:S05]  /*4f20*/  BSYNC B0 ;  /* 0x0000000000007941 */ /* 0x000fea0003800000 */
.L_x_5022:
        /* <DEDUP_REMOVED lines=37> */
.L_x_5025:
[----:B------:R-:W-:Y:S05]  /*5180*/  BSYNC B0 ;  /* 0x0000000000007941 */ /* 0x000fea0003800000 */
.L_x_5024:
        /* <DEDUP_REMOVED lines=35> */
.L_x_5027:
[----:B------:R-:W-:Y:S05]  /*53c0*/  BSYNC B0 ;  /* 0x0000000000007941 */ /* 0x000fea0003800000 */
.L_x_5026:
        /* <DEDUP_REMOVED lines=38> */
.L_x_5028:
[----:B------:R-:W-:Y:S05]  /*5630*/  BSYNC B0 ;  /* 0x0000000000007941 */ /* 0x000fea0003800000 */
.L_x_4967:
        /* <DEDUP_REMOVED lines=12> */
[----:B------:R-:W-:Y:S03]  /*5700*/  STG.E desc[UR8][R6.64], R11 ;  /* 0x0000000b06007986 */ /* 0x000fe6000c101908 */
[----:B------:R-:W0:Y:S02]  /*5710*/  MUFU.RCP R3, R8 ;  /* 0x0000000800037308 */ /* 0x000e240000001000 */
[----:B0-----:R-:W-:-:S05]  /*5720*/  FMUL.FTZ R3, R3, R10 ;  /* 0x0000000a03037220 */ /* 0x001fca0000410000 */
[----:B------:R-:W-:Y:S01]  /*5730*/  STG.E desc[UR8][R4.64], R3 ;  /* 0x0000000304007986 */ /* 0x000fe2000c101908 */
[----:B------:R-:W-:Y:S05]  /*5740*/  EXIT ;  /* 0x000000000000794d */ /* 0x000fea0003800000 */
.L_x_5029:
        /* <DEDUP_REMOVED lines=9> */
[----:B------:R-:W-:Y:S02]  /*57e0*/  SHF.L.U32 R21, R17, 0x2, RZ ;  /* 0x0000000211157819 */ /* 0x000fe400000006ff */
[----:B------:R-:W-:Y:S01]  /*57f0*/  SHF.R.U32.HI R23, RZ, 0x1e, R17 ;  /* 0x0000001eff177819 */ /* 0x000fe20000011611 */
[----:B0-----:R-:W-:-:S04]  /*5800*/  IMAD R15, R14, UR6, R19 ;  /* 0x000000060e0f7c24 */ /* 0x001fc8000f8e0213 */
[----:B-1----:R-:W-:-:S03]  /*5810*/  IMAD.WIDE R12, R15, 0x4, R12 ;  /* 0x000000040f0c7825 */ /* 0x002fc600078e020c */
[----:B------:R-:W-:Y:S02]  /*5820*/  IADD3 R14, P3, R12, R21, RZ ;  /* 0x000000150c0e7210 */ /* 0x000fe40007f7e0ff */
[----:B------:R0:W-:Y:S02]  /*5830*/  STG.E.STRONG.SYS desc[UR8][R12.64], R11 ;  /* 0x0000000b0c007986 */ /* 0x0001e4000c115908 */
[----:B------:R-:W-:Y:S02]  /*5840*/  IADD3 R20, P4, R21, R14, RZ ;  /* 0x0000000e15147210 */ /* 0x000fe40007f9e0ff */
[----:B------:R-:W-:-:S05]  /*5850*/  IADD3.X R15, R13, R23, RZ, P3, !PT ;  /* 0x000000170d0f7210 */ /* 0x000fca0001ffe4ff */
[----:B------:R-:W-:Y:S01]  /*5860*/  IMAD.X R21, R23, 0x1, R15, P4 ;  /* 0x0000000117157824 */ /* 0x000fe200020e060f */
[----:B------:R0:W-:Y:S04]  /*5870*/  STG.E.STRONG.SYS desc[UR8][R14.64], R10 ;  /* 0x0000000a0e007986 */ /* 0x0001e8000c115908 */
[----:B------:R0:W-:Y:S02]  /*5880*/  STG.E.STRONG.SYS desc[UR8][R20.64], R8 ;  /* 0x0000000814007986 */ /* 0x0001e4000c115908 */
.L_x_5031:
[----:B------:R-:W-:Y:S05]  /*5890*/  BSYNC B0 ;  /* 0x0000000000007941 */ /* 0x000fea0003800000 */
.L_x_5030:
        /* <DEDUP_REMOVED lines=19> */
[----:B------:R-:W-:Y:S01]  /*59d0*/  UMOV UR4, 0x400 ;  /* 0x0000040000047882 */ /* 0x000fe20000000000 */
[----:B------:R-:W-:Y:S01]  /*59e0*/  IADD3 R13, R0, -0x1, RZ ;  /* 0xffffffff000d7810 */ /* 0x000fe20007ffe0ff */
[----:B0-----:R-:W-:Y:S01]  /*59f0*/  ULEA UR4, UR5, UR4, 0x18 ;  /* 0x0000000405047291 */ /* 0x001fe2000f8ec03f */
[----:B------:R-:W0:Y:S01]  /*5a00*/  POPC R21, R14 ;  /* 0x0000000e00157309 */ /* 0x000e220000000000 */
[----:B--2---:R-:W0:Y:S02]  /*5a10*/  SHFL.IDX PT, R8, R11, R12, 0x1f ;  /* 0x00001f0c0b087589 */ /* 0x004e2400000e0000 */
[----:B0-----:R-:W-:-:S04]  /*5a20*/  IADD3 R8, R8, R21, RZ ;  /* 0x0000001508087210 */ /* 0x001fc80007ffe0ff */
[----:B------:R-:W-:-:S04]  /*5a30*/  ISETP.NE.AND P2, PT, R8, R13, PT ;  /* 0x0000000d0800720c */ /* 0x000fc80003f45270 */
[----:B------:R-:W-:-:S05]  /*5a40*/  SEL R8, RZ, 0x1, P2 ;  /* 0x00000001ff087807 */ /* 0x000fca0001000000 */
[----:B------:R1:W-:Y:S04]  /*5a50*/  STS.U8 [UR4+0x1800], R8 ;  /* 0x00180008ff007988 */ /* 0x0003e80008000004 */
.L_x_5033:
[----:B------:R-:W-:Y:S05]  /*5a60*/  BSYNC B0 ;  /* 0x0000000000007941 */ /* 0x000fea0003800000 */
.L_x_5032:
        /* <DEDUP_REMOVED lines=10> */
[----:B------:R-:W-:Y:S01]  /*5b10*/  IMAD.MOV.U32 R8, RZ, RZ, RZ ;  /* 0x000000ffff087224 */ /* 0x000fe200078e00ff */
[----:B------:R-:W-:-:S09]  /*5b20*/  MOV R11, RZ ;  /* 0x000000ff000b7202 */ /* 0x000fd20000000f00 */
[----:B------:R-:W-:Y:S05]  /*5b30*/  @P2 BRA `(.L_x_5035) ;  /* 0x0000000000b02947 */ /* 0x000fea0003800000 */
[----:B------:R-:W-:Y:S01]  /*5b40*/  BSSY B1, `(.L_x_5035) ;  /* 0x000002b000017945 */ /* 0x000fe20003800000 */
[----:B------:R-:W-:Y:S01]  /*5b50*/  ISETP.GE.AND P2, PT, R19, UR6, PT ;  /* 0x0000000613007c0c */ /* 0x000fe2000bf46270 */
[----:B------:R-:W-:Y:S01]  /*5b60*/  IMAD.MOV.U32 R16, RZ, RZ, R3 ;  /* 0x000000ffff107224 */ /* 0x000fe200078e0003 */
[----:B------:R-:W-:Y:S01]  /*5b70*/  MOV R20, RZ ;  /* 0x000000ff00147202 */ /* 0x000fe20000000f00 */
[----:B------:R-:W-:Y:S01]  /*5b80*/  IMAD.MOV.U32 R18, RZ, RZ, RZ ;  /* 0x000000ffff127224 */ /* 0x000fe200078e00ff */
[----:B------:R-:W-:-:S09]  /*5b90*/  MOV R8, RZ ;  /* 0x000000ff00087202 */ /* 0x000fd20000000f00 */
.L_x_5036:
[----:B------:R-:W0:Y:S01]  /*5ba0*/  @!P2 LDC R14, c[0x0][0x23c] ;  /* 0x00008f00ff0eab82 */ /* 0x000e220000000800 */
[----:B------:R-:W-:-:S07]  /*5bb0*/  HFMA2.MMA R21, -RZ, RZ, 0, 0 ;  /* 0x00000000ff157435 */ /* 0x000fce00000001ff */
        /* <DEDUP_REMOVED lines=15> */
[----:B------:R-:W-:Y:S01]  /*5cb0*/  VIADD R16, R16, UR10 ;  /* 0x0000000a10107c36 */ /* 0x000fe20008000000 */
[----:B0-----:R-:W-:-:S04]  /*5cc0*/  I2FP.F32.S32 R12, R18 ;  /* 0x00000012000c7245 */ /* 0x001fc80000201400 */
[----:B------:R-:W-:Y:S02]  /*5cd0*/  ISETP.GE.U32.AND P3, PT, R16, R0, PT ;  /* 0x000000001000720c */ /* 0x000fe40003f66070 */
[----:B---3--:R-:W-:Y:S02]  /*5ce0*/  IADD3 R24, R21, R18, RZ ;  /* 0x0000001215187210 */ /* 0x008fe40007ffe0ff */
[----:B------:R-:W-:Y:S02]  /*5cf0*/  I2FP.F32.S32 R10, R21 ;  /* 0x00000015000a7245 */ /* 0x000fe40000201400 */
[----:B------:R-:W-:Y:S02]  /*5d00*/  VIMNMX R25, R24, 0x1, !PT ;  /* 0x0000000118197848 */ /* 0x000fe40007fe0100 */
[----:B------:R-:W-:Y:S01]  /*5d10*/  MOV R18, R24 ;  /* 0x0000001800127202 */ /* 0x000fe20000000f00 */
[----:B--2---:R-:W-:Y:S01]  /*5d20*/  FADD.FTZ R11, -R23, R20 ;  /* 0x00000014170b7221 */ /* 0x004fe20000010100 */
[----:B------:R-:W-:Y:S01]  /*5d30*/  I2FP.F32.S32 R25, R25 ;  /* 0x0000001900197245 */ /* 0x000fe20000201400 */
[----:B------:R-:W-:-:S02]  /*5d40*/  FMUL.FTZ R23, R10, R23 ;  /* 0x000000170a177220 */ /* 0x000fc40000410000 */
        /* <DEDUP_REMOVED lines=11> */
.L_x_5035:
[----:B------:R-:W-:Y:S05]  /*5e00*/  BSYNC B0 ;  /* 0x0000000000007941 */ /* 0x000fea0003800000 */
.L_x_5034:
[----:B------:R-:W-:Y:S05]  /*5e10*/  @!P1 BRA `(.L_x_5037) ;  /* 0x0000004800889947 */ /* 0x000fea0003800000 */
        /* <DEDUP_REMOVED lines=30> */
[-C--:B-1----:R-:W-:Y:S02]  /*6000*/  IADD3 R10, R24, R15.reuse, RZ ;  /* 0x0000000f180a7210 */ /* 0x082fe40007ffe0ff */
[----:B------:R-:W-:-:S02]  /*6010*/  I2FP.F32.S32 R15, R15 ;  /* 0x0000000f000f7245 */ /* 0x000fc40000201400 */
[----:B------:R-:W-:Y:S01]  /*6020*/  VIMNMX R12, R10, 0x1, !PT ;  /* 0x000000010a0c7848 */ /* 0x000fe20007fe0100 */
[----:B--2---:R-:W-:Y:S02]  /*6030*/  FADD.FTZ R16, R11, -R14 ;  /* 0x8000000e0b107221 */ /* 0x004fe40000010000 */
[----:B------:R-:W-:Y:S01]  /*6040*/  FMUL.FTZ R14, R14, R15 ;  /* 0x0000000f0e0e7220 */ /* 0x000fe20000410000 */
[----:B------:R-:W-:Y:S01]  /*6050*/  I2FP.F32.S32 R12, R12 ;  /* 0x0000000c000c7245 */ /* 0x000fe20000201400 */
[----:B------:R-:W-:Y:S01]  /*6060*/  FMUL.FTZ R18, R16, R16 ;  /* 0x0000001010127220 */ /* 0x000fe20000410000 */
[----:B------:R-:W-:Y:S02]  /*6070*/  I2FP.F32.S32 R16, R24 ;  /* 0x0000001800107245 */ /* 0x000fe40000201400 */
[----:B0-----:R-:W-:Y:S01]  /*6080*/  MOV R24, R10 ;  /* 0x0000000a00187202 */ /* 0x001fe20000000f00 */
[----:B------:R-:W-:Y:S01]  /*6090*/  FMUL.FTZ R17, R15, R18 ;  /* 0x000000120f117220 */ /* 0x000fe20000410000 */
[----:B------:R-:W3:Y:S01]  /*60a0*/  MUFU.RCP R12, R12 ;  /* 0x0000000c000c7308 */ /* 0x000ee20000001000 */
[----:B------:R-:W-:-:S02]  /*60b0*/  FFMA.FTZ R11, R11, R16, R14 ;  /* 0x000000100b0b7223 */ /* 0x000fc4000001000e */
[----:B------:R-:W-:-:S04]  /*60c0*/  FMUL.FTZ R17, R16, R17 ;  /* 0x0000001110117220 */ /* 0x000fc80000410000 */
[C---:B---3--:R-:W-:Y:S01]  /*60d0*/  FFMA.FTZ R17, R12.reuse, R17, R19 ;  /* 0x000000110c117223 */ /* 0x048fe20000010013 */
[----:B------:R-:W-:-:S03]  /*60e0*/  FMUL.FTZ R11, R12, R11 ;  /* 0x0000000b0c0b7220 */ /* 0x000fc60000410000 */
[----:B------:R-:W-:-:S07]  /*60f0*/  FADD.FTZ R8, R8, R17 ;  /* 0x0000001108087221 */ /* 0x000fce0000010000 */
.L_x_5039:
[----:B------:R-:W-:Y:S05]  /*6100*/  BSYNC B0 ;  /* 0x0000000000007941 */ /* 0x000fea0003800000 */
.L_x_5038:
        /* <DEDUP_REMOVED lines=18> */
[----:B------:R-:W-:-:S03]  /*6230*/  LEA R14, R10, R0, 0x2 ;  /* 0x000000000a0e7211 */ /* 0x000fc600078e10ff */
[----:B------:R-:W2:Y:S04]  /*6240*/  LDS R15, [R18] ;  /* 0x00000000120f7984 */ /* 0x000ea80000000800 */
[----:B------:R-:W3:Y:S04]  /*6250*/  LDS R14, [R14] ;  /* 0x000000000e0e7984 */ /* 0x000ee80000000800 */
[----:B------:R-:W4:Y:S01]  /*6260*/  LDS R17, [R17] ;  /* 0x0000000011117984 */ /* 0x000f220000000800 */
[-C--:B--2---:R-:W-:Y:S02]  /*6270*/  IADD3 R10, R24, R15.reuse, RZ ;  /* 0x0000000f180a7210 */ /* 0x084fe40007ffe0ff */
[----:B------:R-:W-:-:S02]  /*6280*/  I2FP.F32.S32 R15, R15 ;  /* 0x0000000f000f7245 */ /* 0x000fc40000201400 */
[----:B------:R-:W-:Y:S01]  /*6290*/  VIMNMX R12, R10, 0x1, !PT ;  /* 0x000000010a0c7848 */ /* 0x000fe20007fe0100 */
[C---:B---3--:R-:W-:Y:S01]  /*62a0*/  FADD.FTZ R16, R11.reuse, -R14 ;  /* 0x8000000e0b107221 */ /* 0x048fe20000010000 */
[----:B01----:R-:W-:Y:S01]  /*62b0*/  MOV R24, R10 ;  /* 0x0000000a00187202 */ /* 0x003fe20000000f00 */
[----:B------:R-:W-:Y:S01]  /*62c0*/  FMUL.FTZ R14, R14, R15 ;  /* 0x0000000f0e0e7220 */ /* 0x000fe20000410000 */
[----:B------:R-:W-:Y:S01]  /*62d0*/  I2FP.F32.S32 R12, R12 ;  /* 0x0000000c000c7245 */ /* 0x000fe20000201400 */
[----:B------:R-:W-:Y:S02]  /*62e0*/  FMUL.FTZ R16, R16, R16 ;  /* 0x0000001010107220 */ /* 0x000fe40000410000 */
[----:B------:R-:W-:Y:S02]  /*62f0*/  FFMA.FTZ R11, R11, R19, R14 ;  /* 0x000000130b0b7223 */ /* 0x000fe4000001000e */
[----:B------:R-:W-:Y:S01]  /*6300*/  FMUL.FTZ R16, R15, R16 ;  /* 0x000000100f107220 */ /* 0x000fe20000410000 */
[----:B------:R-:W4:Y:S03]  /*6310*/  MUFU.RCP R12, R12 ;  /* 0x0000000c000c7308 */ /* 0x000f260000001000 */
[----:B------:R-:W-:-:S04]  /*6320*/  FMUL.FTZ R15, R19, R16 ;  /* 0x00000010130f7220 */ /* 0x000fc80000410000 */
[C---:B----4-:R-:W-:Y:S01]  /*6330*/  FFMA.FTZ R15, R12.reuse, R15, R17 ;  /* 0x0000000f0c0f7223 */ /* 0x050fe20000010011 */
[----:B------:R-:W-:-:S03]  /*6340*/  FMUL.FTZ R11, R12, R11 ;  /* 0x0000000b0c0b7220 */ /* 0x000fc60000410000 */
[----:B------:R-:W-:-:S07]  /*6350*/  FADD.FTZ R8, R8, R15 ;  /* 0x0000000f08087221 */ /* 0x000fce0000010000 */
.L_x_5041:
[----:B------:R-:W-:Y:S05]  /*6360*/  BSYNC B0 ;  /* 0x0000000000007941 */ /* 0x000fea0003800000 */
.L_x_5040:
        /* <DEDUP_REMOVED lines=19> */
[----:B------:R-:W3:Y:S04]  /*64a0*/  LDS R15, [R18] ;  /* 0x00000000120f7984 */ /* 0x000ee80000000800 */
[----:B------:R-:W4:Y:S04]  /*64b0*/  LDS R14, [R14] ;  /* 0x000000000e0e7984 */ /* 0x000f280000000800 */
[----:B------:R-:W5:Y:S01]  /*64c0*/  LDS R17, [R17] ;  /* 0x0000000011117984 */ /* 0x000f620000000800 */
[-C--:B---3--:R-:W-:Y:S02]  /*64d0*/  IADD3 R10, R24, R15.reuse, RZ ;  /* 0x0000000f180a7210 */ /* 0x088fe40007ffe0ff */
[----:B------:R-:W-:-:S02]  /*64e0*/  I2FP.F32.S32 R15, R15 ;  /* 0x0000000f000f7245 */ /* 0x000fc40000201400 */
[----:B------:R-:W-:Y:S01]  /*64f0*/  VIMNMX R12, R10, 0x1, !PT ;  /* 0x000000010a0c7848 */ /* 0x000fe20007fe0100 */
[C---:B----4-:R-:W-:Y:S01]  /*6500*/  FADD.FTZ R16, R11.reuse, -R14 ;  /* 0x8000000e0b107221 */ /* 0x050fe20000010000 */
[----:B012---:R-:W-:Y:S01]  /*6510*/  MOV R24, R10 ;  /* 0x0000000a00187202 */ /* 0x007fe20000000f00 */
[----:B------:R-:W-:Y:S01]  /*6520*/  FMUL.FTZ R14, R14, R15 ;  /* 0x0000000f0e0e7220 */ /* 0x000fe20000410000 */
[----:B------:R-:W-:Y:S01]  /*6530*/  I2FP.F32.S32 R12, R12 ;  /* 0x0000000c000c7245 */ /* 0x000fe20000201400 */
[----:B------:R-:W-:Y:S02]  /*6540*/  FMUL.FTZ R16, R16, R16 ;  /* 0x0000001010107220 */ /* 0x000fe40000410000 */
[----:B------:R-:W-:Y:S02]  /*6550*/  FFMA.FTZ R11, R11, R19, R14 ;  /* 0x000000130b0b7223 */ /* 0x000fe4000001000e */
[----:B------:R-:W-:Y:S01]  /*6560*/  FMUL.FTZ R16, R15, R16 ;  /* 0x000000100f107220 */ /* 0x000fe20000410000 */
[----:B------:R-:W5:Y:S03]  /*6570*/  MUFU.RCP R12, R12 ;  /* 0x0000000c000c7308 */ /* 0x000f660000001000 */
[----:B------:R-:W-:-:S04]  /*6580*/  FMUL.FTZ R15, R19, R16 ;  /* 0x00000010130f7220 */ /* 0x000fc80000410000 */
[C---:B-----5:R-:W-:Y:S01]  /*6590*/  FFMA.FTZ R15, R12.reuse, R15, R17 ;  /* 0x0000000f0c0f7223 */ /* 0x060fe20000010011 */
[----:B------:R-:W-:-:S03]  /*65a0*/  FMUL.FTZ R11, R12, R11 ;  /* 0x0000000b0c0b7220 */ /* 0x000fc60000410000 */
[----:B------:R-:W-:-:S07]  /*65b0*/  FADD.FTZ R8, R8, R15 ;  /* 0x0000000f08087221 */ /* 0x000fce0000010000 */
.L_x_5043:
[----:B------:R-:W-:Y:S05]  /*65c0*/  BSYNC B0 ;  /* 0x0000000000007941 */ /* 0x000fea0003800000 */
.L_x_5042:
        /* <DEDUP_REMOVED lines=19> */
[----:B------:R-:W4:Y:S04]  /*6700*/  LDS R15, [R18] ;  /* 0x00000000120f7984 */ /* 0x000f280000000800 */
[----:B------:R-:W5:Y:S04]  /*6710*/  LDS R14, [R14] ;  /* 0x000000000e0e7984 */ /* 0x000f680000000800 */
[----:B------:R-:W0:Y:S01]  /*6720*/  LDS R17, [R17] ;  /* 0x0000000011117984 */ /* 0x000e220000000800 */
[-C--:B----4-:R-:W-:Y:S02]  /*6730*/  IADD3 R10, R24, R15.reuse, RZ ;  /* 0x0000000f180a7210 */ /* 0x090fe40007ffe0ff */
[----:B------:R-:W-:-:S02]  /*6740*/  I2FP.F32.S32 R15, R15 ;  /* 0x0000000f000f7245 */ /* 0x000fc40000201400 */
[----:B------:R-:W-:Y:S01]  /*6750*/  VIMNMX R12, R10, 0x1, !PT ;  /* 0x000000010a0c7848 */ /* 0x000fe20007fe0100 */
[C---:B-----5:R-:W-:Y:S01]  /*6760*/  FADD.FTZ R16, R11.reuse, -R14 ;  /* 0x8000000e0b107221 */ /* 0x060fe20000010000 */
[----:B0123--:R-:W-:Y:S01]  /*6770*/  MOV R24, R10 ;  /* 0x0000000a00187202 */ /* 0x00ffe20000000f00 */
[----:B------:R-:W-:Y:S01]  /*6780*/  FMUL.FTZ R14, R14, R15 ;  /* 0x0000000f0e0e7220 */ /* 0x000fe20000410000 */
[----:B------:R-:W-:Y:S01]  /*6790*/  I2FP.F32.S32 R12, R12 ;  /* 0x0000000c000c7245 */ /* 0x000fe20000201400 */
[----:B------:R-:W-:Y:S02]  /*67a0*/  FMUL.FTZ R16, R16, R16 ;  /* 0x0000001010107220 */ /* 0x000fe40000410000 */
[----:B------:R-:W-:Y:S02]  /*67b0*/  FFMA.FTZ R11, R11, R19, R14 ;  /* 0x000000130b0b7223 */ /* 0x000fe4000001000e */
[----:B------:R-:W-:Y:S01]  /*67c0*/  FMUL.FTZ R16, R15, R16 ;  /* 0x000000100f107220 */ /* 0x000fe20000410000 */
[----:B------:R-:W0:Y:S03]  /*67d0*/  MUFU.RCP R12, R12 ;  /* 0x0000000c000c7308 */ /* 0x000e260000001000 */
[----:B------:R-:W-:-:S04]  /*67e0*/  FMUL.FTZ R15, R19, R16 ;  /* 0x00000010130f7220 */ /* 0x000fc80000410000 */
[C---:B0-----:R-:W-:Y:S01]  /*67f0*/  FFMA.FTZ R15, R12.reuse, R15, R17 ;  /* 0x0000000f0c0f7223 */ /* 0x041fe20000010011 */
[----:B------:R-:W-:-:S03]  /*6800*/  FMUL.FTZ R11, R12, R11 ;  /* 0x0000000b0c0b7220 */ /* 0x000fc60000410000 */
[----:B------:R-:W-:-:S07]  /*6810*/  FADD.FTZ R8, R8, R15 ;  /* 0x0000000f08087221 */ /* 0x000fce0000010000 */
.L_x_5045:
[----:B------:R-:W-:Y:S05]  /*6820*/  BSYNC B0 ;  /* 0x0000000000007941 */ /* 0x000fea0003800000 */
.L_x_5044:
        /* <DEDUP_REMOVED lines=19> */
[----:B------:R-:W5:Y:S04]  /*6960*/  LDS R15, [R18] ;  /* 0x00000000120f7984 */ /* 0x000f680000000800 */
[----:B------:R-:W0:Y:S04]  /*6970*/  LDS R14, [R14] ;  /* 0x000000000e0e7984 */ /* 0x000e280000000800 */
[----:B------:R-:W1:Y:S01]  /*6980*/  LDS R17, [R17] ;  /* 0x0000000011117984 */ /* 0x000e620000000800 */
[-C--:B-----5:R-:W-:Y:S02]  /*6990*/  IADD3 R10, R24, R15.reuse, RZ ;  /* 0x0000000f180a7210 */ /* 0x0a0fe40007ffe0ff */
[----:B------:R-:W-:-:S02]  /*69a0*/  I2FP.F32.S32 R15, R15 ;  /* 0x0000000f000f7245 */ /* 0x000fc40000201400 */
[----:B------:R-:W-:Y:S01]  /*69b0*/  VIMNMX R12, R10, 0x1, !PT ;  /* 0x000000010a0c7848 */ /* 0x000fe20007fe0100 */
[C---:B0-----:R-:W-:Y:S01]  /*69c0*/  FADD.FTZ R16, R11.reuse, -R14 ;  /* 0x8000000e0b107221 */ /* 0x041fe20000010000 */
[----:B-1234-:R-:W-:Y:S01]  /*69d0*/  MOV R24, R10 ;  /* 0x0000000a00187202 */ /* 0x01efe20000000f00 */
        /* <DEDUP_REMOVED lines=10> */
.L_x_5047:
[----:B------:R-:W-:Y:S05]  /*6a80*/  BSYNC B0 ;  /* 0x0000000000007941 */ /* 0x000fea0003800000 */
.L_x_5046:
        /* <DEDUP_REMOVED lines=37> */
.L_x_5049:
[----:B------:R-:W-:Y:S05]  /*6ce0*/  BSYNC B0 ;  /* 0x0000000000007941 */ /* 0x000fea0003800000 */
.L_x_5048:
        /* <DEDUP_REMOVED lines=37> */
.L_x_5051:
[----:B------:R-:W-:Y:S05]  /*6f40*/  BSYNC B0 ;  /* 0x0000000000007941 */ /* 0x000fea0003800000 */
.L_x_5050:
        /* <DEDUP_REMOVED lines=37> */
.L_x_5053:
[----:B------:R-:W-:Y:S05]  /*71a0*/  BSYNC B0 ;  /* 0x0000000000007941 */ /* 0x000fea0003800000 */
.L_x_5052:
        /* <DEDUP_REMOVED lines=37> */
.L_x_5055:
[----:B------:R-:W-:Y:S05]  /*7400*/  BSYNC B0 ;  /* 0x0000000000007941 */ /* 0x000fea0003800000 */
.L_x_5054:
        /* <DEDUP_REMOVED lines=37> */
.L_x_5057:
[----:B------:R-:W-:Y:S05]  /*7660*/  BSYNC B0 ;  /* 0x0000000000007941 */ /* 0x000fea0003800000 */
.L_x_5056:
        /* <DEDUP_REMOVED lines=37> */
.L_x_5059:
[----:B------:R-:W-:Y:S05]  /*78c0*/  BSYNC B0 ;  /* 0x0000000000007941 */ /* 0x000fea0003800000 */
.L_x_5058:
        /* <DEDUP_REMOVED lines=37> */
.L_x_5061:
[----:B------:R-:W-:Y:S05]  /*7b20*/  BSYNC B0 ;  /* 0x0000000000007941 */ /* 0x000fea0003800000 */
.L_x_5060:
        /* <DEDUP_REMOVED lines=37> */
.L_x_5063:
[----:B------:R-:W-:Y:S05]  /*7d80*/  BSYNC B0 ;  /* 0x0000000000007941 */ /* 0x000fea0003800000 */
.L_x_5062:
        /* <DEDUP_REMOVED lines=37> */
.L_x_5065:
[----:B------:R-:W-:Y:S05]  /*7fe0*/  BSYNC B0 ;  /* 0x0000000000007941 */ /* 0x000fea0003800000 */
.L_x_5064:
        /* <DEDUP_REMOVED lines=37> */
.L_x_5067:
[----:B------:R-:W-:Y:S05]  /*8240*/  BSYNC B0 ;  /* 0x0000000000007941 */ /* 0x000fea0003800000 */
.L_x_5066:
        /* <DEDUP_REMOVED lines=37> */
.L_x_5069:
[----:B------:R-:W-:Y:S05]  /*84a0*/  BSYNC B0 ;  /* 0x0000000000007941 */ /* 0x000fea0003800000 */
.L_x_5068:
        /* <DEDUP_REMOVED lines=37> */
.L_x_5071:
[----:B------:R-:W-:Y:S05]  /*8700*/  BSYNC B0 ;  /* 0x0000000000007941 */ /* 0x000fea0003800000 */
.L_x_5070:
        /* <DEDUP_REMOVED lines=37> */
.L_x_5073:
[----:B------:R-:W-:Y:S05]  /*8960*/  BSYNC B0 ;  /* 0x0000000000007941 */ /* 0x000fea0003800000 */
.L_x_5072:
        /* <DEDUP_REMOVED lines=37> */
.L_x_5075:
[----:B------:R-:W-:Y:S05]  /*8bc0*/  BSYNC B0 ;  /* 0x0000000000007941 */ /* 0x000fea0003800000 */
.L_x_5074:
        /* <DEDUP_REMOVED lines=37> */
.L_x_5077:
[----:B------:R-:W-:Y:S05]  /*8e20*/  BSYNC B0 ;  /* 0x0000000000007941 */ /* 0x000fea0003800000 */
.L_x_5076:
        /* <DEDUP_REMOVED lines=37> */
.L_x_5079:
[----:B------:R-:W-:Y:S05]  /*9080*/  BSYNC B0 ;  /* 0x0000000000007941 */ /* 0x000fea0003800000 */
.L_x_5078:
        /* <DEDUP_REMOVED lines=37> */
.L_x_5081:
[----:B------:R-:W-:Y:S05]  /*92e0*/  BSYNC B0 ;  /* 0x0000000000007941 */ /* 0x000fea0003800000 */
.L_x_5080:
        /* <DEDUP_REMOVED lines=37> */
.L_x_5083:
[----:B------:R-:W-:Y:S05]  /*9540*/  BSYNC B0 ;  /* 0x0000000000007941 */ /* 0x000fea0003800000 */
.L_x_5082:
        /* <DEDUP_REMOVED lines=37> */
.L_x_5085:
[----:B------:R-:W-:Y:S05]  /*97a0*/  BSYNC B0 ;  /* 0x0000000000007941 */ /* 0x000fea0003800000 */
.L_x_5084:
        /* <DEDUP_REMOVED lines=37> */
.L_x_5087:
[----:B------:R-:W-:Y:S05]  /*9a00*/  BSYNC B0 ;  /* 0x0000000000007941 */ /* 0x000fea0003800000 */
.L_x_5086:
        /* <DEDUP_REMOVED lines=37> */
.L_x_5089:
[----:B------:R-:W-:Y:S05]  /*9c60*/  BSYNC B0 ;  /* 0x0000000000007941 */ /* 0x000fea0003800000 */
.L_x_5088:
        /* <DEDUP_REMOVED lines=37> */
.L_x_5091:
[----:B------:R-:W-:Y:S05]  /*9ec0*/  BSYNC B0 ;  /* 0x0000000000007941 */ /* 0x000fea0003800000 */
.L_x_5090:
        /* <DEDUP_REMOVED lines=37> */
.L_x_5093:
[----:B------:R-:W-:Y:S05]  /*a120*/  BSYNC B0 ;  /* 0x0000000000007941 */ /* 0x000fea0003800000 */
.L_x_5092:
        /* <DEDUP_REMOVED lines=37> */
.L_x_5095:
[----:B------:R-:W-:Y:S05]  /*a380*/  BSYNC B0 ;  /* 0x0000000000007941 */ /* 0x000fea0003800000 */
.L_x_5094:
[----:B------:R-:W-:Y:S05]  /*a390*/  @!P2 BRA `(.L_x_5037) ;  /* 0x000000040028a947 */ /* 0x000fea0003800000 */
[----:B------:R-:W-:Y:S02]  /*a3a0*/  USHF.L.U32 UR37, UR36, 0x1, URZ ;  /* 0x0000000124257899 */ /* 0x000fe4000800063f */
[C---:B------:R-:W-:Y:S01]  /*a3b0*/  VIADD R10, R3.reuse, UR36 ;  /* 0x00000024030a7c36 */ /* 0x040fe20008000000 */
[----:B------:R-:W-:Y:S03]  /*a3c0*/  BSSY B0, `(.L_x_5096) ;  /* 0x0000020000007945 */ /* 0x000fe60003800000 */
[----:B------:R-:W-:Y:S02]  /*a3d0*/  ISETP.GE.U32.AND P2, PT, R3, UR37, PT ;  /* 0x0000002503007c0c */ /* 0x000fe4000bf46070 */
[----:B------:R-:W-:-:S04]  /*a3e0*/  ISETP.GE.U32.AND P1, PT, R10, UR10, PT ;  /* 0x0000000a0a007c0c */ /* 0x000fc8000bf26070 */
[----:B------:R-:W-:-:S07]  /*a3f0*/  ISETP.GE.U32.OR P1, PT, R3, UR36, P1 ;  /* 0x0000002403007c0c */ /* 0x000fce0008f26470 */
        /* <DEDUP_REMOVED lines=28> */
.L_x_5097:
[----:B------:R-:W-:Y:S05]  /*a5c0*/  BSYNC B0 ;  /* 0x0000000000007941 */ /* 0x000fea0003800000 */
.L_x_5096:
[----:B------:R-:W-:-:S06]  /*a5d0*/  USHF.R.U32.HI UR37, URZ, 0x1f, UR10 ;  /* 0x0000001f3f257899 */ /* 0x000fcc000801160a */
[----:B------:R-:W-:-:S13]  /*a5e0*/  ISETP.NE.AND P1, PT, RZ, UR37, PT ;  /* 0x00000025ff007c0c */ /* 0x000fda000bf25270 */
[----:B------:R-:W-:Y:S05]  /*a5f0*/  @!P1 BRA `(.L_x_5037) ;  /* 0x0000000000909947 */ /* 0x000fea0003800000 */
[----:B------:R-:W-:Y:S02]  /*a600*/  USHF.L.U32 UR38, UR37, 0x1, URZ ;  /* 0x0000000125267899 */ /* 0x000fe4000800063f */
[C---:B------:R-:W-:Y:S01]  /*a610*/  VIADD R10, R3.reuse, UR37 ;  /* 0x00000025030a7c36 */ /* 0x040fe20008000000 */
        /* <DEDUP_REMOVED lines=13> */
[----:B------:R-:W-:-:S03]  /*a6f0*/  LEA R10, R2, R0, 0x2 ;  /* 0x00000000020a7211 */ /* 0x000fc600078e10ff */
[----:B------:R-:W0:Y:S04]  /*a700*/  LDS R3, [R12] ;  /* 0x000000000c037984 */ /* 0x000e280000000800 */
[----:B------:R-:W1:Y:S04]  /*a710*/  LDS R10, [R10] ;  /* 0x000000000a0a7984 */ /* 0x000e680000000800 */
[----:B------:R-:W2:Y:S01]  /*a720*/  LDS R13, [R13] ;  /* 0x000000000d0d7984 */ /* 0x000ea20000000800 */
[-C--:B0-----:R-:W-:Y:S02]  /*a730*/  IADD3 R0, R24, R3.reuse, RZ ;  /* 0x0000000318007210 */ /* 0x081fe40007ffe0ff */
[----:B------:R-:W-:-:S02]  /*a740*/  I2FP.F32.S32 R3, R3 ;  /* 0x0000000300037245 */ /* 0x000fc40000201400 */
[----:B------:R-:W-:Y:S01]  /*a750*/  VIMNMX R2, R0, 0x1, !PT ;  /* 0x0000000100027848 */ /* 0x000fe20007fe0100 */
[----:B-1----:R-:W-:Y:S02]  /*a760*/  FADD.FTZ R9, R11, -R10 ;  /* 0x8000000a0b097221 */ /* 0x002fe40000010000 */
[----:B------:R-:W-:Y:S01]  /*a770*/  FMUL.FTZ R10, R10, R3 ;  /* 0x000000030a0a7220 */ /* 0x000fe20000410000 */
[----:B------:R-:W-:Y:S01]  /*a780*/  I2FP.F32.S32 R2, R2 ;  /* 0x0000000200027245 */ /* 0x000fe20000201400 */
[----:B------:R-:W-:Y:S01]  /*a790*/  FMUL.FTZ R12, R9, R9 ;  /* 0x00000009090c7220 */ /* 0x000fe20000410000 */
[----:B------:R-:W-:Y:S02]  /*a7a0*/  I2FP.F32.S32 R9, R24 ;  /* 0x0000001800097245 */ /* 0x000fe40000201400 */
[----:B------:R-:W-:Y:S01]  /*a7b0*/  MOV R24, R0 ;  /* 0x0000000000187202 */ /* 0x000fe20000000f00 */
[----:B------:R-:W-:Y:S01]  /*a7c0*/  FMUL.FTZ R12, R3, R12 ;  /* 0x0000000c030c7220 */ /* 0x000fe20000410000 */
[----:B------:R-:W2:Y:S01]  /*a7d0*/  MUFU.RCP R2, R2 ;  /* 0x0000000200027308 */ /* 0x000ea20000001000 */
[----:B------:R-:W-:-:S02]  /*a7e0*/  FFMA.FTZ R11, R11, R9, R10 ;  /* 0x000000090b0b7223 */ /* 0x000fc4000001000a */
[----:B------:R-:W-:-:S04]  /*a7f0*/  FMUL.FTZ R3, R9, R12 ;  /* 0x0000000c09037220 */ /* 0x000fc80000410000 */
[C---:B--2---:R-:W-:Y:S01]  /*a800*/  FFMA.FTZ R3, R2.reuse, R3, R13 ;  /* 0x0000000302037223 */ /* 0x044fe2000001000d */
[----:B------:R-:W-:-:S03]  /*a810*/  FMUL.FTZ R11, R2, R11 ;  /* 0x0000000b020b7220 */ /* 0x000fc60000410000 */
[----:B------:R-:W-:-:S07]  /*a820*/  FADD.FTZ R8, R8, R3 ;  /* 0x0000000308087221 */ /* 0x000fce0000010000 */
.L_x_5098:
[----:B------:R-:W-:Y:S05]  /*a830*/  BSYNC B0 ;  /* 0x0000000000007941 */ /* 0x000fea0003800000 */
.L_x_5037:
[----:B------:R-:W-:Y:S05]  /*a840*/  @!P0 EXIT ;  /* 0x000000000000894d */ /* 0x000fea0003800000 */
[----:B01234-:R-:W-:Y:S01]  /*a850*/  I2FP.F32.S32 R24, R24 ;  /* 0x0000001800187245 */ /* 0x01ffe20000201400 */
[----:B------:R-:W-:Y:S03]  /*a860*/  STG.E desc[UR8][R6.64], R11 ;  /* 0x0000000b06007986 */ /* 0x000fe6000c101908 */
[----:B------:R-:W0:Y:S02]  /*a870*/  MUFU.RCP R3, R24 ;  /* 0x0000001800037308 */ /* 0x000e240000001000 */
[----:B0-----:R-:W-:-:S05]  /*a880*/  FMUL.FTZ R3, R3, R8 ;  /* 0x0000000803037220 */ /* 0x001fca0000410000 */
[----:B------:R-:W-:Y:S01]  /*a890*/  STG.E desc[UR8][R4.64], R3 ;  /* 0x0000000304007986 */ /* 0x000fe2000c101908 */
[----:B------:R-:W-:Y:S05]  /*a8a0*/  EXIT ;  /* 0x000000000000794d */ /* 0x000fea0003800000 */
.L_x_5099:
        /* <DEDUP_REMOVED lines=13> */
.L_x_28354:


//--------------------- .text._ZN2at6native50batch_norm_collect_statistics_channels_last_kernelINS0_3VarEN3c104HalfEfLi4EEEvPKT0_PT1_S9_PVS8_PiiiS8_ --------------------------
	.section	.text._ZN2at6native50batch_norm_collect_statistics_channels_last_kernelINS0_3VarEN3c104HalfEfLi4EEEvPKT0_PT1_S9_PVS8_PiiiS8_,"ax",@progbits
	.align	128
        .global         _ZN2at6native50batch_norm_collect_statistics_channels_last_kernelINS0_3VarEN3c104HalfEfLi4EEEvPKT0_PT1_S9_PVS8_PiiiS8_
        .type           _ZN2at6native50batch_norm_collect_statistics_channels_last_kernelINS0_3VarEN3c104HalfEfLi4EEEvPKT0_PT1_S9_PVS8_PiiiS8_,@function
        .size           _ZN2at6native50batch_norm_collect_statistics_channels_last_kernelINS0_3VarEN3c104HalfEfLi4EEEvPKT0_PT1_S9_PVS8_PiiiS8_,(.L_x_28355 - _ZN2at6native50batch_norm_collect_statistics_channels_last_kernelINS0_3VarEN3c104HalfEfLi4EEEvPKT0_PT1_S9_PVS8_PiiiS8_)
        .other          _ZN2at6native50batch_norm_collect_statistics_channels_last_kernelINS0_3VarEN3c104HalfEfLi4EEEvPKT0_PT1_S9_PVS8_PiiiS8_,@"STO_CUDA_ENTRY STV_DEFAULT"
_ZN2at6native50batch_norm_collect_statistics_channels_last_kernelINS0_3VarEN3c104HalfEfLi4EEEvPKT0_PT1_S9_PVS8_PiiiS8_:
.text._ZN2at6native50batch_norm_collect_statistics_channels_last_kernelINS0_3VarEN3c104HalfEfLi4EEEvPKT0_PT1_S9_PVS8_PiiiS8_:
        /* <DEDUP_REMOVED lines=63> */
.L_x_5101:
        /* <DEDUP_REMOVED lines=36> */
[----:B------:R-:W-:Y:S02]  /*0630*/  ISETP.GE.OR P2, PT, R17, UR5, P0 ;  /* 0x0000000511007c0c */ /* 0x000fe40008746670 */
[----:B------:R-:W-:Y:S02]  /*0640*/  @!P1 IADD3 R12, R12, 0x1, RZ ;  /* 0x000000010c0c9810 */ /* 0x000fe40007ffe0ff */
[----:B------:R-:W-:Y:S01]  /*0650*/  CS2R R26, SRZ ;  /* 0x00000000001a7805 */ /* 0x000fe2000001ff00 */
[----:B---3--:R-:W-:Y:S01]  /*0660*/  @!P3 HADD2.F32 R26, -RZ, R16.H0_H0 ;  /* 0x20000010ff1ab230 */ /* 0x008fe20000004100 */
[----:B------:R-:W-:Y:S01]  /*0670*/  HFMA2.MMA R17, -RZ, RZ, 0, 0 ;  /* 0x00000000ff117435 */ /* 0x000fe200000001ff */
        /* <DEDUP_REMOVED lines=19> */
[----:B------:R-:W-:Y:S02]  /*07b0*/  IMAD R9, R22, 0x3, R9 ;  /* 0x0000000316097824 */ /* 0x000fe400078e0209 */
[----:B--2---:R-:W-:-:S05]  /*07c0*/  @!P2 HADD2.F32 R26, -RZ, R14.H0_H0 ;  /* 0x2000000eff1aa230 */ /* 0x004fca0000004100 */
[----:B------:R-:W-:-:S04]  /*07d0*/  FADD.FTZ R28, R26, -R23 ;  /* 0x800000171a1c7221 */ /* 0x000fc80000010000 */
[----:B0-----:R-:W-:Y:S01]  /*07e0*/  FFMA.FTZ R23, R28, R27, R23 ;  /* 0x0000001b1c177223 */ /* 0x001fe20000010017 */
[----:B------:R-:W-:Y:S02]  /*07f0*/  MOV R27, RZ ;  /* 0x000000ff001b7202 */ /* 0x000fe40000000f00 */
[----:B------:R-:W-:Y:S02]  /*0800*/  @!P3 MOV R27, 0x3f800000 ;  /* 0x3f800000001bb802 */ /* 0x000fe40000000f00 */
[----:B------:R-:W-:Y:S01]  /*0810*/  ISETP.LE.AND P3, PT, R3, UR4, PT ;  /* 0x0000000403007c0c */ /* 0x000fe2000bf63270 */
[----:B------:R-:W-:Y:S01]  /*0820*/  FADD.FTZ R14, -R6, R17 ;  /* 0x00000011060e7221 */ /* 0x000fe20000010100 */
[----:B------:R-:W-:Y:S01]  /*0830*/  FADD.FTZ R15, -R23, R26 ;  /* 0x0000001a170f7221 */ /* 0x000fe20000010100 */
[----:B------:R-:W-:Y:S01]  /*0840*/  HFMA2.MMA R17, -RZ, RZ, 0, 0 ;  /* 0x00000000ff117435 */ /* 0x000fe200000001ff */
[----:B------:R-:W-:Y:S02]  /*0850*/  FFMA.FTZ R5, R16, R27, R5 ;  /* 0x0000001b10057223 */ /* 0x000fe40000010005 */
[----:B------:R-:W-:Y:S01]  /*0860*/  FMUL.FTZ R27, R28, R15 ;  /* 0x0000000f1c1b7220 */ /* 0x000fe20000410000 */
[----:B------:R-:W-:Y:S01]  /*0870*/  IMAD.MOV.U32 R15, RZ, RZ, RZ ;  /* 0x000000ffff0f7224 */ /* 0x000fe200078e00ff */
[----:B------:R-:W-:Y:S01]  /*0880*/  @!P1 MOV R15, 0x3f800000 ;  /* 0x3f800000000f9802 */ /* 0x000fe20000000f00 */
[----:B------:R-:W-:Y:S01]  /*0890*/  FMUL.FTZ R25, R25, R14 ;  /* 0x0000000e19197220 */ /* 0x000fe20000410000 */
[----:B------:R-:W-:Y:S01]  /*08a0*/  @!P2 IMAD.MOV.U32 R17, RZ, RZ, 0x3f800000 ;  /* 0x3f800000ff11a424 */ /* 0x000fe200078e00ff */
[----:B------:R-:W-:-:S02]  /*08b0*/  UIADD3 UR4, UR4, 0x1, URZ ;  /* 0x0000000104047890 */ /* 0x000fc4000fffe03f */
[----:B------:R-:W-:Y:S01]  /*08c0*/  FFMA.FTZ R20, R25, R15, R20 ;  /* 0x0000000f19147223 */ /* 0x000fe20000010014 */
[----:B------:R-:W-:Y:S01]  /*08d0*/  FFMA.FTZ R10, R27, R17, R10 ;  /* 0x000000111b0a7223 */ /* 0x000fe2000001000a */
[----:B------:R-:W-:Y:S08]  /*08e0*/  @!P3 BRA `(.L_x_5101) ;  /* 0xfffffff800c0b947 */ /* 0x000ff0000383ffff */
.L_x_5100:
[----:B------:R-:W-:Y:S01]  /*08f0*/  IADD3 R17, R18, R13, RZ ;  /* 0x0000000d12117210 */ /* 0x000fe20007ffe0ff */
[----:B------:R-:W-:Y:S01]  /*0900*/  USHF.R.U32.HI UR11, URZ, 0x1, UR10 ;  /* 0x000000013f0b7899 */ /* 0x000fe2000801160a */
[----:B------:R-:W-:Y:S02]  /*0910*/  I2FP.F32.S32 R15, R18 ;  /* 0x00000012000f7245 */ /* 0x000fe40000201400 */
[C---:B------:R-:W-:Y:S02]  /*0920*/  VIMNMX R3, R17.reuse, 0x1, !PT ;  /* 0x0000000111037848 */ /* 0x040fe40007fe0100 */
[----:B------:R-:W-:Y:S02]  /*0930*/  IADD3 R9, R17, R12, RZ ;  /* 0x0000000c11097210 */ /* 0x000fe40007ffe0ff */
[----:B------:R-:W-:Y:S02]  /*0940*/  I2FP.F32.S32 R14, R3 ;  /* 0x00000003000e7245 */ /* 0x000fe40000201400 */
[----:B------:R-:W-:-:S02]  /*0950*/  VIMNMX R3, R9, 0x1, !PT ;  /* 0x0000000109037848 */ /* 0x000fc40007fe0100 */
[----:B------:R-:W-:Y:S02]  /*0960*/  I2FP.F32.S32 R16, R13 ;  /* 0x0000000d00107245 */ /* 0x000fe40000201400 */
[----:B------:R-:W0:Y:S01]  /*0970*/  MUFU.RCP R14, R14 ;  /* 0x0000000e000e7308 */ /* 0x000e220000001000 */
[----:B------:R-:W-:Y:S01]  /*0980*/  I2FP.F32.S32 R13, R3 ;  /* 0x00000003000d7245 */ /* 0x000fe20000201400 */
[----:B------:R-:W-:Y:S01]  /*0990*/  FMUL.FTZ R3, R15, R8 ;  /* 0x000000080f037220 */ /* 0x000fe20000410000 */
[----:B------:R-:W-:Y:S01]  /*09a0*/  FADD.FTZ R8, -R7, R8 ;  /* 0x0000000807087221 */ /* 0x000fe20000010100 */
[----:B------:R-:W-:Y:S02]  /*09b0*/  ISETP.NE.AND P1, PT, RZ, UR11, PT ;  /* 0x0000000bff007c0c */ /* 0x000fe4000bf25270 */
        /* <DEDUP_REMOVED lines=84> */
.L_x_5104:
[----:B------:R-:W-:Y:S05]  /*0f00*/  BSYNC B0 ;  /* 0x0000000000007941 */ /* 0x000fea0003800000 */
.L_x_5103:
        /* <DEDUP_REMOVED lines=37> */
.L_x_5106:
[----:B------:R-:W-:Y:S05]  /*1160*/  BSYNC B0 ;  /* 0x0000000000007941 */ /* 0x000fea0003800000 */
.L_x_5105:
        /* <DEDUP_REMOVED lines=37> */
.L_x_5108:
[----:B------:R-:W-:Y:S05]  /*13c0*/  BSYNC B0 ;  /* 0x0000000000007941 */ /* 0x000fea0003800000 */
.L_x_5107:
        /* <DEDUP_REMOVED lines=37> */
.L_x_5110:
[----:B------:R-:W-:Y:S05]  /*1620*/  BSYNC B0 ;  /* 0x0000000000007941 */ /* 0x000fea0003800000 */
.L_x_5109:
        /* <DEDUP_REMOVED lines=37> */
.L_x_5112:
[----:B------:R-:W-:Y:S05]  /*1880*/  BSYNC B0 ;  /* 0x0000000000007941 */ /* 0x000fea0003800000 */
.L_x_5111:
        /* <DEDUP_REMOVED lines=37> */
.L_x_5114:
[----:B------:R-:W-:Y:S05]  /*1ae0*/  BSYNC B0 ;  /* 0x0000000000007941 */ /* 0x000fea0003800000 */
.L_x_5113:
        /* <DEDUP_REMOVED lines=37> */
.L_x_5116:
[----:B------:R-:W-:Y:S05]  /*1d40*/  BSYNC B0 ;  /* 0x0000000000007941 */ /* 0x000fea0003800000 */
.L_x_5115:
        /* <DEDUP_REMOVED lines=37> */
.L_x_5118:
[----:B------:R-:W-:Y:S05]  /*1fa0*/  BSYNC B0 ;  /* 0x0000000000007941 */ /* 0x000fea0003800000 */
.L_x_5117:
        /* <DEDUP_REMOVED lines=37> */
.L_x_5120:
[----:B------:R-:W-:Y:S05]  /*2200*/  BSYNC B0 ;  /* 0x0000000000007941 */ /* 0x000fea0003800000 */
.L_x_5119:
        /* <DEDUP_REMOVED lines=37> */
.L_x_5122:
[----:B------:R-:W-:Y:S05]  /*2460*/  BSYNC B0 ;  /* 0x0000000000007941 */ /* 0x000fea0003800000 */
.L_x_5121:
        /* <DEDUP_REMOVED lines=37> */
.L_x_5124:
[----:B------:R-:W-:Y:S05]  /*26c0*/  BSYNC B0 ;  /* 0x0000000000007941 */ /* 0x000fea0003800000 */
.L_x_5123:
        /* <DEDUP_REMOVED lines=37> */
.L_x_5126:
[----:B------:R-:W-:Y:S05]  /*2920*/  BSYNC B0 ;  /* 0x0000000000007941 */ /* 0x000fea0003800000 */
.L_x_5125:
        /* <DEDUP_REMOVED lines=37> */
.L_x_5128:
[----:B------:R-:W-:Y:S05]  /*2b80*/  BSYNC B0 ;  /* 0x0000000000007941 */ /* 0x000fea0003800000 */
.L_x_5127:
        /* <DEDUP_REMOVED lines=37> */
.L_x_5130:
[----:B------:R-:W-:Y:S05]  /*2de0*/  BSYNC B0 ;  /* 0x0000000000007941 */ /* 0x000fea0003800000 */
.L_x_5129:
        /* <DEDUP_REMOVED lines=37> */
.L_x_5132:
[----:B------:R-:W-:Y:S05]  /*3040*/  BSYNC B0 ;  /* 0x0000000000007941 */ /* 0x000fea0003800000 */
.L_x_5131:
        /* <DEDUP_REMOVED lines=37> */
.L_x_5134:
[----:B------:R-:W-:Y:S05]  /*32a0*/  BSYNC B0 ;  /* 0x0000000000007941 */ /* 0x000fea0003800000 */
.L_x_5133:
        /* <DEDUP_REMOVED lines=37> */
.L_x_5136:
[----:B------:R-:W-:Y:S05]  /*3500*/  BSYNC B0 ;  /* 0x0000000000007941 */ /* 0x000fea0003800000 */
.L_x_5135:
        /* <DEDUP_REMOVED lines=37> */
.L_x_5138:
[----:B------:R-:W-:Y:S05]  /*3760*/  BSYNC B0 ;  /* 0x0000000000007941 */ /* 0x000fea0003800000 */
.L_x_5137:
        /* <DEDUP_REMOVED lines=37> */
.L_x_5140:
[----:B------:R-:W-:Y:S05]  /*39c0*/  BSYNC B0 ;  /* 0x0000000000007941 */ /* 0x000fea0003800000 */
.L_x_5139:
        /* <DEDUP_REMOVED lines=37> */
.L_x_5142:
[----:B------:R-:W-:Y:S05]  /*3c20*/  BSYNC B0 ;  /* 0x0000000000007941 */ /* 0x000fea0003800000 */
.L_x_5141:
        /* <DEDUP_REMOVED lines=37> */
.L_x_5144:
[----:B------:R-:W-:Y:S05]  /*3e80*/  BSYNC B0 ;  /* 0x0000000000007941 */ /* 0x000fea0003800000 */
.L_x_5143:
        /* <DEDUP_REMOVED lines=37> */
.L_x_5146:
[----:B------:R-:W-:Y:S05]  /*40e0*/  BSYNC B0 ;  /* 0x0000000000007941 */ /* 0x000fea0003800000 */
.L_x_5145:
        /* <DEDUP_REMOVED lines=37> */
.L_x_5148:
[----:B------:R-:W-:Y:S05]  /*4340*/  BSYNC B0 ;  /* 0x0000000000007941 */ /* 0x000fea0003800000 */
.L_x_5147:
        /* <DEDUP_REMOVED lines=37> */
.L_x_5150:
[----:B------:R-:W-:Y:S05]  /*45a0*/  BSYNC B0 ;  /* 0x0000000000007941 */ /* 0x000fea0003800000 */
.L_x_5149:
        /* <DEDUP_REMOVED lines=37> */
.L_x_5152:
[----:B------:R-:W-:Y:S05]  /*4800*/  BSYNC B0 ;  /* 0x0000000000007941 */ /* 0x000fea0003800000 */
.L_x_5151:
        /* <DEDUP_REMOVED lines=37> */
.L_x_5154:
[----:B------:R-:W-:Y:S05]  /*4a60*/  BSYNC B0 ;  /* 0x0000000000007941 */ /* 0x000fea0003800000 */
.L_x_5153:
        /* <DEDUP_REMOVED lines=37> */
.L_x_5156:
[----:B------:R-:W-:Y:S05]  /*4cc0*/  BSYNC B0 ;  /* 0x0000000000007941 */ /* 0x000fea0003800000 */
.L_x_5155:
        /* <DEDUP_REMOVED lines=37> */
.L_x_5158:
[----:B------:R-:W-:Y:S05]  /*4f20*/  BSYNC B0 ;  /* 0x0000000000007941 */ /* 0x000fea0003800000 */
.L_x_5157:
        /* <DEDUP_REMOVED lines=37> */
.L_x_5160:
[----:B------:R-:W-:Y:S05]  /*5180*/  BSYNC B0 ;  /* 0x0000000000007941 */ /* 0x000fea0003800000 */
.L_x_5159:
        /* <DEDUP_REMOVED lines=35> */
.L_x_5162:
[----:B------:R-:W-:Y:S05]  /*53c0*/  BSYNC B0 ;  /* 0x0000000000007941 */ /* 0x000fea0003800000 */
.L_x_5161:
        /* <DEDUP_REMOVED lines=38> */
.L_x_5163:
[----:B------:R-:W-:Y:S05]  /*5630*/  BSYNC B0 ;  /* 0x0000000000007941 */ /* 0x000fea0003800000 */
.L_x_5102:
        /* <DEDUP_REMOVED lines=17> */
.L_x_5164:
        /* <DEDUP_REMOVED lines=20> */
.L_x_5166:
[----:B------:R-:W-:Y:S05]  /*5890*/  BSYNC B0 ;  /* 0x0000000000007941 */ /* 0x000fea0003800000 */
.L_x_5165:
        /* <DEDUP_REMOVED lines=28> */
.L_x_5168:
[----:B------:R-:W-:Y:S05]  /*5a60*/  BSYNC B0 ;  /* 0x0000000000007941 */ /* 0x000fea0003800000 */
.L_x_5167:
        /* <DEDUP_REMOVED lines=19> */
.L_x_5171:
        /* <DEDUP_REMOVED lines=38> */
.L_x_5170:
[----:B------:R-:W-:Y:S05]  /*5e00*/  BSYNC B0 ;  /* 0x0000000000007941 */ /* 0x000fea0003800000 */
.L_x_5169:
        /* <DEDUP_REMOVED lines=47> */
.L_x_5174:
[----:B------:R-:W-:Y:S05]  /*6100*/  BSYNC B0 ;  /* 0x0000000000007941 */ /* 0x000fea0003800000 */
.L_x_5173:
        /* <DEDUP_REMOVED lines=37> */
.L_x_5176:
[----:B------:R-:W-:Y:S05]  /*6360*/  BSYNC B0 ;  /* 0x0000000000007941 */ /* 0x000fea0003800000 */
.L_x_5175:
        /* <DEDUP_REMOVED lines=37> */
.L_x_5178:
[----:B------:R-:W-:Y:S05]  /*65c0*/  BSYNC B0 ;  /* 0x0000000000007941 */ /* 0x000fea0003800000 */
.L_x_5177:
        /* <DEDUP_REMOVED lines=37> */
.L_x_5180:
[----:B------:R-:W-:Y:S05]  /*6820*/  BSYNC B0 ;  /* 0x0000000000007941 */ /* 0x000fea0003800000 */
.L_x_5179:
        /* <DEDUP_REMOVED lines=37> */
.L_x_5182:
[----:B------:R-:W-:Y:S05]  /*6a80*/  BSYNC B0 ;  /* 0x0000000000007941 */ /* 0x000fea0003800000 */
.L_x_5181:
        /* <DEDUP_REMOVED lines=37> */
.L_x_5184:
[----:B------:R-:W-:Y:S05]  /*6ce0*/  BSYNC B0 ;  /* 0x0000000000007941 */ /* 0x000fea0003800000 */
.L_x_5183:
        /* <DEDUP_REMOVED lines=37> */
.L_x_5186:
[----:B------:R-:W-:Y:S05]  /*6f40*/  BSYNC B0 ;  /* 0x0000000000007941 */ /* 0x000fea0003800000 */
.L_x_5185:
        /* <DEDUP_REMOVED lines=37> */
.L_x_5188:
[----:B------:R-:W-:Y:S05]  /*71a0*/  BSYNC B0 ;  /* 0x0000000000007941 */ /* 0x000fea0003800000 */
.L_x_5187:
        /* <DEDUP_REMOVED lines=37> */
.L_x_5190:
[----:B------:R-:W-:Y:S05]  /*7400*/  BSYNC B0 ;  /* 0x0000000000007941 */ /* 0x000fea0003800000 */
.L_x_5189:
        /* <DEDUP_REMOVED lines=37> */
.L_x_5192:
[----:B------:R-:W-:Y:S05]  /*7660*/  BSYNC B0 ;  /* 0x0000000000007941 */ /* 0x000fea0003800000 */
.L_x_5191:
        /* <DEDUP_REMOVED lines=37> */
.L_x_5194:
[----:B------:R-:W-:Y:S05]  /*78c0*/  BSYNC B0 ;  /* 0x0000000000007941 */ /* 0x000fea0003800000 */
.L_x_5193:
        /* <DEDUP_REMOVED lines=37> */
.L_x_5196:
[----:B------:R-:W-:Y:S05]  /*7b20*/  BSYNC B0 ;  /* 0x0000000000007941 */ /* 0x000fea0003800000 */
.L_x_5195:
        /* <DEDUP_REMOVED lines=37> */
.L_x_5198:
[----:B------:R-:W-:Y:S05]  /*7d80*/  BSYNC B0 ;  /* 0x0000000000007941 */ /* 0x000fea0003800000 */
.L_x_5197:
        /* <DEDUP_REMOVED lines=37> */
.L_x_5200:
[----:B------:R-:W-:Y:S05]  /*7fe0*/  BSYNC B0 ;  /* 0x0000000000007941 */ /* 0x000fea0003800000 */
.L_x_5199:
        /* <DEDUP_REMOVED lines=37> */
.L_x_5202:
[----:B------:R-:W-:Y:S05]  /*8240*/  BSYNC B0 ;  /* 0x0000000000007941 */ /* 0x000fea0003800000 */
.L_x_5201:
        /* <DEDUP_REMOVED lines=37> */
.L_x_5204:
[----:B------:R-:W-:Y:S05]  /*84a0*/  BSYNC B0 ;  /* 0x0000000000007941 */ /* 0x000fea0003800000 */
.L_x_5203:
        /* <DEDUP_REMOVED lines=37> */
.L_x_5206:
[----:B------:R-:W-:Y:S05]  /*8700*/  BSYNC B0 ;  /* 0x0000000000007941 */ /* 0x000fea0003800000 */
.L_x_5205:
        /* <DEDUP_REMOVED lines=37> */
.L_x_5208:
[----:B------:R-:W-:Y:S05]  /*8960*/  BSYNC B0 ;  /* 0x0000000000007941 */ /* 0x000fea0003800000 */
.L_x_5207:
        /* <DEDUP_REMOVED lines=37> */
.L_x_5210:
[----:B------:R-:W-:Y:S05]  /*8bc0*/  BSYNC B0 ;  /* 0x0000000000007941 */ /* 0x000fea0003800000 */
.L_x_5209:
        /* <DEDUP_REMOVED lines=37> */
.L_x_5212:
[----:B------:R-:W-:Y:S05]  /*8e20*/  BSYNC B0 ;  /* 0x0000000000007941 */ /* 0x000fea0003800000 */
.L_x_5211:
        /* <DEDUP_REMOVED lines=37> */
.L_x_5214:
[----:B------:R-:W-:Y:S05]  /*9080*/  BSYNC B0 ;  /* 0x0000000000007941 */ /* 0x000fea0003800000 */
.L_x_5213:
        /* <DEDUP_REMOVED lines=37> */
.L_x_5216:
[----:B------:R-:W-:Y:S05]  /*92e0*/  BSYNC B0 ;  /* 0x0000000000007941 */ /* 0x000fea0003800000 */
.L_x_5215:
        /* <DEDUP_REMOVED lines=37> */
.L_x_5218:
[----:B------:R-:W-:Y:S05]  /*9540*/  BSYNC B0 ;  /* 0x0000000000007941 */ /* 0x000fea0003800000 */
.L_x_5217:
        /* <DEDUP_REMOVED lines=37> */
.L_x_5220:
[----:B------:R-:W-:Y:S05]  /*97a0*/  BSYNC B0 ;  /* 0x0000000000007941 */ /* 0x000fea0003800000 */
.L_x_5219:
        /* <DEDUP_REMOVED lines=37> */
.L_x_5222:
[----:B------:R-:W-:Y:S05]  /*9a00*/  BSYNC B0 ;  /* 0x0000000000007941 */ /* 0x000fea0003800000 */
.L_x_5221:
        /* <DEDUP_REMOVED lines=37> */
.L_x_5224:
[----:B------:R-:W-:Y:S05]  /*9c60*/  BSYNC B0 ;  /* 0x0000000000007941 */ /* 0x000fea0003800000 */
.L_x_5223:
        /* <DEDUP_REMOVED lines=37> */
.L_x_5226:
[----:B------:R-:W-:Y:S05]  /*9ec0*/  BSYNC B0 ;  /* 0x0000000000007941 */ /* 0x000fea0003800000 */
.L_x_5225:
        /* <DEDUP_REMOVED lines=37> */
.L_x_5228:
[----:B------:R-:W-:Y:S05]  /*a120*/  BSYNC B0 ;  /* 0x0000000000007941 */ /* 0x000fea0003800000 */
.L_x_5227:
        /* <DEDUP_REMOVED lines=37> */
.L_x_5230:
[----:B------:R-:W-:Y:S05]  /*a380*/  BSYNC B0 ;  /* 0x0000000000007941 */ /* 0x000fea0003800000 */
.L_x_5229:
        /* <DEDUP_REMOVED lines=35> */
.L_x_5232:
[----:B------:R-:W-:Y:S05]  /*a5c0*/  BSYNC B0 ;  /* 0x0000000000007941 */ /* 0x000fea0003800000 */
.L_x_5231:
        /* <DEDUP_REMOVED lines=38> */
.L_x_5233:
[----:B------:R-:W-:Y:S05]  /*a830*/  BSYNC B0 ;  /* 0x0000000000007941 */ /* 0x000fea0003800000 */
.L_x_5172:
[----:B------:R-:W-:Y:S05]  /*a840*/  @!P0 EXIT ;  /* 0x000000000000894d */ /* 0x000fea0003800000 */
[----:B01234-:R-:W-:Y:S01]  /*a850*/  I2FP.F32.S32 R24, R24 ;  /* 0x0000001800187245 */ /* 0x01ffe20000201400 */
[----:B------:R-:W-:Y:S03]  /*a860*/  STG.E desc[UR8][R6.64], R11 ;  /* 0x0000000b06007986 */ /* 0x000fe6000c101908 */
[----:B------:R-:W0:Y:S02]  /*a870*/  MUFU.RCP R3, R24 ;  /* 0x0000001800037308 */ /* 0x000e240000001000 */
[----:B0-----:R-:W-:-:S05]  /*a880*/  FMUL.FTZ R3, R3, R8 ;  /* 0x0000000803037220 */ /* 0x001fca0000410000 */
[----:B------:R-:W-:Y:S01]  /*a890*/  STG.E desc[UR8][R4.64], R3 ;  /* 0x0000000304007986 */ /* 0x000fe2000c101908 */
[----:B------:R-:W-:Y:S05]  /*a8a0*/  EXIT ;  /* 0x000000000000794d */ /* 0x000fea0003800000 */
.L_x_5234:
        /* <DEDUP_REMOVED lines=13> */
.L_x_28355:


//--------------------- .text._ZN2at6native50batch_norm_collect_statistics_channels_last_kernelINS0_3VarEffLi4EEEvPKT0_PT1_S7_PVS6_PiiiS6_ --------------------------
	.section	.text._ZN2at6native50batch_norm_collect_statistics_channels_last_kernelINS0_3VarEffLi4EEEvPKT0_PT1_S7_PVS6_PiiiS6_,"ax",@progbits
	.align	128
        .global         _ZN2at6native50batch_norm_collect_statistics_channels_last_kernelINS0_3VarEffLi4EEEvPKT0_PT1_S7_PVS6_PiiiS6_
        .type           _ZN2at6native50batch_norm_collect_statistics_channels_last_kernelINS0_3VarEffLi4EEEvPKT0_PT1_S7_PVS6_PiiiS6_,@function
        .size           _ZN2at6native50batch_norm_collect_statistics_channels_last_kernelINS0_3VarEffLi4EEEvPKT0_PT1_S7_PVS6_PiiiS6_,(.L_x_28356 - _ZN2at6native50batch_norm_collect_statistics_channels_last_kernelINS0_3VarEffLi4EEEvPKT0_PT1_S7_PVS6_PiiiS6_)
        .other          _ZN2at6native50batch_norm_collect_statistics_channels_last_kernelINS0_3VarEffLi4EEEvPKT0_PT1_S7_PVS6_PiiiS6_,@"STO_CUDA_ENTRY STV_DEFAULT"
_ZN2at6native50batch_norm_collect_statistics_channels_last_kernelINS0_3VarEffLi4EEEvPKT0_PT1_S7_PVS6_PiiiS6_:
.text._ZN2at6native50batch_norm_collect_statistics_channels_last_kernelINS0_3VarEffLi4EEEvPKT0_PT1_S7_PVS6_PiiiS6_:
        /* <DEDUP_REMOVED lines=66> */
.L_x_5236:
        /* <DEDUP_REMOVED lines=23> */
[----:B0-----:R-:W-:Y:S01]  /*0590*/  @!P1 IMAD.WIDE R14, R25, 0x4, R14 ;  /* 0x00000004190e9825 */ /* 0x001fe200078e020e */
[----:B------:R-:W-:-:S06]  /*05a0*/  MOV R25, RZ ;  /* 0x000000ff00197202 */ /* 0x000fcc0000000f00 */
[----:B------:R0:W2:Y:S01]  /*05b0*/  @!P1 LDG.E.CONSTANT R25, desc[UR8][R14.64] ;  /* 0x000000080e199981 */ /* 0x0000a2000c1e9900 */
[----:B---3--:R-:W-:Y:S01]  /*05c0*/  FADD.FTZ R27, -R9, R12 ;  /* 0x0000000c091b7221 */ /* 0x008fe20000010100 */
[----:B------:R-:W-:Y:S02]  /*05d0*/  IADD3 R29, R23, R20, RZ ;  /* 0x00000014171d7210 */ /* 0x000fe40007ffe0ff */
[----:B------:R-:W-:Y:S01]  /*05e0*/  @!P3 IADD3 R17, R17, 0x1, RZ ;  /* 0x000000011111b810 */ /* 0x000fe20007ffe0ff */
[----:B------:R-:W-:Y:S01]  /*05f0*/  FMUL.FTZ R28, R28, R27 ;  /* 0x0000001b1c1c7220 */ /* 0x000fe20000410000 */
[----:B------:R-:W-:Y:S01]  /*0600*/  IMAD.MOV.U32 R27, RZ, RZ, RZ ;  /* 0x000000ffff1b7224 */ /* 0x000fe200078e00ff */
[----:B------:R-:W-:Y:S01]  /*0610*/  @!P2 MOV R27, 0x3f800000 ;  /* 0x3f800000001ba802 */ /* 0x000fe20000000f00 */
[----:B------:R-:W-:Y:S01]  /*0620*/  IMAD R12, R2, UR10, R29 ;  /* 0x0000000a020c7c24 */ /* 0x000fe2000f8e021d */
[----:B------:R-:W-:Y:S02]  /*0630*/  @!P3 I2FP.F32.S32 R26, R17 ;  /* 0x00000011001ab245 */ /* 0x000fe40000201400 */
[----:B------:R-:W-:Y:S01]  /*0640*/  @!P1 IADD3 R16, R16, 0x1, RZ ;  /* 0x0000000110109810 */ /* 0x000fe20007ffe0ff */
[----:B------:R-:W-:Y:S01]  /*0650*/  FFMA.FTZ R24, R28, R27, R24 ;  /* 0x0000001b1c187223 */ /* 0x000fe20000010018 */
[----:B------:R-:W-:Y:S01]  /*0660*/  IMAD.MOV.U32 R27, RZ, RZ, RZ ;  /* 0x000000ffff1b7224 */ /* 0x000fe200078e00ff */
[----:B------:R-:W-:Y:S01]  /*0670*/  ISETP.GE.OR P2, PT, R12, UR5, P0 ;  /* 0x000000050c007c0c */ /* 0x000fe20008746670 */
[----:B------:R-:W-:Y:S01]  /*0680*/  IMAD.MOV.U32 R12, RZ, RZ, RZ ;  /* 0x000000ffff0c7224 */ /* 0x000fe200078e00ff */
[----:B------:R-:W-:-:S03]  /*0690*/  @!P1 I2FP.F32.S32 R28, R16 ;  /* 0x00000010001c9245 */ /* 0x000fc60000201400 */
[----:B------:R-:W1:Y:S08]  /*06a0*/  @!P3 MUFU.RCP R27, R26 ;  /* 0x0000001a001bb308 */ /* 0x000e700000001000 */
[----:B------:R-:W3:Y:S01]  /*06b0*/  @!P1 MUFU.RCP R12, R28 ;  /* 0x0000001c000c9308 */ /* 0x000ee20000001000 */
        /* <DEDUP_REMOVED lines=8> */
[----:B------:R-:W-:Y:S01]  /*0740*/  @!P2 IMAD R29, R23, UR6, R12 ;  /* 0x00000006171dac24 */ /* 0x000fe2000f8e020c */
[----:B------:R-:W-:-:S03]  /*0750*/  HFMA2.MMA R12, -RZ, RZ, 0, 0 ;  /* 0x00000000ff0c7435 */ /* 0x000fc600000001ff */
[----:B0-----:R-:W-:-:S07]  /*0760*/  @!P2 IMAD.WIDE R14, R29, 0x4, R14 ;  /* 0x000000041d0ea825 */ /* 0x001fce00078e020e */
[----:B------:R0:W2:Y:S01]  /*0770*/  @!P2 LDG.E.CONSTANT R12, desc[UR8][R14.64] ;  /* 0x000000080e0ca981 */ /* 0x0000a2000c1e9900 */
[----:B------:R-:W-:Y:S01]  /*0780*/  @!P2 IADD3 R5, R5, 0x1, RZ ;  /* 0x000000010505a810 */ /* 0x000fe20007ffe0ff */
[----:B------:R-:W-:Y:S02]  /*0790*/  IMAD.MOV.U32 R28, RZ, RZ, RZ ;  /* 0x000000ffff1c7224 */ /* 0x000fe400078e00ff */
[----:B------:R-:W-:Y:S01]  /*07a0*/  IMAD R20, R23, 0x3, R20 ;  /* 0x0000000317147824 */ /* 0x000fe200078e0214 */
[----:B------:R-:W-:Y:S01]  /*07b0*/  @!P2 I2FP.F32.S32 R29, R5 ;  /* 0x00000005001da245 */ /* 0x000fe20000201400 */
[----:B------:R-:W-:-:S03]  /*07c0*/  IMAD R10, R21, 0x3, R10 ;  /* 0x00000003150a7824 */ /* 0x000fc600078e020a */
[----:B------:R-:W1:Y:S01]  /*07d0*/  @!P2 MUFU.RCP R28, R29 ;  /* 0x0000001d001ca308 */ /* 0x000e620000001000 */
[----:B0-----:R-:W-:-:S06]  /*07e0*/  HFMA2.MMA R14, -RZ, RZ, 0, 0 ;  /* 0x00000000ff0e7435 */ /* 0x001fcc00000001ff */
[----:B------:R-:W-:Y:S02]  /*07f0*/  @!P2 IMAD.MOV.U32 R14, RZ, RZ, 0x3f800000 ;  /* 0x3f800000ff0ea424 */ /* 0x000fe400078e00ff */
[----:B--2---:R-:W-:-:S04]  /*0800*/  FADD.FTZ R26, R12, -R13 ;  /* 0x8000000d0c1a7221 */ /* 0x004fc80000010000 */
[----:B-1----:R-:W-:Y:S01]  /*0810*/  FFMA.FTZ R13, R26, R28, R13 ;  /* 0x0000001c1a0d7223 */ /* 0x002fe2000001000d */
[----:B------:R-:W-:Y:S02]  /*0820*/  MOV R28, RZ ;  /* 0x000000ff001c7202 */ /* 0x000fe40000000f00 */
[----:B------:R-:W-:Y:S01]  /*0830*/  @!P3 MOV R28, 0x3f800000 ;  /* 0x3f800000001cb802 */ /* 0x000fe20000000f00 */
[----:B------:R-:W-:Y:S01]  /*0840*/  FADD.FTZ R15, -R13, R12 ;  /* 0x0000000c0d0f7221 */ /* 0x000fe20000010100 */
[----:B------:R-:W-:Y:S01]  /*0850*/  ISETP.LE.AND P3, PT, R4, UR4, PT ;  /* 0x0000000404007c0c */ /* 0x000fe2000bf63270 */
[----:B------:R-:W-:Y:S01]  /*0860*/  IMAD.MOV.U32 R12, RZ, RZ, RZ ;  /* 0x000000ffff0c7224 */ /* 0x000fe200078e00ff */
[----:B------:R-:W-:Y:S01]  /*0870*/  @!P1 MOV R12, 0x3f800000 ;  /* 0x3f800000000c9802 */ /* 0x000fe20000000f00 */
[----:B------:R-:W-:Y:S01]  /*0880*/  FFMA.FTZ R6, R27, R28, R6 ;  /* 0x0000001c1b067223 */ /* 0x000fe20000010006 */
[----:B------:R-:W-:Y:S01]  /*0890*/  FADD.FTZ R28, -R22, R25 ;  /* 0x00000019161c7221 */ /* 0x000fe20000010100 */
[----:B------:R-:W-:Y:S01]  /*08a0*/  FMUL.FTZ R26, R26, R15 ;  /* 0x0000000f1a1a7220 */ /* 0x000fe20000410000 */
[----:B------:R-:W-:-:S02]  /*08b0*/  UIADD3 UR4, UR4, 0x1, URZ ;  /* 0x0000000104047890 */ /* 0x000fc4000fffe03f */
[----:B------:R-:W-:Y:S01]  /*08c0*/  FMUL.FTZ R28, R7, R28 ;  /* 0x0000001c071c7220 */ /* 0x000fe20000410000 */
[----:B------:R-:W-:-:S03]  /*08d0*/  FFMA.FTZ R11, R26, R14, R11 ;  /* 0x0000000e1a0b7223 */ /* 0x000fc6000001000b */
[----:B------:R-:W-:Y:S01]  /*08e0*/  FFMA.FTZ R19, R28, R12, R19 ;  /* 0x0000000c1c137223 */ /* 0x000fe20000010013 */
[----:B------:R-:W-:Y:S06]  /*08f0*/  @!P3 BRA `(.L_x_5236) ;  /* 0xfffffff800c8b947 */ /* 0x000fec000383ffff */
.L_x_5235:
[-C--:B------:R-:W-:Y:S01]  /*0900*/  IADD3 R15, R0, R17.reuse, RZ ;  /* 0x00000011000f7210 */ /* 0x080fe20007ffe0ff */
[----:B------:R-:W-:Y:S01]  /*0910*/  USHF.R.U32.HI UR11, URZ, 0x1, UR10 ;  /* 0x000000013f0b7899 */ /* 0x000fe2000801160a */
[----:B------:R-:W-:Y:S02]  /*0920*/  I2FP.F32.S32 R12, R0 ;  /* 0x00000000000c7245 */ /* 0x000fe40000201400 */
[C---:B------:R-:W-:Y:S02]  /*0930*/  VIMNMX R4, R15.reuse, 0x1, !PT ;  /* 0x000000010f047848 */ /* 0x040fe40007fe0100 */
[----:B------:R-:W-:Y:S02]  /*0940*/  I2FP.F32.S32 R17, R17 ;  /* 0x0000001100117245 */ /* 0x000fe40000201400 */
[----:B------:R-:W-:Y:S02]  /*0950*/  I2FP.F32.S32 R7, R4 ;  /* 0x0000000400077245 */ /* 0x000fe40000201400 */
[----:B------:R-:W-:-:S02]  /*0960*/  IADD3 R4, R15, R16, RZ ;  /* 0x000000100f047210 */ /* 0x000fc40007ffe0ff */
[----:B------:R-:W-:Y:S02]  /*0970*/  I2FP.F32.S32 R14, R15 ;  /* 0x0000000f000e7245 */ /* 0x000fe40000201400 */
[----:B------:R-:W0:Y:S01]  /*0980*/  MUFU.RCP R7, R7 ;  /* 0x0000000700077308 */ /* 0x000e220000001000 */
[----:B------:R-:W-:Y:S02]  /*0990*/  VIMNMX R0, R4, 0x1, !PT ;  /* 0x0000000104007848 */ /* 0x000fe40007fe0100 */
[----:B------:R-:W-:Y:S02]  /*09a0*/  I2FP.F32.S32 R15, R16 ;  /* 0x00000010000f7245 */ /* 0x000fe40000201400 */
[----:B------:R-:W-:Y:S01]  /*09b0*/  I2FP.F32.S32 R10, R0 ;  /* 0x00000000000a7245 */ /* 0x000fe20000201400 */
[----:B------:R-:W-:Y:S01]  /*09c0*/  FMUL.FTZ R0, R12, R9 ;  /* 0x000000090c007220 */ /* 0x000fe20000410000 */
[----:B------:R-:W-:-:S03]  /*09d0*/  ISETP.NE.AND P1, PT, RZ, UR11, PT ;  /* 0x0000000bff007c0c */ /* 0x000fc6000bf25270 */
[----:B------:R-:W-:Y:S01]  /*09e0*/  FFMA.FTZ R20, R17, R8, R0 ;  /* 0x0000000811147223 */ /* 0x000fe20000010000 */
[----:B------:R-:W1:Y:S01]  /*09f0*/  MUFU.RCP R10, R10 ;  /* 0x0000000a000a7308 */ /* 0x000e620000001000 */
[----:B------:R-:W-:Y:S01]  /*0a00*/  FADD.FTZ R8, -R8, R9 ;  /* 0x0000000908087221 */ /* 0x000fe20000010100 */
[----:B------:R-:W2:Y:S03]  /*0a10*/  S2R R0, SR_TID.Y ;  /* 0x0000000000007919 */ /* 0x000ea60000002200 */
[----:B------:R-:W-:Y:S01]  /*0a20*/  FMUL.FTZ R16, R8, R8 ;  /* 0x0000000808107220 */ /* 0x000fe20000410000 */
[----:B0-----:R-:W-:Y:S01]  /*0a30*/  FMUL.FTZ R21, R7, R20 ;  /* 0x0000001407157220 */ /* 0x001fe20000410000 */
[----:B------:R-:W-:Y:S01]  /*0a40*/  IMAD.IADD R8, R4, 0x1, R5 ;  /* 0x0000000104087824 */ /* 0x000fe200078e0205 */
[----:B------:R-:W2:Y:S01]  /*0a50*/  S2R R9, SR_TID.X ;  /* 0x0000000000097919 */ /* 0x000ea20000002100 */
[----:B------:R-:W-:Y:S01]  /*0a60*/  FMUL.FTZ R17, R17, R16 ;  /* 0x0000001011117220 */ /* 0x000fe20000410000 */
[C---:B------:R-:W-:Y:S01]  /*0a70*/  FMUL.FTZ R20, R21.reuse, R14 ;  /* 0x0000000e15147220 */ /* 0x040fe20000410000 */
[----:B------:R-:W-:Y:S01]  /*0a80*/  FADD.FTZ R21, R21, -R22 ;  /* 0x8000001615157221 */ /* 0x000fe20000010000 */
[----:B------:R-:W-:Y:S01]  /*0a90*/  VIMNMX R16, R8, 0x1, !PT ;  /* 0x0000000108107848 */ /* 0x000fe20007fe0100 */
[----:B------:R-:W-:Y:S01]  /*0aa0*/  FMUL.FTZ R17, R12, R17 ;  /* 0x000000110c117220 */ /* 0x000fe20000410000 */
[----:B------:R-:W-:-:S02]  /*0ab0*/  FFMA.FTZ R23, R15, R22, R20 ;  /* 0x000000160f177223 */ /* 0x000fc40000010014 */
[----:B------:R-:W-:Y:S01]  /*0ac0*/  I2FP.F32.S32 R20, R16 ;  /* 0x0000001000147245 */ /* 0x000fe20000201400 */
[----:B------:R-:W-:Y:S01]  /*0ad0*/  FMUL.FTZ R16, R21, R21 ;  /* 0x0000001515107220 */ /* 0x000fe20000410000 */
[----:B-1----:R-:W-:Y:S01]  /*0ae0*/  FMUL.FTZ R12, R10, R23 ;  /* 0x000000170a0c7220 */ /* 0x002fe20000410000 */
[----:B------:R-:W-:Y:S02]  /*0af0*/  FFMA.FTZ R17, R7, R17, R6 ;  /* 0x0000001107117223 */ /* 0x000fe40000010006 */
[----:B------:R-:W0:Y:S01]  /*0b00*/  MUFU.RCP R6, R20 ;  /* 0x0000001400067308 */ /* 0x000e220000001000 */
[----:B------:R-:W-:Y:S01]  /*0b10*/  FADD.FTZ R7, R12, -R13 ;  /* 0x8000000d0c077221 */ /* 0x000fe20000010000 */
[----:B------:R-:W-:Y:S01]  /*0b20*/  FMUL.FTZ R15, R15, R16 ;  /* 0x000000100f0f7220 */ /* 0x000fe20000410000 */
[----:B------:R-:W-:Y:S01]  /*0b30*/  I2FP.F32.S32 R16, R5 ;  /* 0x0000000500107245 */ /* 0x000fe20000201400 */
[----:B------:R-:W-:Y:S01]  /*0b40*/  FADD.FTZ R17, R17, R24 ;  /* 0x0000001811117221 */ /* 0x000fe20000010000 */
[----:B------:R-:W-:Y:S01]  /*0b50*/  FMUL.FTZ R7, R7, R7 ;  /* 0x0000000707077220 */ /* 0x000fe20000410000 */
[----:B------:R-:W-:Y:S01]  /*0b60*/  I2FP.F32.S32 R5, R4 ;  /* 0x0000000400057245 */ /* 0x000fe20000201400 */
[----:B------:R-:W-:-:S02]  /*0b70*/  FMUL.FTZ R15, R14, R15 ;  /* 0x0000000f0e0f7220 */ /* 0x000fc40000410000 */
[----:B------:R-:W-:Y:S02]  /*0b80*/  FMUL.FTZ R4, R16, R7 ;  /* 0x0000000710047220 */ /* 0x000fe40000410000 */
[----:B------:R-:W-:Y:S01]  /*0b90*/  FFMA.FTZ R10, R10, R15, R19 ;  /* 0x0000000f0a0a7223 */ /* 0x000fe20000010013 */
[----:B------:R-:W-:Y:S01]  /*0ba0*/  FMUL.FTZ R7, R12, R5 ;  /* 0x000000050c077220 */ /* 0x000fe20000410000 */
[----:B------:R-:W-:Y:S02]  /*0bb0*/  FMUL.FTZ R4, R5, R4 ;  /* 0x0000000405047220 */ /* 0x000fe40000410000 */
[----:B------:R-:W-:Y:S01]  /*0bc0*/  FADD.FTZ R10, R17, R10 ;  /* 0x0000000a110a7221 */ /* 0x000fe20000010000 */
[----:B------:R-:W-:Y:S01]  /*0bd0*/  FFMA.FTZ R7, R16, R13, R7 ;  /* 0x0000000d10077223 */ /* 0x000fe20000010007 */
[----:B0-----:R-:W-:-:S03]  /*0be0*/  FFMA.FTZ R11, R6, R4, R11 ;  /* 0x00000004060b7223 */ /* 0x001fc6000001000b */
[----:B------:R-:W-:Y:S01]  /*0bf0*/  FMUL.FTZ R13, R6, R7 ;  /* 0x00000007060d7220 */ /* 0x000fe20000410000 */
[----:B------:R-:W-:Y:S01]  /*0c00*/  FADD.FTZ R12, R10, R11 ;  /* 0x0000000b0a0c7221 */ /* 0x000fe20000010000 */
[----:B--2---:R-:W-:Y:S01]  /*0c10*/  IMAD R10, R0, R3, R9 ;  /* 0x00000003000a7224 */ /* 0x004fe200078e0209 */
[----:B------:R-:W-:Y:S06]  /*0c20*/  @!P1 BRA `(.L_x_5237) ;  /* 0x0000004800889947 */ /* 0x000fec0003800000 */
[----:B------:R-:W0:Y:S01]  /*0c30*/  S2UR UR7, SR_CgaCtaId ;  /* 0x00000000000779c3 */ /* 0x000e220000008800 */
[----:B------:R-:W-:Y:S01]  /*0c40*/  ULOP3.LUT UR12, UR10, 0xfffffffe, URZ, 0xc0, !UPT ;  /* 0xfffffffe0a0c7892 */ /* 0x000fe2000f8ec03f */
[----:B------:R-:W-:Y:S01]  /*0c50*/  IADD3 R6, R0, UR11, RZ ;  /* 0x0000000b00067c10 */ /* 0x000fe2000fffe0ff */
        /* <DEDUP_REMOVED lines=43> */
.L_x_5239:
[----:B------:R-:W-:Y:S05]  /*0f10*/  BSYNC B0 ;  /* 0x0000000000007941 */ /* 0x000fea0003800000 */
.L_x_5238:
        /* <DEDUP_REMOVED lines=37> */
.L_x_5241:
[----:B------:R-:W-:Y:S05]  /*1170*/  BSYNC B0 ;  /* 0x0000000000007941 */ /* 0x000fea0003800000 */
.L_x_5240:
        /* <DEDUP_REMOVED lines=37> */
.L_x_5243:
[----:B------:R-:W-:Y:S05]  /*13d0*/  BSYNC B0 ;  /* 0x0000000000007941 */ /* 0x000fea0003800000 */
.L_x_5242:
        /* <DEDUP_REMOVED lines=37> */
.L_x_5245:
[----:B------:R-:W-:Y:S05]  /*1630*/  BSYNC B0 ;  /* 0x0000000000007941 */ /* 0x000fea0003800000 */
.L_x_5244:
        /* <DEDUP_REMOVED lines=37> */
.L_x_5247:
[----:B------:R-:W-:Y:S05]  /*1890*/  BSYNC B0 ;  /* 0x0000000000007941 */ /* 0x000fea0003800000 */
.L_x_5246:
        /* <DEDUP_REMOVED lines=37> */
.L_x_5249:
[----:B------:R-:W-:Y:S05]  /*1af0*/  BSYNC B0 ;  /* 0x0000000000007941 */ /* 0x000fea0003800000 */
.L_x_5248:
        /* <DEDUP_REMOVED lines=37> */
.L_x_5251:
[----:B------:R-:W-:Y:S05]  /*1d50*/  BSYNC B0 ;  /* 0x0000000000007941 */ /* 0x000fea0003800000 */
.L_x_5250:
        /* <DEDUP_REMOVED lines=37> */
.L_x_5253:
[----:B------:R-:W-:Y:S05]  /*1fb0*/  BSYNC B0 ;  /* 0x0000000000007941 */ /* 0x000fea0003800000 */
.L_x_5252:
        /* <DEDUP_REMOVED lines=37> */
.L_x_5255:
[----:B------:R-:W-:Y:S05]  /*2210*/  BSYNC B0 ;  /* 0x0000000000007941 */ /* 0x000fea0003800000 */
.L_x_5254:
        /* <DEDUP_REMOVED lines=37> */
.L_x_5257:
[----:B------:R-:W-:Y:S05]  /*2470*/  BSYNC B0 ;  /* 0x0000000000007941 */ /* 0x000fea0003800000 */
.L_x_5256:
        /* <DEDUP_REMOVED lines=37> */
.L_x_5259:
[----:B------:R-:W-:Y:S05]  /*26d0*/  BSYNC B0 ;  /* 0x0000000000007941 */ /* 0x000fea0003800000 */
.L_x_5258:
        /* <DEDUP_REMOVED lines=37> */
.L_x_5261:
[----:B------:R-:W-:Y:S05]  /*2930*/  BSYNC B0 ;  /* 0x0000000000007941 */ /* 0x000fea0003800000 */
.L_x_5260:
        /* <DEDUP_REMOVED lines=37> */
.L_x_5263:
[----:B------:R-:W-:Y:S05]  /*2b90*/  BSYNC B0 ;  /* 0x0000000000007941 */ /* 0x000fea0003800000 */
.L_x_5262:
        /* <DEDUP_REMOVED lines=37> */
.L_x_5265:
[----:B------:R-:W-:Y:S05]  /*2df0*/  BSYNC B0 ;  /* 0x0000000000007941 */ /* 0x000fea0003800000 */
.L_x_5264:
        /* <DEDUP_REMOVED lines=37> */
.L_x_5267:
[----:B------:R-:W-:Y:S05]  /*3050*/  BSYNC B0 ;  /* 0x0000000000007941 */ /* 0x000fea0003800000 */
.L_x_5266:
        /* <DEDUP_REMOVED lines=37> */
.L_x_5269:
[----:B------:R-:W-:Y:S05]  /*32b0*/  BSYNC B0 ;  /* 0x0000000000007941 */ /* 0x000fea0003800000 */
.L_x_5268:
        /* <DEDUP_REMOVED lines=37> */
.L_x_5271:
[----:B------:R-:W-:Y:S05]  /*3510*/  BSYNC B0 ;  /* 0x0000000000007941 */ /* 0x000fea0003800000 */
.L_x_5270:
        /* <DEDUP_REMOVED lines=37> */
.L_x_5273:
[----:B------:R-:W-:Y:S05]  /*3770*/  BSYNC B0 ;  /* 0x0000000000007941 */ /* 0x000fea0003800000 */
.L_x_5272:
        /* <DEDUP_REMOVED lines=37> */
.L_x_5275:
[----:B------:R-:W-:Y:S05]  /*39d0*/  BSYNC B0 ;  /* 0x0000000000007941 */ /* 0x000fea0003800000 */
.L_x_5274:
        /* <DEDUP_REMOVED lines=37> */
.L_x_5277:
[----:B------:R-:W-:Y:S05]  /*3c30*/  BSYNC B0 ;  /* 0x0000000000007941 */ /* 0x000fea0003800000 */
.L_x_5276:
        /* <DEDUP_REMOVED lines=37> */
.L_x_5279:
[----:B------:R-:W-:Y:S05]  /*3e90*/  BSYNC B0 ;  /* 0x0000000000007941 */ /* 0x000fea0003800000 */
.L_x_5278:
        /* <DEDUP_REMOVED lines=37> */
.L_x_5281:
[----:B------:R-:W-:Y:S05]  /*40f0*/  BSYNC B0 ;  /* 0x0000000000007941 */ /* 0x000fea0003800000 */
.L_x_5280:
        /* <DEDUP_REMOVED lines=37> */
.L_x_5283:
[----:B------:R-:W-:Y:S05]  /*4350*/  BSYNC B0 ;  /* 0x0000000000007941 */ /* 0x000fea0003800000 */
.L_x_5282:
        /* <DEDUP_REMOVED lines=37> */
.L_x_5285:
[----:B------:R-:W-:Y:S05]  /*45b0*/  BSYNC B0 ;  /* 0x0000000000007941 */ /* 0x000fea0003800000 */
.L_x_5284:
        /* <DEDUP_REMOVED lines=37> */
.L_x_5287:
[----:B------:R-:W-:Y:S05]  /*4810*/  BSYNC B0 ;  /* 0x0000000000007941 */ /* 0x000fea0003800000 */
.L_x_5286:
        /* <DEDUP_REMOVED lines=37> */
.L_x_5289:
[----:B------:R-:W-:Y:S05]  /*4a70*/  BSYNC B0 ;  /* 0x0000000000007941 */ /* 0x000fea0003800000 */
.L_x_5288:
        /* <DEDUP_REMOVED lines=37> */
.L_x_5291:
[----:B------:R-:W-:Y:S05]  /*4cd0*/  BSYNC B0 ;  /* 0x0000000000007941 */ /* 0x000fea0003800000 */
.L_x_5290:
        /* <DEDUP_REMOVED lines=37> */
.L_x_5293:
[----:B------:R-:W-:Y:S05]  /*4f30*/  BSYNC B0 ;  /* 0x0000000000007941 */ /* 0x000fea0003800000 */
.L_x_5292:
        /* <DEDUP_REMOVED lines=37> */
.L_x_5295:
[----:B------:R-:W-:Y:S05]  /*5190*/  BSYNC B0 ;  /* 0x0000000000007941 */ /* 0x000fea0003800000 */
.L_x_5294:
        /* <DEDUP_REMOVED lines=35> */
.L_x_5297:
[----:B------:R-:W-:Y:S05]  /*53d0*/  BSYNC B0 ;  /* 0x0000000000007941 */ /* 0x000fea0003800000 */
.L_x_5296:
        /* <DEDUP_REMOVED lines=38> */
.L_x_5298:
[----:B------:R-:W-:Y:S05]  /*5640*/  BSYNC B0 ;  /* 0x0000000000007941 */ /* 0x000fea0003800000 */
.L_x_5237:
        /* <DEDUP_REMOVED lines=17> */
.L_x_5299:
        /* <DEDUP_REMOVED lines=9> */
[----:B------:R-:W-:Y:S01]  /*57f0*/  SHF.L.U32 R21, R11, 0x2, RZ ;  /* 0x000000020b157819 */ /* 0x000fe200000006ff */
[----:B0-----:R-:W-:-:S04]  /*5800*/  IMAD R9, R9, UR6, R18 ;  /* 0x0000000609097c24 */ /* 0x001fc8000f8e0212 */
[----:B-1----:R-:W-:Y:S01]  /*5810*/  IMAD.WIDE R14, R9, 0x4, R14 ;  /* 0x00000004090e7825 */ /* 0x002fe200078e020e */
[----:B------:R-:W-:Y:S02]  /*5820*/  SHF.R.U32.HI R9, RZ, 0x1e, R11 ;  /* 0x0000001eff097819 */ /* 0x000fe4000001160b */
[----:B------:R-:W-:Y:S02]  /*5830*/  IADD3 R16, P3, R14, R21, RZ ;  /* 0x000000150e107210 */ /* 0x000fe40007f7e0ff */
[----:B------:R0:W-:Y:S02]  /*5840*/  STG.E.STRONG.SYS desc[UR8][R14.64], R13 ;  /* 0x0000000d0e007986 */ /* 0x0001e4000c115908 */
[----:B------:R-:W-:Y:S02]  /*5850*/  IADD3 R20, P4, R21, R16, RZ ;  /* 0x0000001015147210 */ /* 0x000fe40007f9e0ff */
[----:B------:R-:W-:-:S05]  /*5860*/  IADD3.X R17, R15, R9, RZ, P3, !PT ;  /* 0x000000090f117210 */ /* 0x000fca0001ffe4ff */
[----:B------:R-:W-:Y:S01]  /*5870*/  IMAD.X R21, R9, 0x1, R17, P4 ;  /* 0x0000000109157824 */ /* 0x000fe200020e0611 */
[----:B------:R0:W-:Y:S04]  /*5880*/  STG.E.STRONG.SYS desc[UR8][R16.64], R12 ;  /* 0x0000000c10007986 */ /* 0x0001e8000c115908 */
[----:B------:R0:W-:Y:S02]  /*5890*/  STG.E.STRONG.SYS desc[UR8][R20.64], R8 ;  /* 0x0000000814007986 */ /* 0x0001e4000c115908 */
.L_x_5301:
[----:B------:R-:W-:Y:S05]  /*58a0*/  BSYNC B0 ;  /* 0x0000000000007941 */ /* 0x000fea0003800000 */
.L_x_5300:
        /* <DEDUP_REMOVED lines=28> */
.L_x_5303:
[----:B------:R-:W-:Y:S05]  /*5a70*/  BSYNC B0 ;  /* 0x0000000000007941 */ /* 0x000fea0003800000 */
.L_x_5302:
        /* <DEDUP_REMOVED lines=19> */
.L_x_5306:
        /* <DEDUP_REMOVED lines=9> */
[----:B------:R-:W-:Y:S01]  /*5c40*/  CS2R R22, SRZ ;  /* 0x0000000000167805 */ /* 0x000fe2000001ff00 */
[----:B------:R-:W-:-:S05]  /*5c50*/  HFMA2.MMA R21, -RZ, RZ, 0, 0 ;  /* 0x00000000ff157435 */ /* 0x000fca00000001ff */
[----:B------:R-:W3:Y:S01]  /*5c60*/  @!P2 LDG.E.STRONG.SYS R22, desc[UR8][R8.64] ;  /* 0x000000080816a981 */ /* 0x000ee2000c1f5900 */
        /* <DEDUP_REMOVED lines=10> */
[----:B------:R-:W-:Y:S01]  /*5d10*/  VIMNMX R25, R24, 0x1, !PT ;  /* 0x0000000118197848 */ /* 0x000fe20007fe0100 */
[----:B--2---:R-:W-:Y:S02]  /*5d20*/  FADD.FTZ R9, -R21, R20 ;  /* 0x0000001415097221 */ /* 0x004fe40000010100 */
[----:B------:R-:W-:Y:S01]  /*5d30*/  FMUL.FTZ R21, R22, R21 ;  /* 0x0000001516157220 */ /* 0x000fe20000410000 */
[----:B------:R-:W-:Y:S01]  /*5d40*/  I2FP.F32.S32 R25, R25 ;  /* 0x0000001900197245 */ /* 0x000fe20000201400 */
[----:B------:R-:W-:-:S02]  /*5d50*/  FMUL.FTZ R9, R9, R9 ;  /* 0x0000000909097220 */ /* 0x000fc40000410000 */
[----:B------:R-:W-:Y:S01]  /*5d60*/  FFMA.FTZ R21, R12, R20, R21 ;  /* 0x000000140c157223 */ /* 0x000fe20000010015 */
[----:B------:R-:W4:Y:S01]  /*5d70*/  MUFU.RCP R8, R25 ;  /* 0x0000001900087308 */ /* 0x000f220000001000 */
[----:B------:R-:W-:Y:S01]  /*5d80*/  MOV R19, R24 ;  /* 0x0000001800137202 */ /* 0x000fe20000000f00 */
        /* <DEDUP_REMOVED lines=8> */
.L_x_5305:
[----:B------:R-:W-:Y:S05]  /*5e10*/  BSYNC B0 ;  /* 0x0000000000007941 */ /* 0x000fea0003800000 */
.L_x_5304:
        /* <DEDUP_REMOVED lines=47> */
.L_x_5309:
[----:B------:R-:W-:Y:S05]  /*6110*/  BSYNC B0 ;  /* 0x0000000000007941 */ /* 0x000fea0003800000 */
.L_x_5308:
        /* <DEDUP_REMOVED lines=37> */
.L_x_5311:
[----:B------:R-:W-:Y:S05]  /*6370*/  BSYNC B0 ;  /* 0x0000000000007941 */ /* 0x000fea0003800000 */
.L_x_5310:
        /* <DEDUP_REMOVED lines=37> */
.L_x_5313:
[----:B------:R-:W-:Y:S05]  /*65d0*/  BSYNC B0 ;  /* 0x0000000000007941 */ /* 0x000fea0003800000 */
.L_x_5312:
        /* <DEDUP_REMOVED lines=37> */
.L_x_5315:
[----:B------:R-:W-:Y:S05]  /*6830*/  BSYNC B0 ;  /* 0x0000000000007941 */ /* 0x000fea0003800000 */
.L_x_5314:
        /* <DEDUP_REMOVED lines=37> */
.L_x_5317:
[----:B------:R-:W-:Y:S05]  /*6a90*/  BSYNC B0 ;  /* 0x0000000000007941 */ /* 0x000fea0003800000 */
.L_x_5316:
        /* <DEDUP_REMOVED lines=37> */
.L_x_5319:
[----:B------:R-:W-:Y:S05]  /*6cf0*/  BSYNC B0 ;  /* 0x0000000000007941 */ /* 0x000fea0003800000 */
.L_x_5318:
        /* <DEDUP_REMOVED lines=37> */
.L_x_5321:
[----:B------:R-:W-:Y:S05]  /*6f50*/  BSYNC B0 ;  /* 0x0000000000007941 */ /* 0x000fea0003800000 */
.L_x_5320:
        /* <DEDUP_REMOVED lines=37> */
.L_x_5323:
[----:B------:R-:W-:Y:S05]  /*71b0*/  BSYNC B0 ;  /* 0x0000000000007941 */ /* 0x000fea0003800000 */
.L_x_5322:
        /* <DEDUP_REMOVED lines=37> */
.L_x_5325:
[----:B------:R-:W-:Y:S05]  /*7410*/  BSYNC B0 ;  /* 0x0000000000007941 */ /* 0x000fea0003800000 */
.L_x_5324:
        /* <DEDUP_REMOVED lines=37> */
.L_x_5327:
[----:B------:R-:W-:Y:S05]  /*7670*/  BSYNC B0 ;  /* 0x0000000000007941 */ /* 0x000fea0003800000 */
.L_x_5326:
        /* <DEDUP_REMOVED lines=37> */
.L_x_5329:
[----:B------:R-:W-:Y:S05]  /*78d0*/  BSYNC B0 ;  /* 0x0000000000007941 */ /* 0x000fea0003800000 */
.L_x_5328:
        /* <DEDUP_REMOVED lines=37> */
.L_x_5331:
[----:B------:R-:W-:Y:S05]  /*7b30*/  BSYNC B0 ;  /* 0x0000000000007941 */ /* 0x000fea0003800000 */
.L_x_5330:
        /* <DEDUP_REMOVED lines=37> */
.L_x_5333:
[----:B------:R-:W-:Y:S05]  /*7d90*/  BSYNC B0 ;  /* 0x0000000000007941 */ /* 0x000fea0003800000 */
.L_x_5332:
        /* <DEDUP_REMOVED lines=37> */
.L_x_5335:
[----:B------:R-:W-:Y:S05]  /*7ff0*/  BSYNC B0 ;  /* 0x0000000000007941 */ /* 0x000fea0003800000 */
.L_x_5334:
        /* <DEDUP_REMOVED lines=37> */
.L_x_5337:
[----:B------:R-:W-:Y:S05]  /*8250*/  BSYNC B0 ;  /* 0x0000000000007941 */ /* 0x000fea0003800000 */
.L_x_5336:
        /* <DEDUP_REMOVED lines=37> */
.L_x_5339:
[----:B------:R-:W-:Y:S05]  /*84b0*/  BSYNC B0 ;  /* 0x0000000000007941 */ /* 0x000fea0003800000 */
.L_x_5338:
        /* <DEDUP_REMOVED lines=37> */
.L_x_5341:
[----:B------:R-:W-:Y:S05]  /*8710*/  BSYNC B0 ;  /* 0x0000000000007941 */ /* 0x000fea0003800000 */
.L_x_5340:
        /* <DEDUP_REMOVED lines=37> */
.L_x_5343:
[----:B------:R-:W-:Y:S05]  /*8970*/  BSYNC B0 ;  /* 0x0000000000007941 */ /* 0x000fea0003800000 */
.L_x_5342:
        /* <DEDUP_REMOVED lines=37> */
.L_x_5345:
[----:B------:R-:W-:Y:S05]  /*8bd0*/  BSYNC B0 ;  /* 0x0000000000007941 */ /* 0x000fea0003800000 */
.L_x_5344:
        /* <DEDUP_REMOVED lines=37> */
.L_x_5347:
[----:B------:R-:W-:Y:S05]  /*8e30*/  BSYNC B0 ;  /* 0x0000000000007941 */ /* 0x000fea0003800000 */
.L_x_5346:
        /* <DEDUP_REMOVED lines=37> */
.L_x_5349:
[----:B------:R-:W-:Y:S05]  /*9090*/  BSYNC B0 ;  /* 0x0000000000007941 */ /* 0x000fea0003800000 */
.L_x_5348:
        /* <DEDUP_REMOVED lines=37> */
.L_x_5351:
[----:B------:R-:W-:Y:S05]  /*92f0*/  BSYNC B0 ;  /* 0x0000000000007941 */ /* 0x000fea0003800000 */
.L_x_5350:
        /* <DEDUP_REMOVED lines=37> */
.L_x_5353:
[----:B------:R-:W-:Y:S05]  /*9550*/  BSYNC B0 ;  /* 0x0000000000007941 */ /* 0x000fea0003800000 */
.L_x_5352:
        /* <DEDUP_REMOVED lines=37> */
.L_x_5355:
[----:B------:R-:W-:Y:S05]  /*97b0*/  BSYNC B0 ;  /* 0x0000000000007941 */ /* 0x000fea0003800000 */
.L_x_5354:
        /* <DEDUP_REMOVED lines=37> */
.L_x_5357:
[----:B------:R-:W-:Y:S05]  /*9a10*/  BSYNC B0 ;  /* 0x0000000000007941 */ /* 0x000fea0003800000 */
.L_x_5356:
        /* <DEDUP_REMOVED lines=37> */
.L_x_5359:
[----:B------:R-:W-:Y:S05]  /*9c70*/  BSYNC B0 ;  /* 0x0000000000007941 */ /* 0x000fea0003800000 */
.L_x_5358:
        /* <DEDUP_REMOVED lines=37> */
.L_x_5361:
[----:B------:R-:W-:Y:S05]  /*9ed0*/  BSYNC B0 ;  /* 0x0000000000007941 */ /* 0x000fea0003800000 */
.L_x_5360:
        /* <DEDUP_REMOVED lines=37> */
.L_x_5363:
[----:B------:R-:W-:Y:S05]  /*a130*/  BSYNC B0 ;  /* 0x0000000000007941 */ /* 0x000fea0003800000 */
.L_x_5362:
        /* <DEDUP_REMOVED lines=37> */
.L_x_5365:
[----:B------:R-:W-:Y:S05]  /*a390*/  BSYNC B0 ;  /* 0x0000000000007941 */ /* 0x000fea0003800000 */
.L_x_5364:
        /* <DEDUP_REMOVED lines=35> */
.L_x_5367:
[----:B------:R-:W-:Y:S05]  /*a5d0*/  BSYNC B0 ;  /* 0x0000000000007941 */ /* 0x000fea0003800000 */
.L_x_5366:
        /* <DEDUP_REMOVED lines=18> */
[----:B------:R-:W-:-:S03]  /*a700*/  LEA R8, R0, R2, 0x2 ;  /* 0x0000000200087211 */ /* 0x000fc600078e10ff */
[----:B------:R0:W1:Y:S04]  /*a710*/  LDS R3, [R13] ;  /* 0x000000000d037984 */ /* 0x0000680000000800 */
[----:B------:R-:W2:Y:S04]  /*a720*/  LDS R8, [R8] ;  /* 0x0000000008087984 */ /* 0x000ea80000000800 */
[----:B------:R-:W3:Y:S01]  /*a730*/  LDS R11, [R11] ;  /* 0x000000000b0b7984 */ /* 0x000ee20000000800 */
[----:B0-----:R-:W-:Y:S02]  /*a740*/  I2FP.F32.S32 R13, R24 ;  /* 0x00000018000d7245 */ /* 0x001fe40000201400 */
[----:B-1----:R-:W-:-:S02]  /*a750*/  IADD3 R0, R24, R3, RZ ;  /* 0x0000000318007210 */ /* 0x002fc40007ffe0ff */
[----:B------:R-:W-:Y:S02]  /*a760*/  I2FP.F32.S32 R3, R3 ;  /* 0x0000000300037245 */ /* 0x000fe40000201400 */
[----:B------:R-:W-:Y:S01]  /*a770*/  VIMNMX R2, R0, 0x1, !PT ;  /* 0x0000000100027848 */ /* 0x000fe20007fe0100 */
[C---:B--2---:R-:W-:Y:S01]  /*a780*/  FADD.FTZ R10, R9.reuse, -R8 ;  /* 0x80000008090a7221 */ /* 0x044fe20000010000 */
[----:B------:R-:W-:Y:S01]  /*a790*/  MOV R24, R0 ;  /* 0x0000000000187202 */ /* 0x000fe20000000f00 */
[----:B------:R-:W-:Y:S01]  /*a7a0*/  FMUL.FTZ R8, R8, R3 ;  /* 0x0000000308087220 */ /* 0x000fe20000410000 */
[----:B------:R-:W-:Y:S01]  /*a7b0*/  I2FP.F32.S32 R2, R2 ;  /* 0x0000000200027245 */ /* 0x000fe20000201400 */
[----:B------:R-:W-:Y:S02]  /*a7c0*/  FMUL.FTZ R10, R10, R10 ;  /* 0x0000000a0a0a7220 */ /* 0x000fe40000410000 */
[----:B------:R-:W-:Y:S02]  /*a7d0*/  FFMA.FTZ R9, R9, R13, R8 ;  /* 0x0000000d09097223 */ /* 0x000fe40000010008 */
[----:B------:R-:W-:Y:S01]  /*a7e0*/  FMUL.FTZ R10, R3, R10 ;  /* 0x0000000a030a7220 */ /* 0x000fe20000410000 */
[----:B------:R-:W3:Y:S03]  /*a7f0*/  MUFU.RCP R2, R2 ;  /* 0x0000000200027308 */ /* 0x000ee60000001000 */
[----:B------:R-:W-:-:S04]  /*a800*/  FMUL.FTZ R3, R13, R10 ;  /* 0x0000000a0d037220 */ /* 0x000fc80000410000 */
[C---:B---3--:R-:W-:Y:S01]  /*a810*/  FFMA.FTZ R3, R2.reuse, R3, R11 ;  /* 0x0000000302037223 */ /* 0x048fe2000001000b */
[----:B------:R-:W-:-:S03]  /*a820*/  FMUL.FTZ R9, R2, R9 ;  /* 0x0000000902097220 */ /* 0x000fc60000410000 */
[----:B------:R-:W-:-:S07]  /*a830*/  FADD.FTZ R16, R16, R3 ;  /* 0x0000000310107221 */ /* 0x000fce0000010000 */
.L_x_5368:
[----:B------:R-:W-:Y:S05]  /*a840*/  BSYNC B0 ;  /* 0x0000000000007941 */ /* 0x000fea0003800000 */
.L_x_5307:
[----:B------:R-:W-:Y:S05]  /*a850*/  @!P0 EXIT ;  /* 0x000000000000894d */ /* 0x000fea0003800000 */
[----:B01234-:R-:W-:Y:S01]  /*a860*/  I2FP.F32.S32 R24, R24 ;  /* 0x0000001800187245 */ /* 0x01ffe20000201400 */
[----:B------:R-:W-:Y:S03]  /*a870*/  STG.E desc[UR8][R6.64], R9 ;  /* 0x0000000906007986 */ /* 0x000fe6000c101908 */
[----:B------:R-:W0:Y:S02]  /*a880*/  MUFU.RCP R3, R24 ;  /* 0x0000001800037308 */ /* 0x000e240000001000 */
[----:B0-----:R-:W-:-:S05]  /*a890*/  FMUL.FTZ R3, R3, R16 ;  /* 0x0000001003037220 */ /* 0x001fca0000410000 */
[----:B------:R-:W-:Y:S01]  /*a8a0*/  STG.E desc[UR8][R4.64], R3 ;  /* 0x0000000304007986 */ /* 0x000fe2000c101908 */
[----:B------:R-:W-:Y:S05]  /*a8b0*/  EXIT ;  /* 0x000000000000794d */ /* 0x000fea0003800000 */
.L_x_5369:
        /* <DEDUP_REMOVED lines=12> */
.L_x_28356:


//--------------------- .text._ZN2at6native50batch_norm_collect_statistics_channels_last_kernelINS0_3VarEddLi4EEEvPKT0_PT1_S7_PVS6_PiiiS6_ --------------------------
	.section	.text._ZN2at6native50batch_norm_collect_statistics_channels_last_kernelINS0_3VarEddLi4EEEvPKT0_PT1_S7_PVS6_PiiiS6_,"ax",@progbits
	.align	128
        .global         _ZN2at6native50batch_norm_collect_statistics_channels_last_kernelINS0_3VarEddLi4EEEvPKT0_PT1_S7_PVS6_PiiiS6_
        .type           _ZN2at6native50batch_norm_collect_statistics_channels_last_kernelINS0_3VarEddLi4EEEvPKT0_PT1_S7_PVS6_PiiiS6_,@function
        .size           _ZN2at6native50batch_norm_collect_statistics_channels_last_kernelINS0_3VarEddLi4EEEvPKT0_PT1_S7_PVS6_PiiiS6_,(.L_x_28269 - _ZN2at6native50batch_norm_collect_statistics_channels_last_kernelINS0_3VarEddLi4EEEvPKT0_PT1_S7_PVS6_PiiiS6_)
        .other          _ZN2at6native50batch_norm_collect_statistics_channels_last_kernelINS0_3VarEddLi4EEEvPKT0_PT1_S7_PVS6_PiiiS6_,@"STO_CUDA_ENTRY STV_DEFAULT"
_ZN2at6native50batch_norm_collect_statistics_channels_last_kernelINS0_3VarEddLi4EEEvPKT0_PT1_S7_PVS6_PiiiS6_:
.text._ZN2at6native50batch_norm_collect_statistics_channels_last_kernelINS0_3VarEddLi4EEEvPKT0_PT1_S7_PVS6_PiiiS6_:
        /* <DEDUP_REMOVED lines=38> */
[----:B------:R-:W-:Y:S02]  /*0260*/  @!P1 IMAD.IADD R4, R4, 0x1, -R9 ;  /* 0x0000000104049824 */ /* 0x000fe400078e0a09 */
[----:B------:R-:W-:Y:S01]  /*0270*/  @!P1 VIADD R10, R10, 0x1 ;  /* 0x000000010a0a9836 */ /* 0x000fe20000000000 */
[----:B------:R-:W-:Y:S02]  /*0280*/  ISETP.NE.AND P1, PT, R0, RZ, PT ;  /* 0x000000ff0000720c */ /* 0x000fe40003f25270 */
[----:B------:R-:W-:Y:S02]  /*0290*/  ISETP.GE.U32.AND P0, PT, R4, R9, PT ;  /* 0x000000090400720c */ /* 0x000fe40003f06070 */
[----:B------:R-:W-:Y:S01]  /*02a0*/  CS2R R8, SRZ ;  /* 0x0000000000087805 */ /* 0x000fe2000001ff00 */
[----:B------:R-:W-:Y:S02]  /*02b0*/  IMAD.MOV.U32 R4, RZ, RZ, RZ ;  /* 0x000000ffff047224 */ /* 0x000fe400078e00ff */
[----:B0-----:R-:W-:-:S02]  /*02c0*/  IMAD R7, R7, UR10, R6 ;  /* 0x0000000a07077c24 */ /* 0x001fc4000f8e0206 */
[----:B------:R-:W-:-:S06]  /*02d0*/  IMAD.MOV.U32 R6, RZ, RZ, RZ ;  /* 0x000000ffff067224 */ /* 0x000fcc00078e00ff */
[----:B------:R-:W-:-:S05]  /*02e0*/  @P0 IADD3 R10, R10, 0x1, RZ ;  /* 0x000000010a0a0810 */ /* 0x000fca0007ffe0ff */
        /* <DEDUP_REMOVED lines=21> */
.L_x_5387:
        /* <DEDUP_REMOVED lines=27> */
[----:B-----5:R-:W-:Y:S05]  /*05f0*/  CALL.REL.NOINC `($__internal_57_$__cuda_sm20_dblrcp_rn_slowpath_v3) ;  /* 0x000000ec00047944 */ /* 0x020fea0003c00000 */
.L_x_5374:
[----:B------:R-:W-:Y:S05]  /*0600*/  BSYNC B2 ;  /* 0x0000000000027941 */ /* 0x000fea0003800000 */
.L_x_5373:
[----:B------:R-:W-:Y:S01]  /*0610*/  MOV R44, R24 ;  /* 0x00000018002c7202 */ /* 0x000fe20000000f00 */
[----:B------:R-:W-:Y:S02]  /*0620*/  IMAD.MOV.U32 R45, RZ, RZ, R25 ;  /* 0x000000ffff2d7224 */ /* 0x000fe400078e0019 */
[----:B------:R-:W-:Y:S02]  /*0630*/  IMAD.MOV.U32 R42, RZ, RZ, 0x0 ;  /* 0x00000000ff2a7424 */ /* 0x000fe400078e00ff */
[----:B------:R-:W-:-:S07]  /*0640*/  IMAD.MOV.U32 R43, RZ, RZ, 0x3ff00000 ;  /* 0x3ff00000ff2b7424 */ /* 0x000fce00078e00ff */
.L_x_5372:
[----:B------:R-:W-:Y:S05]  /*0650*/  BSYNC B1 ;  /* 0x0000000000017941 */ /* 0x000fea0003800000 */
.L_x_5371:
        /* <DEDUP_REMOVED lines=27> */
[----:B-----5:R-:W-:Y:S05]  /*0810*/  CALL.REL.NOINC `($__internal_57_$__cuda_sm20_dblrcp_rn_slowpath_v3) ;  /* 0x000000e8007c7944 */ /* 0x020fea0003c00000 */
.L_x_5378:
[----:B------:R-:W-:Y:S05]  /*0820*/  BSYNC B2 ;  /* 0x0000000000027941 */ /* 0x000fea0003800000 */
.L_x_5377:
[----:B------:R-:W-:Y:S01]  /*0830*/  IMAD.MOV.U32 R48, RZ, RZ, R24 ;  /* 0x000000ffff307224 */ /* 0x000fe200078e0018 */
[----:B------:R-:W-:Y:S01]  /*0840*/  MOV R16, 0x0 ;  /* 0x0000000000107802 */ /* 0x000fe20000000f00 */
[----:B------:R-:W-:Y:S02]  /*0850*/  IMAD.MOV.U32 R49, RZ, RZ, R25 ;  /* 0x000000ffff317224 */ /* 0x000fe400078e0019 */
[----:B------:R-:W-:-:S07]  /*0860*/  IMAD.MOV.U32 R17, RZ, RZ, 0x3ff00000 ;  /* 0x3ff00000ff117424 */ /* 0x000fce00078e00ff */
.L_x_5376:
[----:B------:R-:W-:Y:S05]  /*0870*/  BSYNC B1 ;  /* 0x0000000000017941 */ /* 0x000fea0003800000 */
.L_x_5375:
        /* <DEDUP_REMOVED lines=26> */
.L_x_5382:
[----:B------:R-:W-:Y:S05]  /*0a20*/  BSYNC B2 ;  /* 0x0000000000027941 */ /* 0x000fea0003800000 */
.L_x_5381:
[----:B------:R-:W-:Y:S02]  /*0a30*/  IMAD.MOV.U32 R56, RZ, RZ, R24 ;  /* 0x000000ffff387224 */ /* 0x000fe400078e0018 */
[----:B------:R-:W-:Y:S02]  /*0a40*/  IMAD.MOV.U32 R57, RZ, RZ, R25 ;  /* 0x000000ffff397224 */ /* 0x000fe400078e0019 */
[----:B------:R-:W-:Y:S02]  /*0a50*/  IMAD.MOV.U32 R54, RZ, RZ, 0x0 ;  /* 0x00000000ff367424 */ /* 0x000fe400078e00ff */
[----:B------:R-:W-:-:S07]  /*0a60*/  IMAD.MOV.U32 R55, RZ, RZ, 0x3ff00000 ;  /* 0x3ff00000ff377424 */ /* 0x000fce00078e00ff */
.L_x_5380:
[----:B------:R-:W-:Y:S05]  /*0a70*/  BSYNC B1 ;  /* 0x0000000000017941 */ /* 0x000fea0003800000 */
.L_x_5379:
        /* <DEDUP_REMOVED lines=12> */
[----:B------:R-:W-:Y:S01]  /*0b40*/  IADD3 R8, R8, 0x1, RZ ;  /* 0x0000000108087810 */ /* 0x000fe20007ffe0ff */
        /* <DEDUP_REMOVED lines=15> */
.L_x_5386:
[----:B------:R-:W-:Y:S05]  /*0c40*/  BSYNC B2 ;  /* 0x0000000000027941 */ /* 0x000fea0003800000 */
.L_x_5385:
[----:B------:R-:W-:Y:S02]  /*0c50*/  IMAD.MOV.U32 R22, RZ, RZ, 0x0 ;  /* 0x00000000ff167424 */ /* 0x000fe400078e00ff */
[----:B------:R-:W-:-:S07]  /*0c60*/  IMAD.MOV.U32 R23, RZ, RZ, 0x3ff00000 ;  /* 0x3ff00000ff177424 */ /* 0x000fce00078e00ff */
.L_x_5384:
[----:B------:R-:W-:Y:S05]  /*0c70*/  BSYNC B1 ;  /* 0x0000000000017941 */ /* 0x000fea0003800000 */
.L_x_5383:
[----:B-----5:R-:W-:Y:S01]  /*0c80*/  DADD R20, R46, -R38 ;  /* 0x000000002e147229 */ /* 0x020fe20000000826 */
[----:B------:R-:W-:Y:S01]  /*0c90*/  ISETP.LE.AND P0, PT, R10, UR4, PT ;  /* 0x000000040a007c0c */ /* 0x000fe2000bf03270 */
[----:B------:R-:W-:Y:S01]  /*0ca0*/  DADD R26, R52, -R30 ;  /* 0x00000000341a7229 */ /* 0x000fe2000000081e */
[----:B------:R-:W-:Y:S01]  /*0cb0*/  UIADD3 UR5, UR4, 0x1, URZ ;  /* 0x0000000104057890 */ /* 0x000fe2000fffe03f */
[----:B------:R-:W-:-:S04]  /*0cc0*/  IMAD.IADD R14, R13, 0x1, R14 ;  /* 0x000000010d0e7824 */ /* 0x000fc800078e020e */
        /* <DEDUP_REMOVED lines=23> */
.L_x_5370:
        /* <DEDUP_REMOVED lines=16> */
[----:B------:R-:W-:Y:S05]  /*0f40*/  CALL.REL.NOINC `($__internal_57_$__cuda_sm20_dblrcp_rn_slowpath_v3) ;  /* 0x000000e000b07944 */ /* 0x000fea0003c00000 */
.L_x_5389:
[----:B------:R-:W-:Y:S05]  /*0f50*/  BSYNC B1 ;  /* 0x0000000000017941 */ /* 0x000fea0003800000 */
.L_x_5388:
        /* <DEDUP_REMOVED lines=12> */
[----:B------:R-:W-:Y:S01]  /*1020*/  IADD3 R16, R21, 0x300402, RZ ;  /* 0x0030040215107810 */ /* 0x000fe20007ffe0ff */
        /* <DEDUP_REMOVED lines=15> */
.L_x_5391:
[----:B------:R-:W-:Y:S05]  /*1120*/  BSYNC B1 ;  /* 0x0000000000017941 */ /* 0x000fea0003800000 */
.L_x_5390:
        /* <DEDUP_REMOVED lines=28> */
.L_x_5393:
[----:B------:R-:W-:Y:S05]  /*12f0*/  BSYNC B1 ;  /* 0x0000000000017941 */ /* 0x000fea0003800000 */
.L_x_5392:
        /* <DEDUP_REMOVED lines=60> */
[----:B------:R-:W-:Y:S05]  /*16c0*/  CALL.REL.NOINC `($__internal_57_$__cuda_sm20_dblrcp_rn_slowpath_v3) ;  /* 0x000000d800d07944 */ /* 0x000fea0003c00000 */
.L_x_5398:
[----:B------:R-:W-:Y:S05]  /*16d0*/  BSYNC B2 ;  /* 0x0000000000027941 */ /* 0x000fea0003800000 */
.L_x_5397:
        /* <DEDUP_REMOVED lines=14> */
.L_x_5396:
[----:B------:R-:W-:Y:S05]  /*17c0*/  BSYNC B1 ;  /* 0x0000000000017941 */ /* 0x000fea0003800000 */
.L_x_5395:
        /* <DEDUP_REMOVED lines=38> */
.L_x_5402:
[----:B------:R-:W-:Y:S05]  /*1a30*/  BSYNC B2 ;  /* 0x0000000000027941 */ /* 0x000fea0003800000 */
.L_x_5401:
        /* <DEDUP_REMOVED lines=14> */
.L_x_5400:
[----:B------:R-:W-:Y:S05]  /*1b20*/  BSYNC B1 ;  /* 0x0000000000017941 */ /* 0x000fea0003800000 */
.L_x_5399:
        /* <DEDUP_REMOVED lines=38> */
.L_x_5406:
[----:B------:R-:W-:Y:S05]  /*1d90*/  BSYNC B2 ;  /* 0x0000000000027941 */ /* 0x000fea0003800000 */
.L_x_5405:
        /* <DEDUP_REMOVED lines=14> */
.L_x_5404:
[----:B------:R-:W-:Y:S05]  /*1e80*/  BSYNC B1 ;  /* 0x0000000000017941 */ /* 0x000fea0003800000 */
.L_x_5403:
        /* <DEDUP_REMOVED lines=38> */
.L_x_5410:
[----:B------:R-:W-:Y:S05]  /*20f0*/  BSYNC B2 ;  /* 0x0000000000027941 */ /* 0x000fea0003800000 */
.L_x_5409:
        /* <DEDUP_REMOVED lines=14> */
.L_x_5408:
[----:B------:R-:W-:Y:S05]  /*21e0*/  BSYNC B1 ;  /* 0x0000000000017941 */ /* 0x000fea0003800000 */
.L_x_5407:
        /* <DEDUP_REMOVED lines=38> */
.L_x_5414:
[----:B------:R-:W-:Y:S05]  /*2450*/  BSYNC B2 ;  /* 0x0000000000027941 */ /* 0x000fea0003800000 */
.L_x_5413:
        /* <DEDUP_REMOVED lines=14> */
.L_x_5412:
[----:B------:R-:W-:Y:S05]  /*2540*/  BSYNC B1 ;  /* 0x0000000000017941 */ /* 0x000fea0003800000 */
.L_x_5411:
        /* <DEDUP_REMOVED lines=38> */
.L_x_5418:
[----:B------:R-:W-:Y:S05]  /*27b0*/  BSYNC B2 ;  /* 0x0000000000027941 */ /* 0x000fea0003800000 */
.L_x_5417:
        /* <DEDUP_REMOVED lines=14> */
.L_x_5416:
[----:B------:R-:W-:Y:S05]  /*28a0*/  BSYNC B1 ;  /* 0x0000000000017941 */ /* 0x000fea0003800000 */
.L_x_5415:
        /* <DEDUP_REMOVED lines=38> */
.L_x_5422:
[----:B------:R-:W-:Y:S05]  /*2b10*/  BSYNC B2 ;  /* 0x0000000000027941 */ /* 0x000fea0003800000 */
.L_x_5421:
        /* <DEDUP_REMOVED lines=14> */
.L_x_5420:
[----:B------:R-:W-:Y:S05]  /*2c00*/  BSYNC B1 ;  /* 0x0000000000017941 */ /* 0x000fea0003800000 */
.L_x_5419:
        /* <DEDUP_REMOVED lines=37> */
[----:B------:R-:W-:Y:S05]  /*2e60*/  CALL.REL.NOINC `($__internal_57_$__cuda_sm20_dblrcp_rn_slowpath_v3) ;  /* 0x000000c000e87944 */ /* 0x000fea0003c00000 */
.L_x_5426:
[----:B------:R-:W-:Y:S05]  /*2e70*/  BSYNC B2 ;  /* 0x0000000000027941 */ /* 0x000fea0003800000 */
.L_x_5425:
        /* <DEDUP_REMOVED lines=14> */
.L_x_5424:
[----:B------:R-:W-:Y:S05]  /*2f60*/  BSYNC B1 ;  /* 0x0000000000017941 */ /* 0x000fea0003800000 */
.L_x_5423:
        /* <DEDUP_REMOVED lines=37> */
[----:B------:R-:W-:Y:S05]  /*31c0*/  CALL.REL.NOINC `($__internal_57_$__cuda_sm20_dblrcp_rn_slowpath_v3) ;  /* 0x000000c000107944 */ /* 0x000fea0003c00000 */
.L_x_5430:
[----:B------:R-:W-:Y:S05]  /*31d0*/  BSYNC B2 ;  /* 0x0000000000027941 */ /* 0x000fea0003800000 */
.L_x_5429:
        /* <DEDUP_REMOVED lines=14> */
.L_x_5428:
[----:B------:R-:W-:Y:S05]  /*32c0*/  BSYNC B1 ;  /* 0x0000000000017941 */ /* 0x000fea0003800000 */
.L_x_5427:
        /* <DEDUP_REMOVED lines=38> */
.L_x_5434:
[----:B------:R-:W-:Y:S05]  /*3530*/  BSYNC B2 ;  /* 0x0000000000027941 */ /* 0x000fea0003800000 */
.L_x_5433:
        /* <DEDUP_REMOVED lines=14> */
.L_x_5432:
[----:B------:R-:W-:Y:S05]  /*3620*/  BSYNC B1 ;  /* 0x0000000000017941 */ /* 0x000fea0003800000 */
.L_x_5431:
        /* <DEDUP_REMOVED lines=38> */
.L_x_5438:
[----:B------:R-:W-:Y:S05]  /*3890*/  BSYNC B2 ;  /* 0x0000000000027941 */ /* 0x000fea0003800000 */
.L_x_5437:
        /* <DEDUP_REMOVED lines=14> */
.L_x_5436:
[----:B------:R-:W-:Y:S05]  /*3980*/  BSYNC B1 ;  /* 0x0000000000017941 */ /* 0x000fea0003800000 */
.L_x_5435:
        /* <DEDUP_REMOVED lines=38> */
.L_x_5442:
[----:B------:R-:W-:Y:S05]  /*3bf0*/  BSYNC B2 ;  /* 0x0000000000027941 */ /* 0x000fea0003800000 */
.L_x_5441:
        /* <DEDUP_REMOVED lines=14> */
.L_x_5440:
[----:B------:R-:W-:Y:S05]  /*3ce0*/  BSYNC B1 ;  /* 0x0000000000017941 */ /* 0x000fea0003800000 */
.L_x_5439:
        /* <DEDUP_REMOVED lines=38> */
.L_x_5446:
[----:B------:R-:W-:Y:S05]  /*3f50*/  BSYNC B2 ;  /* 0x0000000000027941 */ /* 0x000fea0003800000 */
.L_x_5445:
        /* <DEDUP_REMOVED lines=14> */
.L_x_5444:
[----:B------:R-:W-:Y:S05]  /*4040*/  BSYNC B1 ;  /* 0x0000000000017941 */ /* 0x000fea0003800000 */
.L_x_5443:
        /* <DEDUP_REMOVED lines=38> */
.L_x_5450:
[----:B------:R-:W-:Y:S05]  /*42b0*/  BSYNC B2 ;  /* 0x0000000000027941 */ /* 0x000fea0003800000 */
.L_x_5449:
        /* <DEDUP_REMOVED lines=14> */
.L_x_5448:
[----:B------:R-:W-:Y:S05]  /*43a0*/  BSYNC B1 ;  /* 0x0000000000017941 */ /* 0x000fea0003800000 */
.L_x_5447:
        /* <DEDUP_REMOVED lines=38> */
.L_x_5454:
[----:B------:R-:W-:Y:S05]  /*4610*/  BSYNC B2 ;  /* 0x0000000000027941 */ /* 0x000fea0003800000 */
.L_x_5453:
        /* <DEDUP_REMOVED lines=14> */
.L_x_5452:
[----:B------:R-:W-:Y:S05]  /*4700*/  BSYNC B1 ;  /* 0x0000000000017941 */ /* 0x000fea0003800000 */
.L_x_5451:
        /* <DEDUP_REMOVED lines=38> */
.L_x_5458:
[----:B------:R-:W-:Y:S05]  /*4970*/  BSYNC B2 ;  /* 0x0000000000027941 */ /* 0x000fea0003800000 */
.L_x_5457:
        /* <DEDUP_REMOVED lines=14> */
.L_x_5456:
[----:B------:R-:W-:Y:S05]  /*4a60*/  BSYNC B1 ;  /* 0x0000000000017941 */ /* 0x000fea0003800000 */
.L_x_5455:
        /* <DEDUP_REMOVED lines=38> */
.L_x_5462:
[----:B------:R-:W-:Y:S05]  /*4cd0*/  BSYNC B2 ;  /* 0x0000000000027941 */ /* 0x000fea0003800000 */
.L_x_5461:
        /* <DEDUP_REMOVED lines=14> */
.L_x_5460:
[----:B------:R-:W-:Y:S05]  /*4dc0*/  BSYNC B1 ;  /* 0x0000000000017941 */ /* 0x000fea0003800000 */
.L_x_5459:
        /* <DEDUP_REMOVED lines=38> */
.L_x_5466:
[----:B------:R-:W-:Y:S05]  /*5030*/  BSYNC B2 ;  /* 0x0000000000027941 */ /* 0x000fea0003800000 */
.L_x_5465:
        /* <DEDUP_REMOVED lines=14> */
.L_x_5464:
[----:B------:R-:W-:Y:S05]  /*5120*/  BSYNC B1 ;  /* 0x0000000000017941 */ /* 0x000fea0003800000 */
.L_x_5463:
        /* <DEDUP_REMOVED lines=38> */
.L_x_5470:
[----:B------:R-:W-:Y:S05]  /*5390*/  BSYNC B2 ;  /* 0x0000000000027941 */ /* 0x000fea0003800000 */
.L_x_5469:
        /* <DEDUP_REMOVED lines=14> */
.L_x_5468:
[----:B------:R-:W-:Y:S05]  /*5480*/  BSYNC B1 ;  /* 0x0000000000017941 */ /* 0x000fea0003800000 */
.L_x_5467:
        /* <DEDUP_REMOVED lines=38> */
.L_x_5474:
[----:B------:R-:W-:Y:S05]  /*56f0*/  BSYNC B2 ;  /* 0x0000000000027941 */ /* 0x000fea0003800000 */
.L_x_5473:
        /* <DEDUP_REMOVED lines=14> */
.L_x_5472:
[----:B------:R-:W-:Y:S05]  /*57e0*/  BSYNC B1 ;  /* 0x0000000000017941 */ /* 0x000fea0003800000 */
.L_x_5471:
        /* <DEDUP_REMOVED lines=38> */
.L_x_5478:
[----:B------:R-:W-:Y:S05]  /*5a50*/  BSYNC B2 ;  /* 0x0000000000027941 */ /* 0x000fea0003800000 */
.L_x_5477:
        /* <DEDUP_REMOVED lines=14> */
.L_x_5476:
[----:B------:R-:W-:Y:S05]  /*5b40*/  BSYNC B1 ;  /* 0x0000000000017941 */ /* 0x000fea0003800000 */
.L_x_5475:
        /* <DEDUP_REMOVED lines=38> */
.L_x_5482:
[----:B------:R-:W-:Y:S05]  /*5db0*/  BSYNC B2 ;  /* 0x0000000000027941 */ /* 0x000fea0003800000 */
.L_x_5481:
        /* <DEDUP_REMOVED lines=14> */
.L_x_5480:
[----:B------:R-:W-:Y:S05]  /*5ea0*/  BSYNC B1 ;  /* 0x0000000000017941 */ /* 0x000fea0003800000 */
.L_x_5479:
        /* <DEDUP_REMOVED lines=38> */
.L_x_5486:
[----:B------:R-:W-:Y:S05]  /*6110*/  BSYNC B2 ;  /* 0x0000000000027941 */ /* 0x000fea0003800000 */
.L_x_5485:
        /* <DEDUP_REMOVED lines=14> */
.L_x_5484:
[----:B------:R-:W-:Y:S05]  /*6200*/  BSYNC B1 ;  /* 0x0000000000017941 */ /* 0x000fea0003800000 */
.L_x_5483:
        /* <DEDUP_REMOVED lines=38> */
.L_x_5490:
[----:B------:R-:W-:Y:S05]  /*6470*/  BSYNC B2 ;  /* 0x0000000000027941 */ /* 0x000fea0003800000 */
.L_x_5489:
        /* <DEDUP_REMOVED lines=14> */
.L_x_5488:
[----:B------:R-:W-:Y:S05]  /*6560*/  BSYNC B1 ;  /* 0x0000000000017941 */ /* 0x000fea0003800000 */
.L_x_5487:
        /* <DEDUP_REMOVED lines=38> */
.L_x_5494:
[----:B------:R-:W-:Y:S05]  /*67d0*/  BSYNC B2 ;  /* 0x0000000000027941 */ /* 0x000fea0003800000 */
.L_x_5493:
        /* <DEDUP_REMOVED lines=14> */
.L_x_5492:
[----:B------:R-:W-:Y:S05]  /*68c0*/  BSYNC B1 ;  /* 0x0000000000017941 */ /* 0x000fea0003800000 */
.L_x_5491:
        /* <DEDUP_REMOVED lines=38> */
.L_x_5498:
[----:B------:R-:W-:Y:S05]  /*6b30*/  BSYNC B2 ;  /* 0x0000000000027941 */ /* 0x000fea0003800000 */
.L_x_5497:
        /* <DEDUP_REMOVED lines=14> */
.L_x_5496:
[----:B------:R-:W-:Y:S05]  /*6c20*/  BSYNC B1 ;  /* 0x0000000000017941 */ /* 0x000fea0003800000 */
.L_x_5495:
        /* <DEDUP_REMOVED lines=38> */
.L_x_5502:
[----:B------:R-:W-:Y:S05]  /*6e90*/  BSYNC B2 ;  /* 0x0000000000027941 */ /* 0x000fea0003800000 */
.L_x_5501:
        /* <DEDUP_REMOVED lines=14> */
.L_x_5500:
[----:B------:R-:W-:Y:S05]  /*6f80*/  BSYNC B1 ;  /* 0x0000000000017941 */ /* 0x000fea0003800000 */
.L_x_5499:
        /* <DEDUP_REMOVED lines=38> */
.L_x_5506:
[----:B------:R-:W-:Y:S05]  /*71f0*/  BSYNC B2 ;  /* 0x0000000000027941 */ /* 0x000fea0003800000 */
.L_x_5505:
        /* <DEDUP_REMOVED lines=14> */
.L_x_5504:
[----:B------:R-:W-:Y:S05]  /*72e0*/  BSYNC B1 ;  /* 0x0000000000017941 */ /* 0x000fea0003800000 */
.L_x_5503:
        /* <DEDUP_REMOVED lines=38> */
.L_x_5510:
[----:B------:R-:W-:Y:S05]  /*7550*/  BSYNC B2 ;  /* 0x0000000000027941 */ /* 0x000fea0003800000 */
.L_x_5509:
        /* <DEDUP_REMOVED lines=14> */
.L_x_5508:
[----:B------:R-:W-:Y:S05]  /*7640*/  BSYNC B1 ;  /* 0x0000000000017941 */ /* 0x000fea0003800000 */
.L_x_5507:
        /* <DEDUP_REMOVED lines=38> */
.L_x_5514:
[----:B------:R-:W-:Y:S05]  /*78b0*/  BSYNC B2 ;  /* 0x0000000000027941 */ /* 0x000fea0003800000 */
.L_x_5513:
        /* <DEDUP_REMOVED lines=14> */
.L_x_5512:
[----:B------:R-:W-:Y:S05]  /*79a0*/  BSYNC B1 ;  /* 0x0000000000017941 */ /* 0x000fea0003800000 */
.L_x_5511:
        /* <DEDUP_REMOVED lines=19> */
[----:B------:R-:W-:-:S03]  /*7ae0*/  IMAD R6, R0, 0x8, R6 ;  /* 0x0000000800067824 */ /* 0x000fc600078e0206 */
        /* <DEDUP_REMOVED lines=17> */
.L_x_5517:
[----:B------:R-:W-:Y:S05]  /*7c00*/  BSYNC B2 ;  /* 0x0000000000027941 */ /* 0x000fea0003800000 */
.L_x_5516:
        /* <DEDUP_REMOVED lines=14> */
.L_x_5515:
[----:B------:R-:W-:Y:S05]  /*7cf0*/  BSYNC B1 ;  /* 0x0000000000017941 */ /* 0x000fea0003800000 */
.L_x_5394:
        /* <DEDUP_REMOVED lines=31> */
[----:B------:R-:W-:Y:S05]  /*7ef0*/  CALL.REL.NOINC `($__internal_58_$__cuda_sm20_div_rn_f64_full) ;  /* 0x0000007400687944 */ /* 0x000fea0003c00000 */
[----:B------:R-:W-:Y:S02]  /*7f00*/  IMAD.MOV.U32 R2, RZ, RZ, R8 ;  /* 0x000000ffff027224 */ /* 0x000fe400078e0008 */
[----:B------:R-:W-:-:S07]  /*7f10*/  IMAD.MOV.U32 R3, RZ, RZ, R9 ;  /* 0x000000ffff037224 */ /* 0x000fce00078e0009 */
.L_x_5520:
[----:B------:R-:W-:Y:S05]  /*7f20*/  BSYNC B0 ;  /* 0x0000000000007941 */ /* 0x000fea0003800000 */
.L_x_5519:
[----:B------:R-:W-:Y:S01]  /*7f30*/  STG.E.64 desc[UR8][R16.64], R2 ;  /* 0x0000000210007986 */ /* 0x000fe2000c101b08 */
[----:B------:R-:W-:Y:S05]  /*7f40*/  EXIT ;  /* 0x000000000000794d */ /* 0x000fea0003800000 */
.L_x_5518:
        /* <DEDUP_REMOVED lines=19> */
.L_x_5522:
[----:B------:R-:W-:Y:S05]  /*8080*/  BSYNC B0 ;  /* 0x0000000000007941 */ /* 0x000fea0003800000 */
.L_x_5521:
        /* <DEDUP_REMOVED lines=28> */
.L_x_5524:
[----:B------:R-:W-:Y:S05]  /*8250*/  BSYNC B0 ;  /* 0x0000000000007941 */ /* 0x000fea0003800000 */
.L_x_5523:
        /* <DEDUP_REMOVED lines=19> */
.L_x_5529:
        /* <DEDUP_REMOVED lines=32> */
[----:B-----5:R-:W-:Y:S05]  /*8590*/  CALL.REL.NOINC `($__internal_57_$__cuda_sm20_dblrcp_rn_slowpath_v3) ;  /* 0x0000006c001c7944 */ /* 0x020fea0003c00000 */
.L_x_5528:
[----:B------:R-:W-:Y:S05]  /*85a0*/  BSYNC B3 ;  /* 0x0000000000037941 */ /* 0x000fea0003800000 */
.L_x_5527:
        /* <DEDUP_REMOVED lines=18> */
.L_x_5526:
[----:B------:R-:W-:Y:S05]  /*86d0*/  BSYNC B1 ;  /* 0x0000000000017941 */ /* 0x000fea0003800000 */
.L_x_5525:
        /* <DEDUP_REMOVED lines=50> */
[----:B------:R-:W-:Y:S05]  /*8a00*/  CALL.REL.NOINC `($__internal_57_$__cuda_sm20_dblrcp_rn_slowpath_v3) ;  /* 0x0000006800007944 */ /* 0x000fea0003c00000 */
.L_x_5534:
[----:B------:R-:W-:Y:S05]  /*8a10*/  BSYNC B2 ;  /* 0x0000000000027941 */ /* 0x000fea0003800000 */
.L_x_5533:
        /* <DEDUP_REMOVED lines=14> */
.L_x_5532:
[----:B------:R-:W-:Y:S05]  /*8b00*/  BSYNC B1 ;  /* 0x0000000000017941 */ /* 0x000fea0003800000 */
.L_x_5531:
        /* <DEDUP_REMOVED lines=37> */
[----:B------:R-:W-:Y:S05]  /*8d60*/  CALL.REL.NOINC `($__internal_57_$__cuda_sm20_dblrcp_rn_slowpath_v3) ;  /* 0x0000006400287944 */ /* 0x000fea0003c00000 */
.L_x_5538:
[----:B------:R-:W-:Y:S05]  /*8d70*/  BSYNC B2 ;  /* 0x0000000000027941 */ /* 0x000fea0003800000 */
.L_x_5537:
        /* <DEDUP_REMOVED lines=14> */
.L_x_5536:
[----:B------:R-:W-:Y:S05]  /*8e60*/  BSYNC B1 ;  /* 0x0000000000017941 */ /* 0x000fea0003800000 */
.L_x_5535:
        /* <DEDUP_REMOVED lines=38> */
.L_x_5542:
[----:B------:R-:W-:Y:S05]  /*90d0*/  BSYNC B2 ;  /* 0x0000000000027941 */ /* 0x000fea0003800000 */
.L_x_5541:
        /* <DEDUP_REMOVED lines=14> */
.L_x_5540:
[----:B------:R-:W-:Y:S05]  /*91c0*/  BSYNC B1 ;  /* 0x0000000000017941 */ /* 0x000fea0003800000 */
.L_x_5539:
        /* <DEDUP_REMOVED lines=38> */
.L_x_5546:
[----:B------:R-:W-:Y:S05]  /*9430*/  BSYNC B2 ;  /* 0x0000000000027941 */ /* 0x000fea0003800000 */
.L_x_5545:
        /* <DEDUP_REMOVED lines=14> */
.L_x_5544:
[----:B------:R-:W-:Y:S05]  /*9520*/  BSYNC B1 ;  /* 0x0000000000017941 */ /* 0x000fea0003800000 */
.L_x_5543:
        /* <DEDUP_REMOVED lines=38> */
.L_x_5550:
[----:B------:R-:W-:Y:S05]  /*9790*/  BSYNC B2 ;  /* 0x0000000000027941 */ /* 0x000fea0003800000 */
.L_x_5549:
        /* <DEDUP_REMOVED lines=14> */
.L_x_5548:
[----:B------:R-:W-:Y:S05]  /*9880*/  BSYNC B1 ;  /* 0x0000000000017941 */ /* 0x000fea0003800000 */
.L_x_5547:
        /* <DEDUP_REMOVED lines=37> */
[----:B------:R-:W-:Y:S05]  /*9ae0*/  CALL.REL.NOINC `($__internal_57_$__cuda_sm20_dblrcp_rn_slowpath_v3) ;  /* 0x0000005400c87944 */ /* 0x000fea0003c00000 */
.L_x_5554:
[----:B------:R-:W-:Y:S05]  /*9af0*/  BSYNC B2 ;  /* 0x0000000000027941 */ /* 0x000fea0003800000 */
.L_x_5553:
        /* <DEDUP_REMOVED lines=14> */
.L_x_5552:
[----:B------:R-:W-:Y:S05]  /*9be0*/  BSYNC B1 ;  /* 0x0000000000017941 */ /* 0x000fea0003800000 */
.L_x_5551:
        /* <DEDUP_REMOVED lines=38> */
.L_x_5558:
[----:B------:R-:W-:Y:S05]  /*9e50*/  BSYNC B2 ;  /* 0x0000000000027941 */ /* 0x000fea0003800000 */
.L_x_5557:
        /* <DEDUP_REMOVED lines=14> */
.L_x_5556:
[----:B------:R-:W-:Y:S05]  /*9f40*/  BSYNC B1 ;  /* 0x0000000000017941 */ /* 0x000fea0003800000 */
.L_x_5555:
        /* <DEDUP_REMOVED lines=38> */
.L_x_5562:
[----:B------:R-:W-:Y:S05]  /*a1b0*/  BSYNC B2 ;  /* 0x0000000000027941 */ /* 0x000fea0003800000 */
.L_x_5561:
        /* <DEDUP_REMOVED lines=14> */
.L_x_5560:
[----:B------:R-:W-:Y:S05]  /*a2a0*/  BSYNC B1 ;  /* 0x0000000000017941 */ /* 0x000fea0003800000 */
.L_x_5559:
        /* <DEDUP_REMOVED lines=38> */
.L_x_5566:
[----:B------:R-:W-:Y:S05]  /*a510*/  BSYNC B2 ;  /* 0x0000000000027941 */ /* 0x000fea0003800000 */
.L_x_5565:
        /* <DEDUP_REMOVED lines=14> */
.L_x_5564:
[----:B------:R-:W-:Y:S05]  /*a600*/  BSYNC B1 ;  /* 0x0000000000017941 */ /* 0x000fea0003800000 */
.L_x_5563:
        /* <DEDUP_REMOVED lines=38> */
.L_x_5570:
[----:B------:R-:W-:Y:S05]  /*a870*/  BSYNC B2 ;  /* 0x0000000000027941 */ /* 0x000fea0003800000 */
.L_x_5569:
        /* <DEDUP_REMOVED lines=14> */
.L_x_5568:
[----:B------:R-:W-:Y:S05]  /*a960*/  BSYNC B1 ;  /* 0x0000000000017941 */ /* 0x000fea0003800000 */
.L_x_5567:
        /* <DEDUP_REMOVED lines=38> */
.L_x_5574:
[----:B------:R-:W-:Y:S05]  /*abd0*/  BSYNC B2 ;  /* 0x0000000000027941 */ /* 0x000fea0003800000 */
.L_x_5573:
        /* <DEDUP_REMOVED lines=14> */
.L_x_5572:
[----:B------:R-:W-:Y:S05]  /*acc0*/  BSYNC B1 ;  /* 0x0000000000017941 */ /* 0x000fea0003800000 */
.L_x_5571:
        /* <DEDUP_REMOVED lines=38> */
.L_x_5578:
[----:B------:R-:W-:Y:S05]  /*af30*/  BSYNC B2 ;  /* 0x0000000000027941 */ /* 0x000fea0003800000 */
.L_x_5577:
        /* <DEDUP_REMOVED lines=14> */
.L_x_5576:
[----:B------:R-:W-:Y:S05]  /*b020*/  BSYNC B1 ;  /* 0x0000000000017941 */ /* 0x000fea0003800000 */
.L_x_5575:
        /* <DEDUP_REMOVED lines=38> */
.L_x_5582:
[----:B------:R-:W-:Y:S05]  /*b290*/  BSYNC B2 ;  /* 0x0000000000027941 */ /* 0x000fea0003800000 */
.L_x_5581:
        /* <DEDUP_REMOVED lines=14> */
.L_x_5580:
[----:B------:R-:W-:Y:S05]  /*b380*/  BSYNC B1 ;  /* 0x0000000000017941 */ /* 0x000fea0003800000 */
.L_x_5579:
        /* <DEDUP_REMOVED lines=38> */
.L_x_5586:
[----:B------:R-:W-:Y:S05]  /*b5f0*/  BSYNC B2 ;  /* 0x0000000000027941 */ /* 0x000fea0003800000 */
.L_x_5585:
        /* <DEDUP_REMOVED lines=14> */
.L_x_5584:
[----:B------:R-:W-:Y:S05]  /*b6e0*/  BSYNC B1 ;  /* 0x0000000000017941 */ /* 0x000fea0003800000 */
.L_x_5583:
        /* <DEDUP_REMOVED lines=38> */
.L_x_5590:
[----:B------:R-:W-:Y:S05]  /*b950*/  BSYNC B2 ;  /* 0x0000000000027941 */ /* 0x000fea0003800000 */
.L_x_5589:
        /* <DEDUP_REMOVED lines=14> */
.L_x_5588:
[----:B------:R-:W-:Y:S05]  /*ba40*/  BSYNC B1 ;  /* 0x0000000000017941 */ /* 0x000fea0003800000 */
.L_x_5587:
        /* <DEDUP_REMOVED lines=38> */
.L_x_5594:
[----:B------:R-:W-:Y:S05]  /*bcb0*/  BSYNC B2 ;  /* 0x0000000000027941 */ /* 0x000fea0003800000 */
.L_x_5593:
        /* <DEDUP_REMOVED lines=14> */
.L_x_5592:
[----:B------:R-:W-:Y:S05]  /*bda0*/  BSYNC B1 ;  /* 0x0000000000017941 */ /* 0x000fea0003800000 */
.L_x_5591:
        /* <DEDUP_REMOVED lines=38> */
.L_x_5598:
[----:B------:R-:W-:Y:S05]  /*c010*/  BSYNC B2 ;  /* 0x0000000000027941 */ /* 0x000fea0003800000 */
.L_x_5597:
        /* <DEDUP_REMOVED lines=14> */
.L_x_5596:
[----:B------:R-:W-:Y:S05]  /*c100*/  BSYNC B1 ;  /* 0x0000000000017941 */ /* 0x000fea0003800000 */
.L_x_5595:
        /* <DEDUP_REMOVED lines=38> */
.L_x_5602:
[----:B------:R-:W-:Y:S05]  /*c370*/  BSYNC B2 ;  /* 0x0000000000027941 */ /* 0x000fea0003800000 */
.L_x_5601:
        /* <DEDUP_REMOVED lines=14> */
.L_x_5600:
[----:B------:R-:W-:Y:S05]  /*c460*/  BSYNC B1 ;  /* 0x0000000000017941 */ /* 0x000fea0003800000 */
.L_x_5599:
        /* <DEDUP_REMOVED lines=38> */
.L_x_5606:
[----:B------:R-:W-:Y:S05]  /*c6d0*/  BSYNC B2 ;  /* 0x0000000000027941 */ /* 0x000fea0003800000 */
.L_x_5605:
        /* <DEDUP_REMOVED lines=14> */
.L_x_5604:
[----:B------:R-:W-:Y:S05]  /*c7c0*/  BSYNC B1 ;  /* 0x0000000000017941 */ /* 0x000fea0003800000 */
.L_x_5603:
        /* <DEDUP_REMOVED lines=38> */
.L_x_5610:
[----:B------:R-:W-:Y:S05]  /*ca30*/  BSYNC B2 ;  /* 0x0000000000027941 */ /* 0x000fea0003800000 */
.L_x_5609:
        /* <DEDUP_REMOVED lines=14> */
.L_x_5608:
[----:B------:R-:W-:Y:S05]  /*cb20*/  BSYNC B1 ;  /* 0x0000000000017941 */ /* 0x000fea0003800000 */
.L_x_5607:
        /* <DEDUP_REMOVED lines=38> */
.L_x_5614:
[----:B------:R-:W-:Y:S05]  /*cd90*/  BSYNC B2 ;  /* 0x0000000000027941 */ /* 0x000fea0003800000 */
.L_x_5613:
        /* <DEDUP_REMOVED lines=14> */
.L_x_5612:
[----:B------:R-:W-:Y:S05]  /*ce80*/  BSYNC B1 ;  /* 0x0000000000017941 */ /* 0x000fea0003800000 */
.L_x_5611:
        /* <DEDUP_REMOVED lines=38> */
.L_x_5618:
[----:B------:R-:W-:Y:S05]  /*d0f0*/  BSYNC B2 ;  /* 0x0000000000027941 */ /* 0x000fea0003800000 */
.L_x_5617:
        /* <DEDUP_REMOVED lines=14> */
.L_x_5616:
[----:B------:R-:W-:Y:S05]  /*d1e0*/  BSYNC B1 ;  /* 0x0000000000017941 */ /* 0x000fea0003800000 */
.L_x_5615:
        /* <DEDUP_REMOVED lines=38> */
.L_x_5622:
[----:B------:R-:W-:Y:S05]  /*d450*/  BSYNC B2 ;  /* 0x0000000000027941 */ /* 0x000fea0003800000 */
.L_x_5621:
        /* <DEDUP_REMOVED lines=14> */
.L_x_5620:
[----:B------:R-:W-:Y:S05]  /*d540*/  BSYNC B1 ;  /* 0x0000000000017941 */ /* 0x000fea0003800000 */
.L_x_5619:
        /* <DEDUP_REMOVED lines=38> */
.L_x_5626:
[----:B------:R-:W-:Y:S05]  /*d7b0*/  BSYNC B2 ;  /* 0x0000000000027941 */ /* 0x000fea0003800000 */
.L_x_5625:
        /* <DEDUP_REMOVED lines=14> */
.L_x_5624:
[----:B------:R-:W-:Y:S05]  /*d8a0*/  BSYNC B1 ;  /* 0x0000000000017941 */ /* 0x000fea0003800000 */
.L_x_5623:
        /* <DEDUP_REMOVED lines=38> */
.L_x_5630:
[----:B------:R-:W-:Y:S05]  /*db10*/  BSYNC B2 ;  /* 0x0000000000027941 */ /* 0x000fea0003800000 */
.L_x_5629:
        /* <DEDUP_REMOVED lines=14> */
.L_x_5628:
[----:B------:R-:W-:Y:S05]  /*dc00*/  BSYNC B1 ;  /* 0x0000000000017941 */ /* 0x000fea0003800000 */
.L_x_5627:
        /* <DEDUP_REMOVED lines=38> */
.L_x_5634:
[----:B------:R-:W-:Y:S05]  /*de70*/  BSYNC B2 ;  /* 0x0000000000027941 */ /* 0x000fea0003800000 */
.L_x_5633:
        /* <DEDUP_REMOVED lines=14> */
.L_x_5632:
[----:B------:R-:W-:Y:S05]  /*df60*/  BSYNC B1 ;  /* 0x0000000000017941 */ /* 0x000fea0003800000 */
.L_x_5631:
        /* <DEDUP_REMOVED lines=38> */
.L_x_5638:
[----:B------:R-:W-:Y:S05]  /*e1d0*/  BSYNC B2 ;  /* 0x0000000000027941 */ /* 0x000fea0003800000 */
.L_x_5637:
        /* <DEDUP_REMOVED lines=14> */
.L_x_5636:
[----:B------:R-:W-:Y:S05]  /*e2c0*/  BSYNC B1 ;  /* 0x0000000000017941 */ /* 0x000fea0003800000 */
.L_x_5635:
        /* <DEDUP_REMOVED lines=38> */
.L_x_5642:
[----:B------:R-:W-:Y:S05]  /*e530*/  BSYNC B2 ;  /* 0x0000000000027941 */ /* 0x000fea0003800000 */
.L_x_5641:
        /* <DEDUP_REMOVED lines=14> */
.L_x_5640:
[----:B------:R-:W-:Y:S05]  /*e620*/  BSYNC B1 ;  /* 0x0000000000017941 */ /* 0x000fea0003800000 */
.L_x_5639:
        /* <DEDUP_REMOVED lines=38> */
.L_x_5646:
[----:B------:R-:W-:Y:S05]  /*e890*/  BSYNC B2 ;  /* 0x0000000000027941 */ /* 0x000fea0003800000 */
.L_x_5645:
        /* <DEDUP_REMOVED lines=14> */
.L_x_5644:
[----:B------:R-:W-:Y:S05]  /*e980*/  BSYNC B1 ;  /* 0x0000000000017941 */ /* 0x000fea0003800000 */
.L_x_5643:
        /* <DEDUP_REMOVED lines=38> */
.L_x_5650:
[----:B------:R-:W-:Y:S05]  /*ebf0*/  BSYNC B2 ;  /* 0x0000000000027941 */ /* 0x000fea0003800000 */
.L_x_5649:
        /* <DEDUP_REMOVED lines=14> */
.L_x_5648:
[----:B------:R-:W-:Y:S05]  /*ece0*/  BSYNC B1 ;  /* 0x0000000000017941 */ /* 0x000fea0003800000 */
.L_x_5647:
        /* <DEDUP_REMOVED lines=39> */
.L_x_5653:
[----:B------:R-:W-:Y:S05]  /*ef60*/  BSYNC B2 ;  /* 0x0000000000027941 */ /* 0x000fea0003800000 */
.L_x_5652:
        /* <DEDUP_REMOVED lines=14> */
.L_x_5651:
[----:B------:R-:W-:Y:S05]  /*f050*/  BSYNC B1 ;  /* 0x0000000000017941 */ /* 0x000fea0003800000 */
.L_x_5530:
        /* <DEDUP_REMOVED lines=24> */
.L_x_5655:
[----:B------:R-:W-:Y:S05]  /*f1e0*/  BSYNC B0 ;  /* 0x0000000000007941 */ /* 0x000fea0003800000 */
.L_x_5654:
[----:B------:R-:W-:Y:S01]  /*f1f0*/  STG.E.64 desc[UR8][R16.64], R2 ;  /* 0x0000000210007986 */ /* 0x000fe2000c101b08 */
[----:B------:R-:W-:Y:S05]  /*f200*/  EXIT ;  /* 0x000000000000794d */ /* 0x000fea0003800000 */
        .weak           $__internal_57_$__cuda_sm20_dblrcp_rn_slowpath_v3
        .type           $__internal_57_$__cuda_sm20_dblrcp_rn_slowpath_v3,@function
        .size           $__internal_57_$__cuda_sm20_dblrcp_rn_slowpath_v3,($__internal_58_$__cuda_sm20_div_rn_f64_full - $__internal_57_$__cuda_sm20_dblrcp_rn_slowpath_v3)
$__internal_57_$__cuda_sm20_dblrcp_rn_slowpath_v3:
        /* <DEDUP_REMOVED lines=25> */
.L_x_5659:
        /* <DEDUP_REMOVED lines=10> */
.L_x_5657:
[----:B------:R-:W-:Y:S02]  /*f440*/  LOP3.LUT R25, R21, 0x80000, RZ, 0xfc, !PT ;  /* 0x0008000015197812 */ /* 0x000fe400078efcff */
[----:B------:R-:W-:-:S07]  /*f450*/  MOV R24, R20 ;  /* 0x0000001400187202 */ /* 0x000fce0000000f00 */
.L_x_5658:
[----:B------:R-:W-:Y:S05]  /*f460*/  BSYNC B0 ;  /* 0x0000000000007941 */ /* 0x000fea0003800000 */
.L_x_5656:
[----:B------:R-:W-:Y:S02]  /*f470*/  IMAD.MOV.U32 R20, RZ, RZ, R0 ;  /* 0x000000ffff147224 */ /* 0x000fe400078e0000 */
[----:B------:R-:W-:-:S04]  /*f480*/  IMAD.MOV.U32 R21, RZ, RZ, 0x0 ;  /* 0x00000000ff157424 */ /* 0x000fc800078e00ff */
[----:B------:R-:W-:Y:S05]  /*f490*/  RET.REL.NODEC R20 `(_ZN2at6native50batch_norm_collect_statistics_channels_last_kernelINS0_3VarEddLi4EEEvPKT0_PT1_S7_PVS6_PiiiS6_) ;  /* 0xffffff0814d87950 */ /* 0x000fea0003c3ffff */
        .weak           $__internal_58_$__cuda_sm20_div_rn_f64_full
        .type           $__internal_58_$__cuda_sm20_div_rn_f64_full,@function
        .size           $__internal_58_$__cuda_sm20_div_rn_f64_full,(.L_x_28269 - $__internal_58_$__cuda_sm20_div_rn_f64_full)
$__internal_58_$__cuda_sm20_div_rn_f64_full:
        /* <DEDUP_REMOVED lines=32> */
[----:B------:R-:W-:-:S03]  /*f6a0*/  DMUL R8, R12, R6 ;  /* 0x000000060c087228 */ /* 0x000fc60000000000 */
[----:B------:R-:W-:-:S04]  /*f6b0*/  IADD3 R22, R19, -0x1, RZ ;  /* 0xffffffff13167810 */ /* 0x000fc80007ffe0ff */
[----:B------:R-:W-:Y:S01]  /*f6c0*/  ISETP.GT.U32.AND P0, PT, R22, 0x7feffffe, PT ;  /* 0x7feffffe1600780c */ /* 0x000fe20003f04070 */
[----:B------:R-:W-:-:S03]  /*f6d0*/  DFMA R10, R8, -R4, R6 ;  /* 0x80000004080a722b */ /* 0x000fc60000000006 */
[----:B------:R-:W-:-:S05]  /*f6e0*/  ISETP.GT.U32.OR P0, PT, R23, 0x7feffffe, P0 ;  /* 0x7feffffe1700780c */ /* 0x000fca0000704470 */
[----:B------:R-:W-:-:S08]  /*f6f0*/  DFMA R12, R12, R10, R8 ;  /* 0x0000000a0c0c722b */ /* 0x000fd00000000008 */
[----:B------:R-:W-:Y:S05]  /*f700*/  @P0 BRA `(.L_x_5661) ;  /* 0x00000000006c0947 */ /* 0x000fea0003800000 */
[----:B------:R-:W-:-:S04]  /*f710*/  LOP3.LUT R10, R3, 0x7ff00000, RZ, 0xc0, !PT ;  /* 0x7ff00000030a7812 */ /* 0x000fc800078ec0ff */
[CC--:B------:R-:W-:Y:S02]  /*f720*/  VIADDMNMX R8, R21.reuse, -R10.reuse, 0xb9600000, !PT ;  /* 0xb960000015087446 */ /* 0x0c0fe4000780090a */
[----:B------:R-:W-:Y:S01]  /*f730*/  ISETP.GE.U32.AND P0, PT, R21, R10, PT ;  /* 0x0000000a1500720c */ /* 0x000fe20003f06070 */
[----:B------:R-:W-:Y:S01]  /*f740*/  IMAD.MOV.U32 R10, RZ, RZ, RZ ;  /* 0x000000ffff0a7224 */ /* 0x000fe200078e00ff */
[----:B------:R-:W-:Y:S02]  /*f750*/  VIMNMX R8, R8, 0x46a00000, PT ;  /* 0x46a0000008087848 */ /* 0x000fe40003fe0100 */
[----:B------:R-:W-:-:S05]  /*f760*/  SEL R9, R20, 0x63400000, !P0 ;  /* 0x6340000014097807 */ /* 0x000fca0004000000 */
        /* <DEDUP_REMOVED lines=21> */
.L_x_5661:
[----:B------:R-:W-:-:S14]  /*f8c0*/  DSETP.NAN.AND P0, PT, R14, R14, PT ;  /* 0x0000000e0e00722a */ /* 0x000fdc0003f08000 */
[----:B------:R-:W-:Y:S05]  /*f8d0*/  @P0 BRA `(.L_x_5663) ;  /* 0x0000000000440947 */ /* 0x000fea0003800000 */
[----:B------:R-:W-:-:S14]  /*f8e0*/  DSETP.NAN.AND P0, PT, R2, R2, PT ;  /* 0x000000020200722a */ /* 0x000fdc0003f08000 */
[----:B------:R-:W-:Y:S05]  /*f8f0*/  @P0 BRA `(.L_x_5664) ;  /* 0x0000000000300947 */ /* 0x000fea0003800000 */
[----:B------:R-:W-:Y:S01]  /*f900*/  ISETP.NE.AND P0, PT, R19, R18, PT ;  /* 0x000000121300720c */ /* 0x000fe20003f05270 */
[----:B------:R-:W-:Y:S01]  /*f910*/  IMAD.MOV.U32 R8, RZ, RZ, 0x0 ;  /* 0x00000000ff087424 */ /* 0x000fe200078e00ff */
[----:B------:R-:W-:-:S11]  /*f920*/  MOV R9, 0xfff80000 ;  /* 0xfff8000000097802 */ /* 0x000fd60000000f00 */
        /* <DEDUP_REMOVED lines=9> */
.L_x_5664:
[----:B------:R-:W-:Y:S01]  /*f9c0*/  LOP3.LUT R9, R3, 0x80000, RZ, 0xfc, !PT ;  /* 0x0008000003097812 */ /* 0x000fe200078efcff */
[----:B------:R-:W-:Y:S01]  /*f9d0*/  IMAD.MOV.U32 R8, RZ, RZ, R2 ;  /* 0x000000ffff087224 */ /* 0x000fe200078e0002 */
[----:B------:R-:W-:Y:S06]  /*f9e0*/  BRA `(.L_x_5662) ;  /* 0x0000000000087947 */ /* 0x000fec0003800000 */
.L_x_5663:
[----:B------:R-:W-:Y:S01]  /*f9f0*/  LOP3.LUT R9, R15, 0x80000, RZ, 0xfc, !PT ;  /* 0x000800000f097812 */ /* 0x000fe200078efcff */
[----:B------:R-:W-:-:S07]  /*fa00*/  IMAD.MOV.U32 R8, RZ, RZ, R14 ;  /* 0x000000ffff087224 */ /* 0x000fce00078e000e */
.L_x_5662:
[----:B------:R-:W-:Y:S05]  /*fa10*/  BSYNC B1 ;  /* 0x0000000000017941 */ /* 0x000fea0003800000 */
.L_x_5660:
[----:B------:R-:W-:Y:S02]  /*fa20*/  IMAD.MOV.U32 R2, RZ, RZ, R0 ;  /* 0x000000ffff027224 */ /* 0x000fe400078e0000 */
[----:B------:R-:W-:-:S04]  /*fa30*/  IMAD.MOV.U32 R3, RZ, RZ, 0x0 ;  /* 0x00000000ff037424 */ /* 0x000fc800078e00ff */
[----:B------:R-:W-:Y:S05]  /*fa40*/  RET.REL.NODEC R2 `(_ZN2at6native50batch_norm_collect_statistics_channels_last_kernelINS0_3VarEddLi4EEEvPKT0_PT1_S7_PVS6_PiiiS6_) ;  /* 0xffffff04026c7950 */ /* 0x000fea0003c3ffff */
.L_x_5665:
        /* <DEDUP_REMOVED lines=11> */
.L_x_28269:


//--------------------- .text._ZN2at6native36batch_norm_collect_statistics_kernelINS0_3VarEN3c108BFloat16ES4_fiEEvNS_27GenericPackedTensorAccessorIKT0_Lm3ENS_17RestrictPtrTraitsET3_EET2_SB_NS5_ISB_Lm1ES8_S9_EESC_ --------------------------
	.section	.text._ZN2at6native36batch_norm_collect_statistics_kernelINS0_3VarEN3c108BFloat16ES4_fiEEvNS_27GenericPackedTensorAccessorIKT0_Lm3ENS_17RestrictPtrTraitsET3_EET2_SB_NS5_ISB_Lm1ES8_S9_EESC_,"ax",@progbits
	.align	128
        .global         _ZN2at6native36batch_norm_collect_statistics_kernelINS0_3VarEN3c108BFloat16ES4_fiEEvNS_27GenericPackedTensorAccessorIKT0_Lm3ENS_17RestrictPtrTraitsET3_EET2_SB_NS5_ISB_Lm1ES8_S9_EESC_
        .type           _ZN2at6native36batch_norm_collect_statistics_kernelINS0_3VarEN3c108BFloat16ES4_fiEEvNS_27GenericPackedTensorAccessorIKT0_Lm3ENS_17RestrictPtrTraitsET3_EET2_SB_NS5_ISB_Lm1ES8_S9_EESC_,@function
        .size           _ZN2at6native36batch_norm_collect_statistics_kernelINS0_3VarEN3c108BFloat16ES4_fiEEvNS_27GenericPackedTensorAccessorIKT0_Lm3ENS_17RestrictPtrTraitsET3_EET2_SB_NS5_ISB_Lm1ES8_S9_EESC_,(.L_x_28270 - _ZN2at6native36batch_norm_collect_statistics_kernelINS0_3VarEN3c108BFloat16ES4_fiEEvNS_27GenericPackedTensorAccessorIKT0_Lm3ENS_17RestrictPtrTraitsET3_EET2_SB_NS5_ISB_Lm1ES8_S9_EESC_)
        .other          _ZN2at6native36batch_norm_collect_statistics_kernelINS0_3VarEN3c108BFloat16ES4_fiEEvNS_27GenericPackedTensorAccessorIKT0_Lm3ENS_17RestrictPtrTraitsET3_EET2_SB_NS5_ISB_Lm1ES8_S9_EESC_,@"STO_CUDA_ENTRY STV_DEFAULT"
_ZN2at6native36batch_norm_collect_statistics_kernelINS0_3VarEN3c108BFloat16ES4_fiEEvNS_27GenericPackedTensorAccessorIKT0_Lm3ENS_17RestrictPtrTraitsET3_EET2_SB_NS5_ISB_Lm1ES8_S9_EESC_:
.text._ZN2at6native36batch_norm_collect_statistics_kernelINS0_3VarEN3c108BFloat16ES4_fiEEvNS_27GenericPackedTensorAccessorIKT0_Lm3ENS_17RestrictPtrTraitsET3_EET2_SB_NS5_ISB_Lm1ES8_S9_EESC_:
        /* <DEDUP_REMOVED lines=16> */
[----:B------:R-:W-:Y:S02]  /*0100*/  CS2R R8, SRZ ;  /* 0x0000000000087805 */ /* 0x000fe4000001ff00 */
[----:B------:R-:W-:-:S05]  /*0110*/  MOV R21, RZ ;  /* 0x000000ff00157202 */ /* 0x000fca0000000f00 */
[----:B------:R-:W1:Y:S01]  /*0120*/  LDC R15, c[0x0][0x4] ;  /* 0x00000100ff0f7b82 */ /* 0x000e620000000800 */
[----:B0-----:R-:W-:-:S07]  /*0130*/  IMAD R3, R3, UR8, RZ ;  /* 0x0000000803037c24 */ /* 0x001fce000f8e02ff */
.L_x_5671:
[----:B------:R-:W0:Y:S01]  /*0140*/  LDC R14, c[0x0][0x220] ;  /* 0x00008800ff0e7b82 */ /* 0x000e220000000800 */
[----:B------:R-:W-:Y:S01]  /*0150*/  BSSY B1, `(.L_x_5668) ;  /* 0x000001a000017945 */ /* 0x000fe20003800000 */
[----:B0-----:R-:W-:-:S13]  /*0160*/  ISETP.GE.AND P0, PT, R13, R14, PT ;  /* 0x0000000e0d00720c */ /* 0x001fda0003f06270 */
[----:B------:R-:W-:Y:S05]  /*0170*/  @P0 BRA `(.L_x_5669) ;  /* 0x00000000005c0947 */ /* 0x000fea0003800000 */
[----:B------:R-:W-:Y:S01]  /*0180*/  ULDC UR4, c[0x0][0x224] ;  /* 0x0000890000047ab9 */ /* 0x000fe20000000800 */
[----:B------:R-:W-:Y:S02]  /*0190*/  IMAD.MOV.U32 R6, RZ, RZ, R13 ;  /* 0x000000ffff067224 */ /* 0x000fe400078e000d */
[----:B------:R-:W-:-:S05]  /*01a0*/  IMAD R4, R0, UR4, RZ ;  /* 0x0000000400047c24 */ /* 0x000fca000f8e02ff */
[----:B------:R-:W-:Y:S02]  /*01b0*/  IADD3 R17, P0, R3, R4, RZ ;  /* 0x0000000403117210 */ /* 0x000fe40007f1e0ff */
[----:B------:R-:W-:-:S04]  /*01c0*/  SHF.R.S32.HI R4, RZ, 0x1f, R4 ;  /* 0x0000001fff047819 */ /* 0x000fc80000011404 */
[----:B------:R-:W-:-:S07]  /*01d0*/  LEA.HI.X.SX32 R19, R3, R4, 0x1, P0 ;  /* 0x0000000403137211 */ /* 0x000fce00000f0eff */
.L_x_5670:
[----:B------:R-:W-:-:S05]  /*01e0*/  IMAD R4, R6, UR5, RZ ;  /* 0x0000000506047c24 */ /* 0x000fca000f8e02ff */
[----:B------:R-:W-:-:S04]  /*01f0*/  IADD3 R5, P0, R4, R17, RZ ;  /* 0x0000001104057210 */ /* 0x000fc80007f1e0ff */
[----:B------:R-:W-:Y:S02]  /*0200*/  LEA.HI.X.SX32 R10, R4, R19, 0x1, P0 ;  /* 0x00000013040a7211 */ /* 0x000fe400000f0eff */
[----:B------:R-:W-:-:S04]  /*0210*/  LEA R4, P0, R5, UR10, 0x1 ;  /* 0x0000000a05047c11 */ /* 0x000fc8000f8008ff */
[----:B------:R-:W-:-:S05]  /*0220*/  LEA.HI.X R5, R5, UR11, R10, 0x1, P0 ;  /* 0x0000000b05057c11 */ /* 0x000fca00080f0c0a */
[----:B------:R-:W2:Y:S01]  /*0230*/  LDG.E.U16 R4, desc[UR6][R4.64] ;  /* 0x0000000604047981 */ /* 0x000ea2000c1e1500 */
[----:B------:R-:W-:Y:S01]  /*0240*/  IADD3 R21, R21, 0x1, RZ ;  /* 0x0000000115157810 */ /* 0x000fe20007ffe0ff */
        /* <DEDUP_REMOVED lines=10> */
.L_x_5669:
[----:B------:R-:W-:Y:S05]  /*02f0*/  BSYNC B1 ;  /* 0x0000000000017941 */ /* 0x000fea0003800000 */
.L_x_5668:
[----:B-1----:R-:W-:Y:S01]  /*0300*/  IADD3 R0, R15, R0, RZ ;  /* 0x000000000f007210 */ /* 0x002fe20007ffe0ff */
[----:B------:R-:W-:-:S03]  /*0310*/  ULDC UR4, c[0x0][0x218] ;  /* 0x0000860000047ab9 */ /* 0x000fc60000000800 */
[----:B------:R-:W-:-:S13]  /*0320*/  ISETP.GE.AND P0, PT, R0, UR4, PT ;  /* 0x0000000400007c0c */ /* 0x000fda000bf06270 */
[----:B------:R-:W-:Y:S05]  /*0330*/  @!P0 BRA `(.L_x_5671) ;  /* 0xfffffffc00808947 */ /* 0x000fea000383ffff */
.L_x_5667:
[----:B------:R-:W-:Y:S05]  /*0340*/  BSYNC B0 ;  /* 0x0000000000007941 */ /* 0x000fea0003800000 */
.L_x_5666:
        /* <DEDUP_REMOVED lines=20> */
[----:B-1----:R-:W-:Y:S05]  /*0490*/  CALL.REL.NOINC `($__internal_59_$__cuda_sm20_dblrcp_rn_slowpath_v3) ;  /* 0x0000001800a87944 */ /* 0x002fea0003c00000 */
[----:B------:R-:W-:Y:S01]  /*04a0*/  MOV R16, R14 ;  /* 0x0000000e00107202 */ /* 0x000fe20000000f00 */
[----:B------:R-:W-:-:S07]  /*04b0*/  IMAD.MOV.U32 R17, RZ, RZ, R15 ;  /* 0x000000ffff117224 */ /* 0x000fce00078e000f */
.L_x_5673:
[----:B------:R-:W-:Y:S05]  /*04c0*/  BSYNC B0 ;  /* 0x0000000000007941 */ /* 0x000fea0003800000 */
.L_x_5672:
        /* <DEDUP_REMOVED lines=37> */
[----:B------:R-:W-:Y:S05]  /*0720*/  CALL.REL.NOINC `($__internal_59_$__cuda_sm20_dblrcp_rn_slowpath_v3) ;  /* 0x0000001800047944 */ /* 0x000fea0003c00000 */
.L_x_5675:
[----:B------:R-:W-:Y:S05]  /*0730*/  BSYNC B0 ;  /* 0x0000000000007941 */ /* 0x000fea0003800000 */
.L_x_5674:
        /* <DEDUP_REMOVED lines=37> */
.L_x_5677:
[----:B------:R-:W-:Y:S05]  /*0990*/  BSYNC B0 ;  /* 0x0000000000007941 */ /* 0x000fea0003800000 */
.L_x_5676:
        /* <DEDUP_REMOVED lines=23> */
[----:B------:R-:W-:Y:S02]  /*0b10*/  IADD3 R16, R13, 0x300402, RZ ;  /* 0x003004020d107810 */ /* 0x000fe40007ffe0ff */
[----:B------:R1:W2:Y:S01]  /*0b20*/  SHFL.BFLY PT, R6, R9, 0x8, 0x1f ;  /* 0x0d001f0009067f89 */ /* 0x0002a200000e0000 */
[----:B------:R-:W-:Y:S01]  /*0b30*/  FADD.FTZ R8, R8, R7 ;  /* 0x0000000708087221 */ /* 0x000fe20000010000 */
        /* <DEDUP_REMOVED lines=10> */
[----:B------:R-:W-:Y:S05]  /*0be0*/  CALL.REL.NOINC `($__internal_59_$__cuda_sm20_dblrcp_rn_slowpath_v3) ;  /* 0x0000001000d47944 */ /* 0x000fea0003c00000 */
.L_x_5679:
[----:B------:R-:W-:Y:S05]  /*0bf0*/  BSYNC B0 ;  /* 0x0000000000007941 */ /* 0x000fea0003800000 */
.L_x_5678:
        /* <DEDUP_REMOVED lines=37> */
.L_x_5681:
[----:B------:R-:W-:Y:S05]  /*0e50*/  BSYNC B0 ;  /* 0x0000000000007941 */ /* 0x000fea0003800000 */
.L_x_5680:
        /* <DEDUP_REMOVED lines=31> */
.L_x_5683:
[----:B------:R-:W-:Y:S05]  /*1050*/  BSYNC B0 ;  /* 0x0000000000007941 */ /* 0x000fea0003800000 */
.L_x_5682:
        /* <DEDUP_REMOVED lines=16> */
.L_x_5685:
[----:B------:R-:W-:Y:S05]  /*1160*/  BSYNC B0 ;  /* 0x0000000000007941 */ /* 0x000fea0003800000 */
.L_x_5684:
        /* <DEDUP_REMOVED lines=20> */
[----:B------:R-:W-:Y:S05]  /*12b0*/  CALL.REL.NOINC `($__internal_59_$__cuda_sm20_dblrcp_rn_slowpath_v3) ;  /* 0x0000000c00207944 */ /* 0x000fea0003c00000 */
[----:B------:R-:W-:Y:S02]  /*12c0*/  MOV R16, R14 ;  /* 0x0000000e00107202 */ /* 0x000fe40000000f00 */
[----:B------:R-:W-:-:S07]  /*12d0*/  MOV R17, R15 ;  /* 0x0000000f00117202 */ /* 0x000fce0000000f00 */
.L_x_5687:
[----:B------:R-:W-:Y:S05]  /*12e0*/  BSYNC B0 ;  /* 0x0000000000007941 */ /* 0x000fea0003800000 */
.L_x_5686:
        /* <DEDUP_REMOVED lines=37> */
[----:B--2---:R-:W-:Y:S05]  /*1540*/  CALL.REL.NOINC `($__internal_59_$__cuda_sm20_dblrcp_rn_slowpath_v3) ;  /* 0x00000008007c7944 */ /* 0x004fea0003c00000 */
.L_x_5689:
[----:B------:R-:W-:Y:S05]  /*1550*/  BSYNC B0 ;  /* 0x0000000000007941 */ /* 0x000fea0003800000 */
.L_x_5688:
        /* <DEDUP_REMOVED lines=37> */
.L_x_5691:
[----:B------:R-:W-:Y:S05]  /*17b0*/  BSYNC B0 ;  /* 0x0000000000007941 */ /* 0x000fea0003800000 */
.L_x_5690:
        /* <DEDUP_REMOVED lines=36> */
[----:B------:R-:W-:Y:S05]  /*1a00*/  CALL.REL.NOINC `($__internal_59_$__cuda_sm20_dblrcp_rn_slowpath_v3) ;  /* 0x00000004004c7944 */ /* 0x000fea0003c00000 */
[----:B------:R-:W-:Y:S01]  /*1a10*/  IMAD.MOV.U32 R18, RZ, RZ, R14 ;  /* 0x000000ffff127224 */ /* 0x000fe200078e000e */
[----:B------:R-:W-:-:S07]  /*1a20*/  MOV R19, R15 ;  /* 0x0000000f00137202 */ /* 0x000fce0000000f00 */
.L_x_5693:
[----:B------:R-:W-:Y:S05]  /*1a30*/  BSYNC B0 ;  /* 0x0000000000007941 */ /* 0x000fea0003800000 */
.L_x_5692:
        /* <DEDUP_REMOVED lines=36> */
[----:B--2---:R-:W-:Y:S05]  /*1c80*/  CALL.REL.NOINC `($__internal_59_$__cuda_sm20_dblrcp_rn_slowpath_v3) ;  /* 0x0000000000ac7944 */ /* 0x004fea0003c00000 */
.L_x_5695:
[----:B------:R-:W-:Y:S05]  /*1c90*/  BSYNC B0 ;  /* 0x0000000000007941 */ /* 0x000fea0003800000 */
.L_x_5694:
        /* <DEDUP_REMOVED lines=12> */
[----:B------:R-:W-:Y:S01]  /*1d60*/  ISETP.NE.U32.AND P2, PT, RZ, UR4, PT ;  /* 0x00000004ff007c0c */ /* 0x000fe2000bf45070 */
[----:B--2---:R-:W-:Y:S01]  /*1d70*/  FMUL.FTZ R5, R0, R11 ;  /* 0x0000000b00057220 */ /* 0x004fe20000410000 */
[----:B------:R-:W-:-:S03]  /*1d80*/  ULDC UR4, c[0x0][0x218] ;  /* 0x0000860000047ab9 */ /* 0x000fc60000000800 */
[----:B------:R-:W-:Y:S01]  /*1d90*/  FFMA.FTZ R13, R10, R3, R5 ;  /* 0x000000030a0d7223 */ /* 0x000fe20000010005 */
[----:B0-----:R-:W-:Y:S01]  /*1da0*/  @!P1 FMUL R4, R4, 1.175494350822287508e-38 ;  /* 0x0080000004049820 */ /* 0x001fe20000400000 */
[----:B------:R-:W-:Y:S01]  /*1db0*/  ISETP.NE.AND.EX P1, PT, RZ, UR5, PT, P2 ;  /* 0x00000005ff007c0c */ /* 0x000fe2000bf25320 */
[----:B------:R-:W-:Y:S02]  /*1dc0*/  ULDC UR5, c[0x0][0x220] ;  /* 0x0000880000057ab9 */ /* 0x000fe40000000800 */
[----:B------:R-:W0:Y:S01]  /*1dd0*/  @P0 LDC R2, c[0x0][0x244] ;  /* 0x00009100ff020b82 */ /* 0x000e220000000800 */
[----:B------:R-:W-:Y:S01]  /*1de0*/  FMUL.FTZ R13, R4, R13 ;  /* 0x0000000d040d7220 */ /* 0x000fe20000410000 */
[----:B------:R-:W-:-:S06]  /*1df0*/  UIMAD UR4, UR4, UR5, URZ ;  /* 0x00000005040472a4 */ /* 0x000fcc000f8e023f */
[----:B------:R-:W2:Y:S01]  /*1e00*/  @P0 LDC.64 R6, c[0x0][0x238] ;  /* 0x00008e00ff060b82 */ /* 0x000ea20000000a00 */
[----:B0-----:R-:W-:-:S04]  /*1e10*/  @P0 IMAD R5, R2, UR8, RZ ;  /* 0x0000000802050c24 */ /* 0x001fc8000f8e02ff */
[----:B--2---:R-:W-:-:S05]  /*1e20*/  @P0 IMAD.WIDE R6, R5, 0x4, R6 ;  /* 0x0000000405060825 */ /* 0x004fca00078e0206 */
[----:B------:R0:W-:Y:S01]  /*1e30*/  @P0 STG.E desc[UR6][R6.64], R13 ;  /* 0x0000000d06000986 */ /* 0x0001e2000c101906 */
[----:B------:R-:W-:Y:S05]  /*1e40*/  @!P1 EXIT ;  /* 0x000000000000994d */ /* 0x000fea0003800000 */
[----:B0-----:R-:W0:Y:S01]  /*1e50*/  LDC R7, c[0x0][0x254] ;  /* 0x00009500ff077b82 */ /* 0x001e220000000800 */
[----:B------:R-:W-:Y:S01]  /*1e60*/  FADD.FTZ R0, R3, -R0 ;  /* 0x8000000003007221 */ /* 0x000fe20000010000 */
[----:B------:R-:W-:-:S03]  /*1e70*/  I2FP.F32.S32 R6, UR4 ;  /* 0x0000000400067c45 */ /* 0x000fc60008201400 */
[----:B------:R-:W-:-:S03]  /*1e80*/  FMUL.FTZ R5, R0, R0 ;  /* 0x0000000000057220 */ /* 0x000fc60000410000 */
[----:B------:R-:W2:Y:S01]  /*1e90*/  LDC.64 R2, c[0x0][0x248] ;  /* 0x00009200ff027b82 */ /* 0x000ea20000000a00 */
[----:B------:R-:W3:Y:S01]  /*1ea0*/  MUFU.RCP R6, R6 ;  /* 0x0000000600067308 */ /* 0x000ee20000001000 */
[----:B------:R-:W-:-:S04]  /*1eb0*/  FMUL.FTZ R5, R10, R5 ;  /* 0x000000050a057220 */ /* 0x000fc80000410000 */
[----:B------:R-:W-:-:S04]  /*1ec0*/  FMUL.FTZ R5, R5, R11 ;  /* 0x0000000b05057220 */ /* 0x000fc80000410000 */
[----:B-1----:R-:W-:-:S04]  /*1ed0*/  FFMA.FTZ R5, R4, R5, R9 ;  /* 0x0000000504057223 */ /* 0x002fc80000010009 */
[----:B------:R-:W-:Y:S01]  /*1ee0*/  FADD.FTZ R5, R8, R5 ;  /* 0x0000000508057221 */ /* 0x000fe20000010000 */
[----:B0-----:R-:W-:-:S03]  /*1ef0*/  IMAD R7, R7, UR8, RZ ;  /* 0x0000000807077c24 */ /* 0x001fc6000f8e02ff */
[----:B---3--:R-:W-:Y:S01]  /*1f00*/  FMUL.FTZ R5, R5, R6 ;  /* 0x0000000605057220 */ /* 0x008fe20000410000 */
[----:B--2---:R-:W-:-:S05]  /*1f10*/  IMAD.WIDE R2, R7, 0x4, R2 ;  /* 0x0000000407027825 */ /* 0x004fca00078e0202 */
[----:B------:R-:W-:Y:S01]  /*1f20*/  STG.E desc[UR6][R2.64], R5 ;  /* 0x0000000502007986 */ /* 0x000fe2000c101906 */
[----:B------:R-:W-:Y:S05]  /*1f30*/  EXIT ;  /* 0x000000000000794d */ /* 0x000fea0003800000 */
        .weak           $__internal_59_$__cuda_sm20_dblrcp_rn_slowpath_v3
        .type           $__internal_59_$__cuda_sm20_dblrcp_rn_slowpath_v3,@function
        .size           $__internal_59_$__cuda_sm20_dblrcp_rn_slowpath_v3,(.L_x_28270 - $__internal_59_$__cuda_sm20_dblrcp_rn_slowpath_v3)
$__internal_59_$__cuda_sm20_dblrcp_rn_slowpath_v3:
        /* <DEDUP_REMOVED lines=24> */
.L_x_5699:
        /* <DEDUP_REMOVED lines=9> */
.L_x_5697:
[----:B------:R-:W-:Y:S02]  /*2150*/  LOP3.LUT R15, R13, 0x80000, RZ, 0xfc, !PT ;  /* 0x000800000d0f7812 */ /* 0x000fe400078efcff */
[----:B------:R-:W-:-:S07]  /*2160*/  MOV R14, R12 ;  /* 0x0000000c000e7202 */ /* 0x000fce0000000f00 */
.L_x_5698:
[----:B------:R-:W-:Y:S05]  /*2170*/  BSYNC B1 ;  /* 0x0000000000017941 */ /* 0x000fea0003800000 */
.L_x_5696:
[----:B------:R-:W-:Y:S01]  /*2180*/  HFMA2.MMA R13, -RZ, RZ, 0, 0 ;  /* 0x00000000ff0d7435 */ /* 0x000fe200000001ff */
[----:B------:R-:W-:-:S05]  /*2190*/  MOV R12, R4 ;  /* 0x00000004000c7202 */ /* 0x000fca0000000f00 */
[----:B------:R-:W-:Y:S05]  /*21a0*/  RET.REL.NODEC R12 `(_ZN2at6native36batch_norm_collect_statistics_kernelINS0_3VarEN3c108BFloat16ES4_fiEEvNS_27GenericPackedTensorAccessorIKT0_Lm3ENS_17RestrictPtrTraitsET3_EET2_SB_NS5_ISB_Lm1ES8_S9_EESC_) ;  /* 0xffffffdc0c947950 */ /* 0x000fea0003c3ffff */
.L_x_5700:
        /* <DEDUP_REMOVED lines=13> */
.L_x_28270:


//--------------------- .text._ZN2at6native36batch_norm_collect_statistics_kernelINS0_3VarEN3c104HalfES4_fiEEvNS_27GenericPackedTensorAccessorIKT0_Lm3ENS_17RestrictPtrTraitsET3_EET2_SB_NS5_ISB_Lm1ES8_S9_EESC_ --------------------------
	.section	.text._ZN2at6native36batch_norm_collect_statistics_kernelINS0_3VarEN3c104HalfES4_fiEEvNS_27GenericPackedTensorAccessorIKT0_Lm3ENS_17RestrictPtrTraitsET3_EET2_SB_NS5_ISB_Lm1ES8_S9_EESC_,"ax",@progbits
	.align	128
        .global         _ZN2at6native36batch_norm_collect_statistics_kernelINS0_3VarEN3c104HalfES4_fiEEvNS_27GenericPackedTensorAccessorIKT0_Lm3ENS_17RestrictPtrTraitsET3_EET2_SB_NS5_ISB_Lm1ES8_S9_EESC_
        .type           _ZN2at6native36batch_norm_collect_statistics_kernelINS0_3VarEN3c104HalfES4_fiEEvNS_27GenericPackedTensorAccessorIKT0_Lm3ENS_17RestrictPtrTraitsET3_EET2_SB_NS5_ISB_Lm1ES8_S9_EESC_,@function
        .size           _ZN2at6native36batch_norm_collect_statistics_kernelINS0_3VarEN3c104HalfES4_fiEEvNS_27GenericPackedTensorAccessorIKT0_Lm3ENS_17RestrictPtrTraitsET3_EET2_SB_NS5_ISB_Lm1ES8_S9_EESC_,(.L_x_28271 - _ZN2at6native36batch_norm_collect_statistics_kernelINS0_3VarEN3c104HalfES4_fiEEvNS_27GenericPackedTensorAccessorIKT0_Lm3ENS_17RestrictPtrTraitsET3_EET2_SB_NS5_ISB_Lm1ES8_S9_EESC_)
        .other          _ZN2at6native36batch_norm_collect_statistics_kernelINS0_3VarEN3c104HalfES4_fiEEvNS_27GenericPackedTensorAccessorIKT0_Lm3ENS_17RestrictPtrTraitsET3_EET2_SB_NS5_ISB_Lm1ES8_S9_EESC_,@"STO_CUDA_ENTRY STV_DEFAULT"
_ZN2at6native36batch_norm_collect_statistics_kernelINS0_3VarEN3c104HalfES4_fiEEvNS_27GenericPackedTensorAccessorIKT0_Lm3ENS_17RestrictPtrTraitsET3_EET2_SB_NS5_ISB_Lm1ES8_S9_EESC_:
.text._ZN2at6native36batch_norm_collect_statistics_kernelINS0_3VarEN3c104HalfES4_fiEEvNS_27GenericPackedTensorAccessorIKT0_Lm3ENS_17RestrictPtrTraitsET3_EET2_SB_NS5_ISB_Lm1ES8_S9_EESC_:
        /* <DEDUP_REMOVED lines=20> */
.L_x_5706:
        /* <DEDUP_REMOVED lines=10> */
.L_x_5705:
        /* <DEDUP_REMOVED lines=17> */
.L_x_5704:
[----:B------:R-:W-:Y:S05]  /*02f0*/  BSYNC B1 ;  /* 0x0000000000017941 */ /* 0x000fea0003800000 */
.L_x_5703:
[----:B-1----:R-:W-:Y:S01]  /*0300*/  IADD3 R0, R15, R0, RZ ;  /* 0x000000000f007210 */ /* 0x002fe20007ffe0ff */
[----:B------:R-:W-:-:S03]  /*0310*/  ULDC UR4, c[0x0][0x218] ;  /* 0x0000860000047ab9 */ /* 0x000fc60000000800 */
[----:B------:R-:W-:-:S13]  /*0320*/  ISETP.GE.AND P0, PT, R0, UR4, PT ;  /* 0x0000000400007c0c */ /* 0x000fda000bf06270 */
[----:B------:R-:W-:Y:S05]  /*0330*/  @!P0 BRA `(.L_x_5706) ;  /* 0xfffffffc00808947 */ /* 0x000fea000383ffff */
.L_x_5702:
[----:B------:R-:W-:Y:S05]  /*0340*/  BSYNC B0 ;  /* 0x0000000000007941 */ /* 0x000fea0003800000 */
.L_x_5701:
        /* <DEDUP_REMOVED lines=20> */
[----:B-1----:R-:W-:Y:S05]  /*0490*/  CALL.REL.NOINC `($__internal_60_$__cuda_sm20_dblrcp_rn_slowpath_v3) ;  /* 0x0000001800a87944 */ /* 0x002fea0003c00000 */
[----:B------:R-:W-:Y:S01]  /*04a0*/  IMAD.MOV.U32 R16, RZ, RZ, R14 ;  /* 0x000000ffff107224 */ /* 0x000fe200078e000e */
[----:B------:R-:W-:-:S07]  /*04b0*/  MOV R17, R15 ;  /* 0x0000000f00117202 */ /* 0x000fce0000000f00 */
.L_x_5708:
[----:B------:R-:W-:Y:S05]  /*04c0*/  BSYNC B0 ;  /* 0x0000000000007941 */ /* 0x000fea0003800000 */
.L_x_5707:
        /* <DEDUP_REMOVED lines=37> */
[----:B------:R-:W-:Y:S05]  /*0720*/  CALL.REL.NOINC `($__internal_60_$__cuda_sm20_dblrcp_rn_slowpath_v3) ;  /* 0x0000001800047944 */ /* 0x000fea0003c00000 */
.L_x_5710:
[----:B------:R-:W-:Y:S05]  /*0730*/  BSYNC B0 ;  /* 0x0000000000007941 */ /* 0x000fea0003800000 */
.L_x_5709:
        /* <DEDUP_REMOVED lines=36> */
[----:B------:R-:W-:Y:S05]  /*0980*/  CALL.REL.NOINC `($__internal_60_$__cuda_sm20_dblrcp_rn_slowpath_v3) ;  /* 0x00000014006c7944 */ /* 0x000fea0003c00000 */
.L_x_5712:
[----:B------:R-:W-:Y:S05]  /*0990*/  BSYNC B0 ;  /* 0x0000000000007941 */ /* 0x000fea0003800000 */
.L_x_5711:
        /* <DEDUP_REMOVED lines=37> */
.L_x_5714:
[----:B------:R-:W-:Y:S05]  /*0bf0*/  BSYNC B0 ;  /* 0x0000000000007941 */ /* 0x000fea0003800000 */
.L_x_5713:
        /* <DEDUP_REMOVED lines=37> */
.L_x_5716:
[----:B------:R-:W-:Y:S05]  /*0e50*/  BSYNC B0 ;  /* 0x0000000000007941 */ /* 0x000fea0003800000 */
.L_x_5715:
        /* <DEDUP_REMOVED lines=31> */
.L_x_5718:
[----:B------:R-:W-:Y:S05]  /*1050*/  BSYNC B0 ;  /* 0x0000000000007941 */ /* 0x000fea0003800000 */
.L_x_5717:
        /* <DEDUP_REMOVED lines=16> */
.L_x_5720:
[----:B------:R-:W-:Y:S05]  /*1160*/  BSYNC B0 ;  /* 0x0000000000007941 */ /* 0x000fea0003800000 */
.L_x_5719:
        /* <DEDUP_REMOVED lines=20> */
[----:B------:R-:W-:Y:S05]  /*12b0*/  CALL.REL.NOINC `($__internal_60_$__cuda_sm20_dblrcp_rn_slowpath_v3) ;  /* 0x0000000c00207944 */ /* 0x000fea0003c00000 */
[----:B------:R-:W-:Y:S02]  /*12c0*/  MOV R16, R14 ;  /* 0x0000000e00107202 */ /* 0x000fe40000000f00 */
[----:B------:R-:W-:-:S07]  /*12d0*/  MOV R17, R15 ;  /* 0x0000000f00117202 */ /* 0x000fce0000000f00 */
.L_x_5722:
[----:B------:R-:W-:Y:S05]  /*12e0*/  BSYNC B0 ;  /* 0x0000000000007941 */ /* 0x000fea0003800000 */
.L_x_5721:
        /* <DEDUP_REMOVED lines=37> */
[----:B--2---:R-:W-:Y:S05]  /*1540*/  CALL.REL.NOINC `($__internal_60_$__cuda_sm20_dblrcp_rn_slowpath_v3) ;  /* 0x00000008007c7944 */ /* 0x004fea0003c00000 */
.L_x_5724:
[----:B------:R-:W-:Y:S05]  /*1550*/  BSYNC B0 ;  /* 0x0000000000007941 */ /* 0x000fea0003800000 */
.L_x_5723:
        /* <DEDUP_REMOVED lines=37> */
.L_x_5726:
[----:B------:R-:W-:Y:S05]  /*17b0*/  BSYNC B0 ;  /* 0x0000000000007941 */ /* 0x000fea0003800000 */
.L_x_5725:
        /* <DEDUP_REMOVED lines=36> */
[----:B------:R-:W-:Y:S05]  /*1a00*/  CALL.REL.NOINC `($__internal_60_$__cuda_sm20_dblrcp_rn_slowpath_v3) ;  /* 0x00000004004c7944 */ /* 0x000fea0003c00000 */
[----:B------:R-:W-:Y:S01]  /*1a10*/  IMAD.MOV.U32 R18, RZ, RZ, R14 ;  /* 0x000000ffff127224 */ /* 0x000fe200078e000e */
[----:B------:R-:W-:-:S07]  /*1a20*/  MOV R19, R15 ;  /* 0x0000000f00137202 */ /* 0x000fce0000000f00 */
.L_x_5728:
[----:B------:R-:W-:Y:S05]  /*1a30*/  BSYNC B0 ;  /* 0x0000000000007941 */ /* 0x000fea0003800000 */
.L_x_5727:
        /* <DEDUP_REMOVED lines=36> */
[----:B--2---:R-:W-:Y:S05]  /*1c80*/  CALL.REL.NOINC `($__internal_60_$__cuda_sm20_dblrcp_rn_slowpath_v3) ;  /* 0x0000000000ac7944 */ /* 0x004fea0003c00000 */
.L_x_5730:
[----:B------:R-:W-:Y:S05]  /*1c90*/  BSYNC B0 ;  /* 0x0000000000007941 */ /* 0x000fea0003800000 */
.L_x_5729:
        /* <DEDUP_REMOVED lines=42> */
        .weak           $__internal_60_$__cuda_sm20_dblrcp_rn_slowpath_v3
        .type           $__internal_60_$__cuda_sm20_dblrcp_rn_slowpath_v3,@function
        .size           $__internal_60_$__cuda_sm20_dblrcp_rn_slowpath_v3,(.L_x_28271 - $__internal_60_$__cuda_sm20_dblrcp_rn_slowpath_v3)
$__internal_60_$__cuda_sm20_dblrcp_rn_slowpath_v3:
        /* <DEDUP_REMOVED lines=24> */
.L_x_5734:
        /* <DEDUP_REMOVED lines=9> */
.L_x_5732:
[----:B------:R-:W-:Y:S02]  /*2150*/  LOP3.LUT R15, R13, 0x80000, RZ, 0xfc, !PT ;  /* 0x000800000d0f7812 */ /* 0x000fe400078efcff */
[----:B------:R-:W-:-:S07]  /*2160*/  MOV R14, R12 ;  /* 0x0000000c000e7202 */ /* 0x000fce0000000f00 */
.L_x_5733:
[----:B------:R-:W-:Y:S05]  /*2170*/  BSYNC B1 ;  /* 0x0000000000017941 */ /* 0x000fea0003800000 */
.L_x_5731:
[----:B------:R-:W-:Y:S01]  /*2180*/  HFMA2.MMA R13, -RZ, RZ, 0, 0 ;  /* 0x00000000ff0d7435 */ /* 0x000fe200000001ff */
[----:B------:R-:W-:-:S05]  /*2190*/  MOV R12, R4 ;  /* 0x00000004000c7202 */ /* 0x000fca0000000f00 */
[----:B------:R-:W-:Y:S05]  /*21a0*/  RET.REL.NODEC R12 `(_ZN2at6native36batch_norm_collect_statistics_kernelINS0_3VarEN3c104HalfES4_fiEEvNS_27GenericPackedTensorAccessorIKT0_Lm3ENS_17RestrictPtrTraitsET3_EET2_SB_NS5_ISB_Lm1ES8_S9_EESC_) ;  /* 0xffffffdc0c947950 */ /* 0x000fea0003c3ffff */
.L_x_5735:
        /* <DEDUP_REMOVED lines=13> */
.L_x_28271:


//--------------------- .text._ZN2at6native36batch_norm_collect_statistics_kernelINS0_3VarEfffiEEvNS_27GenericPackedTensorAccessorIKT0_Lm3ENS_17RestrictPtrTraitsET3_EET2_S9_NS3_IS9_Lm1ES6_S7_EESA_ --------------------------
	.section	.text._ZN2at6native36batch_norm_collect_statistics_kernelINS0_3VarEfffiEEvNS_27GenericPackedTensorAccessorIKT0_Lm3ENS_17RestrictPtrTraitsET3_EET2_S9_NS3_IS9_Lm1ES6_S7_EESA_,"ax",@progbits
	.align	128
        .global         _ZN2at6native36batch_norm_collect_statistics_kernelINS0_3VarEfffiEEvNS_27GenericPackedTensorAccessorIKT0_Lm3ENS_17RestrictPtrTraitsET3_EET2_S9_NS3_IS9_Lm1ES6_S7_EESA_
        .type           _ZN2at6native36batch_norm_collect_statistics_kernelINS0_3VarEfffiEEvNS_27GenericPackedTensorAccessorIKT0_Lm3ENS_17RestrictPtrTraitsET3_EET2_S9_NS3_IS9_Lm1ES6_S7_EESA_,@function
        .size           _ZN2at6native36batch_norm_collect_statistics_kernelINS0_3VarEfffiEEvNS_27GenericPackedTensorAccessorIKT0_Lm3ENS_17RestrictPtrTraitsET3_EET2_S9_NS3_IS9_Lm1ES6_S7_EESA_,(.L_x_28272 - _ZN2at6native36batch_norm_collect_statistics_kernelINS0_3VarEfffiEEvNS_27GenericPackedTensorAccessorIKT0_Lm3ENS_17RestrictPtrTraitsET3_EET2_S9_NS3_IS9_Lm1ES6_S7_EESA_)
        .other          _ZN2at6native36batch_norm_collect_statistics_kernelINS0_3VarEfffiEEvNS_27GenericPackedTensorAccessorIKT0_Lm3ENS_17RestrictPtrTraitsET3_EET2_S9_NS3_IS9_Lm1ES6_S7_EESA_,@"STO_CUDA_ENTRY STV_DEFAULT"
_ZN2at6native36batch_norm_collect_statistics_kernelINS0_3VarEfffiEEvNS_27GenericPackedTensorAccessorIKT0_Lm3ENS_17RestrictPtrTraitsET3_EET2_S9_NS3_IS9_Lm1ES6_S7_EESA_:
.text._ZN2at6native36batch_norm_collect_statistics_kernelINS0_3VarEfffiEEvNS_27GenericPackedTensorAccessorIKT0_Lm3ENS_17RestrictPtrTraitsET3_EET2_S9_NS3_IS9_Lm1ES6_S7_EESA_:
        /* <DEDUP_REMOVED lines=20> */
.L_x_5741:
        /* <DEDUP_REMOVED lines=10> */
.L_x_5740:
        /* <DEDUP_REMOVED lines=16> */
.L_x_5739:
[----:B------:R-:W-:Y:S05]  /*02e0*/  BSYNC B1 ;  /* 0x0000000000017941 */ /* 0x000fea0003800000 */
.L_x_5738:
[----:B-1----:R-:W-:Y:S01]  /*02f0*/  IADD3 R0, R15, R0, RZ ;  /* 0x000000000f007210 */ /* 0x002fe20007ffe0ff */
[----:B------:R-:W-:-:S03]  /*0300*/  ULDC UR4, c[0x0][0x218] ;  /* 0x0000860000047ab9 */ /* 0x000fc60000000800 */
[----:B------:R-:W-:-:S13]  /*0310*/  ISETP.GE.AND P0, PT, R0, UR4, PT ;  /* 0x0000000400007c0c */ /* 0x000fda000bf06270 */
[----:B------:R-:W-:Y:S05]  /*0320*/  @!P0 BRA `(.L_x_5741) ;  /* 0xfffffffc00848947 */ /* 0x000fea000383ffff */
.L_x_5737:
[----:B------:R-:W-:Y:S05]  /*0330*/  BSYNC B0 ;  /* 0x0000000000007941 */ /* 0x000fea0003800000 */
.L_x_5736:
        /* <DEDUP_REMOVED lines=20> */
[----:B-1----:R-:W-:Y:S05]  /*0480*/  CALL.REL.NOINC `($__internal_61_$__cuda_sm20_dblrcp_rn_slowpath_v3) ;  /* 0x0000001800a87944 */ /* 0x002fea0003c00000 */
[----:B------:R-:W-:Y:S01]  /*0490*/  IMAD.MOV.U32 R16, RZ, RZ, R14 ;  /* 0x000000ffff107224 */ /* 0x000fe200078e000e */
[----:B------:R-:W-:-:S07]  /*04a0*/  MOV R17, R15 ;  /* 0x0000000f00117202 */ /* 0x000fce0000000f00 */
.L_x_5743:
[----:B------:R-:W-:Y:S05]  /*04b0*/  BSYNC B0 ;  /* 0x0000000000007941 */ /* 0x000fea0003800000 */
.L_x_5742:
        /* <DEDUP_REMOVED lines=37> */
[----:B------:R-:W-:Y:S05]  /*0710*/  CALL.REL.NOINC `($__internal_61_$__cuda_sm20_dblrcp_rn_slowpath_v3) ;  /* 0x0000001800047944 */ /* 0x000fea0003c00000 */
.L_x_5745:
[----:B------:R-:W-:Y:S05]  /*0720*/  BSYNC B0 ;  /* 0x0000000000007941 */ /* 0x000fea0003800000 */
.L_x_5744:
        /* <DEDUP_REMOVED lines=36> */
[----:B------:R-:W-:Y:S05]  /*0970*/  CALL.REL.NOINC `($__internal_61_$__cuda_sm20_dblrcp_rn_slowpath_v3) ;  /* 0x00000014006c7944 */ /* 0x000fea0003c00000 */
.L_x_5747:
[----:B------:R-:W-:Y:S05]  /*0980*/  BSYNC B0 ;  /* 0x0000000000007941 */ /* 0x000fea0003800000 */
.L_x_5746:
        /* <DEDUP_REMOVED lines=37> */
.L_x_5749:
[----:B------:R-:W-:Y:S05]  /*0be0*/  BSYNC B0 ;  /* 0x0000000000007941 */ /* 0x000fea0003800000 */
.L_x_5748:
        /* <DEDUP_REMOVED lines=37> */
.L_x_5751:
[----:B------:R-:W-:Y:S05]  /*0e40*/  BSYNC B0 ;  /* 0x0000000000007941 */ /* 0x000fea0003800000 */
.L_x_5750:
        /* <DEDUP_REMOVED lines=31> */
.L_x_5753:
[----:B------:R-:W-:Y:S05]  /*1040*/  BSYNC B0 ;  /* 0x0000000000007941 */ /* 0x000fea0003800000 */
.L_x_5752:
        /* <DEDUP_REMOVED lines=16> */
.L_x_5755:
[----:B------:R-:W-:Y:S05]  /*1150*/  BSYNC B0 ;  /* 0x0000000000007941 */ /* 0x000fea0003800000 */
.L_x_5754:
        /* <DEDUP_REMOVED lines=20> */
[----:B------:R-:W-:Y:S05]  /*12a0*/  CALL.REL.NOINC `($__internal_61_$__cuda_sm20_dblrcp_rn_slowpath_v3) ;  /* 0x0000000c00207944 */ /* 0x000fea0003c00000 */
[----:B------:R-:W-:Y:S02]  /*12b0*/  MOV R16, R14 ;  /* 0x0000000e00107202 */ /* 0x000fe40000000f00 */
[----:B------:R-:W-:-:S07]  /*12c0*/  MOV R17, R15 ;  /* 0x0000000f00117202 */ /* 0x000fce0000000f00 */
.L_x_5757:
[----:B------:R-:W-:Y:S05]  /*12d0*/  BSYNC B0 ;  /* 0x0000000000007941 */ /* 0x000fea0003800000 */
.L_x_5756:
        /* <DEDUP_REMOVED lines=37> */
[----:B--2---:R-:W-:Y:S05]  /*1530*/  CALL.REL.NOINC `($__internal_61_$__cuda_sm20_dblrcp_rn_slowpath_v3) ;  /* 0x00000008007c7944 */ /* 0x004fea0003c00000 */
.L_x_5759:
[----:B------:R-:W-:Y:S05]  /*1540*/  BSYNC B0 ;  /* 0x0000000000007941 */ /* 0x000fea0003800000 */
.L_x_5758:
        /* <DEDUP_REMOVED lines=37> */
.L_x_5761:
[----:B------:R-:W-:Y:S05]  /*17a0*/  BSYNC B0 ;  /* 0x0000000000007941 */ /* 0x000fea0003800000 */
.L_x_5760:
        /* <DEDUP_REMOVED lines=36> */
[----:B------:R-:W-:Y:S05]  /*19f0*/  CALL.REL.NOINC `($__internal_61_$__cuda_sm20_dblrcp_rn_slowpath_v3) ;  /* 0x00000004004c7944 */ /* 0x000fea0003c00000 */
[----:B------:R-:W-:Y:S01]  /*1a00*/  IMAD.MOV.U32 R18, RZ, RZ, R14 ;  /* 0x000000ffff127224 */ /* 0x000fe200078e000e */
[----:B------:R-:W-:-:S07]  /*1a10*/  MOV R19, R15 ;  /* 0x0000000f00137202 */ /* 0x000fce0000000f00 */
.L_x_5763:
[----:B------:R-:W-:Y:S05]  /*1a20*/  BSYNC B0 ;  /* 0x0000000000007941 */ /* 0x000fea0003800000 */
.L_x_5762:
        /* <DEDUP_REMOVED lines=36> */
[----:B--2---:R-:W-:Y:S05]  /*1c70*/  CALL.REL.NOINC `($__internal_61_$__cuda_sm20_dblrcp_rn_slowpath_v3) ;  /* 0x0000000000ac7944 */ /* 0x004fea0003c00000 */
.L_x_5765:
[----:B------:R-:W-:Y:S05]  /*1c80*/  BSYNC B0 ;  /* 0x0000000000007941 */ /* 0x000fea0003800000 */
.L_x_5764:
        /* <DEDUP_REMOVED lines=42> */
        .weak           $__internal_61_$__cuda_sm20_dblrcp_rn_slowpath_v3
        .type           $__internal_61_$__cuda_sm20_dblrcp_rn_slowpath_v3,@function
        .size           $__internal_61_$__cuda_sm20_dblrcp_rn_slowpath_v3,(.L_x_28272 - $__internal_61_$__cuda_sm20_dblrcp_rn_slowpath_v3)
$__internal_61_$__cuda_sm20_dblrcp_rn_slowpath_v3:
        /* <DEDUP_REMOVED lines=24> */
.L_x_5769:
        /* <DEDUP_REMOVED lines=9> */
.L_x_5767:
[----:B------:R-:W-:Y:S02]  /*2140*/  LOP3.LUT R15, R13, 0x80000, RZ, 0xfc, !PT ;  /* 0x000800000d0f7812 */ /* 0x000fe400078efcff */
[----:B------:R-:W-:-:S07]  /*2150*/  MOV R14, R12 ;  /* 0x0000000c000e7202 */ /* 0x000fce0000000f00 */
.L_x_5768:
[----:B------:R-:W-:Y:S05]  /*2160*/  BSYNC B1 ;  /* 0x0000000000017941 */ /* 0x000fea0003800000 */
.L_x_5766:
[----:B------:R-:W-:Y:S01]  /*2170*/  HFMA2.MMA R13, -RZ, RZ, 0, 0 ;  /* 0x00000000ff0d7435 */ /* 0x000fe200000001ff */
[----:B------:R-:W-:-:S05]  /*2180*/  MOV R12, R4 ;  /* 0x00000004000c7202 */ /* 0x000fca0000000f00 */
[----:B------:R-:W-:Y:S05]  /*2190*/  RET.REL.NODEC R12 `(_ZN2at6native36batch_norm_collect_statistics_kernelINS0_3VarEfffiEEvNS_27GenericPackedTensorAccessorIKT0_Lm3ENS_17RestrictPtrTraitsET3_EET2_S9_NS3_IS9_Lm1ES6_S7_EESA_) ;  /* 0xffffffdc0c987950 */ /* 0x000fea0003c3ffff */
.L_x_5770:
        /* <DEDUP_REMOVED lines=14> */
.L_x_28272:


//--------------------- .text._ZN2at6native36batch_norm_collect_statistics_kernelINS0_3VarEdddiEEvNS_27GenericPackedTensorAccessorIKT0_Lm3ENS_17RestrictPtrTraitsET3_EET2_S9_NS3_IS9_Lm1ES6_S7_EESA_ --------------------------
	.section	.text._ZN2at6native36batch_norm_collect_statistics_kernelINS0_3VarEdddiEEvNS_27GenericPackedTensorAccessorIKT0_Lm3ENS_17RestrictPtrTraitsET3_EET2_S9_NS3_IS9_Lm1ES6_S7_EESA_,"ax",@progbits
	.align	128
        .global         _ZN2at6native36batch_norm_collect_statistics_kernelINS0_3VarEdddiEEvNS_27GenericPackedTensorAccessorIKT0_Lm3ENS_17RestrictPtrTraitsET3_EET2_S9_NS3_IS9_Lm1ES6_S7_EESA_
        .type           _ZN2at6native36batch_norm_collect_statistics_kernelINS0_3VarEdddiEEvNS_27GenericPackedTensorAccessorIKT0_Lm3ENS_17RestrictPtrTraitsET3_EET2_S9_NS3_IS9_Lm1ES6_S7_EESA_,@function
        .size           _ZN2at6native36batch_norm_collect_statistics_kernelINS0_3VarEdddiEEvNS_27GenericPackedTensorAccessorIKT0_Lm3ENS_17RestrictPtrTraitsET3_EET2_S9_NS3_IS9_Lm1ES6_S7_EESA_,(.L_x_28274 - _ZN2at6native36batch_norm_collect_statistics_kernelINS0_3VarEdddiEEvNS_27GenericPackedTensorAccessorIKT0_Lm3ENS_17RestrictPtrTraitsET3_EET2_S9_NS3_IS9_Lm1ES6_S7_EESA_)
        .other          _ZN2at6native36batch_norm_collect_statistics_kernelINS0_3VarEdddiEEvNS_27GenericPackedTensorAccessorIKT0_Lm3ENS_17RestrictPtrTraitsET3_EET2_S9_NS3_IS9_Lm1ES6_S7_EESA_,@"STO_CUDA_ENTRY STV_DEFAULT"
_ZN2at6native36batch_norm_collect_statistics_kernelINS0_3VarEdddiEEvNS_27GenericPackedTensorAccessorIKT0_Lm3ENS_17RestrictPtrTraitsET3_EET2_S9_NS3_IS9_Lm1ES6_S7_EESA_:
.text._ZN2at6native36batch_norm_collect_statistics_kernelINS0_3VarEdddiEEvNS_27GenericPackedTensorAccessorIKT0_Lm3ENS_17RestrictPtrTraitsET3_EET2_S9_NS3_IS9_Lm1ES6_S7_EESA_:
        /* <DEDUP_REMOVED lines=23> */
.L_x_5778:
        /* <DEDUP_REMOVED lines=10> */
.L_x_5777:
        /* <DEDUP_REMOVED lines=29> */
[----:B-1----:R-:W-:Y:S05]  /*03e0*/  CALL.REL.NOINC `($__internal_63_$__cuda_sm20_div_rn_f64_full) ;  /* 0x0000001c00cc7944 */ /* 0x002fea0003c00000 */
[----:B------:R-:W-:Y:S02]  /*03f0*/  IMAD.MOV.U32 R16, RZ, RZ, R24 ;  /* 0x000000ffff107224 */ /* 0x000fe400078e0018 */
[----:B------:R-:W-:-:S07]  /*0400*/  IMAD.MOV.U32 R17, RZ, RZ, R25 ;  /* 0x000000ffff117224 */ /* 0x000fce00078e0019 */
.L_x_5776:
[----:B------:R-:W-:Y:S05]  /*0410*/  BSYNC B2 ;  /* 0x0000000000027941 */ /* 0x000fea0003800000 */
.L_x_5775:
[----:B------:R-:W-:-:S08]  /*0420*/  DADD R12, R16, R12 ;  /* 0x00000000100c7229 */ /* 0x000fd0000000000c */
[----:B------:R-:W-:-:S08]  /*0430*/  DADD R8, R8, -R12 ;  /* 0x0000000008087229 */ /* 0x000fd0000000080c */
[----:B------:R-:W-:Y:S01]  /*0440*/  DFMA R14, R10, R8, R14 ;  /* 0x000000080a0e722b */ /* 0x000fe2000000000e */
[----:B------:R-:W-:Y:S10]  /*0450*/  @!P1 BRA `(.L_x_5777) ;  /* 0xfffffffc006c9947 */ /* 0x000ff4000383ffff */
.L_x_5774:
[----:B------:R-:W-:Y:S05]  /*0460*/  BSYNC B1 ;  /* 0x0000000000017941 */ /* 0x000fea0003800000 */
.L_x_5773:
[----:B-1----:R-:W-:Y:S01]  /*0470*/  IMAD.IADD R6, R3, 0x1, R6 ;  /* 0x0000000103067824 */ /* 0x002fe200078e0206 */
[----:B------:R-:W-:-:S04]  /*0480*/  ULDC UR4, c[0x0][0x218] ;  /* 0x0000860000047ab9 */ /* 0x000fc80000000800 */
[----:B------:R-:W-:-:S13]  /*0490*/  ISETP.GE.AND P0, PT, R6, UR4, PT ;  /* 0x0000000406007c0c */ /* 0x000fda000bf06270 */
[----:B------:R-:W-:Y:S05]  /*04a0*/  @!P0 BRA `(.L_x_5778) ;  /* 0xfffffffc00308947 */ /* 0x000fea000383ffff */
.L_x_5772:
[----:B------:R-:W-:Y:S05]  /*04b0*/  BSYNC B0 ;  /* 0x0000000000007941 */ /* 0x000fea0003800000 */
.L_x_5771:
        /* <DEDUP_REMOVED lines=23> */
[----:B-12---:R-:W-:Y:S05]  /*0630*/  CALL.REL.NOINC `($__internal_62_$__cuda_sm20_dblrcp_rn_slowpath_v3) ;  /* 0x00000018009c7944 */ /* 0x006fea0003c00000 */
.L_x_5780:
[----:B------:R-:W-:Y:S05]  /*0640*/  BSYNC B0 ;  /* 0x0000000000007941 */ /* 0x000fea0003800000 */
.L_x_5779:
        /* <DEDUP_REMOVED lines=34> */
[----:B-12---:R-:W-:Y:S05]  /*0870*/  CALL.REL.NOINC `($__internal_62_$__cuda_sm20_dblrcp_rn_slowpath_v3) ;  /* 0x00000018000c7944 */ /* 0x006fea0003c00000 */
.L_x_5782:
[----:B------:R-:W-:Y:S05]  /*0880*/  BSYNC B0 ;  /* 0x0000000000007941 */ /* 0x000fea0003800000 */
.L_x_5781:
        /* <DEDUP_REMOVED lines=35> */
.L_x_5784:
[----:B------:R-:W-:Y:S05]  /*0ac0*/  BSYNC B0 ;  /* 0x0000000000007941 */ /* 0x000fea0003800000 */
.L_x_5783:
        /* <DEDUP_REMOVED lines=34> */
[----:B------:R-:W-:Y:S05]  /*0cf0*/  CALL.REL.NOINC `($__internal_62_$__cuda_sm20_dblrcp_rn_slowpath_v3) ;  /* 0x0000001000ec7944 */ /* 0x000fea0003c00000 */
.L_x_5786:
[----:B------:R-:W-:Y:S05]  /*0d00*/  BSYNC B0 ;  /* 0x0000000000007941 */ /* 0x000fea0003800000 */
.L_x_5785:
        /* <DEDUP_REMOVED lines=35> */
.L_x_5788:
[----:B------:R-:W-:Y:S05]  /*0f40*/  BSYNC B0 ;  /* 0x0000000000007941 */ /* 0x000fea0003800000 */
.L_x_5787:
        /* <DEDUP_REMOVED lines=28> */
.L_x_5790:
[----:B------:R-:W-:Y:S05]  /*1110*/  BSYNC B0 ;  /* 0x0000000000007941 */ /* 0x000fea0003800000 */
.L_x_5789:
        /* <DEDUP_REMOVED lines=18> */
.L_x_5792:
[----:B------:R-:W-:Y:S05]  /*1240*/  BSYNC B0 ;  /* 0x0000000000007941 */ /* 0x000fea0003800000 */
.L_x_5791:
        /* <DEDUP_REMOVED lines=21> */
[----:B------:R-:W-:Y:S05]  /*13a0*/  CALL.REL.NOINC `($__internal_62_$__cuda_sm20_dblrcp_rn_slowpath_v3) ;  /* 0x0000000c00407944 */ /* 0x000fea0003c00000 */
.L_x_5794:
[----:B------:R-:W-:Y:S05]  /*13b0*/  BSYNC B0 ;  /* 0x0000000000007941 */ /* 0x000fea0003800000 */
.L_x_5793:
        /* <DEDUP_REMOVED lines=35> */
.L_x_5796:
[----:B------:R-:W-:Y:S05]  /*15f0*/  BSYNC B0 ;  /* 0x0000000000007941 */ /* 0x000fea0003800000 */
.L_x_5795:
        /* <DEDUP_REMOVED lines=35> */
.L_x_5798:
[----:B------:R-:W-:Y:S05]  /*1830*/  BSYNC B0 ;  /* 0x0000000000007941 */ /* 0x000fea0003800000 */
.L_x_5797:
        /* <DEDUP_REMOVED lines=35> */
.L_x_5800:
[----:B------:R-:W-:Y:S05]  /*1a70*/  BSYNC B0 ;  /* 0x0000000000007941 */ /* 0x000fea0003800000 */
.L_x_5799:
        /* <DEDUP_REMOVED lines=35> */
.L_x_5802:
[----:B------:R-:W-:Y:S05]  /*1cb0*/  BSYNC B0 ;  /* 0x0000000000007941 */ /* 0x000fea0003800000 */
.L_x_5801:
        /* <DEDUP_REMOVED lines=28> */
[----:B------:R-:W3:Y:S01]  /*1e80*/  S2UR UR4, SR_CTAID.X ;  /* 0x00000000000479c3 */ /* 0x000ee20000002500 */
[----:B------:R-:W-:Y:S05]  /*1e90*/  BSSY B0, `(.L_x_5803) ;  /* 0x000001b000007945 */ /* 0x000fea0003800000 */
        /* <DEDUP_REMOVED lines=17> */
[----:B---3--:R-:W-:Y:S05]  /*1fb0*/  @P0 BRA P1, `(.L_x_5804) ;  /* 0x0000000000200947 */ /* 0x008fea0000800000 */
[----:B------:R-:W-:Y:S01]  /*1fc0*/  IMAD.MOV.U32 R20, RZ, RZ, R14 ;  /* 0x000000ffff147224 */ /* 0x000fe200078e000e */
[----:B------:R-:W-:Y:S01]  /*1fd0*/  MOV R0, 0x2020 ;  /* 0x0000202000007802 */ /* 0x000fe20000000f00 */
[----:B------:R-:W-:Y:S02]  /*1fe0*/  IMAD.MOV.U32 R21, RZ, RZ, R15 ;  /* 0x000000ffff157224 */ /* 0x000fe400078e000f */
[----:B------:R-:W-:Y:S02]  /*1ff0*/  IMAD.MOV.U32 R18, RZ, RZ, R6 ;  /* 0x000000ffff127224 */ /* 0x000fe400078e0006 */
[----:B------:R-:W-:-:S07]  /*2000*/  IMAD.MOV.U32 R19, RZ, RZ, R7 ;  /* 0x000000ffff137224 */ /* 0x000fce00078e0007 */
[----:B------:R-:W-:Y:S05]  /*2010*/  CALL.REL.NOINC `($__internal_63_$__cuda_sm20_div_rn_f64_full) ;  /* 0x0000000000c07944 */ /* 0x000fea0003c00000 */
[----:B------:R-:W-:Y:S02]  /*2020*/  IMAD.MOV.U32 R2, RZ, RZ, R24 ;  /* 0x000000ffff027224 */ /* 0x000fe400078e0018 */
[----:B------:R-:W-:-:S07]  /*2030*/  IMAD.MOV.U32 R3, RZ, RZ, R25 ;  /* 0x000000ffff037224 */ /* 0x000fce00078e0019 */
.L_x_5804:
[----:B------:R-:W-:Y:S05]  /*2040*/  BSYNC B0 ;  /* 0x0000000000007941 */ /* 0x000fea0003800000 */
.L_x_5803:
[----:B------:R-:W0:Y:S08]  /*2050*/  LDC R7, c[0x0][0x25c] ;  /* 0x00009700ff077b82 */ /* 0x000e300000000800 */
[----:B------:R-:W1:Y:S01]  /*2060*/  LDC.64 R4, c[0x0][0x250] ;  /* 0x00009400ff047b82 */ /* 0x000e620000000a00 */
[----:B0-----:R-:W-:-:S04]  /*2070*/  IMAD R7, R7, UR4, RZ ;  /* 0x0000000407077c24 */ /* 0x001fc8000f8e02ff */
[----:B-1----:R-:W-:-:S05]  /*2080*/  IMAD.WIDE R4, R7, 0x8, R4 ;  /* 0x0000000807047825 */ /* 0x002fca00078e0204 */
[----:B------:R-:W-:Y:S01]  /*2090*/  STG.E.64 desc[UR6][R4.64], R2 ;  /* 0x0000000204007986 */ /* 0x000fe2000c101b06 */
[----:B------:R-:W-:Y:S05]  /*20a0*/  EXIT ;  /* 0x000000000000794d */ /* 0x000fea0003800000 */
        .weak           $__internal_62_$__cuda_sm20_dblrcp_rn_slowpath_v3
        .type           $__internal_62_$__cuda_sm20_dblrcp_rn_slowpath_v3,@function
        .size           $__internal_62_$__cuda_sm20_dblrcp_rn_slowpath_v3,($__internal_63_$__cuda_sm20_div_rn_f64_full - $__internal_62_$__cuda_sm20_dblrcp_rn_slowpath_v3)
$__internal_62_$__cuda_sm20_dblrcp_rn_slowpath_v3:
        /* <DEDUP_REMOVED lines=24> */
.L_x_5808:
        /* <DEDUP_REMOVED lines=9> */
.L_x_5806:
[----:B------:R-:W-:Y:S01]  /*22c0*/  LOP3.LUT R19, R17, 0x80000, RZ, 0xfc, !PT ;  /* 0x0008000011137812 */ /* 0x000fe200078efcff */
[----:B------:R-:W-:-:S07]  /*22d0*/  IMAD.MOV.U32 R18, RZ, RZ, R16 ;  /* 0x000000ffff127224 */ /* 0x000fce00078e0010 */
.L_x_5807:
[----:B------:R-:W-:Y:S05]  /*22e0*/  BSYNC B1 ;  /* 0x0000000000017941 */ /* 0x000fea0003800000 */
.L_x_5805:
[----:B------:R-:W-:Y:S02]  /*22f0*/  IMAD.MOV.U32 R10, RZ, RZ, R6 ;  /* 0x000000ffff0a7224 */ /* 0x000fe400078e0006 */
[----:B------:R-:W-:-:S04]  /*2300*/  IMAD.MOV.U32 R11, RZ, RZ, 0x0 ;  /* 0x00000000ff0b7424 */ /* 0x000fc800078e00ff */
[----:B------:R-:W-:Y:S05]  /*2310*/  RET.REL.NODEC R10 `(_ZN2at6native36batch_norm_collect_statistics_kernelINS0_3VarEdddiEEvNS_27GenericPackedTensorAccessorIKT0_Lm3ENS_17RestrictPtrTraitsET3_EET2_S9_NS3_IS9_Lm1ES6_S7_EESA_) ;  /* 0xffffffdc0a387950 */ /* 0x000fea0003c3ffff */
        .weak           $__internal_63_$__cuda_sm20_div_rn_f64_full
        .type           $__internal_63_$__cuda_sm20_div_rn_f64_full,@function
        .size           $__internal_63_$__cuda_sm20_div_rn_f64_full,(.L_x_28274 - $__internal_63_$__cuda_sm20_div_rn_f64_full)
$__internal_63_$__cuda_sm20_div_rn_f64_full:
        /* <DEDUP_REMOVED lines=66> */
.L_x_5810:
        /* <DEDUP_REMOVED lines=16> */
.L_x_5813:
[----:B------:R-:W-:Y:S01]  /*2840*/  LOP3.LUT R25, R19, 0x80000, RZ, 0xfc, !PT ;  /* 0x0008000013197812 */ /* 0x000fe200078efcff */
[----:B------:R-:W-:Y:S01]  /*2850*/  IMAD.MOV.U32 R24, RZ, RZ, R18 ;  /* 0x000000ffff187224 */ /* 0x000fe200078e0012 */
[----:B------:R-:W-:Y:S06]  /*2860*/  BRA `(.L_x_5811) ;  /* 0x0000000000087947 */ /* 0x000fec0003800000 */
.L_x_5812:
[----:B------:R-:W-:Y:S01]  /*2870*/  LOP3.LUT R25, R21, 0x80000, RZ, 0xfc, !PT ;  /* 0x0008000015197812 */ /* 0x000fe200078efcff */
[----:B------:R-:W-:-:S07]  /*2880*/  IMAD.MOV.U32 R24, RZ, RZ, R20 ;  /* 0x000000ffff187224 */ /* 0x000fce00078e0014 */
.L_x_5811:
[----:B------:R-:W-:Y:S05]  /*2890*/  BSYNC B3 ;  /* 0x0000000000037941 */ /* 0x000fea0003800000 */
.L_x_5809:
[----:B------:R-:W-:Y:S02]  /*28a0*/  IMAD.MOV.U32 R16, RZ, RZ, R0 ;  /* 0x000000ffff107224 */ /* 0x000fe400078e0000 */
[----:B------:R-:W-:-:S04]  /*28b0*/  IMAD.MOV.U32 R17, RZ, RZ, 0x0 ;  /* 0x00000000ff117424 */ /* 0x000fc800078e00ff */
[----:B------:R-:W-:Y:S05]  /*28c0*/  RET.REL.NODEC R16 `(_ZN2at6native36batch_norm_collect_statistics_kernelINS0_3VarEdddiEEvNS_27GenericPackedTensorAccessorIKT0_Lm3ENS_17RestrictPtrTraitsET3_EET2_S9_NS3_IS9_Lm1ES6_S7_EESA_) ;  /* 0xffffffd410cc7950 */ /* 0x000fea0003c3ffff */
.L_x_5814:
        /* <DEDUP_REMOVED lines=11> */
.L_x_28274:


//--------------------- .text._ZN2at6native18elementwise_kernelILi128ELi4EZNS0_15gpu_kernel_implIZZZNS0_49_GLOBAL__N__b919a28f_16_Normalization_cu_5c38458736batch_norm_elementwise_backward_evalERKNS_6TensorES6_S6_S6_ENKUlvE0_clEvENKUlvE2_clEvEUlN3c108BFloat16EfE_EEvRNS_18TensorIteratorBaseERKT_EUliE_EEviT1_ --------------------------
	.section	.text._ZN2at6native18elementwise_kernelILi128ELi4EZNS0_15gpu_kernel_implIZZZNS0_49_GLOBAL__N__b919a28f_16_Normalization_cu_5c38458736batch_norm_elementwise_backward_evalERKNS_6TensorES6_S6_S6_ENKUlvE0_clEvENKUlvE2_clEvEUlN3c108BFloat16EfE_EEvRNS_18TensorIteratorBaseERKT_EUliE_EEviT1_,"ax",@progbits
	.align	128
        .global         _ZN2at6native18elementwise_kernelILi128ELi4EZNS0_15gpu_kernel_implIZZZNS0_49_GLOBAL__N__b919a28f_16_Normalization_cu_5c38458736batch_norm_elementwise_backward_evalERKNS_6TensorES6_S6_S6_ENKUlvE0_clEvENKUlvE2_clEvEUlN3c108BFloat16EfE_EEvRNS_18TensorIteratorBaseERKT_EUliE_EEviT1_
        .type           _ZN2at6native18elementwise_kernelILi128ELi4EZNS0_15gpu_kernel_implIZZZNS0_49_GLOBAL__N__b919a28f_16_Normalization_cu_5c38458736batch_norm_elementwise_backward_evalERKNS_6TensorES6_S6_S6_ENKUlvE0_clEvENKUlvE2_clEvEUlN3c108BFloat16EfE_EEvRNS_18TensorIteratorBaseERKT_EUliE_EEviT1_,@function
        .size           _ZN2at6native18elementwise_kernelILi128ELi4EZNS0_15gpu_kernel_implIZZZNS0_49_GLOBAL__N__b919a28f_16_Normalization_cu_5c38458736batch_norm_elementwise_backward_evalERKNS_6TensorES6_S6_S6_ENKUlvE0_clEvENKUlvE2_clEvEUlN3c108BFloat16EfE_EEvRNS_18TensorIteratorBaseERKT_EUliE_EEviT1_,(.L_x_28362 - _ZN2at6native18elementwise_kernelILi128ELi4EZNS0_15gpu_kernel_implIZZZNS0_49_GLOBAL__N__b919a28f_16_Normalization_cu_5c38458736batch_norm_elementwise_backward_evalERKNS_6TensorES6_S6_S6_ENKUlvE0_clEvENKUlvE2_clEvEUlN3c108BFloat16EfE_EEvRNS_18TensorIteratorBaseERKT_EUliE_EEviT1_)
        .other          _ZN2at6native18elementwise_kernelILi128ELi4EZNS0_15gpu_kernel_implIZZZNS0_49_GLOBAL__N__b919a28f_16_Normalization_cu_5c38458736batch_norm_elementwise_backward_evalERKNS_6TensorES6_S6_S6_ENKUlvE0_clEvENKUlvE2_clEvEUlN3c108BFloat16EfE_EEvRNS_18TensorIteratorBaseERKT_EUliE_EEviT1_,@"STO_CUDA_ENTRY STV_DEFAULT"
_ZN2at6native18elementwise_kernelILi128ELi4EZNS0_15gpu_kernel_implIZZZNS0_49_GLOBAL__N__b919a28f_16_Normalization_cu_5c38458736batch_norm_elementwise_backward_evalERKNS_6TensorES6_S6_S6_ENKUlvE0_clEvENKUlvE2_clEvEUlN3c108BFloat16EfE_EEvRNS_18TensorIteratorBaseERKT_EUliE_EEviT1_:
.text._ZN2at6native18elementwise_kernelILi128ELi4EZNS0_15gpu_kernel_implIZZZNS0_49_GLOBAL__N__b919a28f_16_Normalization_cu_5c38458736batch_norm_elementwise_backward_evalERKNS_6TensorES6_S6_S6_ENKUlvE0_clEvENKUlvE2_clEvEUlN3c108BFloat16EfE_EEvRNS_18TensorIteratorBaseERKT_EUliE_EEviT1_:
        /* <DEDUP_REMOVED lines=19> */
[----:B------:R-:W-:Y:S01]  /*0130*/  ULDC UR6, c[0x0][0x350] ;  /* 0x0000d40000067ab9 */ /* 0x000fe20000000800 */
[----:B------:R-:W-:Y:S01]  /*0140*/  IMAD.HI.U32 R4, R19, UR4, R2 ;  /* 0x0000000413047c27 */ /* 0x000fe2000f8e0002 */
[----:B------:R-:W-:-:S04]  /*0150*/  ULDC UR4, c[0x0][0x21c] ;  /* 0x0000870000047ab9 */ /* 0x000fc80000000800 */
[----:B------:R-:W-:-:S05]  /*0160*/  SHF.R.U32.HI R5, RZ, UR5, R4 ;  /* 0x00000005ff057c19 */ /* 0x000fca0008011604 */
[----:B------:R-:W-:-:S04]  /*0170*/  IMAD.MOV R0, RZ, RZ, -R5 ;  /* 0x000000ffff007224 */ /* 0x000fc800078e0a05 */
[----:B------:R-:W-:Y:S01]  /*0180*/  IMAD R19, R0, UR4, R19 ;  /* 0x0000000400137c24 */ /* 0x000fe2000f8e0213 */
[----:B------:R-:W-:-:S03]  /*0190*/  ULDC.64 UR4, c[0x0][0x348] ;  /* 0x0000d20000047ab9 */ /* 0x000fc60000000a00 */
[C---:B------:R-:W-:Y:S02]  /*01a0*/  IMAD R16, R19.reuse, UR4, RZ ;  /* 0x0000000413107c24 */ /* 0x040fe4000f8e02ff */
        /* <DEDUP_REMOVED lines=9> */
[----:B------:R-:W-:-:S04]  /*0240*/  ULDC UR4, c[0x0][0x354] ;  /* 0x0000d50000047ab9 */ /* 0x000fc80000000800 */
[----:B------:R-:W-:-:S04]  /*0250*/  IMAD.MOV R4, RZ, RZ, -R3 ;  /* 0x000000ffff047224 */ /* 0x000fc800078e0a03 */
[----:B------:R-:W-:Y:S01]  /*0260*/  IMAD R5, R4, UR8, R5 ;  /* 0x0000000804057c24 */ /* 0x000fe2000f8e0205 */
[----:B------:R-:W-:-:S03]  /*0270*/  ULDC.64 UR8, c[0x0][0x358] ;  /* 0x0000d60000087ab9 */ /* 0x000fc60000000a00 */
[C---:B------:R-:W-:Y:S02]  /*0280*/  IMAD R22, R5.reuse, UR9, RZ ;  /* 0x0000000905167c24 */ /* 0x040fe4000f8e02ff */
[C---:B------:R-:W-:Y:S02]  /*0290*/  IMAD R16, R5.reuse, UR4, R16 ;  /* 0x0000000405107c24 */ /* 0x040fe4000f8e0210 */
[----:B------:R-:W-:Y:S02]  /*02a0*/  IMAD R0, R5, UR8, R0 ;  /* 0x0000000805007c24 */ /* 0x000fe4000f8e0200 */
[----:B------:R-:W-:Y:S01]  /*02b0*/  IMAD R22, R19, UR6, R22 ;  /* 0x0000000613167c24 */ /* 0x000fe2000f8e0216 */
[----:B------:R-:W-:Y:S06]  /*02c0*/  @!P0 BRA `(.L_x_5817) ;  /* 0x0000001400008947 */ /* 0x000fec0003800000 */
[----:B------:R-:W-:Y:S01]  /*02d0*/  IMAD.MOV.U32 R2, RZ, RZ, RZ ;  /* 0x000000ffff027224 */ /* 0x000fe200078e00ff */
[----:B------:R-:W-:Y:S01]  /*02e0*/  ULDC.64 UR4, c[0x0][0x238] ;  /* 0x00008e0000047ab9 */ /* 0x000fe20000000a00 */
        /* <DEDUP_REMOVED lines=8> */
[C---:B------:R-:W-:Y:S02]  /*0370*/  IMAD R16, R3.reuse, UR4, R16 ;  /* 0x0000000403107c24 */ /* 0x040fe4000f8e0210 */
        /* <DEDUP_REMOVED lines=299> */
[----:B------:R-:W-:Y:S02]  /*1630*/  ULDC UR6, c[0x0][0x470] ;  /* 0x00011c0000067ab9 */ /* 0x000fe40000000800 */
        /* <DEDUP_REMOVED lines=8> */
[----:B------:R-:W-:-:S07]  /*16c0*/  IMAD R22, R3, UR6, R22 ;  /* 0x0000000603167c24 */ /* 0x000fce000f8e0216 */
.L_x_5817:
        /* <DEDUP_REMOVED lines=23> */
.L_x_5821:
[----:B------:R-:W2:Y:S02]  /*1840*/  LDG.E.U8 R2, desc[UR36][R2.64] ;  /* 0x0000002402027981 */ /* 0x000ea4000c1e1100 */
[----:B--2---:R-:W-:-:S04]  /*1850*/  I2FP.F32.U32 R0, R2 ;  /* 0x0000000200007245 */ /* 0x004fc80000201000 */
[----:B------:R-:W-:-:S04]  /*1860*/  F2FP.BF16.F32.PACK_AB R0, RZ, R0 ;  /* 0x00000000ff00723e */ /* 0x000fc800000010ff */
[----:B------:R-:W-:Y:S01]  /*1870*/  PRMT R19, R0, 0x7610, R19 ;  /* 0x0000761000137816 */ /* 0x000fe20000000013 */
[----:B------:R-:W-:Y:S06]  /*1880*/  BRA `(.L_x_5823) ;  /* 0x0000000c00c87947 */ /* 0x000fec0003800000 */
.L_x_5820:
        /* <DEDUP_REMOVED lines=11> */
.L_x_5825:
[----:B------:R-:W2:Y:S02]  /*1940*/  LDG.E R2, desc[UR36][R2.64] ;  /* 0x0000002402027981 */ /* 0x000ea4000c1e1900 */
[----:B--2---:R-:W-:-:S04]  /*1950*/  I2FP.F32.S32 R0, R2 ;  /* 0x0000000200007245 */ /* 0x004fc80000201400 */
[----:B------:R-:W-:-:S04]  /*1960*/  F2FP.BF16.F32.PACK_AB R0, RZ, R0 ;  /* 0x00000000ff00723e */ /* 0x000fc800000010ff */
[----:B------:R-:W-:Y:S01]  /*1970*/  PRMT R19, R0, 0x7610, R19 ;  /* 0x0000761000137816 */ /* 0x000fe20000000013 */
[----:B------:R-:W-:Y:S06]  /*1980*/  BRA `(.L_x_5823) ;  /* 0x0000000c00887947 */ /* 0x000fec0003800000 */
.L_x_5824:
[----:B------:R-:W2:Y:S02]  /*1990*/  LDG.E.U16 R2, desc[UR36][R2.64] ;  /* 0x0000002402027981 */ /* 0x000ea4000c1e1500 */
[----:B--2---:R-:W0:Y:S02]  /*19a0*/  I2F.S16 R0, R2 ;  /* 0x0000000200007306 */ /* 0x004e240000101400 */
[----:B0-----:R-:W-:-:S04]  /*19b0*/  F2FP.BF16.F32.PACK_AB R0, RZ, R0 ;  /* 0x00000000ff00723e */ /* 0x001fc800000010ff */
[----:B------:R-:W-:Y:S01]  /*19c0*/  PRMT R19, R0, 0x7610, R19 ;  /* 0x0000761000137816 */ /* 0x000fe20000000013 */
[----:B------:R-:W-:Y:S06]  /*19d0*/  BRA `(.L_x_5823) ;  /* 0x0000000c00747947 */ /* 0x000fec0003800000 */
.L_x_5819:
        /* <DEDUP_REMOVED lines=9> */
.L_x_5827:
[----:B------:R-:W2:Y:S02]  /*1a70*/  LDG.E.U16 R0, desc[UR36][R2.64] ;  /* 0x0000002402007981 */ /* 0x000ea4000c1e1500 */
[----:B--2---:R-:W-:-:S05]  /*1a80*/  HADD2.F32 R0, -RZ, R0.H0_H0 ;  /* 0x20000000ff007230 */ /* 0x004fca0000004100 */
[----:B------:R-:W-:-:S04]  /*1a90*/  F2FP.BF16.F32.PACK_AB R0, RZ, R0 ;  /* 0x00000000ff00723e */ /* 0x000fc800000010ff */
[----:B------:R-:W-:Y:S01]  /*1aa0*/  PRMT R19, R0, 0x7610, R19 ;  /* 0x0000761000137816 */ /* 0x000fe20000000013 */
[----:B------:R-:W-:Y:S06]  /*1ab0*/  BRA `(.L_x_5823) ;  /* 0x0000000c003c7947 */ /* 0x000fec0003800000 */
.L_x_5826:
        /* <DEDUP_REMOVED lines=9> */
.L_x_5829:
[----:B------:R-:W2:Y:S02]  /*1b50*/  LDG.E.U16 R2, desc[UR36][R2.64] ;  /* 0x0000002402027981 */ /* 0x000ea4000c1e1500 */
[----:B--2---:R-:W-:-:S05]  /*1b60*/  HADD2.F32 R0, -RZ, R2.H0_H0 ;  /* 0x20000002ff007230 */ /* 0x004fca0000004100 */
[----:B------:R-:W-:-:S04]  /*1b70*/  F2FP.BF16.F32.PACK_AB R0, RZ, R0 ;  /* 0x00000000ff00723e */ /* 0x000fc800000010ff */
[----:B------:R-:W-:Y:S01]  /*1b80*/  PRMT R19, R0, 0x7610, R19 ;  /* 0x0000761000137816 */ /* 0x000fe20000000013 */
[----:B------:R-:W-:Y:S06]  /*1b90*/  BRA `(.L_x_5823) ;  /* 0x0000000c00047947 */ /* 0x000fec0003800000 */
.L_x_5828:
        /* <DEDUP_REMOVED lines=9> */
.L_x_5818:
        /* <DEDUP_REMOVED lines=14> */
.L_x_5832:
        /* <DEDUP_REMOVED lines=9> */
.L_x_5831:
        /* <DEDUP_REMOVED lines=28> */
.L_x_5834:
        /* <DEDUP_REMOVED lines=15> */
.L_x_5833:
[----:B------:R0:W5:Y:S01]  /*2050*/  LDG.E.U16 R19, desc[UR36][R2.64] ;  /* 0x0000002402137981 */ /* 0x000162000c1e1500 */
[----:B------:R-:W-:Y:S05]  /*2060*/  BRA `(.L_x_5823) ;  /* 0x0000000400d07947 */ /* 0x000fea0003800000 */
.L_x_5830:
        /* <DEDUP_REMOVED lines=13> */
.L_x_5837:
        /* <DEDUP_REMOVED lines=21> */
.L_x_5841:
[----:B------:R-:W-:Y:S05]  /*2290*/  BSYNC B1 ;  /* 0x0000000000017941 */ /* 0x000fea0003800000 */
.L_x_5840:
[----:B------:R-:W-:Y:S01]  /*22a0*/  LEA R3, R0, 0x3b800000, 0x17 ;  /* 0x3b80000000037811 */ /* 0x000fe200078eb8ff */
[----:B------:R-:W-:-:S05]  /*22b0*/  IMAD.SHL.U32 R0, R2, 0x100000, RZ ;  /* 0x0010000002007824 */ /* 0x000fca00078e00ff */
[----:B------:R-:W-:-:S07]  /*22c0*/  LOP3.LUT R0, R3, R0, R4, 0xfe, !PT ;  /* 0x0000000003007212 */ /* 0x000fce00078efe04 */
.L_x_5839:
[----:B------:R-:W-:Y:S05]  /*22d0*/  BSYNC B0 ;  /* 0x0000000000007941 */ /* 0x000fea0003800000 */
.L_x_5838:
[----:B------:R-:W-:-:S04]  /*22e0*/  F2FP.BF16.F32.PACK_AB R0, RZ, R0 ;  /* 0x00000000ff00723e */ /* 0x000fc800000010ff */
[----:B------:R-:W-:Y:S01]  /*22f0*/  PRMT R19, R0, 0x7610, R19 ;  /* 0x0000761000137816 */ /* 0x000fe20000000013 */
[----:B------:R-:W-:Y:S06]  /*2300*/  BRA `(.L_x_5823) ;  /* 0x0000000400287947 */ /* 0x000fec0003800000 */
.L_x_5836:
        /* <DEDUP_REMOVED lines=21> */
.L_x_5845:
[----:B------:R-:W-:Y:S05]  /*2460*/  BSYNC B1 ;  /* 0x0000000000017941 */ /* 0x000fea0003800000 */
.L_x_5844:
[----:B------:R-:W-:Y:S01]  /*2470*/  LEA R3, R0, 0x37800000, 0x17 ;  /* 0x3780000000037811 */ /* 0x000fe200078eb8ff */
[----:B------:R-:W-:-:S05]  /*2480*/  IMAD.SHL.U32 R0, R2, 0x200000, RZ ;  /* 0x0020000002007824 */ /* 0x000fca00078e00ff */
[----:B------:R-:W-:-:S07]  /*2490*/  LOP3.LUT R0, R3, R0, R4, 0xfe, !PT ;  /* 0x0000000003007212 */ /* 0x000fce00078efe04 */
.L_x_5843:
[----:B------:R-:W-:Y:S05]  /*24a0*/  BSYNC B0 ;  /* 0x0000000000007941 */ /* 0x000fea0003800000 */
.L_x_5842:
[----:B------:R-:W-:-:S04]  /*24b0*/  F2FP.BF16.F32.PACK_AB R0, RZ, R0 ;  /* 0x00000000ff00723e */ /* 0x000fc800000010ff */
[----:B------:R-:W-:Y:S01]  /*24c0*/  PRMT R19, R0, 0x7610, R19 ;  /* 0x0000761000137816 */ /* 0x000fe20000000013 */
[----:B------:R-:W-:Y:S06]  /*24d0*/  BRA `(.L_x_5823) ;  /* 0x0000000000b47947 */ /* 0x000fec0003800000 */
.L_x_5835:
        /* <DEDUP_REMOVED lines=14> */
.L_x_5849:
[----:B------:R-:W-:Y:S05]  /*25c0*/  BSYNC B0 ;  /* 0x0000000000007941 */ /* 0x000fea0003800000 */
.L_x_5848:
[----:B------:R-:W-:-:S04]  /*25d0*/  F2FP.BF16.F32.PACK_AB R0, RZ, R0 ;  /* 0x00000000ff00723e */ /* 0x000fc800000010ff */
[----:B------:R-:W-:Y:S01]  /*25e0*/  PRMT R19, R0, 0x7610, R19 ;  /* 0x0000761000137816 */ /* 0x000fe20000000013 */
[----:B------:R-:W-:Y:S06]  /*25f0*/  BRA `(.L_x_5823) ;  /* 0x00000000006c7947 */ /* 0x000fec0003800000 */
.L_x_5822:
        /* <DEDUP_REMOVED lines=16> */
.L_x_5850:
[----:B------:R-:W-:Y:S01]  /*2700*/  PRMT R19, RZ, 0x7610, R19 ;  /* 0x00007610ff137816 */ /* 0x000fe20000000013 */
[----:B------:R-:W-:Y:S06]  /*2710*/  BRA `(.L_x_5823) ;  /* 0x0000000000247947 */ /* 0x000fec0003800000 */
.L_x_5847:
[----:B------:R-:W2:Y:S02]  /*2720*/  LDG.E.64 R2, desc[UR36][R2.64] ;  /* 0x0000002402027981 */ /* 0x000ea4000c1e1b00 */
[----:B--2---:R-:W0:Y:S02]  /*2730*/  I2F.U64 R0, R2 ;  /* 0x0000000200007312 */ /* 0x004e240000301000 */
[----:B0-----:R-:W-:-:S04]  /*2740*/  F2FP.BF16.F32.PACK_AB R0, RZ, R0 ;  /* 0x00000000ff00723e */ /* 0x001fc800000010ff */
[----:B------:R-:W-:Y:S01]  /*2750*/  PRMT R19, R0, 0x7610, R19 ;  /* 0x0000761000137816 */ /* 0x000fe20000000013 */
[----:B------:R-:W-:Y:S06]  /*2760*/  BRA `(.L_x_5823) ;  /* 0x0000000000107947 */ /* 0x000fec0003800000 */
.L_x_5846:
[----:B------:R-:W2:Y:S02]  /*2770*/  LDG.E R2, desc[UR36][R2.64] ;  /* 0x0000002402027981 */ /* 0x000ea4000c1e1900 */
[----:B--2---:R-:W-:-:S04]  /*2780*/  I2FP.F32.U32 R0, R2 ;  /* 0x0000000200007245 */ /* 0x004fc80000201000 */
[----:B------:R-:W-:-:S04]  /*2790*/  F2FP.BF16.F32.PACK_AB R0, RZ, R0 ;  /* 0x00000000ff00723e */ /* 0x000fc800000010ff */
[----:B------:R-:W-:-:S07]  /*27a0*/  PRMT R19, R0, 0x7610, R19 ;  /* 0x0000761000137816 */ /* 0x000fce0000000013 */
.L_x_5823:
[----:B------:R-:W1:Y:S01]  /*27b0*/  LDC.U8 R4, c[0x0][0x493] ;  /* 0x000124c0ff047b82 */ /* 0x000e620000000000 */
[----:B------:R-:W-:Y:S01]  /*27c0*/  ULDC.64 UR4, c[0x0][0x488] ;  /* 0x0001220000047ab9 */ /* 0x000fe20000000a00 */
[----:B------:R-:W-:Y:S01]  /*27d0*/  BSSY B6, `(.L_x_5851) ;  /* 0x00000df000067945 */ /* 0x000fe20003800000 */
[----:B0-----:R-:W-:-:S05]  /*27e0*/  IADD3 R2, P1, R22, UR4, RZ ;  /* 0x0000000416027c10 */ /* 0x001fca000ff3e0ff */
[----:B------:R-:W-:Y:S01]  /*27f0*/  IMAD.X R3, RZ, RZ, UR5, P1 ;  /* 0x00000005ff037e24 */ /* 0x000fe200088e06ff */
[----:B-1----:R-:W-:-:S04]  /*2800*/  PRMT R0, R4, 0x9910, RZ ;  /* 0x0000991004007816 */ /* 0x002fc800000000ff */
        /* <DEDUP_REMOVED lines=13> */
.L_x_5855:
[----:B------:R-:W2:Y:S02]  /*28e0*/  LDG.E.U8 R0, desc[UR36][R2.64] ;  /* 0x0000002402007981 */ /* 0x000ea4000c1e1100 */
[----:B--2---:R-:W-:Y:S01]  /*28f0*/  I2FP.F32.U32 R0, R0 ;  /* 0x0000000000007245 */ /* 0x004fe20000201000 */
[----:B------:R-:W-:Y:S06]  /*2900*/  BRA `(.L_x_5857) ;  /* 0x0000000c002c7947 */ /* 0x000fec0003800000 */
.L_x_5854:
        /* <DEDUP_REMOVED lines=9> */
.L_x_5859:
[----:B------:R-:W2:Y:S02]  /*29a0*/  LDG.E R0, desc[UR36][R2.64] ;  /* 0x0000002402007981 */ /* 0x000ea4000c1e1900 */
[----:B--2---:R-:W-:Y:S01]  /*29b0*/  I2FP.F32.S32 R0, R0 ;  /* 0x0000000000007245 */ /* 0x004fe20000201400 */
[----:B------:R-:W-:Y:S06]  /*29c0*/  BRA `(.L_x_5857) ;  /* 0x0000000800fc7947 */ /* 0x000fec0003800000 */
.L_x_5858:
[----:B------:R-:W2:Y:S02]  /*29d0*/  LDG.E.U16 R0, desc[UR36][R2.64] ;  /* 0x0000002402007981 */ /* 0x000ea4000c1e1500 */
[----:B--2---:R-:W2:Y:S01]  /*29e0*/  I2F.S16 R0, R0 ;  /* 0x0000000000007306 */ /* 0x004ea20000101400 */
[----:B------:R-:W-:Y:S05]  /*29f0*/  BRA `(.L_x_5857) ;  /* 0x0000000800f07947 */ /* 0x000fea0003800000 */
.L_x_5853:
        /* <DEDUP_REMOVED lines=8> */
.L_x_5861:
[----:B------:R-:W2:Y:S02]  /*2a80*/  LDG.E.U16 R0, desc[UR36][R2.64] ;  /* 0x0000002402007981 */ /* 0x000ea4000c1e1500 */
[----:B--2---:R-:W-:Y:S01]  /*2a90*/  HADD2.F32 R0, -RZ, R0.H0_H0 ;  /* 0x20000000ff007230 */ /* 0x004fe20000004100 */
[----:B------:R-:W-:Y:S06]  /*2aa0*/  BRA `(.L_x_5857) ;  /* 0x0000000800c47947 */ /* 0x000fec0003800000 */
.L_x_5860:
        /* <DEDUP_REMOVED lines=8> */
.L_x_5863:
[----:B------:R-:W2:Y:S02]  /*2b30*/  LDG.E.U16 R0, desc[UR36][R2.64] ;  /* 0x0000002402007981 */ /* 0x000ea4000c1e1500 */
[----:B--2---:R-:W-:Y:S01]  /*2b40*/  HADD2.F32 R0, -RZ, R0.H0_H0 ;  /* 0x20000000ff007230 */ /* 0x004fe20000004100 */
[----:B------:R-:W-:Y:S06]  /*2b50*/  BRA `(.L_x_5857) ;  /* 0x0000000800987947 */ /* 0x000fec0003800000 */
.L_x_5862:
[----:B------:R-:W2:Y:S01]  /*2b60*/  LDG.E.64 R2, desc[UR36][R2.64] ;  /* 0x0000002402027981 */ /* 0x000ea2000c1e1b00 */
[----:B------:R-:W-:Y:S01]  /*2b70*/  UMOV UR4, 0xf0000000 ;  /* 0xf000000000047882 */ /* 0x000fe20000000000 */
[----:B------:R-:W-:Y:S01]  /*2b80*/  UMOV UR5, 0x380fffff ;  /* 0x380fffff00057882 */ /* 0x000fe20000000000 */
[----:B--2---:R-:W0:Y:S01]  /*2b90*/  F2F.F32.F64 R0, R2 ;  /* 0x0000000200007310 */ /* 0x004e220000301000 */
[----:B------:R-:W-:-:S14]  /*2ba0*/  DSETP.GEU.AND P0, PT, |R2|, UR4, PT ;  /* 0x0000000402007e2a */ /* 0x000fdc000bf0e200 */
[----:B0-----:R-:W-:Y:S01]  /*2bb0*/  @!P0 FMUL R0, R0, 1.175494350822287508e-38 ;  /* 0x0080000000008820 */ /* 0x001fe20000400000 */
[----:B------:R-:W-:Y:S06]  /*2bc0*/  BRA `(.L_x_5857) ;  /* 0x00000008007c7947 */ /* 0x000fec0003800000 */
.L_x_5852:
        /* <DEDUP_REMOVED lines=12> */
.L_x_5866:
[----:B------:R-:W2:Y:S01]  /*2c90*/  LDG.E.64 R2, desc[UR36][R2.64] ;  /* 0x0000002402027981 */ /* 0x000ea2000c1e1b00 */
[----:B------:R-:W-:Y:S01]  /*2ca0*/  UMOV UR4, 0xf0000000 ;  /* 0xf000000000047882 */ /* 0x000fe20000000000 */
[----:B------:R-:W-:Y:S01]  /*2cb0*/  UMOV UR5, 0x380fffff ;  /* 0x380fffff00057882 */ /* 0x000fe20000000000 */
[----:B--2---:R-:W0:Y:S01]  /*2cc0*/  F2F.F32.F64 R0, R2 ;  /* 0x0000000200007310 */ /* 0x004e220000301000 */
[----:B------:R-:W-:-:S14]  /*2cd0*/  DSETP.GEU.AND P0, PT, |R2|, UR4, PT ;  /* 0x0000000402007e2a */ /* 0x000fdc000bf0e200 */
[----:B0-----:R-:W-:Y:S01]  /*2ce0*/  @!P0 FMUL R0, R0, 1.175494350822287508e-38 ;  /* 0x0080000000008820 */ /* 0x001fe20000400000 */
[----:B------:R-:W-:Y:S06]  /*2cf0*/  BRA `(.L_x_5857) ;  /* 0x0000000800307947 */ /* 0x000fec0003800000 */
.L_x_5865:
        /* <DEDUP_REMOVED lines=26> */
.L_x_5868:
        /* <DEDUP_REMOVED lines=13> */
.L_x_5867:
[----:B------:R-:W2:Y:S02]  /*2f70*/  LDG.E.U16 R0, desc[UR36][R2.64] ;  /* 0x0000002402007981 */ /* 0x000ea4000c1e1500 */
[----:B--2---:R-:W-:Y:S01]  /*2f80*/  IMAD.U32 R0, R0, 0x10000, RZ ;  /* 0x0001000000007824 */ /* 0x004fe200078e00ff */
[----:B------:R-:W-:Y:S06]  /*2f90*/  BRA `(.L_x_5857) ;  /* 0x0000000400887947 */ /* 0x000fec0003800000 */
.L_x_5864:
        /* <DEDUP_REMOVED lines=11> */
.L_x_5871:
        /* <DEDUP_REMOVED lines=20> */
.L_x_5873:
[----:B------:R-:W-:Y:S05]  /*3190*/  BSYNC B0 ;  /* 0x0000000000007941 */ /* 0x000fea0003800000 */
.L_x_5872:
[----:B------:R-:W-:Y:S01]  /*31a0*/  LEA R3, R0, 0x3b800000, 0x17 ;  /* 0x3b80000000037811 */ /* 0x000fe200078eb8ff */
[----:B------:R-:W-:-:S05]  /*31b0*/  IMAD.SHL.U32 R0, R2, 0x100000, RZ ;  /* 0x0010000002007824 */ /* 0x000fca00078e00ff */
[----:B------:R-:W-:Y:S01]  /*31c0*/  LOP3.LUT R0, R3, R0, R4, 0xfe, !PT ;  /* 0x0000000003007212 */ /* 0x000fe200078efe04 */
[----:B------:R-:W-:Y:S06]  /*31d0*/  BRA `(.L_x_5857) ;  /* 0x0000000000f87947 */ /* 0x000fec0003800000 */
.L_x_5870:
        /* <DEDUP_REMOVED lines=20> */
.L_x_5875:
[----:B------:R-:W-:Y:S05]  /*3320*/  BSYNC B0 ;  /* 0x0000000000007941 */ /* 0x000fea0003800000 */
.L_x_5874:
[----:B------:R-:W-:Y:S01]  /*3330*/  LEA R3, R0, 0x37800000, 0x17 ;  /* 0x3780000000037811 */ /* 0x000fe200078eb8ff */
[----:B------:R-:W-:-:S05]  /*3340*/  IMAD.SHL.U32 R0, R2, 0x200000, RZ ;  /* 0x0020000002007824 */ /* 0x000fca00078e00ff */
[----:B------:R-:W-:Y:S01]  /*3350*/  LOP3.LUT R0, R3, R0, R4, 0xfe, !PT ;  /* 0x0000000003007212 */ /* 0x000fe200078efe04 */
[----:B------:R-:W-:Y:S06]  /*3360*/  BRA `(.L_x_5857) ;  /* 0x0000000000947947 */ /* 0x000fec0003800000 */
.L_x_5869:
        /* <DEDUP_REMOVED lines=14> */
.L_x_5856:
        /* <DEDUP_REMOVED lines=16> */
.L_x_5878:
[----:B------:R-:W-:Y:S01]  /*3550*/  IMAD.MOV.U32 R0, RZ, RZ, RZ ;  /* 0x000000ffff007224 */ /* 0x000fe200078e00ff */
[----:B------:R-:W-:Y:S06]  /*3560*/  BRA `(.L_x_5857) ;  /* 0x0000000000147947 */ /* 0x000fec0003800000 */
.L_x_5877:
[----:B------:R-:W2:Y:S02]  /*3570*/  LDG.E.64 R2, desc[UR36][R2.64] ;  /* 0x0000002402027981 */ /* 0x000ea4000c1e1b00 */
[----:B--2---:R0:W1:Y:S01]  /*3580*/  I2F.U64 R0, R2 ;  /* 0x0000000200007312 */ /* 0x0040620000301000 */
[----:B------:R-:W-:Y:S05]  /*3590*/  BRA `(.L_x_5857) ;  /* 0x0000000000087947 */ /* 0x000fea0003800000 */
.L_x_5876:
[----:B------:R-:W2:Y:S02]  /*35a0*/  LDG.E R0, desc[UR36][R2.64] ;  /* 0x0000002402007981 */ /* 0x000ea4000c1e1900 */
[----:B--2---:R-:W-:-:S07]  /*35b0*/  I2FP.F32.U32 R0, R0 ;  /* 0x0000000000007245 */ /* 0x004fce0000201000 */
.L_x_5857:
[----:B------:R-:W-:Y:S05]  /*35c0*/  BSYNC B6 ;  /* 0x0000000000067941 */ /* 0x000fea0003800000 */
.L_x_5851:
[----:B0---4-:R-:W0:Y:S01]  /*35d0*/  LDC.U8 R3, c[0x0][0x491] ;  /* 0x00012440ff037b82 */ /* 0x011e220000000000 */
[----:B-----5:R-:W-:-:S04]  /*35e0*/  IMAD.U32 R19, R19, 0x10000, RZ ;  /* 0x0001000013137824 */ /* 0x020fc800078e00ff */
[----:B-123--:R-:W-:-:S06]  /*35f0*/  FMUL.FTZ R19, R19, R0 ;  /* 0x0000000013137220 */ /* 0x00efcc0000410000 */
[----:B------:R-:W1:Y:S01]  /*3600*/  F2F.BF16.F32 R19, R19 ;  /* 0x0000001300137304 */ /* 0x000e620000202000 */
[----:B0-----:R-:W-:-:S05]  /*3610*/  PRMT R2, R3, 0x9910, RZ ;  /* 0x0000991003027816 */ /* 0x001fca00000000ff */
[----:B------:R-:W-:-:S05]  /*3620*/  IMAD.MOV.U32 R0, RZ, RZ, R2 ;  /* 0x000000ffff007224 */ /* 0x000fca00078e0002 */
[----:B------:R-:W-:-:S13]  /*3630*/  ISETP.GT.AND P0, PT, R0, 0x9, PT ;  /* 0x000000090000780c */ /* 0x000fda0003f04270 */
[----:B-1----:R-:W-:Y:S05]  /*3640*/  @P0 BRA `(.L_x_5879) ;  /* 0x00000004000c0947 */ /* 0x002fea0003800000 */
        /* <DEDUP_REMOVED lines=8> */
[----:B------:R-:W-:-:S04]  /*36d0*/  IMAD.U32 R0, R19, 0x10000, RZ ;  /* 0x0001000013007824 */ /* 0x000fc800078e00ff */
[----:B------:R-:W0:Y:S02]  /*36e0*/  F2I.FTZ.TRUNC.NTZ R3, R0 ;  /* 0x0000000000037305 */ /* 0x000e24000021f100 */
[----:B0-----:R0:W-:Y:S01]  /*36f0*/  STG.E.U8 desc[UR36][R16.64], R3 ;  /* 0x0000000310007986 */ /* 0x0011e2000c101124 */
[----:B------:R-:W-:Y:S05]  /*3700*/  BRA `(.L_x_5884) ;  /* 0x0000000c00947947 */ /* 0x000fea0003800000 */
.L_x_5882:
[----:B------:R-:W-:-:S06]  /*3710*/  IMAD.U32 R3, R19, 0x10000, RZ ;  /* 0x0001000013037824 */ /* 0x000fcc00078e00ff */
[----:B------:R-:W0:Y:S02]  /*3720*/  F2I.S64.TRUNC R2, R3 ;  /* 0x0000000300027311 */ /* 0x000e24000020d900 */
[----:B0-----:R0:W-:Y:S01]  /*3730*/  STG.E.U8 desc[UR36][R16.64], R2 ;  /* 0x0000000210007986 */ /* 0x0011e2000c101124 */
[----:B------:R-:W-:Y:S05]  /*3740*/  BRA `(.L_x_5884) ;  /* 0x0000000c00847947 */ /* 0x000fea0003800000 */
.L_x_5881:
[----:B------:R-:W-:-:S13]  /*3750*/  ISETP.NE.AND P0, PT, R0, 0x2, PT ;  /* 0x000000020000780c */ /* 0x000fda0003f05270 */
[----:B------:R-:W-:Y:S05]  /*3760*/  @!P0 BRA `(.L_x_5885) ;  /* 0x0000000000308947 */ /* 0x000fea0003800000 */
[----:B------:R-:W-:-:S13]  /*3770*/  ISETP.NE.AND P0, PT, R0, 0x3, PT ;  /* 0x000000030000780c */ /* 0x000fda0003f05270 */
[----:B------:R-:W-:Y:S05]  /*3780*/  @!P0 BRA `(.L_x_5886) ;  /* 0x0000000000188947 */ /* 0x000fea0003800000 */
[----:B------:R-:W-:-:S13]  /*3790*/  ISETP.NE.AND P0, PT, R0, 0x4, PT ;  /* 0x000000040000780c */ /* 0x000fda0003f05270 */
[----:B------:R-:W-:Y:S05]  /*37a0*/  @P0 BRA `(.L_x_5883) ;  /* 0x0000000c000c0947 */ /* 0x000fea0003800000 */
[----:B------:R-:W-:-:S06]  /*37b0*/  IMAD.U32 R2, R19, 0x10000, RZ ;  /* 0x0001000013027824 */ /* 0x000fcc00078e00ff */
[----:B------:R-:W0:Y:S02]  /*37c0*/  F2I.S64.TRUNC R2, R2 ;  /* 0x0000000200027311 */ /* 0x000e24000020d900 */
[----:B0-----:R0:W-:Y:S01]  /*37d0*/  STG.E.64 desc[UR36][R16.64], R2 ;  /* 0x0000000210007986 */ /* 0x0011e2000c101b24 */
[----:B------:R-:W-:Y:S05]  /*37e0*/  BRA `(.L_x_5884) ;  /* 0x0000000c005c7947 */ /* 0x000fea0003800000 */
.L_x_5886:
[----:B------:R-:W-:-:S06]  /*37f0*/  IMAD.U32 R19, R19, 0x10000, RZ ;  /* 0x0001000013137824 */ /* 0x000fcc00078e00ff */
[----:B------:R-:W0:Y:S02]  /*3800*/  F2I.FTZ.TRUNC.NTZ R19, R19 ;  /* 0x0000001300137305 */ /* 0x000e24000021f100 */
[----:B0-----:R0:W-:Y:S01]  /*3810*/  STG.E desc[UR36][R16.64], R19 ;  /* 0x0000001310007986 */ /* 0x0011e2000c101924 */
[----:B------:R-:W-:Y:S05]  /*3820*/  BRA `(.L_x_5884) ;  /* 0x0000000c004c7947 */ /* 0x000fea0003800000 */
.L_x_5885:
[----:B------:R-:W-:-:S06]  /*3830*/  IMAD.U32 R19, R19, 0x10000, RZ ;  /* 0x0001000013137824 */ /* 0x000fcc00078e00ff */
[----:B------:R-:W0:Y:S02]  /*3840*/  F2I.FTZ.TRUNC.NTZ R19, R19 ;  /* 0x0000001300137305 */ /* 0x000e24000021f100 */
[----:B0-----:R0:W-:Y:S01]  /*3850*/  STG.E.U16 desc[UR36][R16.64], R19 ;  /* 0x0000001310007986 */ /* 0x0011e2000c101524 */
[----:B------:R-:W-:Y:S05]  /*3860*/  BRA `(.L_x_5884) ;  /* 0x0000000c003c7947 */ /* 0x000fea0003800000 */
.L_x_5880:
[----:B------:R-:W-:-:S13]  /*3870*/  ISETP.GT.AND P0, PT, R0, 0x6, PT ;  /* 0x000000060000780c */ /* 0x000fda0003f04270 */
[----:B------:R-:W-:Y:S05]  /*3880*/  @P0 BRA `(.L_x_5887) ;  /* 0x00000000002c0947 */ /* 0x000fea0003800000 */
[----:B------:R-:W-:-:S13]  /*3890*/  ISETP.NE.AND P0, PT, R0, 0x5, PT ;  /* 0x000000050000780c */ /* 0x000fda0003f05270 */
[----:B------:R-:W-:Y:S05]  /*38a0*/  @!P0 BRA `(.L_x_5888) ;  /* 0x0000000000148947 */ /* 0x000fea0003800000 */
[----:B------:R-:W-:-:S13]  /*38b0*/  ISETP.NE.AND P0, PT, R0, 0x6, PT ;  /* 0x000000060000780c */ /* 0x000fda0003f05270 */
[----:B------:R-:W-:Y:S05]  /*38c0*/  @P0 BRA `(.L_x_5883) ;  /* 0x0000000800c40947 */ /* 0x000fea0003800000 */
[----:B------:R-:W-:-:S05]  /*38d0*/  IMAD.U32 R19, R19, 0x10000, RZ ;  /* 0x0001000013137824 */ /* 0x000fca00078e00ff */
[----:B------:R0:W-:Y:S01]  /*38e0*/  STG.E desc[UR36][R16.64], R19 ;  /* 0x0000001310007986 */ /* 0x0001e2000c101924 */
[----:B------:R-:W-:Y:S05]  /*38f0*/  BRA `(.L_x_5884) ;  /* 0x0000000c00187947 */ /* 0x000fea0003800000 */
.L_x_5888:
[----:B------:R-:W-:-:S05]  /*3900*/  IMAD.U32 R0, R19, 0x10000, RZ ;  /* 0x0001000013007824 */ /* 0x000fca00078e00ff */
[----:B------:R-:W-:-:S05]  /*3910*/  F2FP.F16.F32.PACK_AB R0, RZ, R0 ;  /* 0x00000000ff00723e */ /* 0x000fca00000000ff */
[----:B------:R0:W-:Y:S01]  /*3920*/  STG.E.U16 desc[UR36][R16.64], R0 ;  /* 0x0000000010007986 */ /* 0x0001e2000c101524 */
[----:B------:R-:W-:Y:S05]  /*3930*/  BRA `(.L_x_5884) ;  /* 0x0000000c00087947 */ /* 0x000fea0003800000 */
.L_x_5887:
[----:B------:R-:W-:-:S13]  /*3940*/  ISETP.NE.AND P0, PT, R0, 0x7, PT ;  /* 0x000000070000780c */ /* 0x000fda0003f05270 */
[----:B------:R-:W-:Y:S05]  /*3950*/  @!P0 BRA `(.L_x_5889) ;  /* 0x0000000000348947 */ /* 0x000fea0003800000 */
[----:B------:R-:W-:-:S13]  /*3960*/  ISETP.NE.AND P0, PT, R0, 0x8, PT ;  /* 0x000000080000780c */ /* 0x000fda0003f05270 */
[----:B------:R-:W-:Y:S05]  /*3970*/  @!P0 BRA `(.L_x_5890) ;  /* 0x0000000000188947 */ /* 0x000fea0003800000 */
[----:B------:R-:W-:-:S13]  /*3980*/  ISETP.NE.AND P0, PT, R0, 0x9, PT ;  /* 0x000000090000780c */ /* 0x000fda0003f05270 */
[----:B------:R-:W-:Y:S05]  /*3990*/  @P0 BRA `(.L_x_5883) ;  /* 0x0000000800900947 */ /* 0x000fea0003800000 */
[----:B------:R-:W-:Y:S02]  /*39a0*/  IMAD.U32 R2, R19, 0x10000, RZ ;  /* 0x0001000013027824 */ /* 0x000fe400078e00ff */
[----:B------:R-:W-:-:S05]  /*39b0*/  IMAD.MOV.U32 R3, RZ, RZ, RZ ;  /* 0x000000ffff037224 */ /* 0x000fca00078e00ff */
[----:B------:R0:W-:Y:S01]  /*39c0*/  STG.E.64 desc[UR36][R16.64], R2 ;  /* 0x0000000210007986 */ /* 0x0001e2000c101b24 */
[----:B------:R-:W-:Y:S05]  /*39d0*/  BRA `(.L_x_5884) ;  /* 0x0000000800e07947 */ /* 0x000fea0003800000 */
.L_x_5890:
[----:B------:R-:W-:-:S05]  /*39e0*/  IMAD.U32 R19, R19, 0x10000, RZ ;  /* 0x0001000013137824 */ /* 0x000fca00078e00ff */
[----:B------:R-:W-:-:S04]  /*39f0*/  F2FP.F16.F32.PACK_AB R3, RZ, R19 ;  /* 0x00000013ff03723e */ /* 0x000fc800000000ff */
[----:B------:R-:W-:-:S05]  /*3a00*/  PRMT R3, R3, 0x5410, RZ ;  /* 0x0000541003037816 */ /* 0x000fca00000000ff */
[----:B------:R0:W-:Y:S01]  /*3a10*/  STG.E desc[UR36][R16.64], R3 ;  /* 0x0000000310007986 */ /* 0x0001e2000c101924 */
[----:B------:R-:W-:Y:S05]  /*3a20*/  BRA `(.L_x_5884) ;  /* 0x0000000800cc7947 */ /* 0x000fea0003800000 */
.L_x_5889:
[----:B------:R-:W-:-:S04]  /*3a30*/  IMAD.U32 R2, R19, 0x10000, RZ ;  /* 0x0001000013027824 */ /* 0x000fc800078e00ff */
[----:B------:R-:W-:-:S06]  /*3a40*/  FMUL.FTZ R2, R2, 1 ;  /* 0x3f80000002027820 */ /* 0x000fcc0000410000 */
[----:B------:R-:W0:Y:S02]  /*3a50*/  F2F.F64.F32 R2, R2 ;  /* 0x0000000200027310 */ /* 0x000e240000201800 */
[----:B0-----:R0:W-:Y:S01]  /*3a60*/  STG.E.64 desc[UR36][R16.64], R2 ;  /* 0x0000000210007986 */ /* 0x0011e2000c101b24 */
[----:B------:R-:W-:Y:S05]  /*3a70*/  BRA `(.L_x_5884) ;  /* 0x0000000800b87947 */ /* 0x000fea0003800000 */
.L_x_5879:
        /* <DEDUP_REMOVED lines=8> */
[----:B------:R-:W-:-:S05]  /*3b00*/  IMAD.U32 R19, R19, 0x10000, RZ ;  /* 0x0001000013137824 */ /* 0x000fca00078e00ff */
[----:B------:R-:W-:-:S04]  /*3b10*/  FSETP.NEU.FTZ.AND P0, PT, R19, RZ, PT ;  /* 0x000000ff1300720b */ /* 0x000fc80003f1d000 */
[----:B------:R-:W-:-:S05]  /*3b20*/  SEL R3, RZ, 0x1, !P0 ;  /* 0x00000001ff037807 */ /* 0x000fca0004000000 */
[----:B------:R4:W-:Y:S01]  /*3b30*/  STG.E.U8 desc[UR36][R16.64], R3 ;  /* 0x0000000310007986 */ /* 0x0009e2000c101124 */
[----:B------:R-:W-:Y:S05]  /*3b40*/  BRA `(.L_x_5884) ;  /* 0x0000000800847947 */ /* 0x000fea0003800000 */
.L_x_5893:
[----:B------:R-:W-:Y:S01]  /*3b50*/  IMAD.U32 R19, R19, 0x10000, RZ ;  /* 0x0001000013137824 */ /* 0x000fe200078e00ff */
[----:B------:R-:W-:-:S03]  /*3b60*/  CS2R R6, SRZ ;  /* 0x0000000000067805 */ /* 0x000fc6000001ff00 */
[----:B------:R-:W-:-:S06]  /*3b70*/  FMUL.FTZ R4, R19, 1 ;  /* 0x3f80000013047820 */ /* 0x000fcc0000410000 */
[----:B------:R-:W0:Y:S02]  /*3b80*/  F2F.F64.F32 R4, R4 ;  /* 0x0000000400047310 */ /* 0x000e240000201800 */
[----:B0-----:R3:W-:Y:S01]  /*3b90*/  STG.E.128 desc[UR36][R16.64], R4 ;  /* 0x0000000410007986 */ /* 0x0017e2000c101d24 */
[----:B------:R-:W-:Y:S05]  /*3ba0*/  BRA `(.L_x_5884) ;  /* 0x00000008006c7947 */ /* 0x000fea0003800000 */
.L_x_5892:
[----:B------:R-:W-:-:S13]  /*3bb0*/  ISETP.NE.AND P0, PT, R0, 0xf, PT ;  /* 0x0000000f0000780c */ /* 0x000fda0003f05270 */
[----:B------:R-:W-:Y:S05]  /*3bc0*/  @!P0 BRA `(.L_x_5894) ;  /* 0x0000000000b48947 */ /* 0x000fea0003800000 */
[----:B------:R-:W-:-:S13]  /*3bd0*/  ISETP.NE.AND P0, PT, R0, 0x17, PT ;  /* 0x000000170000780c */ /* 0x000fda0003f05270 */
[----:B------:R-:W-:Y:S05]  /*3be0*/  @!P0 BRA `(.L_x_5895) ;  /* 0x0000000000548947 */ /* 0x000fea0003800000 */
[----:B------:R-:W-:-:S13]  /*3bf0*/  ISETP.NE.AND P0, PT, R0, 0x18, PT ;  /* 0x000000180000780c */ /* 0x000fda0003f05270 */
[----:B------:R-:W-:Y:S05]  /*3c00*/  @P0 BRA `(.L_x_5883) ;  /* 0x0000000400f40947 */ /* 0x000fea0003800000 */
[----:B------:R-:W-:Y:S01]  /*3c10*/  IMAD.U32 R19, R19, 0x10000, RZ ;  /* 0x0001000013137824 */ /* 0x000fe200078e00ff */
[----:B------:R-:W-:Y:S04]  /*3c20*/  BSSY B0, `(.L_x_5896) ;  /* 0x000000e000007945 */ /* 0x000fe80003800000 */
        /* <DEDUP_REMOVED lines=13> */
.L_x_5897:
[----:B------:R-:W-:Y:S05]  /*3d00*/  BSYNC B0 ;  /* 0x0000000000007941 */ /* 0x000fea0003800000 */
.L_x_5896:
[----:B------:R-:W-:-:S05]  /*3d10*/  LOP3.LUT R3, R0, R3, RZ, 0xfc, !PT ;  /* 0x0000000300037212 */ /* 0x000fca00078efcff */
[----:B------:R0:W-:Y:S01]  /*3d20*/  STG.E.U8 desc[UR36][R16.64], R3 ;  /* 0x0000000310007986 */ /* 0x0001e2000c101124 */
[----:B------:R-:W-:Y:S05]  /*3d30*/  BRA `(.L_x_5884) ;  /* 0x0000000800087947 */ /* 0x000fea0003800000 */
.L_x_5895:
[----:B------:R-:W-:Y:S01]  /*3d40*/  IMAD.U32 R19, R19, 0x10000, RZ ;  /* 0x0001000013137824 */ /* 0x000fe200078e00ff */
[----:B------:R-:W-:Y:S04]  /*3d50*/  BSSY B0, `(.L_x_5898) ;  /* 0x000000f000007945 */ /* 0x000fe80003800000 */
        /* <DEDUP_REMOVED lines=11> */
.L_x_5899:
[----:B------:R-:W-:Y:S01]  /*3e10*/  IMAD.MOV.U32 R0, RZ, RZ, 0x7f ;  /* 0x0000007fff007424 */ /* 0x000fe200078e00ff */
[----:B------:R-:W-:-:S04]  /*3e20*/  ISETP.GT.U32.AND P0, PT, R2, 0x7f800000, PT ;  /* 0x7f8000000200780c */ /* 0x000fc80003f04070 */
[----:B------:R-:W-:-:S09]  /*3e30*/  SEL R0, R0, 0x7c, P0 ;  /* 0x0000007c00007807 */ /* 0x000fd20000000000 */
.L_x_5900:
[----:B------:R-:W-:Y:S05]  /*3e40*/  BSYNC B0 ;  /* 0x0000000000007941 */ /* 0x000fea0003800000 */
.L_x_5898:
[----:B------:R-:W-:-:S04]  /*3e50*/  LOP3.LUT R2, R19, 0x80000000, RZ, 0xc0, !PT ;  /* 0x8000000013027812 */ /* 0x000fc800078ec0ff */
[----:B------:R-:W-:-:S04]  /*3e60*/  SHF.R.U32.HI R3, RZ, 0x18, R2 ;  /* 0x00000018ff037819 */ /* 0x000fc80000011602 */
[----:B------:R-:W-:-:S05]  /*3e70*/  LOP3.LUT R3, R0, R3, RZ, 0xfc, !PT ;  /* 0x0000000300037212 */ /* 0x000fca00078efcff */
[----:B------:R1:W-:Y:S01]  /*3e80*/  STG.E.U8 desc[UR36][R16.64], R3 ;  /* 0x0000000310007986 */ /* 0x0003e2000c101124 */
[----:B------:R-:W-:Y:S05]  /*3e90*/  BRA `(.L_x_5884) ;  /* 0x0000000400b07947 */ /* 0x000fea0003800000 */
.L_x_5894:
[----:B------:R2:W-:Y:S01]  /*3ea0*/  STG.E.U16 desc[UR36][R16.64], R19 ;  /* 0x0000001310007986 */ /* 0x0005e2000c101524 */
[----:B------:R-:W-:Y:S05]  /*3eb0*/  BRA `(.L_x_5884) ;  /* 0x0000000400a87947 */ /* 0x000fea0003800000 */
.L_x_5891:
        /* <DEDUP_REMOVED lines=8> */
[----:B------:R-:W-:-:S06]  /*3f40*/  IMAD.U32 R3, R19, 0x10000, RZ ;  /* 0x0001000013037824 */ /* 0x000fcc00078e00ff */
[----:B------:R-:W0:Y:S02]  /*3f50*/  F2I.FTZ.U32.TRUNC.NTZ R3, R3 ;  /* 0x0000000300037305 */ /* 0x000e24000021f000 */
[----:B0-----:R0:W-:Y:S01]  /*3f60*/  STG.E.U16 desc[UR36][R16.64], R3 ;  /* 0x0000000310007986 */ /* 0x0011e2000c101524 */
[----:B------:R-:W-:Y:S05]  /*3f70*/  BRA `(.L_x_5884) ;  /* 0x0000000400787947 */ /* 0x000fea0003800000 */
.L_x_5903:
[----:B------:R-:W-:Y:S01]  /*3f80*/  IMAD.U32 R19, R19, 0x10000, RZ ;  /* 0x0001000013137824 */ /* 0x000fe200078e00ff */
[----:B------:R-:W-:Y:S01]  /*3f90*/  BSSY B0, `(.L_x_5904) ;  /* 0x0000014000007945 */ /* 0x000fe20003800000 */
[----:B------:R-:W-:-:S03]  /*3fa0*/  IMAD.MOV.U32 R8, RZ, RZ, 0x80 ;  /* 0x00000080ff087424 */ /* 0x000fc600078e00ff */
        /* <DEDUP_REMOVED lines=14> */
.L_x_5906:
[----:B------:R-:W-:-:S04]  /*4090*/  LOP3.LUT R2, R19, 0x80000000, RZ, 0xc0, !PT ;  /* 0x8000000013027812 */ /* 0x000fc800078ec0ff */
[----:B------:R-:W-:-:S04]  /*40a0*/  SHF.R.U32.HI R3, RZ, 0x18, R2 ;  /* 0x00000018ff037819 */ /* 0x000fc80000011602 */
[----:B------:R-:W-:-:S04]  /*40b0*/  LOP3.LUT R0, R0, R3, RZ, 0xfc, !PT ;  /* 0x0000000300007212 */ /* 0x000fc800078efcff */
[----:B------:R-:W-:-:S07]  /*40c0*/  PRMT R8, R0, 0x7610, R8 ;  /* 0x0000761000087816 */ /* 0x000fce0000000008 */
.L_x_5905:
[----:B------:R-:W-:Y:S05]  /*40d0*/  BSYNC B0 ;  /* 0x0000000000007941 */ /* 0x000fea0003800000 */
.L_x_5904:
[----:B------:R0:W-:Y:S01]  /*40e0*/  STG.E.U8 desc[UR36][R16.64], R8 ;  /* 0x0000000810007986 */ /* 0x0001e2000c101124 */
[----:B------:R-:W-:Y:S05]  /*40f0*/  BRA `(.L_x_5884) ;  /* 0x0000000400187947 */ /* 0x000fea0003800000 */
.L_x_5902:
        /* <DEDUP_REMOVED lines=17> */
.L_x_5909:
[----:B------:R-:W-:-:S04]  /*4210*/  LOP3.LUT R2, R19, 0x80000000, RZ, 0xc0, !PT ;  /* 0x8000000013027812 */ /* 0x000fc800078ec0ff */
[----:B------:R-:W-:-:S04]  /*4220*/  SHF.R.U32.HI R3, RZ, 0x18, R2 ;  /* 0x00000018ff037819 */ /* 0x000fc80000011602 */
[----:B------:R-:W-:-:S04]  /*4230*/  LOP3.LUT R0, R0, R3, RZ, 0xfc, !PT ;  /* 0x0000000300007212 */ /* 0x000fc800078efcff */
[----:B------:R-:W-:-:S07]  /*4240*/  PRMT R8, R0, 0x7610, R8 ;  /* 0x0000761000087816 */ /* 0x000fce0000000008 */
.L_x_5908:
[----:B------:R-:W-:Y:S05]  /*4250*/  BSYNC B0 ;  /* 0x0000000000007941 */ /* 0x000fea0003800000 */
.L_x_5907:
[----:B------:R0:W-:Y:S01]  /*4260*/  STG.E.U8 desc[UR36][R16.64], R8 ;  /* 0x0000000810007986 */ /* 0x0001e2000c101124 */
[----:B------:R-:W-:Y:S05]  /*4270*/  BRA `(.L_x_5884) ;  /* 0x0000000000b87947 */ /* 0x000fea0003800000 */
.L_x_5901:
[----:B------:R-:W-:-:S13]  /*4280*/  ISETP.NE.AND P0, PT, R0, 0x1c, PT ;  /* 0x0000001c0000780c */ /* 0x000fda0003f05270 */
[----:B------:R-:W-:Y:S05]  /*4290*/  @!P0 BRA `(.L_x_5910) ;  /* 0x0000000000a48947 */ /* 0x000fea0003800000 */
[----:B------:R-:W-:-:S13]  /*42a0*/  ISETP.NE.AND P0, PT, R0, 0x1d, PT ;  /* 0x0000001d0000780c */ /* 0x000fda0003f05270 */
[----:B------:R-:W-:Y:S05]  /*42b0*/  @!P0 BRA `(.L_x_5911) ;  /* 0x00000000008c8947 */ /* 0x000fea0003800000 */
[----:B------:R-:W-:-:S13]  /*42c0*/  ISETP.NE.AND P0, PT, R0, 0x2c, PT ;  /* 0x0000002c0000780c */ /* 0x000fda0003f05270 */
[----:B------:R-:W-:Y:S05]  /*42d0*/  @P0 BRA `(.L_x_5883) ;  /* 0x0000000000400947 */ /* 0x000fea0003800000 */
[----:B------:R-:W-:Y:S02]  /*42e0*/  IMAD.U32 R19, R19, 0x10000, RZ ;  /* 0x0001000013137824 */ /* 0x000fe400078e00ff */
[----:B------:R-:W-:-:S03]  /*42f0*/  IMAD.MOV.U32 R3, RZ, RZ, 0xff ;  /* 0x000000ffff037424 */ /* 0x000fc600078e00ff */
[----:B------:R-:W-:-:S04]  /*4300*/  SHF.R.U32.HI R4, RZ, 0x17, R19 ;  /* 0x00000017ff047819 */ /* 0x000fc80000011613 */
[----:B------:R-:W-:-:S04]  /*4310*/  LOP3.LUT R2, R4, 0xff, RZ, 0xc0, !PT ;  /* 0x000000ff04027812 */ /* 0x000fc800078ec0ff */
[----:B------:R-:W-:-:S13]  /*4320*/  ISETP.NE.AND P1, PT, R2, 0xff, PT ;  /* 0x000000ff0200780c */ /* 0x000fda0003f25270 */
[--C-:B------:R-:W-:Y:S02]  /*4330*/  @P1 SHF.R.U32.HI R0, RZ, 0x16, R19.reuse ;  /* 0x00000016ff001819 */ /* 0x100fe40000011613 */
[----:B------:R-:W-:Y:S02]  /*4340*/  @P1 LOP3.LUT P0, RZ, R2, 0x3fffff, R19, 0xf8, !PT ;  /* 0x003fffff02ff1812 */ /* 0x000fe4000780f813 */
        /* <DEDUP_REMOVED lines=9> */
.L_x_5883:
        /* <DEDUP_REMOVED lines=16> */
.L_x_5912:
[----:B------:R-:W-:Y:S05]  /*44e0*/  BRA `(.L_x_5884) ;  /* 0x00000000001c7947 */ /* 0x000fea0003800000 */
.L_x_5911:
[----:B------:R-:W-:-:S06]  /*44f0*/  IMAD.U32 R2, R19, 0x10000, RZ ;  /* 0x0001000013027824 */ /* 0x000fcc00078e00ff */
[----:B------:R-:W0:Y:S02]  /*4500*/  F2I.U64.TRUNC R2, R2 ;  /* 0x0000000200027311 */ /* 0x000e24000020d800 */
[----:B0-----:R0:W-:Y:S01]  /*4510*/  STG.E.64 desc[UR36][R16.64], R2 ;  /* 0x0000000210007986 */ /* 0x0011e2000c101b24 */
[----:B------:R-:W-:Y:S05]  /*4520*/  BRA `(.L_x_5884) ;  /* 0x00000000000c7947 */ /* 0x000fea0003800000 */
.L_x_5910:
[----:B------:R-:W-:-:S06]  /*4530*/  IMAD.U32 R19, R19, 0x10000, RZ ;  /* 0x0001000013137824 */ /* 0x000fcc00078e00ff */
[----:B------:R-:W0:Y:S02]  /*4540*/  F2I.FTZ.U32.TRUNC.NTZ R19, R19 ;  /* 0x0000001300137305 */ /* 0x000e24000021f000 */
[----:B0-----:R0:W-:Y:S02]  /*4550*/  STG.E desc[UR36][R16.64], R19 ;  /* 0x0000001310007986 */ /* 0x0011e4000c101924 */
.L_x_5884:
[----:B------:R-:W-:-:S04]  /*4560*/  IMAD R18, R18, 0x200, R23 ;  /* 0x0000020012127824 */ /* 0x000fc800078e0217 */
[----:B0-2---:R-:W-:-:S07]  /*4570*/  VIADD R19, R18, 0x80 ;  /* 0x0000008012137836 */ /* 0x005fce0000000000 */
.L_x_5816:
[----:B------:R-:W-:Y:S05]  /*4580*/  BSYNC B7 ;  /* 0x0000000000077941 */ /* 0x000fea0003800000 */
.L_x_5815:
[----:B------:R-:W-:Y:S01]  /*4590*/  ULDC UR4, c[0x0][0x210] ;  /* 0x0000840000047ab9 */ /* 0x000fe20000000800 */
[----:B------:R-:W-:Y:S01]  /*45a0*/  BSSY B7, `(.L_x_5913) ;  /* 0x000044f000077945 */ /* 0x000fe20003800000 */
[----:B------:R-:W-:-:S13]  /*45b0*/  ISETP.GE.AND P0, PT, R19, UR4, PT ;  /* 0x0000000413007c0c */ /* 0x000fda000bf06270 */
[----:B------:R-:W-:Y:S05]  /*45c0*/  @P0 BRA `(.L_x_5914) ;  /* 0x0000004400300947 */ /* 0x000fea0003800000 */
[----:B---3--:R-:W0:Y:S01]  /*45d0*/  LDC R6, c[0x0][0x218] ;  /* 0x00008600ff067b82 */ /* 0x008e220000000800 */
[----:B------:R-:W-:Y:S02]  /*45e0*/  IMAD.MOV.U32 R18, RZ, RZ, RZ ;  /* 0x000000ffff127224 */ /* 0x000fe400078e00ff */
[----:B------:R-:W-:Y:S02]  /*45f0*/  IMAD.MOV.U32 R0, RZ, RZ, RZ ;  /* 0x000000ffff007224 */ /* 0x000fe400078e00ff */
[----:B-1--4-:R-:W-:Y:S01]  /*4600*/  IMAD.MOV.U32 R16, RZ, RZ, RZ ;  /* 0x000000ffff107224 */ /* 0x012fe200078e00ff */
[----:B0-----:R-:W-:-:S13]  /*4610*/  ISETP.NE.AND P0, PT, R6, RZ, PT ;  /* 0x000000ff0600720c */ /* 0x001fda0003f05270 */
[----:B------:R-:W-:Y:S05]  /*4620*/  @!P0 BRA `(.L_x_5915) ;  /* 0x0000001400708947 */ /* 0x000fea0003800000 */
        /* <DEDUP_REMOVED lines=348> */
.L_x_5915:
        /* <DEDUP_REMOVED lines=23> */
.L_x_5919:
[----:B------:R-:W2:Y:S02]  /*5d60*/  LDG.E.U8 R2, desc[UR36][R2.64] ;  /* 0x0000002402027981 */ /* 0x000ea4000c1e1100 */
[----:B--2---:R-:W-:-:S04]  /*5d70*/  I2FP.F32.U32 R0, R2 ;  /* 0x0000000200007245 */ /* 0x004fc80000201000 */
[----:B------:R-:W-:-:S04]  /*5d80*/  F2FP.BF16.F32.PACK_AB R0, RZ, R0 ;  /* 0x00000000ff00723e */ /* 0x000fc800000010ff */
[----:B------:R-:W-:Y:S01]  /*5d90*/  PRMT R22, R0, 0x7610, R22 ;  /* 0x0000761000167816 */ /* 0x000fe20000000016 */
[----:B------:R-:W-:Y:S06]  /*5da0*/  BRA `(.L_x_5921) ;  /* 0x0000000c00c87947 */ /* 0x000fec0003800000 */
.L_x_5918:
        /* <DEDUP_REMOVED lines=11> */
.L_x_5923:
[----:B------:R-:W2:Y:S02]  /*5e60*/  LDG.E R2, desc[UR36][R2.64] ;  /* 0x0000002402027981 */ /* 0x000ea4000c1e1900 */
[----:B--2---:R-:W-:-:S04]  /*5e70*/  I2FP.F32.S32 R0, R2 ;  /* 0x0000000200007245 */ /* 0x004fc80000201400 */
[----:B------:R-:W-:-:S04]  /*5e80*/  F2FP.BF16.F32.PACK_AB R0, RZ, R0 ;  /* 0x00000000ff00723e */ /* 0x000fc800000010ff */
[----:B------:R-:W-:Y:S01]  /*5e90*/  PRMT R22, R0, 0x7610, R22 ;  /* 0x0000761000167816 */ /* 0x000fe20000000016 */
[----:B------:R-:W-:Y:S06]  /*5ea0*/  BRA `(.L_x_5921) ;  /* 0x0000000c00887947 */ /* 0x000fec0003800000 */
.L_x_5922:
[----:B------:R-:W2:Y:S02]  /*5eb0*/  LDG.E.U16 R2, desc[UR36][R2.64] ;  /* 0x0000002402027981 */ /* 0x000ea4000c1e1500 */
[----:B--2---:R-:W0:Y:S02]  /*5ec0*/  I2F.S16 R0, R2 ;  /* 0x0000000200007306 */ /* 0x004e240000101400 */
[----:B0-----:R-:W-:-:S04]  /*5ed0*/  F2FP.BF16.F32.PACK_AB R0, RZ, R0 ;  /* 0x00000000ff00723e */ /* 0x001fc800000010ff */
[----:B------:R-:W-:Y:S01]  /*5ee0*/  PRMT R22, R0, 0x7610, R22 ;  /* 0x0000761000167816 */ /* 0x000fe20000000016 */
[----:B------:R-:W-:Y:S06]  /*5ef0*/  BRA `(.L_x_5921) ;  /* 0x0000000c00747947 */ /* 0x000fec0003800000 */
.L_x_5917:
        /* <DEDUP_REMOVED lines=9> */
.L_x_5925:
[----:B------:R-:W2:Y:S02]  /*5f90*/  LDG.E.U16 R0, desc[UR36][R2.64] ;  /* 0x0000002402007981 */ /* 0x000ea4000c1e1500 */
[----:B--2---:R-:W-:-:S05]  /*5fa0*/  HADD2.F32 R0, -RZ, R0.H0_H0 ;  /* 0x20000000ff007230 */ /* 0x004fca0000004100 */
[----:B------:R-:W-:-:S04]  /*5fb0*/  F2FP.BF16.F32.PACK_AB R0, RZ, R0 ;  /* 0x00000000ff00723e */ /* 0x000fc800000010ff */
[----:B------:R-:W-:Y:S01]  /*5fc0*/  PRMT R22, R0, 0x7610, R22 ;  /* 0x0000761000167816 */ /* 0x000fe20000000016 */
[----:B------:R-:W-:Y:S06]  /*5fd0*/  BRA `(.L_x_5921) ;  /* 0x0000000c003c7947 */ /* 0x000fec0003800000 */
.L_x_5924:
        /* <DEDUP_REMOVED lines=9> */
.L_x_5927:
[----:B------:R-:W2:Y:S02]  /*6070*/  LDG.E.U16 R2, desc[UR36][R2.64] ;  /* 0x0000002402027981 */ /* 0x000ea4000c1e1500 */
[----:B--2---:R-:W-:-:S05]  /*6080*/  HADD2.F32 R0, -RZ, R2.H0_H0 ;  /* 0x20000002ff007230 */ /* 0x004fca0000004100 */
[----:B------:R-:W-:-:S04]  /*6090*/  F2FP.BF16.F32.PACK_AB R0, RZ, R0 ;  /* 0x00000000ff00723e */ /* 0x000fc800000010ff */
[----:B------:R-:W-:Y:S01]  /*60a0*/  PRMT R22, R0, 0x7610, R22 ;  /* 0x0000761000167816 */ /* 0x000fe20000000016 */
[----:B------:R-:W-:Y:S06]  /*60b0*/  BRA `(.L_x_5921) ;  /* 0x0000000c00047947 */ /* 0x000fec0003800000 */
.L_x_5926:
        /* <DEDUP_REMOVED lines=9> */
.L_x_5916:
        /* <DEDUP_REMOVED lines=14> */
.L_x_5930:
        /* <DEDUP_REMOVED lines=9> */
.L_x_5929:
        /* <DEDUP_REMOVED lines=28> */
.L_x_5932:
        /* <DEDUP_REMOVED lines=15> */
.L_x_5931:
[----:B------:R0:W5:Y:S01]  /*6570*/  LDG.E.U16 R22, desc[UR36][R2.64] ;  /* 0x0000002402167981 */ /* 0x000162000c1e1500 */
[----:B------:R-:W-:Y:S05]  /*6580*/  BRA `(.L_x_5921) ;  /* 0x0000000400d07947 */ /* 0x000fea0003800000 */
.L_x_5928:
        /* <DEDUP_REMOVED lines=13> */
.L_x_5935:
        /* <DEDUP_REMOVED lines=21> */
.L_x_5939:
[----:B------:R-:W-:Y:S05]  /*67b0*/  BSYNC B1 ;  /* 0x0000000000017941 */ /* 0x000fea0003800000 */
.L_x_5938:
[----:B------:R-:W-:Y:S01]  /*67c0*/  LEA R3, R0, 0x3b800000, 0x17 ;  /* 0x3b80000000037811 */ /* 0x000fe200078eb8ff */
[----:B------:R-:W-:-:S05]  /*67d0*/  IMAD.SHL.U32 R0, R2, 0x100000, RZ ;  /* 0x0010000002007824 */ /* 0x000fca00078e00ff */
[----:B------:R-:W-:-:S07]  /*67e0*/  LOP3.LUT R0, R3, R0, R4, 0xfe, !PT ;  /* 0x0000000003007212 */ /* 0x000fce00078efe04 */
.L_x_5937:
[----:B------:R-:W-:Y:S05]  /*67f0*/  BSYNC B0 ;  /* 0x0000000000007941 */ /* 0x000fea0003800000 */
.L_x_5936:
[----:B------:R-:W-:-:S04]  /*6800*/  F2FP.BF16.F32.PACK_AB R0, RZ, R0 ;  /* 0x00000000ff00723e */ /* 0x000fc800000010ff */
[----:B------:R-:W-:Y:S01]  /*6810*/  PRMT R22, R0, 0x7610, R22 ;  /* 0x0000761000167816 */ /* 0x000fe20000000016 */
[----:B------:R-:W-:Y:S06]  /*6820*/  BRA `(.L_x_5921) ;  /* 0x0000000400287947 */ /* 0x000fec0003800000 */
.L_x_5934:
        /* <DEDUP_REMOVED lines=21> */
.L_x_5943:
[----:B------:R-:W-:Y:S05]  /*6980*/  BSYNC B1 ;  /* 0x0000000000017941 */ /* 0x000fea0003800000 */
.L_x_5942:
[----:B------:R-:W-:Y:S01]  /*6990*/  LEA R3, R0, 0x37800000, 0x17 ;  /* 0x3780000000037811 */ /* 0x000fe200078eb8ff */
[----:B------:R-:W-:-:S05]  /*69a0*/  IMAD.SHL.U32 R0, R2, 0x200000, RZ ;  /* 0x0020000002007824 */ /* 0x000fca00078e00ff */
[----:B------:R-:W-:-:S07]  /*69b0*/  LOP3.LUT R0, R3, R0, R4, 0xfe, !PT ;  /* 0x0000000003007212 */ /* 0x000fce00078efe04 */
.L_x_5941:
[----:B------:R-:W-:Y:S05]  /*69c0*/  BSYNC B0 ;  /* 0x0000000000007941 */ /* 0x000fea0003800000 */
.L_x_5940:
[----:B------:R-:W-:-:S04]  /*69d0*/  F2FP.BF16.F32.PACK_AB R0, RZ, R0 ;  /* 0x00000000ff00723e */ /* 0x000fc800000010ff */
[----:B------:R-:W-:Y:S01]  /*69e0*/  PRMT R22, R0, 0x7610, R22 ;  /* 0x0000761000167816 */ /* 0x000fe20000000016 */
[----:B------:R-:W-:Y:S06]  /*69f0*/  BRA `(.L_x_5921) ;  /* 0x0000000000b47947 */ /* 0x000fec0003800000 */
.L_x_5933:
        /* <DEDUP_REMOVED lines=14> */
.L_x_5947:
[----:B------:R-:W-:Y:S05]  /*6ae0*/  BSYNC B0 ;  /* 0x0000000000007941 */ /* 0x000fea0003800000 */
.L_x_5946:
[----:B------:R-:W-:-:S04]  /*6af0*/  F2FP.BF16.F32.PACK_AB R0, RZ, R0 ;  /* 0x00000000ff00723e */ /* 0x000fc800000010ff */
[----:B------:R-:W-:Y:S01]  /*6b00*/  PRMT R22, R0, 0x7610, R22 ;  /* 0x0000761000167816 */ /* 0x000fe20000000016 */
[----:B------:R-:W-:Y:S06]  /*6b10*/  BRA `(.L_x_5921) ;  /* 0x00000000006c7947 */ /* 0x000fec0003800000 */
.L_x_5920:
        /* <DEDUP_REMOVED lines=16> */
.L_x_5948:
[----:B------:R-:W-:Y:S01]  /*6c20*/  PRMT R22, RZ, 0x7610, R22 ;  /* 0x00007610ff167816 */ /* 0x000fe20000000016 */
[----:B------:R-:W-:Y:S06]  /*6c30*/  BRA `(.L_x_5921) ;  /* 0x0000000000247947 */ /* 0x000fec0003800000 */
.L_x_5945:
[----:B------:R-:W2:Y:S02]  /*6c40*/  LDG.E.64 R2, desc[UR36][R2.64] ;  /* 0x0000002402027981 */ /* 0x000ea4000c1e1b00 */
[----:B--2---:R-:W0:Y:S02]  /*6c50*/  I2F.U64 R0, R2 ;  /* 0x0000000200007312 */ /* 0x004e240000301000 */
[----:B0-----:R-:W-:-:S04]  /*6c60*/  F2FP.BF16.F32.PACK_AB R0, RZ, R0 ;  /* 0x00000000ff00723e */ /* 0x001fc800000010ff */
[----:B------:R-:W-:Y:S01]  /*6c70*/  PRMT R22, R0, 0x7610, R22 ;  /* 0x0000761000167816 */ /* 0x000fe20000000016 */
[----:B------:R-:W-:Y:S06]  /*6c80*/  BRA `(.L_x_5921) ;  /* 0x0000000000107947 */ /* 0x000fec0003800000 */
.L_x_5944:
[----:B------:R-:W2:Y:S02]  /*6c90*/  LDG.E R2, desc[UR36][R2.64] ;  /* 0x0000002402027981 */ /* 0x000ea4000c1e1900 */
[----:B--2---:R-:W-:-:S04]  /*6ca0*/  I2FP.F32.U32 R0, R2 ;  /* 0x0000000200007245 */ /* 0x004fc80000201000 */
[----:B------:R-:W-:-:S04]  /*6cb0*/  F2FP.BF16.F32.PACK_AB R0, RZ, R0 ;  /* 0x00000000ff00723e */ /* 0x000fc800000010ff */
[----:B------:R-:W-:-:S07]  /*6cc0*/  PRMT R22, R0, 0x7610, R22 ;  /* 0x0000761000167816 */ /* 0x000fce0000000016 */
.L_x_5921:
        /* <DEDUP_REMOVED lines=19> */
.L_x_5953:
[----:B------:R-:W2:Y:S02]  /*6e00*/  LDG.E.U8 R0, desc[UR36][R2.64] ;  /* 0x0000002402007981 */ /* 0x000ea4000c1e1100 */
[----:B--2---:R-:W-:Y:S01]  /*6e10*/  I2FP.F32.U32 R0, R0 ;  /* 0x0000000000007245 */ /* 0x004fe20000201000 */
[----:B------:R-:W-:Y:S06]  /*6e20*/  BRA `(.L_x_5955) ;  /* 0x0000000c002c7947 */ /* 0x000fec0003800000 */
.L_x_5952:
        /* <DEDUP_REMOVED lines=9> */
.L_x_5957:
[----:B------:R-:W2:Y:S02]  /*6ec0*/  LDG.E R0, desc[UR36][R2.64] ;  /* 0x0000002402007981 */ /* 0x000ea4000c1e1900 */
[----:B--2---:R-:W-:Y:S01]  /*6ed0*/  I2FP.F32.S32 R0, R0 ;  /* 0x0000000000007245 */ /* 0x004fe20000201400 */
[----:B------:R-:W-:Y:S06]  /*6ee0*/  BRA `(.L_x_5955) ;  /* 0x0000000800fc7947 */ /* 0x000fec0003800000 */
.L_x_5956:
[----:B------:R-:W2:Y:S02]  /*6ef0*/  LDG.E.U16 R0, desc[UR36][R2.64] ;  /* 0x0000002402007981 */ /* 0x000ea4000c1e1500 */
[----:B--2---:R-:W0:Y:S01]  /*6f00*/  I2F.S16 R0, R0 ;  /* 0x0000000000007306 */ /* 0x004e220000101400 */
[----:B------:R-:W-:Y:S05]  /*6f10*/  BRA `(.L_x_5955) ;  /* 0x0000000800f07947 */ /* 0x000fea0003800000 */
.L_x_5951:
        /* <DEDUP_REMOVED lines=8> */
.L_x_5959:
[----:B------:R-:W2:Y:S02]  /*6fa0*/  LDG.E.U16 R0, desc[UR36][R2.64] ;  /* 0x0000002402007981 */ /* 0x000ea4000c1e1500 */
[----:B--2---:R-:W-:Y:S01]  /*6fb0*/  HADD2.F32 R0, -RZ, R0.H0_H0 ;  /* 0x20000000ff007230 */ /* 0x004fe20000004100 */
[----:B------:R-:W-:Y:S06]  /*6fc0*/  BRA `(.L_x_5955) ;  /* 0x0000000800c47947 */ /* 0x000fec0003800000 */
.L_x_5958:
        /* <DEDUP_REMOVED lines=8> */
.L_x_5961:
[----:B------:R-:W2:Y:S02]  /*7050*/  LDG.E.U16 R0, desc[UR36][R2.64] ;  /* 0x0000002402007981 */ /* 0x000ea4000c1e1500 */
[----:B--2---:R-:W-:Y:S01]  /*7060*/  HADD2.F32 R0, -RZ, R0.H0_H0 ;  /* 0x20000000ff007230 */ /* 0x004fe20000004100 */
[----:B------:R-:W-:Y:S06]  /*7070*/  BRA `(.L_x_5955) ;  /* 0x0000000800987947 */ /* 0x000fec0003800000 */
.L_x_5960:
[----:B------:R-:W2:Y:S01]  /*7080*/  LDG.E.64 R2, desc[UR36][R2.64] ;  /* 0x0000002402027981 */ /* 0x000ea2000c1e1b00 */
[----:B------:R-:W-:Y:S01]  /*7090*/  UMOV UR4, 0xf0000000 ;  /* 0xf000000000047882 */ /* 0x000fe20000000000 */
[----:B------:R-:W-:Y:S01]  /*70a0*/  UMOV UR5, 0x380fffff ;  /* 0x380fffff00057882 */ /* 0x000fe20000000000 */
[----:B--2---:R-:W0:Y:S01]  /*70b0*/  F2F.F32.F64 R0, R2 ;  /* 0x0000000200007310 */ /* 0x004e220000301000 */
[----:B------:R-:W-:-:S14]  /*70c0*/  DSETP.GEU.AND P0, PT, |R2|, UR4, PT ;  /* 0x0000000402007e2a */ /* 0x000fdc000bf0e200 */
[----:B0-----:R-:W-:Y:S01]  /*70d0*/  @!P0 FMUL R0, R0, 1.175494350822287508e-38 ;  /* 0x0080000000008820 */ /* 0x001fe20000400000 */
[----:B------:R-:W-:Y:S06]  /*70e0*/  BRA `(.L_x_5955) ;  /* 0x00000008007c7947 */ /* 0x000fec0003800000 */
.L_x_5950:
        /* <DEDUP_REMOVED lines=12> */
.L_x_5964:
[----:B------:R-:W2:Y:S01]  /*71b0*/  LDG.E.64 R2, desc[UR36][R2.64] ;  /* 0x0000002402027981 */ /* 0x000ea2000c1e1b00 */
[----:B------:R-:W-:Y:S01]  /*71c0*/  UMOV UR4, 0xf0000000 ;  /* 0xf000000000047882 */ /* 0x000fe20000000000 */
[----:B------:R-:W-:Y:S01]  /*71d0*/  UMOV UR5, 0x380fffff ;  /* 0x380fffff00057882 */ /* 0x000fe20000000000 */
[----:B--2---:R-:W0:Y:S01]  /*71e0*/  F2F.F32.F64 R0, R2 ;  /* 0x0000000200007310 */ /* 0x004e220000301000 */
[----:B------:R-:W-:-:S14]  /*71f0*/  DSETP.GEU.AND P0, PT, |R2|, UR4, PT ;  /* 0x0000000402007e2a */ /* 0x000fdc000bf0e200 */
[----:B0-----:R-:W-:Y:S01]  /*7200*/  @!P0 FMUL R0, R0, 1.175494350822287508e-38 ;  /* 0x0080000000008820 */ /* 0x001fe20000400000 */
[----:B------:R-:W-:Y:S06]  /*7210*/  BRA `(.L_x_5955) ;  /* 0x0000000800307947 */ /* 0x000fec0003800000 */
.L_x_5963:
        /* <DEDUP_REMOVED lines=26> */
.L_x_5966:
        /* <DEDUP_REMOVED lines=13> */
.L_x_5965:
[----:B------:R-:W2:Y:S02]  /*7490*/  LDG.E.U16 R0, desc[UR36][R2.64] ;  /* 0x0000002402007981 */ /* 0x000ea4000c1e1500 */
[----:B--2---:R-:W-:Y:S01]  /*74a0*/  IMAD.U32 R0, R0, 0x10000, RZ ;  /* 0x0001000000007824 */ /* 0x004fe200078e00ff */
[----:B------:R-:W-:Y:S06]  /*74b0*/  BRA `(.L_x_5955) ;  /* 0x0000000400887947 */ /* 0x000fec0003800000 */
.L_x_5962:
        /* <DEDUP_REMOVED lines=11> */
.L_x_5969:
        /* <DEDUP_REMOVED lines=20> */
.L_x_5971:
[----:B------:R-:W-:Y:S05]  /*76b0*/  BSYNC B0 ;  /* 0x0000000000007941 */ /* 0x000fea0003800000 */
.L_x_5970:
[----:B------:R-:W-:Y:S01]  /*76c0*/  LEA R3, R0, 0x3b800000, 0x17 ;  /* 0x3b80000000037811 */ /* 0x000fe200078eb8ff */
[----:B------:R-:W-:-:S05]  /*76d0*/  IMAD.SHL.U32 R0, R2, 0x100000, RZ ;  /* 0x0010000002007824 */ /* 0x000fca00078e00ff */
[----:B------:R-:W-:Y:S01]  /*76e0*/  LOP3.LUT R0, R3, R0, R4, 0xfe, !PT ;  /* 0x0000000003007212 */ /* 0x000fe200078efe04 */
[----:B------:R-:W-:Y:S06]  /*76f0*/  BRA `(.L_x_5955) ;  /* 0x0000000000f87947 */ /* 0x000fec0003800000 */
.L_x_5968:
        /* <DEDUP_REMOVED lines=20> */
.L_x_5973:
[----:B------:R-:W-:Y:S05]  /*7840*/  BSYNC B0 ;  /* 0x0000000000007941 */ /* 0x000fea0003800000 */
.L_x_5972:
[----:B------:R-:W-:Y:S01]  /*7850*/  LEA R3, R0, 0x37800000, 0x17 ;  /* 0x3780000000037811 */ /* 0x000fe200078eb8ff */
[----:B------:R-:W-:-:S05]  /*7860*/  IMAD.SHL.U32 R0, R2, 0x200000, RZ ;  /* 0x0020000002007824 */ /* 0x000fca00078e00ff */
[----:B------:R-:W-:Y:S01]  /*7870*/  LOP3.LUT R0, R3, R0, R4, 0xfe, !PT ;  /* 0x0000000003007212 */ /* 0x000fe200078efe04 */
[----:B------:R-:W-:Y:S06]  /*7880*/  BRA `(.L_x_5955) ;  /* 0x0000000000947947 */ /* 0x000fec0003800000 */
.L_x_5967:
        /* <DEDUP_REMOVED lines=14> */
.L_x_5954:
        /* <DEDUP_REMOVED lines=16> */
.L_x_5976:
[----:B------:R-:W-:Y:S01]  /*7a70*/  IMAD.MOV.U32 R0, RZ, RZ, RZ ;  /* 0x000000ffff007224 */ /* 0x000fe200078e00ff */
[----:B------:R-:W-:Y:S06]  /*7a80*/  BRA `(.L_x_5955) ;  /* 0x0000000000147947 */ /* 0x000fec0003800000 */
.L_x_5975:
[----:B------:R-:W2:Y:S02]  /*7a90*/  LDG.E.64 R2, desc[UR36][R2.64] ;  /* 0x0000002402027981 */ /* 0x000ea4000c1e1b00 */
[----:B--2---:R0:W1:Y:S01]  /*7aa0*/  I2F.U64 R0, R2 ;  /* 0x0000000200007312 */ /* 0x0040620000301000 */
[----:B------:R-:W-:Y:S05]  /*7ab0*/  BRA `(.L_x_5955) ;  /* 0x0000000000087947 */ /* 0x000fea0003800000 */
.L_x_5974:
[----:B------:R-:W2:Y:S02]  /*7ac0*/  LDG.E R0, desc[UR36][R2.64] ;  /* 0x0000002402007981 */ /* 0x000ea4000c1e1900 */
[----:B--2---:R-:W-:-:S07]  /*7ad0*/  I2FP.F32.U32 R0, R0 ;  /* 0x0000000000007245 */ /* 0x004fce0000201000 */
.L_x_5955:
[----:B------:R-:W-:Y:S05]  /*7ae0*/  BSYNC B6 ;  /* 0x0000000000067941 */ /* 0x000fea0003800000 */
.L_x_5949:
[----:B------:R-:W2:Y:S01]  /*7af0*/  LDC.U8 R4, c[0x0][0x491] ;  /* 0x00012440ff047b82 */ /* 0x000ea20000000000 */
[----:B01--45:R-:W-:-:S04]  /*7b00*/  IMAD.U32 R3, R22, 0x10000, RZ ;  /* 0x0001000016037824 */ /* 0x033fc800078e00ff */
[----:B--23--:R-:W-:-:S06]  /*7b10*/  FMUL.FTZ R3, R3, R0 ;  /* 0x0000000003037220 */ /* 0x00cfcc0000410000 */
[----:B------:R-:W0:Y:S01]  /*7b20*/  F2F.BF16.F32 R3, R3 ;  /* 0x0000000300037304 */ /* 0x000e220000202000 */
        /* <DEDUP_REMOVED lines=16> */
.L_x_5980:
[----:B------:R-:W-:-:S06]  /*7c30*/  IMAD.U32 R3, R3, 0x10000, RZ ;  /* 0x0001000003037824 */ /* 0x000fcc00078e00ff */
[----:B------:R-:W0:Y:S02]  /*7c40*/  F2I.S64.TRUNC R2, R3 ;  /* 0x0000000300027311 */ /* 0x000e24000020d900 */
[----:B0-----:R0:W-:Y:S01]  /*7c50*/  STG.E.U8 desc[UR36][R16.64], R2 ;  /* 0x0000000210007986 */ /* 0x0011e2000c101124 */
[----:B------:R-:W-:Y:S05]  /*7c60*/  BRA `(.L_x_5982) ;  /* 0x0000000c00847947 */ /* 0x000fea0003800000 */
.L_x_5979:
        /* <DEDUP_REMOVED lines=10> */
.L_x_5984:
[----:B------:R-:W-:-:S06]  /*7d10*/  IMAD.U32 R3, R3, 0x10000, RZ ;  /* 0x0001000003037824 */ /* 0x000fcc00078e00ff */
[----:B------:R-:W0:Y:S02]  /*7d20*/  F2I.FTZ.TRUNC.NTZ R3, R3 ;  /* 0x0000000300037305 */ /* 0x000e24000021f100 */
[----:B0-----:R0:W-:Y:S01]  /*7d30*/  STG.E desc[UR36][R16.64], R3 ;  /* 0x0000000310007986 */ /* 0x0011e2000c101924 */
[----:B------:R-:W-:Y:S05]  /*7d40*/  BRA `(.L_x_5982) ;  /* 0x0000000c004c7947 */ /* 0x000fea0003800000 */
.L_x_5983:
[----:B------:R-:W-:-:S06]  /*7d50*/  IMAD.U32 R3, R3, 0x10000, RZ ;  /* 0x0001000003037824 */ /* 0x000fcc00078e00ff */
[----:B------:R-:W0:Y:S02]  /*7d60*/  F2I.FTZ.TRUNC.NTZ R3, R3 ;  /* 0x0000000300037305 */ /* 0x000e24000021f100 */
[----:B0-----:R0:W-:Y:S01]  /*7d70*/  STG.E.U16 desc[UR36][R16.64], R3 ;  /* 0x0000000310007986 */ /* 0x0011e2000c101524 */
[----:B------:R-:W-:Y:S05]  /*7d80*/  BRA `(.L_x_5982) ;  /* 0x0000000c003c7947 */ /* 0x000fea0003800000 */
.L_x_5978:
        /* <DEDUP_REMOVED lines=9> */
.L_x_5986:
[----:B------:R-:W-:-:S05]  /*7e20*/  IMAD.U32 R0, R3, 0x10000, RZ ;  /* 0x0001000003007824 */ /* 0x000fca00078e00ff */
[----:B------:R-:W-:-:S05]  /*7e30*/  F2FP.F16.F32.PACK_AB R0, RZ, R0 ;  /* 0x00000000ff00723e */ /* 0x000fca00000000ff */
[----:B------:R0:W-:Y:S01]  /*7e40*/  STG.E.U16 desc[UR36][R16.64], R0 ;  /* 0x0000000010007986 */ /* 0x0001e2000c101524 */
[----:B------:R-:W-:Y:S05]  /*7e50*/  BRA `(.L_x_5982) ;  /* 0x0000000c00087947 */ /* 0x000fea0003800000 */
.L_x_5985:
        /* <DEDUP_REMOVED lines=10> */
.L_x_5988:
[----:B------:R-:W-:-:S05]  /*7f00*/  IMAD.U32 R3, R3, 0x10000, RZ ;  /* 0x0001000003037824 */ /* 0x000fca00078e00ff */
[----:B------:R-:W-:-:S04]  /*7f10*/  F2FP.F16.F32.PACK_AB R3, RZ, R3 ;  /* 0x00000003ff03723e */ /* 0x000fc800000000ff */
[----:B------:R-:W-:-:S05]  /*7f20*/  PRMT R3, R3, 0x5410, RZ ;  /* 0x0000541003037816 */ /* 0x000fca00000000ff */
[----:B------:R0:W-:Y:S01]  /*7f30*/  STG.E desc[UR36][R16.64], R3 ;  /* 0x0000000310007986 */ /* 0x0001e2000c101924 */
[----:B------:R-:W-:Y:S05]  /*7f40*/  BRA `(.L_x_5982) ;  /* 0x0000000800cc7947 */ /* 0x000fea0003800000 */
.L_x_5987:
[----:B------:R-:W-:-:S04]  /*7f50*/  IMAD.U32 R2, R3, 0x10000, RZ ;  /* 0x0001000003027824 */ /* 0x000fc800078e00ff */
[----:B------:R-:W-:-:S06]  /*7f60*/  FMUL.FTZ R2, R2, 1 ;  /* 0x3f80000002027820 */ /* 0x000fcc0000410000 */
[----:B------:R-:W0:Y:S02]  /*7f70*/  F2F.F64.F32 R2, R2 ;  /* 0x0000000200027310 */ /* 0x000e240000201800 */
[----:B0-----:R0:W-:Y:S01]  /*7f80*/  STG.E.64 desc[UR36][R16.64], R2 ;  /* 0x0000000210007986 */ /* 0x0011e2000c101b24 */
[----:B------:R-:W-:Y:S05]  /*7f90*/  BRA `(.L_x_5982) ;  /* 0x0000000800b87947 */ /* 0x000fea0003800000 */
.L_x_5977:
        /* <DEDUP_REMOVED lines=13> */
.L_x_5991:
[----:B------:R-:W-:Y:S01]  /*8070*/  IMAD.U32 R3, R3, 0x10000, RZ ;  /* 0x0001000003037824 */ /* 0x000fe200078e00ff */
[----:B------:R-:W-:-:S03]  /*8080*/  CS2R R6, SRZ ;  /* 0x0000000000067805 */ /* 0x000fc6000001ff00 */
[----:B------:R-:W-:-:S04]  /*8090*/  FMUL.FTZ R3, R3, 1 ;  /* 0x3f80000003037820 */ /* 0x000fc80000410000 */
[----:B------:R-:W0:Y:S02]  /*80a0*/  F2F.F64.F32 R4, R3 ;  /* 0x0000000300047310 */ /* 0x000e240000201800 */
[----:B0-----:R0:W-:Y:S01]  /*80b0*/  STG.E.128 desc[UR36][R16.64], R4 ;  /* 0x0000000410007986 */ /* 0x0011e2000c101d24 */
[----:B------:R-:W-:Y:S05]  /*80c0*/  BRA `(.L_x_5982) ;  /* 0x00000008006c7947 */ /* 0x000fea0003800000 */
.L_x_5990:
        /* <DEDUP_REMOVED lines=21> */
.L_x_5995:
[----:B------:R-:W-:Y:S05]  /*8220*/  BSYNC B0 ;  /* 0x0000000000007941 */ /* 0x000fea0003800000 */
.L_x_5994:
[----:B------:R-:W-:-:S05]  /*8230*/  LOP3.LUT R3, R0, R3, RZ, 0xfc, !PT ;  /* 0x0000000300037212 */ /* 0x000fca00078efcff */
[----:B------:R0:W-:Y:S01]  /*8240*/  STG.E.U8 desc[UR36][R16.64], R3 ;  /* 0x0000000310007986 */ /* 0x0001e2000c101124 */
[----:B------:R-:W-:Y:S05]  /*8250*/  BRA `(.L_x_5982) ;  /* 0x0000000800087947 */ /* 0x000fea0003800000 */
.L_x_5993:
        /* <DEDUP_REMOVED lines=13> */
.L_x_5997:
[----:B------:R-:W-:Y:S01]  /*8330*/  IMAD.MOV.U32 R0, RZ, RZ, 0x7f ;  /* 0x0000007fff007424 */ /* 0x000fe200078e00ff */
[----:B------:R-:W-:-:S04]  /*8340*/  ISETP.GT.U32.AND P0, PT, R2, 0x7f800000, PT ;  /* 0x7f8000000200780c */ /* 0x000fc80003f04070 */
[----:B------:R-:W-:-:S09]  /*8350*/  SEL R0, R0, 0x7c, P0 ;  /* 0x0000007c00007807 */ /* 0x000fd20000000000 */
.L_x_5998:
[----:B------:R-:W-:Y:S05]  /*8360*/  BSYNC B0 ;  /* 0x0000000000007941 */ /* 0x000fea0003800000 */
.L_x_5996:
[----:B------:R-:W-:-:S04]  /*8370*/  LOP3.LUT R2, R3, 0x80000000, RZ, 0xc0, !PT ;  /* 0x8000000003027812 */ /* 0x000fc800078ec0ff */
[----:B------:R-:W-:-:S04]  /*8380*/  SHF.R.U32.HI R3, RZ, 0x18, R2 ;  /* 0x00000018ff037819 */ /* 0x000fc80000011602 */
[----:B------:R-:W-:-:S05]  /*8390*/  LOP3.LUT R3, R0, R3, RZ, 0xfc, !PT ;  /* 0x0000000300037212 */ /* 0x000fca00078efcff */
[----:B------:R0:W-:Y:S01]  /*83a0*/  STG.E.U8 desc[UR36][R16.64], R3 ;  /* 0x0000000310007986 */ /* 0x0001e2000c101124 */
[----:B------:R-:W-:Y:S05]  /*83b0*/  BRA `(.L_x_5982) ;  /* 0x0000000400b07947 */ /* 0x000fea0003800000 */
.L_x_5992:
[----:B------:R0:W-:Y:S01]  /*83c0*/  STG.E.U16 desc[UR36][R16.64], R3 ;  /* 0x0000000310007986 */ /* 0x0001e2000c101524 */
[----:B------:R-:W-:Y:S05]  /*83d0*/  BRA `(.L_x_5982) ;  /* 0x0000000400a87947 */ /* 0x000fea0003800000 */
.L_x_5989:
        /* <DEDUP_REMOVED lines=12> */
.L_x_6001:
        /* <DEDUP_REMOVED lines=17> */
.L_x_6004:
[----:B------:R-:W-:-:S04]  /*85b0*/  LOP3.LUT R2, R3, 0x80000000, RZ, 0xc0, !PT ;  /* 0x8000000003027812 */ /* 0x000fc800078ec0ff */
[----:B------:R-:W-:-:S04]  /*85c0*/  SHF.R.U32.HI R3, RZ, 0x18, R2 ;  /* 0x00000018ff037819 */ /* 0x000fc80000011602 */
[----:B------:R-:W-:-:S04]  /*85d0*/  LOP3.LUT R0, R0, R3, RZ, 0xfc, !PT ;  /* 0x0000000300007212 */ /* 0x000fc800078efcff */
[----:B------:R-:W-:-:S07]  /*85e0*/  PRMT R8, R0, 0x7610, R8 ;  /* 0x0000761000087816 */ /* 0x000fce0000000008 */
.L_x_6003:
[----:B------:R-:W-:Y:S05]  /*85f0*/  BSYNC B0 ;  /* 0x0000000000007941 */ /* 0x000fea0003800000 */
.L_x_6002:
[----:B------:R3:W-:Y:S01]  /*8600*/  STG.E.U8 desc[UR36][R16.64], R8 ;  /* 0x0000000810007986 */ /* 0x0007e2000c101124 */
[----:B------:R-:W-:Y:S05]  /*8610*/  BRA `(.L_x_5982) ;  /* 0x0000000400187947 */ /* 0x000fea0003800000 */
.L_x_6000:
        /* <DEDUP_REMOVED lines=17> */
.L_x_6007:
[----:B------:R-:W-:-:S04]  /*8730*/  LOP3.LUT R2, R3, 0x80000000, RZ, 0xc0, !PT ;  /* 0x8000000003027812 */ /* 0x000fc800078ec0ff */
[----:B------:R-:W-:-:S04]  /*8740*/  SHF.R.U32.HI R3, RZ, 0x18, R2 ;  /* 0x00000018ff037819 */ /* 0x000fc80000011602 */
[----:B------:R-:W-:-:S04]  /*8750*/  LOP3.LUT R0, R0, R3, RZ, 0xfc, !PT ;  /* 0x0000000300007212 */ /* 0x000fc800078efcff */
[----:B------:R-:W-:-:S07]  /*8760*/  PRMT R8, R0, 0x7610, R8 ;  /* 0x0000761000087816 */ /* 0x000fce0000000008 */
.L_x_6006:
[----:B------:R-:W-:Y:S05]  /*8770*/  BSYNC B0 ;  /* 0x0000000000007941 */ /* 0x000fea0003800000 */
.L_x_6005:
[----:B------:R0:W-:Y:S01]  /*8780*/  STG.E.U8 desc[UR36][R16.64], R8 ;  /* 0x0000000810007986 */ /* 0x0001e2000c101124 */
[----:B------:R-:W-:Y:S05]  /*8790*/  BRA `(.L_x_5982) ;  /* 0x0000000000b87947 */ /* 0x000fea0003800000 */
.L_x_5999:
[----:B------:R-:W-:-:S13]  /*87a0*/  ISETP.NE.AND P0, PT, R0, 0x1c, PT ;  /* 0x0000001c0000780c */ /* 0x000fda0003f05270 */
[----:B------:R-:W-:Y:S05]  /*87b0*/  @!P0 BRA `(.L_x_6008) ;  /* 0x0000000000a48947 */ /* 0x000fea0003800000 */
[----:B------:R-:W-:-:S13]  /*87c0*/  ISETP.NE.AND P0, PT, R0, 0x1d, PT ;  /* 0x0000001d0000780c */ /* 0x000fda0003f05270 */
[----:B------:R-:W-:Y:S05]  /*87d0*/  @!P0 BRA `(.L_x_6009) ;  /* 0x00000000008c8947 */ /* 0x000fea0003800000 */
[----:B------:R-:W-:-:S13]  /*87e0*/  ISETP.NE.AND P0, PT, R0, 0x2c, PT ;  /* 0x0000002c0000780c */ /* 0x000fda0003f05270 */
[----:B------:R-:W-:Y:S05]  /*87f0*/  @P0 BRA `(.L_x_5981) ;  /* 0x0000000000400947 */ /* 0x000fea0003800000 */
[----:B------:R-:W-:-:S05]  /*8800*/  IMAD.U32 R3, R3, 0x10000, RZ ;  /* 0x0001000003037824 */ /* 0x000fca00078e00ff */
        /* <DEDUP_REMOVED lines=15> */
.L_x_5981:
        /* <DEDUP_REMOVED lines=16> */
.L_x_6010:
[----:B------:R-:W-:Y:S05]  /*8a00*/  BRA `(.L_x_5982) ;  /* 0x00000000001c7947 */ /* 0x000fea0003800000 */
.L_x_6009:
[----:B------:R-:W-:-:S06]  /*8a10*/  IMAD.U32 R3, R3, 0x10000, RZ ;  /* 0x0001000003037824 */ /* 0x000fcc00078e00ff */
[----:B------:R-:W0:Y:S02]  /*8a20*/  F2I.U64.TRUNC R2, R3 ;  /* 0x0000000300027311 */ /* 0x000e24000020d800 */
[----:B0-----:R2:W-:Y:S01]  /*8a30*/  STG.E.64 desc[UR36][R16.64], R2 ;  /* 0x0000000210007986 */ /* 0x0015e2000c101b24 */
[----:B------:R-:W-:Y:S05]  /*8a40*/  BRA `(.L_x_5982) ;  /* 0x00000000000c7947 */ /* 0x000fea0003800000 */
.L_x_6008:
[----:B------:R-:W-:-:S06]  /*8a50*/  IMAD.U32 R3, R3, 0x10000, RZ ;  /* 0x0001000003037824 */ /* 0x000fcc00078e00ff */
[----:B------:R-:W0:Y:S02]  /*8a60*/  F2I.FTZ.U32.TRUNC.NTZ R3, R3 ;  /* 0x0000000300037305 */ /* 0x000e24000021f000 */
[----:B0-----:R0:W-:Y:S02]  /*8a70*/  STG.E desc[UR36][R16.64], R3 ;  /* 0x0000000310007986 */ /* 0x0011e4000c101924 */
.L_x_5982:
[----:B------:R-:W-:-:S07]  /*8a80*/  VIADD R19, R19, 0x80 ;  /* 0x0000008013137836 */ /* 0x000fce0000000000 */
.L_x_5914:
[----:B------:R-:W-:Y:S05]  /*8a90*/  BSYNC B7 ;  /* 0x0000000000077941 */ /* 0x000fea0003800000 */
.L_x_5913:
[----:B------:R-:W-:Y:S01]  /*8aa0*/  ULDC UR4, c[0x0][0x210] ;  /* 0x0000840000047ab9 */ /* 0x000fe20000000800 */
[----:B------:R-:W-:Y:S01]  /*8ab0*/  BSSY B7, `(.L_x_6011) ;  /* 0x000044f000077945 */ /* 0x000fe20003800000 */
[----:B------:R-:W-:-:S13]  /*8ac0*/  ISETP.GE.AND P0, PT, R19, UR4, PT ;  /* 0x0000000413007c0c */ /* 0x000fda000bf06270 */
[----:B------:R-:W-:Y:S05]  /*8ad0*/  @P0 BRA `(.L_x_6012) ;  /* 0x0000004400300947 */ /* 0x000fea0003800000 */
[----:B0--3--:R-:W0:Y:S01]  /*8ae0*/  LDC R6, c[0x0][0x218] ;  /* 0x00008600ff067b82 */ /* 0x009e220000000800 */
[----:B------:R-:W-:Y:S02]  /*8af0*/  IMAD.MOV.U32 R18, RZ, RZ, RZ ;  /* 0x000000ffff127224 */ /* 0x000fe400078e00ff */
[----:B------:R-:W-:Y:S02]  /*8b00*/  IMAD.MOV.U32 R0, RZ, RZ, RZ ;  /* 0x000000ffff007224 */ /* 0x000fe400078e00ff */
[----:B-12-4-:R-:W-:Y:S01]  /*8b10*/  IMAD.MOV.U32 R16, RZ, RZ, RZ ;  /* 0x000000ffff107224 */ /* 0x016fe200078e00ff */
        /* <DEDUP_REMOVED lines=350> */
.L_x_6013:
        /* <DEDUP_REMOVED lines=23> */
.L_x_6017:
[----:B------:R-:W2:Y:S02]  /*a270*/  LDG.E.U8 R2, desc[UR36][R2.64] ;  /* 0x0000002402027981 */ /* 0x000ea4000c1e1100 */
[----:B--2---:R-:W-:-:S04]  /*a280*/  I2FP.F32.U32 R0, R2 ;  /* 0x0000000200007245 */ /* 0x004fc80000201000 */
[----:B------:R-:W-:-:S04]  /*a290*/  F2FP.BF16.F32.PACK_AB R0, RZ, R0 ;  /* 0x00000000ff00723e */ /* 0x000fc800000010ff */
[----:B------:R-:W-:Y:S01]  /*a2a0*/  PRMT R22, R0, 0x7610, R22 ;  /* 0x0000761000167816 */ /* 0x000fe20000000016 */
[----:B------:R-:W-:Y:S06]  /*a2b0*/  BRA `(.L_x_6019) ;  /* 0x0000000c00c87947 */ /* 0x000fec0003800000 */
.L_x_6016:
        /* <DEDUP_REMOVED lines=11> */
.L_x_6021:
[----:B------:R-:W2:Y:S02]  /*a370*/  LDG.E R2, desc[UR36][R2.64] ;  /* 0x0000002402027981 */ /* 0x000ea4000c1e1900 */
[----:B--2---:R-:W-:-:S04]  /*a380*/  I2FP.F32.S32 R0, R2 ;  /* 0x0000000200007245 */ /* 0x004fc80000201400 */
[----:B------:R-:W-:-:S04]  /*a390*/  F2FP.BF16.F32.PACK_AB R0, RZ, R0 ;  /* 0x00000000ff00723e */ /* 0x000fc800000010ff */
[----:B------:R-:W-:Y:S01]  /*a3a0*/  PRMT R22, R0, 0x7610, R22 ;  /* 0x0000761000167816 */ /* 0x000fe20000000016 */
[----:B------:R-:W-:Y:S06]  /*a3b0*/  BRA `(.L_x_6019) ;  /* 0x0000000c00887947 */ /* 0x000fec0003800000 */
.L_x_6020:
[----:B------:R-:W2:Y:S02]  /*a3c0*/  LDG.E.U16 R2, desc[UR36][R2.64] ;  /* 0x0000002402027981 */ /* 0x000ea4000c1e1500 */
[----:B--2---:R-:W0:Y:S02]  /*a3d0*/  I2F.S16 R0, R2 ;  /* 0x0000000200007306 */ /* 0x004e240000101400 */
[----:B0-----:R-:W-:-:S04]  /*a3e0*/  F2FP.BF16.F32.PACK_AB R0, RZ, R0 ;  /* 0x00000000ff00723e */ /* 0x001fc800000010ff */
[----:B------:R-:W-:Y:S01]  /*a3f0*/  PRMT R22, R0, 0x7610, R22 ;  /* 0x0000761000167816 */ /* 0x000fe20000000016 */
[----:B------:R-:W-:Y:S06]  /*a400*/  BRA `(.L_x_6019) ;  /* 0x0000000c00747947 */ /* 0x000fec0003800000 */
.L_x_6015:
        /* <DEDUP_REMOVED lines=9> */
.L_x_6023:
[----:B------:R-:W2:Y:S02]  /*a4a0*/  LDG.E.U16 R0, desc[UR36][R2.64] ;  /* 0x0000002402007981 */ /* 0x000ea4000c1e1500 */
[----:B--2---:R-:W-:-:S05]  /*a4b0*/  HADD2.F32 R0, -RZ, R0.H0_H0 ;  /* 0x20000000ff007230 */ /* 0x004fca0000004100 */
[----:B------:R-:W-:-:S04]  /*a4c0*/  F2FP.BF16.F32.PACK_AB R0, RZ, R0 ;  /* 0x00000000ff00723e */ /* 0x000fc800000010ff */
[----:B------:R-:W-:Y:S01]  /*a4d0*/  PRMT R22, R0, 0x7610, R22 ;  /* 0x0000761000167816 */ /* 0x000fe20000000016 */
[----:B------:R-:W-:Y:S06]  /*a4e0*/  BRA `(.L_x_6019) ;  /* 0x0000000c003c7947 */ /* 0x000fec0003800000 */
.L_x_6022:
        /* <DEDUP_REMOVED lines=9> */
.L_x_6025:
[----:B------:R-:W2:Y:S02]  /*a580*/  LDG.E.U16 R2, desc[UR36][R2.64] ;  /* 0x0000002402027981 */ /* 0x000ea4000c1e1500 */
[----:B--2---:R-:W-:-:S05]  /*a590*/  HADD2.F32 R0, -RZ, R2.H0_H0 ;  /* 0x20000002ff007230 */ /* 0x004fca0000004100 */
[----:B------:R-:W-:-:S04]  /*a5a0*/  F2FP.BF16.F32.PACK_AB R0, RZ, R0 ;  /* 0x00000000ff00723e */ /* 0x000fc800000010ff */
[----:B------:R-:W-:Y:S01]  /*a5b0*/  PRMT R22, R0, 0x7610, R22 ;  /* 0x0000761000167816 */ /* 0x000fe20000000016 */
[----:B------:R-:W-:Y:S06]  /*a5c0*/  BRA `(.L_x_6019) ;  /* 0x0000000c00047947 */ /* 0x000fec0003800000 */
.L_x_6024:
        /* <DEDUP_REMOVED lines=9> */
.L_x_6014:
        /* <DEDUP_REMOVED lines=14> */
.L_x_6028:
        /* <DEDUP_REMOVED lines=9> */
.L_x_6027:
        /* <DEDUP_REMOVED lines=28> */
.L_x_6030:
        /* <DEDUP_REMOVED lines=15> */
.L_x_6029:
[----:B------:R0:W5:Y:S01]  /*aa80*/  LDG.E.U16 R22, desc[UR36][R2.64] ;  /* 0x0000002402167981 */ /* 0x000162000c1e1500 */
[----:B------:R-:W-:Y:S05]  /*aa90*/  BRA `(.L_x_6019) ;  /* 0x0000000400d07947 */ /* 0x000fea0003800000 */
.L_x_6026:
        /* <DEDUP_REMOVED lines=13> */
.L_x_6033:
        /* <DEDUP_REMOVED lines=21> */
.L_x_6037:
[----:B------:R-:W-:Y:S05]  /*acc0*/  BSYNC B1 ;  /* 0x0000000000017941 */ /* 0x000fea0003800000 */
.L_x_6036:
[----:B------:R-:W-:Y:S01]  /*acd0*/  LEA R3, R0, 0x3b800000, 0x17 ;  /* 0x3b80000000037811 */ /* 0x000fe200078eb8ff */
[----:B------:R-:W-:-:S05]  /*ace0*/  IMAD.SHL.U32 R0, R2, 0x100000, RZ ;  /* 0x0010000002007824 */ /* 0x000fca00078e00ff */
[----:B------:R-:W-:-:S07]  /*acf0*/  LOP3.LUT R0, R3, R0, R4, 0xfe, !PT ;  /* 0x0000000003007212 */ /* 0x000fce00078efe04 */
.L_x_6035:
[----:B------:R-:W-:Y:S05]  /*ad00*/  BSYNC B0 ;  /* 0x0000000000007941 */ /* 0x000fea0003800000 */
.L_x_6034:
[----:B------:R-:W-:-:S04]  /*ad10*/  F2FP.BF16.F32.PACK_AB R0, RZ, R0 ;  /* 0x00000000ff00723e */ /* 0x000fc800000010ff */
[----:B------:R-:W-:Y:S01]  /*ad20*/  PRMT R22, R0, 0x7610, R22 ;  /* 0x0000761000167816 */ /* 0x000fe20000000016 */
[----:B------:R-:W-:Y:S06]  /*ad30*/  BRA `(.L_x_6019) ;  /* 0x0000000400287947 */ /* 0x000fec0003800000 */
.L_x_6032:
        /* <DEDUP_REMOVED lines=21> */
.L_x_6041:
[----:B------:R-:W-:Y:S05]  /*ae90*/  BSYNC B1 ;  /* 0x0000000000017941 */ /* 0x000fea0003800000 */
.L_x_6040:
[----:B------:R-:W-:Y:S01]  /*aea0*/  LEA R3, R0, 0x37800000, 0x17 ;  /* 0x3780000000037811 */ /* 0x000fe200078eb8ff */
[----:B------:R-:W-:-:S05]  /*aeb0*/  IMAD.SHL.U32 R0, R2, 0x200000, RZ ;  /* 0x0020000002007824 */ /* 0x000fca00078e00ff */
[----:B------:R-:W-:-:S07]  /*aec0*/  LOP3.LUT R0, R3, R0, R4, 0xfe, !PT ;  /* 0x0000000003007212 */ /* 0x000fce00078efe04 */
.L_x_6039:
[----:B------:R-:W-:Y:S05]  /*aed0*/  BSYNC B0 ;  /* 0x0000000000007941 */ /* 0x000fea0003800000 */
.L_x_6038:
[----:B------:R-:W-:-:S04]  /*aee0*/  F2FP.BF16.F32.PACK_AB R0, RZ, R0 ;  /* 0x00000000ff00723e */ /* 0x000fc800000010ff */
[----:B------:R-:W-:Y:S01]  /*aef0*/  PRMT R22, R0, 0x7610, R22 ;  /* 0x0000761000167816 */ /* 0x000fe20000000016 */
[----:B------:R-:W-:Y:S06]  /*af00*/  BRA `(.L_x_6019) ;  /* 0x0000000000b47947 */ /* 0x000fec0003800000 */
.L_x_6031:
        /* <DEDUP_REMOVED lines=14> */
.L_x_6045:
[----:B------:R-:W-:Y:S05]  /*aff0*/  BSYNC B0 ;  /* 0x0000000000007941 */ /* 0x000fea0003800000 */
.L_x_6044:
[----:B------:R-:W-:-:S04]  /*b000*/  F2FP.BF16.F32.PACK_AB R0, RZ, R0 ;  /* 0x00000000ff00723e */ /* 0x000fc800000010ff */
[----:B------:R-:W-:Y:S01]  /*b010*/  PRMT R22, R0, 0x7610, R22 ;  /* 0x0000761000167816 */ /* 0x000fe20000000016 */
[----:B------:R-:W-:Y:S06]  /*b020*/  BRA `(.L_x_6019) ;  /* 0x00000000006c7947 */ /* 0x000fec0003800000 */
.L_x_6018:
        /* <DEDUP_REMOVED lines=16> */
.L_x_6046:
[----:B------:R-:W-:Y:S01]  /*b130*/  PRMT R22, RZ, 0x7610, R22 ;  /* 0x00007610ff167816 */ /* 0x000fe20000000016 */
[----:B------:R-:W-:Y:S06]  /*b140*/  BRA `(.L_x_6019) ;  /* 0x0000000000247947 */ /* 0x000fec0003800000 */
.L_x_6043:
[----:B------:R-:W2:Y:S02]  /*b150*/  LDG.E.64 R2, desc[UR36][R2.64] ;  /* 0x0000002402027981 */ /* 0x000ea4000c1e1b00 */
[----:B--2---:R-:W0:Y:S02]  /*b160*/  I2F.U64 R0, R2 ;  /* 0x0000000200007312 */ /* 0x004e240000301000 */
[----:B0-----:R-:W-:-:S04]  /*b170*/  F2FP.BF16.F32.PACK_AB R0, RZ, R0 ;  /* 0x00000000ff00723e */ /* 0x001fc800000010ff */
[----:B------:R-:W-:Y:S01]  /*b180*/  PRMT R22, R0, 0x7610, R22 ;  /* 0x0000761000167816 */ /* 0x000fe20000000016 */
[----:B------:R-:W-:Y:S06]  /*b190*/  BRA `(.L_x_6019) ;  /* 0x0000000000107947 */ /* 0x000fec0003800000 */
.L_x_6042:
[----:B------:R-:W2:Y:S02]  /*b1a0*/  LDG.E R2, desc[UR36][R2.64] ;  /* 0x0000002402027981 */ /* 0x000ea4000c1e1900 */
[----:B--2---:R-:W-:-:S04]  /*b1b0*/  I2FP.F32.U32 R0, R2 ;  /* 0x0000000200007245 */ /* 0x004fc80000201000 */
[----:B------:R-:W-:-:S04]  /*b1c0*/  F2FP.BF16.F32.PACK_AB R0, RZ, R0 ;  /* 0x00000000ff00723e */ /* 0x000fc800000010ff */
[----:B------:R-:W-:-:S07]  /*b1d0*/  PRMT R22, R0, 0x7610, R22 ;  /* 0x0000761000167816 */ /* 0x000fce0000000016 */
.L_x_6019:
        /* <DEDUP_REMOVED lines=17> */
[----:B--2---:R-:W4:Y:S01]  /*b2f0*/  I2F.S16 R0, R0 ;  /* 0x0000000000007306 */ /* 0x004f220000101400 */
[----:B------:R-:W-:Y:S05]  /*b300*/  BRA `(.L_x_6053) ;  /* 0x0000000c00387947 */ /* 0x000fea0003800000 */
.L_x_6051:
[----:B------:R-:W2:Y:S02]  /*b310*/  LDG.E.U8 R0, desc[UR36][R2.64] ;  /* 0x0000002402007981 */ /* 0x000ea4000c1e1100 */
[----:B--2---:R-:W-:Y:S01]  /*b320*/  I2FP.F32.U32 R0, R0 ;  /* 0x0000000000007245 */ /* 0x004fe20000201000 */
[----:B------:R-:W-:Y:S06]  /*b330*/  BRA `(.L_x_6053) ;  /* 0x0000000c002c7947 */ /* 0x000fec0003800000 */
.L_x_6050:
        /* <DEDUP_REMOVED lines=9> */
.L_x_6055:
[----:B------:R-:W2:Y:S02]  /*b3d0*/  LDG.E R0, desc[UR36][R2.64] ;  /* 0x0000002402007981 */ /* 0x000ea4000c1e1900 */
[----:B--2---:R-:W-:Y:S01]  /*b3e0*/  I2FP.F32.S32 R0, R0 ;  /* 0x0000000000007245 */ /* 0x004fe20000201400 */
[----:B------:R-:W-:Y:S06]  /*b3f0*/  BRA `(.L_x_6053) ;  /* 0x0000000800fc7947 */ /* 0x000fec0003800000 */
.L_x_6054:
[----:B------:R-:W2:Y:S02]  /*b400*/  LDG.E.U16 R0, desc[UR36][R2.64] ;  /* 0x0000002402007981 */ /* 0x000ea4000c1e1500 */
[----:B--2---:R-:W0:Y:S01]  /*b410*/  I2F.S16 R0, R0 ;  /* 0x0000000000007306 */ /* 0x004e220000101400 */
[----:B------:R-:W-:Y:S05]  /*b420*/  BRA `(.L_x_6053) ;  /* 0x0000000800f07947 */ /* 0x000fea0003800000 */
.L_x_6049:
        /* <DEDUP_REMOVED lines=8> */
.L_x_6057:
[----:B------:R-:W2:Y:S02]  /*b4b0*/  LDG.E.U16 R0, desc[UR36][R2.64] ;  /* 0x0000002402007981 */ /* 0x000ea4000c1e1500 */
[----:B--2---:R-:W-:Y:S01]  /*b4c0*/  HADD2.F32 R0, -RZ, R0.H0_H0 ;  /* 0x20000000ff007230 */ /* 0x004fe20000004100 */
[----:B------:R-:W-:Y:S06]  /*b4d0*/  BRA `(.L_x_6053) ;  /* 0x0000000800c47947 */ /* 0x000fec0003800000 */
.L_x_6056:
        /* <DEDUP_REMOVED lines=8> */
.L_x_6059:
[----:B------:R-:W2:Y:S02]  /*b560*/  LDG.E.U16 R0, desc[UR36][R2.64] ;  /* 0x0000002402007981 */ /* 0x000ea4000c1e1500 */
[----:B--2---:R-:W-:Y:S01]  /*b570*/  HADD2.F32 R0, -RZ, R0.H0_H0 ;  /* 0x20000000ff007230 */ /* 0x004fe20000004100 */
[----:B------:R-:W-:Y:S06]  /*b580*/  BRA `(.L_x_6053) ;  /* 0x0000000800987947 */ /* 0x000fec0003800000 */
.L_x_6058:
[----:B------:R-:W2:Y:S01]  /*b590*/  LDG.E.64 R2, desc[UR36][R2.64] ;  /* 0x0000002402027981 */ /* 0x000ea2000c1e1b00 */
[----:B------:R-:W-:Y:S01]  /*b5a0*/  UMOV UR4, 0xf0000000 ;  /* 0xf000000000047882 */ /* 0x000fe20000000000 */
[----:B------:R-:W-:Y:S01]  /*b5b0*/  UMOV UR5, 0x380fffff ;  /* 0x380fffff00057882 */ /* 0x000fe20000000000 */
[----:B--2---:R-:W0:Y:S01]  /*b5c0*/  F2F.F32.F64 R0, R2 ;  /* 0x0000000200007310 */ /* 0x004e220000301000 */
[----:B------:R-:W-:-:S14]  /*b5d0*/  DSETP.GEU.AND P0, PT, |R2|, UR4, PT ;  /* 0x0000000402007e2a */ /* 0x000fdc000bf0e200 */
[----:B0-----:R-:W-:Y:S01]  /*b5e0*/  @!P0 FMUL R0, R0, 1.175494350822287508e-38 ;  /* 0x0080000000008820 */ /* 0x001fe20000400000 */
[----:B------:R-:W-:Y:S06]  /*b5f0*/  BRA `(.L_x_6053) ;  /* 0x00000008007c7947 */ /* 0x000fec0003800000 */
.L_x_6048:
        /* <DEDUP_REMOVED lines=12> */
.L_x_6062:
[----:B------:R-:W2:Y:S01]  /*b6c0*/  LDG.E.64 R2, desc[UR36][R2.64] ;  /* 0x0000002402027981 */ /* 0x000ea2000c1e1b00 */
[----:B------:R-:W-:Y:S01]  /*b6d0*/  UMOV UR4, 0xf0000000 ;  /* 0xf000000000047882 */ /* 0x000fe20000000000 */
[----:B------:R-:W-:Y:S01]  /*b6e0*/  UMOV UR5, 0x380fffff ;  /* 0x380fffff00057882 */ /* 0x000fe20000000000 */
[----:B--2---:R-:W0:Y:S01]  /*b6f0*/  F2F.F32.F64 R0, R2 ;  /* 0x0000000200007310 */ /* 0x004e220000301000 */
[----:B------:R-:W-:-:S14]  /*b700*/  DSETP.GEU.AND P0, PT, |R2|, UR4, PT ;  /* 0x0000000402007e2a */ /* 0x000fdc000bf0e200 */
[----:B0-----:R-:W-:Y:S01]  /*b710*/  @!P0 FMUL R0, R0, 1.175494350822287508e-38 ;  /* 0x0080000000008820 */ /* 0x001fe20000400000 */
[----:B------:R-:W-:Y:S06]  /*b720*/  BRA `(.L_x_6053) ;  /* 0x0000000800307947 */ /* 0x000fec0003800000 */
.L_x_6061:
        /* <DEDUP_REMOVED lines=26> */
.L_x_6064:
        /* <DEDUP_REMOVED lines=13> */
.L_x_6063:
[----:B------:R-:W2:Y:S02]  /*b9a0*/  LDG.E.U16 R0, desc[UR36][R2.64] ;  /* 0x0000002402007981 */ /* 0x000ea4000c1e1500 */
[----:B--2---:R-:W-:Y:S01]  /*b9b0*/  IMAD.U32 R0, R0, 0x10000, RZ ;  /* 0x0001000000007824 */ /* 0x004fe200078e00ff */
[----:B------:R-:W-:Y:S06]  /*b9c0*/  BRA `(.L_x_6053) ;  /* 0x0000000400887947 */ /* 0x000fec0003800000 */
.L_x_6060:
        /* <DEDUP_REMOVED lines=11> */
.L_x_6067:
        /* <DEDUP_REMOVED lines=20> */
.L_x_6069:
[----:B------:R-:W-:Y:S05]  /*bbc0*/  BSYNC B0 ;  /* 0x0000000000007941 */ /* 0x000fea0003800000 */
.L_x_6068:
[----:B------:R-:W-:Y:S01]  /*bbd0*/  LEA R3, R0, 0x3b800000, 0x17 ;  /* 0x3b80000000037811 */ /* 0x000fe200078eb8ff */
[----:B------:R-:W-:-:S05]  /*bbe0*/  IMAD.SHL.U32 R0, R2, 0x100000, RZ ;  /* 0x0010000002007824 */ /* 0x000fca00078e00ff */
[----:B------:R-:W-:Y:S01]  /*bbf0*/  LOP3.LUT R0, R3, R0, R4, 0xfe, !PT ;  /* 0x0000000003007212 */ /* 0x000fe200078efe04 */
[----:B------:R-:W-:Y:S06]  /*bc00*/  BRA `(.L_x_6053) ;  /* 0x0000000000f87947 */ /* 0x000fec0003800000 */
.L_x_6066:
        /* <DEDUP_REMOVED lines=20> */
.L_x_6071:
[----:B------:R-:W-:Y:S05]  /*bd50*/  BSYNC B0 ;  /* 0x0000000000007941 */ /* 0x000fea0003800000 */
.L_x_6070:
[----:B------:R-:W-:Y:S01]  /*bd60*/  LEA R3, R0, 0x37800000, 0x17 ;  /* 0x3780000000037811 */ /* 0x000fe200078eb8ff */
[----:B------:R-:W-:-:S05]  /*bd70*/  IMAD.SHL.U32 R0, R2, 0x200000, RZ ;  /* 0x0020000002007824 */ /* 0x000fca00078e00ff */
[----:B------:R-:W-:Y:S01]  /*bd80*/  LOP3.LUT R0, R3, R0, R4, 0xfe, !PT ;  /* 0x0000000003007212 */ /* 0x000fe200078efe04 */
[----:B------:R-:W-:Y:S06]  /*bd90*/  BRA `(.L_x_6053) ;  /* 0x0000000000947947 */ /* 0x000fec0003800000 */
.L_x_6065:
        /* <DEDUP_REMOVED lines=14> */
.L_x_6052:
        /* <DEDUP_REMOVED lines=16> */
.L_x_6074:
[----:B------:R-:W-:Y:S01]  /*bf80*/  IMAD.MOV.U32 R0, RZ, RZ, RZ ;  /* 0x000000ffff007224 */ /* 0x000fe200078e00ff */
[----:B------:R-:W-:Y:S06]  /*bf90*/  BRA `(.L_x_6053) ;  /* 0x0000000000147947 */ /* 0x000fec0003800000 */
.L_x_6073:
[----:B------:R-:W2:Y:S02]  /*bfa0*/  LDG.E.64 R2, desc[UR36][R2.64] ;  /* 0x0000002402027981 */ /* 0x000ea4000c1e1b00 */
[----:B--2---:R0:W1:Y:S01]  /*bfb0*/  I2F.U64 R0, R2 ;  /* 0x0000000200007312 */ /* 0x0040620000301000 */
[----:B------:R-:W-:Y:S05]  /*bfc0*/  BRA `(.L_x_6053) ;  /* 0x0000000000087947 */ /* 0x000fea0003800000 */
.L_x_6072:
[----:B------:R-:W2:Y:S02]  /*bfd0*/  LDG.E R0, desc[UR36][R2.64] ;  /* 0x0000002402007981 */ /* 0x000ea4000c1e1900 */
[----:B--2---:R-:W-:-:S07]  /*bfe0*/  I2FP.F32.U32 R0, R0 ;  /* 0x0000000000007245 */ /* 0x004fce0000201000 */
.L_x_6053:
[----:B------:R-:W-:Y:S05]  /*bff0*/  BSYNC B6 ;  /* 0x0000000000067941 */ /* 0x000fea0003800000 */
.L_x_6047:
[----:B------:R-:W1:Y:S01]  /*c000*/  LDC.U8 R4, c[0x0][0x491] ;  /* 0x00012440ff047b82 */ /* 0x000e620000000000 */
[----:B0-23-5:R-:W-:-:S04]  /*c010*/  IMAD.U32 R3, R22, 0x10000, RZ ;  /* 0x0001000016037824 */ /* 0x02dfc800078e00ff */
[----:B-1--4-:R-:W-:-:S06]  /*c020*/  FMUL.FTZ R3, R3, R0 ;  /* 0x0000000003037220 */ /* 0x012fcc0000410000 */
        /* <DEDUP_REMOVED lines=17> */
.L_x_6078:
[----:B------:R-:W-:-:S06]  /*c140*/  IMAD.U32 R3, R3, 0x10000, RZ ;  /* 0x0001000003037824 */ /* 0x000fcc00078e00ff */
[----:B------:R-:W0:Y:S02]  /*c150*/  F2I.S64.TRUNC R2, R3 ;  /* 0x0000000300027311 */ /* 0x000e24000020d900 */
[----:B0-----:R4:W-:Y:S01]  /*c160*/  STG.E.U8 desc[UR36][R16.64], R2 ;  /* 0x0000000210007986 */ /* 0x0019e2000c101124 */
[----:B------:R-:W-:Y:S05]  /*c170*/  BRA `(.L_x_6080) ;  /* 0x0000000c00847947 */ /* 0x000fea0003800000 */
.L_x_6077:
        /* <DEDUP_REMOVED lines=10> */
.L_x_6082:
[----:B------:R-:W-:-:S06]  /*c220*/  IMAD.U32 R3, R3, 0x10000, RZ ;  /* 0x0001000003037824 */ /* 0x000fcc00078e00ff */
[----:B------:R-:W0:Y:S02]  /*c230*/  F2I.FTZ.TRUNC.NTZ R3, R3 ;  /* 0x0000000300037305 */ /* 0x000e24000021f100 */
[----:B0-----:R2:W-:Y:S01]  /*c240*/  STG.E desc[UR36][R16.64], R3 ;  /* 0x0000000310007986 */ /* 0x0015e2000c101924 */
[----:B------:R-:W-:Y:S05]  /*c250*/  BRA `(.L_x_6080) ;  /* 0x0000000c004c7947 */ /* 0x000fea0003800000 */
.L_x_6081:
[----:B------:R-:W-:-:S06]  /*c260*/  IMAD.U32 R3, R3, 0x10000, RZ ;  /* 0x0001000003037824 */ /* 0x000fcc00078e00ff */
[----:B------:R-:W0:Y:S02]  /*c270*/  F2I.FTZ.TRUNC.NTZ R3, R3 ;  /* 0x0000000300037305 */ /* 0x000e24000021f100 */
[----:B0-----:R0:W-:Y:S01]  /*c280*/  STG.E.U16 desc[UR36][R16.64], R3 ;  /* 0x0000000310007986 */ /* 0x0011e2000c101524 */
[----:B------:R-:W-:Y:S05]  /*c290*/  BRA `(.L_x_6080) ;  /* 0x0000000c003c7947 */ /* 0x000fea0003800000 */
.L_x_6076:
        /* <DEDUP_REMOVED lines=9> */
.L_x_6084:
[----:B------:R-:W-:-:S05]  /*c330*/  IMAD.U32 R0, R3, 0x10000, RZ ;  /* 0x0001000003007824 */ /* 0x000fca00078e00ff */
[----:B------:R-:W-:-:S05]  /*c340*/  F2FP.F16.F32.PACK_AB R0, RZ, R0 ;  /* 0x00000000ff00723e */ /* 0x000fca00000000ff */
[----:B------:R0:W-:Y:S01]  /*c350*/  STG.E.U16 desc[UR36][R16.64], R0 ;  /* 0x0000000010007986 */ /* 0x0001e2000c101524 */
[----:B------:R-:W-:Y:S05]  /*c360*/  BRA `(.L_x_6080) ;  /* 0x0000000c00087947 */ /* 0x000fea0003800000 */
.L_x_6083:
        /* <DEDUP_REMOVED lines=10> */
.L_x_6086:
[----:B------:R-:W-:-:S05]  /*c410*/  IMAD.U32 R3, R3, 0x10000, RZ ;  /* 0x0001000003037824 */ /* 0x000fca00078e00ff */
[----:B------:R-:W-:-:S04]  /*c420*/  F2FP.F16.F32.PACK_AB R3, RZ, R3 ;  /* 0x00000003ff03723e */ /* 0x000fc800000000ff */
[----:B------:R-:W-:-:S05]  /*c430*/  PRMT R3, R3, 0x5410, RZ ;  /* 0x0000541003037816 */ /* 0x000fca00000000ff */
[----:B------:R0:W-:Y:S01]  /*c440*/  STG.E desc[UR36][R16.64], R3 ;  /* 0x0000000310007986 */ /* 0x0001e2000c101924 */
[----:B------:R-:W-:Y:S05]  /*c450*/  BRA `(.L_x_6080) ;  /* 0x0000000800cc7947 */ /* 0x000fea0003800000 */
.L_x_6085:
[----:B------:R-:W-:-:S04]  /*c460*/  IMAD.U32 R2, R3, 0x10000, RZ ;  /* 0x0001000003027824 */ /* 0x000fc800078e00ff */
[----:B------:R-:W-:-:S06]  /*c470*/  FMUL.FTZ R2, R2, 1 ;  /* 0x3f80000002027820 */ /* 0x000fcc0000410000 */
[----:B------:R-:W0:Y:S02]  /*c480*/  F2F.F64.F32 R2, R2 ;  /* 0x0000000200027310 */ /* 0x000e240000201800 */
[----:B0-----:R0:W-:Y:S01]  /*c490*/  STG.E.64 desc[UR36][R16.64], R2 ;  /* 0x0000000210007986 */ /* 0x0011e2000c101b24 */
[----:B------:R-:W-:Y:S05]  /*c4a0*/  BRA `(.L_x_6080) ;  /* 0x0000000800b87947 */ /* 0x000fea0003800000 */
.L_x_6075:
        /* <DEDUP_REMOVED lines=13> */
.L_x_6089:
[----:B------:R-:W-:Y:S01]  /*c580*/  IMAD.U32 R3, R3, 0x10000, RZ ;  /* 0x0001000003037824 */ /* 0x000fe200078e00ff */
[----:B------:R-:W-:-:S03]  /*c590*/  CS2R R6, SRZ ;  /* 0x0000000000067805 */ /* 0x000fc6000001ff00 */
[----:B------:R-:W-:-:S04]  /*c5a0*/  FMUL.FTZ R3, R3, 1 ;  /* 0x3f80000003037820 */ /* 0x000fc80000410000 */
[----:B------:R-:W0:Y:S02]  /*c5b0*/  F2F.F64.F32 R4, R3 ;  /* 0x0000000300047310 */ /* 0x000e240000201800 */
[----:B0-----:R0:W-:Y:S01]  /*c5c0*/  STG.E.128 desc[UR36][R16.64], R4 ;  /* 0x0000000410007986 */ /* 0x0011e2000c101d24 */
[----:B------:R-:W-:Y:S05]  /*c5d0*/  BRA `(.L_x_6080) ;  /* 0x00000008006c7947 */ /* 0x000fea0003800000 */
.L_x_6088:
        /* <DEDUP_REMOVED lines=21> */
.L_x_6093:
[----:B------:R-:W-:Y:S05]  /*c730*/  BSYNC B0 ;  /* 0x0000000000007941 */ /* 0x000fea0003800000 */
.L_x_6092:
[----:B------:R-:W-:-:S05]  /*c740*/  LOP3.LUT R3, R0, R3, RZ, 0xfc, !PT ;  /* 0x0000000300037212 */ /* 0x000fca00078efcff */
[----:B------:R0:W-:Y:S01]  /*c750*/  STG.E.U8 desc[UR36][R16.64], R3 ;  /* 0x0000000310007986 */ /* 0x0001e2000c101124 */
[----:B------:R-:W-:Y:S05]  /*c760*/  BRA `(.L_x_6080) ;  /* 0x0000000800087947 */ /* 0x000fea0003800000 */
.L_x_6091:
        /* <DEDUP_REMOVED lines=13> */
.L_x_6095:
[----:B------:R-:W-:Y:S01]  /*c840*/  IMAD.MOV.U32 R0, RZ, RZ, 0x7f ;  /* 0x0000007fff007424 */ /* 0x000fe200078e00ff */
[----:B------:R-:W-:-:S04]  /*c850*/  ISETP.GT.U32.AND P0, PT, R2, 0x7f800000, PT ;  /* 0x7f8000000200780c */ /* 0x000fc80003f04070 */
[----:B------:R-:W-:-:S09]  /*c860*/  SEL R0, R0, 0x7c, P0 ;  /* 0x0000007c00007807 */ /* 0x000fd20000000000 */
.L_x_6096:
[----:B------:R-:W-:Y:S05]  /*c870*/  BSYNC B0 ;  /* 0x0000000000007941 */ /* 0x000fea0003800000 */
.L_x_6094:
[----:B------:R-:W-:-:S04]  /*c880*/  LOP3.LUT R2, R3, 0x80000000, RZ, 0xc0, !PT ;  /* 0x8000000003027812 */ /* 0x000fc800078ec0ff */
[----:B------:R-:W-:-:S04]  /*c890*/  SHF.R.U32.HI R3, RZ, 0x18, R2 ;  /* 0x00000018ff037819 */ /* 0x000fc80000011602 */
[----:B------:R-:W-:-:S05]  /*c8a0*/  LOP3.LUT R3, R0, R3, RZ, 0xfc, !PT ;  /* 0x0000000300037212 */ /* 0x000fca00078efcff */
[----:B------:R0:W-:Y:S01]  /*c8b0*/  STG.E.U8 desc[UR36][R16.64], R3 ;  /* 0x0000000310007986 */ /* 0x0001e2000c101124 */
[----:B------:R-:W-:Y:S05]  /*c8c0*/  BRA `(.L_x_6080) ;  /* 0x0000000400b07947 */ /* 0x000fea0003800000 */
.L_x_6090:
[----:B------:R0:W-:Y:S01]  /*c8d0*/  STG.E.U16 desc[UR36][R16.64], R3 ;  /* 0x0000000310007986 */ /* 0x0001e2000c101524 */
[----:B------:R-:W-:Y:S05]  /*c8e0*/  BRA `(.L_x_6080) ;  /* 0x0000000400a87947 */ /* 0x000fea0003800000 */
.L_x_6087:
        /* <DEDUP_REMOVED lines=12> */
.L_x_6099:
        /* <DEDUP_REMOVED lines=17> */
.L_x_6102:
[----:B------:R-:W-:-:S04]  /*cac0*/  LOP3.LUT R2, R3, 0x80000000, RZ, 0xc0, !PT ;  /* 0x8000000003027812 */ /* 0x000fc800078ec0ff */
[----:B------:R-:W-:-:S04]  /*cad0*/  SHF.R.U32.HI R3, RZ, 0x18, R2 ;  /* 0x00000018ff037819 */ /* 0x000fc80000011602 */
[----:B------:R-:W-:-:S04]  /*cae0*/  LOP3.LUT R0, R0, R3, RZ, 0xfc, !PT ;  /* 0x0000000300007212 */ /* 0x000fc800078efcff */
[----:B------:R-:W-:-:S07]  /*caf0*/  PRMT R8, R0, 0x7610, R8 ;  /* 0x0000761000087816 */ /* 0x000fce0000000008 */
.L_x_6101:
[----:B------:R-:W-:Y:S05]  /*cb00*/  BSYNC B0 ;  /* 0x0000000000007941 */ /* 0x000fea0003800000 */
.L_x_6100:
[----:B------:R0:W-:Y:S01]  /*cb10*/  STG.E.U8 desc[UR36][R16.64], R8 ;  /* 0x0000000810007986 */ /* 0x0001e2000c101124 */
[----:B------:R-:W-:Y:S05]  /*cb20*/  BRA `(.L_x_6080) ;  /* 0x0000000400187947 */ /* 0x000fea0003800000 */
.L_x_6098:
        /* <DEDUP_REMOVED lines=17> */
.L_x_6105:
[----:B------:R-:W-:-:S04]  /*cc40*/  LOP3.LUT R2, R3, 0x80000000, RZ, 0xc0, !PT ;  /* 0x8000000003027812 */ /* 0x000fc800078ec0ff */
[----:B------:R-:W-:-:S04]  /*cc50*/  SHF.R.U32.HI R3, RZ, 0x18, R2 ;  /* 0x00000018ff037819 */ /* 0x000fc80000011602 */
[----:B------:R-:W-:-:S04]  /*cc60*/  LOP3.LUT R0, R0, R3, RZ, 0xfc, !PT ;  /* 0x0000000300007212 */ /* 0x000fc800078efcff */
[----:B------:R-:W-:-:S07]  /*cc70*/  PRMT R8, R0, 0x7610, R8 ;  /* 0x0000761000087816 */ /* 0x000fce0000000008 */
.L_x_6104:
[----:B------:R-:W-:Y:S05]  /*cc80*/  BSYNC B0 ;  /* 0x0000000000007941 */ /* 0x000fea0003800000 */
.L_x_6103:
[----:B------:R0:W-:Y:S01]  /*cc90*/  STG.E.U8 desc[UR36][R16.64], R8 ;  /* 0x0000000810007986 */ /* 0x0001e2000c101124 */
[----:B------:R-:W-:Y:S05]  /*cca0*/  BRA `(.L_x_6080) ;  /* 0x0000000000b87947 */ /* 0x000fea0003800000 */
.L_x_6097:
        /* <DEDUP_REMOVED lines=22> */
.L_x_6079:
        /* <DEDUP_REMOVED lines=16> */
.L_x_6108:
[----:B------:R-:W-:Y:S05]  /*cf10*/  BRA `(.L_x_6080) ;  /* 0x00000000001c7947 */ /* 0x000fea0003800000 */
.L_x_6107:
[----:B------:R-:W-:-:S06]  /*cf20*/  IMAD.U32 R3, R3, 0x10000, RZ ;  /* 0x0001000003037824 */ /* 0x000fcc00078e00ff */
[----:B------:R-:W0:Y:S02]  /*cf30*/  F2I.U64.TRUNC R2, R3 ;  /* 0x0000000300027311 */ /* 0x000e24000020d800 */
[----:B0-----:R0:W-:Y:S01]  /*cf40*/  STG.E.64 desc[UR36][R16.64], R2 ;  /* 0x0000000210007986 */ /* 0x0011e2000c101b24 */
[----:B------:R-:W-:Y:S05]  /*cf50*/  BRA `(.L_x_6080) ;  /* 0x00000000000c7947 */ /* 0x000fea0003800000 */
.L_x_6106:
[----:B------:R-:W-:-:S06]  /*cf60*/  IMAD.U32 R3, R3, 0x10000, RZ ;  /* 0x0001000003037824 */ /* 0x000fcc00078e00ff */
[----:B------:R-:W0:Y:S02]  /*cf70*/  F2I.FTZ.U32.TRUNC.NTZ R3, R3 ;  /* 0x0000000300037305 */ /* 0x000e24000021f000 */
[----:B0-----:R0:W-:Y:S02]  /*cf80*/  STG.E desc[UR36][R16.64], R3 ;  /* 0x0000000310007986 */ /* 0x0011e4000c101924 */
.L_x_6080:
[----:B------:R-:W-:-:S07]  /*cf90*/  VIADD R19, R19, 0x80 ;  /* 0x0000008013137836 */ /* 0x000fce0000000000 */
.L_x_6012:
[----:B------:R-:W-:Y:S05]  /*cfa0*/  BSYNC B7 ;  /* 0x0000000000077941 */ /* 0x000fea0003800000 */
.L_x_6011:
[----:B------:R-:W-:Y:S02]  /*cfb0*/  ULDC UR4, c[0x0][0x210] ;  /* 0x0000840000047ab9 */ /* 0x000fe40000000800 */
[----:B------:R-:W-:-:S13]  /*cfc0*/  ISETP.GE.AND P0, PT, R19, UR4, PT ;  /* 0x0000000413007c0c */ /* 0x000fda000bf06270 */
[----:B------:R-:W-:Y:S05]  /*cfd0*/  @P0 EXIT ;  /* 0x000000000000094d */ /* 0x000fea0003800000 */
        /* <DEDUP_REMOVED lines=354> */
.L_x_6109:
        /* <DEDUP_REMOVED lines=23> */
.L_x_6113:
[----:B------:R-:W2:Y:S02]  /*e770*/  LDG.E.U8 R2, desc[UR36][R2.64] ;  /* 0x0000002402027981 */ /* 0x000ea4000c1e1100 */
[----:B--2---:R-:W-:-:S04]  /*e780*/  I2FP.F32.U32 R0, R2 ;  /* 0x0000000200007245 */ /* 0x004fc80000201000 */
[----:B------:R-:W-:-:S04]  /*e790*/  F2FP.BF16.F32.PACK_AB R0, RZ, R0 ;  /* 0x00000000ff00723e */ /* 0x000fc800000010ff */
[----:B------:R-:W-:Y:S01]  /*e7a0*/  PRMT R19, R0, 0x7610, R19 ;  /* 0x0000761000137816 */ /* 0x000fe20000000013 */
[----:B------:R-:W-:Y:S06]  /*e7b0*/  BRA `(.L_x_6115) ;  /* 0x0000000c00c87947 */ /* 0x000fec0003800000 */
.L_x_6112:
        /* <DEDUP_REMOVED lines=11> */
.L_x_6117:
[----:B------:R-:W2:Y:S02]  /*e870*/  LDG.E R2, desc[UR36][R2.64] ;  /* 0x0000002402027981 */ /* 0x000ea4000c1e1900 */
[----:B--2---:R-:W-:-:S04]  /*e880*/  I2FP.F32.S32 R0, R2 ;  /* 0x0000000200007245 */ /* 0x004fc80000201400 */
[----:B------:R-:W-:-:S04]  /*e890*/  F2FP.BF16.F32.PACK_AB R0, RZ, R0 ;  /* 0x00000000ff00723e */ /* 0x000fc800000010ff */
[----:B------:R-:W-:Y:S01]  /*e8a0*/  PRMT R19, R0, 0x7610, R19 ;  /* 0x0000761000137816 */ /* 0x000fe20000000013 */
[----:B------:R-:W-:Y:S06]  /*e8b0*/  BRA `(.L_x_6115) ;  /* 0x0000000c00887947 */ /* 0x000fec0003800000 */
.L_x_6116:
[----:B------:R-:W2:Y:S02]  /*e8c0*/  LDG.E.U16 R2, desc[UR36][R2.64] ;  /* 0x0000002402027981 */ /* 0x000ea4000c1e1500 */
[----:B--2---:R-:W0:Y:S02]  /*e8d0*/  I2F.S16 R0, R2 ;  /* 0x0000000200007306 */ /* 0x004e240000101400 */
[----:B0-----:R-:W-:-:S04]  /*e8e0*/  F2FP.BF16.F32.PACK_AB R0, RZ, R0 ;  /* 0x00000000ff00723e */ /* 0x001fc800000010ff */
[----:B------:R-:W-:Y:S01]  /*e8f0*/  PRMT R19, R0, 0x7610, R19 ;  /* 0x0000761000137816 */ /* 0x000fe20000000013 */
[----:B------:R-:W-:Y:S06]  /*e900*/  BRA `(.L_x_6115) ;  /* 0x0000000c00747947 */ /* 0x000fec0003800000 */
.L_x_6111:
        /* <DEDUP_REMOVED lines=9> */
.L_x_6119:
[----:B------:R-:W2:Y:S02]  /*e9a0*/  LDG.E.U16 R0, desc[UR36][R2.64] ;  /* 0x0000002402007981 */ /* 0x000ea4000c1e1500 */
[----:B--2---:R-:W-:-:S05]  /*e9b0*/  HADD2.F32 R0, -RZ, R0.H0_H0 ;  /* 0x20000000ff007230 */ /* 0x004fca0000004100 */
[----:B------:R-:W-:-:S04]  /*e9c0*/  F2FP.BF16.F32.PACK_AB R0, RZ, R0 ;  /* 0x00000000ff00723e */ /* 0x000fc800000010ff */
[----:B------:R-:W-:Y:S01]  /*e9d0*/  PRMT R19, R0, 0x7610, R19 ;  /* 0x0000761000137816 */ /* 0x000fe20000000013 */
[----:B------:R-:W-:Y:S06]  /*e9e0*/  BRA `(.L_x_6115) ;  /* 0x0000000c003c7947 */ /* 0x000fec0003800000 */
.L_x_6118:
        /* <DEDUP_REMOVED lines=9> */
.L_x_6121:
[----:B------:R-:W2:Y:S02]  /*ea80*/  LDG.E.U16 R2, desc[UR36][R2.64] ;  /* 0x0000002402027981 */ /* 0x000ea4000c1e1500 */
[----:B--2---:R-:W-:-:S05]  /*ea90*/  HADD2.F32 R0, -RZ, R2.H0_H0 ;  /* 0x20000002ff007230 */ /* 0x004fca0000004100 */
[----:B------:R-:W-:-:S04]  /*eaa0*/  F2FP.BF16.F32.PACK_AB R0, RZ, R0 ;  /* 0x00000000ff00723e */ /* 0x000fc800000010ff */
[----:B------:R-:W-:Y:S01]  /*eab0*/  PRMT R19, R0, 0x7610, R19 ;  /* 0x0000761000137816 */ /* 0x000fe20000000013 */
[----:B------:R-:W-:Y:S06]  /*eac0*/  BRA `(.L_x_6115) ;  /* 0x0000000c00047947 */ /* 0x000fec0003800000 */
.L_x_6120:
        /* <DEDUP_REMOVED lines=9> */
.L_x_6110:
        /* <DEDUP_REMOVED lines=14> */
.L_x_6124:
        /* <DEDUP_REMOVED lines=9> */
.L_x_6123:
        /* <DEDUP_REMOVED lines=28> */
.L_x_6126:
        /* <DEDUP_REMOVED lines=15> */
.L_x_6125:
[----:B------:R0:W5:Y:S01]  /*ef80*/  LDG.E.U16 R19, desc[UR36][R2.64] ;  /* 0x0000002402137981 */ /* 0x000162000c1e1500 */
[----:B------:R-:W-:Y:S05]  /*ef90*/  BRA `(.L_x_6115) ;  /* 0x0000000400d07947 */ /* 0x000fea0003800000 */
.L_x_6122:
        /* <DEDUP_REMOVED lines=13> */
.L_x_6129:
        /* <DEDUP_REMOVED lines=21> */
.L_x_6133:
[----:B------:R-:W-:Y:S05]  /*f1c0*/  BSYNC B1 ;  /* 0x0000000000017941 */ /* 0x000fea0003800000 */
.L_x_6132:
[----:B------:R-:W-:Y:S01]  /*f1d0*/  LEA R3, R0, 0x3b800000, 0x17 ;  /* 0x3b80000000037811 */ /* 0x000fe200078eb8ff */
[----:B------:R-:W-:-:S05]  /*f1e0*/  IMAD.SHL.U32 R0, R2, 0x100000, RZ ;  /* 0x0010000002007824 */ /* 0x000fca00078e00ff */
[----:B------:R-:W-:-:S07]  /*f1f0*/  LOP3.LUT R0, R3, R0, R4, 0xfe, !PT ;  /* 0x0000000003007212 */ /* 0x000fce00078efe04 */
.L_x_6131:
[----:B------:R-:W-:Y:S05]  /*f200*/  BSYNC B0 ;  /* 0x0000000000007941 */ /* 0x000fea0003800000 */
.L_x_6130:
[----:B------:R-:W-:-:S04]  /*f210*/  F2FP.BF16.F32.PACK_AB R0, RZ, R0 ;  /* 0x00000000ff00723e */ /* 0x000fc800000010ff */
[----:B------:R-:W-:Y:S01]  /*f220*/  PRMT R19, R0, 0x7610, R19 ;  /* 0x0000761000137816 */ /* 0x000fe20000000013 */
[----:B------:R-:W-:Y:S06]  /*f230*/  BRA `(.L_x_6115) ;  /* 0x0000000400287947 */ /* 0x000fec0003800000 */
.L_x_6128:
        /* <DEDUP_REMOVED lines=21> */
.L_x_6137:
[----:B------:R-:W-:Y:S05]  /*f390*/  BSYNC B1 ;  /* 0x0000000000017941 */ /* 0x000fea0003800000 */
.L_x_6136:
[----:B------:R-:W-:Y:S01]  /*f3a0*/  LEA R3, R0, 0x37800000, 0x17 ;  /* 0x3780000000037811 */ /* 0x000fe200078eb8ff */
[----:B------:R-:W-:-:S05]  /*f3b0*/  IMAD.SHL.U32 R0, R2, 0x200000, RZ ;  /* 0x0020000002007824 */ /* 0x000fca00078e00ff */
[----:B------:R-:W-:-:S07]  /*f3c0*/  LOP3.LUT R0, R3, R0, R4, 0xfe, !PT ;  /* 0x0000000003007212 */ /* 0x000fce00078efe04 */
.L_x_6135:
[----:B------:R-:W-:Y:S05]  /*f3d0*/  BSYNC B0 ;  /* 0x0000000000007941 */ /* 0x000fea0003800000 */
.L_x_6134:
[----:B------:R-:W-:-:S04]  /*f3e0*/  F2FP.BF16.F32.PACK_AB R0, RZ, R0 ;  /* 0x00000000ff00723e */ /* 0x000fc800000010ff */
[----:B------:R-:W-:Y:S01]  /*f3f0*/  PRMT R19, R0, 0x7610, R19 ;  /* 0x0000761000137816 */ /* 0x000fe20000000013 */
[----:B------:R-:W-:Y:S06]  /*f400*/  BRA `(.L_x_6115) ;  /* 0x0000000000b47947 */ /* 0x000fec0003800000 */
.L_x_6127:
        /* <DEDUP_REMOVED lines=14> */
.L_x_6141:
[----:B------:R-:W-:Y:S05]  /*f4f0*/  BSYNC B0 ;  /* 0x0000000000007941 */ /* 0x000fea0003800000 */
.L_x_6140:
[----:B------:R-:W-:-:S04]  /*f500*/  F2FP.BF16.F32.PACK_AB R0, RZ, R0 ;  /* 0x00000000ff00723e */ /* 0x000fc800000010ff */
[----:B------:R-:W-:Y:S01]  /*f510*/  PRMT R19, R0, 0x7610, R19 ;  /* 0x0000761000137816 */ /* 0x000fe20000000013 */
[----:B------:R-:W-:Y:S06]  /*f520*/  BRA `(.L_x_6115) ;  /* 0x00000000006c7947 */ /* 0x000fec0003800000 */
.L_x_6114:
        /* <DEDUP_REMOVED lines=16> */
.L_x_6142:
[----:B------:R-:W-:Y:S01]  /*f630*/  PRMT R19, RZ, 0x7610, R19 ;  /* 0x00007610ff137816 */ /* 0x000fe20000000013 */
[----:B------:R-:W-:Y:S06]  /*f640*/  BRA `(.L_x_6115) ;  /* 0x0000000000247947 */ /* 0x000fec0003800000 */
.L_x_6139:
[----:B------:R-:W2:Y:S02]  /*f650*/  LDG.E.64 R2, desc[UR36][R2.64] ;  /* 0x0000002402027981 */ /* 0x000ea4000c1e1b00 */
[----:B--2---:R-:W0:Y:S02]  /*f660*/  I2F.U64 R0, R2 ;  /* 0x0000000200007312 */ /* 0x004e240000301000 */
[----:B0-----:R-:W-:-:S04]  /*f670*/  F2FP.BF16.F32.PACK_AB R0, RZ, R0 ;  /* 0x00000000ff00723e */ /* 0x001fc800000010ff */
[----:B------:R-:W-:Y:S01]  /*f680*/  PRMT R19, R0, 0x7610, R19 ;  /* 0x0000761000137816 */ /* 0x000fe20000000013 */
[----:B------:R-:W-:Y:S06]  /*f690*/  BRA `(.L_x_6115) ;  /* 0x0000000000107947 */ /* 0x000fec0003800000 */
.L_x_6138:
[----:B------:R-:W2:Y:S02]  /*f6a0*/  LDG.E R2, desc[UR36][R2.64] ;  /* 0x0000002402027981 */ /* 0x000ea4000c1e1900 */
[----:B--2---:R-:W-:-:S04]  /*f6b0*/  I2FP.F32.U32 R0, R2 ;  /* 0x0000000200007245 */ /* 0x004fc80000201000 */
[----:B------:R-:W-:-:S04]  /*f6c0*/  F2FP.BF16.F32.PACK_AB R0, RZ, R0 ;  /* 0x00000000ff00723e */ /* 0x000fc800000010ff */
[----:B------:R-:W-:-:S07]  /*f6d0*/  PRMT R19, R0, 0x7610, R19 ;  /* 0x0000761000137816 */ /* 0x000fce0000000013 */
.L_x_6115:
        /* <DEDUP_REMOVED lines=19> */
.L_x_6147:
[----:B------:R-:W2:Y:S02]  /*f810*/  LDG.E.U8 R0, desc[UR36][R2.64] ;  /* 0x0000002402007981 */ /* 0x000ea4000c1e1100 */
[----:B--2---:R-:W-:Y:S01]  /*f820*/  I2FP.F32.U32 R0, R0 ;  /* 0x0000000000007245 */ /* 0x004fe20000201000 */
[----:B------:R-:W-:Y:S06]  /*f830*/  BRA `(.L_x_6149) ;  /* 0x0000000c002c7947 */ /* 0x000fec0003800000 */
.L_x_6146:
        /* <DEDUP_REMOVED lines=9> */
.L_x_6151:
[----:B------:R-:W2:Y:S02]  /*f8d0*/  LDG.E R0, desc[UR36][R2.64] ;  /* 0x0000002402007981 */ /* 0x000ea4000c1e1900 */
[----:B--2---:R-:W-:Y:S01]  /*f8e0*/  I2FP.F32.S32 R0, R0 ;  /* 0x0000000000007245 */ /* 0x004fe20000201400 */
[----:B------:R-:W-:Y:S06]  /*f8f0*/  BRA `(.L_x_6149) ;  /* 0x0000000800fc7947 */ /* 0x000fec0003800000 */
.L_x_6150:
[----:B------:R-:W2:Y:S02]  /*f900*/  LDG.E.U16 R0, desc[UR36][R2.64] ;  /* 0x0000002402007981 */ /* 0x000ea4000c1e1500 */
[----:B--2---:R-:W4:Y:S01]  /*f910*/  I2F.S16 R0, R0 ;  /* 0x0000000000007306 */ /* 0x004f220000101400 */
[----:B------:R-:W-:Y:S05]  /*f920*/  BRA `(.L_x_6149) ;  /* 0x0000000800f07947 */ /* 0x000fea0003800000 */
.L_x_6145:
        /* <DEDUP_REMOVED lines=8> */
.L_x_6153:
[----:B------:R-:W2:Y:S02]  /*f9b0*/  LDG.E.U16 R0, desc[UR36][R2.64] ;  /* 0x0000002402007981 */ /* 0x000ea4000c1e1500 */
[----:B--2---:R-:W-:Y:S01]  /*f9c0*/  HADD2.F32 R0, -RZ, R0.H0_H0 ;  /* 0x20000000ff007230 */ /* 0x004fe20000004100 */
[----:B------:R-:W-:Y:S06]  /*f9d0*/  BRA `(.L_x_6149) ;  /* 0x0000000800c47947 */ /* 0x000fec0003800000 */
.L_x_6152:
        /* <DEDUP_REMOVED lines=8> */
.L_x_6155:
[----:B------:R-:W2:Y:S02]  /*fa60*/  LDG.E.U16 R0, desc[UR36][R2.64] ;  /* 0x0000002402007981 */ /* 0x000ea4000c1e1500 */
[----:B--2---:R-:W-:Y:S01]  /*fa70*/  HADD2.F32 R0, -RZ, R0.H0_H0 ;  /* 0x20000000ff007230 */ /* 0x004fe20000004100 */
[----:B------:R-:W-:Y:S06]  /*fa80*/  BRA `(.L_x_6149) ;  /* 0x0000000800987947 */ /* 0x000fec0003800000 */
.L_x_6154:
[----:B------:R-:W2:Y:S01]  /*fa90*/  LDG.E.64 R2, desc[UR36][R2.64] ;  /* 0x0000002402027981 */ /* 0x000ea2000c1e1b00 */
[----:B------:R-:W-:Y:S01]  /*faa0*/  UMOV UR4, 0xf0000000 ;  /* 0xf000000000047882 */ /* 0x000fe20000000000 */
[----:B------:R-:W-:Y:S01]  /*fab0*/  UMOV UR5, 0x380fffff ;  /* 0x380fffff00057882 */ /* 0x000fe20000000000 */
[----:B--2---:R-:W0:Y:S01]  /*fac0*/  F2F.F32.F64 R0, R2 ;  /* 0x0000000200007310 */ /* 0x004e220000301000 */
[----:B------:R-:W-:-:S14]  /*fad0*/  DSETP.GEU.AND P0, PT, |R2|, UR4, PT ;  /* 0x0000000402007e2a */ /* 0x000fdc000bf0e200 */
[----:B0-----:R-:W-:Y:S01]  /*fae0*/  @!P0 FMUL R0, R0, 1.175494350822287508e-38 ;  /* 0x0080000000008820 */ /* 0x001fe20000400000 */
[----:B------:R-:W-:Y:S06]  /*faf0*/  BRA `(.L_x_6149) ;  /* 0x00000008007c7947 */ /* 0x000fec0003800000 */
.L_x_6144:
        /* <DEDUP_REMOVED lines=12> */
.L_x_6158:
[----:B------:R-:W2:Y:S01]  /*fbc0*/  LDG.E.64 R2, desc[UR36][R2.64] ;  /* 0x0000002402027981 */ /* 0x000ea2000c1e1b00 */
[----:B------:R-:W-:Y:S01]  /*fbd0*/  UMOV UR4, 0xf0000000 ;  /* 0xf000000000047882 */ /* 0x000fe20000000000 */
[----:B------:R-:W-:Y:S01]  /*fbe0*/  UMOV UR5, 0x380fffff ;  /* 0x380fffff00057882 */ /* 0x000fe20000000000 */
[----:B--2---:R-:W0:Y:S01]  /*fbf0*/  F2F.F32.F64 R0, R2 ;  /* 0x0000000200007310 */ /* 0x004e220000301000 */
[----:B------:R-:W-:-:S14]  /*fc00*/  DSETP.GEU.AND P0, PT, |R2|, UR4, PT ;  /* 0x0000000402007e2a */ /* 0x000fdc000bf0e200 */
[----:B0-----:R-:W-:Y:S01]  /*fc10*/  @!P0 FMUL R0, R0, 1.175494350822287508e-38 ;  /* 0x0080000000008820 */ /* 0x001fe20000400000 */
[----:B------:R-:W-:Y:S06]  /*fc20*/  BRA `(.L_x_6149) ;  /* 0x0000000800307947 */ /* 0x000fec0003800000 */
.L_x_6157:
        /* <DEDUP_REMOVED lines=26> */
.L_x_6160:
        /* <DEDUP_REMOVED lines=13> */
.L_x_6159:
[----:B------:R-:W2:Y:S02]  /*fea0*/  LDG.E.U16 R0, desc[UR36][R2.64] ;  /* 0x0000002402007981 */ /* 0x000ea4000c1e1500 */
[----:B--2---:R-:W-:Y:S01]  /*feb0*/  IMAD.U32 R0, R0, 0x10000, RZ ;  /* 0x0001000000007824 */ /* 0x004fe200078e00ff */
[----:B------:R-:W-:Y:S06]  /*fec0*/  BRA `(.L_x_6149) ;  /* 0x0000000400887947 */ /* 0x000fec0003800000 */
.L_x_6156:
        /* <DEDUP_REMOVED lines=11> */
.L_x_6163:
        /* <DEDUP_REMOVED lines=20> */
.L_x_6165:
[----:B------:R-:W-:Y:S05]  /*100c0*/  BSYNC B0 ;  /* 0x0000000000007941 */ /* 0x000fea0003800000 */
.L_x_6164:
[----:B------:R-:W-:Y:S01]  /*100d0*/  LEA R3, R0, 0x3b800000, 0x17 ;  /* 0x3b80000000037811 */ /* 0x000fe200078eb8ff */
[----:B------:R-:W-:-:S05]  /*100e0*/  IMAD.SHL.U32 R0, R2, 0x100000, RZ ;  /* 0x0010000002007824 */ /* 0x000fca00078e00ff */
[----:B------:R-:W-:Y:S01]  /*100f0*/  LOP3.LUT R0, R3, R0, R4, 0xfe, !PT ;  /* 0x0000000003007212 */ /* 0x000fe200078efe04 */
[----:B------:R-:W-:Y:S06]  /*10100*/  BRA `(.L_x_6149) ;  /* 0x0000000000f87947 */ /* 0x000fec0003800000 */
.L_x_6162:
        /* <DEDUP_REMOVED lines=20> */
.L_x_6167:
[----:B------:R-:W-:Y:S05]  /*10250*/  BSYNC B0 ;  /* 0x0000000000007941 */ /* 0x000fea0003800000 */
.L_x_6166:
[----:B------:R-:W-:Y:S01]  /*10260*/  LEA R3, R0, 0x37800000, 0x17 ;  /* 0x3780000000037811 */ /* 0x000fe200078eb8ff */
[----:B------:R-:W-:-:S05]  /*10270*/  IMAD.SHL.U32 R0, R2, 0x200000, RZ ;  /* 0x0020000002007824 */ /* 0x000fca00078e00ff */
[----:B------:R-:W-:Y:S01]  /*10280*/  LOP3.LUT R0, R3, R0, R4, 0xfe, !PT ;  /* 0x0000000003007212 */ /* 0x000fe200078efe04 */
[----:B------:R-:W-:Y:S06]  /*10290*/  BRA `(.L_x_6149) ;  /* 0x0000000000947947 */ /* 0x000fec0003800000 */
.L_x_6161:
        /* <DEDUP_REMOVED lines=14> */
.L_x_6148:
        /* <DEDUP_REMOVED lines=16> */
.L_x_6170:
[----:B------:R-:W-:Y:S01]  /*10480*/  IMAD.MOV.U32 R0, RZ, RZ, RZ ;  /* 0x000000ffff007224 */ /* 0x000fe200078e00ff */
[----:B------:R-:W-:Y:S06]  /*10490*/  BRA `(.L_x_6149) ;  /* 0x0000000000147947 */ /* 0x000fec0003800000 */
.L_x_6169:
[----:B------:R-:W2:Y:S02]  /*104a0*/  LDG.E.64 R2, desc[UR36][R2.64] ;  /* 0x0000002402027981 */ /* 0x000ea4000c1e1b00 */
[----:B--2---:R0:W1:Y:S01]  /*104b0*/  I2F.U64 R0, R2 ;  /* 0x0000000200007312 */ /* 0x0040620000301000 */
[----:B------:R-:W-:Y:S05]  /*104c0*/  BRA `(.L_x_6149) ;  /* 0x0000000000087947 */ /* 0x000fea0003800000 */
.L_x_6168:
[----:B------:R-:W2:Y:S02]  /*104d0*/  LDG.E R0, desc[UR36][R2.64] ;  /* 0x0000002402007981 */ /* 0x000ea4000c1e1900 */
[----:B--2---:R-:W-:-:S07]  /*104e0*/  I2FP.F32.U32 R0, R0 ;  /* 0x0000000000007245 */ /* 0x004fce0000201000 */
.L_x_6149:
[----:B------:R-:W-:Y:S05]  /*104f0*/  BSYNC B6 ;  /* 0x0000000000067941 */ /* 0x000fea0003800000 */
.L_x_6143:
[----:B0-2---:R-:W0:Y:S01]  /*10500*/  LDC.U8 R3, c[0x0][0x491] ;  /* 0x00012440ff037b82 */ /* 0x005e220000000000 */
[----:B-----5:R-:W-:-:S04]  /*10510*/  IMAD.U32 R19, R19, 0x10000, RZ ;  /* 0x0001000013137824 */ /* 0x020fc800078e00ff */
[----:B-1-34-:R-:W-:-:S06]  /*10520*/  FMUL.FTZ R19, R19, R0 ;  /* 0x0000000013137220 */ /* 0x01afcc0000410000 */
        /* <DEDUP_REMOVED lines=15> */
[----:B0-----:R-:W-:Y:S01]  /*10620*/  STG.E.U8 desc[UR36][R16.64], R3 ;  /* 0x0000000310007986 */ /* 0x001fe2000c101124 */
[----:B------:R-:W-:Y:S05]  /*10630*/  EXIT ;  /* 0x000000000000794d */ /* 0x000fea0003800000 */
.L_x_6174:
[----:B------:R-:W-:-:S06]  /*10640*/  IMAD.U32 R3, R19, 0x10000, RZ ;  /* 0x0001000013037824 */ /* 0x000fcc00078e00ff */
[----:B------:R-:W0:Y:S02]  /*10650*/  F2I.S64.TRUNC R2, R3 ;  /* 0x0000000300027311 */ /* 0x000e24000020d900 */
[----:B0-----:R-:W-:Y:S01]  /*10660*/  STG.E.U8 desc[UR36][R16.64], R2 ;  /* 0x0000000210007986 */ /* 0x001fe2000c101124 */
[----:B------:R-:W-:Y:S05]  /*10670*/  EXIT ;  /* 0x000000000000794d */ /* 0x000fea0003800000 */
.L_x_6173:
        /* <DEDUP_REMOVED lines=8> */
[----:B0-----:R-:W-:Y:S01]  /*10700*/  STG.E.64 desc[UR36][R16.64], R2 ;  /* 0x0000000210007986 */ /* 0x001fe2000c101b24 */
[----:B------:R-:W-:Y:S05]  /*10710*/  EXIT ;  /* 0x000000000000794d */ /* 0x000fea0003800000 */
.L_x_6177:
[----:B------:R-:W-:-:S06]  /*10720*/  IMAD.U32 R19, R19, 0x10000, RZ ;  /* 0x0001000013137824 */ /* 0x000fcc00078e00ff */
[----:B------:R-:W0:Y:S02]  /*10730*/  F2I.FTZ.TRUNC.NTZ R19, R19 ;  /* 0x0000001300137305 */ /* 0x000e24000021f100 */
[----:B0-----:R-:W-:Y:S01]  /*10740*/  STG.E desc[UR36][R16.64], R19 ;  /* 0x0000001310007986 */ /* 0x001fe2000c101924 */
[----:B------:R-:W-:Y:S05]  /*10750*/  EXIT ;  /* 0x000000000000794d */ /* 0x000fea0003800000 */
.L_x_6176:
[----:B------:R-:W-:-:S06]  /*10760*/  IMAD.U32 R19, R19, 0x10000, RZ ;  /* 0x0001000013137824 */ /* 0x000fcc00078e00ff */
[----:B------:R-:W0:Y:S02]  /*10770*/  F2I.FTZ.TRUNC.NTZ R19, R19 ;  /* 0x0000001300137305 */ /* 0x000e24000021f100 */
[----:B0-----:R-:W-:Y:S01]  /*10780*/  STG.E.U16 desc[UR36][R16.64], R19 ;  /* 0x0000001310007986 */ /* 0x001fe2000c101524 */
[----:B------:R-:W-:Y:S05]  /*10790*/  EXIT ;  /* 0x000000000000794d */ /* 0x000fea0003800000 */
.L_x_6172:
[----:B------:R-:W-:-:S13]  /*107a0*/  ISETP.GT.AND P0, PT, R0, 0x6, PT ;  /* 0x000000060000780c */ /* 0x000fda0003f04270 */
[----:B------:R-:W-:Y:S05]  /*107b0*/  @P0 BRA `(.L_x_6178) ;  /* 0x00000000002c0947 */ /* 0x000fea0003800000 */
[----:B------:R-:W-:-:S13]  /*107c0*/  ISETP.NE.AND P0, PT, R0, 0x5, PT ;  /* 0x000000050000780c */ /* 0x000fda0003f05270 */
[----:B------:R-:W-:Y:S05]  /*107d0*/  @!P0 BRA `(.L_x_6179) ;  /* 0x0000000000148947 */ /* 0x000fea0003800000 */
[----:B------:R-:W-:-:S13]  /*107e0*/  ISETP.NE.AND P0, PT, R0, 0x6, PT ;  /* 0x000000060000780c */ /* 0x000fda0003f05270 */
[----:B------:R-:W-:Y:S05]  /*107f0*/  @P0 BRA `(.L_x_6175) ;  /* 0x0000000800c40947 */ /* 0x000fea0003800000 */
[----:B------:R-:W-:-:S05]  /*10800*/  IMAD.U32 R19, R19, 0x10000, RZ ;  /* 0x0001000013137824 */ /* 0x000fca00078e00ff */
[----:B------:R-:W-:Y:S01]  /*10810*/  STG.E desc[UR36][R16.64], R19 ;  /* 0x0000001310007986 */ /* 0x000fe2000c101924 */
[----:B------:R-:W-:Y:S05]  /*10820*/  EXIT ;  /* 0x000000000000794d */ /* 0x000fea0003800000 */
.L_x_6179:
[----:B------:R-:W-:-:S05]  /*10830*/  IMAD.U32 R0, R19, 0x10000, RZ ;  /* 0x0001000013007824 */ /* 0x000fca00078e00ff */
[----:B------:R-:W-:-:S05]  /*10840*/  F2FP.F16.F32.PACK_AB R0, RZ, R0 ;  /* 0x00000000ff00723e */ /* 0x000fca00000000ff */
[----:B------:R-:W-:Y:S01]  /*10850*/  STG.E.U16 desc[UR36][R16.64], R0 ;  /* 0x0000000010007986 */ /* 0x000fe2000c101524 */
[----:B------:R-:W-:Y:S05]  /*10860*/  EXIT ;  /* 0x000000000000794d */ /* 0x000fea0003800000 */
.L_x_6178:
        /* <DEDUP_REMOVED lines=8> */
[----:B------:R-:W-:Y:S01]  /*108f0*/  STG.E.64 desc[UR36][R16.64], R2 ;  /* 0x0000000210007986 */ /* 0x000fe2000c101b24 */
[----:B------:R-:W-:Y:S05]  /*10900*/  EXIT ;  /* 0x000000000000794d */ /* 0x000fea0003800000 */
.L_x_6181:
[----:B------:R-:W-:-:S05]  /*10910*/  IMAD.U32 R19, R19, 0x10000, RZ ;  /* 0x0001000013137824 */ /* 0x000fca00078e00ff */
[----:B------:R-:W-:-:S04]  /*10920*/  F2FP.F16.F32.PACK_AB R3, RZ, R19 ;  /* 0x00000013ff03723e */ /* 0x000fc800000000ff */
[----:B------:R-:W-:-:S05]  /*10930*/  PRMT R3, R3, 0x5410, RZ ;  /* 0x0000541003037816 */ /* 0x000fca00000000ff */
[----:B------:R-:W-:Y:S01]  /*10940*/  STG.E desc[UR36][R16.64], R3 ;  /* 0x0000000310007986 */ /* 0x000fe2000c101924 */
[----:B------:R-:W-:Y:S05]  /*10950*/  EXIT ;  /* 0x000000000000794d */ /* 0x000fea0003800000 */
.L_x_6180:
[----:B------:R-:W-:-:S04]  /*10960*/  IMAD.U32 R2, R19, 0x10000, RZ ;  /* 0x0001000013027824 */ /* 0x000fc800078e00ff */
[----:B------:R-:W-:-:S06]  /*10970*/  FMUL.FTZ R2, R2, 1 ;  /* 0x3f80000002027820 */ /* 0x000fcc0000410000 */
[----:B------:R-:W0:Y:S02]  /*10980*/  F2F.F64.F32 R2, R2 ;  /* 0x0000000200027310 */ /* 0x000e240000201800 */
[----:B0-----:R-:W-:Y:S01]  /*10990*/  STG.E.64 desc[UR36][R16.64], R2 ;  /* 0x0000000210007986 */ /* 0x001fe2000c101b24 */
[----:B------:R-:W-:Y:S05]  /*109a0*/  EXIT ;  /* 0x000000000000794d */ /* 0x000fea0003800000 */
.L_x_6171:
        /* <DEDUP_REMOVED lines=11> */
[----:B------:R-:W-:Y:S01]  /*10a60*/  STG.E.U8 desc[UR36][R16.64], R3 ;  /* 0x0000000310007986 */ /* 0x000fe2000c101124 */
[----:B------:R-:W-:Y:S05]  /*10a70*/  EXIT ;  /* 0x000000000000794d */ /* 0x000fea0003800000 */
.L_x_6184:
[----:B------:R-:W-:Y:S01]  /*10a80*/  IMAD.U32 R19, R19, 0x10000, RZ ;  /* 0x0001000013137824 */ /* 0x000fe200078e00ff */
[----:B------:R-:W-:-:S03]  /*10a90*/  CS2R R6, SRZ ;  /* 0x0000000000067805 */ /* 0x000fc6000001ff00 */
[----:B------:R-:W-:-:S06]  /*10aa0*/  FMUL.FTZ R4, R19, 1 ;  /* 0x3f80000013047820 */ /* 0x000fcc0000410000 */
[----:B------:R-:W0:Y:S02]  /*10ab0*/  F2F.F64.F32 R4, R4 ;  /* 0x0000000400047310 */ /* 0x000e240000201800 */
[----:B0-----:R-:W-:Y:S01]  /*10ac0*/  STG.E.128 desc[UR36][R16.64], R4 ;  /* 0x0000000410007986 */ /* 0x001fe2000c101d24 */
[----:B------:R-:W-:Y:S05]  /*10ad0*/  EXIT ;  /* 0x000000000000794d */ /* 0x000fea0003800000 */
.L_x_6183:
        /* <DEDUP_REMOVED lines=21> */
.L_x_6188:
[----:B------:R-:W-:Y:S05]  /*10c30*/  BSYNC B0 ;  /* 0x0000000000007941 */ /* 0x000fea0003800000 */
.L_x_6187:
[----:B------:R-:W-:-:S05]  /*10c40*/  LOP3.LUT R3, R0, R3, RZ, 0xfc, !PT ;  /* 0x0000000300037212 */ /* 0x000fca00078efcff */
[----:B------:R-:W-:Y:S01]  /*10c50*/  STG.E.U8 desc[UR36][R16.64], R3 ;  /* 0x0000000310007986 */ /* 0x000fe2000c101124 */
[----:B------:R-:W-:Y:S05]  /*10c60*/  EXIT ;  /* 0x000000000000794d */ /* 0x000fea0003800000 */
.L_x_6186:
        /* <DEDUP_REMOVED lines=13> */
.L_x_6190:
[----:B------:R-:W-:Y:S01]  /*10d40*/  IMAD.MOV.U32 R0, RZ, RZ, 0x7f ;  /* 0x0000007fff007424 */ /* 0x000fe200078e00ff */
[----:B------:R-:W-:-:S04]  /*10d50*/  ISETP.GT.U32.AND P0, PT, R2, 0x7f800000, PT ;  /* 0x7f8000000200780c */ /* 0x000fc80003f04070 */
[----:B------:R-:W-:-:S09]  /*10d60*/  SEL R0, R0, 0x7c, P0 ;  /* 0x0000007c00007807 */ /* 0x000fd20000000000 */
.L_x_6191:
[----:B------:R-:W-:Y:S05]  /*10d70*/  BSYNC B0 ;  /* 0x0000000000007941 */ /* 0x000fea0003800000 */
.L_x_6189:
[----:B------:R-:W-:-:S04]  /*10d80*/  LOP3.LUT R2, R19, 0x80000000, RZ, 0xc0, !PT ;  /* 0x8000000013027812 */ /* 0x000fc800078ec0ff */
[----:B------:R-:W-:-:S04]  /*10d90*/  SHF.R.U32.HI R3, RZ, 0x18, R2 ;  /* 0x00000018ff037819 */ /* 0x000fc80000011602 */
[----:B------:R-:W-:-:S05]  /*10da0*/  LOP3.LUT R3, R0, R3, RZ, 0xfc, !PT ;  /* 0x0000000300037212 */ /* 0x000fca00078efcff */
[----:B------:R-:W-:Y:S01]  /*10db0*/  STG.E.U8 desc[UR36][R16.64], R3 ;  /* 0x0000000310007986 */ /* 0x000fe2000c101124 */
[----:B------:R-:W-:Y:S05]  /*10dc0*/  EXIT ;  /* 0x000000000000794d */ /* 0x000fea0003800000 */
.L_x_6185:
[----:B------:R-:W-:Y:S01]  /*10dd0*/  STG.E.U16 desc[UR36][R16.64], R19 ;  /* 0x0000001310007986 */ /* 0x000fe2000c101524 */
[----:B------:R-:W-:Y:S05]  /*10de0*/  EXIT ;  /* 0x000000000000794d */ /* 0x000fea0003800000 */
.L_x_6182:
        /* <DEDUP_REMOVED lines=10> */
[----:B0-----:R-:W-:Y:S01]  /*10e90*/  STG.E.U16 desc[UR36][R16.64], R3 ;  /* 0x0000000310007986 */ /* 0x001fe2000c101524 */
[----:B------:R-:W-:Y:S05]  /*10ea0*/  EXIT ;  /* 0x000000000000794d */ /* 0x000fea0003800000 */
.L_x_6194:
        /* <DEDUP_REMOVED lines=17> */
.L_x_6197:
[----:B------:R-:W-:-:S04]  /*10fc0*/  LOP3.LUT R2, R19, 0x80000000, RZ, 0xc0, !PT ;  /* 0x8000000013027812 */ /* 0x000fc800078ec0ff */
[----:B------:R-:W-:-:S04]  /*10fd0*/  SHF.R.U32.HI R3, RZ, 0x18, R2 ;  /* 0x00000018ff037819 */ /* 0x000fc80000011602 */
[----:B------:R-:W-:-:S04]  /*10fe0*/  LOP3.LUT R0, R0, R3, RZ, 0xfc, !PT ;  /* 0x0000000300007212 */ /* 0x000fc800078efcff */
[----:B------:R-:W-:-:S07]  /*10ff0*/  PRMT R8, R0, 0x7610, R8 ;  /* 0x0000761000087816 */ /* 0x000fce0000000008 */
.L_x_6196:
[----:B------:R-:W-:Y:S05]  /*11000*/  BSYNC B0 ;  /* 0x0000000000007941 */ /* 0x000fea0003800000 */
.L_x_6195:
[----:B------:R-:W-:Y:S01]  /*11010*/  STG.E.U8 desc[UR36][R16.64], R8 ;  /* 0x0000000810007986 */ /* 0x000fe2000c101124 */
[----:B------:R-:W-:Y:S05]  /*11020*/  EXIT ;  /* 0x000000000000794d */ /* 0x000fea0003800000 */
.L_x_6193:
        /* <DEDUP_REMOVED lines=17> */
.L_x_6200:
[----:B------:R-:W-:-:S04]  /*11140*/  LOP3.LUT R2, R19, 0x80000000, RZ, 0xc0, !PT ;  /* 0x8000000013027812 */ /* 0x000fc800078ec0ff */
[----:B------:R-:W-:-:S04]  /*11150*/  SHF.R.U32.HI R3, RZ, 0x18, R2 ;  /* 0x00000018ff037819 */ /* 0x000fc80000011602 */
[----:B------:R-:W-:-:S04]  /*11160*/  LOP3.LUT R0, R0, R3, RZ, 0xfc, !PT ;  /* 0x0000000300007212 */ /* 0x000fc800078efcff */
[----:B------:R-:W-:-:S07]  /*11170*/  PRMT R8, R0, 0x7610, R8 ;  /* 0x0000761000087816 */ /* 0x000fce0000000008 */
.L_x_6199:
[----:B------:R-:W-:Y:S05]  /*11180*/  BSYNC B0 ;  /* 0x0000000000007941 */ /* 0x000fea0003800000 */
.L_x_6198:
[----:B------:R-:W-:Y:S01]  /*11190*/  STG.E.U8 desc[UR36][R16.64], R8 ;  /* 0x0000000810007986 */ /* 0x000fe2000c101124 */
[----:B------:R-:W-:Y:S05]  /*111a0*/  EXIT ;  /* 0x000000000000794d */ /* 0x000fea0003800000 */
.L_x_6192:
        /* <DEDUP_REMOVED lines=22> */
.L_x_6175:
        /* <DEDUP_REMOVED lines=16> */
.L_x_6203:
[----:B------:R-:W-:Y:S05]  /*11410*/  EXIT ;  /* 0x000000000000794d */ /* 0x000fea0003800000 */
.L_x_6202:
[----:B------:R-:W-:-:S06]  /*11420*/  IMAD.U32 R2, R19, 0x10000, RZ ;  /* 0x0001000013027824 */ /* 0x000fcc00078e00ff */
[----:B------:R-:W0:Y:S02]  /*11430*/  F2I.U64.TRUNC R2, R2 ;  /* 0x0000000200027311 */ /* 0x000e24000020d800 */
[----:B0-----:R-:W-:Y:S01]  /*11440*/  STG.E.64 desc[UR36][R16.64], R2 ;  /* 0x0000000210007986 */ /* 0x001fe2000c101b24 */
[----:B------:R-:W-:Y:S05]  /*11450*/  EXIT ;  /* 0x000000000000794d */ /* 0x000fea0003800000 */
.L_x_6201:
[----:B------:R-:W-:-:S06]  /*11460*/  IMAD.U32 R19, R19, 0x10000, RZ ;  /* 0x0001000013137824 */ /* 0x000fcc00078e00ff */
[----:B------:R-:W0:Y:S02]  /*11470*/  F2I.FTZ.U32.TRUNC.NTZ R19, R19 ;  /* 0x0000001300137305 */ /* 0x000e24000021f000 */
[----:B0-----:R-:W-:Y:S01]  /*11480*/  STG.E desc[UR36][R16.64], R19 ;  /* 0x0000001310007986 */ /* 0x001fe2000c101924 */
[----:B------:R-:W-:Y:S05]  /*11490*/  EXIT ;  /* 0x000000000000794d */ /* 0x000fea0003800000 */
.L_x_6204:
        /* <DEDUP_REMOVED lines=14> */
.L_x_28362:


//--------------------- .text._ZN2at6native27unrolled_elementwise_kernelIZZZNS0_49_GLOBAL__N__b919a28f_16_Normalization_cu_5c38458736batch_norm_elementwise_backward_evalERKNS_6TensorES5_S5_S5_ENKUlvE0_clEvENKUlvE2_clEvEUlN3c108BFloat16EfE_St5arrayIPcLm3EELi4E23TrivialOffsetCalculatorILi2EjESE_ILi1EjENS0_6memory12LoadWithCastILi2EEENSH_13StoreWithCastILi1EEEEEviT_T0_T2_T3_T4_T5_ --------------------------
	.section	.text._ZN2at6native27unrolled_elementwise_kernelIZZZNS0_49_GLOBAL__N__b919a28f_16_Normalization_cu_5c38458736batch_norm_elementwise_backward_evalERKNS_6TensorES5_S5_S5_ENKUlvE0_clEvENKUlvE2_clEvEUlN3c108BFloat16EfE_St5arrayIPcLm3EELi4E23TrivialOffsetCalculatorILi2EjESE_ILi1EjENS0_6memory12LoadWithCastILi2EEENSH_13StoreWithCastILi1EEEEEviT_T0_T2_T3_T4_T5_,"ax",@progbits
	.align	128
        .global         _ZN2at6native27unrolled_elementwise_kernelIZZZNS0_49_GLOBAL__N__b919a28f_16_Normalization_cu_5c38458736batch_norm_elementwise_backward_evalERKNS_6TensorES5_S5_S5_ENKUlvE0_clEvENKUlvE2_clEvEUlN3c108BFloat16EfE_St5arrayIPcLm3EELi4E23TrivialOffsetCalculatorILi2EjESE_ILi1EjENS0_6memory12LoadWithCastILi2EEENSH_13StoreWithCastILi1EEEEEviT_T0_T2_T3_T4_T5_
        .type           _ZN2at6native27unrolled_elementwise_kernelIZZZNS0_49_GLOBAL__N__b919a28f_16_Normalization_cu_5c38458736batch_norm_elementwise_backward_evalERKNS_6TensorES5_S5_S5_ENKUlvE0_clEvENKUlvE2_clEvEUlN3c108BFloat16EfE_St5arrayIPcLm3EELi4E23TrivialOffsetCalculatorILi2EjESE_ILi1EjENS0_6memory12LoadWithCastILi2EEENSH_13StoreWithCastILi1EEEEEviT_T0_T2_T3_T4_T5_,@function
        .size           _ZN2at6native27unrolled_elementwise_kernelIZZZNS0_49_GLOBAL__N__b919a28f_16_Normalization_cu_5c38458736batch_norm_elementwise_backward_evalERKNS_6TensorES5_S5_S5_ENKUlvE0_clEvENKUlvE2_clEvEUlN3c108BFloat16EfE_St5arrayIPcLm3EELi4E23TrivialOffsetCalculatorILi2EjESE_ILi1EjENS0_6memory12LoadWithCastILi2EEENSH_13StoreWithCastILi1EEEEEviT_T0_T2_T3_T4_T5_,(.L_x_28363 - _ZN2at6native27unrolled_elementwise_kernelIZZZNS0_49_GLOBAL__N__b919a28f_16_Normalization_cu_5c38458736batch_norm_elementwise_backward_evalERKNS_6TensorES5_S5_S5_ENKUlvE0_clEvENKUlvE2_clEvEUlN3c108BFloat16EfE_St5arrayIPcLm3EELi4E23TrivialOffsetCalculatorILi2EjESE_ILi1EjENS0_6memory12LoadWithCastILi2EEENSH_13StoreWithCastILi1EEEEEviT_T0_T2_T3_T4_T5_)
        .other          _ZN2at6native27unrolled_elementwise_kernelIZZZNS0_49_GLOBAL__N__b919a28f_16_Normalization_cu_5c38458736batch_norm_elementwise_backward_evalERKNS_6TensorES5_S5_S5_ENKUlvE0_clEvENKUlvE2_clEvEUlN3c108BFloat16EfE_St5arrayIPcLm3EELi4E23TrivialOffsetCalculatorILi2EjESE_ILi1EjENS0_6memory12LoadWithCastILi2EEENSH_13StoreWithCastILi1EEEEEviT_T0_T2_T3_T4_T5_,@"STO_CUDA_ENTRY STV_DEFAULT"
_ZN2at6native27unrolled_elementwise_kernelIZZZNS0_49_GLOBAL__N__b919a28f_16_Normalization_cu_5c38458736batch_norm_elementwise_backward_evalERKNS_6TensorES5_S5_S5_ENKUlvE0_clEvENKUlvE2_clEvEUlN3c108BFloat16EfE_St5arrayIPcLm3EELi4E23TrivialOffsetCalculatorILi2EjESE_ILi1EjENS0_6memory12LoadWithCastILi2EEENSH_13StoreWithCastILi1EEEEEviT_T0_T2_T3_T4_T5_:
.text._ZN2at6native27unrolled_elementwise_kernelIZZZNS0_49_GLOBAL__N__b919a28f_16_Normalization_cu_5c38458736batch_norm_elementwise_backward_evalERKNS_6TensorES5_S5_S5_ENKUlvE0_clEvENKUlvE2_clEvEUlN3c108BFloat16EfE_St5arrayIPcLm3EELi4E23TrivialOffsetCalculatorILi2EjESE_ILi1EjENS0_6memory12LoadWithCastILi2EEENSH_13StoreWithCastILi1EEEEEviT_T0_T2_T3_T4_T5_:
[----:B------:R-:W0:Y:S01]  /*0000*/  LDC R1, c[0x0][0x28] ;  /* 0x00000a00ff017b82 */ /* 0x000e220000000800 */
[----:B------:R-:W1:Y:S07]  /*0010*/  S2R R2, SR_CTAID.X ;  /* 0x0000000000027919 */ /* 0x000e6e0000002500 */
[----:B------:R-:W1:Y:S01]  /*0020*/  LDC R3, c[0x0][0x210] ;  /* 0x00008400ff037b82 */ /* 0x000e620000000800 */
[----:B------:R-:W-:Y:S01]  /*0030*/  ULDC.64 UR36, c[0x0][0x208] ;  /* 0x0000820000247ab9 */ /* 0x000fe20000000a00 */
[----:B------:R-:W-:Y:S01]  /*0040*/  BSSY B7, `(.L_x_6205) ;  /* 0x00001fe000077945 */ /* 0x000fe20003800000 */
[----:B------:R-:W2:Y:S01]  /*0050*/  S2R R29, SR_TID.X ;  /* 0x00000000001d7919 */ /* 0x000ea20000002100 */
[----:B------:R-:W-:Y:S01]  /*0060*/  IMAD.MOV.U32 R22, RZ, RZ, RZ ;  /* 0x000000ffff167224 */ /* 0x000fe200078e00ff */
[----:B------:R-:W-:Y:S01]  /*0070*/  PRMT R19, RZ, 0x7610, R19 ;  /* 0x00007610ff137816 */ /* 0x000fe20000000013 */
[----:B------:R-:W-:Y:S01]  /*0080*/  IMAD.MOV.U32 R17, RZ, RZ, RZ ;  /* 0x000000ffff117224 */ /* 0x000fe200078e00ff */
[----:B------:R-:W-:Y:S01]  /*0090*/  PRMT R25, RZ, 0x7610, R25 ;  /* 0x00007610ff197816 */ /* 0x000fe20000000019 */
[----:B------:R-:W3:Y:S08]  /*00a0*/  LDC.U8 R23, c[0x0][0x234] ;  /* 0x00008d00ff177b82 */ /* 0x000ef00000000000 */
[----:B------:R-:W4:Y:S01]  /*00b0*/  LDC.U8 R18, c[0x0][0x235] ;  /* 0x00008d40ff127b82 */ /* 0x000f220000000000 */
[----:B-1----:R-:W-:-:S05]  /*00c0*/  IMAD R16, R2, -0x200, R3 ;  /* 0xfffffe0002107824 */ /* 0x002fca00078e0203 */
[----:B--2---:R-:W-:-:S13]  /*00d0*/  ISETP.GE.AND P0, PT, R29, R16, PT ;  /* 0x000000101d00720c */ /* 0x004fda0003f06270 */
[----:B0--34-:R-:W-:Y:S05]  /*00e0*/  @P0 BRA `(.L_x_6206) ;  /* 0x0000001c00cc0947 */ /* 0x019fea0003800000 */
        /* <DEDUP_REMOVED lines=22> */
.L_x_6210:
[----:B------:R-:W2:Y:S02]  /*0250*/  LDG.E.U8 R4, desc[UR36][R4.64] ;  /* 0x0000002404047981 */ /* 0x000ea4000c1e1100 */
[----:B--2---:R-:W-:-:S04]  /*0260*/  I2FP.F32.U32 R0, R4 ;  /* 0x0000000400007245 */ /* 0x004fc80000201000 */
[----:B------:R-:W-:-:S04]  /*0270*/  F2FP.BF16.F32.PACK_AB R0, RZ, R0 ;  /* 0x00000000ff00723e */ /* 0x000fc800000010ff */
[----:B------:R-:W-:Y:S01]  /*0280*/  PRMT R25, R0, 0x7610, R25 ;  /* 0x0000761000197816 */ /* 0x000fe20000000019 */
[----:B------:R-:W-:Y:S06]  /*0290*/  BRA `(.L_x_6212) ;  /* 0x0000000c00cc7947 */ /* 0x000fec0003800000 */
.L_x_6209:
        /* <DEDUP_REMOVED lines=11> */
.L_x_6214:
[----:B------:R-:W2:Y:S02]  /*0350*/  LDG.E R4, desc[UR36][R4.64] ;  /* 0x0000002404047981 */ /* 0x000ea4000c1e1900 */
[----:B--2---:R-:W-:-:S04]  /*0360*/  I2FP.F32.S32 R0, R4 ;  /* 0x0000000400007245 */ /* 0x004fc80000201400 */
[----:B------:R-:W-:-:S04]  /*0370*/  F2FP.BF16.F32.PACK_AB R0, RZ, R0 ;  /* 0x00000000ff00723e */ /* 0x000fc800000010ff */
[----:B------:R-:W-:Y:S01]  /*0380*/  PRMT R25, R0, 0x7610, R25 ;  /* 0x0000761000197816 */ /* 0x000fe20000000019 */
[----:B------:R-:W-:Y:S06]  /*0390*/  BRA `(.L_x_6212) ;  /* 0x0000000c008c7947 */ /* 0x000fec0003800000 */
.L_x_6213:
[----:B------:R-:W2:Y:S02]  /*03a0*/  LDG.E.U16 R4, desc[UR36][R4.64] ;  /* 0x0000002404047981 */ /* 0x000ea4000c1e1500 */
[----:B--2---:R-:W0:Y:S02]  /*03b0*/  I2F.S16 R0, R4 ;  /* 0x0000000400007306 */ /* 0x004e240000101400 */
[----:B0-----:R-:W-:-:S04]  /*03c0*/  F2FP.BF16.F32.PACK_AB R0, RZ, R0 ;  /* 0x00000000ff00723e */ /* 0x001fc800000010ff */
[----:B------:R-:W-:Y:S01]  /*03d0*/  PRMT R25, R0, 0x7610, R25 ;  /* 0x0000761000197816 */ /* 0x000fe20000000019 */
[----:B------:R-:W-:Y:S06]  /*03e0*/  BRA `(.L_x_6212) ;  /* 0x0000000c00787947 */ /* 0x000fec0003800000 */
.L_x_6208:
        /* <DEDUP_REMOVED lines=9> */
.L_x_6216:
[----:B------:R-:W2:Y:S02]  /*0480*/  LDG.E.U16 R0, desc[UR36][R4.64] ;  /* 0x0000002404007981 */ /* 0x000ea4000c1e1500 */
[----:B--2---:R-:W-:-:S05]  /*0490*/  HADD2.F32 R0, -RZ, R0.H0_H0 ;  /* 0x20000000ff007230 */ /* 0x004fca0000004100 */
[----:B------:R-:W-:-:S04]  /*04a0*/  F2FP.BF16.F32.PACK_AB R0, RZ, R0 ;  /* 0x00000000ff00723e */ /* 0x000fc800000010ff */
[----:B------:R-:W-:Y:S01]  /*04b0*/  PRMT R25, R0, 0x7610, R25 ;  /* 0x0000761000197816 */ /* 0x000fe20000000019 */
[----:B------:R-:W-:Y:S06]  /*04c0*/  BRA `(.L_x_6212) ;  /* 0x0000000c00407947 */ /* 0x000fec0003800000 */
.L_x_6215:
        /* <DEDUP_REMOVED lines=9> */
.L_x_6218:
[----:B------:R-:W2:Y:S02]  /*0560*/  LDG.E.U16 R4, desc[UR36][R4.64] ;  /* 0x0000002404047981 */ /* 0x000ea4000c1e1500 */
[----:B--2---:R-:W-:-:S05]  /*0570*/  HADD2.F32 R0, -RZ, R4.H0_H0 ;  /* 0x20000004ff007230 */ /* 0x004fca0000004100 */
[----:B------:R-:W-:-:S04]  /*0580*/  F2FP.BF16.F32.PACK_AB R0, RZ, R0 ;  /* 0x00000000ff00723e */ /* 0x000fc800000010ff */
[----:B------:R-:W-:Y:S01]  /*0590*/  PRMT R25, R0, 0x7610, R25 ;  /* 0x0000761000197816 */ /* 0x000fe20000000019 */
[----:B------:R-:W-:Y:S06]  /*05a0*/  BRA `(.L_x_6212) ;  /* 0x0000000c00087947 */ /* 0x000fec0003800000 */
.L_x_6217:
        /* <DEDUP_REMOVED lines=9> */
.L_x_6207:
        /* <DEDUP_REMOVED lines=14> */
.L_x_6221:
        /* <DEDUP_REMOVED lines=9> */
.L_x_6220:
        /* <DEDUP_REMOVED lines=28> */
.L_x_6223:
        /* <DEDUP_REMOVED lines=16> */
.L_x_6222:
[----:B------:R0:W5:Y:S01]  /*0a70*/  LDG.E.U16 R25, desc[UR36][R4.64] ;  /* 0x0000002404197981 */ /* 0x000162000c1e1500 */
[----:B------:R-:W-:Y:S05]  /*0a80*/  BRA `(.L_x_6212) ;  /* 0x0000000400d07947 */ /* 0x000fea0003800000 */
.L_x_6219:
        /* <DEDUP_REMOVED lines=13> */
.L_x_6226:
        /* <DEDUP_REMOVED lines=21> */
.L_x_6230:
[----:B------:R-:W-:Y:S05]  /*0cb0*/  BSYNC B1 ;  /* 0x0000000000017941 */ /* 0x000fea0003800000 */
.L_x_6229:
[----:B------:R-:W-:Y:S01]  /*0cc0*/  LEA R5, R0, 0x3b800000, 0x17 ;  /* 0x3b80000000057811 */ /* 0x000fe200078eb8ff */
[----:B------:R-:W-:-:S05]  /*0cd0*/  IMAD.SHL.U32 R0, R3, 0x100000, RZ ;  /* 0x0010000003007824 */ /* 0x000fca00078e00ff */
[----:B------:R-:W-:-:S07]  /*0ce0*/  LOP3.LUT R0, R5, R0, R6, 0xfe, !PT ;  /* 0x0000000005007212 */ /* 0x000fce00078efe06 */
.L_x_6228:
[----:B------:R-:W-:Y:S05]  /*0cf0*/  BSYNC B0 ;  /* 0x0000000000007941 */ /* 0x000fea0003800000 */
.L_x_6227:
[----:B------:R-:W-:-:S04]  /*0d00*/  F2FP.BF16.F32.PACK_AB R0, RZ, R0 ;  /* 0x00000000ff00723e */ /* 0x000fc800000010ff */
[----:B------:R-:W-:Y:S01]  /*0d10*/  PRMT R25, R0, 0x7610, R25 ;  /* 0x0000761000197816 */ /* 0x000fe20000000019 */
[----:B------:R-:W-:Y:S06]  /*0d20*/  BRA `(.L_x_6212) ;  /* 0x0000000400287947 */ /* 0x000fec0003800000 */
.L_x_6225:
        /* <DEDUP_REMOVED lines=21> */
.L_x_6234:
[----:B------:R-:W-:Y:S05]  /*0e80*/  BSYNC B1 ;  /* 0x0000000000017941 */ /* 0x000fea0003800000 */
.L_x_6233:
[----:B------:R-:W-:Y:S01]  /*0e90*/  LEA R5, R0, 0x37800000, 0x17 ;  /* 0x3780000000057811 */ /* 0x000fe200078eb8ff */
[----:B------:R-:W-:-:S05]  /*0ea0*/  IMAD.SHL.U32 R0, R3, 0x200000, RZ ;  /* 0x0020000003007824 */ /* 0x000fca00078e00ff */
[----:B------:R-:W-:-:S07]  /*0eb0*/  LOP3.LUT R0, R5, R0, R6, 0xfe, !PT ;  /* 0x0000000005007212 */ /* 0x000fce00078efe06 */
.L_x_6232:
[----:B------:R-:W-:Y:S05]  /*0ec0*/  BSYNC B0 ;  /* 0x0000000000007941 */ /* 0x000fea0003800000 */
.L_x_6231:
[----:B------:R-:W-:-:S04]  /*0ed0*/  F2FP.BF16.F32.PACK_AB R0, RZ, R0 ;  /* 0x00000000ff00723e */ /* 0x000fc800000010ff */
[----:B------:R-:W-:Y:S01]  /*0ee0*/  PRMT R25, R0, 0x7610, R25 ;  /* 0x0000761000197816 */ /* 0x000fe20000000019 */
[----:B------:R-:W-:Y:S06]  /*0ef0*/  BRA `(.L_x_6212) ;  /* 0x0000000000b47947 */ /* 0x000fec0003800000 */
.L_x_6224:
        /* <DEDUP_REMOVED lines=14> */
.L_x_6238:
[----:B------:R-:W-:Y:S05]  /*0fe0*/  BSYNC B0 ;  /* 0x0000000000007941 */ /* 0x000fea0003800000 */
.L_x_6237:
[----:B------:R-:W-:-:S04]  /*0ff0*/  F2FP.BF16.F32.PACK_AB R0, RZ, R0 ;  /* 0x00000000ff00723e */ /* 0x000fc800000010ff */
[----:B------:R-:W-:Y:S01]  /*1000*/  PRMT R25, R0, 0x7610, R25 ;  /* 0x0000761000197816 */ /* 0x000fe20000000019 */
[----:B------:R-:W-:Y:S06]  /*1010*/  BRA `(.L_x_6212) ;  /* 0x00000000006c7947 */ /* 0x000fec0003800000 */
.L_x_6211:
        /* <DEDUP_REMOVED lines=16> */
.L_x_6239:
[----:B------:R-:W-:Y:S01]  /*1120*/  PRMT R25, RZ, 0x7610, R25 ;  /* 0x00007610ff197816 */ /* 0x000fe20000000019 */
[----:B------:R-:W-:Y:S06]  /*1130*/  BRA `(.L_x_6212) ;  /* 0x0000000000247947 */ /* 0x000fec0003800000 */
.L_x_6236:
[----:B------:R-:W2:Y:S02]  /*1140*/  LDG.E.64 R4, desc[UR36][R4.64] ;  /* 0x0000002404047981 */ /* 0x000ea4000c1e1b00 */
[----:B--2---:R-:W0:Y:S02]  /*1150*/  I2F.U64 R0, R4 ;  /* 0x0000000400007312 */ /* 0x004e240000301000 */
[----:B0-----:R-:W-:-:S04]  /*1160*/  F2FP.BF16.F32.PACK_AB R0, RZ, R0 ;  /* 0x00000000ff00723e */ /* 0x001fc800000010ff */
[----:B------:R-:W-:Y:S01]  /*1170*/  PRMT R25, R0, 0x7610, R25 ;  /* 0x0000761000197816 */ /* 0x000fe20000000019 */
[----:B------:R-:W-:Y:S06]  /*1180*/  BRA `(.L_x_6212) ;  /* 0x0000000000107947 */ /* 0x000fec0003800000 */
.L_x_6235:
[----:B------:R-:W2:Y:S02]  /*1190*/  LDG.E R4, desc[UR36][R4.64] ;  /* 0x0000002404047981 */ /* 0x000ea4000c1e1900 */
[----:B--2---:R-:W-:-:S04]  /*11a0*/  I2FP.F32.U32 R0, R4 ;  /* 0x0000000400007245 */ /* 0x004fc80000201000 */
[----:B------:R-:W-:-:S04]  /*11b0*/  F2FP.BF16.F32.PACK_AB R0, RZ, R0 ;  /* 0x00000000ff00723e */ /* 0x000fc800000010ff */
[----:B------:R-:W-:-:S07]  /*11c0*/  PRMT R25, R0, 0x7610, R25 ;  /* 0x0000761000197816 */ /* 0x000fce0000000019 */
.L_x_6212:
[----:B0-----:R-:W0:Y:S01]  /*11d0*/  LDC.64 R4, c[0x0][0x228] ;  /* 0x00008a00ff047b82 */ /* 0x001e220000000a00 */
[----:B------:R-:W-:Y:S01]  /*11e0*/  PRMT R0, R18, 0x9910, RZ ;  /* 0x0000991012007816 */ /* 0x000fe200000000ff */
[----:B------:R-:W-:Y:S01]  /*11f0*/  ULDC UR4, c[0x0][0x23c] ;  /* 0x00008f0000047ab9 */ /* 0x000fe20000000800 */
[----:B------:R-:W-:Y:S01]  /*1200*/  BSSY B6, `(.L_x_6240) ;  /* 0x00000df000067945 */ /* 0x000fe20003800000 */
[----:B------:R-:W-:Y:S01]  /*1210*/  IMAD R29, R29, UR4, RZ ;  /* 0x000000041d1d7c24 */ /* 0x000fe2000f8e02ff */
[----:B------:R-:W-:-:S04]  /*1220*/  ISETP.GT.AND P0, PT, R0, 0x9, PT ;  /* 0x000000090000780c */ /* 0x000fc80003f04270 */
[----:B0-----:R-:W-:-:S05]  /*1230*/  IADD3 R4, P1, R29, R4, RZ ;  /* 0x000000041d047210 */ /* 0x001fca0007f3e0ff */
[----:B------:R-:W-:-:S04]  /*1240*/  IMAD.X R5, RZ, RZ, R5, P1 ;  /* 0x000000ffff057224 */ /* 0x000fc800008e0605 */
        /* <DEDUP_REMOVED lines=10> */
[----:B--2---:R0:W1:Y:S01]  /*12f0*/  I2F.S16 R17, R4 ;  /* 0x0000000400117306 */ /* 0x0040620000101400 */
[----:B------:R-:W-:Y:S05]  /*1300*/  BRA `(.L_x_6246) ;  /* 0x0000000c00387947 */ /* 0x000fea0003800000 */
.L_x_6244:
[----:B------:R-:W2:Y:S02]  /*1310*/  LDG.E.U8 R4, desc[UR36][R4.64] ;  /* 0x0000002404047981 */ /* 0x000ea4000c1e1100 */
[----:B--2---:R-:W-:Y:S01]  /*1320*/  I2FP.F32.U32 R17, R4 ;  /* 0x0000000400117245 */ /* 0x004fe20000201000 */
[----:B------:R-:W-:Y:S06]  /*1330*/  BRA `(.L_x_6246) ;  /* 0x0000000c002c7947 */ /* 0x000fec0003800000 */
.L_x_6243:
        /* <DEDUP_REMOVED lines=9> */
.L_x_6248:
[----:B------:R-:W2:Y:S02]  /*13d0*/  LDG.E R4, desc[UR36][R4.64] ;  /* 0x0000002404047981 */ /* 0x000ea4000c1e1900 */
[----:B--2---:R-:W-:Y:S01]  /*13e0*/  I2FP.F32.S32 R17, R4 ;  /* 0x0000000400117245 */ /* 0x004fe20000201400 */
[----:B------:R-:W-:Y:S06]  /*13f0*/  BRA `(.L_x_6246) ;  /* 0x0000000800fc7947 */ /* 0x000fec0003800000 */
.L_x_6247:
[----:B------:R-:W2:Y:S02]  /*1400*/  LDG.E.U16 R4, desc[UR36][R4.64] ;  /* 0x0000002404047981 */ /* 0x000ea4000c1e1500 */
[----:B--2---:R2:W3:Y:S01]  /*1410*/  I2F.S16 R17, R4 ;  /* 0x0000000400117306 */ /* 0x0044e20000101400 */
[----:B------:R-:W-:Y:S05]  /*1420*/  BRA `(.L_x_6246) ;  /* 0x0000000800f07947 */ /* 0x000fea0003800000 */
.L_x_6242:
        /* <DEDUP_REMOVED lines=8> */
.L_x_6250:
[----:B------:R-:W2:Y:S02]  /*14b0*/  LDG.E.U16 R4, desc[UR36][R4.64] ;  /* 0x0000002404047981 */ /* 0x000ea4000c1e1500 */
[----:B--2---:R-:W-:Y:S01]  /*14c0*/  HADD2.F32 R17, -RZ, R4.H0_H0 ;  /* 0x20000004ff117230 */ /* 0x004fe20000004100 */
[----:B------:R-:W-:Y:S06]  /*14d0*/  BRA `(.L_x_6246) ;  /* 0x0000000800c47947 */ /* 0x000fec0003800000 */
.L_x_6249:
        /* <DEDUP_REMOVED lines=8> */
.L_x_6252:
[----:B------:R-:W2:Y:S02]  /*1560*/  LDG.E.U16 R4, desc[UR36][R4.64] ;  /* 0x0000002404047981 */ /* 0x000ea4000c1e1500 */
[----:B--2---:R-:W-:Y:S01]  /*1570*/  HADD2.F32 R17, -RZ, R4.H0_H0 ;  /* 0x20000004ff117230 */ /* 0x004fe20000004100 */
[----:B------:R-:W-:Y:S06]  /*1580*/  BRA `(.L_x_6246) ;  /* 0x0000000800987947 */ /* 0x000fec0003800000 */
.L_x_6251:
[----:B------:R-:W2:Y:S01]  /*1590*/  LDG.E.64 R4, desc[UR36][R4.64] ;  /* 0x0000002404047981 */ /* 0x000ea2000c1e1b00 */
[----:B------:R-:W-:Y:S01]  /*15a0*/  UMOV UR4, 0xf0000000 ;  /* 0xf000000000047882 */ /* 0x000fe20000000000 */
[----:B------:R-:W-:Y:S01]  /*15b0*/  UMOV UR5, 0x380fffff ;  /* 0x380fffff00057882 */ /* 0x000fe20000000000 */
[----:B--2---:R-:W0:Y:S01]  /*15c0*/  F2F.F32.F64 R17, R4 ;  /* 0x0000000400117310 */ /* 0x004e220000301000 */
[----:B------:R-:W-:-:S14]  /*15d0*/  DSETP.GEU.AND P0, PT, |R4|, UR4, PT ;  /* 0x0000000404007e2a */ /* 0x000fdc000bf0e200 */
[----:B0-----:R-:W-:Y:S01]  /*15e0*/  @!P0 FMUL R17, R17, 1.175494350822287508e-38 ;  /* 0x0080000011118820 */ /* 0x001fe20000400000 */
[----:B------:R-:W-:Y:S06]  /*15f0*/  BRA `(.L_x_6246) ;  /* 0x00000008007c7947 */ /* 0x000fec0003800000 */
.L_x_6241:
        /* <DEDUP_REMOVED lines=12> */
.L_x_6255:
[----:B------:R-:W2:Y:S01]  /*16c0*/  LDG.E.64 R4, desc[UR36][R4.64] ;  /* 0x0000002404047981 */ /* 0x000ea2000c1e1b00 */
[----:B------:R-:W-:Y:S01]  /*16d0*/  UMOV UR4, 0xf0000000 ;  /* 0xf000000000047882 */ /* 0x000fe20000000000 */
[----:B------:R-:W-:Y:S01]  /*16e0*/  UMOV UR5, 0x380fffff ;  /* 0x380fffff00057882 */ /* 0x000fe20000000000 */
[----:B--2---:R-:W0:Y:S01]  /*16f0*/  F2F.F32.F64 R17, R4 ;  /* 0x0000000400117310 */ /* 0x004e220000301000 */
[----:B------:R-:W-:-:S14]  /*1700*/  DSETP.GEU.AND P0, PT, |R4|, UR4, PT ;  /* 0x0000000404007e2a */ /* 0x000fdc000bf0e200 */
[----:B0-----:R-:W-:Y:S01]  /*1710*/  @!P0 FMUL R17, R17, 1.175494350822287508e-38 ;  /* 0x0080000011118820 */ /* 0x001fe20000400000 */
[----:B------:R-:W-:Y:S06]  /*1720*/  BRA `(.L_x_6246) ;  /* 0x0000000800307947 */ /* 0x000fec0003800000 */
.L_x_6254:
        /* <DEDUP_REMOVED lines=26> */
.L_x_6257:
        /* <DEDUP_REMOVED lines=13> */
.L_x_6256:
[----:B------:R-:W2:Y:S02]  /*19a0*/  LDG.E.U16 R4, desc[UR36][R4.64] ;  /* 0x0000002404047981 */ /* 0x000ea4000c1e1500 */
[----:B--2---:R-:W-:Y:S01]  /*19b0*/  IMAD.U32 R17, R4, 0x10000, RZ ;  /* 0x0001000004117824 */ /* 0x004fe200078e00ff */
[----:B------:R-:W-:Y:S06]  /*19c0*/  BRA `(.L_x_6246) ;  /* 0x0000000400887947 */ /* 0x000fec0003800000 */
.L_x_6253:
        /* <DEDUP_REMOVED lines=11> */
.L_x_6260:
        /* <DEDUP_REMOVED lines=20> */
.L_x_6262:
[----:B------:R-:W-:Y:S05]  /*1bc0*/  BSYNC B0 ;  /* 0x0000000000007941 */ /* 0x000fea0003800000 */
.L_x_6261:
[----:B------:R-:W-:Y:S01]  /*1bd0*/  IMAD.SHL.U32 R3, R3, 0x100000, RZ ;  /* 0x0010000003037824 */ /* 0x000fe200078e00ff */
[----:B------:R-:W-:-:S04]  /*1be0*/  LEA R0, R0, 0x3b800000, 0x17 ;  /* 0x3b80000000007811 */ /* 0x000fc800078eb8ff */
[----:B------:R-:W-:Y:S01]  /*1bf0*/  LOP3.LUT R17, R0, R3, R17, 0xfe, !PT ;  /* 0x0000000300117212 */ /* 0x000fe200078efe11 */
[----:B------:R-:W-:Y:S06]  /*1c00*/  BRA `(.L_x_6246) ;  /* 0x0000000000f87947 */ /* 0x000fec0003800000 */
.L_x_6259:
        /* <DEDUP_REMOVED lines=20> */
.L_x_6264:
[----:B------:R-:W-:Y:S05]  /*1d50*/  BSYNC B0 ;  /* 0x0000000000007941 */ /* 0x000fea0003800000 */
.L_x_6263:
[----:B------:R-:W-:Y:S01]  /*1d60*/  IMAD.SHL.U32 R3, R3, 0x200000, RZ ;  /* 0x0020000003037824 */ /* 0x000fe200078e00ff */
[----:B------:R-:W-:-:S04]  /*1d70*/  LEA R0, R0, 0x37800000, 0x17 ;  /* 0x3780000000007811 */ /* 0x000fc800078eb8ff */
[----:B------:R-:W-:Y:S01]  /*1d80*/  LOP3.LUT R17, R0, R3, R17, 0xfe, !PT ;  /* 0x0000000300117212 */ /* 0x000fe200078efe11 */
[----:B------:R-:W-:Y:S06]  /*1d90*/  BRA `(.L_x_6246) ;  /* 0x0000000000947947 */ /* 0x000fec0003800000 */
.L_x_6258:
        /* <DEDUP_REMOVED lines=14> */
.L_x_6245:
        /* <DEDUP_REMOVED lines=16> */
.L_x_6267:
[----:B------:R-:W-:Y:S01]  /*1f80*/  IMAD.MOV.U32 R17, RZ, RZ, RZ ;  /* 0x000000ffff117224 */ /* 0x000fe200078e00ff */
[----:B------:R-:W-:Y:S06]  /*1f90*/  BRA `(.L_x_6246) ;  /* 0x0000000000147947 */ /* 0x000fec0003800000 */
.L_x_6266:
[----:B------:R-:W2:Y:S02]  /*1fa0*/  LDG.E.64 R4, desc[UR36][R4.64] ;  /* 0x0000002404047981 */ /* 0x000ea4000c1e1b00 */
[----:B--2---:R0:W1:Y:S01]  /*1fb0*/  I2F.U64 R17, R4 ;  /* 0x0000000400117312 */ /* 0x0040620000301000 */
[----:B------:R-:W-:Y:S05]  /*1fc0*/  BRA `(.L_x_6246) ;  /* 0x0000000000087947 */ /* 0x000fea0003800000 */
.L_x_6265:
[----:B------:R-:W2:Y:S02]  /*1fd0*/  LDG.E R4, desc[UR36][R4.64] ;  /* 0x0000002404047981 */ /* 0x000ea4000c1e1900 */
[----:B--2---:R-:W-:-:S07]  /*1fe0*/  I2FP.F32.U32 R17, R4 ;  /* 0x0000000400117245 */ /* 0x004fce0000201000 */
.L_x_6246:
[----:B------:R-:W-:Y:S05]  /*1ff0*/  BSYNC B6 ;  /* 0x0000000000067941 */ /* 0x000fea0003800000 */
.L_x_6240:
[----:B------:R-:W2:Y:S02]  /*2000*/  S2R R29, SR_TID.X ;  /* 0x00000000001d7919 */ /* 0x000ea40000002100 */
[----:B--2---:R-:W-:-:S07]  /*2010*/  VIADD R29, R29, 0x80 ;  /* 0x000000801d1d7836 */ /* 0x004fce0000000000 */
.L_x_6206:
[----:B------:R-:W-:Y:S05]  /*2020*/  BSYNC B7 ;  /* 0x0000000000077941 */ /* 0x000fea0003800000 */
.L_x_6205:
[----:B------:R-:W-:Y:S01]  /*2030*/  ISETP.GE.AND P0, PT, R29, R16, PT ;  /* 0x000000101d00720c */ /* 0x000fe20003f06270 */
[----:B------:R-:W-:-:S12]  /*2040*/  BSSY B7, `(.L_x_6268) ;  /* 0x00001f3000077945 */ /* 0x000fd80003800000 */
[----:B------:R-:W-:Y:S05]  /*2050*/  @P0 BRA `(.L_x_6269) ;  /* 0x0000001c00c40947 */ /* 0x000fea0003800000 */
[----:B0---4-:R-:W0:Y:S01]  /*2060*/  LDC.64 R4, c[0x0][0x220] ;  /* 0x00008800ff047b82 */ /* 0x011e220000000a00 */
        /* <DEDUP_REMOVED lines=21> */
.L_x_6273:
[----:B------:R-:W2:Y:S02]  /*21c0*/  LDG.E.U8 R4, desc[UR36][R4.64] ;  /* 0x0000002404047981 */ /* 0x000ea4000c1e1100 */
[----:B--2---:R-:W-:-:S04]  /*21d0*/  I2FP.F32.U32 R0, R4 ;  /* 0x0000000400007245 */ /* 0x004fc80000201000 */
[----:B------:R-:W-:-:S04]  /*21e0*/  F2FP.BF16.F32.PACK_AB R0, RZ, R0 ;  /* 0x00000000ff00723e */ /* 0x000fc800000010ff */
[----:B------:R-:W-:Y:S01]  /*21f0*/  PRMT R19, R0, 0x7610, R19 ;  /* 0x0000761000137816 */ /* 0x000fe20000000013 */
[----:B------:R-:W-:Y:S06]  /*2200*/  BRA `(.L_x_6275) ;  /* 0x0000000c00c87947 */ /* 0x000fec0003800000 */
.L_x_6272:
        /* <DEDUP_REMOVED lines=11> */
.L_x_6277:
[----:B------:R-:W2:Y:S02]  /*22c0*/  LDG.E R4, desc[UR36][R4.64] ;  /* 0x0000002404047981 */ /* 0x000ea4000c1e1900 */
[----:B--2---:R-:W-:-:S04]  /*22d0*/  I2FP.F32.S32 R0, R4 ;  /* 0x0000000400007245 */ /* 0x004fc80000201400 */
[----:B------:R-:W-:-:S04]  /*22e0*/  F2FP.BF16.F32.PACK_AB R0, RZ, R0 ;  /* 0x00000000ff00723e */ /* 0x000fc800000010ff */
[----:B------:R-:W-:Y:S01]  /*22f0*/  PRMT R19, R0, 0x7610, R19 ;  /* 0x0000761000137816 */ /* 0x000fe20000000013 */
[----:B------:R-:W-:Y:S06]  /*2300*/  BRA `(.L_x_6275) ;  /* 0x0000000c00887947 */ /* 0x000fec0003800000 */
.L_x_6276:
[----:B------:R-:W2:Y:S02]  /*2310*/  LDG.E.U16 R4, desc[UR36][R4.64] ;  /* 0x0000002404047981 */ /* 0x000ea4000c1e1500 */
[----:B--2---:R-:W0:Y:S02]  /*2320*/  I2F.S16 R0, R4 ;  /* 0x0000000400007306 */ /* 0x004e240000101400 */
[----:B0-----:R-:W-:-:S04]  /*2330*/  F2FP.BF16.F32.PACK_AB R0, RZ, R0 ;  /* 0x00000000ff00723e */ /* 0x001fc800000010ff */
[----:B------:R-:W-:Y:S01]  /*2340*/  PRMT R19, R0, 0x7610, R19 ;  /* 0x0000761000137816 */ /* 0x000fe20000000013 */
[----:B------:R-:W-:Y:S06]  /*2350*/  BRA `(.L_x_6275) ;  /* 0x0000000c00747947 */ /* 0x000fec0003800000 */
.L_x_6271:
        /* <DEDUP_REMOVED lines=9> */
.L_x_6279:
[----:B------:R-:W2:Y:S02]  /*23f0*/  LDG.E.U16 R0, desc[UR36][R4.64] ;  /* 0x0000002404007981 */ /* 0x000ea4000c1e1500 */
[----:B--2---:R-:W-:-:S05]  /*2400*/  HADD2.F32 R0, -RZ, R0.H0_H0 ;  /* 0x20000000ff007230 */ /* 0x004fca0000004100 */
[----:B------:R-:W-:-:S04]  /*2410*/  F2FP.BF16.F32.PACK_AB R0, RZ, R0 ;  /* 0x00000000ff00723e */ /* 0x000fc800000010ff */
[----:B------:R-:W-:Y:S01]  /*2420*/  PRMT R19, R0, 0x7610, R19 ;  /* 0x0000761000137816 */ /* 0x000fe20000000013 */
[----:B------:R-:W-:Y:S06]  /*2430*/  BRA `(.L_x_6275) ;  /* 0x0000000c003c7947 */ /* 0x000fec0003800000 */
.L_x_6278:
        /* <DEDUP_REMOVED lines=9> */
.L_x_6281:
[----:B------:R-:W2:Y:S02]  /*24d0*/  LDG.E.U16 R4, desc[UR36][R4.64] ;  /* 0x0000002404047981 */ /* 0x000ea4000c1e1500 */
[----:B--2---:R-:W-:-:S05]  /*24e0*/  HADD2.F32 R0, -RZ, R4.H0_H0 ;  /* 0x20000004ff007230 */ /* 0x004fca0000004100 */
[----:B------:R-:W-:-:S04]  /*24f0*/  F2FP.BF16.F32.PACK_AB R0, RZ, R0 ;  /* 0x00000000ff00723e */ /* 0x000fc800000010ff */
[----:B------:R-:W-:Y:S01]  /*2500*/  PRMT R19, R0, 0x7610, R19 ;  /* 0x0000761000137816 */ /* 0x000fe20000000013 */
[----:B------:R-:W-:Y:S06]  /*2510*/  BRA `(.L_x_6275) ;  /* 0x0000000c00047947 */ /* 0x000fec0003800000 */
.L_x_6280:
        /* <DEDUP_REMOVED lines=9> */
.L_x_6270:
        /* <DEDUP_REMOVED lines=14> */
.L_x_6284:
        /* <DEDUP_REMOVED lines=9> */
.L_x_6283:
        /* <DEDUP_REMOVED lines=28> */
.L_x_6286:
        /* <DEDUP_REMOVED lines=15> */
.L_x_6285:
[----:B------:R0:W5:Y:S01]  /*29d0*/  LDG.E.U16 R19, desc[UR36][R4.64] ;  /* 0x0000002404137981 */ /* 0x000162000c1e1500 */
[----:B------:R-:W-:Y:S05]  /*29e0*/  BRA `(.L_x_6275) ;  /* 0x0000000400d07947 */ /* 0x000fea0003800000 */
.L_x_6282:
        /* <DEDUP_REMOVED lines=13> */
.L_x_6289:
        /* <DEDUP_REMOVED lines=21> */
.L_x_6293:
[----:B------:R-:W-:Y:S05]  /*2c10*/  BSYNC B1 ;  /* 0x0000000000017941 */ /* 0x000fea0003800000 */
.L_x_6292:
[----:B------:R-:W-:Y:S01]  /*2c20*/  LEA R5, R0, 0x3b800000, 0x17 ;  /* 0x3b80000000057811 */ /* 0x000fe200078eb8ff */
[----:B------:R-:W-:-:S05]  /*2c30*/  IMAD.SHL.U32 R0, R3, 0x100000, RZ ;  /* 0x0010000003007824 */ /* 0x000fca00078e00ff */
[----:B------:R-:W-:-:S07]  /*2c40*/  LOP3.LUT R0, R5, R0, R6, 0xfe, !PT ;  /* 0x0000000005007212 */ /* 0x000fce00078efe06 */
.L_x_6291:
[----:B------:R-:W-:Y:S05]  /*2c50*/  BSYNC B0 ;  /* 0x0000000000007941 */ /* 0x000fea0003800000 */
.L_x_6290:
[----:B------:R-:W-:-:S04]  /*2c60*/  F2FP.BF16.F32.PACK_AB R0, RZ, R0 ;  /* 0x00000000ff00723e */ /* 0x000fc800000010ff */
[----:B------:R-:W-:Y:S01]  /*2c70*/  PRMT R19, R0, 0x7610, R19 ;  /* 0x0000761000137816 */ /* 0x000fe20000000013 */
[----:B------:R-:W-:Y:S06]  /*2c80*/  BRA `(.L_x_6275) ;  /* 0x0000000400287947 */ /* 0x000fec0003800000 */
.L_x_6288:
        /* <DEDUP_REMOVED lines=21> */
.L_x_6297:
[----:B------:R-:W-:Y:S05]  /*2de0*/  BSYNC B1 ;  /* 0x0000000000017941 */ /* 0x000fea0003800000 */
.L_x_6296:
[----:B------:R-:W-:Y:S01]  /*2df0*/  LEA R5, R0, 0x37800000, 0x17 ;  /* 0x3780000000057811 */ /* 0x000fe200078eb8ff */
[----:B------:R-:W-:-:S05]  /*2e00*/  IMAD.SHL.U32 R0, R3, 0x200000, RZ ;  /* 0x0020000003007824 */ /* 0x000fca00078e00ff */
[----:B------:R-:W-:-:S07]  /*2e10*/  LOP3.LUT R0, R5, R0, R6, 0xfe, !PT ;  /* 0x0000000005007212 */ /* 0x000fce00078efe06 */
.L_x_6295:
[----:B------:R-:W-:Y:S05]  /*2e20*/  BSYNC B0 ;  /* 0x0000000000007941 */ /* 0x000fea0003800000 */
.L_x_6294:
[----:B------:R-:W-:-:S04]  /*2e30*/  F2FP.BF16.F32.PACK_AB R0, RZ, R0 ;  /* 0x00000000ff00723e */ /* 0x000fc800000010ff */
[----:B------:R-:W-:Y:S01]  /*2e40*/  PRMT R19, R0, 0x7610, R19 ;  /* 0x0000761000137816 */ /* 0x000fe20000000013 */
[----:B------:R-:W-:Y:S06]  /*2e50*/  BRA `(.L_x_6275) ;  /* 0x0000000000b47947 */ /* 0x000fec0003800000 */
.L_x_6287:
        /* <DEDUP_REMOVED lines=14> */
.L_x_6301:
[----:B------:R-:W-:Y:S05]  /*2f40*/  BSYNC B0 ;  /* 0x0000000000007941 */ /* 0x000fea0003800000 */
.L_x_6300:
[----:B------:R-:W-:-:S04]  /*2f50*/  F2FP.BF16.F32.PACK_AB R0, RZ, R0 ;  /* 0x00000000ff00723e */ /* 0x000fc800000010ff */
[----:B------:R-:W-:Y:S01]  /*2f60*/  PRMT R19, R0, 0x7610, R19 ;  /* 0x0000761000137816 */ /* 0x000fe20000000013 */
[----:B------:R-:W-:Y:S06]  /*2f70*/  BRA `(.L_x_6275) ;  /* 0x00000000006c7947 */ /* 0x000fec0003800000 */
.L_x_6274:
        /* <DEDUP_REMOVED lines=16> */
.L_x_6302:
[----:B------:R-:W-:Y:S01]  /*3080*/  PRMT R19, RZ, 0x7610, R19 ;  /* 0x00007610ff137816 */ /* 0x000fe20000000013 */
[----:B------:R-:W-:Y:S06]  /*3090*/  BRA `(.L_x_6275) ;  /* 0x0000000000247947 */ /* 0x000fec0003800000 */
.L_x_6299:
[----:B------:R-:W2:Y:S02]  /*30a0*/  LDG.E.64 R4, desc[UR36][R4.64] ;  /* 0x0000002404047981 */ /* 0x000ea4000c1e1b00 */
[----:B--2---:R-:W0:Y:S02]  /*30b0*/  I2F.U64 R0, R4 ;  /* 0x0000000400007312 */ /* 0x004e240000301000 */
[----:B0-----:R-:W-:-:S04]  /*30c0*/  F2FP.BF16.F32.PACK_AB R0, RZ, R0 ;  /* 0x00000000ff00723e */ /* 0x001fc800000010ff */
[----:B------:R-:W-:Y:S01]  /*30d0*/  PRMT R19, R0, 0x7610, R19 ;  /* 0x0000761000137816 */ /* 0x000fe20000000013 */
[----:B------:R-:W-:Y:S06]  /*30e0*/  BRA `(.L_x_6275) ;  /* 0x0000000000107947 */ /* 0x000fec0003800000 */
.L_x_6298:
[----:B------:R-:W2:Y:S02]  /*30f0*/  LDG.E R4, desc[UR36][R4.64] ;  /* 0x0000002404047981 */ /* 0x000ea4000c1e1900 */
[----:B--2---:R-:W-:-:S04]  /*3100*/  I2FP.F32.U32 R0, R4 ;  /* 0x0000000400007245 */ /* 0x004fc80000201000 */
[----:B------:R-:W-:-:S04]  /*3110*/  F2FP.BF16.F32.PACK_AB R0, RZ, R0 ;  /* 0x00000000ff00723e */ /* 0x000fc800000010ff */
[----:B------:R-:W-:-:S07]  /*3120*/  PRMT R19, R0, 0x7610, R19 ;  /* 0x0000761000137816 */ /* 0x000fce0000000013 */
.L_x_6275:
        /* <DEDUP_REMOVED lines=20> */
.L_x_6307:
[----:B------:R-:W2:Y:S02]  /*3270*/  LDG.E.U8 R4, desc[UR36][R4.64] ;  /* 0x0000002404047981 */ /* 0x000ea4000c1e1100 */
[----:B--2---:R-:W-:Y:S01]  /*3280*/  I2FP.F32.U32 R22, R4 ;  /* 0x0000000400167245 */ /* 0x004fe20000201000 */
[----:B------:R-:W-:Y:S06]  /*3290*/  BRA `(.L_x_6309) ;  /* 0x0000000c002c7947 */ /* 0x000fec0003800000 */
.L_x_6306:
        /* <DEDUP_REMOVED lines=9> */
.L_x_6311:
[----:B------:R-:W2:Y:S02]  /*3330*/  LDG.E R4, desc[UR36][R4.64] ;  /* 0x0000002404047981 */ /* 0x000ea4000c1e1900 */
[----:B--2---:R-:W-:Y:S01]  /*3340*/  I2FP.F32.S32 R22, R4 ;  /* 0x0000000400167245 */ /* 0x004fe20000201400 */
[----:B------:R-:W-:Y:S06]  /*3350*/  BRA `(.L_x_6309) ;  /* 0x0000000800fc7947 */ /* 0x000fec0003800000 */
.L_x_6310:
[----:B------:R-:W2:Y:S02]  /*3360*/  LDG.E.U16 R4, desc[UR36][R4.64] ;  /* 0x0000002404047981 */ /* 0x000ea4000c1e1500 */
[----:B--2---:R4:W0:Y:S01]  /*3370*/  I2F.S16 R22, R4 ;  /* 0x0000000400167306 */ /* 0x0048220000101400 */
[----:B------:R-:W-:Y:S05]  /*3380*/  BRA `(.L_x_6309) ;  /* 0x0000000800f07947 */ /* 0x000fea0003800000 */
.L_x_6305:
        /* <DEDUP_REMOVED lines=8> */
.L_x_6313:
[----:B------:R-:W2:Y:S02]  /*3410*/  LDG.E.U16 R4, desc[UR36][R4.64] ;  /* 0x0000002404047981 */ /* 0x000ea4000c1e1500 */
[----:B--2---:R-:W-:Y:S01]  /*3420*/  HADD2.F32 R22, -RZ, R4.H0_H0 ;  /* 0x20000004ff167230 */ /* 0x004fe20000004100 */
[----:B------:R-:W-:Y:S06]  /*3430*/  BRA `(.L_x_6309) ;  /* 0x0000000800c47947 */ /* 0x000fec0003800000 */
.L_x_6312:
        /* <DEDUP_REMOVED lines=8> */
.L_x_6315:
[----:B------:R-:W2:Y:S02]  /*34c0*/  LDG.E.U16 R4, desc[UR36][R4.64] ;  /* 0x0000002404047981 */ /* 0x000ea4000c1e1500 */
[----:B--2---:R-:W-:Y:S01]  /*34d0*/  HADD2.F32 R22, -RZ, R4.H0_H0 ;  /* 0x20000004ff167230 */ /* 0x004fe20000004100 */
[----:B------:R-:W-:Y:S06]  /*34e0*/  BRA `(.L_x_6309) ;  /* 0x0000000800987947 */ /* 0x000fec0003800000 */
.L_x_6314:
[----:B------:R-:W2:Y:S01]  /*34f0*/  LDG.E.64 R4, desc[UR36][R4.64] ;  /* 0x0000002404047981 */ /* 0x000ea2000c1e1b00 */
[----:B------:R-:W-:Y:S01]  /*3500*/  UMOV UR4, 0xf0000000 ;  /* 0xf000000000047882 */ /* 0x000fe20000000000 */
[----:B------:R-:W-:Y:S01]  /*3510*/  UMOV UR5, 0x380fffff ;  /* 0x380fffff00057882 */ /* 0x000fe20000000000 */
[----:B--2---:R-:W0:Y:S01]  /*3520*/  F2F.F32.F64 R22, R4 ;  /* 0x0000000400167310 */ /* 0x004e220000301000 */
[----:B------:R-:W-:-:S14]  /*3530*/  DSETP.GEU.AND P0, PT, |R4|, UR4, PT ;  /* 0x0000000404007e2a */ /* 0x000fdc000bf0e200 */
[----:B0-----:R-:W-:Y:S01]  /*3540*/  @!P0 FMUL R22, R22, 1.175494350822287508e-38 ;  /* 0x0080000016168820 */ /* 0x001fe20000400000 */
[----:B------:R-:W-:Y:S06]  /*3550*/  BRA `(.L_x_6309) ;  /* 0x00000008007c7947 */ /* 0x000fec0003800000 */
.L_x_6304:
        /* <DEDUP_REMOVED lines=12> */
.L_x_6318:
[----:B------:R-:W2:Y:S01]  /*3620*/  LDG.E.64 R4, desc[UR36][R4.64] ;  /* 0x0000002404047981 */ /* 0x000ea2000c1e1b00 */
[----:B------:R-:W-:Y:S01]  /*3630*/  UMOV UR4, 0xf0000000 ;  /* 0xf000000000047882 */ /* 0x000fe20000000000 */
[----:B------:R-:W-:Y:S01]  /*3640*/  UMOV UR5, 0x380fffff ;  /* 0x380fffff00057882 */ /* 0x000fe20000000000 */
[----:B--2---:R-:W0:Y:S01]  /*3650*/  F2F.F32.F64 R22, R4 ;  /* 0x0000000400167310 */ /* 0x004e220000301000 */
[----:B------:R-:W-:-:S14]  /*3660*/  DSETP.GEU.AND P0, PT, |R4|, UR4, PT ;  /* 0x0000000404007e2a */ /* 0x000fdc000bf0e200 */
[----:B0-----:R-:W-:Y:S01]  /*3670*/  @!P0 FMUL R22, R22, 1.175494350822287508e-38 ;  /* 0x0080000016168820 */ /* 0x001fe20000400000 */
[----:B------:R-:W-:Y:S06]  /*3680*/  BRA `(.L_x_6309) ;  /* 0x0000000800307947 */ /* 0x000fec0003800000 */
.L_x_6317:
        /* <DEDUP_REMOVED lines=26> */
.L_x_6320:
        /* <DEDUP_REMOVED lines=13> */
.L_x_6319:
[----:B------:R-:W2:Y:S02]  /*3900*/  LDG.E.U16 R4, desc[UR36][R4.64] ;  /* 0x0000002404047981 */ /* 0x000ea4000c1e1500 */
[----:B--2---:R-:W-:Y:S01]  /*3910*/  IMAD.U32 R22, R4, 0x10000, RZ ;  /* 0x0001000004167824 */ /* 0x004fe200078e00ff */
[----:B------:R-:W-:Y:S06]  /*3920*/  BRA `(.L_x_6309) ;  /* 0x0000000400887947 */ /* 0x000fec0003800000 */
.L_x_6316:
        /* <DEDUP_REMOVED lines=11> */
.L_x_6323:
        /* <DEDUP_REMOVED lines=20> */
.L_x_6325:
[----:B------:R-:W-:Y:S05]  /*3b20*/  BSYNC B0 ;  /* 0x0000000000007941 */ /* 0x000fea0003800000 */
.L_x_6324:
[----:B------:R-:W-:Y:S01]  /*3b30*/  IMAD.SHL.U32 R3, R3, 0x100000, RZ ;  /* 0x0010000003037824 */ /* 0x000fe200078e00ff */
[----:B------:R-:W-:-:S04]  /*3b40*/  LEA R5, R0, 0x3b800000, 0x17 ;  /* 0x3b80000000057811 */ /* 0x000fc800078eb8ff */
[----:B------:R-:W-:Y:S01]  /*3b50*/  LOP3.LUT R22, R5, R3, R22, 0xfe, !PT ;  /* 0x0000000305167212 */ /* 0x000fe200078efe16 */
[----:B------:R-:W-:Y:S06]  /*3b60*/  BRA `(.L_x_6309) ;  /* 0x0000000000f87947 */ /* 0x000fec0003800000 */
.L_x_6322:
        /* <DEDUP_REMOVED lines=20> */
.L_x_6327:
[----:B------:R-:W-:Y:S05]  /*3cb0*/  BSYNC B0 ;  /* 0x0000000000007941 */ /* 0x000fea0003800000 */
.L_x_6326:
[----:B------:R-:W-:Y:S01]  /*3cc0*/  IMAD.SHL.U32 R3, R3, 0x200000, RZ ;  /* 0x0020000003037824 */ /* 0x000fe200078e00ff */
[----:B------:R-:W-:-:S04]  /*3cd0*/  LEA R5, R0, 0x37800000, 0x17 ;  /* 0x3780000000057811 */ /* 0x000fc800078eb8ff */
[----:B------:R-:W-:Y:S01]  /*3ce0*/  LOP3.LUT R22, R5, R3, R22, 0xfe, !PT ;  /* 0x0000000305167212 */ /* 0x000fe200078efe16 */
[----:B------:R-:W-:Y:S06]  /*3cf0*/  BRA `(.L_x_6309) ;  /* 0x0000000000947947 */ /* 0x000fec0003800000 */
.L_x_6321:
        /* <DEDUP_REMOVED lines=14> */
.L_x_6308:
        /* <DEDUP_REMOVED lines=16> */
.L_x_6330:
[----:B------:R-:W-:Y:S01]  /*3ee0*/  IMAD.MOV.U32 R22, RZ, RZ, RZ ;  /* 0x000000ffff167224 */ /* 0x000fe200078e00ff */
[----:B------:R-:W-:Y:S06]  /*3ef0*/  BRA `(.L_x_6309) ;  /* 0x0000000000147947 */ /* 0x000fec0003800000 */
.L_x_6329:
[----:B------:R-:W2:Y:S02]  /*3f00*/  LDG.E.64 R4, desc[UR36][R4.64] ;  /* 0x0000002404047981 */ /* 0x000ea4000c1e1b00 */
[----:B--2---:R0:W2:Y:S01]  /*3f10*/  I2F.U64 R22, R4 ;  /* 0x0000000400167312 */ /* 0x0040a20000301000 */
[----:B------:R-:W-:Y:S05]  /*3f20*/  BRA `(.L_x_6309) ;  /* 0x0000000000087947 */ /* 0x000fea0003800000 */
.L_x_6328:
[----:B------:R-:W2:Y:S02]  /*3f30*/  LDG.E R4, desc[UR36][R4.64] ;  /* 0x0000002404047981 */ /* 0x000ea4000c1e1900 */
[----:B--2---:R-:W-:-:S07]  /*3f40*/  I2FP.F32.U32 R22, R4 ;  /* 0x0000000400167245 */ /* 0x004fce0000201000 */
.L_x_6309:
[----:B------:R-:W-:Y:S05]  /*3f50*/  BSYNC B6 ;  /* 0x0000000000067941 */ /* 0x000fea0003800000 */
.L_x_6303:
[----:B------:R-:W-:-:S07]  /*3f60*/  VIADD R29, R29, 0x80 ;  /* 0x000000801d1d7836 */ /* 0x000fce0000000000 */
.L_x_6269:
[----:B------:R-:W-:Y:S05]  /*3f70*/  BSYNC B7 ;  /* 0x0000000000077941 */ /* 0x000fea0003800000 */
.L_x_6268:
[----:B------:R-:W-:Y:S01]  /*3f80*/  ISETP.GE.AND P0, PT, R29, R16, PT ;  /* 0x000000101d00720c */ /* 0x000fe20003f06270 */
[----:B------:R-:W-:Y:S01]  /*3f90*/  BSSY B7, `(.L_x_6331) ;  /* 0x00001f8000077945 */ /* 0x000fe20003800000 */
[----:B------:R-:W-:Y:S01]  /*3fa0*/  IMAD.MOV.U32 R18, RZ, RZ, RZ ;  /* 0x000000ffff127224 */ /* 0x000fe200078e00ff */
[----:B------:R-:W-:Y:S01]  /*3fb0*/  PRMT R24, RZ, 0x7610, R24 ;  /* 0x00007610ff187816 */ /* 0x000fe20000000018 */
[----:B------:R-:W-:Y:S01]  /*3fc0*/  IMAD.MOV.U32 R27, RZ, RZ, RZ ;  /* 0x000000ffff1b7224 */ /* 0x000fe200078e00ff */
[----:B------:R-:W-:-:S08]  /*3fd0*/  PRMT R26, RZ, 0x7610, R26 ;  /* 0x00007610ff1a7816 */ /* 0x000fd0000000001a */
        /* <DEDUP_REMOVED lines=18> */
[----:B------:R-:W4:Y:S02]  /*4100*/  LDG.E.S8 R4, desc[UR36][R4.64] ;  /* 0x0000002404047981 */ /* 0x000f24000c1e1300 */
[----:B----4-:R-:W0:Y:S02]  /*4110*/  I2F.S16 R0, R4 ;  /* 0x0000000400007306 */ /* 0x010e240000101400 */
[----:B0-----:R-:W-:-:S04]  /*4120*/  F2FP.BF16.F32.PACK_AB R0, RZ, R0 ;  /* 0x00000000ff00723e */ /* 0x001fc800000010ff */
[----:B------:R-:W-:Y:S01]  /*4130*/  PRMT R26, R0, 0x7610, R26 ;  /* 0x00007610001a7816 */ /* 0x000fe2000000001a */
[----:B------:R-:W-:Y:S06]  /*4140*/  BRA `(.L_x_6338) ;  /* 0x0000000c00dc7947 */ /* 0x000fec0003800000 */
.L_x_6336:
[----:B------:R-:W4:Y:S02]  /*4150*/  LDG.E.U8 R4, desc[UR36][R4.64] ;  /* 0x0000002404047981 */ /* 0x000f24000c1e1100 */
[----:B----4-:R-:W-:-:S04]  /*4160*/  I2FP.F32.U32 R0, R4 ;  /* 0x0000000400007245 */ /* 0x010fc80000201000 */
[----:B------:R-:W-:-:S04]  /*4170*/  F2FP.BF16.F32.PACK_AB R0, RZ, R0 ;  /* 0x00000000ff00723e */ /* 0x000fc800000010ff */
[----:B------:R-:W-:Y:S01]  /*4180*/  PRMT R26, R0, 0x7610, R26 ;  /* 0x00007610001a7816 */ /* 0x000fe2000000001a */
[----:B------:R-:W-:Y:S06]  /*4190*/  BRA `(.L_x_6338) ;  /* 0x0000000c00c87947 */ /* 0x000fec0003800000 */
.L_x_6335:
[----:B------:R-:W-:-:S13]  /*41a0*/  ISETP.NE.AND P0, PT, R0, 0x2, PT ;  /* 0x000000020000780c */ /* 0x000fda0003f05270 */
[----:B------:R-:W-:Y:S05]  /*41b0*/  @!P0 BRA `(.L_x_6339) ;  /* 0x0000000000388947 */ /* 0x000fea0003800000 */
[----:B------:R-:W-:-:S13]  /*41c0*/  ISETP.NE.AND P0, PT, R0, 0x3, PT ;  /* 0x000000030000780c */ /* 0x000fda0003f05270 */
[----:B------:R-:W-:Y:S05]  /*41d0*/  @!P0 BRA `(.L_x_6340) ;  /* 0x00000000001c8947 */ /* 0x000fea0003800000 */
[----:B------:R-:W-:-:S13]  /*41e0*/  ISETP.NE.AND P0, PT, R0, 0x4, PT ;  /* 0x000000040000780c */ /* 0x000fda0003f05270 */
[----:B------:R-:W-:Y:S05]  /*41f0*/  @P0 BRA `(.L_x_6337) ;  /* 0x0000000c00440947 */ /* 0x000fea0003800000 */
[----:B------:R-:W4:Y:S02]  /*4200*/  LDG.E.64 R4, desc[UR36][R4.64] ;  /* 0x0000002404047981 */ /* 0x000f24000c1e1b00 */
[----:B----4-:R-:W0:Y:S02]  /*4210*/  I2F.S64 R0, R4 ;  /* 0x0000000400007312 */ /* 0x010e240000301400 */
[----:B0-----:R-:W-:-:S04]  /*4220*/  F2FP.BF16.F32.PACK_AB R0, RZ, R0 ;  /* 0x00000000ff00723e */ /* 0x001fc800000010ff */
[----:B------:R-:W-:Y:S01]  /*4230*/  PRMT R26, R0, 0x7610, R26 ;  /* 0x00007610001a7816 */ /* 0x000fe2000000001a */
[----:B------:R-:W-:Y:S06]  /*4240*/  BRA `(.L_x_6338) ;  /* 0x0000000c009c7947 */ /* 0x000fec0003800000 */
.L_x_6340:
[----:B------:R-:W4:Y:S02]  /*4250*/  LDG.E R4, desc[UR36][R4.64] ;  /* 0x0000002404047981 */ /* 0x000f24000c1e1900 */
[----:B----4-:R-:W-:-:S04]  /*4260*/  I2FP.F32.S32 R0, R4 ;  /* 0x0000000400007245 */ /* 0x010fc80000201400 */
[----:B------:R-:W-:-:S04]  /*4270*/  F2FP.BF16.F32.PACK_AB R0, RZ, R0 ;  /* 0x00000000ff00723e */ /* 0x000fc800000010ff */
[----:B------:R-:W-:Y:S01]  /*4280*/  PRMT R26, R0, 0x7610, R26 ;  /* 0x00007610001a7816 */ /* 0x000fe2000000001a */
[----:B------:R-:W-:Y:S06]  /*4290*/  BRA `(.L_x_6338) ;  /* 0x0000000c00887947 */ /* 0x000fec0003800000 */
.L_x_6339:
[----:B------:R-:W4:Y:S02]  /*42a0*/  LDG.E.U16 R4, desc[UR36][R4.64] ;  /* 0x0000002404047981 */ /* 0x000f24000c1e1500 */
[----:B----4-:R-:W0:Y:S02]  /*42b0*/  I2F.S16 R0, R4 ;  /* 0x0000000400007306 */ /* 0x010e240000101400 */
[----:B0-----:R-:W-:-:S04]  /*42c0*/  F2FP.BF16.F32.PACK_AB R0, RZ, R0 ;  /* 0x00000000ff00723e */ /* 0x001fc800000010ff */
[----:B------:R-:W-:Y:S01]  /*42d0*/  PRMT R26, R0, 0x7610, R26 ;  /* 0x00007610001a7816 */ /* 0x000fe2000000001a */
[----:B------:R-:W-:Y:S06]  /*42e0*/  BRA `(.L_x_6338) ;  /* 0x0000000c00747947 */ /* 0x000fec0003800000 */
.L_x_6334:
[----:B------:R-:W-:-:S13]  /*42f0*/  ISETP.GT.AND P0, PT, R0, 0x6, PT ;  /* 0x000000060000780c */ /* 0x000fda0003f04270 */
[----:B------:R-:W-:Y:S05]  /*4300*/  @P0 BRA `(.L_x_6341) ;  /* 0x0000000000300947 */ /* 0x000fea0003800000 */
[----:B------:R-:W-:-:S13]  /*4310*/  ISETP.NE.AND P0, PT, R0, 0x5, PT ;  /* 0x000000050000780c */ /* 0x000fda0003f05270 */
[----:B------:R-:W-:Y:S05]  /*4320*/  @!P0 BRA `(.L_x_6342) ;  /* 0x0000000000148947 */ /* 0x000fea0003800000 */
[----:B------:R-:W-:-:S13]  /*4330*/  ISETP.NE.AND P0, PT, R0, 0x6, PT ;  /* 0x000000060000780c */ /* 0x000fda0003f05270 */
[----:B------:R-:W-:Y:S05]  /*4340*/  @P0 BRA `(.L_x_6337) ;  /* 0x0000000800f00947 */ /* 0x000fea0003800000 */
[----:B------:R-:W4:Y:S02]  /*4350*/  LDG.E R4, desc[UR36][R4.64] ;  /* 0x0000002404047981 */ /* 0x000f24000c1e1900 */
[----:B----4-:R-:W-:Y:S01]  /*4360*/  F2FP.BF16.F32.PACK_AB R26, RZ, R4 ;  /* 0x00000004ff1a723e */ /* 0x010fe200000010ff */
[----:B------:R-:W-:Y:S06]  /*4370*/  BRA `(.L_x_6338) ;  /* 0x0000000c00507947 */ /* 0x000fec0003800000 */
.L_x_6342:
[----:B------:R-:W4:Y:S02]  /*4380*/  LDG.E.U16 R0, desc[UR36][R4.64] ;  /* 0x0000002404007981 */ /* 0x000f24000c1e1500 */
[----:B----4-:R-:W-:-:S05]  /*4390*/  HADD2.F32 R0, -RZ, R0.H0_H0 ;  /* 0x20000000ff007230 */ /* 0x010fca0000004100 */
[----:B------:R-:W-:-:S04]  /*43a0*/  F2FP.BF16.F32.PACK_AB R0, RZ, R0 ;  /* 0x00000000ff00723e */ /* 0x000fc800000010ff */
[----:B------:R-:W-:Y:S01]  /*43b0*/  PRMT R26, R0, 0x7610, R26 ;  /* 0x00007610001a7816 */ /* 0x000fe2000000001a */
[----:B------:R-:W-:Y:S06]  /*43c0*/  BRA `(.L_x_6338) ;  /* 0x0000000c003c7947 */ /* 0x000fec0003800000 */
.L_x_6341:
[----:B------:R-:W-:-:S13]  /*43d0*/  ISETP.NE.AND P0, PT, R0, 0x7, PT ;  /* 0x000000070000780c */ /* 0x000fda0003f05270 */
[----:B------:R-:W-:Y:S05]  /*43e0*/  @!P0 BRA `(.L_x_6343) ;  /* 0x0000000000308947 */ /* 0x000fea0003800000 */
[----:B------:R-:W-:-:S13]  /*43f0*/  ISETP.NE.AND P0, PT, R0, 0x8, PT ;  /* 0x000000080000780c */ /* 0x000fda0003f05270 */
[----:B------:R-:W-:Y:S05]  /*4400*/  @!P0 BRA `(.L_x_6344) ;  /* 0x0000000000148947 */ /* 0x000fea0003800000 */
[----:B------:R-:W-:-:S13]  /*4410*/  ISETP.NE.AND P0, PT, R0, 0x9, PT ;  /* 0x000000090000780c */ /* 0x000fda0003f05270 */
[----:B------:R-:W-:Y:S05]  /*4420*/  @P0 BRA `(.L_x_6337) ;  /* 0x0000000800b80947 */ /* 0x000fea0003800000 */
[----:B------:R-:W4:Y:S02]  /*4430*/  LDG.E R4, desc[UR36][R4.64] ;  /* 0x0000002404047981 */ /* 0x000f24000c1e1900 */
[----:B----4-:R-:W-:Y:S01]  /*4440*/  F2FP.BF16.F32.PACK_AB R26, RZ, R4 ;  /* 0x00000004ff1a723e */ /* 0x010fe200000010ff */
[----:B------:R-:W-:Y:S06]  /*4450*/  BRA `(.L_x_6338) ;  /* 0x0000000c00187947 */ /* 0x000fec0003800000 */
.L_x_6344:
[----:B------:R-:W4:Y:S02]  /*4460*/  LDG.E.U16 R4, desc[UR36][R4.64] ;  /* 0x0000002404047981 */ /* 0x000f24000c1e1500 */
[----:B----4-:R-:W-:-:S05]  /*4470*/  HADD2.F32 R0, -RZ, R4.H0_H0 ;  /* 0x20000004ff007230 */ /* 0x010fca0000004100 */
[----:B------:R-:W-:-:S04]  /*4480*/  F2FP.BF16.F32.PACK_AB R0, RZ, R0 ;  /* 0x00000000ff00723e */ /* 0x000fc800000010ff */
[----:B------:R-:W-:Y:S01]  /*4490*/  PRMT R26, R0, 0x7610, R26 ;  /* 0x00007610001a7816 */ /* 0x000fe2000000001a */
[----:B------:R-:W-:Y:S06]  /*44a0*/  BRA `(.L_x_6338) ;  /* 0x0000000c00047947 */ /* 0x000fec0003800000 */
.L_x_6343:
[----:B------:R-:W4:Y:S01]  /*44b0*/  LDG.E.64 R4, desc[UR36][R4.64] ;  /* 0x0000002404047981 */ /* 0x000f22000c1e1b00 */
[----:B------:R-:W-:Y:S01]  /*44c0*/  UMOV UR4, 0xf0000000 ;  /* 0xf000000000047882 */ /* 0x000fe20000000000 */
[----:B------:R-:W-:Y:S01]  /*44d0*/  UMOV UR5, 0x380fffff ;  /* 0x380fffff00057882 */ /* 0x000fe20000000000 */
[----:B----4-:R-:W0:Y:S01]  /*44e0*/  F2F.F32.F64 R0, R4 ;  /* 0x0000000400007310 */ /* 0x010e220000301000 */
[----:B------:R-:W-:-:S14]  /*44f0*/  DSETP.GEU.AND P0, PT, |R4|, UR4, PT ;  /* 0x0000000404007e2a */ /* 0x000fdc000bf0e200 */
[----:B0-----:R-:W-:-:S05]  /*4500*/  @!P0 FMUL R0, R0, 1.175494350822287508e-38 ;  /* 0x0080000000008820 */ /* 0x001fca0000400000 */
[----:B------:R-:W-:-:S04]  /*4510*/  F2FP.BF16.F32.PACK_AB R0, RZ, R0 ;  /* 0x00000000ff00723e */ /* 0x000fc800000010ff */
[----:B------:R-:W-:Y:S01]  /*4520*/  PRMT R26, R0, 0x7610, R26 ;  /* 0x00007610001a7816 */ /* 0x000fe2000000001a */
[----:B------:R-:W-:Y:S06]  /*4530*/  BRA `(.L_x_6338) ;  /* 0x0000000800e07947 */ /* 0x000fec0003800000 */
.L_x_6333:
        /* <DEDUP_REMOVED lines=8> */
[----:B------:R-:W4:Y:S02]  /*45c0*/  LDG.E.U8 R4, desc[UR36][R4.64] ;  /* 0x0000002404047981 */ /* 0x000f24000c1e1100 */
[----:B----4-:R-:W-:-:S04]  /*45d0*/  ISETP.NE.AND P0, PT, R4, RZ, PT ;  /* 0x000000ff0400720c */ /* 0x010fc80003f05270 */
[----:B------:R-:W-:-:S04]  /*45e0*/  FSEL R0, RZ, 1, !P0 ;  /* 0x3f800000ff007808 */ /* 0x000fc80004000000 */
[----:B------:R-:W-:-:S04]  /*45f0*/  F2FP.BF16.F32.PACK_AB R0, RZ, R0 ;  /* 0x00000000ff00723e */ /* 0x000fc800000010ff */
[----:B------:R-:W-:Y:S01]  /*4600*/  PRMT R26, R0, 0x7610, R26 ;  /* 0x00007610001a7816 */ /* 0x000fe2000000001a */
[----:B------:R-:W-:Y:S06]  /*4610*/  BRA `(.L_x_6338) ;  /* 0x0000000800a87947 */ /* 0x000fec0003800000 */
.L_x_6347:
        /* <DEDUP_REMOVED lines=9> */
.L_x_6346:
[----:B------:R-:W-:-:S13]  /*46b0*/  ISETP.NE.AND P0, PT, R0, 0xf, PT ;  /* 0x0000000f0000780c */ /* 0x000fda0003f05270 */
[----:B------:R-:W-:Y:S05]  /*46c0*/  @!P0 BRA `(.L_x_6348) ;  /* 0x0000000000a48947 */ /* 0x000fea0003800000 */
[----:B------:R-:W-:-:S13]  /*46d0*/  ISETP.NE.AND P0, PT, R0, 0x17, PT ;  /* 0x000000170000780c */ /* 0x000fda0003f05270 */
[----:B------:R-:W-:Y:S05]  /*46e0*/  @!P0 BRA `(.L_x_6349) ;  /* 0x0000000000608947 */ /* 0x000fea0003800000 */
[----:B------:R-:W-:-:S13]  /*46f0*/  ISETP.NE.AND P0, PT, R0, 0x18, PT ;  /* 0x000000180000780c */ /* 0x000fda0003f05270 */
[----:B------:R-:W-:Y:S05]  /*4700*/  @P0 BRA `(.L_x_6337) ;  /* 0x0000000800000947 */ /* 0x000fea0003800000 */
[----:B------:R-:W4:Y:S01]  /*4710*/  LDG.E.U8 R0, desc[UR36][R4.64] ;  /* 0x0000002404007981 */ /* 0x000f22000c1e1100 */
[----:B------:R-:W-:Y:S02]  /*4720*/  IMAD.MOV.U32 R9, RZ, RZ, -0x800000 ;  /* 0xff800000ff097424 */ /* 0x000fe400078e00ff */
[----:B----4-:R-:W-:-:S05]  /*4730*/  IMAD.SHL.U32 R0, R0, 0x1000000, RZ ;  /* 0x0100000000007824 */ /* 0x010fca00078e00ff */
        /* <DEDUP_REMOVED lines=19> */
.L_x_6349:
[----:B------:R-:W4:Y:S02]  /*4870*/  LDG.E.U8 R4, desc[UR36][R4.64] ;  /* 0x0000002404047981 */ /* 0x000f24000c1e1100 */
[----:B----4-:R-:W-:-:S05]  /*4880*/  IMAD.SHL.U32 R0, R4, 0x2000000, RZ ;  /* 0x0200000004007824 */ /* 0x010fca00078e00ff */
        /* <DEDUP_REMOVED lines=13> */
.L_x_6348:
[----:B------:R0:W5:Y:S01]  /*4960*/  LDG.E.U16 R26, desc[UR36][R4.64] ;  /* 0x00000024041a7981 */ /* 0x000162000c1e1500 */
[----:B------:R-:W-:Y:S05]  /*4970*/  BRA `(.L_x_6338) ;  /* 0x0000000400d07947 */ /* 0x000fea0003800000 */
.L_x_6345:
        /* <DEDUP_REMOVED lines=8> */
[----:B------:R-:W4:Y:S02]  /*4a00*/  LDG.E.U16 R0, desc[UR36][R4.64] ;  /* 0x0000002404007981 */ /* 0x000f24000c1e1500 */
[----:B----4-:R-:W-:-:S04]  /*4a10*/  I2FP.F32.U32 R0, R0 ;  /* 0x0000000000007245 */ /* 0x010fc80000201000 */
[----:B------:R-:W-:-:S04]  /*4a20*/  F2FP.BF16.F32.PACK_AB R0, RZ, R0 ;  /* 0x00000000ff00723e */ /* 0x000fc800000010ff */
[----:B------:R-:W-:Y:S01]  /*4a30*/  PRMT R26, R0, 0x7610, R26 ;  /* 0x00007610001a7816 */ /* 0x000fe2000000001a */
[----:B------:R-:W-:Y:S06]  /*4a40*/  BRA `(.L_x_6338) ;  /* 0x00000004009c7947 */ /* 0x000fec0003800000 */
.L_x_6352:
[----:B------:R-:W4:Y:S01]  /*4a50*/  LDG.E.U8 R3, desc[UR36][R4.64] ;  /* 0x0000002404037981 */ /* 0x000f22000c1e1100 */
[----:B------:R-:W-:Y:S01]  /*4a60*/  BSSY B0, `(.L_x_6353) ;  /* 0x0000018000007945 */ /* 0x000fe20003800000 */
[----:B------:R-:W-:Y:S01]  /*4a70*/  IMAD.MOV.U32 R0, RZ, RZ, RZ ;  /* 0x000000ffff007224 */ /* 0x000fe200078e00ff */
[----:B----4-:R-:W-:-:S13]  /*4a80*/  ISETP.NE.AND P0, PT, R3, RZ, PT ;  /* 0x000000ff0300720c */ /* 0x010fda0003f05270 */
        /* <DEDUP_REMOVED lines=17> */
.L_x_6356:
[----:B------:R-:W-:Y:S05]  /*4ba0*/  BSYNC B1 ;  /* 0x0000000000017941 */ /* 0x000fea0003800000 */
.L_x_6355:
[----:B------:R-:W-:Y:S01]  /*4bb0*/  LEA R5, R0, 0x3b800000, 0x17 ;  /* 0x3b80000000057811 */ /* 0x000fe200078eb8ff */
[----:B------:R-:W-:-:S05]  /*4bc0*/  IMAD.SHL.U32 R0, R3, 0x100000, RZ ;  /* 0x0010000003007824 */ /* 0x000fca00078e00ff */
[----:B------:R-:W-:-:S07]  /*4bd0*/  LOP3.LUT R0, R5, R0, R6, 0xfe, !PT ;  /* 0x0000000005007212 */ /* 0x000fce00078efe06 */
.L_x_6354:
[----:B------:R-:W-:Y:S05]  /*4be0*/  BSYNC B0 ;  /* 0x0000000000007941 */ /* 0x000fea0003800000 */
.L_x_6353:
[----:B------:R-:W-:-:S04]  /*4bf0*/  F2FP.BF16.F32.PACK_AB R0, RZ, R0 ;  /* 0x00000000ff00723e */ /* 0x000fc800000010ff */
[----:B------:R-:W-:Y:S01]  /*4c00*/  PRMT R26, R0, 0x7610, R26 ;  /* 0x00007610001a7816 */ /* 0x000fe2000000001a */
[----:B------:R-:W-:Y:S06]  /*4c10*/  BRA `(.L_x_6338) ;  /* 0x0000000400287947 */ /* 0x000fec0003800000 */
.L_x_6351:
        /* <DEDUP_REMOVED lines=21> */
.L_x_6360:
[----:B------:R-:W-:Y:S05]  /*4d70*/  BSYNC B1 ;  /* 0x0000000000017941 */ /* 0x000fea0003800000 */
.L_x_6359:
[----:B------:R-:W-:Y:S01]  /*4d80*/  LEA R5, R0, 0x37800000, 0x17 ;  /* 0x3780000000057811 */ /* 0x000fe200078eb8ff */
[----:B------:R-:W-:-:S05]  /*4d90*/  IMAD.SHL.U32 R0, R3, 0x200000, RZ ;  /* 0x0020000003007824 */ /* 0x000fca00078e00ff */
[----:B------:R-:W-:-:S07]  /*4da0*/  LOP3.LUT R0, R5, R0, R6, 0xfe, !PT ;  /* 0x0000000005007212 */ /* 0x000fce00078efe06 */
.L_x_6358:
[----:B------:R-:W-:Y:S05]  /*4db0*/  BSYNC B0 ;  /* 0x0000000000007941 */ /* 0x000fea0003800000 */
.L_x_6357:
[----:B------:R-:W-:-:S04]  /*4dc0*/  F2FP.BF16.F32.PACK_AB R0, RZ, R0 ;  /* 0x00000000ff00723e */ /* 0x000fc800000010ff */
[----:B------:R-:W-:Y:S01]  /*4dd0*/  PRMT R26, R0, 0x7610, R26 ;  /* 0x00007610001a7816 */ /* 0x000fe2000000001a */
[----:B------:R-:W-:Y:S06]  /*4de0*/  BRA `(.L_x_6338) ;  /* 0x0000000000b47947 */ /* 0x000fec0003800000 */
.L_x_6350:
[----:B------:R-:W-:-:S13]  /*4df0*/  ISETP.NE.AND P0, PT, R0, 0x1c, PT ;  /* 0x0000001c0000780c */ /* 0x000fda0003f05270 */
[----:B------:R-:W-:Y:S05]  /*4e00*/  @!P0 BRA `(.L_x_6361) ;  /* 0x00000000009c8947 */ /* 0x000fea0003800000 */
[----:B------:R-:W-:-:S13]  /*4e10*/  ISETP.NE.AND P0, PT, R0, 0x1d, PT ;  /* 0x0000001d0000780c */ /* 0x000fda0003f05270 */
[----:B------:R-:W-:Y:S05]  /*4e20*/  @!P0 BRA `(.L_x_6362) ;  /* 0x0000000000808947 */ /* 0x000fea0003800000 */
[----:B------:R-:W-:-:S13]  /*4e30*/  ISETP.NE.AND P0, PT, R0, 0x2c, PT ;  /* 0x0000002c0000780c */ /* 0x000fda0003f05270 */
[----:B------:R-:W-:Y:S05]  /*4e40*/  @P0 BRA `(.L_x_6337) ;  /* 0x0000000000300947 */ /* 0x000fea0003800000 */
[----:B------:R-:W4:Y:S01]  /*4e50*/  LDG.E.U8 R4, desc[UR36][R4.64] ;  /* 0x0000002404047981 */ /* 0x000f22000c1e1100 */
[----:B------:R-:W-:Y:S01]  /*4e60*/  BSSY B0, `(.L_x_6363) ;  /* 0x0000007000007945 */ /* 0x000fe20003800000 */
[----:B------:R-:W-:Y:S01]  /*4e70*/  IMAD.MOV.U32 R0, RZ, RZ, 0x400000 ;  /* 0x00400000ff007424 */ /* 0x000fe200078e00ff */
[----:B----4-:R-:W-:-:S13]  /*4e80*/  ISETP.NE.AND P0, PT, R4, RZ, PT ;  /* 0x000000ff0400720c */ /* 0x010fda0003f05270 */
[----:B------:R-:W-:Y:S05]  /*4e90*/  @!P0 BRA `(.L_x_6364) ;  /* 0x00000000000c8947 */ /* 0x000fea0003800000 */
[----:B------:R-:W-:-:S13]  /*4ea0*/  ISETP.NE.AND P0, PT, R4, 0xff, PT ;  /* 0x000000ff0400780c */ /* 0x000fda0003f05270 */
[----:B------:R-:W-:Y:S02]  /*4eb0*/  @!P0 IMAD.MOV.U32 R0, RZ, RZ, 0x7f800001 ;  /* 0x7f800001ff008424 */ /* 0x000fe400078e00ff */
[----:B------:R-:W-:-:S07]  /*4ec0*/  @P0 IMAD.SHL.U32 R0, R4, 0x800000, RZ ;  /* 0x0080000004000824 */ /* 0x000fce00078e00ff */
.L_x_6364:
[----:B------:R-:W-:Y:S05]  /*4ed0*/  BSYNC B0 ;  /* 0x0000000000007941 */ /* 0x000fea0003800000 */
.L_x_6363:
[----:B------:R-:W-:-:S04]  /*4ee0*/  F2FP.BF16.F32.PACK_AB R0, RZ, R0 ;  /* 0x00000000ff00723e */ /* 0x000fc800000010ff */
[----:B------:R-:W-:Y:S01]  /*4ef0*/  PRMT R26, R0, 0x7610, R26 ;  /* 0x00007610001a7816 */ /* 0x000fe2000000001a */
[----:B------:R-:W-:Y:S06]  /*4f00*/  BRA `(.L_x_6338) ;  /* 0x00000000006c7947 */ /* 0x000fec0003800000 */
.L_x_6337:
        /* <DEDUP_REMOVED lines=15> */
[----:B0123-5:R-:W-:Y:S05]  /*5000*/  CALL.ABS.NOINC R14 ;  /* 0x000000000e007343 */ /* 0x02ffea0003c00000 */
.L_x_6365:
[----:B------:R-:W-:Y:S01]  /*5010*/  PRMT R26, RZ, 0x7610, R26 ;  /* 0x00007610ff1a7816 */ /* 0x000fe2000000001a */
[----:B------:R-:W-:Y:S06]  /*5020*/  BRA `(.L_x_6338) ;  /* 0x0000000000247947 */ /* 0x000fec0003800000 */
.L_x_6362:
[----:B------:R-:W4:Y:S02]  /*5030*/  LDG.E.64 R4, desc[UR36][R4.64] ;  /* 0x0000002404047981 */ /* 0x000f24000c1e1b00 */
[----:B----4-:R-:W0:Y:S02]  /*5040*/  I2F.U64 R0, R4 ;  /* 0x0000000400007312 */ /* 0x010e240000301000 */
[----:B0-----:R-:W-:-:S04]  /*5050*/  F2FP.BF16.F32.PACK_AB R0, RZ, R0 ;  /* 0x00000000ff00723e */ /* 0x001fc800000010ff */
[----:B------:R-:W-:Y:S01]  /*5060*/  PRMT R26, R0, 0x7610, R26 ;  /* 0x00007610001a7816 */ /* 0x000fe2000000001a */
[----:B------:R-:W-:Y:S06]  /*5070*/  BRA `(.L_x_6338) ;  /* 0x0000000000107947 */ /* 0x000fec0003800000 */
.L_x_6361:
[----:B------:R-:W4:Y:S02]  /*5080*/  LDG.E R4, desc[UR36][R4.64] ;  /* 0x0000002404047981 */ /* 0x000f24000c1e1900 */
[----:B----4-:R-:W-:-:S04]  /*5090*/  I2FP.F32.U32 R0, R4 ;  /* 0x0000000400007245 */ /* 0x010fc80000201000 */
[----:B------:R-:W-:-:S04]  /*50a0*/  F2FP.BF16.F32.PACK_AB R0, RZ, R0 ;  /* 0x00000000ff00723e */ /* 0x000fc800000010ff */
[----:B------:R-:W-:-:S07]  /*50b0*/  PRMT R26, R0, 0x7610, R26 ;  /* 0x00007610001a7816 */ /* 0x000fce000000001a */
.L_x_6338:
[----:B------:R-:W4:Y:S01]  /*50c0*/  LDC.U8 R3, c[0x0][0x235] ;  /* 0x00008d40ff037b82 */ /* 0x000f220000000000 */
[----:B------:R-:W-:Y:S01]  /*50d0*/  ULDC UR4, c[0x0][0x23c] ;  /* 0x00008f0000047ab9 */ /* 0x000fe20000000800 */
[----:B------:R-:W-:Y:S01]  /*50e0*/  BSSY B6, `(.L_x_6366) ;  /* 0x00000e1000067945 */ /* 0x000fe20003800000 */
[----:B------:R-:W-:-:S05]  /*50f0*/  IMAD R27, R27, UR4, RZ ;  /* 0x000000041b1b7c24 */ /* 0x000fca000f8e02ff */
[----:B0-----:R-:W0:Y:S01]  /*5100*/  LDC.64 R4, c[0x0][0x228] ;  /* 0x00008a00ff047b82 */ /* 0x001e220000000a00 */
[----:B----4-:R-:W-:-:S04]  /*5110*/  PRMT R0, R3, 0x9910, RZ ;  /* 0x0000991003007816 */ /* 0x010fc800000000ff */
        /* <DEDUP_REMOVED lines=13> */
[----:B----4-:R0:W4:Y:S01]  /*51f0*/  I2F.S16 R27, R4 ;  /* 0x00000004001b7306 */ /* 0x0101220000101400 */
[----:B------:R-:W-:Y:S05]  /*5200*/  BRA `(.L_x_6372) ;  /* 0x0000000c00387947 */ /* 0x000fea0003800000 */
.L_x_6370:
[----:B------:R-:W4:Y:S02]  /*5210*/  LDG.E.U8 R4, desc[UR36][R4.64] ;  /* 0x0000002404047981 */ /* 0x000f24000c1e1100 */
[----:B----4-:R-:W-:Y:S01]  /*5220*/  I2FP.F32.U32 R27, R4 ;  /* 0x00000004001b7245 */ /* 0x010fe20000201000 */
[----:B------:R-:W-:Y:S06]  /*5230*/  BRA `(.L_x_6372) ;  /* 0x0000000c002c7947 */ /* 0x000fec0003800000 */
.L_x_6369:
[----:B------:R-:W-:-:S13]  /*5240*/  ISETP.NE.AND P0, PT, R0, 0x2, PT ;  /* 0x000000020000780c */ /* 0x000fda0003f05270 */
[----:B------:R-:W-:Y:S05]  /*5250*/  @!P0 BRA `(.L_x_6373) ;  /* 0x0000000000288947 */ /* 0x000fea0003800000 */
[----:B------:R-:W-:-:S13]  /*5260*/  ISETP.NE.AND P0, PT, R0, 0x3, PT ;  /* 0x000000030000780c */ /* 0x000fda0003f05270 */
[----:B------:R-:W-:Y:S05]  /*5270*/  @!P0 BRA `(.L_x_6374) ;  /* 0x0000000000148947 */ /* 0x000fea0003800000 */
[----:B------:R-:W-:-:S13]  /*5280*/  ISETP.NE.AND P0, PT, R0, 0x4, PT ;  /* 0x000000040000780c */ /* 0x000fda0003f05270 */
[----:B------:R-:W-:Y:S05]  /*5290*/  @P0 BRA `(.L_x_6371) ;  /* 0x0000000800b80947 */ /* 0x000fea0003800000 */
[----:B------:R-:W4:Y:S02]  /*52a0*/  LDG.E.64 R4, desc[UR36][R4.64] ;  /* 0x0000002404047981 */ /* 0x000f24000c1e1b00 */
[----:B----4-:R0:W4:Y:S01]  /*52b0*/  I2F.S64 R27, R4 ;  /* 0x00000004001b7312 */ /* 0x0101220000301400 */
[----:B------:R-:W-:Y:S05]  /*52c0*/  BRA `(.L_x_6372) ;  /* 0x0000000c00087947 */ /* 0x000fea0003800000 */
.L_x_6374:
[----:B------:R-:W4:Y:S02]  /*52d0*/  LDG.E R4, desc[UR36][R4.64] ;  /* 0x0000002404047981 */ /* 0x000f24000c1e1900 */
[----:B----4-:R-:W-:Y:S01]  /*52e0*/  I2FP.F32.S32 R27, R4 ;  /* 0x00000004001b7245 */ /* 0x010fe20000201400 */
[----:B------:R-:W-:Y:S06]  /*52f0*/  BRA `(.L_x_6372) ;  /* 0x0000000800fc7947 */ /* 0x000fec0003800000 */
.L_x_6373:
[----:B------:R-:W4:Y:S02]  /*5300*/  LDG.E.U16 R4, desc[UR36][R4.64] ;  /* 0x0000002404047981 */ /* 0x000f24000c1e1500 */
[----:B----4-:R0:W4:Y:S01]  /*5310*/  I2F.S16 R27, R4 ;  /* 0x00000004001b7306 */ /* 0x0101220000101400 */
[----:B------:R-:W-:Y:S05]  /*5320*/  BRA `(.L_x_6372) ;  /* 0x0000000800f07947 */ /* 0x000fea0003800000 */
.L_x_6368:
        /* <DEDUP_REMOVED lines=8> */
.L_x_6376:
[----:B------:R-:W4:Y:S02]  /*53b0*/  LDG.E.U16 R4, desc[UR36][R4.64] ;  /* 0x0000002404047981 */ /* 0x000f24000c1e1500 */
[----:B----4-:R-:W-:Y:S01]  /*53c0*/  HADD2.F32 R27, -RZ, R4.H0_H0 ;  /* 0x20000004ff1b7230 */ /* 0x010fe20000004100 */
[----:B------:R-:W-:Y:S06]  /*53d0*/  BRA `(.L_x_6372) ;  /* 0x0000000800c47947 */ /* 0x000fec0003800000 */
.L_x_6375:
        /* <DEDUP_REMOVED lines=8> */
.L_x_6378:
[----:B------:R-:W4:Y:S02]  /*5460*/  LDG.E.U16 R4, desc[UR36][R4.64] ;  /* 0x0000002404047981 */ /* 0x000f24000c1e1500 */
[----:B----4-:R-:W-:Y:S01]  /*5470*/  HADD2.F32 R27, -RZ, R4.H0_H0 ;  /* 0x20000004ff1b7230 */ /* 0x010fe20000004100 */
[----:B------:R-:W-:Y:S06]  /*5480*/  BRA `(.L_x_6372) ;  /* 0x0000000800987947 */ /* 0x000fec0003800000 */
.L_x_6377:
[----:B------:R-:W4:Y:S01]  /*5490*/  LDG.E.64 R4, desc[UR36][R4.64] ;  /* 0x0000002404047981 */ /* 0x000f22000c1e1b00 */
[----:B------:R-:W-:Y:S01]  /*54a0*/  UMOV UR4, 0xf0000000 ;  /* 0xf000000000047882 */ /* 0x000fe20000000000 */
[----:B------:R-:W-:Y:S01]  /*54b0*/  UMOV UR5, 0x380fffff ;  /* 0x380fffff00057882 */ /* 0x000fe20000000000 */
[----:B----4-:R-:W0:Y:S01]  /*54c0*/  F2F.F32.F64 R27, R4 ;  /* 0x00000004001b7310 */ /* 0x010e220000301000 */
[----:B------:R-:W-:-:S14]  /*54d0*/  DSETP.GEU.AND P0, PT, |R4|, UR4, PT ;  /* 0x0000000404007e2a */ /* 0x000fdc000bf0e200 */
[----:B0-----:R-:W-:Y:S01]  /*54e0*/  @!P0 FMUL R27, R27, 1.175494350822287508e-38 ;  /* 0x008000001b1b8820 */ /* 0x001fe20000400000 */
[----:B------:R-:W-:Y:S06]  /*54f0*/  BRA `(.L_x_6372) ;  /* 0x00000008007c7947 */ /* 0x000fec0003800000 */
.L_x_6367:
        /* <DEDUP_REMOVED lines=10> */
[----:B------:R-:W-:Y:S01]  /*55a0*/  FSEL R27, RZ, 1, !P0 ;  /* 0x3f800000ff1b7808 */ /* 0x000fe20004000000 */
[----:B------:R-:W-:Y:S08]  /*55b0*/  BRA `(.L_x_6372) ;  /* 0x00000008004c7947 */ /* 0x000ff00003800000 */
.L_x_6381:
[----:B------:R-:W4:Y:S01]  /*55c0*/  LDG.E.64 R4, desc[UR36][R4.64] ;  /* 0x0000002404047981 */ /* 0x000f22000c1e1b00 */
[----:B------:R-:W-:Y:S01]  /*55d0*/  UMOV UR4, 0xf0000000 ;  /* 0xf000000000047882 */ /* 0x000fe20000000000 */
[----:B------:R-:W-:Y:S01]  /*55e0*/  UMOV UR5, 0x380fffff ;  /* 0x380fffff00057882 */ /* 0x000fe20000000000 */
[----:B----4-:R-:W0:Y:S01]  /*55f0*/  F2F.F32.F64 R27, R4 ;  /* 0x00000004001b7310 */ /* 0x010e220000301000 */
[----:B------:R-:W-:-:S14]  /*5600*/  DSETP.GEU.AND P0, PT, |R4|, UR4, PT ;  /* 0x0000000404007e2a */ /* 0x000fdc000bf0e200 */
[----:B0-----:R-:W-:Y:S01]  /*5610*/  @!P0 FMUL R27, R27, 1.175494350822287508e-38 ;  /* 0x008000001b1b8820 */ /* 0x001fe20000400000 */
[----:B------:R-:W-:Y:S06]  /*5620*/  BRA `(.L_x_6372) ;  /* 0x0000000800307947 */ /* 0x000fec0003800000 */
.L_x_6380:
        /* <DEDUP_REMOVED lines=26> */
.L_x_6383:
        /* <DEDUP_REMOVED lines=13> */
.L_x_6382:
[----:B------:R-:W4:Y:S02]  /*58a0*/  LDG.E.U16 R4, desc[UR36][R4.64] ;  /* 0x0000002404047981 */ /* 0x000f24000c1e1500 */
[----:B----4-:R-:W-:Y:S01]  /*58b0*/  IMAD.U32 R27, R4, 0x10000, RZ ;  /* 0x00010000041b7824 */ /* 0x010fe200078e00ff */
[----:B------:R-:W-:Y:S06]  /*58c0*/  BRA `(.L_x_6372) ;  /* 0x0000000400887947 */ /* 0x000fec0003800000 */
.L_x_6379:
        /* <DEDUP_REMOVED lines=9> */
[----:B----4-:R-:W-:Y:S01]  /*5960*/  I2FP.F32.U32 R27, R4 ;  /* 0x00000004001b7245 */ /* 0x010fe20000201000 */
[----:B------:R-:W-:Y:S06]  /*5970*/  BRA `(.L_x_6372) ;  /* 0x00000004005c7947 */ /* 0x000fec0003800000 */
.L_x_6386:
[----:B------:R-:W4:Y:S01]  /*5980*/  LDG.E.U8 R3, desc[UR36][R4.64] ;  /* 0x0000002404037981 */ /* 0x000f22000c1e1100 */
        /* <DEDUP_REMOVED lines=19> */
.L_x_6388:
[----:B------:R-:W-:Y:S05]  /*5ac0*/  BSYNC B0 ;  /* 0x0000000000007941 */ /* 0x000fea0003800000 */
.L_x_6387:
[----:B------:R-:W-:Y:S01]  /*5ad0*/  IMAD.SHL.U32 R3, R3, 0x100000, RZ ;  /* 0x0010000003037824 */ /* 0x000fe200078e00ff */
[----:B------:R-:W-:-:S04]  /*5ae0*/  LEA R0, R0, 0x3b800000, 0x17 ;  /* 0x3b80000000007811 */ /* 0x000fc800078eb8ff */
[----:B------:R-:W-:Y:S01]  /*5af0*/  LOP3.LUT R27, R0, R3, R27, 0xfe, !PT ;  /* 0x00000003001b7212 */ /* 0x000fe200078efe1b */
[----:B------:R-:W-:Y:S06]  /*5b00*/  BRA `(.L_x_6372) ;  /* 0x0000000000f87947 */ /* 0x000fec0003800000 */
.L_x_6385:
        /* <DEDUP_REMOVED lines=20> */
.L_x_6390:
[----:B------:R-:W-:Y:S05]  /*5c50*/  BSYNC B0 ;  /* 0x0000000000007941 */ /* 0x000fea0003800000 */
.L_x_6389:
[----:B------:R-:W-:Y:S01]  /*5c60*/  IMAD.SHL.U32 R3, R3, 0x200000, RZ ;  /* 0x0020000003037824 */ /* 0x000fe200078e00ff */
[----:B------:R-:W-:-:S04]  /*5c70*/  LEA R0, R0, 0x37800000, 0x17 ;  /* 0x3780000000007811 */ /* 0x000fc800078eb8ff */
[----:B------:R-:W-:Y:S01]  /*5c80*/  LOP3.LUT R27, R0, R3, R27, 0xfe, !PT ;  /* 0x00000003001b7212 */ /* 0x000fe200078efe1b */
[----:B------:R-:W-:Y:S06]  /*5c90*/  BRA `(.L_x_6372) ;  /* 0x0000000000947947 */ /* 0x000fec0003800000 */
.L_x_6384:
[----:B------:R-:W-:-:S13]  /*5ca0*/  ISETP.NE.AND P0, PT, R0, 0x1c, PT ;  /* 0x0000001c0000780c */ /* 0x000fda0003f05270 */
[----:B------:R-:W-:Y:S05]  /*5cb0*/  @!P0 BRA `(.L_x_6391) ;  /* 0x0000000000848947 */ /* 0x000fea0003800000 */
[----:B------:R-:W-:-:S13]  /*5cc0*/  ISETP.NE.AND P0, PT, R0, 0x1d, PT ;  /* 0x0000001d0000780c */ /* 0x000fda0003f05270 */
[----:B------:R-:W-:Y:S05]  /*5cd0*/  @!P0 BRA `(.L_x_6392) ;  /* 0x0000000000708947 */ /* 0x000fea0003800000 */
[----:B------:R-:W-:-:S13]  /*5ce0*/  ISETP.NE.AND P0, PT, R0, 0x2c, PT ;  /* 0x0000002c0000780c */ /* 0x000fda0003f05270 */
[----:B------:R-:W-:Y:S05]  /*5cf0*/  @P0 BRA `(.L_x_6371) ;  /* 0x0000000000200947 */ /* 0x000fea0003800000 */
[----:B------:R-:W4:Y:S01]  /*5d00*/  LDG.E.U8 R4, desc[UR36][R4.64] ;  /* 0x0000002404047981 */ /* 0x000f22000c1e1100 */
[----:B------:R-:W-:Y:S01]  /*5d10*/  IMAD.MOV.U32 R27, RZ, RZ, 0x400000 ;  /* 0x00400000ff1b7424 */ /* 0x000fe200078e00ff */
[----:B----4-:R-:W-:-:S13]  /*5d20*/  ISETP.NE.AND P0, PT, R4, RZ, PT ;  /* 0x000000ff0400720c */ /* 0x010fda0003f05270 */
[----:B------:R-:W-:Y:S05]  /*5d30*/  @!P0 BRA `(.L_x_6372) ;  /* 0x00000000006c8947 */ /* 0x000fea0003800000 */
[----:B------:R-:W-:-:S13]  /*5d40*/  ISETP.NE.AND P0, PT, R4, 0xff, PT ;  /* 0x000000ff0400780c */ /* 0x000fda0003f05270 */
[----:B------:R-:W-:Y:S02]  /*5d50*/  @!P0 IMAD.MOV.U32 R27, RZ, RZ, 0x7f800001 ;  /* 0x7f800001ff1b8424 */ /* 0x000fe400078e00ff */
[----:B------:R-:W-:Y:S01]  /*5d60*/  @P0 IMAD.SHL.U32 R27, R4, 0x800000, RZ ;  /* 0x00800000041b0824 */ /* 0x000fe200078e00ff */
[----:B------:R-:W-:Y:S06]  /*5d70*/  BRA `(.L_x_6372) ;  /* 0x00000000005c7947 */ /* 0x000fec0003800000 */
.L_x_6371:
        /* <DEDUP_REMOVED lines=16> */
.L_x_6393:
[----:B------:R-:W-:Y:S01]  /*5e80*/  IMAD.MOV.U32 R27, RZ, RZ, RZ ;  /* 0x000000ffff1b7224 */ /* 0x000fe200078e00ff */
[----:B------:R-:W-:Y:S06]  /*5e90*/  BRA `(.L_x_6372) ;  /* 0x0000000000147947 */ /* 0x000fec0003800000 */
.L_x_6392:
[----:B------:R-:W4:Y:S02]  /*5ea0*/  LDG.E.64 R4, desc[UR36][R4.64] ;  /* 0x0000002404047981 */ /* 0x000f24000c1e1b00 */
[----:B----4-:R0:W4:Y:S01]  /*5eb0*/  I2F.U64 R27, R4 ;  /* 0x00000004001b7312 */ /* 0x0101220000301000 */
[----:B------:R-:W-:Y:S05]  /*5ec0*/  BRA `(.L_x_6372) ;  /* 0x0000000000087947 */ /* 0x000fea0003800000 */
.L_x_6391:
[----:B------:R-:W4:Y:S02]  /*5ed0*/  LDG.E R4, desc[UR36][R4.64] ;  /* 0x0000002404047981 */ /* 0x000f24000c1e1900 */
[----:B----4-:R-:W-:-:S07]  /*5ee0*/  I2FP.F32.U32 R27, R4 ;  /* 0x00000004001b7245 */ /* 0x010fce0000201000 */
.L_x_6372:
[----:B------:R-:W-:Y:S05]  /*5ef0*/  BSYNC B6 ;  /* 0x0000000000067941 */ /* 0x000fea0003800000 */
.L_x_6366:
[----:B------:R-:W-:-:S07]  /*5f00*/  VIADD R29, R29, 0x80 ;  /* 0x000000801d1d7836 */ /* 0x000fce0000000000 */
.L_x_6332:
[----:B------:R-:W-:Y:S05]  /*5f10*/  BSYNC B7 ;  /* 0x0000000000077941 */ /* 0x000fea0003800000 */
.L_x_6331:
        /* <DEDUP_REMOVED lines=25> */
.L_x_6399:
[----:B------:R-:W4:Y:S02]  /*60b0*/  LDG.E.U8 R4, desc[UR36][R4.64] ;  /* 0x0000002404047981 */ /* 0x000f24000c1e1100 */
[----:B----4-:R-:W-:-:S04]  /*60c0*/  I2FP.F32.U32 R0, R4 ;  /* 0x0000000400007245 */ /* 0x010fc80000201000 */
[----:B------:R-:W-:-:S04]  /*60d0*/  F2FP.BF16.F32.PACK_AB R0, RZ, R0 ;  /* 0x00000000ff00723e */ /* 0x000fc800000010ff */
[----:B------:R-:W-:Y:S01]  /*60e0*/  PRMT R24, R0, 0x7610, R24 ;  /* 0x0000761000187816 */ /* 0x000fe20000000018 */
[----:B------:R-:W-:Y:S06]  /*60f0*/  BRA `(.L_x_6401) ;  /* 0x0000000c00c87947 */ /* 0x000fec0003800000 */
.L_x_6398:
        /* <DEDUP_REMOVED lines=11> */
.L_x_6403:
[----:B------:R-:W4:Y:S02]  /*61b0*/  LDG.E R4, desc[UR36][R4.64] ;  /* 0x0000002404047981 */ /* 0x000f24000c1e1900 */
[----:B----4-:R-:W-:-:S04]  /*61c0*/  I2FP.F32.S32 R0, R4 ;  /* 0x0000000400007245 */ /* 0x010fc80000201400 */
[----:B------:R-:W-:-:S04]  /*61d0*/  F2FP.BF16.F32.PACK_AB R0, RZ, R0 ;  /* 0x00000000ff00723e */ /* 0x000fc800000010ff */
[----:B------:R-:W-:Y:S01]  /*61e0*/  PRMT R24, R0, 0x7610, R24 ;  /* 0x0000761000187816 */ /* 0x000fe20000000018 */
[----:B------:R-:W-:Y:S06]  /*61f0*/  BRA `(.L_x_6401) ;  /* 0x0000000c00887947 */ /* 0x000fec0003800000 */
.L_x_6402:
[----:B------:R-:W4:Y:S02]  /*6200*/  LDG.E.U16 R4, desc[UR36][R4.64] ;  /* 0x0000002404047981 */ /* 0x000f24000c1e1500 */
[----:B----4-:R-:W0:Y:S02]  /*6210*/  I2F.S16 R0, R4 ;  /* 0x0000000400007306 */ /* 0x010e240000101400 */
[----:B0-----:R-:W-:-:S04]  /*6220*/  F2FP.BF16.F32.PACK_AB R0, RZ, R0 ;  /* 0x00000000ff00723e */ /* 0x001fc800000010ff */
[----:B------:R-:W-:Y:S01]  /*6230*/  PRMT R24, R0, 0x7610, R24 ;  /* 0x0000761000187816 */ /* 0x000fe20000000018 */
[----:B------:R-:W-:Y:S06]  /*6240*/  BRA `(.L_x_6401) ;  /* 0x0000000c00747947 */ /* 0x000fec0003800000 */
.L_x_6397:
        /* <DEDUP_REMOVED lines=9> */
.L_x_6405:
[----:B------:R-:W4:Y:S02]  /*62e0*/  LDG.E.U16 R0, desc[UR36][R4.64] ;  /* 0x0000002404007981 */ /* 0x000f24000c1e1500 */
[----:B----4-:R-:W-:-:S05]  /*62f0*/  HADD2.F32 R0, -RZ, R0.H0_H0 ;  /* 0x20000000ff007230 */ /* 0x010fca0000004100 */
[----:B------:R-:W-:-:S04]  /*6300*/  F2FP.BF16.F32.PACK_AB R0, RZ, R0 ;  /* 0x00000000ff00723e */ /* 0x000fc800000010ff */
[----:B------:R-:W-:Y:S01]  /*6310*/  PRMT R24, R0, 0x7610, R24 ;  /* 0x0000761000187816 */ /* 0x000fe20000000018 */
[----:B------:R-:W-:Y:S06]  /*6320*/  BRA `(.L_x_6401) ;  /* 0x0000000c003c7947 */ /* 0x000fec0003800000 */
.L_x_6404:
        /* <DEDUP_REMOVED lines=9> */
.L_x_6407:
[----:B------:R-:W4:Y:S02]  /*63c0*/  LDG.E.U16 R4, desc[UR36][R4.64] ;  /* 0x0000002404047981 */ /* 0x000f24000c1e1500 */
[----:B----4-:R-:W-:-:S05]  /*63d0*/  HADD2.F32 R0, -RZ, R4.H0_H0 ;  /* 0x20000004ff007230 */ /* 0x010fca0000004100 */
[----:B------:R-:W-:-:S04]  /*63e0*/  F2FP.BF16.F32.PACK_AB R0, RZ, R0 ;  /* 0x00000000ff00723e */ /* 0x000fc800000010ff */
[----:B------:R-:W-:Y:S01]  /*63f0*/  PRMT R24, R0, 0x7610, R24 ;  /* 0x0000761000187816 */ /* 0x000fe20000000018 */
[----:B------:R-:W-:Y:S06]  /*6400*/  BRA `(.L_x_6401) ;  /* 0x0000000c00047947 */ /* 0x000fec0003800000 */
.L_x_6406:
        /* <DEDUP_REMOVED lines=9> */
.L_x_6396:
        /* <DEDUP_REMOVED lines=14> */
.L_x_6410:
        /* <DEDUP_REMOVED lines=9> */
.L_x_6409:
        /* <DEDUP_REMOVED lines=28> */
.L_x_6412:
        /* <DEDUP_REMOVED lines=15> */
.L_x_6411:
[----:B------:R0:W5:Y:S01]  /*68c0*/  LDG.E.U16 R24, desc[UR36][R4.64] ;  /* 0x0000002404187981 */ /* 0x000162000c1e1500 */
[----:B------:R-:W-:Y:S05]  /*68d0*/  BRA `(.L_x_6401) ;  /* 0x0000000400d07947 */ /* 0x000fea0003800000 */
.L_x_6408:
        /* <DEDUP_REMOVED lines=13> */
.L_x_6415:
        /* <DEDUP_REMOVED lines=21> */
.L_x_6419:
[----:B------:R-:W-:Y:S05]  /*6b00*/  BSYNC B1 ;  /* 0x0000000000017941 */ /* 0x000fea0003800000 */
.L_x_6418:
[----:B------:R-:W-:Y:S01]  /*6b10*/  LEA R5, R0, 0x3b800000, 0x17 ;  /* 0x3b80000000057811 */ /* 0x000fe200078eb8ff */
[----:B------:R-:W-:-:S05]  /*6b20*/  IMAD.SHL.U32 R0, R3, 0x100000, RZ ;  /* 0x0010000003007824 */ /* 0x000fca00078e00ff */
[----:B------:R-:W-:-:S07]  /*6b30*/  LOP3.LUT R0, R5, R0, R6, 0xfe, !PT ;  /* 0x0000000005007212 */ /* 0x000fce00078efe06 */
.L_x_6417:
[----:B------:R-:W-:Y:S05]  /*6b40*/  BSYNC B0 ;  /* 0x0000000000007941 */ /* 0x000fea0003800000 */
.L_x_6416:
[----:B------:R-:W-:-:S04]  /*6b50*/  F2FP.BF16.F32.PACK_AB R0, RZ, R0 ;  /* 0x00000000ff00723e */ /* 0x000fc800000010ff */
[----:B------:R-:W-:Y:S01]  /*6b60*/  PRMT R24, R0, 0x7610, R24 ;  /* 0x0000761000187816 */ /* 0x000fe20000000018 */
[----:B------:R-:W-:Y:S06]  /*6b70*/  BRA `(.L_x_6401) ;  /* 0x0000000400287947 */ /* 0x000fec0003800000 */
.L_x_6414:
        /* <DEDUP_REMOVED lines=21> */
.L_x_6423:
[----:B------:R-:W-:Y:S05]  /*6cd0*/  BSYNC B1 ;  /* 0x0000000000017941 */ /* 0x000fea0003800000 */
.L_x_6422:
[----:B------:R-:W-:Y:S01]  /*6ce0*/  LEA R5, R0, 0x37800000, 0x17 ;  /* 0x3780000000057811 */ /* 0x000fe200078eb8ff */
[----:B------:R-:W-:-:S05]  /*6cf0*/  IMAD.SHL.U32 R0, R3, 0x200000, RZ ;  /* 0x0020000003007824 */ /* 0x000fca00078e00ff */
[----:B------:R-:W-:-:S07]  /*6d00*/  LOP3.LUT R0, R5, R0, R6, 0xfe, !PT ;  /* 0x0000000005007212 */ /* 0x000fce00078efe06 */
.L_x_6421:
[----:B------:R-:W-:Y:S05]  /*6d10*/  BSYNC B0 ;  /* 0x0000000000007941 */ /* 0x000fea0003800000 */
.L_x_6420:
[----:B------:R-:W-:-:S04]  /*6d20*/  F2FP.BF16.F32.PACK_AB R0, RZ, R0 ;  /* 0x00000000ff00723e */ /* 0x000fc800000010ff */
[----:B------:R-:W-:Y:S01]  /*6d30*/  PRMT R24, R0, 0x7610, R24 ;  /* 0x0000761000187816 */ /* 0x000fe20000000018 */
[----:B------:R-:W-:Y:S06]  /*6d40*/  BRA `(.L_x_6401) ;  /* 0x0000000000b47947 */ /* 0x000fec0003800000 */
.L_x_6413:
        /* <DEDUP_REMOVED lines=14> */
.L_x_6427:
[----:B------:R-:W-:Y:S05]  /*6e30*/  BSYNC B0 ;  /* 0x0000000000007941 */ /* 0x000fea0003800000 */
.L_x_6426:
[----:B------:R-:W-:-:S04]  /*6e40*/  F2FP.BF16.F32.PACK_AB R0, RZ, R0 ;  /* 0x00000000ff00723e */ /* 0x000fc800000010ff */
[----:B------:R-:W-:Y:S01]  /*6e50*/  PRMT R24, R0, 0x7610, R24 ;  /* 0x0000761000187816 */ /* 0x000fe20000000018 */
[----:B------:R-:W-:Y:S06]  /*6e60*/  BRA `(.L_x_6401) ;  /* 0x00000000006c7947 */ /* 0x000fec0003800000 */
.L_x_6400:
        /* <DEDUP_REMOVED lines=16> */
.L_x_6428:
[----:B------:R-:W-:Y:S01]  /*6f70*/  PRMT R24, RZ, 0x7610, R24 ;  /* 0x00007610ff187816 */ /* 0x000fe20000000018 */
[----:B------:R-:W-:Y:S06]  /*6f80*/  BRA `(.L_x_6401) ;  /* 0x0000000000247947 */ /* 0x000fec0003800000 */
.L_x_6425:
[----:B------:R-:W4:Y:S02]  /*6f90*/  LDG.E.64 R4, desc[UR36][R4.64] ;  /* 0x0000002404047981 */ /* 0x000f24000c1e1b00 */
[----:B----4-:R-:W0:Y:S02]  /*6fa0*/  I2F.U64 R0, R4 ;  /* 0x0000000400007312 */ /* 0x010e240000301000 */
[----:B0-----:R-:W-:-:S04]  /*6fb0*/  F2FP.BF16.F32.PACK_AB R0, RZ, R0 ;  /* 0x00000000ff00723e */ /* 0x001fc800000010ff */
[----:B------:R-:W-:Y:S01]  /*6fc0*/  PRMT R24, R0, 0x7610, R24 ;  /* 0x0000761000187816 */ /* 0x000fe20000000018 */
[----:B------:R-:W-:Y:S06]  /*6fd0*/  BRA `(.L_x_6401) ;  /* 0x0000000000107947 */ /* 0x000fec0003800000 */
.L_x_6424:
[----:B------:R-:W4:Y:S02]  /*6fe0*/  LDG.E R4, desc[UR36][R4.64] ;  /* 0x0000002404047981 */ /* 0x000f24000c1e1900 */
[----:B----4-:R-:W-:-:S04]  /*6ff0*/  I2FP.F32.U32 R0, R4 ;  /* 0x0000000400007245 */ /* 0x010fc80000201000 */
[----:B------:R-:W-:-:S04]  /*7000*/  F2FP.BF16.F32.PACK_AB R0, RZ, R0 ;  /* 0x00000000ff00723e */ /* 0x000fc800000010ff */
[----:B------:R-:W-:-:S07]  /*7010*/  PRMT R24, R0, 0x7610, R24 ;  /* 0x0000761000187816 */ /* 0x000fce0000000018 */
.L_x_6401:
[----:B------:R-:W4:Y:S01]  /*7020*/  LDC.U8 R3, c[0x0][0x235] ;  /* 0x00008d40ff037b82 */ /* 0x000f220000000000 */
[----:B------:R-:W-:Y:S02]  /*7030*/  ULDC UR4, c[0x0][0x23c] ;  /* 0x00008f0000047ab9 */ /* 0x000fe40000000800 */
        /* <DEDUP_REMOVED lines=18> */
.L_x_6432:
[----:B------:R-:W4:Y:S02]  /*7160*/  LDG.E.U8 R4, desc[UR36][R4.64] ;  /* 0x0000002404047981 */ /* 0x000f24000c1e1100 */
[----:B----4-:R-:W-:Y:S01]  /*7170*/  I2FP.F32.U32 R18, R4 ;  /* 0x0000000400127245 */ /* 0x010fe20000201000 */
[----:B------:R-:W-:Y:S06]  /*7180*/  BRA `(.L_x_6395) ;  /* 0x0000000c00207947 */ /* 0x000fec0003800000 */
.L_x_6431:
        /* <DEDUP_REMOVED lines=9> */
.L_x_6435:
[----:B------:R-:W4:Y:S02]  /*7220*/  LDG.E R4, desc[UR36][R4.64] ;  /* 0x0000002404047981 */ /* 0x000f24000c1e1900 */
[----:B----4-:R-:W-:Y:S01]  /*7230*/  I2FP.F32.S32 R18, R4 ;  /* 0x0000000400127245 */ /* 0x010fe20000201400 */
[----:B------:R-:W-:Y:S06]  /*7240*/  BRA `(.L_x_6395) ;  /* 0x0000000800f07947 */ /* 0x000fec0003800000 */
.L_x_6434:
[----:B------:R-:W4:Y:S02]  /*7250*/  LDG.E.U16 R4, desc[UR36][R4.64] ;  /* 0x0000002404047981 */ /* 0x000f24000c1e1500 */
[----:B----4-:R0:W4:Y:S01]  /*7260*/  I2F.S16 R18, R4 ;  /* 0x0000000400127306 */ /* 0x0101220000101400 */
[----:B------:R-:W-:Y:S05]  /*7270*/  BRA `(.L_x_6395) ;  /* 0x0000000800e47947 */ /* 0x000fea0003800000 */
.L_x_6430:
        /* <DEDUP_REMOVED lines=8> */
.L_x_6437:
[----:B------:R-:W4:Y:S02]  /*7300*/  LDG.E.U16 R4, desc[UR36][R4.64] ;  /* 0x0000002404047981 */ /* 0x000f24000c1e1500 */
[----:B----4-:R-:W-:Y:S01]  /*7310*/  HADD2.F32 R18, -RZ, R4.H0_H0 ;  /* 0x20000004ff127230 */ /* 0x010fe20000004100 */
[----:B------:R-:W-:Y:S06]  /*7320*/  BRA `(.L_x_6395) ;  /* 0x0000000800b87947 */ /* 0x000fec0003800000 */
.L_x_6436:
        /* <DEDUP_REMOVED lines=8> */
.L_x_6439:
[----:B------:R-:W4:Y:S02]  /*73b0*/  LDG.E.U16 R4, desc[UR36][R4.64] ;  /* 0x0000002404047981 */ /* 0x000f24000c1e1500 */
[----:B----4-:R-:W-:Y:S01]  /*73c0*/  HADD2.F32 R18, -RZ, R4.H0_H0 ;  /* 0x20000004ff127230 */ /* 0x010fe20000004100 */
[----:B------:R-:W-:Y:S06]  /*73d0*/  BRA `(.L_x_6395) ;  /* 0x00000008008c7947 */ /* 0x000fec0003800000 */
.L_x_6438:
[----:B------:R-:W4:Y:S01]  /*73e0*/  LDG.E.64 R4, desc[UR36][R4.64] ;  /* 0x0000002404047981 */ /* 0x000f22000c1e1b00 */
[----:B------:R-:W-:Y:S01]  /*73f0*/  UMOV UR4, 0xf0000000 ;  /* 0xf000000000047882 */ /* 0x000fe20000000000 */
[----:B------:R-:W-:Y:S01]  /*7400*/  UMOV UR5, 0x380fffff ;  /* 0x380fffff00057882 */ /* 0x000fe20000000000 */
[----:B----4-:R-:W0:Y:S01]  /*7410*/  F2F.F32.F64 R18, R4 ;  /* 0x0000000400127310 */ /* 0x010e220000301000 */
[----:B------:R-:W-:-:S14]  /*7420*/  DSETP.GEU.AND P0, PT, |R4|, UR4, PT ;  /* 0x0000000404007e2a */ /* 0x000fdc000bf0e200 */
[----:B0-----:R-:W-:Y:S01]  /*7430*/  @!P0 FMUL R18, R18, 1.175494350822287508e-38 ;  /* 0x0080000012128820 */ /* 0x001fe20000400000 */
[----:B------:R-:W-:Y:S06]  /*7440*/  BRA `(.L_x_6395) ;  /* 0x0000000800707947 */ /* 0x000fec0003800000 */
.L_x_6429:
        /* <DEDUP_REMOVED lines=12> */
.L_x_6442:
[----:B------:R-:W4:Y:S01]  /*7510*/  LDG.E.64 R4, desc[UR36][R4.64] ;  /* 0x0000002404047981 */ /* 0x000f22000c1e1b00 */
[----:B------:R-:W-:Y:S01]  /*7520*/  UMOV UR4, 0xf0000000 ;  /* 0xf000000000047882 */ /* 0x000fe20000000000 */
[----:B------:R-:W-:Y:S01]  /*7530*/  UMOV UR5, 0x380fffff ;  /* 0x380fffff00057882 */ /* 0x000fe20000000000 */
[----:B----4-:R-:W0:Y:S01]  /*7540*/  F2F.F32.F64 R18, R4 ;  /* 0x0000000400127310 */ /* 0x010e220000301000 */
[----:B------:R-:W-:-:S14]  /*7550*/  DSETP.GEU.AND P0, PT, |R4|, UR4, PT ;  /* 0x0000000404007e2a */ /* 0x000fdc000bf0e200 */
[----:B0-----:R-:W-:Y:S01]  /*7560*/  @!P0 FMUL R18, R18, 1.175494350822287508e-38 ;  /* 0x0080000012128820 */ /* 0x001fe20000400000 */
[----:B------:R-:W-:Y:S06]  /*7570*/  BRA `(.L_x_6395) ;  /* 0x0000000800247947 */ /* 0x000fec0003800000 */
.L_x_6441:
        /* <DEDUP_REMOVED lines=26> */
.L_x_6444:
        /* <DEDUP_REMOVED lines=13> */
.L_x_6443:
[----:B------:R-:W4:Y:S02]  /*77f0*/  LDG.E.U16 R4, desc[UR36][R4.64] ;  /* 0x0000002404047981 */ /* 0x000f24000c1e1500 */
[----:B----4-:R-:W-:Y:S01]  /*7800*/  IMAD.U32 R18, R4, 0x10000, RZ ;  /* 0x0001000004127824 */ /* 0x010fe200078e00ff */
[----:B------:R-:W-:Y:S06]  /*7810*/  BRA `(.L_x_6395) ;  /* 0x00000004007c7947 */ /* 0x000fec0003800000 */
.L_x_6440:
        /* <DEDUP_REMOVED lines=11> */
.L_x_6447:
[----:B------:R-:W4:Y:S02]  /*78d0*/  LDG.E.U8 R3, desc[UR36][R4.64] ;  /* 0x0000002404037981 */ /* 0x000f24000c1e1100 */
        /* <DEDUP_REMOVED lines=18> */
.L_x_6449:
[----:B------:R-:W-:Y:S05]  /*7a00*/  BSYNC B0 ;  /* 0x0000000000007941 */ /* 0x000fea0003800000 */
.L_x_6448:
[----:B------:R-:W-:Y:S01]  /*7a10*/  IMAD.SHL.U32 R3, R3, 0x100000, RZ ;  /* 0x0010000003037824 */ /* 0x000fe200078e00ff */
[----:B------:R-:W-:-:S04]  /*7a20*/  LEA R5, R0, 0x3b800000, 0x17 ;  /* 0x3b80000000057811 */ /* 0x000fc800078eb8ff */
[----:B------:R-:W-:Y:S01]  /*7a30*/  LOP3.LUT R18, R5, R3, R18, 0xfe, !PT ;  /* 0x0000000305127212 */ /* 0x000fe200078efe12 */
[----:B------:R-:W-:Y:S06]  /*7a40*/  BRA `(.L_x_6395) ;  /* 0x0000000000f07947 */ /* 0x000fec0003800000 */
.L_x_6446:
        /* <DEDUP_REMOVED lines=19> */
.L_x_6451:
[----:B------:R-:W-:Y:S05]  /*7b80*/  BSYNC B0 ;  /* 0x0000000000007941 */ /* 0x000fea0003800000 */
.L_x_6450:
[----:B------:R-:W-:Y:S01]  /*7b90*/  IMAD.SHL.U32 R3, R3, 0x200000, RZ ;  /* 0x0020000003037824 */ /* 0x000fe200078e00ff */
[----:B------:R-:W-:-:S04]  /*7ba0*/  LEA R5, R0, 0x37800000, 0x17 ;  /* 0x3780000000057811 */ /* 0x000fc800078eb8ff */
[----:B------:R-:W-:Y:S01]  /*7bb0*/  LOP3.LUT R18, R5, R3, R18, 0xfe, !PT ;  /* 0x0000000305127212 */ /* 0x000fe200078efe12 */
[----:B------:R-:W-:Y:S06]  /*7bc0*/  BRA `(.L_x_6395) ;  /* 0x0000000000907947 */ /* 0x000fec0003800000 */
.L_x_6445:
        /* <DEDUP_REMOVED lines=14> */
.L_x_6433:
        /* <DEDUP_REMOVED lines=16> */
.L_x_6454:
[----:B------:R-:W-:Y:S05]  /*7db0*/  BRA `(.L_x_6395) ;  /* 0x0000000000147947 */ /* 0x000fea0003800000 */
.L_x_6453:
[----:B------:R-:W4:Y:S02]  /*7dc0*/  LDG.E.64 R4, desc[UR36][R4.64] ;  /* 0x0000002404047981 */ /* 0x000f24000c1e1b00 */
[----:B----4-:R0:W4:Y:S01]  /*7dd0*/  I2F.U64 R18, R4 ;  /* 0x0000000400127312 */ /* 0x0101220000301000 */
[----:B------:R-:W-:Y:S05]  /*7de0*/  BRA `(.L_x_6395) ;  /* 0x0000000000087947 */ /* 0x000fea0003800000 */
.L_x_6452:
[----:B------:R-:W4:Y:S02]  /*7df0*/  LDG.E R4, desc[UR36][R4.64] ;  /* 0x0000002404047981 */ /* 0x000f24000c1e1900 */
[----:B----4-:R-:W-:-:S07]  /*7e00*/  I2FP.F32.U32 R18, R4 ;  /* 0x0000000400127245 */ /* 0x010fce0000201000 */
.L_x_6395:
[----:B------:R-:W-:Y:S05]  /*7e10*/  BSYNC B6 ;  /* 0x0000000000067941 */ /* 0x000fea0003800000 */
.L_x_6394:
[----:B------:R-:W0:Y:S01]  /*7e20*/  S2R R23, SR_TID.X ;  /* 0x0000000000177919 */ /* 0x000e220000002100 */
[----:B------:R-:W-:Y:S01]  /*7e30*/  BSSY B6, `(.L_x_6455) ;  /* 0x0000127000067945 */ /* 0x000fe20003800000 */
[C---:B0-----:R-:W-:Y:S01]  /*7e40*/  ISETP.GE.AND P3, PT, R23.reuse, R16, PT ;  /* 0x000000101700720c */ /* 0x041fe20003f66270 */
[----:B----4-:R-:W-:-:S05]  /*7e50*/  VIADD R5, R23, 0x100 ;  /* 0x0000010017057836 */ /* 0x010fca0000000000 */
[----:B------:R-:W-:Y:S01]  /*7e60*/  ISETP.GE.AND P1, PT, R5, R16, PT ;  /* 0x000000100500720c */ /* 0x000fe20003f26270 */
[----:B------:R-:W-:-:S05]  /*7e70*/  VIADD R5, R23, 0x180 ;  /* 0x0000018017057836 */ /* 0x000fca0000000000 */
[-C--:B------:R-:W-:Y:S01]  /*7e80*/  ISETP.GE.AND P2, PT, R5, R16.reuse, PT ;  /* 0x000000100500720c */ /* 0x080fe20003f46270 */
[----:B-----5:R-:W-:Y:S02]  /*7e90*/  @!P3 IMAD.U32 R0, R25, 0x10000, RZ ;  /* 0x000100001900b824 */ /* 0x020fe400078e00ff */
[----:B------:R-:W-:Y:S02]  /*7ea0*/  VIADD R25, R23, 0x80 ;  /* 0x0000008017197836 */ /* 0x000fe40000000000 */
[----:B-1-3--:R-:W-:Y:S02]  /*7eb0*/  @!P3 FMUL.FTZ R0, R0, R17 ;  /* 0x000000110000b220 */ /* 0x00afe40000410000 */
[----:B------:R-:W-:Y:S01]  /*7ec0*/  @!P1 IMAD.U32 R26, R26, 0x10000, RZ ;  /* 0x000100001a1a9824 */ /* 0x000fe200078e00ff */
[----:B------:R-:W-:Y:S01]  /*7ed0*/  ISETP.GE.AND P0, PT, R25, R16, PT ;  /* 0x000000101900720c */ /* 0x000fe20003f06270 */
[----:B------:R0:W1:Y:S02]  /*7ee0*/  @!P3 F2F.BF16.F32 R3, R0 ;  /* 0x000000000003b304 */ /* 0x0000640000202000 */
[----:B------:R-:W-:-:S02]  /*7ef0*/  @!P1 FMUL.FTZ R26, R26, R27 ;  /* 0x0000001b1a1a9220 */ /* 0x000fc40000410000 */
[----:B------:R-:W-:-:S04]  /*7f00*/  @!P2 IMAD.U32 R5, R24, 0x10000, RZ ;  /* 0x000100001805a824 */ /* 0x000fc800078e00ff */
[----:B------:R-:W-:Y:S01]  /*7f10*/  @!P2 FMUL.FTZ R4, R5, R18 ;  /* 0x000000120504a220 */ /* 0x000fe20000410000 */
[----:B------:R0:W3:Y:S01]  /*7f20*/  @!P1 F2F.BF16.F32 R17, R26 ;  /* 0x0000001a00119304 */ /* 0x0000e20000202000 */
[----:B------:R-:W4:Y:S02]  /*7f30*/  LDC.U8 R18, c[0x0][0x240] ;  /* 0x00009000ff127b82 */ /* 0x000f240000000000 */
[----:B------:R-:W-:-:S04]  /*7f40*/  @!P0 IMAD.U32 R5, R19, 0x10000, RZ ;  /* 0x0001000013058824 */ /* 0x000fc800078e00ff */
[----:B--2---:R-:W-:Y:S01]  /*7f50*/  @!P0 FMUL.FTZ R5, R5, R22 ;  /* 0x0000001605058220 */ /* 0x004fe20000410000 */
[----:B------:R0:W2:Y:S08]  /*7f60*/  @!P2 F2F.BF16.F32 R19, R4 ;  /* 0x000000040013a304 */ /* 0x0000b00000202000 */
[----:B------:R0:W0:Y:S01]  /*7f70*/  @!P0 F2F.BF16.F32 R22, R5 ;  /* 0x0000000500168304 */ /* 0x0000220000202000 */
[----:B-1-3--:R-:W-:Y:S05]  /*7f80*/  @P3 BRA `(.L_x_6456) ;  /* 0x0000001000443947 */ /* 0x00afea0003800000 */
[----:B------:R-:W1:Y:S01]  /*7f90*/  LDC.64 R8, c[0x0][0x218] ;  /* 0x00008600ff087b82 */ /* 0x000e620000000a00 */
[----:B0-----:R-:W-:Y:S01]  /*7fa0*/  IMAD R0, R2, 0x200, R23 ;  /* 0x0000020002007824 */ /* 0x001fe200078e0217 */
[----:B----4-:R-:W-:Y:S01]  /*7fb0*/  PRMT R4, R18, 0x9910, RZ ;  /* 0x0000991012047816 */ /* 0x010fe200000000ff */
        /* <DEDUP_REMOVED lines=15> */
[----:B------:R-:W-:Y:S02]  /*80b0*/  IMAD.U32 R3, R3, 0x10000, RZ ;  /* 0x0001000003037824 */ /* 0x000fe400078e00ff */
[----:B------:R-:W-:-:S04]  /*80c0*/  IMAD.MOV.U32 R23, RZ, RZ, R25 ;  /* 0x000000ffff177224 */ /* 0x000fc800078e0019 */
[----:B------:R-:W0:Y:S02]  /*80d0*/  F2I.FTZ.TRUNC.NTZ R3, R3 ;  /* 0x0000000300037305 */ /* 0x000e24000021f100 */
[----:B0-----:R0:W-:Y:S01]  /*80e0*/  STG.E.U8 desc[UR36][R8.64], R3 ;  /* 0x0000000308007986 */ /* 0x0011e2000c101124 */
[----:B------:R-:W-:Y:S05]  /*80f0*/  BRA `(.L_x_6456) ;  /* 0x0000000c00e87947 */ /* 0x000fea0003800000 */
.L_x_6460:
[----:B------:R-:W-:Y:S02]  /*8100*/  IMAD.U32 R5, R3, 0x10000, RZ ;  /* 0x0001000003057824 */ /* 0x000fe400078e00ff */
[----:B------:R-:W-:-:S04]  /*8110*/  IMAD.MOV.U32 R23, RZ, RZ, R25 ;  /* 0x000000ffff177224 */ /* 0x000fc800078e0019 */
[----:B------:R-:W0:Y:S02]  /*8120*/  F2I.S64.TRUNC R4, R5 ;  /* 0x0000000500047311 */ /* 0x000e24000020d900 */
[----:B0-----:R0:W-:Y:S01]  /*8130*/  STG.E.U8 desc[UR36][R8.64], R4 ;  /* 0x0000000408007986 */ /* 0x0011e2000c101124 */
[----:B------:R-:W-:Y:S05]  /*8140*/  BRA `(.L_x_6456) ;  /* 0x0000000c00d47947 */ /* 0x000fea0003800000 */
.L_x_6459:
[----:B------:R-:W-:-:S13]  /*8150*/  ISETP.NE.AND P0, PT, R0, 0x2, PT ;  /* 0x000000020000780c */ /* 0x000fda0003f05270 */
[----:B------:R-:W-:Y:S05]  /*8160*/  @!P0 BRA `(.L_x_6462) ;  /* 0x0000000000388947 */ /* 0x000fea0003800000 */
[----:B------:R-:W-:-:S13]  /*8170*/  ISETP.NE.AND P0, PT, R0, 0x3, PT ;  /* 0x000000030000780c */ /* 0x000fda0003f05270 */
[----:B------:R-:W-:Y:S05]  /*8180*/  @!P0 BRA `(.L_x_6463) ;  /* 0x00000000001c8947 */ /* 0x000fea0003800000 */
[----:B------:R-:W-:-:S13]  /*8190*/  ISETP.NE.AND P0, PT, R0, 0x4, PT ;  /* 0x000000040000780c */ /* 0x000fda0003f05270 */
[----:B------:R-:W-:Y:S05]  /*81a0*/  @P0 BRA `(.L_x_6461) ;  /* 0x0000000c00500947 */ /* 0x000fea0003800000 */
[----:B------:R-:W-:Y:S02]  /*81b0*/  IMAD.U32 R4, R3, 0x10000, RZ ;  /* 0x0001000003047824 */ /* 0x000fe400078e00ff */
[----:B------:R-:W-:-:S04]  /*81c0*/  IMAD.MOV.U32 R23, RZ, RZ, R25 ;  /* 0x000000ffff177224 */ /* 0x000fc800078e0019 */
[----:B------:R-:W0:Y:S02]  /*81d0*/  F2I.S64.TRUNC R4, R4 ;  /* 0x0000000400047311 */ /* 0x000e24000020d900 */
[----:B0-----:R0:W-:Y:S01]  /*81e0*/  STG.E.64 desc[UR36][R8.64], R4 ;  /* 0x0000000408007986 */ /* 0x0011e2000c101b24 */
[----:B------:R-:W-:Y:S05]  /*81f0*/  BRA `(.L_x_6456) ;  /* 0x0000000c00a87947 */ /* 0x000fea0003800000 */
.L_x_6463:
[----:B------:R-:W-:Y:S02]  /*8200*/  IMAD.U32 R3, R3, 0x10000, RZ ;  /* 0x0001000003037824 */ /* 0x000fe400078e00ff */
[----:B------:R-:W-:-:S04]  /*8210*/  IMAD.MOV.U32 R23, RZ, RZ, R25 ;  /* 0x000000ffff177224 */ /* 0x000fc800078e0019 */
[----:B------:R-:W0:Y:S02]  /*8220*/  F2I.FTZ.TRUNC.NTZ R3, R3 ;  /* 0x0000000300037305 */ /* 0x000e24000021f100 */
[----:B0-----:R0:W-:Y:S01]  /*8230*/  STG.E desc[UR36][R8.64], R3 ;  /* 0x0000000308007986 */ /* 0x0011e2000c101924 */
[----:B------:R-:W-:Y:S05]  /*8240*/  BRA `(.L_x_6456) ;  /* 0x0000000c00947947 */ /* 0x000fea0003800000 */
.L_x_6462:
[----:B------:R-:W-:Y:S02]  /*8250*/  IMAD.U32 R3, R3, 0x10000, RZ ;  /* 0x0001000003037824 */ /* 0x000fe400078e00ff */
[----:B------:R-:W-:-:S04]  /*8260*/  IMAD.MOV.U32 R23, RZ, RZ, R25 ;  /* 0x000000ffff177224 */ /* 0x000fc800078e0019 */
[----:B------:R-:W0:Y:S02]  /*8270*/  F2I.FTZ.TRUNC.NTZ R3, R3 ;  /* 0x0000000300037305 */ /* 0x000e24000021f100 */
[----:B0-----:R0:W-:Y:S01]  /*8280*/  STG.E.U16 desc[UR36][R8.64], R3 ;  /* 0x0000000308007986 */ /* 0x0011e2000c101524 */
[----:B------:R-:W-:Y:S05]  /*8290*/  BRA `(.L_x_6456) ;  /* 0x0000000c00807947 */ /* 0x000fea0003800000 */
.L_x_6458:
[----:B------:R-:W-:-:S13]  /*82a0*/  ISETP.GT.AND P0, PT, R0, 0x6, PT ;  /* 0x000000060000780c */ /* 0x000fda0003f04270 */
[----:B------:R-:W-:Y:S05]  /*82b0*/  @P0 BRA `(.L_x_6464) ;  /* 0x0000000000340947 */ /* 0x000fea0003800000 */
[----:B------:R-:W-:-:S13]  /*82c0*/  ISETP.NE.AND P0, PT, R0, 0x5, PT ;  /* 0x000000050000780c */ /* 0x000fda0003f05270 */
[----:B------:R-:W-:Y:S05]  /*82d0*/  @!P0 BRA `(.L_x_6465) ;  /* 0x0000000000188947 */ /* 0x000fea0003800000 */
[----:B------:R-:W-:-:S13]  /*82e0*/  ISETP.NE.AND P0, PT, R0, 0x6, PT ;  /* 0x000000060000780c */ /* 0x000fda0003f05270 */
[----:B------:R-:W-:Y:S05]  /*82f0*/  @P0 BRA `(.L_x_6461) ;  /* 0x0000000800fc0947 */ /* 0x000fea0003800000 */
[----:B------:R-:W-:Y:S02]  /*8300*/  IMAD.U32 R3, R3, 0x10000, RZ ;  /* 0x0001000003037824 */ /* 0x000fe400078e00ff */
[----:B------:R-:W-:-:S03]  /*8310*/  IMAD.MOV.U32 R23, RZ, RZ, R25 ;  /* 0x000000ffff177224 */ /* 0x000fc600078e0019 */
[----:B------:R3:W-:Y:S01]  /*8320*/  STG.E desc[UR36][R8.64], R3 ;  /* 0x0000000308007986 */ /* 0x0007e2000c101924 */
[----:B------:R-:W-:Y:S05]  /*8330*/  BRA `(.L_x_6456) ;  /* 0x0000000c00587947 */ /* 0x000fea0003800000 */
.L_x_6465:
[----:B------:R-:W-:Y:S02]  /*8340*/  IMAD.U32 R0, R3, 0x10000, RZ ;  /* 0x0001000003007824 */ /* 0x000fe400078e00ff */
[----:B------:R-:W-:-:S03]  /*8350*/  IMAD.MOV.U32 R23, RZ, RZ, R25 ;  /* 0x000000ffff177224 */ /* 0x000fc600078e0019 */
[----:B------:R-:W-:-:S05]  /*8360*/  F2FP.F16.F32.PACK_AB R0, RZ, R0 ;  /* 0x00000000ff00723e */ /* 0x000fca00000000ff */
[----:B------:R1:W-:Y:S01]  /*8370*/  STG.E.U16 desc[UR36][R8.64], R0 ;  /* 0x0000000008007986 */ /* 0x0003e2000c101524 */
[----:B------:R-:W-:Y:S05]  /*8380*/  BRA `(.L_x_6456) ;  /* 0x0000000c00447947 */ /* 0x000fea0003800000 */
.L_x_6464:
[----:B------:R-:W-:-:S13]  /*8390*/  ISETP.NE.AND P0, PT, R0, 0x7, PT ;  /* 0x000000070000780c */ /* 0x000fda0003f05270 */
[----:B------:R-:W-:Y:S05]  /*83a0*/  @!P0 BRA `(.L_x_6466) ;  /* 0x00000000003c8947 */ /* 0x000fea0003800000 */
[----:B------:R-:W-:-:S13]  /*83b0*/  ISETP.NE.AND P0, PT, R0, 0x8, PT ;  /* 0x000000080000780c */ /* 0x000fda0003f05270 */
[----:B------:R-:W-:Y:S05]  /*83c0*/  @!P0 BRA `(.L_x_6467) ;  /* 0x00000000001c8947 */ /* 0x000fea0003800000 */
[----:B------:R-:W-:-:S13]  /*83d0*/  ISETP.NE.AND P0, PT, R0, 0x9, PT ;  /* 0x000000090000780c */ /* 0x000fda0003f05270 */
[----:B------:R-:W-:Y:S05]  /*83e0*/  @P0 BRA `(.L_x_6461) ;  /* 0x0000000800c00947 */ /* 0x000fea0003800000 */
[----:B------:R-:W-:Y:S02]  /*83f0*/  IMAD.U32 R4, R3, 0x10000, RZ ;  /* 0x0001000003047824 */ /* 0x000fe400078e00ff */
[----:B------:R-:W-:Y:S02]  /*8400*/  IMAD.MOV.U32 R5, RZ, RZ, RZ ;  /* 0x000000ffff057224 */ /* 0x000fe400078e00ff */
[----:B------:R-:W-:-:S03]  /*8410*/  IMAD.MOV.U32 R23, RZ, RZ, R25 ;  /* 0x000000ffff177224 */ /* 0x000fc600078e0019 */
[----:B------:R0:W-:Y:S01]  /*8420*/  STG.E.64 desc[UR36][R8.64], R4 ;  /* 0x0000000408007986 */ /* 0x0001e2000c101b24 */
[----:B------:R-:W-:Y:S05]  /*8430*/  BRA `(.L_x_6456) ;  /* 0x0000000c00187947 */ /* 0x000fea0003800000 */
.L_x_6467:
[----:B------:R-:W-:Y:S02]  /*8440*/  IMAD.U32 R3, R3, 0x10000, RZ ;  /* 0x0001000003037824 */ /* 0x000fe400078e00ff */
[----:B------:R-:W-:-:S03]  /*8450*/  IMAD.MOV.U32 R23, RZ, RZ, R25 ;  /* 0x000000ffff177224 */ /* 0x000fc600078e0019 */
[----:B------:R-:W-:-:S04]  /*8460*/  F2FP.F16.F32.PACK_AB R3, RZ, R3 ;  /* 0x00000003ff03723e */ /* 0x000fc800000000ff */
[----:B------:R-:W-:-:S05]  /*8470*/  PRMT R3, R3, 0x5410, RZ ;  /* 0x0000541003037816 */ /* 0x000fca00000000ff */
[----:B------:R0:W-:Y:S01]  /*8480*/  STG.E desc[UR36][R8.64], R3 ;  /* 0x0000000308007986 */ /* 0x0001e2000c101924 */
[----:B------:R-:W-:Y:S05]  /*8490*/  BRA `(.L_x_6456) ;  /* 0x0000000c00007947 */ /* 0x000fea0003800000 */
.L_x_6466:
[----:B------:R-:W-:Y:S02]  /*84a0*/  IMAD.U32 R4, R3, 0x10000, RZ ;  /* 0x0001000003047824 */ /* 0x000fe400078e00ff */
[----:B------:R-:W-:Y:S02]  /*84b0*/  IMAD.MOV.U32 R23, RZ, RZ, R25 ;  /* 0x000000ffff177224 */ /* 0x000fe400078e0019 */
[----:B------:R-:W-:-:S06]  /*84c0*/  FMUL.FTZ R4, R4, 1 ;  /* 0x3f80000004047820 */ /* 0x000fcc0000410000 */
[----:B------:R-:W0:Y:S02]  /*84d0*/  F2F.F64.F32 R4, R4 ;  /* 0x0000000400047310 */ /* 0x000e240000201800 */
[----:B0-----:R0:W-:Y:S01]  /*84e0*/  STG.E.64 desc[UR36][R8.64], R4 ;  /* 0x0000000408007986 */ /* 0x0011e2000c101b24 */
[----:B------:R-:W-:Y:S05]  /*84f0*/  BRA `(.L_x_6456) ;  /* 0x0000000800e87947 */ /* 0x000fea0003800000 */
.L_x_6457:
        /* <DEDUP_REMOVED lines=10> */
[----:B------:R-:W-:-:S04]  /*85a0*/  FSETP.NEU.FTZ.AND P0, PT, R3, RZ, PT ;  /* 0x000000ff0300720b */ /* 0x000fc80003f1d000 */
[----:B------:R-:W-:-:S05]  /*85b0*/  SEL R3, RZ, 0x1, !P0 ;  /* 0x00000001ff037807 */ /* 0x000fca0004000000 */
[----:B------:R0:W-:Y:S01]  /*85c0*/  STG.E.U8 desc[UR36][R8.64], R3 ;  /* 0x0000000308007986 */ /* 0x0001e2000c101124 */
[----:B------:R-:W-:Y:S05]  /*85d0*/  BRA `(.L_x_6456) ;  /* 0x0000000800b07947 */ /* 0x000fea0003800000 */
.L_x_6470:
[----:B------:R-:W-:Y:S01]  /*85e0*/  IMAD.U32 R3, R3, 0x10000, RZ ;  /* 0x0001000003037824 */ /* 0x000fe200078e00ff */
[----:B------:R-:W-:Y:S01]  /*85f0*/  CS2R R6, SRZ ;  /* 0x0000000000067805 */ /* 0x000fe2000001ff00 */
[----:B------:R-:W-:Y:S02]  /*8600*/  IMAD.MOV.U32 R23, RZ, RZ, R25 ;  /* 0x000000ffff177224 */ /* 0x000fe400078e0019 */
[----:B------:R-:W-:-:S04]  /*8610*/  FMUL.FTZ R3, R3, 1 ;  /* 0x3f80000003037820 */ /* 0x000fc80000410000 */
[----:B------:R-:W0:Y:S02]  /*8620*/  F2F.F64.F32 R4, R3 ;  /* 0x0000000300047310 */ /* 0x000e240000201800 */
[----:B0-----:R0:W-:Y:S01]  /*8630*/  STG.E.128 desc[UR36][R8.64], R4 ;  /* 0x0000000408007986 */ /* 0x0011e2000c101d24 */
[----:B------:R-:W-:Y:S05]  /*8640*/  BRA `(.L_x_6456) ;  /* 0x0000000800947947 */ /* 0x000fea0003800000 */
.L_x_6469:
        /* <DEDUP_REMOVED lines=21> */
.L_x_6474:
[----:B------:R-:W-:Y:S05]  /*87a0*/  BSYNC B0 ;  /* 0x0000000000007941 */ /* 0x000fea0003800000 */
.L_x_6473:
[----:B------:R-:W-:Y:S01]  /*87b0*/  LOP3.LUT R5, R0, R5, RZ, 0xfc, !PT ;  /* 0x0000000500057212 */ /* 0x000fe200078efcff */
[----:B------:R-:W-:-:S04]  /*87c0*/  IMAD.MOV.U32 R23, RZ, RZ, R25 ;  /* 0x000000ffff177224 */ /* 0x000fc800078e0019 */
[----:B------:R0:W-:Y:S01]  /*87d0*/  STG.E.U8 desc[UR36][R8.64], R5 ;  /* 0x0000000508007986 */ /* 0x0001e2000c101124 */
[----:B------:R-:W-:Y:S05]  /*87e0*/  BRA `(.L_x_6456) ;  /* 0x00000008002c7947 */ /* 0x000fea0003800000 */
.L_x_6472:
        /* <DEDUP_REMOVED lines=13> */
.L_x_6476:
[----:B------:R-:W-:Y:S01]  /*88c0*/  IMAD.MOV.U32 R0, RZ, RZ, 0x7f ;  /* 0x0000007fff007424 */ /* 0x000fe200078e00ff */
[----:B------:R-:W-:-:S04]  /*88d0*/  ISETP.GT.U32.AND P0, PT, R3, 0x7f800000, PT ;  /* 0x7f8000000300780c */ /* 0x000fc80003f04070 */
[----:B------:R-:W-:-:S09]  /*88e0*/  SEL R0, R0, 0x7c, P0 ;  /* 0x0000007c00007807 */ /* 0x000fd20000000000 */
.L_x_6477:
[----:B------:R-:W-:Y:S05]  /*88f0*/  BSYNC B0 ;  /* 0x0000000000007941 */ /* 0x000fea0003800000 */
.L_x_6475:
[----:B------:R-:W-:Y:S01]  /*8900*/  LOP3.LUT R3, R5, 0x80000000, RZ, 0xc0, !PT ;  /* 0x8000000005037812 */ /* 0x000fe200078ec0ff */
[----:B------:R-:W-:-:S03]  /*8910*/  IMAD.MOV.U32 R23, RZ, RZ, R25 ;  /* 0x000000ffff177224 */ /* 0x000fc600078e0019 */
[----:B------:R-:W-:-:S04]  /*8920*/  SHF.R.U32.HI R3, RZ, 0x18, R3 ;  /* 0x00000018ff037819 */ /* 0x000fc80000011603 */
[----:B------:R-:W-:-:S05]  /*8930*/  LOP3.LUT R3, R0, R3, RZ, 0xfc, !PT ;  /* 0x0000000300037212 */ /* 0x000fca00078efcff */
[----:B------:R0:W-:Y:S01]  /*8940*/  STG.E.U8 desc[UR36][R8.64], R3 ;  /* 0x0000000308007986 */ /* 0x0001e2000c101124 */
[----:B------:R-:W-:Y:S05]  /*8950*/  BRA `(.L_x_6456) ;  /* 0x0000000400d07947 */ /* 0x000fea0003800000 */
.L_x_6471:
[----:B------:R0:W-:Y:S01]  /*8960*/  STG.E.U16 desc[UR36][R8.64], R3 ;  /* 0x0000000308007986 */ /* 0x0001e2000c101524 */
[----:B------:R-:W-:Y:S01]  /*8970*/  IMAD.MOV.U32 R23, RZ, RZ, R25 ;  /* 0x000000ffff177224 */ /* 0x000fe200078e0019 */
[----:B------:R-:W-:Y:S06]  /*8980*/  BRA `(.L_x_6456) ;  /* 0x0000000400c47947 */ /* 0x000fec0003800000 */
.L_x_6468:
        /* <DEDUP_REMOVED lines=10> */
[----:B------:R-:W0:Y:S02]  /*8a30*/  F2I.FTZ.U32.TRUNC.NTZ R3, R3 ;  /* 0x0000000300037305 */ /* 0x000e24000021f000 */
[----:B0-----:R0:W-:Y:S01]  /*8a40*/  STG.E.U16 desc[UR36][R8.64], R3 ;  /* 0x0000000308007986 */ /* 0x0011e2000c101524 */
[----:B------:R-:W-:Y:S05]  /*8a50*/  BRA `(.L_x_6456) ;  /* 0x0000000400907947 */ /* 0x000fea0003800000 */
.L_x_6480:
        /* <DEDUP_REMOVED lines=17> */
.L_x_6483:
[----:B------:R-:W-:-:S04]  /*8b70*/  LOP3.LUT R3, R5, 0x80000000, RZ, 0xc0, !PT ;  /* 0x8000000005037812 */ /* 0x000fc800078ec0ff */
[----:B------:R-:W-:-:S04]  /*8b80*/  SHF.R.U32.HI R3, RZ, 0x18, R3 ;  /* 0x00000018ff037819 */ /* 0x000fc80000011603 */
[----:B------:R-:W-:-:S04]  /*8b90*/  LOP3.LUT R0, R0, R3, RZ, 0xfc, !PT ;  /* 0x0000000300007212 */ /* 0x000fc800078efcff */
[----:B------:R-:W-:-:S07]  /*8ba0*/  PRMT R4, R0, 0x7610, R4 ;  /* 0x0000761000047816 */ /* 0x000fce0000000004 */
.L_x_6482:
[----:B------:R-:W-:Y:S05]  /*8bb0*/  BSYNC B0 ;  /* 0x0000000000007941 */ /* 0x000fea0003800000 */
.L_x_6481:
[----:B------:R0:W-:Y:S01]  /*8bc0*/  STG.E.U8 desc[UR36][R8.64], R4 ;  /* 0x0000000408007986 */ /* 0x0001e2000c101124 */
[----:B------:R-:W-:Y:S01]  /*8bd0*/  IMAD.MOV.U32 R23, RZ, RZ, R25 ;  /* 0x000000ffff177224 */ /* 0x000fe200078e0019 */
[----:B------:R-:W-:Y:S06]  /*8be0*/  BRA `(.L_x_6456) ;  /* 0x00000004002c7947 */ /* 0x000fec0003800000 */
.L_x_6479:
        /* <DEDUP_REMOVED lines=17> */
.L_x_6486:
[----:B------:R-:W-:-:S04]  /*8d00*/  LOP3.LUT R3, R5, 0x80000000, RZ, 0xc0, !PT ;  /* 0x8000000005037812 */ /* 0x000fc800078ec0ff */
[----:B------:R-:W-:-:S04]  /*8d10*/  SHF.R.U32.HI R3, RZ, 0x18, R3 ;  /* 0x00000018ff037819 */ /* 0x000fc80000011603 */
[----:B------:R-:W-:-:S04]  /*8d20*/  LOP3.LUT R0, R0, R3, RZ, 0xfc, !PT ;  /* 0x0000000300007212 */ /* 0x000fc800078efcff */
[----:B------:R-:W-:-:S07]  /*8d30*/  PRMT R4, R0, 0x7610, R4 ;  /* 0x0000761000047816 */ /* 0x000fce0000000004 */
.L_x_6485:
[----:B------:R-:W-:Y:S05]  /*8d40*/  BSYNC B0 ;  /* 0x0000000000007941 */ /* 0x000fea0003800000 */
.L_x_6484:
[----:B------:R0:W-:Y:S01]  /*8d50*/  STG.E.U8 desc[UR36][R8.64], R4 ;  /* 0x0000000408007986 */ /* 0x0001e2000c101124 */
[----:B------:R-:W-:Y:S01]  /*8d60*/  IMAD.MOV.U32 R23, RZ, RZ, R25 ;  /* 0x000000ffff177224 */ /* 0x000fe200078e0019 */
[----:B------:R-:W-:Y:S06]  /*8d70*/  BRA `(.L_x_6456) ;  /* 0x0000000000c87947 */ /* 0x000fec0003800000 */
.L_x_6478:
[----:B------:R-:W-:-:S13]  /*8d80*/  ISETP.NE.AND P0, PT, R0, 0x1c, PT ;  /* 0x0000001c0000780c */ /* 0x000fda0003f05270 */
[----:B------:R-:W-:Y:S05]  /*8d90*/  @!P0 BRA `(.L_x_6487) ;  /* 0x0000000000b08947 */ /* 0x000fea0003800000 */
[----:B------:R-:W-:-:S13]  /*8da0*/  ISETP.NE.AND P0, PT, R0, 0x1d, PT ;  /* 0x0000001d0000780c */ /* 0x000fda0003f05270 */
[----:B------:R-:W-:Y:S05]  /*8db0*/  @!P0 BRA `(.L_x_6488) ;  /* 0x0000000000948947 */ /* 0x000fea0003800000 */
[----:B------:R-:W-:-:S13]  /*8dc0*/  ISETP.NE.AND P0, PT, R0, 0x2c, PT ;  /* 0x0000002c0000780c */ /* 0x000fda0003f05270 */
[----:B------:R-:W-:Y:S05]  /*8dd0*/  @P0 BRA `(.L_x_6461) ;  /* 0x0000000000440947 */ /* 0x000fea0003800000 */
[----:B------:R-:W-:Y:S02]  /*8de0*/  IMAD.U32 R4, R3, 0x10000, RZ ;  /* 0x0001000003047824 */ /* 0x000fe400078e00ff */
[----:B------:R-:W-:-:S03]  /*8df0*/  IMAD.MOV.U32 R23, RZ, RZ, R25 ;  /* 0x000000ffff177224 */ /* 0x000fc600078e0019 */
        /* <DEDUP_REMOVED lines=15> */
.L_x_6461:
        /* <DEDUP_REMOVED lines=15> */
[----:B0-2---:R-:W-:Y:S05]  /*8fe0*/  CALL.ABS.NOINC R14 ;  /* 0x000000000e007343 */ /* 0x005fea0003c00000 */
.L_x_6489:
[----:B------:R-:W-:Y:S01]  /*8ff0*/  IMAD.MOV.U32 R23, RZ, RZ, R25 ;  /* 0x000000ffff177224 */ /* 0x000fe200078e0019 */
[----:B------:R-:W-:Y:S06]  /*9000*/  BRA `(.L_x_6456) ;  /* 0x0000000000247947 */ /* 0x000fec0003800000 */
.L_x_6488:
[----:B------:R-:W-:Y:S02]  /*9010*/  IMAD.U32 R4, R3, 0x10000, RZ ;  /* 0x0001000003047824 */ /* 0x000fe400078e00ff */
[----:B------:R-:W-:-:S04]  /*9020*/  IMAD.MOV.U32 R23, RZ, RZ, R25 ;  /* 0x000000ffff177224 */ /* 0x000fc800078e0019 */
[----:B------:R-:W0:Y:S02]  /*9030*/  F2I.U64.TRUNC R4, R4 ;  /* 0x0000000400047311 */ /* 0x000e24000020d800 */
[----:B0-----:R0:W-:Y:S01]  /*9040*/  STG.E.64 desc[UR36][R8.64], R4 ;  /* 0x0000000408007986 */ /* 0x0011e2000c101b24 */
[----:B------:R-:W-:Y:S05]  /*9050*/  BRA `(.L_x_6456) ;  /* 0x0000000000107947 */ /* 0x000fea0003800000 */
.L_x_6487:
[----:B------:R-:W-:Y:S02]  /*9060*/  IMAD.U32 R3, R3, 0x10000, RZ ;  /* 0x0001000003037824 */ /* 0x000fe400078e00ff */
[----:B------:R-:W-:-:S04]  /*9070*/  IMAD.MOV.U32 R23, RZ, RZ, R25 ;  /* 0x000000ffff177224 */ /* 0x000fc800078e0019 */
[----:B------:R-:W0:Y:S02]  /*9080*/  F2I.FTZ.U32.TRUNC.NTZ R3, R3 ;  /* 0x0000000300037305 */ /* 0x000e24000021f000 */
[----:B0-----:R0:W-:Y:S02]  /*9090*/  STG.E desc[UR36][R8.64], R3 ;  /* 0x0000000308007986 */ /* 0x0011e4000c101924 */
.L_x_6456:
[----:B------:R-:W-:Y:S05]  /*90a0*/  BSYNC B6 ;  /* 0x0000000000067941 */ /* 0x000fea0003800000 */
.L_x_6455:
[----:B------:R-:W-:Y:S01]  /*90b0*/  ISETP.GE.AND P0, PT, R23, R16, PT ;  /* 0x000000101700720c */ /* 0x000fe20003f06270 */
[----:B------:R-:W-:-:S12]  /*90c0*/  BSSY B6, `(.L_x_6490) ;  /* 0x00001fc000067945 */ /* 0x000fd80003800000 */
[----:B------:R-:W-:Y:S05]  /*90d0*/  @P0 BRA `(.L_x_6491) ;  /* 0x0000001c00e80947 */ /* 0x000fea0003800000 */
[----:B01-3--:R-:W0:Y:S01]  /*90e0*/  LDC.64 R8, c[0x0][0x218] ;  /* 0x00008600ff087b82 */ /* 0x00be220000000a00 */
[----:B------:R-:W-:Y:S01]  /*90f0*/  IMAD R0, R2, 0x200, R23 ;  /* 0x0000020002007824 */ /* 0x000fe200078e0217 */
[----:B----4-:R-:W-:Y:S01]  /*9100*/  PRMT R4, R18, 0x9910, RZ ;  /* 0x0000991012047816 */ /* 0x010fe200000000ff */
        /* <DEDUP_REMOVED lines=19> */
.L_x_6495:
[----:B------:R-:W-:-:S06]  /*9240*/  IMAD.U32 R5, R22, 0x10000, RZ ;  /* 0x0001000016057824 */ /* 0x000fcc00078e00ff */
[----:B------:R-:W0:Y:S02]  /*9250*/  F2I.S64.TRUNC R4, R5 ;  /* 0x0000000500047311 */ /* 0x000e24000020d900 */
[----:B0-----:R0:W-:Y:S01]  /*9260*/  STG.E.U8 desc[UR36][R8.64], R4 ;  /* 0x0000000408007986 */ /* 0x0011e2000c101124 */
[----:B------:R-:W-:Y:S05]  /*9270*/  BRA `(.L_x_6497) ;  /* 0x0000000c00847947 */ /* 0x000fea0003800000 */
.L_x_6494:
        /* <DEDUP_REMOVED lines=10> */
.L_x_6499:
[----:B------:R-:W-:-:S04]  /*9320*/  IMAD.U32 R22, R22, 0x10000, RZ ;  /* 0x0001000016167824 */ /* 0x000fc800078e00ff */
[----:B------:R-:W0:Y:S02]  /*9330*/  F2I.FTZ.TRUNC.NTZ R3, R22 ;  /* 0x0000001600037305 */ /* 0x000e24000021f100 */
[----:B0-----:R0:W-:Y:S01]  /*9340*/  STG.E desc[UR36][R8.64], R3 ;  /* 0x0000000308007986 */ /* 0x0011e2000c101924 */
[----:B------:R-:W-:Y:S05]  /*9350*/  BRA `(.L_x_6497) ;  /* 0x0000000c004c7947 */ /* 0x000fea0003800000 */
.L_x_6498:
[----:B------:R-:W-:-:S04]  /*9360*/  IMAD.U32 R22, R22, 0x10000, RZ ;  /* 0x0001000016167824 */ /* 0x000fc800078e00ff */
[----:B------:R-:W0:Y:S02]  /*9370*/  F2I.FTZ.TRUNC.NTZ R3, R22 ;  /* 0x0000001600037305 */ /* 0x000e24000021f100 */
[----:B0-----:R0:W-:Y:S01]  /*9380*/  STG.E.U16 desc[UR36][R8.64], R3 ;  /* 0x0000000308007986 */ /* 0x0011e2000c101524 */
[----:B------:R-:W-:Y:S05]  /*9390*/  BRA `(.L_x_6497) ;  /* 0x0000000c003c7947 */ /* 0x000fea0003800000 */
.L_x_6493:
        /* <DEDUP_REMOVED lines=9> */
.L_x_6501:
[----:B------:R-:W-:-:S05]  /*9430*/  IMAD.U32 R0, R22, 0x10000, RZ ;  /* 0x0001000016007824 */ /* 0x000fca00078e00ff */
[----:B------:R-:W-:-:S05]  /*9440*/  F2FP.F16.F32.PACK_AB R0, RZ, R0 ;  /* 0x00000000ff00723e */ /* 0x000fca00000000ff */
[----:B------:R0:W-:Y:S01]  /*9450*/  STG.E.U16 desc[UR36][R8.64], R0 ;  /* 0x0000000008007986 */ /* 0x0001e2000c101524 */
[----:B------:R-:W-:Y:S05]  /*9460*/  BRA `(.L_x_6497) ;  /* 0x0000000c00087947 */ /* 0x000fea0003800000 */
.L_x_6500:
        /* <DEDUP_REMOVED lines=10> */
.L_x_6503:
[----:B------:R-:W-:-:S05]  /*9510*/  IMAD.U32 R22, R22, 0x10000, RZ ;  /* 0x0001000016167824 */ /* 0x000fca00078e00ff */
[----:B------:R-:W-:-:S04]  /*9520*/  F2FP.F16.F32.PACK_AB R3, RZ, R22 ;  /* 0x00000016ff03723e */ /* 0x000fc800000000ff */
[----:B------:R-:W-:-:S05]  /*9530*/  PRMT R3, R3, 0x5410, RZ ;  /* 0x0000541003037816 */ /* 0x000fca00000000ff */
[----:B------:R3:W-:Y:S01]  /*9540*/  STG.E desc[UR36][R8.64], R3 ;  /* 0x0000000308007986 */ /* 0x0007e2000c101924 */
[----:B------:R-:W-:Y:S05]  /*9550*/  BRA `(.L_x_6497) ;  /* 0x0000000800cc7947 */ /* 0x000fea0003800000 */
.L_x_6502:
[----:B------:R-:W-:-:S04]  /*9560*/  IMAD.U32 R4, R22, 0x10000, RZ ;  /* 0x0001000016047824 */ /* 0x000fc800078e00ff */
[----:B------:R-:W-:-:S06]  /*9570*/  FMUL.FTZ R4, R4, 1 ;  /* 0x3f80000004047820 */ /* 0x000fcc0000410000 */
[----:B------:R-:W0:Y:S02]  /*9580*/  F2F.F64.F32 R4, R4 ;  /* 0x0000000400047310 */ /* 0x000e240000201800 */
[----:B0-----:R0:W-:Y:S01]  /*9590*/  STG.E.64 desc[UR36][R8.64], R4 ;  /* 0x0000000408007986 */ /* 0x0011e2000c101b24 */
[----:B------:R-:W-:Y:S05]  /*95a0*/  BRA `(.L_x_6497) ;  /* 0x0000000800b87947 */ /* 0x000fea0003800000 */
.L_x_6492:
        /* <DEDUP_REMOVED lines=13> */
.L_x_6506:
[----:B------:R-:W-:Y:S01]  /*9680*/  IMAD.U32 R22, R22, 0x10000, RZ ;  /* 0x0001000016167824 */ /* 0x000fe200078e00ff */
[----:B------:R-:W-:-:S03]  /*9690*/  CS2R R6, SRZ ;  /* 0x0000000000067805 */ /* 0x000fc6000001ff00 */
[----:B------:R-:W-:-:S06]  /*96a0*/  FMUL.FTZ R4, R22, 1 ;  /* 0x3f80000016047820 */ /* 0x000fcc0000410000 */
[----:B------:R-:W0:Y:S02]  /*96b0*/  F2F.F64.F32 R4, R4 ;  /* 0x0000000400047310 */ /* 0x000e240000201800 */
[----:B0-----:R0:W-:Y:S01]  /*96c0*/  STG.E.128 desc[UR36][R8.64], R4 ;  /* 0x0000000408007986 */ /* 0x0011e2000c101d24 */
[----:B------:R-:W-:Y:S05]  /*96d0*/  BRA `(.L_x_6497) ;  /* 0x00000008006c7947 */ /* 0x000fea0003800000 */
.L_x_6505:
        /* <DEDUP_REMOVED lines=21> */
.L_x_6510:
[----:B------:R-:W-:Y:S05]  /*9830*/  BSYNC B0 ;  /* 0x0000000000007941 */ /* 0x000fea0003800000 */
.L_x_6509:
[----:B------:R-:W-:-:S05]  /*9840*/  LOP3.LUT R5, R0, R5, RZ, 0xfc, !PT ;  /* 0x0000000500057212 */ /* 0x000fca00078efcff */
[----:B------:R0:W-:Y:S01]  /*9850*/  STG.E.U8 desc[UR36][R8.64], R5 ;  /* 0x0000000508007986 */ /* 0x0001e2000c101124 */
[----:B------:R-:W-:Y:S05]  /*9860*/  BRA `(.L_x_6497) ;  /* 0x0000000800087947 */ /* 0x000fea0003800000 */
.L_x_6508:
        /* <DEDUP_REMOVED lines=13> */
.L_x_6512:
[----:B------:R-:W-:Y:S01]  /*9940*/  IMAD.MOV.U32 R0, RZ, RZ, 0x7f ;  /* 0x0000007fff007424 */ /* 0x000fe200078e00ff */
[----:B------:R-:W-:-:S04]  /*9950*/  ISETP.GT.U32.AND P0, PT, R3, 0x7f800000, PT ;  /* 0x7f8000000300780c */ /* 0x000fc80003f04070 */
[----:B------:R-:W-:-:S09]  /*9960*/  SEL R0, R0, 0x7c, P0 ;  /* 0x0000007c00007807 */ /* 0x000fd20000000000 */
.L_x_6513:
[----:B------:R-:W-:Y:S05]  /*9970*/  BSYNC B0 ;  /* 0x0000000000007941 */ /* 0x000fea0003800000 */
.L_x_6511:
[----:B------:R-:W-:-:S04]  /*9980*/  LOP3.LUT R3, R5, 0x80000000, RZ, 0xc0, !PT ;  /* 0x8000000005037812 */ /* 0x000fc800078ec0ff */
[----:B------:R-:W-:-:S04]  /*9990*/  SHF.R.U32.HI R3, RZ, 0x18, R3 ;  /* 0x00000018ff037819 */ /* 0x000fc80000011603 */
[----:B------:R-:W-:-:S05]  /*99a0*/  LOP3.LUT R3, R0, R3, RZ, 0xfc, !PT ;  /* 0x0000000300037212 */ /* 0x000fca00078efcff */
[----:B------:R0:W-:Y:S01]  /*99b0*/  STG.E.U8 desc[UR36][R8.64], R3 ;  /* 0x0000000308007986 */ /* 0x0001e2000c101124 */
[----:B------:R-:W-:Y:S05]  /*99c0*/  BRA `(.L_x_6497) ;  /* 0x0000000400b07947 */ /* 0x000fea0003800000 */
.L_x_6507:
[----:B------:R0:W-:Y:S01]  /*99d0*/  STG.E.U16 desc[UR36][R8.64], R22 ;  /* 0x0000001608007986 */ /* 0x0001e2000c101524 */
[----:B------:R-:W-:Y:S05]  /*99e0*/  BRA `(.L_x_6497) ;  /* 0x0000000400a87947 */ /* 0x000fea0003800000 */
.L_x_6504:
        /* <DEDUP_REMOVED lines=12> */
.L_x_6516:
        /* <DEDUP_REMOVED lines=17> */
.L_x_6519:
[----:B------:R-:W-:-:S04]  /*9bc0*/  LOP3.LUT R3, R5, 0x80000000, RZ, 0xc0, !PT ;  /* 0x8000000005037812 */ /* 0x000fc800078ec0ff */
[----:B------:R-:W-:-:S04]  /*9bd0*/  SHF.R.U32.HI R3, RZ, 0x18, R3 ;  /* 0x00000018ff037819 */ /* 0x000fc80000011603 */
[----:B------:R-:W-:-:S04]  /*9be0*/  LOP3.LUT R0, R0, R3, RZ, 0xfc, !PT ;  /* 0x0000000300007212 */ /* 0x000fc800078efcff */
[----:B------:R-:W-:-:S07]  /*9bf0*/  PRMT R4, R0, 0x7610, R4 ;  /* 0x0000761000047816 */ /* 0x000fce0000000004 */
.L_x_6518:
[----:B------:R-:W-:Y:S05]  /*9c00*/  BSYNC B0 ;  /* 0x0000000000007941 */ /* 0x000fea0003800000 */
.L_x_6517:
[----:B------:R0:W-:Y:S01]  /*9c10*/  STG.E.U8 desc[UR36][R8.64], R4 ;  /* 0x0000000408007986 */ /* 0x0001e2000c101124 */
[----:B------:R-:W-:Y:S05]  /*9c20*/  BRA `(.L_x_6497) ;  /* 0x0000000400187947 */ /* 0x000fea0003800000 */
.L_x_6515:
        /* <DEDUP_REMOVED lines=17> */
.L_x_6522:
[----:B------:R-:W-:-:S04]  /*9d40*/  LOP3.LUT R3, R5, 0x80000000, RZ, 0xc0, !PT ;  /* 0x8000000005037812 */ /* 0x000fc800078ec0ff */
[----:B------:R-:W-:-:S04]  /*9d50*/  SHF.R.U32.HI R3, RZ, 0x18, R3 ;  /* 0x00000018ff037819 */ /* 0x000fc80000011603 */
[----:B------:R-:W-:-:S04]  /*9d60*/  LOP3.LUT R0, R0, R3, RZ, 0xfc, !PT ;  /* 0x0000000300007212 */ /* 0x000fc800078efcff */
[----:B------:R-:W-:-:S07]  /*9d70*/  PRMT R4, R0, 0x7610, R4 ;  /* 0x0000761000047816 */ /* 0x000fce0000000004 */
.L_x_6521:
[----:B------:R-:W-:Y:S05]  /*9d80*/  BSYNC B0 ;  /* 0x0000000000007941 */ /* 0x000fea0003800000 */
.L_x_6520:
[----:B------:R0:W-:Y:S01]  /*9d90*/  STG.E.U8 desc[UR36][R8.64], R4 ;  /* 0x0000000408007986 */ /* 0x0001e2000c101124 */
[----:B------:R-:W-:Y:S05]  /*9da0*/  BRA `(.L_x_6497) ;  /* 0x0000000000b87947 */ /* 0x000fea0003800000 */
.L_x_6514:
        /* <DEDUP_REMOVED lines=22> */
.L_x_6496:
        /* <DEDUP_REMOVED lines=16> */
.L_x_6525:
[----:B------:R-:W-:Y:S05]  /*a010*/  BRA `(.L_x_6497) ;  /* 0x00000000001c7947 */ /* 0x000fea0003800000 */
.L_x_6524:
[----:B------:R-:W-:-:S06]  /*a020*/  IMAD.U32 R4, R22, 0x10000, RZ ;  /* 0x0001000016047824 */ /* 0x000fcc00078e00ff */
[----:B------:R-:W0:Y:S02]  /*a030*/  F2I.U64.TRUNC R4, R4 ;  /* 0x0000000400047311 */ /* 0x000e24000020d800 */
[----:B0-----:R0:W-:Y:S01]  /*a040*/  STG.E.64 desc[UR36][R8.64], R4 ;  /* 0x0000000408007986 */ /* 0x0011e2000c101b24 */
[----:B------:R-:W-:Y:S05]  /*a050*/  BRA `(.L_x_6497) ;  /* 0x00000000000c7947 */ /* 0x000fea0003800000 */
.L_x_6523:
[----:B------:R-:W-:-:S04]  /*a060*/  IMAD.U32 R22, R22, 0x10000, RZ ;  /* 0x0001000016167824 */ /* 0x000fc800078e00ff */
[----:B------:R-:W0:Y:S02]  /*a070*/  F2I.FTZ.U32.TRUNC.NTZ R3, R22 ;  /* 0x0000001600037305 */ /* 0x000e24000021f000 */
[----:B0-----:R0:W-:Y:S02]  /*a080*/  STG.E desc[UR36][R8.64], R3 ;  /* 0x0000000308007986 */ /* 0x0011e4000c101924 */
.L_x_6497:
[----:B------:R-:W-:-:S05]  /*a090*/  VIADD R23, R23, 0x80 ;  /* 0x0000008017177836 */ /* 0x000fca0000000000 */
[----:B------:R-:W-:-:S13]  /*a0a0*/  ISETP.GE.AND P0, PT, R23, R16, PT ;  /* 0x000000101700720c */ /* 0x000fda0003f06270 */
[----:B------:R-:W-:Y:S05]  /*a0b0*/  @P0 BRA `(.L_x_6491) ;  /* 0x0000000c00f00947 */ /* 0x000fea0003800000 */
[----:B01-34-:R-:W0:Y:S01]  /*a0c0*/  LDC.64 R8, c[0x0][0x218] ;  /* 0x00008600ff087b82 */ /* 0x01be220000000a00 */
        /* <DEDUP_REMOVED lines=17> */
[----:B------:R-:W-:-:S06]  /*a1e0*/  IMAD.U32 R17, R17, 0x10000, RZ ;  /* 0x0001000011117824 */ /* 0x000fcc00078e00ff */
[----:B------:R-:W0:Y:S02]  /*a1f0*/  F2I.FTZ.TRUNC.NTZ R17, R17 ;  /* 0x0000001100117305 */ /* 0x000e24000021f100 */
[----:B0-----:R4:W-:Y:S01]  /*a200*/  STG.E.U8 desc[UR36][R8.64], R17 ;  /* 0x0000001108007986 */ /* 0x0019e2000c101124 */
[----:B------:R-:W-:Y:S05]  /*a210*/  BRA `(.L_x_6531) ;  /* 0x0000000c00947947 */ /* 0x000fea0003800000 */
.L_x_6529:
[----:B------:R-:W-:-:S06]  /*a220*/  IMAD.U32 R5, R17, 0x10000, RZ ;  /* 0x0001000011057824 */ /* 0x000fcc00078e00ff */
[----:B------:R-:W0:Y:S02]  /*a230*/  F2I.S64.TRUNC R4, R5 ;  /* 0x0000000500047311 */ /* 0x000e24000020d900 */
[----:B0-----:R0:W-:Y:S01]  /*a240*/  STG.E.U8 desc[UR36][R8.64], R4 ;  /* 0x0000000408007986 */ /* 0x0011e2000c101124 */
[----:B------:R-:W-:Y:S05]  /*a250*/  BRA `(.L_x_6531) ;  /* 0x0000000c00847947 */ /* 0x000fea0003800000 */
.L_x_6528:
        /* <DEDUP_REMOVED lines=10> */
.L_x_6533:
[----:B------:R-:W-:-:S06]  /*a300*/  IMAD.U32 R17, R17, 0x10000, RZ ;  /* 0x0001000011117824 */ /* 0x000fcc00078e00ff */
[----:B------:R-:W0:Y:S02]  /*a310*/  F2I.FTZ.TRUNC.NTZ R17, R17 ;  /* 0x0000001100117305 */ /* 0x000e24000021f100 */
[----:B0-----:R3:W-:Y:S01]  /*a320*/  STG.E desc[UR36][R8.64], R17 ;  /* 0x0000001108007986 */ /* 0x0017e2000c101924 */
[----:B------:R-:W-:Y:S05]  /*a330*/  BRA `(.L_x_6531) ;  /* 0x0000000c004c7947 */ /* 0x000fea0003800000 */
.L_x_6532:
[----:B------:R-:W-:-:S06]  /*a340*/  IMAD.U32 R17, R17, 0x10000, RZ ;  /* 0x0001000011117824 */ /* 0x000fcc00078e00ff */
[----:B------:R-:W0:Y:S02]  /*a350*/  F2I.FTZ.TRUNC.NTZ R17, R17 ;  /* 0x0000001100117305 */ /* 0x000e24000021f100 */
[----:B0-----:R0:W-:Y:S01]  /*a360*/  STG.E.U16 desc[UR36][R8.64], R17 ;  /* 0x0000001108007986 */ /* 0x0011e2000c101524 */
[----:B------:R-:W-:Y:S05]  /*a370*/  BRA `(.L_x_6531) ;  /* 0x0000000c003c7947 */ /* 0x000fea0003800000 */
.L_x_6527:
        /* <DEDUP_REMOVED lines=9> */
.L_x_6535:
[----:B------:R-:W-:-:S05]  /*a410*/  IMAD.U32 R0, R17, 0x10000, RZ ;  /* 0x0001000011007824 */ /* 0x000fca00078e00ff */
[----:B------:R-:W-:-:S05]  /*a420*/  F2FP.F16.F32.PACK_AB R0, RZ, R0 ;  /* 0x00000000ff00723e */ /* 0x000fca00000000ff */
[----:B------:R0:W-:Y:S01]  /*a430*/  STG.E.U16 desc[UR36][R8.64], R0 ;  /* 0x0000000008007986 */ /* 0x0001e2000c101524 */
[----:B------:R-:W-:Y:S05]  /*a440*/  BRA `(.L_x_6531) ;  /* 0x0000000c00087947 */ /* 0x000fea0003800000 */
.L_x_6534:
        /* <DEDUP_REMOVED lines=10> */
.L_x_6537:
[----:B------:R-:W-:-:S05]  /*a4f0*/  IMAD.U32 R17, R17, 0x10000, RZ ;  /* 0x0001000011117824 */ /* 0x000fca00078e00ff */
[----:B------:R-:W-:-:S04]  /*a500*/  F2FP.F16.F32.PACK_AB R3, RZ, R17 ;  /* 0x00000011ff03723e */ /* 0x000fc800000000ff */
[----:B------:R-:W-:-:S05]  /*a510*/  PRMT R3, R3, 0x5410, RZ ;  /* 0x0000541003037816 */ /* 0x000fca00000000ff */
[----:B------:R0:W-:Y:S01]  /*a520*/  STG.E desc[UR36][R8.64], R3 ;  /* 0x0000000308007986 */ /* 0x0001e2000c101924 */
[----:B------:R-:W-:Y:S05]  /*a530*/  BRA `(.L_x_6531) ;  /* 0x0000000800cc7947 */ /* 0x000fea0003800000 */
.L_x_6536:
[----:B------:R-:W-:-:S04]  /*a540*/  IMAD.U32 R4, R17, 0x10000, RZ ;  /* 0x0001000011047824 */ /* 0x000fc800078e00ff */
[----:B------:R-:W-:-:S06]  /*a550*/  FMUL.FTZ R4, R4, 1 ;  /* 0x3f80000004047820 */ /* 0x000fcc0000410000 */
[----:B------:R-:W0:Y:S02]  /*a560*/  F2F.F64.F32 R4, R4 ;  /* 0x0000000400047310 */ /* 0x000e240000201800 */
[----:B0-----:R0:W-:Y:S01]  /*a570*/  STG.E.64 desc[UR36][R8.64], R4 ;  /* 0x0000000408007986 */ /* 0x0011e2000c101b24 */
[----:B------:R-:W-:Y:S05]  /*a580*/  BRA `(.L_x_6531) ;  /* 0x0000000800b87947 */ /* 0x000fea0003800000 */
.L_x_6526:
        /* <DEDUP_REMOVED lines=13> */
.L_x_6540:
[----:B------:R-:W-:Y:S01]  /*a660*/  IMAD.U32 R17, R17, 0x10000, RZ ;  /* 0x0001000011117824 */ /* 0x000fe200078e00ff */
[----:B------:R-:W-:-:S03]  /*a670*/  CS2R R6, SRZ ;  /* 0x0000000000067805 */ /* 0x000fc6000001ff00 */
[----:B------:R-:W-:-:S06]  /*a680*/  FMUL.FTZ R4, R17, 1 ;  /* 0x3f80000011047820 */ /* 0x000fcc0000410000 */
[----:B------:R-:W0:Y:S02]  /*a690*/  F2F.F64.F32 R4, R4 ;  /* 0x0000000400047310 */ /* 0x000e240000201800 */
[----:B0-----:R0:W-:Y:S01]  /*a6a0*/  STG.E.128 desc[UR36][R8.64], R4 ;  /* 0x0000000408007986 */ /* 0x0011e2000c101d24 */
[----:B------:R-:W-:Y:S05]  /*a6b0*/  BRA `(.L_x_6531) ;  /* 0x00000008006c7947 */ /* 0x000fea0003800000 */
.L_x_6539:
        /* <DEDUP_REMOVED lines=21> */
.L_x_6544:
[----:B------:R-:W-:Y:S05]  /*a810*/  BSYNC B0 ;  /* 0x0000000000007941 */ /* 0x000fea0003800000 */
.L_x_6543:
[----:B------:R-:W-:-:S05]  /*a820*/  LOP3.LUT R5, R0, R5, RZ, 0xfc, !PT ;  /* 0x0000000500057212 */ /* 0x000fca00078efcff */
[----:B------:R0:W-:Y:S01]  /*a830*/  STG.E.U8 desc[UR36][R8.64], R5 ;  /* 0x0000000508007986 */ /* 0x0001e2000c101124 */
[----:B------:R-:W-:Y:S05]  /*a840*/  BRA `(.L_x_6531) ;  /* 0x0000000800087947 */ /* 0x000fea0003800000 */
.L_x_6542:
        /* <DEDUP_REMOVED lines=13> */
.L_x_6546:
[----:B------:R-:W-:Y:S01]  /*a920*/  IMAD.MOV.U32 R0, RZ, RZ, 0x7f ;  /* 0x0000007fff007424 */ /* 0x000fe200078e00ff */
[----:B------:R-:W-:-:S04]  /*a930*/  ISETP.GT.U32.AND P0, PT, R3, 0x7f800000, PT ;  /* 0x7f8000000300780c */ /* 0x000fc80003f04070 */
[----:B------:R-:W-:-:S09]  /*a940*/  SEL R0, R0, 0x7c, P0 ;  /* 0x0000007c00007807 */ /* 0x000fd20000000000 */
.L_x_6547:
[----:B------:R-:W-:Y:S05]  /*a950*/  BSYNC B0 ;  /* 0x0000000000007941 */ /* 0x000fea0003800000 */
.L_x_6545:
[----:B------:R-:W-:-:S04]  /*a960*/  LOP3.LUT R3, R17, 0x80000000, RZ, 0xc0, !PT ;  /* 0x8000000011037812 */ /* 0x000fc800078ec0ff */
[----:B------:R-:W-:-:S04]  /*a970*/  SHF.R.U32.HI R3, RZ, 0x18, R3 ;  /* 0x00000018ff037819 */ /* 0x000fc80000011603 */
[----:B------:R-:W-:-:S05]  /*a980*/  LOP3.LUT R3, R0, R3, RZ, 0xfc, !PT ;  /* 0x0000000300037212 */ /* 0x000fca00078efcff */
[----:B------:R0:W-:Y:S01]  /*a990*/  STG.E.U8 desc[UR36][R8.64], R3 ;  /* 0x0000000308007986 */ /* 0x0001e2000c101124 */
[----:B------:R-:W-:Y:S05]  /*a9a0*/  BRA `(.L_x_6531) ;  /* 0x0000000400b07947 */ /* 0x000fea0003800000 */
.L_x_6541:
[----:B------:R0:W-:Y:S01]  /*a9b0*/  STG.E.U16 desc[UR36][R8.64], R17 ;  /* 0x0000001108007986 */ /* 0x0001e2000c101524 */
[----:B------:R-:W-:Y:S05]  /*a9c0*/  BRA `(.L_x_6531) ;  /* 0x0000000400a87947 */ /* 0x000fea0003800000 */
.L_x_6538:
        /* <DEDUP_REMOVED lines=12> */
.L_x_6550:
        /* <DEDUP_REMOVED lines=17> */
.L_x_6553:
[----:B------:R-:W-:-:S04]  /*aba0*/  LOP3.LUT R3, R17, 0x80000000, RZ, 0xc0, !PT ;  /* 0x8000000011037812 */ /* 0x000fc800078ec0ff */
[----:B------:R-:W-:-:S04]  /*abb0*/  SHF.R.U32.HI R3, RZ, 0x18, R3 ;  /* 0x00000018ff037819 */ /* 0x000fc80000011603 */
[----:B------:R-:W-:-:S04]  /*abc0*/  LOP3.LUT R0, R0, R3, RZ, 0xfc, !PT ;  /* 0x0000000300007212 */ /* 0x000fc800078efcff */
[----:B------:R-:W-:-:S07]  /*abd0*/  PRMT R4, R0, 0x7610, R4 ;  /* 0x0000761000047816 */ /* 0x000fce0000000004 */
.L_x_6552:
[----:B------:R-:W-:Y:S05]  /*abe0*/  BSYNC B0 ;  /* 0x0000000000007941 */ /* 0x000fea0003800000 */
.L_x_6551:
[----:B------:R0:W-:Y:S01]  /*abf0*/  STG.E.U8 desc[UR36][R8.64], R4 ;  /* 0x0000000408007986 */ /* 0x0001e2000c101124 */
[----:B------:R-:W-:Y:S05]  /*ac00*/  BRA `(.L_x_6531) ;  /* 0x0000000400187947 */ /* 0x000fea0003800000 */
.L_x_6549:
        /* <DEDUP_REMOVED lines=17> */
.L_x_6556:
[----:B------:R-:W-:-:S04]  /*ad20*/  LOP3.LUT R3, R17, 0x80000000, RZ, 0xc0, !PT ;  /* 0x8000000011037812 */ /* 0x000fc800078ec0ff */
[----:B------:R-:W-:-:S04]  /*ad30*/  SHF.R.U32.HI R3, RZ, 0x18, R3 ;  /* 0x00000018ff037819 */ /* 0x000fc80000011603 */
[----:B------:R-:W-:-:S04]  /*ad40*/  LOP3.LUT R0, R0, R3, RZ, 0xfc, !PT ;  /* 0x0000000300007212 */ /* 0x000fc800078efcff */
[----:B------:R-:W-:-:S07]  /*ad50*/  PRMT R4, R0, 0x7610, R4 ;  /* 0x0000761000047816 */ /* 0x000fce0000000004 */
.L_x_6555:
[----:B------:R-:W-:Y:S05]  /*ad60*/  BSYNC B0 ;  /* 0x0000000000007941 */ /* 0x000fea0003800000 */
.L_x_6554:
[----:B------:R0:W-:Y:S01]  /*ad70*/  STG.E.U8 desc[UR36][R8.64], R4 ;  /* 0x0000000408007986 */ /* 0x0001e2000c101124 */
[----:B------:R-:W-:Y:S05]  /*ad80*/  BRA `(.L_x_6531) ;  /* 0x0000000000b87947 */ /* 0x000fea0003800000 */
.L_x_6548:
        /* <DEDUP_REMOVED lines=22> */
.L_x_6530:
        /* <DEDUP_REMOVED lines=16> */
.L_x_6559:
[----:B------:R-:W-:Y:S05]  /*aff0*/  BRA `(.L_x_6531) ;  /* 0x00000000001c7947 */ /* 0x000fea0003800000 */
.L_x_6558:
[----:B------:R-:W-:-:S06]  /*b000*/  IMAD.U32 R4, R17, 0x10000, RZ ;  /* 0x0001000011047824 */ /* 0x000fcc00078e00ff */
[----:B------:R-:W0:Y:S02]  /*b010*/  F2I.U64.TRUNC R4, R4 ;  /* 0x0000000400047311 */ /* 0x000e24000020d800 */
[----:B0-----:R0:W-:Y:S01]  /*b020*/  STG.E.64 desc[UR36][R8.64], R4 ;  /* 0x0000000408007986 */ /* 0x0011e2000c101b24 */
[----:B------:R-:W-:Y:S05]  /*b030*/  BRA `(.L_x_6531) ;  /* 0x00000000000c7947 */ /* 0x000fea0003800000 */
.L_x_6557:
[----:B------:R-:W-:-:S06]  /*b040*/  IMAD.U32 R17, R17, 0x10000, RZ ;  /* 0x0001000011117824 */ /* 0x000fcc00078e00ff */
[----:B------:R-:W0:Y:S02]  /*b050*/  F2I.FTZ.U32.TRUNC.NTZ R17, R17 ;  /* 0x0000001100117305 */ /* 0x000e24000021f000 */
[----:B0-----:R0:W-:Y:S02]  /*b060*/  STG.E desc[UR36][R8.64], R17 ;  /* 0x0000001108007986 */ /* 0x0011e4000c101924 */
.L_x_6531:
[----:B------:R-:W-:-:S07]  /*b070*/  VIADD R23, R23, 0x80 ;  /* 0x0000008017177836 */ /* 0x000fce0000000000 */
.L_x_6491:
[----:B------:R-:W-:Y:S05]  /*b080*/  BSYNC B6 ;  /* 0x0000000000067941 */ /* 0x000fea0003800000 */
.L_x_6490:
[----:B------:R-:W-:-:S13]  /*b090*/  ISETP.GE.AND P0, PT, R23, R16, PT ;  /* 0x000000101700720c */ /* 0x000fda0003f06270 */
[----:B------:R-:W-:Y:S05]  /*b0a0*/  @P0 EXIT ;  /* 0x000000000000094d */ /* 0x000fea0003800000 */
[----:B01--4-:R-:W0:Y:S01]  /*b0b0*/  LDC.64 R4, c[0x0][0x218] ;  /* 0x00008600ff047b82 */ /* 0x013e220000000a00 */
[----:B------:R-:W-:Y:S01]  /*b0c0*/  PRMT R0, R18, 0x9910, RZ ;  /* 0x0000991012007816 */ /* 0x000fe200000000ff */
[----:B------:R-:W-:Y:S01]  /*b0d0*/  IMAD R2, R2, 0x200, R23 ;  /* 0x0000020002027824 */ /* 0x000fe200078e0217 */
[----:B------:R-:W-:Y:S02]  /*b0e0*/  ULDC UR4, c[0x0][0x244] ;  /* 0x0000910000047ab9 */ /* 0x000fe40000000800 */
[----:B------:R-:W-:Y:S01]  /*b0f0*/  ISETP.GT.AND P1, PT, R0, 0x9, PT ;  /* 0x000000090000780c */ /* 0x000fe20003f24270 */
[----:B---3--:R-:W-:-:S05]  /*b100*/  IMAD R3, R2, UR4, RZ ;  /* 0x0000000402037c24 */ /* 0x008fca000f8e02ff */
        /* <DEDUP_REMOVED lines=11> */
[----:B--2---:R-:W-:-:S06]  /*b1c0*/  IMAD.U32 R19, R19, 0x10000, RZ ;  /* 0x0001000013137824 */ /* 0x004fcc00078e00ff */
[----:B------:R-:W0:Y:S02]  /*b1d0*/  F2I.FTZ.TRUNC.NTZ R19, R19 ;  /* 0x0000001300137305 */ /* 0x000e24000021f100 */
[----:B0-----:R-:W-:Y:S01]  /*b1e0*/  STG.E.U8 desc[UR36][R2.64], R19 ;  /* 0x0000001302007986 */ /* 0x001fe2000c101124 */
[----:B------:R-:W-:Y:S05]  /*b1f0*/  EXIT ;  /* 0x000000000000794d */ /* 0x000fea0003800000 */
.L_x_6563:
[----:B--2---:R-:W-:-:S06]  /*b200*/  IMAD.U32 R5, R19, 0x10000, RZ ;  /* 0x0001000013057824 */ /* 0x004fcc00078e00ff */
[----:B------:R-:W0:Y:S02]  /*b210*/  F2I.S64.TRUNC R4, R5 ;  /* 0x0000000500047311 */ /* 0x000e24000020d900 */
[----:B0-----:R-:W-:Y:S01]  /*b220*/  STG.E.U8 desc[UR36][R2.64], R4 ;  /* 0x0000000402007986 */ /* 0x001fe2000c101124 */
[----:B------:R-:W-:Y:S05]  /*b230*/  EXIT ;  /* 0x000000000000794d */ /* 0x000fea0003800000 */
.L_x_6562:
[----:B------:R-:W-:-:S13]  /*b240*/  ISETP.NE.AND P0, PT, R0, 0x2, PT ;  /* 0x000000020000780c */ /* 0x000fda0003f05270 */
[----:B------:R-:W-:Y:S05]  /*b250*/  @!P0 BRA `(.L_x_6565) ;  /* 0x0000000000308947 */ /* 0x000fea0003800000 */
[----:B------:R-:W-:-:S13]  /*b260*/  ISETP.NE.AND P0, PT, R0, 0x3, PT ;  /* 0x000000030000780c */ /* 0x000fda0003f05270 */
[----:B------:R-:W-:Y:S05]  /*b270*/  @!P0 BRA `(.L_x_6566) ;  /* 0x0000000000188947 */ /* 0x000fea0003800000 */
[----:B------:R-:W-:-:S13]  /*b280*/  ISETP.NE.AND P0, PT, R0, 0x4, PT ;  /* 0x000000040000780c */ /* 0x000fda0003f05270 */
[----:B------:R-:W-:Y:S05]  /*b290*/  @P0 BRA `(.L_x_6564) ;  /* 0x0000000c000c0947 */ /* 0x000fea0003800000 */
[----:B--2---:R-:W-:-:S06]  /*b2a0*/  IMAD.U32 R4, R19, 0x10000, RZ ;  /* 0x0001000013047824 */ /* 0x004fcc00078e00ff */
[----:B------:R-:W0:Y:S02]  /*b2b0*/  F2I.S64.TRUNC R4, R4 ;  /* 0x0000000400047311 */ /* 0x000e24000020d900 */
[----:B0-----:R-:W-:Y:S01]  /*b2c0*/  STG.E.64 desc[UR36][R2.64], R4 ;  /* 0x0000000402007986 */ /* 0x001fe2000c101b24 */
[----:B------:R-:W-:Y:S05]  /*b2d0*/  EXIT ;  /* 0x000000000000794d */ /* 0x000fea0003800000 */
.L_x_6566:
[----:B--2---:R-:W-:-:S06]  /*b2e0*/  IMAD.U32 R19, R19, 0x10000, RZ ;  /* 0x0001000013137824 */ /* 0x004fcc00078e00ff */
[----:B------:R-:W0:Y:S02]  /*b2f0*/  F2I.FTZ.TRUNC.NTZ R19, R19 ;  /* 0x0000001300137305 */ /* 0x000e24000021f100 */
[----:B0-----:R-:W-:Y:S01]  /*b300*/  STG.E desc[UR36][R2.64], R19 ;  /* 0x0000001302007986 */ /* 0x001fe2000c101924 */
[----:B------:R-:W-:Y:S05]  /*b310*/  EXIT ;  /* 0x000000000000794d */ /* 0x000fea0003800000 */
.L_x_6565:
[----:B--2---:R-:W-:-:S06]  /*b320*/  IMAD.U32 R19, R19, 0x10000, RZ ;  /* 0x0001000013137824 */ /* 0x004fcc00078e00ff */
[----:B------:R-:W0:Y:S02]  /*b330*/  F2I.FTZ.TRUNC.NTZ R19, R19 ;  /* 0x0000001300137305 */ /* 0x000e24000021f100 */
[----:B0-----:R-:W-:Y:S01]  /*b340*/  STG.E.U16 desc[UR36][R2.64], R19 ;  /* 0x0000001302007986 */ /* 0x001fe2000c101524 */
[----:B------:R-:W-:Y:S05]  /*b350*/  EXIT ;  /* 0x000000000000794d */ /* 0x000fea0003800000 */
.L_x_6561:
[----:B------:R-:W-:-:S13]  /*b360*/  ISETP.GT.AND P0, PT, R0, 0x6, PT ;  /* 0x000000060000780c */ /* 0x000fda0003f04270 */
[----:B------:R-:W-:Y:S05]  /*b370*/  @P0 BRA `(.L_x_6567) ;  /* 0x00000000002c0947 */ /* 0x000fea0003800000 */
[----:B------:R-:W-:-:S13]  /*b380*/  ISETP.NE.AND P0, PT, R0, 0x5, PT ;  /* 0x000000050000780c */ /* 0x000fda0003f05270 */
[----:B------:R-:W-:Y:S05]  /*b390*/  @!P0 BRA `(.L_x_6568) ;  /* 0x0000000000148947 */ /* 0x000fea0003800000 */
[----:B------:R-:W-:-:S13]  /*b3a0*/  ISETP.NE.AND P0, PT, R0, 0x6, PT ;  /* 0x000000060000780c */ /* 0x000fda0003f05270 */
[----:B------:R-:W-:Y:S05]  /*b3b0*/  @P0 BRA `(.L_x_6564) ;  /* 0x0000000800c40947 */ /* 0x000fea0003800000 */
[----:B--2---:R-:W-:-:S05]  /*b3c0*/  IMAD.U32 R19, R19, 0x10000, RZ ;  /* 0x0001000013137824 */ /* 0x004fca00078e00ff */
[----:B------:R-:W-:Y:S01]  /*b3d0*/  STG.E desc[UR36][R2.64], R19 ;  /* 0x0000001302007986 */ /* 0x000fe2000c101924 */
[----:B------:R-:W-:Y:S05]  /*b3e0*/  EXIT ;  /* 0x000000000000794d */ /* 0x000fea0003800000 */
.L_x_6568:
[----:B--2---:R-:W-:-:S05]  /*b3f0*/  IMAD.U32 R0, R19, 0x10000, RZ ;  /* 0x0001000013007824 */ /* 0x004fca00078e00ff */
[----:B------:R-:W-:-:S05]  /*b400*/  F2FP.F16.F32.PACK_AB R0, RZ, R0 ;  /* 0x00000000ff00723e */ /* 0x000fca00000000ff */
[----:B------:R-:W-:Y:S01]  /*b410*/  STG.E.U16 desc[UR36][R2.64], R0 ;  /* 0x0000000002007986 */ /* 0x000fe2000c101524 */
[----:B------:R-:W-:Y:S05]  /*b420*/  EXIT ;  /* 0x000000000000794d */ /* 0x000fea0003800000 */
.L_x_6567:
[----:B------:R-:W-:-:S13]  /*b430*/  ISETP.NE.AND P0, PT, R0, 0x7, PT ;  /* 0x000000070000780c */ /* 0x000fda0003f05270 */
[----:B------:R-:W-:Y:S05]  /*b440*/  @!P0 BRA `(.L_x_6569) ;  /* 0x0000000000348947 */ /* 0x000fea0003800000 */
[----:B------:R-:W-:-:S13]  /*b450*/  ISETP.NE.AND P0, PT, R0, 0x8, PT ;  /* 0x000000080000780c */ /* 0x000fda0003f05270 */
[----:B------:R-:W-:Y:S05]  /*b460*/  @!P0 BRA `(.L_x_6570) ;  /* 0x0000000000188947 */ /* 0x000fea0003800000 */
[----:B------:R-:W-:-:S13]  /*b470*/  ISETP.NE.AND P0, PT, R0, 0x9, PT ;  /* 0x000000090000780c */ /* 0x000fda0003f05270 */
[----:B------:R-:W-:Y:S05]  /*b480*/  @P0 BRA `(.L_x_6564) ;  /* 0x0000000800900947 */ /* 0x000fea0003800000 */
[----:B--2---:R-:W-:Y:S02]  /*b490*/  IMAD.U32 R4, R19, 0x10000, RZ ;  /* 0x0001000013047824 */ /* 0x004fe400078e00ff */
[----:B------:R-:W-:-:S05]  /*b4a0*/  IMAD.MOV.U32 R5, RZ, RZ, RZ ;  /* 0x000000ffff057224 */ /* 0x000fca00078e00ff */
[----:B------:R-:W-:Y:S01]  /*b4b0*/  STG.E.64 desc[UR36][R2.64], R4 ;  /* 0x0000000402007986 */ /* 0x000fe2000c101b24 */
[----:B------:R-:W-:Y:S05]  /*b4c0*/  EXIT ;  /* 0x000000000000794d */ /* 0x000fea0003800000 */
.L_x_6570:
[----:B--2---:R-:W-:-:S05]  /*b4d0*/  IMAD.U32 R19, R19, 0x10000, RZ ;  /* 0x0001000013137824 */ /* 0x004fca00078e00ff */
[----:B------:R-:W-:-:S04]  /*b4e0*/  F2FP.F16.F32.PACK_AB R5, RZ, R19 ;  /* 0x00000013ff05723e */ /* 0x000fc800000000ff */
[----:B------:R-:W-:-:S05]  /*b4f0*/  PRMT R5, R5, 0x5410, RZ ;  /* 0x0000541005057816 */ /* 0x000fca00000000ff */
[----:B------:R-:W-:Y:S01]  /*b500*/  STG.E desc[UR36][R2.64], R5 ;  /* 0x0000000502007986 */ /* 0x000fe2000c101924 */
[----:B------:R-:W-:Y:S05]  /*b510*/  EXIT ;  /* 0x000000000000794d */ /* 0x000fea0003800000 */
.L_x_6569:
[----:B--2---:R-:W-:-:S04]  /*b520*/  IMAD.U32 R4, R19, 0x10000, RZ ;  /* 0x0001000013047824 */ /* 0x004fc800078e00ff */
[----:B------:R-:W-:-:S06]  /*b530*/  FMUL.FTZ R4, R4, 1 ;  /* 0x3f80000004047820 */ /* 0x000fcc0000410000 */
[----:B------:R-:W0:Y:S02]  /*b540*/  F2F.F64.F32 R4, R4 ;  /* 0x0000000400047310 */ /* 0x000e240000201800 */
[----:B0-----:R-:W-:Y:S01]  /*b550*/  STG.E.64 desc[UR36][R2.64], R4 ;  /* 0x0000000402007986 */ /* 0x001fe2000c101b24 */
[----:B------:R-:W-:Y:S05]  /*b560*/  EXIT ;  /* 0x000000000000794d */ /* 0x000fea0003800000 */
.L_x_6560:
        /* <DEDUP_REMOVED lines=8> */
[----:B--2---:R-:W-:-:S05]  /*b5f0*/  IMAD.U32 R19, R19, 0x10000, RZ ;  /* 0x0001000013137824 */ /* 0x004fca00078e00ff */
[----:B------:R-:W-:-:S04]  /*b600*/  FSETP.NEU.FTZ.AND P0, PT, R19, RZ, PT ;  /* 0x000000ff1300720b */ /* 0x000fc80003f1d000 */
[----:B------:R-:W-:-:S05]  /*b610*/  SEL R5, RZ, 0x1, !P0 ;  /* 0x00000001ff057807 */ /* 0x000fca0004000000 */
[----:B------:R-:W-:Y:S01]  /*b620*/  STG.E.U8 desc[UR36][R2.64], R5 ;  /* 0x0000000502007986 */ /* 0x000fe2000c101124 */
[----:B------:R-:W-:Y:S05]  /*b630*/  EXIT ;  /* 0x000000000000794d */ /* 0x000fea0003800000 */
.L_x_6573:
[----:B--2---:R-:W-:Y:S01]  /*b640*/  IMAD.U32 R19, R19, 0x10000, RZ ;  /* 0x0001000013137824 */ /* 0x004fe200078e00ff */
[----:B------:R-:W-:-:S03]  /*b650*/  CS2R R6, SRZ ;  /* 0x0000000000067805 */ /* 0x000fc6000001ff00 */
[----:B------:R-:W-:-:S06]  /*b660*/  FMUL.FTZ R4, R19, 1 ;  /* 0x3f80000013047820 */ /* 0x000fcc0000410000 */
[----:B------:R-:W0:Y:S02]  /*b670*/  F2F.F64.F32 R4, R4 ;  /* 0x0000000400047310 */ /* 0x000e240000201800 */
[----:B0-----:R-:W-:Y:S01]  /*b680*/  STG.E.128 desc[UR36][R2.64], R4 ;  /* 0x0000000402007986 */ /* 0x001fe2000c101d24 */
[----:B------:R-:W-:Y:S05]  /*b690*/  EXIT ;  /* 0x000000000000794d */ /* 0x000fea0003800000 */
.L_x_6572:
[----:B------:R-:W-:-:S13]  /*b6a0*/  ISETP.NE.AND P0, PT, R0, 0xf, PT ;  /* 0x0000000f0000780c */ /* 0x000fda0003f05270 */
[----:B------:R-:W-:Y:S05]  /*b6b0*/  @!P0 BRA `(.L_x_6574) ;  /* 0x0000000000b48947 */ /* 0x000fea0003800000 */
[----:B------:R-:W-:-:S13]  /*b6c0*/  ISETP.NE.AND P0, PT, R0, 0x17, PT ;  /* 0x000000170000780c */ /* 0x000fda0003f05270 */
[----:B------:R-:W-:Y:S05]  /*b6d0*/  @!P0 BRA `(.L_x_6575) ;  /* 0x0000000000548947 */ /* 0x000fea0003800000 */
[----:B------:R-:W-:-:S13]  /*b6e0*/  ISETP.NE.AND P0, PT, R0, 0x18, PT ;  /* 0x000000180000780c */ /* 0x000fda0003f05270 */
[----:B------:R-:W-:Y:S05]  /*b6f0*/  @P0 BRA `(.L_x_6564) ;  /* 0x0000000400f40947 */ /* 0x000fea0003800000 */
[----:B--2---:R-:W-:Y:S01]  /*b700*/  IMAD.U32 R19, R19, 0x10000, RZ ;  /* 0x0001000013137824 */ /* 0x004fe200078e00ff */
        /* <DEDUP_REMOVED lines=14> */
.L_x_6577:
[----:B------:R-:W-:Y:S05]  /*b7f0*/  BSYNC B0 ;  /* 0x0000000000007941 */ /* 0x000fea0003800000 */
.L_x_6576:
[----:B------:R-:W-:-:S05]  /*b800*/  LOP3.LUT R5, R0, R5, RZ, 0xfc, !PT ;  /* 0x0000000500057212 */ /* 0x000fca00078efcff */
[----:B------:R-:W-:Y:S01]  /*b810*/  STG.E.U8 desc[UR36][R2.64], R5 ;  /* 0x0000000502007986 */ /* 0x000fe2000c101124 */
[----:B------:R-:W-:Y:S05]  /*b820*/  EXIT ;  /* 0x000000000000794d */ /* 0x000fea0003800000 */
.L_x_6575:
[----:B--2---:R-:W-:Y:S01]  /*b830*/  IMAD.U32 R19, R19, 0x10000, RZ ;  /* 0x0001000013137824 */ /* 0x004fe200078e00ff */
        /* <DEDUP_REMOVED lines=12> */
.L_x_6579:
[----:B------:R-:W-:Y:S01]  /*b900*/  IMAD.MOV.U32 R0, RZ, RZ, 0x7f ;  /* 0x0000007fff007424 */ /* 0x000fe200078e00ff */
[----:B------:R-:W-:-:S04]  /*b910*/  ISETP.GT.U32.AND P0, PT, R4, 0x7f800000, PT ;  /* 0x7f8000000400780c */ /* 0x000fc80003f04070 */
[----:B------:R-:W-:-:S09]  /*b920*/  SEL R0, R0, 0x7c, P0 ;  /* 0x0000007c00007807 */ /* 0x000fd20000000000 */
.L_x_6580:
[----:B------:R-:W-:Y:S05]  /*b930*/  BSYNC B0 ;  /* 0x0000000000007941 */ /* 0x000fea0003800000 */
.L_x_6578:
[----:B------:R-:W-:-:S04]  /*b940*/  LOP3.LUT R4, R19, 0x80000000, RZ, 0xc0, !PT ;  /* 0x8000000013047812 */ /* 0x000fc800078ec0ff */
[----:B------:R-:W-:-:S04]  /*b950*/  SHF.R.U32.HI R5, RZ, 0x18, R4 ;  /* 0x00000018ff057819 */ /* 0x000fc80000011604 */
[----:B------:R-:W-:-:S05]  /*b960*/  LOP3.LUT R5, R0, R5, RZ, 0xfc, !PT ;  /* 0x0000000500057212 */ /* 0x000fca00078efcff */
[----:B------:R-:W-:Y:S01]  /*b970*/  STG.E.U8 desc[UR36][R2.64], R5 ;  /* 0x0000000502007986 */ /* 0x000fe2000c101124 */
[----:B------:R-:W-:Y:S05]  /*b980*/  EXIT ;  /* 0x000000000000794d */ /* 0x000fea0003800000 */
.L_x_6574:
[----:B--2---:R-:W-:Y:S01]  /*b990*/  STG.E.U16 desc[UR36][R2.64], R19 ;  /* 0x0000001302007986 */ /* 0x004fe2000c101524 */
[----:B------:R-:W-:Y:S05]  /*b9a0*/  EXIT ;  /* 0x000000000000794d */ /* 0x000fea0003800000 */
.L_x_6571:
        /* <DEDUP_REMOVED lines=8> */
[----:B--2---:R-:W-:-:S06]  /*ba30*/  IMAD.U32 R5, R19, 0x10000, RZ ;  /* 0x0001000013057824 */ /* 0x004fcc00078e00ff */
[----:B------:R-:W0:Y:S02]  /*ba40*/  F2I.FTZ.U32.TRUNC.NTZ R5, R5 ;  /* 0x0000000500057305 */ /* 0x000e24000021f000 */
[----:B0-----:R-:W-:Y:S01]  /*ba50*/  STG.E.U16 desc[UR36][R2.64], R5 ;  /* 0x0000000502007986 */ /* 0x001fe2000c101524 */
[----:B------:R-:W-:Y:S05]  /*ba60*/  EXIT ;  /* 0x000000000000794d */ /* 0x000fea0003800000 */
.L_x_6583:
[----:B--2---:R-:W-:Y:S01]  /*ba70*/  IMAD.U32 R19, R19, 0x10000, RZ ;  /* 0x0001000013137824 */ /* 0x004fe200078e00ff */
        /* <DEDUP_REMOVED lines=16> */
.L_x_6586:
[----:B------:R-:W-:-:S04]  /*bb80*/  LOP3.LUT R0, R19, 0x80000000, RZ, 0xc0, !PT ;  /* 0x8000000013007812 */ /* 0x000fc800078ec0ff */
[----:B------:R-:W-:-:S04]  /*bb90*/  SHF.R.U32.HI R5, RZ, 0x18, R0 ;  /* 0x00000018ff057819 */ /* 0x000fc80000011600 */
[----:B------:R-:W-:-:S04]  /*bba0*/  LOP3.LUT R4, R4, R5, RZ, 0xfc, !PT ;  /* 0x0000000504047212 */ /* 0x000fc800078efcff */
[----:B------:R-:W-:-:S07]  /*bbb0*/  PRMT R0, R4, 0x7610, R0 ;  /* 0x0000761004007816 */ /* 0x000fce0000000000 */
.L_x_6585:
[----:B------:R-:W-:Y:S05]  /*bbc0*/  BSYNC B0 ;  /* 0x0000000000007941 */ /* 0x000fea0003800000 */
.L_x_6584:
[----:B------:R-:W-:Y:S01]  /*bbd0*/  STG.E.U8 desc[UR36][R2.64], R0 ;  /* 0x0000000002007986 */ /* 0x000fe2000c101124 */
[----:B------:R-:W-:Y:S05]  /*bbe0*/  EXIT ;  /* 0x000000000000794d */ /* 0x000fea0003800000 */
.L_x_6582:
        /* <DEDUP_REMOVED lines=17> */
.L_x_6589:
[----:B------:R-:W-:-:S04]  /*bd00*/  LOP3.LUT R0, R19, 0x80000000, RZ, 0xc0, !PT ;  /* 0x8000000013007812 */ /* 0x000fc800078ec0ff */
[----:B------:R-:W-:-:S04]  /*bd10*/  SHF.R.U32.HI R5, RZ, 0x18, R0 ;  /* 0x00000018ff057819 */ /* 0x000fc80000011600 */
[----:B------:R-:W-:-:S04]  /*bd20*/  LOP3.LUT R4, R4, R5, RZ, 0xfc, !PT ;  /* 0x0000000504047212 */ /* 0x000fc800078efcff */
[----:B------:R-:W-:-:S07]  /*bd30*/  PRMT R0, R4, 0x7610, R0 ;  /* 0x0000761004007816 */ /* 0x000fce0000000000 */
.L_x_6588:
[----:B------:R-:W-:Y:S05]  /*bd40*/  BSYNC B0 ;  /* 0x0000000000007941 */ /* 0x000fea0003800000 */
.L_x_6587:
[----:B------:R-:W-:Y:S01]  /*bd50*/  STG.E.U8 desc[UR36][R2.64], R0 ;  /* 0x0000000002007986 */ /* 0x000fe2000c101124 */
[----:B------:R-:W-:Y:S05]  /*bd60*/  EXIT ;  /* 0x000000000000794d */ /* 0x000fea0003800000 */
.L_x_6581:
[----:B------:R-:W-:-:S13]  /*bd70*/  ISETP.NE.AND P0, PT, R0, 0x1c, PT ;  /* 0x0000001c0000780c */ /* 0x000fda0003f05270 */
[----:B------:R-:W-:Y:S05]  /*bd80*/  @!P0 BRA `(.L_x_6590) ;  /* 0x0000000000a48947 */ /* 0x000fea0003800000 */
[----:B------:R-:W-:-:S13]  /*bd90*/  ISETP.NE.AND P0, PT, R0, 0x1d, PT ;  /* 0x0000001d0000780c */ /* 0x000fda0003f05270 */
[----:B------:R-:W-:Y:S05]  /*bda0*/  @!P0 BRA `(.L_x_6591) ;  /* 0x00000000008c8947 */ /* 0x000fea0003800000 */
[----:B------:R-:W-:-:S13]  /*bdb0*/  ISETP.NE.AND P0, PT, R0, 0x2c, PT ;  /* 0x0000002c0000780c */ /* 0x000fda0003f05270 */
[----:B------:R-:W-:Y:S05]  /*bdc0*/  @P0 BRA `(.L_x_6564) ;  /* 0x0000000000400947 */ /* 0x000fea0003800000 */
[----:B--2---:R-:W-:Y:S02]  /*bdd0*/  IMAD.U32 R19, R19, 0x10000, RZ ;  /* 0x0001000013137824 */ /* 0x004fe400078e00ff */
        /* <DEDUP_REMOVED lines=15> */
.L_x_6564:
        /* <DEDUP_REMOVED lines=15> */
[----:B-12---:R-:W-:Y:S05]  /*bfc0*/  CALL.ABS.NOINC R2 ;  /* 0x0000000002007343 */ /* 0x006fea0003c00000 */
.L_x_6592:
[----:B------:R-:W-:Y:S05]  /*bfd0*/  EXIT ;  /* 0x000000000000794d */ /* 0x000fea0003800000 */
.L_x_6591:
[----:B--2---:R-:W-:-:S06]  /*bfe0*/  IMAD.U32 R4, R19, 0x10000, RZ ;  /* 0x0001000013047824 */ /* 0x004fcc00078e00ff */
[----:B------:R-:W0:Y:S02]  /*bff0*/  F2I.U64.TRUNC R4, R4 ;  /* 0x0000000400047311 */ /* 0x000e24000020d800 */
[----:B0-----:R-:W-:Y:S01]  /*c000*/  STG.E.64 desc[UR36][R2.64], R4 ;  /* 0x0000000402007986 */ /* 0x001fe2000c101b24 */
[----:B------:R-:W-:Y:S05]  /*c010*/  EXIT ;  /* 0x000000000000794d */ /* 0x000fea0003800000 */
.L_x_6590:
[----:B--2---:R-:W-:-:S06]  /*c020*/  IMAD.U32 R19, R19, 0x10000, RZ ;  /* 0x0001000013137824 */ /* 0x004fcc00078e00ff */
[----:B------:R-:W0:Y:S02]  /*c030*/  F2I.FTZ.U32.TRUNC.NTZ R19, R19 ;  /* 0x0000001300137305 */ /* 0x000e24000021f000 */
[----:B0-----:R-:W-:Y:S01]  /*c040*/  STG.E desc[UR36][R2.64], R19 ;  /* 0x0000001302007986 */ /* 0x001fe2000c101924 */
[----:B------:R-:W-:Y:S05]  /*c050*/  EXIT ;  /* 0x000000000000794d */ /* 0x000fea0003800000 */
.L_x_6593:
        /* <DEDUP_REMOVED lines=10> */
.L_x_28363:


//--------------------- .text._ZN2at6native18elementwise_kernelILi128ELi4EZNS0_22gpu_kernel_impl_nocastIZZZNS0_49_GLOBAL__N__b919a28f_16_Normalization_cu_5c38458736batch_norm_elementwise_backward_evalERKNS_6TensorES6_S6_S6_ENKUlvE0_clEvENKUlvE2_clEvEUlN3c108BFloat16EfE_EEvRNS_18TensorIteratorBaseERKT_EUliE_EEviT1_ --------------------------
	.section	.text._ZN2at6native18elementwise_kernelILi128ELi4EZNS0_22gpu_kernel_impl_nocastIZZZNS0_49_GLOBAL__N__b919a28f_16_Normalization_cu_5c38458736batch_norm_elementwise_backward_evalERKNS_6TensorES6_S6_S6_ENKUlvE0_clEvENKUlvE2_clEvEUlN3c108BFloat16EfE_EEvRNS_18TensorIteratorBaseERKT_EUliE_EEviT1_,"ax",@progbits
	.align	128
        .global         _ZN2at6native18elementwise_kernelILi128ELi4EZNS0_22gpu_kernel_impl_nocastIZZZNS0_49_GLOBAL__N__b919a28f_16_Normalization_cu_5c38458736batch_norm_elementwise_backward_evalERKNS_6TensorES6_S6_S6_ENKUlvE0_clEvENKUlvE2_clEvEUlN3c108BFloat16EfE_EEvRNS_18TensorIteratorBaseERKT_EUliE_EEviT1_
        .type           _ZN2at6native18elementwise_kernelILi128ELi4EZNS0_22gpu_kernel_impl_nocastIZZZNS0_49_GLOBAL__N__b919a28f_16_Normalization_cu_5c38458736batch_norm_elementwise_backward_evalERKNS_6TensorES6_S6_S6_ENKUlvE0_clEvENKUlvE2_clEvEUlN3c108BFloat16EfE_EEvRNS_18TensorIteratorBaseERKT_EUliE_EEviT1_,@function
        .size           _ZN2at6native18elementwise_kernelILi128ELi4EZNS0_22gpu_kernel_impl_nocastIZZZNS0_49_GLOBAL__N__b919a28f_16_Normalization_cu_5c38458736batch_norm_elementwise_backward_evalERKNS_6TensorES6_S6_S6_ENKUlvE0_clEvENKUlvE2_clEvEUlN3c108BFloat16EfE_EEvRNS_18TensorIteratorBaseERKT_EUliE_EEviT1_,(.L_x_28364 - _ZN2at6native18elementwise_kernelILi128ELi4EZNS0_22gpu_kernel_impl_nocastIZZZNS0_49_GLOBAL__N__b919a28f_16_Normalization_cu_5c38458736batch_norm_elementwise_backward_evalERKNS_6TensorES6_S6_S6_ENKUlvE0_clEvENKUlvE2_clEvEUlN3c108BFloat16EfE_EEvRNS_18TensorIteratorBaseERKT_EUliE_EEviT1_)
        .other          _ZN2at6native18elementwise_kernelILi128ELi4EZNS0_22gpu_kernel_impl_nocastIZZZNS0_49_GLOBAL__N__b919a28f_16_Normalization_cu_5c38458736batch_norm_elementwise_backward_evalERKNS_6TensorES6_S6_S6_ENKUlvE0_clEvENKUlvE2_clEvEUlN3c108BFloat16EfE_EEvRNS_18TensorIteratorBaseERKT_EUliE_EEviT1_,@"STO_CUDA_ENTRY STV_DEFAULT"
_ZN2at6native18elementwise_kernelILi128ELi4EZNS0_22gpu_kernel_impl_nocastIZZZNS0_49_GLOBAL__N__b919a28f_16_Normalization_cu_5c38458736batch_norm_elementwise_backward_evalERKNS_6TensorES6_S6_S6_ENKUlvE0_clEvENKUlvE2_clEvEUlN3c108BFloat16EfE_EEvRNS_18TensorIteratorBaseERKT_EUliE_EEviT1_:
.text._ZN2at6native18elementwise_kernelILi128ELi4EZNS0_22gpu_kernel_impl_nocastIZZZNS0_49_GLOBAL__N__b919a28f_16_Normalization_cu_5c38458736batch_norm_elementwise_backward_evalERKNS_6TensorES6_S6_S6_ENKUlvE0_clEvENKUlvE2_clEvEUlN3c108BFloat16EfE_EEvRNS_18TensorIteratorBaseERKT_EUliE_EEviT1_:
[----:B------:R-:W-:Y:S01]  /*0000*/  LDC R1, c[0x0][0x28] ;  /* 0x00000a00ff017b82 */ /* 0x000fe20000000800 */
[----:B------:R-:W0:Y:S01]  /*0010*/  S2R R3, SR_CTAID.X ;  /* 0x0000000000037919 */ /* 0x000e220000002500 */
[----:B------:R-:W-:Y:S01]  /*0020*/  ULDC UR6, c[0x0][0x210] ;  /* 0x0000840000067ab9 */ /* 0x000fe20000000800 */
[----:B------:R-:W-:Y:S01]  /*0030*/  ULDC.64 UR4, c[0x0][0x208] ;  /* 0x0000820000047ab9 */ /* 0x000fe20000000a00 */
[----:B------:R-:W-:Y:S01]  /*0040*/  BSSY B0, `(.L_x_6594) ;  /* 0x0000177000007945 */ /* 0x000fe20003800000 */
[----:B------:R-:W0:Y:S02]  /*0050*/  S2R R0, SR_TID.X ;  /* 0x0000000000007919 */ /* 0x000e240000002100 */
[----:B0-----:R-:W-:-:S04]  /*0060*/  LEA R3, R3, R0, 0x9 ;  /* 0x0000000003037211 */ /* 0x001fc800078e48ff */
[----:B------:R-:W-:-:S13]  /*0070*/  ISETP.GE.AND P0, PT, R3, UR6, PT ;  /* 0x0000000603007c0c */ /* 0x000fda000bf06270 */
[----:B------:R-:W-:Y:S05]  /*0080*/  @P0 BRA `(.L_x_6595) ;  /* 0x0000001400c80947 */ /* 0x000fea0003800000 */
[----:B------:R-:W0:Y:S01]  /*0090*/  LDC R10, c[0x0][0x218] ;  /* 0x00008600ff0a7b82 */ /* 0x000e220000000800 */
[----:B------:R-:W-:Y:S01]  /*00a0*/  HFMA2.MMA R0, -RZ, RZ, 0, 0 ;  /* 0x00000000ff007435 */ /* 0x000fe200000001ff */
[----:B------:R-:W-:Y:S01]  /*00b0*/  MOV R2, RZ ;  /* 0x000000ff00027202 */ /* 0x000fe20000000f00 */
[----:B------:R-:W-:Y:S01]  /*00c0*/  HFMA2.MMA R5, -RZ, RZ, 0, 0 ;  /* 0x00000000ff057435 */ /* 0x000fe200000001ff */
[----:B0-----:R-:W-:-:S13]  /*00d0*/  ISETP.NE.AND P0, PT, R10, RZ, PT ;  /* 0x000000ff0a00720c */ /* 0x001fda0003f05270 */
[----:B------:R-:W-:Y:S05]  /*00e0*/  @!P0 BRA `(.L_x_6596) ;  /* 0x0000001400708947 */ /* 0x000fea0003800000 */
[----:B------:R-:W-:Y:S01]  /*00f0*/  MOV R4, RZ ;  /* 0x000000ff00047202 */ /* 0x000fe20000000f00 */
[----:B------:R-:W-:Y:S01]  /*0100*/  ULDC.64 UR8, c[0x0][0x220] ;  /* 0x0000880000087ab9 */ /* 0x000fe20000000a00 */
[----:B------:R-:W-:Y:S01]  /*0110*/  MOV R5, R3 ;  /* 0x0000000300057202 */ /* 0x000fe20000000f00 */
[----:B------:R-:W-:Y:S01]  /*0120*/  ULDC UR7, c[0x0][0x21c] ;  /* 0x0000870000077ab9 */ /* 0x000fe20000000800 */
[----:B------:R-:W-:Y:S01]  /*0130*/  ISETP.NE.AND P0, PT, R10, 0x1, PT ;  /* 0x000000010a00780c */ /* 0x000fe20003f05270 */
[----:B------:R-:W-:-:S05]  /*0140*/  IMAD.HI.U32 R6, R3, UR8, R4 ;  /* 0x0000000803067c27 */ /* 0x000fca000f8e0004 */
[----:B------:R-:W-:Y:S01]  /*0150*/  SHF.R.U32.HI R7, RZ, UR9, R6 ;  /* 0x00000009ff077c19 */ /* 0x000fe20008011606 */
[----:B------:R-:W-:-:S03]  /*0160*/  ULDC.64 UR8, c[0x0][0x348] ;  /* 0x0000d20000087ab9 */ /* 0x000fc60000000a00 */
[----:B------:R-:W-:-:S05]  /*0170*/  IADD3 R0, -R7, RZ, RZ ;  /* 0x000000ff07007210 */ /* 0x000fca0007ffe1ff */
[----:B------:R-:W-:Y:S01]  /*0180*/  IMAD R0, R0, UR7, R3 ;  /* 0x0000000700007c24 */ /* 0x000fe2000f8e0203 */
[----:B------:R-:W-:-:S03]  /*0190*/  ULDC UR7, c[0x0][0x350] ;  /* 0x0000d40000077ab9 */ /* 0x000fc60000000800 */
        /* <DEDUP_REMOVED lines=26> */
[----:B------:R-:W-:Y:S01]  /*0340*/  IMAD R9, R8, UR7, R9 ;  /* 0x0000000708097c24 */ /* 0x000fe2000f8e0209 */
[----:B------:R-:W-:-:S03]  /*0350*/  ULDC UR7, c[0x0][0x368] ;  /* 0x0000da0000077ab9 */ /* 0x000fc60000000800 */
        /* <DEDUP_REMOVED lines=291> */
[----:B------:R-:W-:Y:S01]  /*1590*/  ULDC UR7, c[0x0][0x45c] ;  /* 0x0001170000077ab9 */ /* 0x000fe20000000800 */
        /* <DEDUP_REMOVED lines=8> */
[----:B------:R-:W-:-:S03]  /*1620*/  IMAD R0, R7, UR9, R0 ;  /* 0x0000000907007c24 */ /* 0x000fc6000f8e0200 */
[----:B------:R-:W3:Y:S01]  /*1630*/  @P0 LDC R14, c[0x0][0x470] ;  /* 0x00011c00ff0e0b82 */ /* 0x000ee20000000800 */
[----:B0-----:R-:W-:-:S05]  /*1640*/  @P0 IMAD.HI.U32 R4, R11, R12, R10 ;  /* 0x0000000c0b040227 */ /* 0x001fca00078e000a */
[----:B------:R-:W-:-:S04]  /*1650*/  @P0 SHF.R.U32.HI R4, RZ, R13, R4 ;  /* 0x0000000dff040219 */ /* 0x000fc80000011604 */
[----:B------:R-:W-:-:S05]  /*1660*/  @P0 IADD3 R10, -R4, RZ, RZ ;  /* 0x000000ff040a0210 */ /* 0x000fca0007ffe1ff */
[----:B-1----:R-:W-:-:S04]  /*1670*/  @P0 IMAD R11, R10, R15, R11 ;  /* 0x0000000f0a0b0224 */ /* 0x002fc800078e020b */
[C---:B--2---:R-:W-:Y:S02]  /*1680*/  @P0 IMAD R5, R11.reuse, R8, R5 ;  /* 0x000000080b050224 */ /* 0x044fe400078e0205 */
[C---:B------:R-:W-:Y:S02]  /*1690*/  @P0 IMAD R2, R11.reuse, R9, R2 ;  /* 0x000000090b020224 */ /* 0x040fe400078e0202 */
[----:B---3--:R-:W-:-:S07]  /*16a0*/  @P0 IMAD R0, R11, R14, R0 ;  /* 0x0000000e0b000224 */ /* 0x008fce00078e0200 */
.L_x_6596:
[----:B------:R-:W-:Y:S01]  /*16b0*/  ULDC.64 UR8, c[0x0][0x480] ;  /* 0x0001200000087ab9 */ /* 0x000fe20000000a00 */
[----:B------:R-:W-:Y:S01]  /*16c0*/  ULDC.64 UR10, c[0x0][0x488] ;  /* 0x00012200000a7ab9 */ /* 0x000fe20000000a00 */
[----:B------:R-:W-:Y:S02]  /*16d0*/  IADD3 R6, P0, R2, UR8, RZ ;  /* 0x0000000802067c10 */ /* 0x000fe4000ff1e0ff */
[----:B------:R-:W-:Y:S02]  /*16e0*/  IADD3 R8, P1, R0, UR10, RZ ;  /* 0x0000000a00087c10 */ /* 0x000fe4000ff3e0ff */
[----:B------:R-:W-:Y:S01]  /*16f0*/  IADD3.X R7, RZ, UR9, RZ, P0, !PT ;  /* 0x00000009ff077c10 */ /* 0x000fe200087fe4ff */
[----:B------:R-:W-:Y:S01]  /*1700*/  ULDC.64 UR8, c[0x0][0x478] ;  /* 0x00011e0000087ab9 */ /* 0x000fe20000000a00 */
[----:B------:R-:W-:-:S03]  /*1710*/  IADD3.X R9, RZ, UR11, RZ, P1, !PT ;  /* 0x0000000bff097c10 */ /* 0x000fc60008ffe4ff */
[----:B------:R-:W2:Y:S04]  /*1720*/  LDG.E.U16 R6, desc[UR4][R6.64] ;  /* 0x0000000406067981 */ /* 0x000ea8000c1e1500 */
[----:B------:R-:W3:Y:S01]  /*1730*/  LDG.E R8, desc[UR4][R8.64] ;  /* 0x0000000408087981 */ /* 0x000ee2000c1e1900 */
[----:B------:R-:W-:Y:S02]  /*1740*/  IADD3 R4, P0, R5, UR8, RZ ;  /* 0x0000000805047c10 */ /* 0x000fe4000ff1e0ff */
[----:B------:R-:W-:Y:S02]  /*1750*/  IADD3 R3, R3, 0x80, RZ ;  /* 0x0000008003037810 */ /* 0x000fe40007ffe0ff */
[----:B------:R-:W-:Y:S02]  /*1760*/  IADD3.X R5, RZ, UR9, RZ, P0, !PT ;  /* 0x00000009ff057c10 */ /* 0x000fe400087fe4ff */
[----:B--2---:R-:W-:-:S05]  /*1770*/  SHF.L.U32 R11, R6, 0x10, RZ ;  /* 0x00000010060b7819 */ /* 0x004fca00000006ff */
[----:B---3--:R-:W-:-:S05]  /*1780*/  FMUL.FTZ R11, R8, R11 ;  /* 0x0000000b080b7220 */ /* 0x008fca0000410000 */
[----:B------:R-:W-:-:S05]  /*1790*/  F2FP.BF16.F32.PACK_AB R11, RZ, R11 ;  /* 0x0000000bff0b723e */ /* 0x000fca00000010ff */
[----:B------:R0:W-:Y:S02]  /*17a0*/  STG.E.U16 desc[UR4][R4.64], R11 ;  /* 0x0000000b04007986 */ /* 0x0001e4000c101504 */
.L_x_6595:
[----:B------:R-:W-:Y:S05]  /*17b0*/  BSYNC B0 ;  /* 0x0000000000007941 */ /* 0x000fea0003800000 */
.L_x_6594:
[----:B------:R-:W-:Y:S01]  /*17c0*/  ISETP.GE.AND P0, PT, R3, UR6, PT ;  /* 0x0000000603007c0c */ /* 0x000fe2000bf06270 */
[----:B------:R-:W-:-:S12]  /*17d0*/  BSSY B0, `(.L_x_6597) ;  /* 0x00002e6000007945 */ /* 0x000fd80003800000 */
[----:B------:R-:W-:Y:S05]  /*17e0*/  @P0 BRA `(.L_x_6598) ;  /* 0x0000002c00900947 */ /* 0x000fea0003800000 */
[----:B0-----:R-:W0:Y:S01]  /*17f0*/  LDC R4, c[0x0][0x218] ;  /* 0x00008600ff047b82 */ /* 0x001e220000000800 */
[----:B------:R-:W-:Y:S01]  /*1800*/  HFMA2.MMA R0, -RZ, RZ, 0, 0 ;  /* 0x00000000ff007435 */ /* 0x000fe200000001ff */
[----:B------:R-:W-:Y:S01]  /*1810*/  MOV R2, RZ ;  /* 0x000000ff00027202 */ /* 0x000fe20000000f00 */
[----:B------:R-:W-:Y:S01]  /*1820*/  HFMA2.MMA R5, -RZ, RZ, 0, 0 ;  /* 0x00000000ff057435 */ /* 0x000fe200000001ff */
[----:B0-----:R-:W-:-:S13]  /*1830*/  ISETP.NE.AND P0, PT, R4, RZ, PT ;  /* 0x000000ff0400720c */ /* 0x001fda0003f05270 */
[----:B------:R-:W-:Y:S05]  /*1840*/  @!P0 BRA `(.L_x_6599) ;  /* 0x00000014006c8947 */ /* 0x000fea0003800000 */
        /* <DEDUP_REMOVED lines=347> */
.L_x_6599:
        /* <DEDUP_REMOVED lines=12> */
[----:B------:R-:W-:-:S02]  /*2ec0*/  ISETP.GE.AND P0, PT, R3, UR6, PT ;  /* 0x0000000603007c0c */ /* 0x000fc4000bf06270 */
[----:B--2---:R-:W-:-:S05]  /*2ed0*/  SHF.L.U32 R11, R6, 0x10, RZ ;  /* 0x00000010060b7819 */ /* 0x004fca00000006ff */
[----:B---3--:R-:W-:-:S05]  /*2ee0*/  FMUL.FTZ R11, R8, R11 ;  /* 0x0000000b080b7220 */ /* 0x008fca0000410000 */
[----:B------:R-:W-:-:S05]  /*2ef0*/  F2FP.BF16.F32.PACK_AB R11, RZ, R11 ;  /* 0x0000000bff0b723e */ /* 0x000fca00000010ff */
[----:B------:R1:W-:Y:S01]  /*2f00*/  STG.E.U16 desc[UR4][R4.64], R11 ;  /* 0x0000000b04007986 */ /* 0x0003e2000c101504 */
[----:B------:R-:W-:Y:S05]  /*2f10*/  @P0 BRA `(.L_x_6598) ;  /* 0x0000001400c40947 */ /* 0x000fea0003800000 */
[----:B-1----:R-:W0:Y:S01]  /*2f20*/  LDC R4, c[0x0][0x218] ;  /* 0x00008600ff047b82 */ /* 0x002e220000000800 */
        /* <DEDUP_REMOVED lines=352> */
.L_x_6600:
        /* <DEDUP_REMOVED lines=16> */
.L_x_6598:
[----:B------:R-:W-:Y:S05]  /*4630*/  BSYNC B0 ;  /* 0x0000000000007941 */ /* 0x000fea0003800000 */
.L_x_6597:
[----:B------:R-:W-:-:S13]  /*4640*/  ISETP.GE.AND P0, PT, R3, UR6, PT ;  /* 0x0000000603007c0c */ /* 0x000fda000bf06270 */
[----:B------:R-:W-:Y:S05]  /*4650*/  @P0 EXIT ;  /* 0x000000000000094d */ /* 0x000fea0003800000 */
[----:B012---:R-:W0:Y:S01]  /*4660*/  LDC R4, c[0x0][0x218] ;  /* 0x00008600ff047b82 */ /* 0x007e220000000800 */
        /* <DEDUP_REMOVED lines=352> */
.L_x_6601:
        /* <DEDUP_REMOVED lines=9> */
[----:B------:R-:W-:-:S04]  /*5d00*/  IADD3 R4, P0, R5, UR6, RZ ;  /* 0x0000000605047c10 */ /* 0x000fc8000ff1e0ff */
[----:B------:R-:W-:Y:S02]  /*5d10*/  IADD3.X R5, RZ, UR7, RZ, P0, !PT ;  /* 0x00000007ff057c10 */ /* 0x000fe400087fe4ff */
[----:B--2---:R-:W-:-:S05]  /*5d20*/  SHF.L.U32 R9, R2, 0x10, RZ ;  /* 0x0000001002097819 */ /* 0x004fca00000006ff */
[----:B---3--:R-:W-:-:S05]  /*5d30*/  FMUL.FTZ R9, R6, R9 ;  /* 0x0000000906097220 */ /* 0x008fca0000410000 */
[----:B------:R-:W-:-:S05]  /*5d40*/  F2FP.BF16.F32.PACK_AB R9, RZ, R9 ;  /* 0x00000009ff09723e */ /* 0x000fca00000010ff */
[----:B------:R-:W-:Y:S01]  /*5d50*/  STG.E.U16 desc[UR4][R4.64], R9 ;  /* 0x0000000904007986 */ /* 0x000fe2000c101504 */
[----:B------:R-:W-:Y:S05]  /*5d60*/  EXIT ;  /* 0x000000000000794d */ /* 0x000fea0003800000 */
.L_x_6602:
        /* <DEDUP_REMOVED lines=9> */
.L_x_28364:


//--------------------- .text._ZN2at6native27unrolled_elementwise_kernelIZZZNS0_49_GLOBAL__N__b919a28f_16_Normalization_cu_5c38458736batch_norm_elementwise_backward_evalERKNS_6TensorES5_S5_S5_ENKUlvE0_clEvENKUlvE2_clEvEUlN3c108BFloat16EfE_St5arrayIPcLm3EELi4E23TrivialOffsetCalculatorILi2EjESE_ILi1EjENS0_6memory15LoadWithoutCastENSH_16StoreWithoutCastEEEviT_T0_T2_T3_T4_T5_ --------------------------
	.section	.text._ZN2at6native27unrolled_elementwise_kernelIZZZNS0_49_GLOBAL__N__b919a28f_16_Normalization_cu_5c38458736batch_norm_elementwise_backward_evalERKNS_6TensorES5_S5_S5_ENKUlvE0_clEvENKUlvE2_clEvEUlN3c108BFloat16EfE_St5arrayIPcLm3EELi4E23TrivialOffsetCalculatorILi2EjESE_ILi1EjENS0_6memory15LoadWithoutCastENSH_16StoreWithoutCastEEEviT_T0_T2_T3_T4_T5_,"ax",@progbits
	.align	128
        .global         _ZN2at6native27unrolled_elementwise_kernelIZZZNS0_49_GLOBAL__N__b919a28f_16_Normalization_cu_5c38458736batch_norm_elementwise_backward_evalERKNS_6TensorES5_S5_S5_ENKUlvE0_clEvENKUlvE2_clEvEUlN3c108BFloat16EfE_St5arrayIPcLm3EELi4E23TrivialOffsetCalculatorILi2EjESE_ILi1EjENS0_6memory15LoadWithoutCastENSH_16StoreWithoutCastEEEviT_T0_T2_T3_T4_T5_
        .type           _ZN2at6native27unrolled_elementwise_kernelIZZZNS0_49_GLOBAL__N__b919a28f_16_Normalization_cu_5c38458736batch_norm_elementwise_backward_evalERKNS_6TensorES5_S5_S5_ENKUlvE0_clEvENKUlvE2_clEvEUlN3c108BFloat16EfE_St5arrayIPcLm3EELi4E23TrivialOffsetCalculatorILi2EjESE_ILi1EjENS0_6memory15LoadWithoutCastENSH_16StoreWithoutCastEEEviT_T0_T2_T3_T4_T5_,@function
        .size           _ZN2at6native27unrolled_elementwise_kernelIZZZNS0_49_GLOBAL__N__b919a28f_16_Normalization_cu_5c38458736batch_norm_elementwise_backward_evalERKNS_6TensorES5_S5_S5_ENKUlvE0_clEvENKUlvE2_clEvEUlN3c108BFloat16EfE_St5arrayIPcLm3EELi4E23TrivialOffsetCalculatorILi2EjESE_ILi1EjENS0_6memory15LoadWithoutCastENSH_16StoreWithoutCastEEEviT_T0_T2_T3_T4_T5_,(.L_x_28365 - _ZN2at6native27unrolled_elementwise_kernelIZZZNS0_49_GLOBAL__N__b919a28f_16_Normalization_cu_5c38458736batch_norm_elementwise_backward_evalERKNS_6TensorES5_S5_S5_ENKUlvE0_clEvENKUlvE2_clEvEUlN3c108BFloat16EfE_St5arrayIPcLm3EELi4E23TrivialOffsetCalculatorILi2EjESE_ILi1EjENS0_6memory15LoadWithoutCastENSH_16StoreWithoutCastEEEviT_T0_T2_T3_T4_T5_)
        .other          _ZN2at6native27unrolled_elementwise_kernelIZZZNS0_49_GLOBAL__N__b919a28f_16_Normalization_cu_5c38458736batch_norm_elementwise_backward_evalERKNS_6TensorES5_S5_S5_ENKUlvE0_clEvENKUlvE2_clEvEUlN3c108BFloat16EfE_St5arrayIPcLm3EELi4E23TrivialOffsetCalculatorILi2EjESE_ILi1EjENS0_6memory15LoadWithoutCastENSH_16StoreWithoutCastEEEviT_T0_T2_T3_T4_T5_,@"STO_CUDA_ENTRY STV_DEFAULT"
_ZN2at6native27unrolled_elementwise_kernelIZZZNS0_49_GLOBAL__N__b919a28f_16_Normalization_cu_5c38458736batch_norm_elementwise_backward_evalERKNS_6TensorES5_S5_S5_ENKUlvE0_clEvENKUlvE2_clEvEUlN3c108BFloat16EfE_St5arrayIPcLm3EELi4E23TrivialOffsetCalculatorILi2EjESE_ILi1EjENS0_6memory15LoadWithoutCastENSH_16StoreWithoutCastEEEviT_T0_T2_T3_T4_T5_:
.text._ZN2at6native27unrolled_elementwise_kernelIZZZNS0_49_GLOBAL__N__b919a28f_16_Normalization_cu_5c38458736batch_norm_elementwise_backward_evalERKNS_6TensorES5_S5_S5_ENKUlvE0_clEvENKUlvE2_clEvEUlN3c108BFloat16EfE_St5arrayIPcLm3EELi4E23TrivialOffsetCalculatorILi2EjESE_ILi1EjENS0_6memory15LoadWithoutCastENSH_16StoreWithoutCastEEEviT_T0_T2_T3_T4_T5_:
        /* <DEDUP_REMOVED lines=12> */
[----:B------:R-:W-:-:S05]  /*00c0*/  ISETP.GE.AND P1, PT, R15, R14, PT ;  /* 0x0000000e0f00720c */ /* 0x000fca0003f26270 */
[----:B------:R-:W1:Y:S08]  /*00d0*/  @!P0 LDC.64 R10, c[0x0][0x228] ;  /* 0x00008a00ff0a8b82 */ /* 0x000e700000000a00 */
[----:B------:R-:W-:Y:S01]  /*00e0*/  @!P1 IMAD R21, R0, 0x200, R15 ;  /* 0x0000020000159824 */ /* 0x000fe200078e020f */
[----:B------:R-:W-:Y:S01]  /*00f0*/  @!P1 IADD3 R15, R15, 0x80, RZ ;  /* 0x000000800f0f9810 */ /* 0x000fe20007ffe0ff */
[----:B------:R-:W2:Y:S03]  /*0100*/  @!P1 LDC.64 R8, c[0x0][0x220] ;  /* 0x00008800ff089b82 */ /* 0x000ea60000000a00 */
[----:B------:R-:W-:Y:S01]  /*0110*/  ISETP.GE.AND P3, PT, R15, R14, PT ;  /* 0x0000000e0f00720c */ /* 0x000fe20003f66270 */
[----:B0-----:R-:W-:-:S04]  /*0120*/  @!P0 IMAD.WIDE.U32 R12, R23, 0x2, R12 ;  /* 0x00000002170c8825 */ /* 0x001fc800078e000c */
[----:B------:R-:W0:Y:S01]  /*0130*/  @!P1 LDC.64 R4, c[0x0][0x228] ;  /* 0x00008a00ff049b82 */ /* 0x000e220000000a00 */
[----:B------:R-:W-:Y:S01]  /*0140*/  IMAD.MOV.U32 R22, RZ, RZ, RZ ;  /* 0x000000ffff167224 */ /* 0x000fe200078e00ff */
[----:B------:R3:W4:Y:S06]  /*0150*/  @!P0 LDG.E.U16 R16, desc[UR4][R12.64] ;  /* 0x000000040c108981 */ /* 0x00072c000c1e1500 */
[----:B------:R-:W3:Y:S01]  /*0160*/  @!P3 LDC.64 R2, c[0x0][0x220] ;  /* 0x00008800ff02bb82 */ /* 0x000ee20000000a00 */
[----:B-1----:R-:W-:-:S05]  /*0170*/  @!P0 IMAD.WIDE.U32 R10, R23, 0x4, R10 ;  /* 0x00000004170a8825 */ /* 0x002fca00078e000a */
[----:B------:R-:W4:Y:S02]  /*0180*/  @!P0 LDG.E R22, desc[UR4][R10.64] ;  /* 0x000000040a168981 */ /* 0x000f24000c1e1900 */
[----:B------:R-:W1:Y:S01]  /*0190*/  @!P3 LDC.64 R6, c[0x0][0x228] ;  /* 0x00008a00ff06bb82 */ /* 0x000e620000000a00 */
[----:B------:R-:W-:Y:S01]  /*01a0*/  @!P3 LEA R25, R0, R15, 0x9 ;  /* 0x0000000f0019b211 */ /* 0x000fe200078e48ff */
[C---:B--2---:R-:W-:Y:S01]  /*01b0*/  @!P1 IMAD.WIDE.U32 R8, R21.reuse, 0x2, R8 ;  /* 0x0000000215089825 */ /* 0x044fe200078e0008 */
[----:B------:R-:W-:Y:S02]  /*01c0*/  PRMT R23, RZ, 0x7610, R23 ;  /* 0x00007610ff177816 */ /* 0x000fe40000000017 */
[----:B------:R-:W-:Y:S01]  /*01d0*/  PRMT R24, RZ, 0x7610, R24 ;  /* 0x00007610ff187816 */ /* 0x000fe20000000018 */
[----:B0-----:R-:W-:Y:S01]  /*01e0*/  @!P1 IMAD.WIDE.U32 R4, R21, 0x4, R4 ;  /* 0x0000000415049825 */ /* 0x001fe200078e0004 */
[----:B------:R-:W-:Y:S02]  /*01f0*/  HFMA2.MMA R21, -RZ, RZ, 0, 0 ;  /* 0x00000000ff157435 */ /* 0x000fe400000001ff */
[----:B------:R-:W2:Y:S01]  /*0200*/  @!P1 LDG.E.U16 R23, desc[UR4][R8.64] ;  /* 0x0000000408179981 */ /* 0x000ea2000c1e1500 */
[----:B---3--:R-:W-:-:S07]  /*0210*/  @!P3 IMAD.WIDE.U32 R2, R25, 0x2, R2 ;  /* 0x000000021902b825 */ /* 0x008fce00078e0002 */
[----:B------:R-:W3:Y:S04]  /*0220*/  @!P1 LDG.E R21, desc[UR4][R4.64] ;  /* 0x0000000404159981 */ /* 0x000ee8000c1e1900 */
[----:B------:R0:W3:Y:S01]  /*0230*/  @!P3 LDG.E.U16 R24, desc[UR4][R2.64] ;  /* 0x000000040218b981 */ /* 0x0000e2000c1e1500 */
[----:B-1----:R-:W-:-:S04]  /*0240*/  @!P3 IMAD.WIDE.U32 R12, R25, 0x4, R6 ;  /* 0x00000004190cb825 */ /* 0x002fc800078e0006 */
[----:B------:R-:W-:Y:S02]  /*0250*/  IMAD.MOV.U32 R25, RZ, RZ, RZ ;  /* 0x000000ffff197224 */ /* 0x000fe400078e00ff */
[----:B------:R-:W-:Y:S01]  /*0260*/  @!P3 VIADD R15, R15, 0x80 ;  /* 0x000000800f0fb836 */ /* 0x000fe20000000000 */
[----:B0-----:R-:W0:Y:S03]  /*0270*/  @!P0 LDC.64 R2, c[0x0][0x218] ;  /* 0x00008600ff028b82 */ /* 0x001e260000000a00 */
[----:B------:R1:W3:Y:S01]  /*0280*/  @!P3 LDG.E R25, desc[UR4][R12.64] ;  /* 0x000000040c19b981 */ /* 0x0002e2000c1e1900 */
[----:B------:R-:W-:-:S13]  /*0290*/  ISETP.GE.AND P2, PT, R15, R14, PT ;  /* 0x0000000e0f00720c */ /* 0x000fda0003f46270 */
[----:B------:R-:W1:Y:S08]  /*02a0*/  @!P2 LDC.64 R26, c[0x0][0x220] ;  /* 0x00008800ff1aab82 */ /* 0x000e700000000a00 */
[----:B------:R-:W0:Y:S01]  /*02b0*/  @!P2 LDC.64 R6, c[0x0][0x228] ;  /* 0x00008a00ff06ab82 */ /* 0x000e220000000a00 */
[----:B------:R-:W-:Y:S02]  /*02c0*/  @!P2 LEA R9, R0, R15, 0x9 ;  /* 0x0000000f0009a211 */ /* 0x000fe400078e48ff */
[----:B------:R-:W-:Y:S01]  /*02d0*/  PRMT R8, RZ, 0x7610, R8 ;  /* 0x00007610ff087816 */ /* 0x000fe20000000008 */
[----:B------:R-:W-:-:S02]  /*02e0*/  VIADD R5, R17, 0x100 ;  /* 0x0000010011057836 */ /* 0x000fc40000000000 */
[----:B-1----:R-:W-:-:S05]  /*02f0*/  @!P2 IMAD.WIDE.U32 R26, R9, 0x2, R26 ;  /* 0x00000002091aa825 */ /* 0x002fca00078e001a */
[----:B------:R1:W5:Y:S01]  /*0300*/  @!P2 LDG.E.U16 R8, desc[UR4][R26.64] ;  /* 0x000000041a08a981 */ /* 0x000362000c1e1500 */
[----:B0-----:R-:W-:-:S04]  /*0310*/  @!P2 IMAD.WIDE.U32 R6, R9, 0x4, R6 ;  /* 0x000000040906a825 */ /* 0x001fc800078e0006 */
[----:B------:R-:W-:-:S06]  /*0320*/  IMAD.MOV.U32 R9, RZ, RZ, RZ ;  /* 0x000000ffff097224 */ /* 0x000fcc00078e00ff */
[----:B------:R1:W5:Y:S01]  /*0330*/  @!P2 LDG.E R9, desc[UR4][R6.64] ;  /* 0x000000040609a981 */ /* 0x000362000c1e1900 */
[----:B------:R-:W-:Y:S02]  /*0340*/  ISETP.GE.AND P2, PT, R5, R14, PT ;  /* 0x0000000e0500720c */ /* 0x000fe40003f46270 */
[----:B------:R-:W-:Y:S02]  /*0350*/  @!P0 LEA R11, R0, R17, 0x9 ;  /* 0x00000011000b8211 */ /* 0x000fe400078e48ff */
[----:B------:R-:W-:-:S03]  /*0360*/  IADD3 R13, R17, 0x80, RZ ;  /* 0x00000080110d7810 */ /* 0x000fc60007ffe0ff */
[----:B------:R-:W-:Y:S01]  /*0370*/  @!P0 IMAD.WIDE.U32 R2, R11, 0x2, R2 ;  /* 0x000000020b028825 */ /* 0x000fe200078e0002 */
[----:B------:R-:W-:Y:S01]  /*0380*/  ISETP.GE.AND P1, PT, R13, R14, PT ;  /* 0x0000000e0d00720c */ /* 0x000fe20003f26270 */
[----:B------:R-:W-:Y:S01]  /*0390*/  BSSY B0, `(.L_x_6603) ;  /* 0x0000019000007945 */ /* 0x000fe20003800000 */
[----:B----4-:R-:W-:-:S05]  /*03a0*/  @!P0 SHF.L.U32 R5, R16, 0x10, RZ ;  /* 0x0000001010058819 */ /* 0x010fca00000006ff */
[----:B------:R-:W-:Y:S01]  /*03b0*/  @!P0 FMUL.FTZ R22, R5, R22 ;  /* 0x0000001605168220 */ /* 0x000fe20000410000 */
[----:B------:R-:W-:-:S04]  /*03c0*/  VIADD R5, R17, 0x180 ;  /* 0x0000018011057836 */ /* 0x000fc80000000000 */
[----:B------:R-:W-:Y:S01]  /*03d0*/  @!P0 F2FP.BF16.F32.PACK_AB R20, RZ, R22 ;  /* 0x00000016ff14823e */ /* 0x000fe200000010ff */
[----:B------:R-:W-:-:S04]  /*03e0*/  @!P0 IMAD.MOV.U32 R17, RZ, RZ, R13 ;  /* 0x000000ffff118224 */ /* 0x000fc800078e000d */
[----:B------:R1:W-:Y:S01]  /*03f0*/  @!P0 STG.E.U16 desc[UR4][R2.64], R20 ;  /* 0x0000001402008986 */ /* 0x0003e2000c101504 */
[----:B------:R-:W-:Y:S02]  /*0400*/  ISETP.GE.AND P3, PT, R17, R14, PT ;  /* 0x0000000e1100720c */ /* 0x000fe40003f66270 */
[----:B--2---:R-:W-:-:S05]  /*0410*/  @!P1 SHF.L.U32 R4, R23, 0x10, RZ ;  /* 0x0000001017049819 */ /* 0x004fca00000006ff */
[----:B---3--:R-:W-:Y:S01]  /*0420*/  @!P1 FMUL.FTZ R4, R4, R21 ;  /* 0x0000001504049220 */ /* 0x008fe20000410000 */
[----:B------:R-:W-:-:S04]  /*0430*/  @!P2 IMAD.U32 R24, R24, 0x10000, RZ ;  /* 0x000100001818a824 */ /* 0x000fc800078e00ff */
[----:B------:R-:W-:Y:S01]  /*0440*/  @!P1 F2FP.BF16.F32.PACK_AB R18, RZ, R4 ;  /* 0x00000004ff12923e */ /* 0x000fe200000010ff */
[----:B------:R-:W-:-:S05]  /*0450*/  @!P2 FMUL.FTZ R24, R24, R25 ;  /* 0x000000191818a220 */ /* 0x000fca0000410000 */
[----:B------:R-:W-:Y:S01]  /*0460*/  @!P2 F2FP.BF16.F32.PACK_AB R19, RZ, R24 ;  /* 0x00000018ff13a23e */ /* 0x000fe200000010ff */
[----:B-1----:R-:W-:Y:S06]  /*0470*/  @P3 BRA `(.L_x_6604) ;  /* 0x0000000000283947 */ /* 0x002fec0003800000 */
[----:B------:R-:W0:Y:S01]  /*0480*/  LDC.64 R6, c[0x0][0x218] ;  /* 0x00008600ff067b82 */ /* 0x000e220000000a00 */
[----:B------:R-:W-:Y:S01]  /*0490*/  LEA R3, R0, R17, 0x9 ;  /* 0x0000001100037211 */ /* 0x000fe200078e48ff */
[----:B------:R-:W-:-:S05]  /*04a0*/  VIADD R17, R17, 0x80 ;  /* 0x0000008011117836 */ /* 0x000fca0000000000 */
[----:B------:R-:W-:-:S13]  /*04b0*/  ISETP.GE.AND P0, PT, R17, R14, PT ;  /* 0x0000000e1100720c */ /* 0x000fda0003f06270 */
[----:B------:R-:W-:Y:S01]  /*04c0*/  @!P0 LEA R11, R0, R17, 0x9 ;  /* 0x00000011000b8211 */ /* 0x000fe200078e48ff */
[----:B------:R-:W-:Y:S02]  /*04d0*/  @!P0 VIADD R17, R17, 0x80 ;  /* 0x0000008011118836 */ /* 0x000fe40000000000 */
[----:B0-----:R-:W-:-:S04]  /*04e0*/  IMAD.WIDE.U32 R2, R3, 0x2, R6 ;  /* 0x0000000203027825 */ /* 0x001fc800078e0006 */
[----:B------:R-:W-:Y:S01]  /*04f0*/  @!P0 IMAD.WIDE.U32 R6, R11, 0x2, R6 ;  /* 0x000000020b068825 */ /* 0x000fe200078e0006 */
[----:B------:R0:W-:Y:S04]  /*0500*/  STG.E.U16 desc[UR4][R2.64], R18 ;  /* 0x0000001202007986 */ /* 0x0001e8000c101504 */
[----:B------:R0:W-:Y:S02]  /*0510*/  @!P0 STG.E.U16 desc[UR4][R6.64], R19 ;  /* 0x0000001306008986 */ /* 0x0001e4000c101504 */
.L_x_6604:
[----:B------:R-:W-:Y:S05]  /*0520*/  BSYNC B0 ;  /* 0x0000000000007941 */ /* 0x000fea0003800000 */
.L_x_6603:
[-C--:B------:R-:W-:Y:S02]  /*0530*/  ISETP.GE.AND P1, PT, R17, R14.reuse, PT ;  /* 0x0000000e1100720c */ /* 0x080fe40003f26270 */
[----:B------:R-:W-:-:S11]  /*0540*/  ISETP.GE.AND P0, PT, R5, R14, PT ;  /* 0x0000000e0500720c */ /* 0x000fd60003f06270 */
[----:B------:R-:W-:Y:S05]  /*0550*/  @P1 EXIT ;  /* 0x000000000000194d */ /* 0x000fea0003800000 */
[----:B0-----:R-:W0:Y:S01]  /*0560*/  LDC.64 R2, c[0x0][0x218] ;  /* 0x00008600ff027b82 */ /* 0x001e220000000a00 */
[----:B-----5:R-:W-:Y:S02]  /*0570*/  @!P0 SHF.L.U32 R8, R8, 0x10, RZ ;  /* 0x0000001008088819 */ /* 0x020fe400000006ff */
[----:B------:R-:W-:-:S03]  /*0580*/  LEA R17, R0, R17, 0x9 ;  /* 0x0000001100117211 */ /* 0x000fc600078e48ff */
[----:B------:R-:W-:-:S05]  /*0590*/  @!P0 FMUL.FTZ R8, R8, R9 ;  /* 0x0000000908088220 */ /* 0x000fca0000410000 */
[----:B------:R-:W-:Y:S01]  /*05a0*/  @!P0 F2FP.BF16.F32.PACK_AB R4, RZ, R8 ;  /* 0x00000008ff04823e */ /* 0x000fe200000010ff */
[----:B0-----:R-:W-:-:S05]  /*05b0*/  IMAD.WIDE.U32 R2, R17, 0x2, R2 ;  /* 0x0000000211027825 */ /* 0x001fca00078e0002 */
[----:B------:R-:W-:Y:S01]  /*05c0*/  STG.E.U16 desc[UR4][R2.64], R4 ;  /* 0x0000000402007986 */ /* 0x000fe2000c101504 */
[----:B------:R-:W-:Y:S05]  /*05d0*/  EXIT ;  /* 0x000000000000794d */ /* 0x000fea0003800000 */
.L_x_6605:
        /* <DEDUP_REMOVED lines=10> */
.L_x_28365:


//--------------------- .text._ZN2at6native29vectorized_elementwise_kernelILi2EZZZNS0_49_GLOBAL__N__b919a28f_16_Normalization_cu_5c38458736batch_norm_elementwise_backward_evalERKNS_6TensorES5_S5_S5_ENKUlvE0_clEvENKUlvE2_clEvEUlN3c108BFloat16EfE_St5arrayIPcLm3EEEEviT0_T1_ --------------------------
	.section	.text._ZN2at6native29vectorized_elementwise_kernelILi2EZZZNS0_49_GLOBAL__N__b919a28f_16_Normalization_cu_5c38458736batch_norm_elementwise_backward_evalERKNS_6TensorES5_S5_S5_ENKUlvE0_clEvENKUlvE2_clEvEUlN3c108BFloat16EfE_St5arrayIPcLm3EEEEviT0_T1_,"ax",@progbits
	.align	128
        .global         _ZN2at6native29vectorized_elementwise_kernelILi2EZZZNS0_49_GLOBAL__N__b919a28f_16_Normalization_cu_5c38458736batch_norm_elementwise_backward_evalERKNS_6TensorES5_S5_S5_ENKUlvE0_clEvENKUlvE2_clEvEUlN3c108BFloat16EfE_St5arrayIPcLm3EEEEviT0_T1_
        .type           _ZN2at6native29vectorized_elementwise_kernelILi2EZZZNS0_49_GLOBAL__N__b919a28f_16_Normalization_cu_5c38458736batch_norm_elementwise_backward_evalERKNS_6TensorES5_S5_S5_ENKUlvE0_clEvENKUlvE2_clEvEUlN3c108BFloat16EfE_St5arrayIPcLm3EEEEviT0_T1_,@function
        .size           _ZN2at6native29vectorized_elementwise_kernelILi2EZZZNS0_49_GLOBAL__N__b919a28f_16_Normalization_cu_5c38458736batch_norm_elementwise_backward_evalERKNS_6TensorES5_S5_S5_ENKUlvE0_clEvENKUlvE2_clEvEUlN3c108BFloat16EfE_St5arrayIPcLm3EEEEviT0_T1_,(.L_x_28366 - _ZN2at6native29vectorized_elementwise_kernelILi2EZZZNS0_49_GLOBAL__N__b919a28f_16_Normalization_cu_5c38458736batch_norm_elementwise_backward_evalERKNS_6TensorES5_S5_S5_ENKUlvE0_clEvENKUlvE2_clEvEUlN3c108BFloat16EfE_St5arrayIPcLm3EEEEviT0_T1_)
        .other          _ZN2at6native29vectorized_elementwise_kernelILi2EZZZNS0_49_GLOBAL__N__b919a28f_16_Normalization_cu_5c38458736batch_norm_elementwise_backward_evalERKNS_6TensorES5_S5_S5_ENKUlvE0_clEvENKUlvE2_clEvEUlN3c108BFloat16EfE_St5arrayIPcLm3EEEEviT0_T1_,@"STO_CUDA_ENTRY STV_DEFAULT"
_ZN2at6native29vectorized_elementwise_kernelILi2EZZZNS0_49_GLOBAL__N__b919a28f_16_Normalization_cu_5c38458736batch_norm_elementwise_backward_evalERKNS_6TensorES5_S5_S5_ENKUlvE0_clEvENKUlvE2_clEvEUlN3c108BFloat16EfE_St5arrayIPcLm3EEEEviT0_T1_:
.text._ZN2at6native29vectorized_elementwise_kernelILi2EZZZNS0_49_GLOBAL__N__b919a28f_16_Normalization_cu_5c38458736batch_norm_elementwise_backward_evalERKNS_6TensorES5_S5_S5_ENKUlvE0_clEvENKUlvE2_clEvEUlN3c108BFloat16EfE_St5arrayIPcLm3EEEEviT0_T1_:
        /* <DEDUP_REMOVED lines=9> */
[----:B------:R-:W1:Y:S08]  /*0090*/  LDC.64 R4, c[0x0][0x220] ;  /* 0x00008800ff047b82 */ /* 0x000e700000000a00 */
[----:B------:R-:W2:Y:S08]  /*00a0*/  LDC.64 R6, c[0x0][0x228] ;  /* 0x00008a00ff067b82 */ /* 0x000eb00000000a00 */
[----:B------:R-:W3:Y:S01]  /*00b0*/  LDC.64 R10, c[0x0][0x218] ;  /* 0x00008600ff0a7b82 */ /* 0x000ee20000000a00 */
[----:B-1----:R-:W-:-:S04]  /*00c0*/  IMAD.WIDE R4, R0, 0x2, R4 ;  /* 0x0000000200047825 */ /* 0x002fc800078e0204 */
[----:B0-----:R-:W-:-:S04]  /*00d0*/  IMAD.WIDE.U32 R16, R2, 0x4, R4 ;  /* 0x0000000402107825 */ /* 0x001fc800078e0004 */
[----:B--2---:R-:W-:Y:S01]  /*00e0*/  IMAD.WIDE R4, R0, 0x4, R6 ;  /* 0x0000000400047825 */ /* 0x004fe200078e0206 */
[----:B------:R-:W2:Y:S04]  /*00f0*/  LDG.E R21, desc[UR4][R16.64] ;  /* 0x0000000410157981 */ /* 0x000ea8000c1e1900 */
[----:B------:R-:W4:Y:S01]  /*0100*/  LDG.E R23, desc[UR4][R16.64+0x200] ;  /* 0x0002000410177981 */ /* 0x000f22000c1e1900 */
[----:B------:R-:W-:-:S03]  /*0110*/  IMAD.WIDE.U32 R18, R2, 0x8, R4 ;  /* 0x0000000802127825 */ /* 0x000fc600078e0004 */
[----:B------:R-:W5:Y:S04]  /*0120*/  LDG.E R3, desc[UR4][R16.64+0x400] ;  /* 0x0004000410037981 */ /* 0x000f68000c1e1900 */
[----:B------:R-:W5:Y:S04]  /*0130*/  LDG.E.64 R6, desc[UR4][R18.64+0x400] ;  /* 0x0004000412067981 */ /* 0x000f68000c1e1b00 */
[----:B------:R0:W5:Y:S04]  /*0140*/  LDG.E R14, desc[UR4][R16.64+0x600] ;  /* 0x00060004100e7981 */ /* 0x000168000c1e1900 */
[----:B------:R-:W5:Y:S04]  /*0150*/  LDG.E.64 R12, desc[UR4][R18.64] ;  /* 0x00000004120c7981 */ /* 0x000f68000c1e1b00 */
[----:B------:R-:W5:Y:S04]  /*0160*/  LDG.E.64 R4, desc[UR4][R18.64+0x800] ;  /* 0x0008000412047981 */ /* 0x000f68000c1e1b00 */
[----:B------:R-:W5:Y:S01]  /*0170*/  LDG.E.64 R8, desc[UR4][R18.64+0xc00] ;  /* 0x000c000412087981 */ /* 0x000f62000c1e1b00 */
[----:B---3--:R-:W-:-:S04]  /*0180*/  IMAD.WIDE.U32 R10, R0, 0x2, R10 ;  /* 0x00000002000a7825 */ /* 0x008fc800078e000a */
[----:B------:R-:W-:Y:S01]  /*0190*/  IMAD.WIDE R10, R2, 0x4, R10 ;  /* 0x00000004020a7825 */ /* 0x000fe200078e020a */
[----:B--2---:R-:W-:Y:S02]  /*01a0*/  PRMT R15, R21, 0x7632, R15 ;  /* 0x00007632150f7816 */ /* 0x004fe4000000000f */
[----:B----4-:R-:W-:Y:S02]  /*01b0*/  PRMT R20, R23, 0x7632, R20 ;  /* 0x0000763217147816 */ /* 0x010fe40000000014 */
[----:B------:R-:W-:Y:S01]  /*01c0*/  SHF.L.U32 R22, R15, 0x10, RZ ;  /* 0x000000100f167819 */ /* 0x000fe200000006ff */
[----:B------:R-:W-:Y:S01]  /*01d0*/  IMAD.U32 R15, R23, 0x10000, RZ ;  /* 0x00010000170f7824 */ /* 0x000fe200078e00ff */
[----:B------:R-:W-:-:S03]  /*01e0*/  SHF.L.U32 R20, R20, 0x10, RZ ;  /* 0x0000001014147819 */ /* 0x000fc600000006ff */
[----:B-----5:R-:W-:Y:S01]  /*01f0*/  FMUL.FTZ R6, R6, R15 ;  /* 0x0000000f06067220 */ /* 0x020fe20000410000 */
[----:B------:R-:W-:Y:S01]  /*0200*/  PRMT R15, R3, 0x7632, R15 ;  /* 0x00007632030f7816 */ /* 0x000fe2000000000f */
[----:B0-----:R-:W-:Y:S01]  /*0210*/  FMUL.FTZ R17, R7, R20 ;  /* 0x0000001407117220 */ /* 0x001fe20000410000 */
[C---:B------:R-:W-:Y:S02]  /*0220*/  PRMT R7, R14.reuse, 0x7632, R7 ;  /* 0x000076320e077816 */ /* 0x040fe40000000007 */
[----:B------:R-:W-:Y:S01]  /*0230*/  SHF.L.U32 R16, R15, 0x10, RZ ;  /* 0x000000100f107819 */ /* 0x000fe200000006ff */
[----:B------:R-:W-:Y:S01]  /*0240*/  IMAD.U32 R15, R14, 0x10000, RZ ;  /* 0x000100000e0f7824 */ /* 0x000fe200078e00ff */
[----:B------:R-:W-:Y:S01]  /*0250*/  SHF.L.U32 R14, R7, 0x10, RZ ;  /* 0x00000010070e7819 */ /* 0x000fe200000006ff */
[----:B------:R-:W-:Y:S02]  /*0260*/  IMAD.U32 R21, R21, 0x10000, RZ ;  /* 0x0001000015157824 */ /* 0x000fe400078e00ff */
[----:B------:R-:W-:-:S02]  /*0270*/  IMAD.U32 R3, R3, 0x10000, RZ ;  /* 0x0001000003037824 */ /* 0x000fc400078e00ff */
[----:B------:R-:W-:Y:S01]  /*0280*/  FMUL.FTZ R13, R13, R22 ;  /* 0x000000160d0d7220 */ /* 0x000fe20000410000 */
[----:B------:R-:W-:Y:S01]  /*0290*/  FMUL.FTZ R12, R12, R21 ;  /* 0x000000150c0c7220 */ /* 0x000fe20000410000 */
[----:B------:R-:W-:Y:S01]  /*02a0*/  FMUL.FTZ R16, R5, R16 ;  /* 0x0000001005107220 */ /* 0x000fe20000410000 */
[----:B------:R-:W-:Y:S01]  /*02b0*/  FMUL.FTZ R3, R4, R3 ;  /* 0x0000000304037220 */ /* 0x000fe20000410000 */
[----:B------:R-:W-:Y:S01]  /*02c0*/  FMUL.FTZ R8, R8, R15 ;  /* 0x0000000f08087220 */ /* 0x000fe20000410000 */
[----:B------:R-:W-:Y:S01]  /*02d0*/  FMUL.FTZ R9, R9, R14 ;  /* 0x0000000e09097220 */ /* 0x000fe20000410000 */
[----:B------:R-:W-:Y:S02]  /*02e0*/  F2FP.BF16.F32.PACK_AB R13, R13, R12 ;  /* 0x0000000c0d0d723e */ /* 0x000fe400000010ff */
[----:B------:R-:W-:Y:S02]  /*02f0*/  F2FP.BF16.F32.PACK_AB R17, R17, R6 ;  /* 0x000000061111723e */ /* 0x000fe400000010ff */
[----:B------:R-:W-:-:S02]  /*0300*/  F2FP.BF16.F32.PACK_AB R3, R16, R3 ;  /* 0x000000031003723e */ /* 0x000fc400000010ff */
[----:B------:R-:W-:Y:S01]  /*0310*/  F2FP.BF16.F32.PACK_AB R9, R9, R8 ;  /* 0x000000080909723e */ /* 0x000fe200000010ff */
[----:B------:R-:W-:Y:S04]  /*0320*/  STG.E desc[UR4][R10.64], R13 ;  /* 0x0000000d0a007986 */ /* 0x000fe8000c101904 */
[----:B------:R-:W-:Y:S04]  /*0330*/  STG.E desc[UR4][R10.64+0x200], R17 ;  /* 0x000200110a007986 */ /* 0x000fe8000c101904 */
[----:B------:R-:W-:Y:S04]  /*0340*/  STG.E desc[UR4][R10.64+0x400], R3 ;  /* 0x000400030a007986 */ /* 0x000fe8000c101904 */
[----:B------:R-:W-:Y:S01]  /*0350*/  STG.E desc[UR4][R10.64+0x600], R9 ;  /* 0x000600090a007986 */ /* 0x000fe2000c101904 */
[----:B------:R-:W-:Y:S05]  /*0360*/  EXIT ;  /* 0x000000000000794d */ /* 0x000fea0003800000 */
.L_x_6606:
[----:B------:R-:W0:Y:S01]  /*0370*/  S2R R23, SR_TID.X ;  /* 0x0000000000177919 */ /* 0x000e220000002100 */
[----:B------:R-:W-:Y:S01]  /*0380*/  PRMT R15, RZ, 0x7610, R15 ;  /* 0x00007610ff0f7816 */ /* 0x000fe2000000000f */
[----:B------:R-:W-:Y:S01]  /*0390*/  IMAD.MOV.U32 R27, RZ, RZ, RZ ;  /* 0x000000ffff1b7224 */ /* 0x000fe200078e00ff */
[----:B------:R-:W-:Y:S02]  /*03a0*/  PRMT R14, RZ, 0x7610, R14 ;  /* 0x00007610ff0e7816 */ /* 0x000fe4000000000e */
[----:B0-----:R-:W-:-:S13]  /*03b0*/  ISETP.GE.AND P0, PT, R23, R2, PT ;  /* 0x000000021700720c */ /* 0x001fda0003f06270 */
[----:B------:R-:W-:Y:S01]  /*03c0*/  @!P0 IMAD.IADD R11, R0, 0x1, R23 ;  /* 0x00000001000b8824 */ /* 0x000fe200078e0217 */
[----:B------:R-:W-:Y:S01]  /*03d0*/  @!P0 IADD3 R23, R23, 0x80, RZ ;  /* 0x0000008017178810 */ /* 0x000fe20007ffe0ff */
[----:B------:R-:W0:Y:S03]  /*03e0*/  @!P0 LDC.64 R32, c[0x0][0x220] ;  /* 0x00008800ff208b82 */ /* 0x000e260000000a00 */
[----:B------:R-:W-:-:S05]  /*03f0*/  ISETP.GE.AND P1, PT, R23, R2, PT ;  /* 0x000000021700720c */ /* 0x000fca0003f26270 */
[----:B------:R-:W1:Y:S08]  /*0400*/  @!P0 LDC.64 R30, c[0x0][0x228] ;  /* 0x00008a00ff1e8b82 */ /* 0x000e700000000a00 */
[----:B------:R-:W-:Y:S01]  /*0410*/  @!P1 IMAD.IADD R9, R0, 0x1, R23 ;  /* 0x0000000100099824 */ /* 0x000fe200078e0217 */
[----:B------:R-:W-:Y:S01]  /*0420*/  @!P1 IADD3 R23, R23, 0x80, RZ ;  /* 0x0000008017179810 */ /* 0x000fe20007ffe0ff */
[----:B------:R-:W2:Y:S03]  /*0430*/  @!P1 LDC.64 R20, c[0x0][0x220] ;  /* 0x00008800ff149b82 */ /* 0x000ea60000000a00 */
[----:B------:R-:W-:Y:S01]  /*0440*/  ISETP.GE.AND P2, PT, R23, R2, PT ;  /* 0x000000021700720c */ /* 0x000fe20003f46270 */
[----:B------:R-:W-:Y:S01]  /*0450*/  HFMA2.MMA R24, -RZ, RZ, 0, 0 ;  /* 0x00000000ff187435 */ /* 0x000fe200000001ff */
[----:B0-----:R-:W-:-:S03]  /*0460*/  @!P0 IMAD.WIDE.U32 R32, R11, 0x2, R32 ;  /* 0x000000020b208825 */ /* 0x001fc600078e0020 */
[----:B------:R-:W0:Y:S01]  /*0470*/  @!P1 LDC.64 R36, c[0x0][0x228] ;  /* 0x00008a00ff249b82 */ /* 0x000e220000000a00 */
[----:B------:R-:W-:Y:S01]  /*0480*/  PRMT R22, RZ, 0x7610, R22 ;  /* 0x00007610ff167816 */ /* 0x000fe20000000016 */
[----:B------:R3:W4:Y:S01]  /*0490*/  @!P0 LDG.E.U16 R15, desc[UR4][R32.64] ;  /* 0x00000004200f8981 */ /* 0x000722000c1e1500 */
[----:B-1----:R-:W-:-:S05]  /*04a0*/  @!P0 IMAD.WIDE.U32 R30, R11, 0x4, R30 ;  /* 0x000000040b1e8825 */ /* 0x002fca00078e001e */
[----:B------:R-:W1:Y:S01]  /*04b0*/  @!P2 LDC.64 R16, c[0x0][0x220] ;  /* 0x00008800ff10ab82 */ /* 0x000e620000000a00 */
[----:B------:R-:W-:Y:S01]  /*04c0*/  @!P2 IMAD.IADD R19, R0, 0x1, R23 ;  /* 0x000000010013a824 */ /* 0x000fe200078e0217 */
[----:B------:R-:W-:Y:S01]  /*04d0*/  @!P2 IADD3 R23, R23, 0x80, RZ ;  /* 0x000000801717a810 */ /* 0x000fe20007ffe0ff */
[----:B------:R5:W4:Y:S03]  /*04e0*/  @!P0 LDG.E R27, desc[UR4][R30.64] ;  /* 0x000000041e1b8981 */ /* 0x000b26000c1e1900 */
[----:B------:R-:W-:Y:S02]  /*04f0*/  ISETP.GE.AND P3, PT, R23, R2, PT ;  /* 0x000000021700720c */ /* 0x000fe40003f66270 */
[----:B------:R-:W3:Y:S01]  /*0500*/  @!P2 LDC.64 R28, c[0x0][0x228] ;  /* 0x00008a00ff1cab82 */ /* 0x000ee20000000a00 */
[----:B--2---:R-:W-:-:S05]  /*0510*/  @!P1 IMAD.WIDE.U32 R20, R9, 0x2, R20 ;  /* 0x0000000209149825 */ /* 0x004fca00078e0014 */
[----:B------:R-:W2:Y:S05]  /*0520*/  @!P1 LDG.E.U16 R14, desc[UR4][R20.64] ;  /* 0x00000004140e9981 */ /* 0x000eaa000c1e1500 */
[C---:B------:R-:W-:Y:S01]  /*0530*/  @!P3 IMAD.IADD R13, R0.reuse, 0x1, R23 ;  /* 0x00000001000db824 */ /* 0x040fe200078e0217 */
[----:B------:R-:W-:Y:S01]  /*0540*/  @!P3 IADD3 R23, R23, 0x80, RZ ;  /* 0x000000801717b810 */ /* 0x000fe20007ffe0ff */
[----:B0-----:R-:W-:Y:S01]  /*0550*/  @!P1 IMAD.WIDE.U32 R36, R9, 0x4, R36 ;  /* 0x0000000409249825 */ /* 0x001fe200078e0024 */
[----:B------:R-:W0:Y:S02]  /*0560*/  @!P3 LDC.64 R10, c[0x0][0x228] ;  /* 0x00008a00ff0abb82 */ /* 0x000e240000000a00 */
[-C--:B------:R-:W-:Y:S01]  /*0570*/  ISETP.GE.AND P4, PT, R23, R2.reuse, PT ;  /* 0x000000021700720c */ /* 0x080fe20003f86270 */
[----:B-1----:R-:W-:Y:S01]  /*0580*/  @!P2 IMAD.WIDE.U32 R16, R19, 0x2, R16 ;  /* 0x000000021310a825 */ /* 0x002fe200078e0010 */
[----:B------:R1:W2:Y:S04]  /*0590*/  @!P1 LDG.E R24, desc[UR4][R36.64] ;  /* 0x0000000424189981 */ /* 0x0002a8000c1e1900 */
[----:B------:R1:W2:Y:S01]  /*05a0*/  @!P2 LDG.E.U16 R22, desc[UR4][R16.64] ;  /* 0x000000041016a981 */ /* 0x0002a2000c1e1500 */
[----:B------:R-:W0:Y:S06]  /*05b0*/  @!P3 LDC.64 R34, c[0x0][0x220] ;  /* 0x00008800ff22bb82 */ /* 0x000e2c0000000a00 */
[----:B------:R-:W-:Y:S01]  /*05c0*/  @!P4 IMAD.IADD R9, R0, 0x1, R23 ;  /* 0x000000010009c824 */ /* 0x000fe200078e0217 */
[----:B------:R-:W-:Y:S01]  /*05d0*/  @!P4 IADD3 R23, R23, 0x80, RZ ;  /* 0x000000801717c810 */ /* 0x000fe20007ffe0ff */
[----:B---3--:R-:W-:Y:S01]  /*05e0*/  @!P2 IMAD.WIDE.U32 R28, R19, 0x4, R28 ;  /* 0x00000004131ca825 */ /* 0x008fe200078e001c */
[----:B------:R-:W3:Y:S02]  /*05f0*/  @!P4 LDC.64 R32, c[0x0][0x220] ;  /* 0x00008800ff20cb82 */ /* 0x000ee40000000a00 */
[----:B------:R-:W-:Y:S01]  /*0600*/  ISETP.GE.AND P5, PT, R23, R2, PT ;  /* 0x000000021700720c */ /* 0x000fe20003fa6270 */
[----:B------:R-:W-:-:S05]  /*0610*/  IMAD.MOV.U32 R19, RZ, RZ, RZ ;  /* 0x000000ffff137224 */ /* 0x000fca00078e00ff */
[----:B-----5:R-:W5:Y:S01]  /*0620*/  @!P4 LDC.64 R30, c[0x0][0x228] ;  /* 0x00008a00ff1ecb82 */ /* 0x020f620000000a00 */
[----:B------:R0:W2:Y:S06]  /*0630*/  @!P2 LDG.E R19, desc[UR4][R28.64] ;  /* 0x000000041c13a981 */ /* 0x0000ac000c1e1900 */
[----:B-1----:R-:W-:Y:S01]  /*0640*/  @!P5 IADD3 R36, R0, R23, RZ ;  /* 0x000000170024d210 */ /* 0x002fe20007ffe0ff */
[----:B------:R-:W-:Y:S01]  /*0650*/  @!P5 VIADD R23, R23, 0x80 ;  /* 0x000000801717d836 */ /* 0x000fe20000000000 */
[----:B------:R-:W-:Y:S01]  /*0660*/  CS2R R16, SRZ ;  /* 0x0000000000107805 */ /* 0x000fe2000001ff00 */
[----:B0-----:R-:W-:Y:S01]  /*0670*/  @!P3 IMAD.WIDE.U32 R10, R13, 0x4, R10 ;  /* 0x000000040d0ab825 */ /* 0x001fe200078e000a */
[----:B------:R-:W0:Y:S02]  /*0680*/  @!P5 LDC.64 R28, c[0x0][0x220] ;  /* 0x00008800ff1cdb82 */ /* 0x000e240000000a00 */
[----:B------:R-:W-:-:S02]  /*0690*/  ISETP.GE.AND P2, PT, R23, R2, PT ;  /* 0x000000021700720c */ /* 0x000fc40003f46270 */
[----:B------:R1:W2:Y:S01]  /*06a0*/  @!P3 LDG.E R17, desc[UR4][R10.64] ;  /* 0x000000040a11b981 */ /* 0x0002a2000c1e1900 */
[----:B------:R-:W-:-:S10]  /*06b0*/  PRMT R21, RZ, 0x7610, R21 ;  /* 0x00007610ff157816 */ /* 0x000fd40000000015 */
[----:B-1----:R-:W-:Y:S01]  /*06c0*/  @!P2 IMAD.IADD R11, R0, 0x1, R23 ;  /* 0x00000001000ba824 */ /* 0x002fe200078e0217 */
[----:B------:R-:W-:-:S04]  /*06d0*/  @!P2 IADD3 R23, R23, 0x80, RZ ;  /* 0x000000801717a810 */ /* 0x000fc80007ffe0ff */
[----:B------:R-:W-:Y:S01]  /*06e0*/  ISETP.GE.AND P1, PT, R23, R2, PT ;  /* 0x000000021700720c */ /* 0x000fe20003f26270 */
[----:B---3--:R-:W-:Y:S01]  /*06f0*/  @!P4 IMAD.WIDE.U32 R32, R9, 0x2, R32 ;  /* 0x000000020920c825 */ /* 0x008fe200078e0020 */
[----:B------:R-:W-:-:S03]  /*0700*/  PRMT R20, RZ, 0x7610, R20 ;  /* 0x00007610ff147816 */ /* 0x000fc60000000014 */
[----:B-----5:R-:W-:Y:S01]  /*0710*/  @!P4 IMAD.WIDE.U32 R30, R9, 0x4, R30 ;  /* 0x00000004091ec825 */ /* 0x020fe200078e001e */
[----:B------:R-:W-:Y:S02]  /*0720*/  MOV R9, RZ ;  /* 0x000000ff00097202 */ /* 0x000fe40000000f00 */
[----:B------:R1:W3:Y:S01]  /*0730*/  @!P4 LDG.E.U16 R20, desc[UR4][R32.64] ;  /* 0x000000042014c981 */ /* 0x0002e2000c1e1500 */
[----:B------:R-:W-:Y:S01]  /*0740*/  @!P3 IMAD.WIDE.U32 R34, R13, 0x2, R34 ;  /* 0x000000020d22b825 */ /* 0x000fe200078e0022 */
[----:B------:R-:W-:Y:S01]  /*0750*/  PRMT R10, RZ, 0x7610, R10 ;  /* 0x00007610ff0a7816 */ /* 0x000fe2000000000a */
[----:B------:R-:W5:Y:S01]  /*0760*/  @!P5 LDC.64 R12, c[0x0][0x228] ;  /* 0x00008a00ff0cdb82 */ /* 0x000f620000000a00 */
[----:B------:R-:W3:Y:S01]  /*0770*/  @!P4 LDG.E R9, desc[UR4][R30.64] ;  /* 0x000000041e09c981 */ /* 0x000ee2000c1e1900 */
[----:B0-----:R-:W-:-:S03]  /*0780*/  @!P5 IMAD.WIDE.U32 R28, R36, 0x2, R28 ;  /* 0x00000002241cd825 */ /* 0x001fc600078e001c */
[----:B------:R0:W3:Y:S03]  /*0790*/  @!P3 LDG.E.U16 R21, desc[UR4][R34.64] ;  /* 0x000000042215b981 */ /* 0x0000e6000c1e1500 */
[----:B-1----:R-:W1:Y:S01]  /*07a0*/  @!P2 LDC.64 R32, c[0x0][0x228] ;  /* 0x00008a00ff20ab82 */ /* 0x002e620000000a00 */
[----:B------:R5:W3:Y:S07]  /*07b0*/  @!P5 LDG.E.U16 R10, desc[UR4][R28.64] ;  /* 0x000000041c0ad981 */ /* 0x000aee000c1e1500 */
[----:B0-----:R-:W0:Y:S08]  /*07c0*/  @!P2 LDC.64 R34, c[0x0][0x220] ;  /* 0x00008800ff22ab82 */ /* 0x001e300000000a00 */
[----:B------:R-:W1:Y:S08]  /*07d0*/  @!P1 LDC.64 R30, c[0x0][0x220] ;  /* 0x00008800ff1e9b82 */ /* 0x000e700000000a00 */
[----:B-----5:R-:W5:Y:S01]  /*07e0*/  @!P1 LDC.64 R28, c[0x0][0x228] ;  /* 0x00008a00ff1c9b82 */ /* 0x020f620000000a00 */
[----:B------:R-:W-:-:S02]  /*07f0*/  @!P1 IMAD.IADD R23, R0, 0x1, R23 ;  /* 0x0000000100179824 */ /* 0x000fc400078e0217 */
[----:B------:R-:W-:Y:S01]  /*0800*/  @!P5 IMAD.WIDE.U32 R36, R36, 0x4, R12 ;  /* 0x000000042424d825 */ /* 0x000fe200078e000c */
[----:B------:R-:W-:-:S03]  /*0810*/  PRMT R12, RZ, 0x7610, R12 ;  /* 0x00007610ff0c7816 */ /* 0x000fc6000000000c */
[----:B------:R-:W-:Y:S01]  /*0820*/  IMAD.MOV.U32 R13, RZ, RZ, RZ ;  /* 0x000000ffff0d7224 */ /* 0x000fe200078e00ff */
[----:B------:R-:W-:Y:S01]  /*0830*/  PRMT R18, RZ, 0x7610, R18 ;  /* 0x00007610ff127816 */ /* 0x000fe20000000012 */
[----:B0-----:R-:W-:-:S04]  /*0840*/  @!P2 IMAD.WIDE.U32 R34, R11, 0x2, R34 ;  /* 0x000000020b22a825 */ /* 0x001fc800078e0022 */
[----:B-1----:R-:W-:Y:S01]  /*0850*/  @!P2 IMAD.WIDE.U32 R32, R11, 0x4, R32 ;  /* 0x000000040b20a825 */ /* 0x002fe200078e0020 */
[----:B------:R-:W-:Y:S01]  /*0860*/  HFMA2.MMA R11, -RZ, RZ, 0, 0 ;  /* 0x00000000ff0b7435 */ /* 0x000fe200000001ff */
[----:B------:R5:W3:Y:S02]  /*0870*/  @!P5 LDG.E R13, desc[UR4][R36.64] ;  /* 0x00000004240dd981 */ /* 0x000ae4000c1e1900 */
[C---:B------:R-:W-:Y:S02]  /*0880*/  @!P1 IMAD.WIDE.U32 R30, R23.reuse, 0x2, R30 ;  /* 0x00000002171e9825 */ /* 0x040fe400078e001e */
[----:B------:R-:W3:Y:S04]  /*0890*/  @!P2 LDG.E.U16 R18, desc[UR4][R34.64] ;  /* 0x000000042212a981 */ /* 0x000ee8000c1e1500 */
[----:B------:R0:W3:Y:S01]  /*08a0*/  @!P1 LDG.E.U16 R12, desc[UR4][R30.64] ;  /* 0x000000041e0c9981 */ /* 0x0000e2000c1e1500 */
[----:B-----5:R-:W-:-:S03]  /*08b0*/  @!P1 IMAD.WIDE.U32 R36, R23, 0x4, R28 ;  /* 0x0000000417249825 */ /* 0x020fc600078e001c */
[----:B------:R-:W5:Y:S04]  /*08c0*/  @!P2 LDG.E R11, desc[UR4][R32.64] ;  /* 0x00000004200ba981 */ /* 0x000f68000c1e1900 */
[----:B------:R-:W5:Y:S01]  /*08d0*/  @!P1 LDG.E R16, desc[UR4][R36.64] ;  /* 0x0000000424109981 */ /* 0x000f62000c1e1900 */
[----:B------:R-:W1:Y:S02]  /*08e0*/  S2R R28, SR_TID.X ;  /* 0x00000000001c7919 */ /* 0x000e640000002100 */
[----:B-1----:R-:W-:-:S05]  /*08f0*/  VIADD R23, R28, 0x80 ;  /* 0x000000801c177836 */ /* 0x002fca0000000000 */
[----:B------:R-:W-:Y:S01]  /*0900*/  ISETP.GE.AND P4, PT, R23, R2, PT ;  /* 0x000000021700720c */ /* 0x000fe20003f86270 */
[C---:B------:R-:W-:Y:S01]  /*0910*/  VIADD R29, R28.reuse, 0x200 ;  /* 0x000002001c1d7836 */ /* 0x040fe20000000000 */
[----:B0-----:R-:W-:-:S04]  /*0920*/  IADD3 R31, R28, 0x300, RZ ;  /* 0x000003001c1f7810 */ /* 0x001fc80007ffe0ff */
[-C--:B------:R-:W-:Y:S01]  /*0930*/  ISETP.GE.AND P3, PT, R29, R2.reuse, PT ;  /* 0x000000021d00720c */ /* 0x080fe20003f66270 */
[----:B------:R-:W-:Y:S01]  /*0940*/  @!P0 IMAD.IADD R29, R0, 0x1, R28 ;  /* 0x00000001001d8824 */ /* 0x000fe200078e021c */
[----:B------:R-:W-:Y:S01]  /*0950*/  ISETP.GE.AND P5, PT, R31, R2, PT ;  /* 0x000000021f00720c */ /* 0x000fe20003fa6270 */
[----:B------:R-:W-:Y:S04]  /*0960*/  BSSY B0, `(.L_x_6607) ;  /* 0x0000051000007945 */ /* 0x000fe80003800000 */
[----:B------:R-:W-:Y:S01]  /*0970*/  BSSY B1, `(.L_x_6608) ;  /* 0x0000049000017945 */ /* 0x000fe20003800000 */
[----:B----4-:R-:W-:-:S05]  /*0980*/  @!P0 SHF.L.U32 R34, R15, 0x10, RZ ;  /* 0x000000100f228819 */ /* 0x010fca00000006ff */
[----:B------:R-:W-:Y:S01]  /*0990*/  @!P0 FMUL.FTZ R27, R34, R27 ;  /* 0x0000001b221b8220 */ /* 0x000fe20000410000 */
[----:B--2---:R-:W-:-:S04]  /*09a0*/  @!P4 SHF.L.U32 R15, R14, 0x10, RZ ;  /* 0x000000100e0fc819 */ /* 0x004fc800000006ff */
[----:B------:R-:W-:Y:S01]  /*09b0*/  @!P0 F2FP.BF16.F32.PACK_AB R25, RZ, R27 ;  /* 0x0000001bff19823e */ /* 0x000fe200000010ff */
[C---:B------:R-:W-:Y:S02]  /*09c0*/  VIADD R27, R28.reuse, 0x100 ;  /* 0x000001001c1b7836 */ /* 0x040fe40000000000 */
[----:B------:R-:W-:Y:S02]  /*09d0*/  @!P4 FMUL.FTZ R24, R15, R24 ;  /* 0x000000180f18c220 */ /* 0x000fe40000410000 */
[----:B------:R-:W0:Y:S01]  /*09e0*/  @!P0 LDC.64 R14, c[0x0][0x218] ;  /* 0x00008600ff0e8b82 */ /* 0x000e220000000a00 */
[----:B------:R-:W-:Y:S02]  /*09f0*/  ISETP.GE.AND P1, PT, R27, R2, PT ;  /* 0x000000021b00720c */ /* 0x000fe40003f26270 */
[----:B------:R-:W-:-:S04]  /*0a00*/  IADD3 R27, R28, 0x180, RZ ;  /* 0x000001801c1b7810 */ /* 0x000fc80007ffe0ff */
[----:B------:R-:W-:Y:S02]  /*0a10*/  ISETP.GE.AND P2, PT, R27, R2, PT ;  /* 0x000000021b00720c */ /* 0x000fe40003f46270 */
[----:B------:R-:W-:-:S04]  /*0a20*/  IADD3 R27, R28, 0x280, RZ ;  /* 0x000002801c1b7810 */ /* 0x000fc80007ffe0ff */
[----:B------:R-:W-:Y:S01]  /*0a30*/  ISETP.GE.AND P6, PT, R27, R2, PT ;  /* 0x000000021b00720c */ /* 0x000fe20003fc6270 */
[----:B------:R-:W-:Y:S01]  /*0a40*/  VIADD R27, R28, 0x380 ;  /* 0x000003801c1b7836 */ /* 0x000fe20000000000 */
[----:B------:R-:W-:Y:S01]  /*0a50*/  @!P4 F2FP.BF16.F32.PACK_AB R26, RZ, R24 ;  /* 0x00000018ff1ac23e */ /* 0x000fe200000010ff */
[----:B------:R-:W-:-:S03]  /*0a60*/  @!P0 IMAD.MOV.U32 R28, RZ, RZ, R23 ;  /* 0x000000ffff1c8224 */ /* 0x000fc600078e0017 */
[----:B------:R-:W-:Y:S01]  /*0a70*/  ISETP.GE.AND P4, PT, R27, R2, PT ;  /* 0x000000021b00720c */ /* 0x000fe20003f86270 */
[----:B0-----:R-:W-:-:S05]  /*0a80*/  @!P0 IMAD.WIDE.U32 R14, R29, 0x2, R14 ;  /* 0x000000021d0e8825 */ /* 0x001fca00078e000e */
[----:B------:R0:W-:Y:S01]  /*0a90*/  @!P0 STG.E.U16 desc[UR4][R14.64], R25 ;  /* 0x000000190e008986 */ /* 0x0001e2000c101504 */
[----:B------:R-:W-:Y:S02]  /*0aa0*/  ISETP.GE.AND P0, PT, R28, R2, PT ;  /* 0x000000021c00720c */ /* 0x000fe40003f06270 */
[----:B------:R-:W-:-:S05]  /*0ab0*/  @!P1 SHF.L.U32 R22, R22, 0x10, RZ ;  /* 0x0000001016169819 */ /* 0x000fca00000006ff */
[----:B------:R-:W-:-:S05]  /*0ac0*/  @!P1 FMUL.FTZ R19, R22, R19 ;  /* 0x0000001316139220 */ /* 0x000fca0000410000 */
[----:B------:R-:W-:Y:S01]  /*0ad0*/  @!P1 F2FP.BF16.F32.PACK_AB R3, RZ, R19 ;  /* 0x00000013ff03923e */ /* 0x000fe200000010ff */
[----:B---3--:R-:W-:Y:S01]  /*0ae0*/  @!P3 IMAD.U32 R20, R20, 0x10000, RZ ;  /* 0x000100001414b824 */ /* 0x008fe200078e00ff */
[----:B------:R-:W-:Y:S02]  /*0af0*/  @!P2 SHF.L.U32 R24, R21, 0x10, RZ ;  /* 0x000000101518a819 */ /* 0x000fe400000006ff */
[----:B------:R-:W-:-:S03]  /*0b00*/  @!P6 SHF.L.U32 R10, R10, 0x10, RZ ;  /* 0x000000100a0ae819 */ /* 0x000fc600000006ff */
[----:B------:R-:W-:Y:S01]  /*0b10*/  @!P2 FMUL.FTZ R17, R24, R17 ;  /* 0x000000111811a220 */ /* 0x000fe20000410000 */
[----:B------:R-:W-:-:S04]  /*0b20*/  @!P3 FMUL.FTZ R9, R20, R9 ;  /* 0x000000091409b220 */ /* 0x000fc80000410000 */
[----:B------:R-:W-:Y:S02]  /*0b30*/  @!P2 F2FP.BF16.F32.PACK_AB R4, RZ, R17 ;  /* 0x00000011ff04a23e */ /* 0x000fe400000010ff */
[----:B------:R-:W-:Y:S01]  /*0b40*/  @!P3 F2FP.BF16.F32.PACK_AB R5, RZ, R9 ;  /* 0x00000009ff05b23e */ /* 0x000fe200000010ff */
[----:B------:R-:W-:Y:S01]  /*0b50*/  @!P6 FMUL.FTZ R10, R10, R13 ;  /* 0x0000000d0a0ae220 */ /* 0x000fe20000410000 */
[----:B------:R-:W-:Y:S01]  /*0b60*/  @!P5 IMAD.U32 R18, R18, 0x10000, RZ ;  /* 0x000100001212d824 */ /* 0x000fe200078e00ff */
[----:B------:R-:W-:-:S03]  /*0b70*/  @!P4 SHF.L.U32 R21, R12, 0x10, RZ ;  /* 0x000000100c15c819 */ /* 0x000fc600000006ff */
[----:B-----5:R-:W-:Y:S02]  /*0b80*/  @!P5 FMUL.FTZ R11, R18, R11 ;  /* 0x0000000b120bd220 */ /* 0x020fe40000410000 */
[----:B------:R-:W-:Y:S01]  /*0b90*/  @!P4 FMUL.FTZ R16, R21, R16 ;  /* 0x000000101510c220 */ /* 0x000fe20000410000 */
[----:B------:R-:W-:Y:S02]  /*0ba0*/  @!P6 F2FP.BF16.F32.PACK_AB R6, RZ, R10 ;  /* 0x0000000aff06e23e */ /* 0x000fe400000010ff */
[----:B------:R-:W-:Y:S02]  /*0bb0*/  @!P5 F2FP.BF16.F32.PACK_AB R7, RZ, R11 ;  /* 0x0000000bff07d23e */ /* 0x000fe400000010ff */
[----:B------:R-:W-:Y:S01]  /*0bc0*/  @!P4 F2FP.BF16.F32.PACK_AB R8, RZ, R16 ;  /* 0x00000010ff08c23e */ /* 0x000fe200000010ff */
[----:B0-----:R-:W-:Y:S06]  /*0bd0*/  @P0 BRA `(.L_x_6609) ;  /* 0x0000000000300947 */ /* 0x001fec0003800000 */
[----:B------:R-:W0:Y:S01]  /*0be0*/  LDC.64 R10, c[0x0][0x218] ;  /* 0x00008600ff0a7b82 */ /* 0x000e220000000a00 */
[----:B------:R-:W-:Y:S01]  /*0bf0*/  IMAD.IADD R9, R0, 0x1, R28 ;  /* 0x0000000100097824 */ /* 0x000fe200078e021c */
[----:B------:R-:W-:-:S04]  /*0c00*/  IADD3 R28, R28, 0x80, RZ ;  /* 0x000000801c1c7810 */ /* 0x000fc80007ffe0ff */
[----:B------:R-:W-:Y:S01]  /*0c10*/  ISETP.GE.AND P0, PT, R28, R2, PT ;  /* 0x000000021c00720c */ /* 0x000fe20003f06270 */
[----:B0-----:R-:W-:-:S05]  /*0c20*/  IMAD.WIDE.U32 R10, R9, 0x2, R10 ;  /* 0x00000002090a7825 */ /* 0x001fca00078e000a */
[----:B------:R0:W-:Y:S07]  /*0c30*/  STG.E.U16 desc[UR4][R10.64], R26 ;  /* 0x0000001a0a007986 */ /* 0x0001ee000c101504 */
[----:B------:R-:W-:Y:S05]  /*0c40*/  @P0 BRA `(.L_x_6610) ;  /* 0x0000000000300947 */ /* 0x000fea0003800000 */
[----:B0-----:R-:W0:Y:S01]  /*0c50*/  LDC.64 R10, c[0x0][0x218] ;  /* 0x00008600ff0a7b82 */ /* 0x001e220000000a00 */
[----:B------:R-:W-:Y:S01]  /*0c60*/  IMAD.IADD R9, R0, 0x1, R28 ;  /* 0x0000000100097824 */ /* 0x000fe200078e021c */
[----:B------:R-:W-:-:S03]  /*0c70*/  IADD3 R28, R28, 0x80, RZ ;  /* 0x000000801c1c7810 */ /* 0x000fc60007ffe0ff */
[----:B0-----:R-:W-:-:S05]  /*0c80*/  IMAD.WIDE.U32 R10, R9, 0x2, R10 ;  /* 0x00000002090a7825 */ /* 0x001fca00078e000a */
[----:B------:R0:W-:Y:S02]  /*0c90*/  STG.E.U16 desc[UR4][R10.64], R3 ;  /* 0x000000030a007986 */ /* 0x0001e4000c101504 */
.L_x_6609:
[----:B------:R-:W-:-:S13]  /*0ca0*/  ISETP.GE.AND P0, PT, R28, R2, PT ;  /* 0x000000021c00720c */ /* 0x000fda0003f06270 */
[----:B------:R-:W-:Y:S05]  /*0cb0*/  @P0 BRA `(.L_x_6611) ;  /* 0x0000000000300947 */ /* 0x000fea0003800000 */
[----:B0-----:R-:W0:Y:S01]  /*0cc0*/  LDC.64 R10, c[0x0][0x218] ;  /* 0x00008600ff0a7b82 */ /* 0x001e220000000a00 */
[----:B------:R-:W-:Y:S01]  /*0cd0*/  IMAD.IADD R3, R0, 0x1, R28 ;  /* 0x0000000100037824 */ /* 0x000fe200078e021c */
[----:B------:R-:W-:-:S03]  /*0ce0*/  IADD3 R28, R28, 0x80, RZ ;  /* 0x000000801c1c7810 */ /* 0x000fc60007ffe0ff */
[----:B0-----:R-:W-:-:S05]  /*0cf0*/  IMAD.WIDE.U32 R10, R3, 0x2, R10 ;  /* 0x00000002030a7825 */ /* 0x001fca00078e000a */
[----:B------:R1:W-:Y:S02]  /*0d00*/  STG.E.U16 desc[UR4][R10.64], R4 ;  /* 0x000000040a007986 */ /* 0x0003e4000c101504 */
.L_x_6610:
[----:B------:R-:W-:-:S13]  /*0d10*/  ISETP.GE.AND P0, PT, R28, R2, PT ;  /* 0x000000021c00720c */ /* 0x000fda0003f06270 */
[----:B------:R-:W-:Y:S05]  /*0d20*/  @P0 BRA `(.L_x_6612) ;  /* 0x0000000000340947 */ /* 0x000fea0003800000 */
[----:B01----:R-:W0:Y:S01]  /*0d30*/  LDC.64 R10, c[0x0][0x218] ;  /* 0x00008600ff0a7b82 */ /* 0x003e220000000a00 */
[----:B------:R-:W-:Y:S01]  /*0d40*/  IMAD.IADD R3, R0, 0x1, R28 ;  /* 0x0000000100037824 */ /* 0x000fe200078e021c */
[----:B------:R-:W-:-:S03]  /*0d50*/  IADD3 R28, R28, 0x80, RZ ;  /* 0x000000801c1c7810 */ /* 0x000fc60007ffe0ff */
[----:B0-----:R-:W-:-:S05]  /*0d60*/  IMAD.WIDE.U32 R10, R3, 0x2, R10 ;  /* 0x00000002030a7825 */ /* 0x001fca00078e000a */
[----:B------:R1:W-:Y:S02]  /*0d70*/  STG.E.U16 desc[UR4][R10.64], R5 ;  /* 0x000000050a007986 */ /* 0x0003e4000c101504 */
.L_x_6611:
[----:B------:R-:W-:-:S13]  /*0d80*/  ISETP.GE.AND P0, PT, R28, R2, PT ;  /* 0x000000021c00720c */ /* 0x000fda0003f06270 */
[----:B------:R-:W-:Y:S05]  /*0d90*/  @P0 BREAK B1 ;  /* 0x0000000000010942 */ /* 0x000fea0003800000 */
[----:B------:R-:W-:Y:S05]  /*0da0*/  @P0 BRA `(.L_x_6613) ;  /* 0x0000000000300947 */ /* 0x000fea0003800000 */
[----:B-1----:R-:W1:Y:S01]  /*0db0*/  LDC.64 R4, c[0x0][0x218] ;  /* 0x00008600ff047b82 */ /* 0x002e620000000a00 */
[----:B0-----:R-:W-:Y:S01]  /*0dc0*/  IMAD.IADD R3, R0, 0x1, R28 ;  /* 0x0000000100037824 */ /* 0x001fe200078e021c */
[----:B------:R-:W-:-:S03]  /*0dd0*/  IADD3 R28, R28, 0x80, RZ ;  /* 0x000000801c1c7810 */ /* 0x000fc60007ffe0ff */
[----:B-1----:R-:W-:-:S05]  /*0de0*/  IMAD.WIDE.U32 R4, R3, 0x2, R4 ;  /* 0x0000000203047825 */ /* 0x002fca00078e0004 */
[----:B------:R2:W-:Y:S02]  /*0df0*/  STG.E.U16 desc[UR4][R4.64], R6 ;  /* 0x0000000604007986 */ /* 0x0005e4000c101504 */
.L_x_6612:
[----:B------:R-:W-:Y:S05]  /*0e00*/  BSYNC B1 ;  /* 0x0000000000017941 */ /* 0x000fea0003800000 */
.L_x_6608:
[----:B------:R-:W-:-:S13]  /*0e10*/  ISETP.GE.AND P0, PT, R28, R2, PT ;  /* 0x000000021c00720c */ /* 0x000fda0003f06270 */
[----:B-12---:R-:W1:Y:S01]  /*0e20*/  @!P0 LDC.64 R4, c[0x0][0x218] ;  /* 0x00008600ff048b82 */ /* 0x006e620000000a00 */
[----:B------:R-:W-:Y:S01]  /*0e30*/  @!P0 IMAD.IADD R3, R0, 0x1, R28 ;  /* 0x0000000100038824 */ /* 0x000fe200078e021c */
[----:B------:R-:W-:-:S03]  /*0e40*/  @!P0 IADD3 R28, R28, 0x80, RZ ;  /* 0x000000801c1c8810 */ /* 0x000fc60007ffe0ff */
[----:B-1----:R-:W-:-:S05]  /*0e50*/  @!P0 IMAD.WIDE.U32 R4, R3, 0x2, R4 ;  /* 0x0000000203048825 */ /* 0x002fca00078e0004 */
[----:B------:R2:W-:Y:S02]  /*0e60*/  @!P0 STG.E.U16 desc[UR4][R4.64], R7 ;  /* 0x0000000704008986 */ /* 0x0005e4000c101504 */
.L_x_6613:
[----:B------:R-:W-:Y:S05]  /*0e70*/  BSYNC B0 ;  /* 0x0000000000007941 */ /* 0x000fea0003800000 */
.L_x_6607:
[----:B------:R-:W-:Y:S05]  /*0e80*/  WARPSYNC.ALL ;  /* 0x0000000000007948 */ /* 0x000fea0003800000 */
[----:B------:R-:W-:-:S13]  /*0e90*/  ISETP.GE.AND P0, PT, R28, R2, PT ;  /* 0x000000021c00720c */ /* 0x000fda0003f06270 */
[----:B------:R-:W-:Y:S05]  /*0ea0*/  @P0 EXIT ;  /* 0x000000000000094d */ /* 0x000fea0003800000 */
[----:B0-----:R-:W0:Y:S01]  /*0eb0*/  LDC.64 R2, c[0x0][0x218] ;  /* 0x00008600ff027b82 */ /* 0x001e220000000a00 */
[----:B-12---:R-:W-:-:S04]  /*0ec0*/  IMAD.IADD R5, R0, 0x1, R28 ;  /* 0x0000000100057824 */ /* 0x006fc800078e021c */
[----:B0-----:R-:W-:-:S05]  /*0ed0*/  IMAD.WIDE.U32 R2, R5, 0x2, R2 ;  /* 0x0000000205027825 */ /* 0x001fca00078e0002 */
[----:B------:R-:W-:Y:S01]  /*0ee0*/  STG.E.U16 desc[UR4][R2.64], R8 ;  /* 0x0000000802007986 */ /* 0x000fe2000c101504 */
[----:B------:R-:W-:Y:S05]  /*0ef0*/  EXIT ;  /* 0x000000000000794d */ /* 0x000fea0003800000 */
.L_x_6614:
        /* <DEDUP_REMOVED lines=16> */
.L_x_28366:


//--------------------- .text._ZN2at6native29vectorized_elementwise_kernelILi4EZZZNS0_49_GLOBAL__N__b919a28f_16_Normalization_cu_5c38458736batch_norm_elementwise_backward_evalERKNS_6TensorES5_S5_S5_ENKUlvE0_clEvENKUlvE2_clEvEUlN3c108BFloat16EfE_St5arrayIPcLm3EEEEviT0_T1_ --------------------------
	.section	.text._ZN2at6native29vectorized_elementwise_kernelILi4EZZZNS0_49_GLOBAL__N__b919a28f_16_Normalization_cu_5c38458736batch_norm_elementwise_backward_evalERKNS_6TensorES5_S5_S5_ENKUlvE0_clEvENKUlvE2_clEvEUlN3c108BFloat16EfE_St5arrayIPcLm3EEEEviT0_T1_,"ax",@progbits
	.align	128
        .global         _ZN2at6native29vectorized_elementwise_kernelILi4EZZZNS0_49_GLOBAL__N__b919a28f_16_Normalization_cu_5c38458736batch_norm_elementwise_backward_evalERKNS_6TensorES5_S5_S5_ENKUlvE0_clEvENKUlvE2_clEvEUlN3c108BFloat16EfE_St5arrayIPcLm3EEEEviT0_T1_
        .type           _ZN2at6native29vectorized_elementwise_kernelILi4EZZZNS0_49_GLOBAL__N__b919a28f_16_Normalization_cu_5c38458736batch_norm_elementwise_backward_evalERKNS_6TensorES5_S5_S5_ENKUlvE0_clEvENKUlvE2_clEvEUlN3c108BFloat16EfE_St5arrayIPcLm3EEEEviT0_T1_,@function
        .size           _ZN2at6native29vectorized_elementwise_kernelILi4EZZZNS0_49_GLOBAL__N__b919a28f_16_Normalization_cu_5c38458736batch_norm_elementwise_backward_evalERKNS_6TensorES5_S5_S5_ENKUlvE0_clEvENKUlvE2_clEvEUlN3c108BFloat16EfE_St5arrayIPcLm3EEEEviT0_T1_,(.L_x_28367 - _ZN2at6native29vectorized_elementwise_kernelILi4EZZZNS0_49_GLOBAL__N__b919a28f_16_Normalization_cu_5c38458736batch_norm_elementwise_backward_evalERKNS_6TensorES5_S5_S5_ENKUlvE0_clEvENKUlvE2_clEvEUlN3c108BFloat16EfE_St5arrayIPcLm3EEEEviT0_T1_)
        .other          _ZN2at6native29vectorized_elementwise_kernelILi4EZZZNS0_49_GLOBAL__N__b919a28f_16_Normalization_cu_5c38458736batch_norm_elementwise_backward_evalERKNS_6TensorES5_S5_S5_ENKUlvE0_clEvENKUlvE2_clEvEUlN3c108BFloat16EfE_St5arrayIPcLm3EEEEviT0_T1_,@"STO_CUDA_ENTRY STV_DEFAULT"
_ZN2at6native29vectorized_elementwise_kernelILi4EZZZNS0_49_GLOBAL__N__b919a28f_16_Normalization_cu_5c38458736batch_norm_elementwise_backward_evalERKNS_6TensorES5_S5_S5_ENKUlvE0_clEvENKUlvE2_clEvEUlN3c108BFloat16EfE_St5arrayIPcLm3EEEEviT0_T1_:
.text._ZN2at6native29vectorized_elementwise_kernelILi4EZZZNS0_49_GLOBAL__N__b919a28f_16_Normalization_cu_5c38458736batch_norm_elementwise_backward_evalERKNS_6TensorES5_S5_S5_ENKUlvE0_clEvENKUlvE2_clEvEUlN3c108BFloat16EfE_St5arrayIPcLm3EEEEviT0_T1_:
        /* <DEDUP_REMOVED lines=15> */
[----:B------:R-:W2:Y:S04]  /*00f0*/  LDG.E.64 R2, desc[UR4][R18.64] ;  /* 0x0000000412027981 */ /* 0x000ea8000c1e1b00 */
[----:B------:R-:W4:Y:S01]  /*0100*/  LDG.E.64 R14, desc[UR4][R18.64+0x400] ;  /* 0x00040004120e7981 */ /* 0x000f22000c1e1b00 */
[----:B------:R-:W-:-:S05]  /*0110*/  IMAD.WIDE.U32 R20, R12, 0x10, R4 ;  /* 0x000000100c147825 */ /* 0x000fca00078e0004 */
[----:B------:R-:W5:Y:S04]  /*0120*/  LDG.E.128 R8, desc[UR4][R20.64] ;  /* 0x0000000414087981 */ /* 0x000f68000c1e1d00 */
[----:B------:R-:W5:Y:S01]  /*0130*/  LDG.E.128 R4, desc[UR4][R20.64+0x800] ;  /* 0x0008000414047981 */ /* 0x000f62000c1e1d00 */
[----:B---3--:R-:W-:-:S04]  /*0140*/  IMAD.WIDE.U32 R16, R0, 0x2, R16 ;  /* 0x0000000200107825 */ /* 0x008fc800078e0010 */
[----:B------:R-:W-:Y:S01]  /*0150*/  IMAD.WIDE R16, R12, 0x8, R16 ;  /* 0x000000080c107825 */ /* 0x000fe200078e0210 */
[----:B--2---:R-:W-:-:S03]  /*0160*/  PRMT R13, R2, 0x7632, R13 ;  /* 0x00007632020d7816 */ /* 0x004fc6000000000d */
[----:B------:R-:W-:Y:S01]  /*0170*/  IMAD.U32 R23, R2, 0x10000, RZ ;  /* 0x0001000002177824 */ /* 0x000fe200078e00ff */
[----:B------:R-:W-:Y:S01]  /*0180*/  SHF.L.U32 R25, R3, 0x10, RZ ;  /* 0x0000001003197819 */ /* 0x000fe200000006ff */
[----:B------:R-:W-:Y:S01]  /*0190*/  IMAD.U32 R2, R13, 0x10000, RZ ;  /* 0x000100000d027824 */ /* 0x000fe200078e00ff */
[----:B------:R-:W-:Y:S02]  /*01a0*/  PRMT R3, R3, 0x7632, R3 ;  /* 0x0000763203037816 */ /* 0x000fe40000000003 */
[C---:B----4-:R-:W-:Y:S01]  /*01b0*/  PRMT R0, R14.reuse, 0x7632, R0 ;  /* 0x000076320e007816 */ /* 0x050fe20000000000 */
[----:B-----5:R-:W-:Y:S01]  /*01c0*/  FMUL.FTZ R9, R9, R2 ;  /* 0x0000000209097220 */ /* 0x020fe20000410000 */
[----:B------:R-:W-:Y:S02]  /*01d0*/  PRMT R2, R15, 0x7632, R2 ;  /* 0x000076320f027816 */ /* 0x000fe40000000002 */
[----:B------:R-:W-:Y:S01]  /*01e0*/  SHF.L.U32 R18, R3, 0x10, RZ ;  /* 0x0000001003127819 */ /* 0x000fe200000006ff */
[----:B------:R-:W-:Y:S01]  /*01f0*/  IMAD.U32 R3, R14, 0x10000, RZ ;  /* 0x000100000e037824 */ /* 0x000fe200078e00ff */
[----:B------:R-:W-:Y:S01]  /*0200*/  SHF.L.U32 R15, R15, 0x10, RZ ;  /* 0x000000100f0f7819 */ /* 0x000fe200000006ff */
[----:B------:R-:W-:Y:S01]  /*0210*/  IMAD.U32 R0, R0, 0x10000, RZ ;  /* 0x0001000000007824 */ /* 0x000fe200078e00ff */
[----:B------:R-:W-:Y:S01]  /*0220*/  SHF.L.U32 R2, R2, 0x10, RZ ;  /* 0x0000001002027819 */ /* 0x000fe200000006ff */
[----:B------:R-:W-:Y:S01]  /*0230*/  FMUL.FTZ R8, R8, R23 ;  /* 0x0000001708087220 */ /* 0x000fe20000410000 */
[----:B------:R-:W-:Y:S01]  /*0240*/  FMUL.FTZ R3, R4, R3 ;  /* 0x0000000304037220 */ /* 0x000fe20000410000 */
[----:B------:R-:W-:Y:S01]  /*0250*/  FMUL.FTZ R0, R5, R0 ;  /* 0x0000000005007220 */ /* 0x000fe20000410000 */
[----:B------:R-:W-:Y:S01]  /*0260*/  FMUL.FTZ R10, R10, R25 ;  /* 0x000000190a0a7220 */ /* 0x000fe20000410000 */
[----:B------:R-:W-:Y:S01]  /*0270*/  FMUL.FTZ R11, R11, R18 ;  /* 0x000000120b0b7220 */ /* 0x000fe20000410000 */
[----:B------:R-:W-:Y:S01]  /*0280*/  FMUL.FTZ R6, R6, R15 ;  /* 0x0000000f06067220 */ /* 0x000fe20000410000 */
[----:B------:R-:W-:Y:S01]  /*0290*/  FMUL.FTZ R7, R7, R2 ;  /* 0x0000000207077220 */ /* 0x000fe20000410000 */
[----:B------:R-:W-:-:S02]  /*02a0*/  F2FP.BF16.F32.PACK_AB R8, R9, R8 ;  /* 0x000000080908723e */ /* 0x000fc400000010ff */
[----:B------:R-:W-:Y:S02]  /*02b0*/  F2FP.BF16.F32.PACK_AB R2, R0, R3 ;  /* 0x000000030002723e */ /* 0x000fe400000010ff */
[----:B------:R-:W-:Y:S02]  /*02c0*/  F2FP.BF16.F32.PACK_AB R9, R11, R10 ;  /* 0x0000000a0b09723e */ /* 0x000fe400000010ff */
[----:B------:R-:W-:-:S03]  /*02d0*/  F2FP.BF16.F32.PACK_AB R3, R7, R6 ;  /* 0x000000060703723e */ /* 0x000fc600000010ff */
[----:B------:R-:W-:Y:S04]  /*02e0*/  STG.E.64 desc[UR4][R16.64], R8 ;  /* 0x0000000810007986 */ /* 0x000fe8000c101b04 */
[----:B------:R-:W-:Y:S01]  /*02f0*/  STG.E.64 desc[UR4][R16.64+0x400], R2 ;  /* 0x0004000210007986 */ /* 0x000fe2000c101b04 */
[----:B------:R-:W-:Y:S05]  /*0300*/  EXIT ;  /* 0x000000000000794d */ /* 0x000fea0003800000 */
.L_x_6615:
        /* <DEDUP_REMOVED lines=147> */
.L_x_6618:
[----:B------:R-:W-:-:S13]  /*0c40*/  ISETP.GE.AND P0, PT, R28, R2, PT ;  /* 0x000000021c00720c */ /* 0x000fda0003f06270 */
[----:B------:R-:W-:Y:S05]  /*0c50*/  @P0 BRA `(.L_x_6620) ;  /* 0x0000000000300947 */ /* 0x000fea0003800000 */
[----:B0-----:R-:W0:Y:S01]  /*0c60*/  LDC.64 R10, c[0x0][0x218] ;  /* 0x00008600ff0a7b82 */ /* 0x001e220000000a00 */
[----:B------:R-:W-:Y:S01]  /*0c70*/  IMAD.IADD R3, R0, 0x1, R28 ;  /* 0x0000000100037824 */ /* 0x000fe200078e021c */
[----:B------:R-:W-:-:S03]  /*0c80*/  IADD3 R28, R28, 0x80, RZ ;  /* 0x000000801c1c7810 */ /* 0x000fc60007ffe0ff */
[----:B0-----:R-:W-:-:S05]  /*0c90*/  IMAD.WIDE.U32 R10, R3, 0x2, R10 ;  /* 0x00000002030a7825 */ /* 0x001fca00078e000a */
[----:B------:R1:W-:Y:S02]  /*0ca0*/  STG.E.U16 desc[UR4][R10.64], R4 ;  /* 0x000000040a007986 */ /* 0x0003e4000c101504 */
.L_x_6619:
[----:B------:R-:W-:-:S13]  /*0cb0*/  ISETP.GE.AND P0, PT, R28, R2, PT ;  /* 0x000000021c00720c */ /* 0x000fda0003f06270 */
[----:B------:R-:W-:Y:S05]  /*0cc0*/  @P0 BRA `(.L_x_6621) ;  /* 0x0000000000340947 */ /* 0x000fea0003800000 */
[----:B01----:R-:W0:Y:S01]  /*0cd0*/  LDC.64 R10, c[0x0][0x218] ;  /* 0x00008600ff0a7b82 */ /* 0x003e220000000a00 */
[----:B------:R-:W-:Y:S01]  /*0ce0*/  IMAD.IADD R3, R0, 0x1, R28 ;  /* 0x0000000100037824 */ /* 0x000fe200078e021c */
[----:B------:R-:W-:-:S03]  /*0cf0*/  IADD3 R28, R28, 0x80, RZ ;  /* 0x000000801c1c7810 */ /* 0x000fc60007ffe0ff */
[----:B0-----:R-:W-:-:S05]  /*0d00*/  IMAD.WIDE.U32 R10, R3, 0x2, R10 ;  /* 0x00000002030a7825 */ /* 0x001fca00078e000a */
[----:B------:R1:W-:Y:S02]  /*0d10*/  STG.E.U16 desc[UR4][R10.64], R5 ;  /* 0x000000050a007986 */ /* 0x0003e4000c101504 */
.L_x_6620:
        /* <DEDUP_REMOVED lines=8> */
.L_x_6621:
[----:B------:R-:W-:Y:S05]  /*0da0*/  BSYNC B1 ;  /* 0x0000000000017941 */ /* 0x000fea0003800000 */
.L_x_6617:
[----:B------:R-:W-:-:S13]  /*0db0*/  ISETP.GE.AND P0, PT, R28, R2, PT ;  /* 0x000000021c00720c */ /* 0x000fda0003f06270 */
[----:B-12---:R-:W1:Y:S01]  /*0dc0*/  @!P0 LDC.64 R4, c[0x0][0x218] ;  /* 0x00008600ff048b82 */ /* 0x006e620000000a00 */
[----:B------:R-:W-:Y:S01]  /*0dd0*/  @!P0 IMAD.IADD R3, R0, 0x1, R28 ;  /* 0x0000000100038824 */ /* 0x000fe200078e021c */
[----:B------:R-:W-:-:S03]  /*0de0*/  @!P0 IADD3 R28, R28, 0x80, RZ ;  /* 0x000000801c1c8810 */ /* 0x000fc60007ffe0ff */
[----:B-1----:R-:W-:-:S05]  /*0df0*/  @!P0 IMAD.WIDE.U32 R4, R3, 0x2, R4 ;  /* 0x0000000203048825 */ /* 0x002fca00078e0004 */
[----:B------:R2:W-:Y:S02]  /*0e00*/  @!P0 STG.E.U16 desc[UR4][R4.64], R7 ;  /* 0x0000000704008986 */ /* 0x0005e4000c101504 */
.L_x_6622:
[----:B------:R-:W-:Y:S05]  /*0e10*/  BSYNC B0 ;  /* 0x0000000000007941 */ /* 0x000fea0003800000 */
.L_x_6616:
        /* <DEDUP_REMOVED lines=8> */
.L_x_6623:
        /* <DEDUP_REMOVED lines=14> */
.L_x_28367:


//--------------------- .text._ZN2at6native29vectorized_elementwise_kernelILi8EZZZNS0_49_GLOBAL__N__b919a28f_16_Normalization_cu_5c38458736batch_norm_elementwise_backward_evalERKNS_6TensorES5_S5_S5_ENKUlvE0_clEvENKUlvE2_clEvEUlN3c108BFloat16EfE_St5arrayIPcLm3EEEEviT0_T1_ --------------------------
	.section	.text._ZN2at6native29vectorized_elementwise_kernelILi8EZZZNS0_49_GLOBAL__N__b919a28f_16_Normalization_cu_5c38458736batch_norm_elementwise_backward_evalERKNS_6TensorES5_S5_S5_ENKUlvE0_clEvENKUlvE2_clEvEUlN3c108BFloat16EfE_St5arrayIPcLm3EEEEviT0_T1_,"ax",@progbits
	.align	128
        .global         _ZN2at6native29vectorized_elementwise_kernelILi8EZZZNS0_49_GLOBAL__N__b919a28f_16_Normalization_cu_5c38458736batch_norm_elementwise_backward_evalERKNS_6TensorES5_S5_S5_ENKUlvE0_clEvENKUlvE2_clEvEUlN3c108BFloat16EfE_St5arrayIPcLm3EEEEviT0_T1_
        .type           _ZN2at6native29vectorized_elementwise_kernelILi8EZZZNS0_49_GLOBAL__N__b919a28f_16_Normalization_cu_5c38458736batch_norm_elementwise_backward_evalERKNS_6TensorES5_S5_S5_ENKUlvE0_clEvENKUlvE2_clEvEUlN3c108BFloat16EfE_St5arrayIPcLm3EEEEviT0_T1_,@function
        .size           _ZN2at6native29vectorized_elementwise_kernelILi8EZZZNS0_49_GLOBAL__N__b919a28f_16_Normalization_cu_5c38458736batch_norm_elementwise_backward_evalERKNS_6TensorES5_S5_S5_ENKUlvE0_clEvENKUlvE2_clEvEUlN3c108BFloat16EfE_St5arrayIPcLm3EEEEviT0_T1_,(.L_x_28368 - _ZN2at6native29vectorized_elementwise_kernelILi8EZZZNS0_49_GLOBAL__N__b919a28f_16_Normalization_cu_5c38458736batch_norm_elementwise_backward_evalERKNS_6TensorES5_S5_S5_ENKUlvE0_clEvENKUlvE2_clEvEUlN3c108BFloat16EfE_St5arrayIPcLm3EEEEviT0_T1_)
        .other          _ZN2at6native29vectorized_elementwise_kernelILi8EZZZNS0_49_GLOBAL__N__b919a28f_16_Normalization_cu_5c38458736batch_norm_elementwise_backward_evalERKNS_6TensorES5_S5_S5_ENKUlvE0_clEvENKUlvE2_clEvEUlN3c108BFloat16EfE_St5arrayIPcLm3EEEEviT0_T1_,@"STO_CUDA_ENTRY STV_DEFAULT"
_ZN2at6native29vectorized_elementwise_kernelILi8EZZZNS0_49_GLOBAL__N__b919a28f_16_Normalization_cu_5c38458736batch_norm_elementwise_backward_evalERKNS_6TensorES5_S5_S5_ENKUlvE0_clEvENKUlvE2_clEvEUlN3c108BFloat16EfE_St5arrayIPcLm3EEEEviT0_T1_:
.text._ZN2at6native29vectorized_elementwise_kernelILi8EZZZNS0_49_GLOBAL__N__b919a28f_16_Normalization_cu_5c38458736batch_norm_elementwise_backward_evalERKNS_6TensorES5_S5_S5_ENKUlvE0_clEvENKUlvE2_clEvEUlN3c108BFloat16EfE_St5arrayIPcLm3EEEEviT0_T1_:
        /* <DEDUP_REMOVED lines=14> */
[----:B--2---:R-:W-:Y:S02]  /*00e0*/  IMAD.WIDE R4, R0, 0x4, R6 ;  /* 0x0000000400047825 */ /* 0x004fe400078e0206 */
[----:B------:R-:W2:Y:S02]  /*00f0*/  LDG.E.128 R12, desc[UR4][R12.64] ;  /* 0x000000040c0c7981 */ /* 0x000ea4000c1e1d00 */
[----:B------:R-:W-:-:S05]  /*0100*/  IMAD.WIDE.U32 R18, R2, 0x20, R4 ;  /* 0x0000002002127825 */ /* 0x000fca00078e0004 */
[----:B------:R-:W4:Y:S04]  /*0110*/  LDG.E.128 R8, desc[UR4][R18.64] ;  /* 0x0000000412087981 */ /* 0x000f28000c1e1d00 */
[----:B------:R-:W5:Y:S01]  /*0120*/  LDG.E.128 R4, desc[UR4][R18.64+0x10] ;  /* 0x0000100412047981 */ /* 0x000f62000c1e1d00 */
[----:B---3--:R-:W-:-:S04]  /*0130*/  IMAD.WIDE.U32 R16, R0, 0x2, R16 ;  /* 0x0000000200107825 */ /* 0x008fc800078e0010 */
[----:B------:R-:W-:Y:S01]  /*0140*/  IMAD.WIDE R16, R2, 0x10, R16 ;  /* 0x0000001002107825 */ /* 0x000fe200078e0210 */
[----:B--2---:R-:W-:-:S03]  /*0150*/  PRMT R20, R12, 0x7632, R20 ;  /* 0x000076320c147816 */ /* 0x004fc60000000014 */
[----:B------:R-:W-:Y:S01]  /*0160*/  IMAD.U32 R23, R12, 0x10000, RZ ;  /* 0x000100000c177824 */ /* 0x000fe200078e00ff */
[----:B------:R-:W-:Y:S01]  /*0170*/  PRMT R21, R13, 0x7632, R21 ;  /* 0x000076320d157816 */ /* 0x000fe20000000015 */
[C---:B------:R-:W-:Y:S01]  /*0180*/  IMAD.U32 R3, R14.reuse, 0x10000, RZ ;  /* 0x000100000e037824 */ /* 0x040fe200078e00ff */
[----:B------:R-:W-:Y:S02]  /*0190*/  PRMT R22, R14, 0x7632, R22 ;  /* 0x000076320e167816 */ /* 0x000fe40000000016 */
[C---:B------:R-:W-:Y:S01]  /*01a0*/  PRMT R12, R15.reuse, 0x7632, R12 ;  /* 0x000076320f0c7816 */ /* 0x040fe2000000000c */
[----:B------:R-:W-:Y:S01]  /*01b0*/  IMAD.U32 R15, R15, 0x10000, RZ ;  /* 0x000100000f0f7824 */ /* 0x000fe200078e00ff */
[----:B------:R-:W-:Y:S01]  /*01c0*/  SHF.L.U32 R20, R20, 0x10, RZ ;  /* 0x0000001014147819 */ /* 0x000fe200000006ff */
[----:B------:R-:W-:Y:S01]  /*01d0*/  IMAD.U32 R22, R22, 0x10000, RZ ;  /* 0x0001000016167824 */ /* 0x000fe200078e00ff */
[----:B------:R-:W-:Y:S01]  /*01e0*/  SHF.L.U32 R25, R13, 0x10, RZ ;  /* 0x000000100d197819 */ /* 0x000fe200000006ff */
[----:B----4-:R-:W-:Y:S01]  /*01f0*/  FMUL.FTZ R8, R8, R23 ;  /* 0x0000001708087220 */ /* 0x010fe20000410000 */
[----:B------:R-:W-:Y:S01]  /*0200*/  SHF.L.U32 R14, R21, 0x10, RZ ;  /* 0x00000010150e7819 */ /* 0x000fe200000006ff */
[----:B------:R-:W-:Y:S01]  /*0210*/  FMUL.FTZ R13, R9, R20 ;  /* 0x00000014090d7220 */ /* 0x000fe20000410000 */
[----:B------:R-:W-:Y:S01]  /*0220*/  SHF.L.U32 R12, R12, 0x10, RZ ;  /* 0x000000100c0c7819 */ /* 0x000fe200000006ff */
[----:B------:R-:W-:Y:S01]  /*0230*/  FMUL.FTZ R10, R10, R25 ;  /* 0x000000190a0a7220 */ /* 0x000fe20000410000 */
[----:B-----5:R-:W-:Y:S01]  /*0240*/  FMUL.FTZ R3, R4, R3 ;  /* 0x0000000304037220 */ /* 0x020fe20000410000 */
[----:B------:R-:W-:Y:S01]  /*0250*/  FMUL.FTZ R9, R11, R14 ;  /* 0x0000000e0b097220 */ /* 0x000fe20000410000 */
[----:B------:R-:W-:Y:S01]  /*0260*/  FMUL.FTZ R6, R6, R15 ;  /* 0x0000000f06067220 */ /* 0x000fe20000410000 */
[----:B------:R-:W-:Y:S01]  /*0270*/  FMUL.FTZ R22, R5, R22 ;  /* 0x0000001605167220 */ /* 0x000fe20000410000 */
[----:B------:R-:W-:Y:S01]  /*0280*/  FMUL.FTZ R7, R7, R12 ;  /* 0x0000000c07077220 */ /* 0x000fe20000410000 */
[----:B------:R-:W-:-:S02]  /*0290*/  F2FP.BF16.F32.PACK_AB R8, R13, R8 ;  /* 0x000000080d08723e */ /* 0x000fc400000010ff */
[----:B------:R-:W-:Y:S02]  /*02a0*/  F2FP.BF16.F32.PACK_AB R9, R9, R10 ;  /* 0x0000000a0909723e */ /* 0x000fe400000010ff */
[----:B------:R-:W-:Y:S02]  /*02b0*/  F2FP.BF16.F32.PACK_AB R10, R22, R3 ;  /* 0x00000003160a723e */ /* 0x000fe400000010ff */
[----:B------:R-:W-:-:S05]  /*02c0*/  F2FP.BF16.F32.PACK_AB R11, R7, R6 ;  /* 0x00000006070b723e */ /* 0x000fca00000010ff */
[----:B------:R-:W-:Y:S01]  /*02d0*/  STG.E.128 desc[UR4][R16.64], R8 ;  /* 0x0000000810007986 */ /* 0x000fe2000c101d04 */
[----:B------:R-:W-:Y:S05]  /*02e0*/  EXIT ;  /* 0x000000000000794d */ /* 0x000fea0003800000 */
.L_x_6624:
        /* <DEDUP_REMOVED lines=147> */
.L_x_6627:
[----:B------:R-:W-:-:S13]  /*0c20*/  ISETP.GE.AND P0, PT, R28, R2, PT ;  /* 0x000000021c00720c */ /* 0x000fda0003f06270 */
[----:B------:R-:W-:Y:S05]  /*0c30*/  @P0 BRA `(.L_x_6629) ;  /* 0x0000000000300947 */ /* 0x000fea0003800000 */
[----:B0-----:R-:W0:Y:S01]  /*0c40*/  LDC.64 R10, c[0x0][0x218] ;  /* 0x00008600ff0a7b82 */ /* 0x001e220000000a00 */
[----:B------:R-:W-:Y:S01]  /*0c50*/  IMAD.IADD R3, R0, 0x1, R28 ;  /* 0x0000000100037824 */ /* 0x000fe200078e021c */
[----:B------:R-:W-:-:S03]  /*0c60*/  IADD3 R28, R28, 0x80, RZ ;  /* 0x000000801c1c7810 */ /* 0x000fc60007ffe0ff */
[----:B0-----:R-:W-:-:S05]  /*0c70*/  IMAD.WIDE.U32 R10, R3, 0x2, R10 ;  /* 0x00000002030a7825 */ /* 0x001fca00078e000a */
[----:B------:R1:W-:Y:S02]  /*0c80*/  STG.E.U16 desc[UR4][R10.64], R4 ;  /* 0x000000040a007986 */ /* 0x0003e4000c101504 */
.L_x_6628:
[----:B------:R-:W-:-:S13]  /*0c90*/  ISETP.GE.AND P0, PT, R28, R2, PT ;  /* 0x000000021c00720c */ /* 0x000fda0003f06270 */
[----:B------:R-:W-:Y:S05]  /*0ca0*/  @P0 BRA `(.L_x_6630) ;  /* 0x0000000000340947 */ /* 0x000fea0003800000 */
[----:B01----:R-:W0:Y:S01]  /*0cb0*/  LDC.64 R10, c[0x0][0x218] ;  /* 0x00008600ff0a7b82 */ /* 0x003e220000000a00 */
[----:B------:R-:W-:Y:S01]  /*0cc0*/  IMAD.IADD R3, R0, 0x1, R28 ;  /* 0x0000000100037824 */ /* 0x000fe200078e021c */
[----:B------:R-:W-:-:S03]  /*0cd0*/  IADD3 R28, R28, 0x80, RZ ;  /* 0x000000801c1c7810 */ /* 0x000fc60007ffe0ff */
[----:B0-----:R-:W-:-:S05]  /*0ce0*/  IMAD.WIDE.U32 R10, R3, 0x2, R10 ;  /* 0x00000002030a7825 */ /* 0x001fca00078e000a */
[----:B------:R1:W-:Y:S02]  /*0cf0*/  STG.E.U16 desc[UR4][R10.64], R5 ;  /* 0x000000050a007986 */ /* 0x0003e4000c101504 */
.L_x_6629:
        /* <DEDUP_REMOVED lines=8> */
.L_x_6630:
[----:B------:R-:W-:Y:S05]  /*0d80*/  BSYNC B1 ;  /* 0x0000000000017941 */ /* 0x000fea0003800000 */
.L_x_6626:
[----:B------:R-:W-:-:S13]  /*0d90*/  ISETP.GE.AND P0, PT, R28, R2, PT ;  /* 0x000000021c00720c */ /* 0x000fda0003f06270 */
[----:B-12---:R-:W1:Y:S01]  /*0da0*/  @!P0 LDC.64 R4, c[0x0][0x218] ;  /* 0x00008600ff048b82 */ /* 0x006e620000000a00 */
[----:B------:R-:W-:Y:S01]  /*0db0*/  @!P0 IMAD.IADD R3, R0, 0x1, R28 ;  /* 0x0000000100038824 */ /* 0x000fe200078e021c */
[----:B------:R-:W-:-:S03]  /*0dc0*/  @!P0 IADD3 R28, R28, 0x80, RZ ;  /* 0x000000801c1c8810 */ /* 0x000fc60007ffe0ff */
[----:B-1----:R-:W-:-:S05]  /*0dd0*/  @!P0 IMAD.WIDE.U32 R4, R3, 0x2, R4 ;  /* 0x0000000203048825 */ /* 0x002fca00078e0004 */
[----:B------:R2:W-:Y:S02]  /*0de0*/  @!P0 STG.E.U16 desc[UR4][R4.64], R7 ;  /* 0x0000000704008986 */ /* 0x0005e4000c101504 */
.L_x_6631:
[----:B------:R-:W-:Y:S05]  /*0df0*/  BSYNC B0 ;  /* 0x0000000000007941 */ /* 0x000fea0003800000 */
.L_x_6625:
        /* <DEDUP_REMOVED lines=8> */
.L_x_6632:
        /* <DEDUP_REMOVED lines=16> */
.L_x_28368:


//--------------------- .text._ZN2at6native18elementwise_kernelILi128ELi4EZNS0_15gpu_kernel_implIZZZNS0_49_GLOBAL__N__b919a28f_16_Normalization_cu_5c38458736batch_norm_elementwise_backward_evalERKNS_6TensorES6_S6_S6_ENKUlvE0_clEvENKUlvE1_clEvEUlN3c104HalfEfE_EEvRNS_18TensorIteratorBaseERKT_EUliE_EEviT1_ --------------------------
	.section	.text._ZN2at6native18elementwise_kernelILi128ELi4EZNS0_15gpu_kernel_implIZZZNS0_49_GLOBAL__N__b919a28f_16_Normalization_cu_5c38458736batch_norm_elementwise_backward_evalERKNS_6TensorES6_S6_S6_ENKUlvE0_clEvENKUlvE1_clEvEUlN3c104HalfEfE_EEvRNS_18TensorIteratorBaseERKT_EUliE_EEviT1_,"ax",@progbits
	.align	128
        .global         _ZN2at6native18elementwise_kernelILi128ELi4EZNS0_15gpu_kernel_implIZZZNS0_49_GLOBAL__N__b919a28f_16_Normalization_cu_5c38458736batch_norm_elementwise_backward_evalERKNS_6TensorES6_S6_S6_ENKUlvE0_clEvENKUlvE1_clEvEUlN3c104HalfEfE_EEvRNS_18TensorIteratorBaseERKT_EUliE_EEviT1_
        .type           _ZN2at6native18elementwise_kernelILi128ELi4EZNS0_15gpu_kernel_implIZZZNS0_49_GLOBAL__N__b919a28f_16_Normalization_cu_5c38458736batch_norm_elementwise_backward_evalERKNS_6TensorES6_S6_S6_ENKUlvE0_clEvENKUlvE1_clEvEUlN3c104HalfEfE_EEvRNS_18TensorIteratorBaseERKT_EUliE_EEviT1_,@function
        .size           _ZN2at6native18elementwise_kernelILi128ELi4EZNS0_15gpu_kernel_implIZZZNS0_49_GLOBAL__N__b919a28f_16_Normalization_cu_5c38458736batch_norm_elementwise_backward_evalERKNS_6TensorES6_S6_S6_ENKUlvE0_clEvENKUlvE1_clEvEUlN3c104HalfEfE_EEvRNS_18TensorIteratorBaseERKT_EUliE_EEviT1_,(.L_x_28369 - _ZN2at6native18elementwise_kernelILi128ELi4EZNS0_15gpu_kernel_implIZZZNS0_49_GLOBAL__N__b919a28f_16_Normalization_cu_5c38458736batch_norm_elementwise_backward_evalERKNS_6TensorES6_S6_S6_ENKUlvE0_clEvENKUlvE1_clEvEUlN3c104HalfEfE_EEvRNS_18TensorIteratorBaseERKT_EUliE_EEviT1_)
        .other          _ZN2at6native18elementwise_kernelILi128ELi4EZNS0_15gpu_kernel_implIZZZNS0_49_GLOBAL__N__b919a28f_16_Normalization_cu_5c38458736batch_norm_elementwise_backward_evalERKNS_6TensorES6_S6_S6_ENKUlvE0_clEvENKUlvE1_clEvEUlN3c104HalfEfE_EEvRNS_18TensorIteratorBaseERKT_EUliE_EEviT1_,@"STO_CUDA_ENTRY STV_DEFAULT"
_ZN2at6native18elementwise_kernelILi128ELi4EZNS0_15gpu_kernel_implIZZZNS0_49_GLOBAL__N__b919a28f_16_Normalization_cu_5c38458736batch_norm_elementwise_backward_evalERKNS_6TensorES6_S6_S6_ENKUlvE0_clEvENKUlvE1_clEvEUlN3c104HalfEfE_EEvRNS_18TensorIteratorBaseERKT_EUliE_EEviT1_:
.text._ZN2at6native18elementwise_kernelILi128ELi4EZNS0_15gpu_kernel_implIZZZNS0_49_GLOBAL__N__b919a28f_16_Normalization_cu_5c38458736batch_norm_elementwise_backward_evalERKNS_6TensorES6_S6_S6_ENKUlvE0_clEvENKUlvE1_clEvEUlN3c104HalfEfE_EEvRNS_18TensorIteratorBaseERKT_EUliE_EEviT1_:
        /* <DEDUP_REMOVED lines=365> */
.L_x_6635:
        /* <DEDUP_REMOVED lines=23> */
.L_x_6639:
[----:B------:R-:W2:Y:S02]  /*1840*/  LDG.E.U8 R2, desc[UR36][R2.64] ;  /* 0x0000002402027981 */ /* 0x000ea4000c1e1100 */
[----:B--2---:R-:W-:-:S04]  /*1850*/  I2FP.F32.U32 R0, R2 ;  /* 0x0000000200007245 */ /* 0x004fc80000201000 */
[----:B------:R-:W-:-:S04]  /*1860*/  F2FP.F16.F32.PACK_AB R0, RZ, R0 ;  /* 0x00000000ff00723e */ /* 0x000fc800000000ff */
[----:B------:R-:W-:Y:S01]  /*1870*/  PRMT R19, R0, 0x7610, R19 ;  /* 0x0000761000137816 */ /* 0x000fe20000000013 */
[----:B------:R-:W-:Y:S06]  /*1880*/  BRA `(.L_x_6641) ;  /* 0x0000000c00bc7947 */ /* 0x000fec0003800000 */
.L_x_6638:
        /* <DEDUP_REMOVED lines=11> */
.L_x_6643:
[----:B------:R-:W2:Y:S02]  /*1940*/  LDG.E R2, desc[UR36][R2.64] ;  /* 0x0000002402027981 */ /* 0x000ea4000c1e1900 */
[----:B--2---:R-:W-:-:S04]  /*1950*/  I2FP.F32.S32 R0, R2 ;  /* 0x0000000200007245 */ /* 0x004fc80000201400 */
[----:B------:R-:W-:-:S04]  /*1960*/  F2FP.F16.F32.PACK_AB R0, RZ, R0 ;  /* 0x00000000ff00723e */ /* 0x000fc800000000ff */
[----:B------:R-:W-:Y:S01]  /*1970*/  PRMT R19, R0, 0x7610, R19 ;  /* 0x0000761000137816 */ /* 0x000fe20000000013 */
[----:B------:R-:W-:Y:S06]  /*1980*/  BRA `(.L_x_6641) ;  /* 0x0000000c007c7947 */ /* 0x000fec0003800000 */
.L_x_6642:
[----:B------:R-:W2:Y:S02]  /*1990*/  LDG.E.U16 R2, desc[UR36][R2.64] ;  /* 0x0000002402027981 */ /* 0x000ea4000c1e1500 */
[----:B--2---:R-:W0:Y:S02]  /*19a0*/  I2F.S16 R0, R2 ;  /* 0x0000000200007306 */ /* 0x004e240000101400 */
[----:B0-----:R-:W-:-:S04]  /*19b0*/  F2FP.F16.F32.PACK_AB R0, RZ, R0 ;  /* 0x00000000ff00723e */ /* 0x001fc800000000ff */
[----:B------:R-:W-:Y:S01]  /*19c0*/  PRMT R19, R0, 0x7610, R19 ;  /* 0x0000761000137816 */ /* 0x000fe20000000013 */
[----:B------:R-:W-:Y:S06]  /*19d0*/  BRA `(.L_x_6641) ;  /* 0x0000000c00687947 */ /* 0x000fec0003800000 */
.L_x_6637:
        /* <DEDUP_REMOVED lines=9> */
.L_x_6645:
[----:B------:R0:W5:Y:S01]  /*1a70*/  LDG.E.U16 R19, desc[UR36][R2.64] ;  /* 0x0000002402137981 */ /* 0x000162000c1e1500 */
[----:B------:R-:W-:Y:S05]  /*1a80*/  BRA `(.L_x_6641) ;  /* 0x0000000c003c7947 */ /* 0x000fea0003800000 */
.L_x_6644:
        /* <DEDUP_REMOVED lines=9> */
.L_x_6647:
[----:B------:R1:W5:Y:S01]  /*1b20*/  LDG.E.U16 R19, desc[UR36][R2.64] ;  /* 0x0000002402137981 */ /* 0x000362000c1e1500 */
[----:B------:R-:W-:Y:S05]  /*1b30*/  BRA `(.L_x_6641) ;  /* 0x0000000c00107947 */ /* 0x000fea0003800000 */
.L_x_6646:
        /* <DEDUP_REMOVED lines=9> */
.L_x_6636:
        /* <DEDUP_REMOVED lines=14> */
.L_x_6650:
        /* <DEDUP_REMOVED lines=9> */
.L_x_6649:
        /* <DEDUP_REMOVED lines=28> */
.L_x_6652:
        /* <DEDUP_REMOVED lines=15> */
.L_x_6651:
[----:B------:R-:W2:Y:S02]  /*1ff0*/  LDG.E.U16 R0, desc[UR36][R2.64] ;  /* 0x0000002402007981 */ /* 0x000ea4000c1e1500 */
[----:B--2---:R-:W-:-:S05]  /*2000*/  IMAD.U32 R0, R0, 0x10000, RZ ;  /* 0x0001000000007824 */ /* 0x004fca00078e00ff */
[----:B------:R-:W-:-:S04]  /*2010*/  F2FP.F16.F32.PACK_AB R0, RZ, R0 ;  /* 0x00000000ff00723e */ /* 0x000fc800000000ff */
[----:B------:R-:W-:Y:S01]  /*2020*/  PRMT R19, R0, 0x7610, R19 ;  /* 0x0000761000137816 */ /* 0x000fe20000000013 */
[----:B------:R-:W-:Y:S06]  /*2030*/  BRA `(.L_x_6641) ;  /* 0x0000000400d07947 */ /* 0x000fec0003800000 */
.L_x_6648:
        /* <DEDUP_REMOVED lines=13> */
.L_x_6655:
        /* <DEDUP_REMOVED lines=21> */
.L_x_6659:
[----:B------:R-:W-:Y:S05]  /*2260*/  BSYNC B1 ;  /* 0x0000000000017941 */ /* 0x000fea0003800000 */
.L_x_6658:
[----:B------:R-:W-:Y:S01]  /*2270*/  LEA R3, R0, 0x3b800000, 0x17 ;  /* 0x3b80000000037811 */ /* 0x000fe200078eb8ff */
[----:B------:R-:W-:-:S05]  /*2280*/  IMAD.SHL.U32 R0, R2, 0x100000, RZ ;  /* 0x0010000002007824 */ /* 0x000fca00078e00ff */
[----:B------:R-:W-:-:S07]  /*2290*/  LOP3.LUT R0, R3, R0, R4, 0xfe, !PT ;  /* 0x0000000003007212 */ /* 0x000fce00078efe04 */
.L_x_6657:
[----:B------:R-:W-:Y:S05]  /*22a0*/  BSYNC B0 ;  /* 0x0000000000007941 */ /* 0x000fea0003800000 */
.L_x_6656:
[----:B------:R-:W-:-:S04]  /*22b0*/  F2FP.F16.F32.PACK_AB R0, RZ, R0 ;  /* 0x00000000ff00723e */ /* 0x000fc800000000ff */
[----:B------:R-:W-:Y:S01]  /*22c0*/  PRMT R19, R0, 0x7610, R19 ;  /* 0x0000761000137816 */ /* 0x000fe20000000013 */
[----:B------:R-:W-:Y:S06]  /*22d0*/  BRA `(.L_x_6641) ;  /* 0x0000000400287947 */ /* 0x000fec0003800000 */
.L_x_6654:
        /* <DEDUP_REMOVED lines=21> */
.L_x_6663:
[----:B------:R-:W-:Y:S05]  /*2430*/  BSYNC B1 ;  /* 0x0000000000017941 */ /* 0x000fea0003800000 */
.L_x_6662:
[----:B------:R-:W-:Y:S01]  /*2440*/  LEA R3, R0, 0x37800000, 0x17 ;  /* 0x3780000000037811 */ /* 0x000fe200078eb8ff */
[----:B------:R-:W-:-:S05]  /*2450*/  IMAD.SHL.U32 R0, R2, 0x200000, RZ ;  /* 0x0020000002007824 */ /* 0x000fca00078e00ff */
[----:B------:R-:W-:-:S07]  /*2460*/  LOP3.LUT R0, R3, R0, R4, 0xfe, !PT ;  /* 0x0000000003007212 */ /* 0x000fce00078efe04 */
.L_x_6661:
[----:B------:R-:W-:Y:S05]  /*2470*/  BSYNC B0 ;  /* 0x0000000000007941 */ /* 0x000fea0003800000 */
.L_x_6660:
[----:B------:R-:W-:-:S04]  /*2480*/  F2FP.F16.F32.PACK_AB R0, RZ, R0 ;  /* 0x00000000ff00723e */ /* 0x000fc800000000ff */
[----:B------:R-:W-:Y:S01]  /*2490*/  PRMT R19, R0, 0x7610, R19 ;  /* 0x0000761000137816 */ /* 0x000fe20000000013 */
[----:B------:R-:W-:Y:S06]  /*24a0*/  BRA `(.L_x_6641) ;  /* 0x0000000000b47947 */ /* 0x000fec0003800000 */
.L_x_6653:
        /* <DEDUP_REMOVED lines=14> */
.L_x_6667:
[----:B------:R-:W-:Y:S05]  /*2590*/  BSYNC B0 ;  /* 0x0000000000007941 */ /* 0x000fea0003800000 */
.L_x_6666:
[----:B------:R-:W-:-:S04]  /*25a0*/  F2FP.F16.F32.PACK_AB R0, RZ, R0 ;  /* 0x00000000ff00723e */ /* 0x000fc800000000ff */
[----:B------:R-:W-:Y:S01]  /*25b0*/  PRMT R19, R0, 0x7610, R19 ;  /* 0x0000761000137816 */ /* 0x000fe20000000013 */
[----:B------:R-:W-:Y:S06]  /*25c0*/  BRA `(.L_x_6641) ;  /* 0x00000000006c7947 */ /* 0x000fec0003800000 */
.L_x_6640:
        /* <DEDUP_REMOVED lines=16> */
.L_x_6668:
[----:B------:R-:W-:Y:S01]  /*26d0*/  PRMT R19, RZ, 0x7610, R19 ;  /* 0x00007610ff137816 */ /* 0x000fe20000000013 */
[----:B------:R-:W-:Y:S06]  /*26e0*/  BRA `(.L_x_6641) ;  /* 0x0000000000247947 */ /* 0x000fec0003800000 */
.L_x_6665:
[----:B------:R-:W2:Y:S02]  /*26f0*/  LDG.E.64 R2, desc[UR36][R2.64] ;  /* 0x0000002402027981 */ /* 0x000ea4000c1e1b00 */
[----:B--2---:R-:W0:Y:S02]  /*2700*/  I2F.U64 R0, R2 ;  /* 0x0000000200007312 */ /* 0x004e240000301000 */
[----:B0-----:R-:W-:-:S04]  /*2710*/  F2FP.F16.F32.PACK_AB R0, RZ, R0 ;  /* 0x00000000ff00723e */ /* 0x001fc800000000ff */
[----:B------:R-:W-:Y:S01]  /*2720*/  PRMT R19, R0, 0x7610, R19 ;  /* 0x0000761000137816 */ /* 0x000fe20000000013 */
[----:B------:R-:W-:Y:S06]  /*2730*/  BRA `(.L_x_6641) ;  /* 0x0000000000107947 */ /* 0x000fec0003800000 */
.L_x_6664:
[----:B------:R-:W2:Y:S02]  /*2740*/  LDG.E R2, desc[UR36][R2.64] ;  /* 0x0000002402027981 */ /* 0x000ea4000c1e1900 */
[----:B--2---:R-:W-:-:S04]  /*2750*/  I2FP.F32.U32 R0, R2 ;  /* 0x0000000200007245 */ /* 0x004fc80000201000 */
[----:B------:R-:W-:-:S04]  /*2760*/  F2FP.F16.F32.PACK_AB R0, RZ, R0 ;  /* 0x00000000ff00723e */ /* 0x000fc800000000ff */
[----:B------:R-:W-:-:S07]  /*2770*/  PRMT R19, R0, 0x7610, R19 ;  /* 0x0000761000137816 */ /* 0x000fce0000000013 */
.L_x_6641:
[----:B------:R-:W2:Y:S01]  /*2780*/  LDC.U8 R4, c[0x0][0x493] ;  /* 0x000124c0ff047b82 */ /* 0x000ea20000000000 */
[----:B------:R-:W-:Y:S01]  /*2790*/  ULDC.64 UR4, c[0x0][0x488] ;  /* 0x0001220000047ab9 */ /* 0x000fe20000000a00 */
[----:B------:R-:W-:Y:S01]  /*27a0*/  BSSY B6, `(.L_x_6669) ;  /* 0x00000df000067945 */ /* 0x000fe20003800000 */
[----:B01----:R-:W-:-:S05]  /*27b0*/  IADD3 R2, P1, R22, UR4, RZ ;  /* 0x0000000416027c10 */ /* 0x003fca000ff3e0ff */
[----:B------:R-:W-:Y:S01]  /*27c0*/  IMAD.X R3, RZ, RZ, UR5, P1 ;  /* 0x00000005ff037e24 */ /* 0x000fe200088e06ff */
[----:B--2---:R-:W-:-:S04]  /*27d0*/  PRMT R0, R4, 0x9910, RZ ;  /* 0x0000991004007816 */ /* 0x004fc800000000ff */
        /* <DEDUP_REMOVED lines=13> */
.L_x_6673:
[----:B------:R-:W2:Y:S02]  /*28b0*/  LDG.E.U8 R0, desc[UR36][R2.64] ;  /* 0x0000002402007981 */ /* 0x000ea4000c1e1100 */
[----:B--2---:R-:W-:Y:S01]  /*28c0*/  I2FP.F32.U32 R0, R0 ;  /* 0x0000000000007245 */ /* 0x004fe20000201000 */
[----:B------:R-:W-:Y:S06]  /*28d0*/  BRA `(.L_x_6675) ;  /* 0x0000000c002c7947 */ /* 0x000fec0003800000 */
.L_x_6672:
        /* <DEDUP_REMOVED lines=9> */
.L_x_6677:
[----:B------:R-:W2:Y:S02]  /*2970*/  LDG.E R0, desc[UR36][R2.64] ;  /* 0x0000002402007981 */ /* 0x000ea4000c1e1900 */
[----:B--2---:R-:W-:Y:S01]  /*2980*/  I2FP.F32.S32 R0, R0 ;  /* 0x0000000000007245 */ /* 0x004fe20000201400 */
[----:B------:R-:W-:Y:S06]  /*2990*/  BRA `(.L_x_6675) ;  /* 0x0000000800fc7947 */ /* 0x000fec0003800000 */
.L_x_6676:
[----:B------:R-:W2:Y:S02]  /*29a0*/  LDG.E.U16 R0, desc[UR36][R2.64] ;  /* 0x0000002402007981 */ /* 0x000ea4000c1e1500 */
[----:B--2---:R-:W2:Y:S01]  /*29b0*/  I2F.S16 R0, R0 ;  /* 0x0000000000007306 */ /* 0x004ea20000101400 */
[----:B------:R-:W-:Y:S05]  /*29c0*/  BRA `(.L_x_6675) ;  /* 0x0000000800f07947 */ /* 0x000fea0003800000 */
.L_x_6671:
        /* <DEDUP_REMOVED lines=8> */
.L_x_6679:
[----:B------:R-:W2:Y:S02]  /*2a50*/  LDG.E.U16 R0, desc[UR36][R2.64] ;  /* 0x0000002402007981 */ /* 0x000ea4000c1e1500 */
[----:B--2---:R-:W-:Y:S01]  /*2a60*/  HADD2.F32 R0, -RZ, R0.H0_H0 ;  /* 0x20000000ff007230 */ /* 0x004fe20000004100 */
[----:B------:R-:W-:Y:S06]  /*2a70*/  BRA `(.L_x_6675) ;  /* 0x0000000800c47947 */ /* 0x000fec0003800000 */
.L_x_6678:
        /* <DEDUP_REMOVED lines=8> */
.L_x_6681:
[----:B------:R-:W2:Y:S02]  /*2b00*/  LDG.E.U16 R0, desc[UR36][R2.64] ;  /* 0x0000002402007981 */ /* 0x000ea4000c1e1500 */
[----:B--2---:R-:W-:Y:S01]  /*2b10*/  HADD2.F32 R0, -RZ, R0.H0_H0 ;  /* 0x20000000ff007230 */ /* 0x004fe20000004100 */
[----:B------:R-:W-:Y:S06]  /*2b20*/  BRA `(.L_x_6675) ;  /* 0x0000000800987947 */ /* 0x000fec0003800000 */
.L_x_6680:
[----:B------:R-:W2:Y:S01]  /*2b30*/  LDG.E.64 R2, desc[UR36][R2.64] ;  /* 0x0000002402027981 */ /* 0x000ea2000c1e1b00 */
[----:B------:R-:W-:Y:S01]  /*2b40*/  UMOV UR4, 0xf0000000 ;  /* 0xf000000000047882 */ /* 0x000fe20000000000 */
[----:B------:R-:W-:Y:S01]  /*2b50*/  UMOV UR5, 0x380fffff ;  /* 0x380fffff00057882 */ /* 0x000fe20000000000 */
[----:B--2---:R-:W0:Y:S01]  /*2b60*/  F2F.F32.F64 R0, R2 ;  /* 0x0000000200007310 */ /* 0x004e220000301000 */
[----:B------:R-:W-:-:S14]  /*2b70*/  DSETP.GEU.AND P0, PT, |R2|, UR4, PT ;  /* 0x0000000402007e2a */ /* 0x000fdc000bf0e200 */
[----:B0-----:R-:W-:Y:S01]  /*2b80*/  @!P0 FMUL R0, R0, 1.175494350822287508e-38 ;  /* 0x0080000000008820 */ /* 0x001fe20000400000 */
[----:B------:R-:W-:Y:S06]  /*2b90*/  BRA `(.L_x_6675) ;  /* 0x00000008007c7947 */ /* 0x000fec0003800000 */
.L_x_6670:
        /* <DEDUP_REMOVED lines=12> */
.L_x_6684:
[----:B------:R-:W2:Y:S01]  /*2c60*/  LDG.E.64 R2, desc[UR36][R2.64] ;  /* 0x0000002402027981 */ /* 0x000ea2000c1e1b00 */
[----:B------:R-:W-:Y:S01]  /*2c70*/  UMOV UR4, 0xf0000000 ;  /* 0xf000000000047882 */ /* 0x000fe20000000000 */
[----:B------:R-:W-:Y:S01]  /*2c80*/  UMOV UR5, 0x380fffff ;  /* 0x380fffff00057882 */ /* 0x000fe20000000000 */
[----:B--2---:R-:W0:Y:S01]  /*2c90*/  F2F.F32.F64 R0, R2 ;  /* 0x0000000200007310 */ /* 0x004e220000301000 */
[----:B------:R-:W-:-:S14]  /*2ca0*/  DSETP.GEU.AND P0, PT, |R2|, UR4, PT ;  /* 0x0000000402007e2a */ /* 0x000fdc000bf0e200 */
[----:B0-----:R-:W-:Y:S01]  /*2cb0*/  @!P0 FMUL R0, R0, 1.175494350822287508e-38 ;  /* 0x0080000000008820 */ /* 0x001fe20000400000 */
[----:B------:R-:W-:Y:S06]  /*2cc0*/  BRA `(.L_x_6675) ;  /* 0x0000000800307947 */ /* 0x000fec0003800000 */
.L_x_6683:
        /* <DEDUP_REMOVED lines=26> */
.L_x_6686:
        /* <DEDUP_REMOVED lines=13> */
.L_x_6685:
[----:B------:R-:W2:Y:S02]  /*2f40*/  LDG.E.U16 R0, desc[UR36][R2.64] ;  /* 0x0000002402007981 */ /* 0x000ea4000c1e1500 */
[----:B--2---:R-:W-:Y:S01]  /*2f50*/  IMAD.U32 R0, R0, 0x10000, RZ ;  /* 0x0001000000007824 */ /* 0x004fe200078e00ff */
[----:B------:R-:W-:Y:S06]  /*2f60*/  BRA `(.L_x_6675) ;  /* 0x0000000400887947 */ /* 0x000fec0003800000 */
.L_x_6682:
        /* <DEDUP_REMOVED lines=11> */
.L_x_6689:
        /* <DEDUP_REMOVED lines=20> */
.L_x_6691:
[----:B------:R-:W-:Y:S05]  /*3160*/  BSYNC B0 ;  /* 0x0000000000007941 */ /* 0x000fea0003800000 */
.L_x_6690:
[----:B------:R-:W-:Y:S01]  /*3170*/  LEA R3, R0, 0x3b800000, 0x17 ;  /* 0x3b80000000037811 */ /* 0x000fe200078eb8ff */
[----:B------:R-:W-:-:S05]  /*3180*/  IMAD.SHL.U32 R0, R2, 0x100000, RZ ;  /* 0x0010000002007824 */ /* 0x000fca00078e00ff */
[----:B------:R-:W-:Y:S01]  /*3190*/  LOP3.LUT R0, R3, R0, R4, 0xfe, !PT ;  /* 0x0000000003007212 */ /* 0x000fe200078efe04 */
[----:B------:R-:W-:Y:S06]  /*31a0*/  BRA `(.L_x_6675) ;  /* 0x0000000000f87947 */ /* 0x000fec0003800000 */
.L_x_6688:
        /* <DEDUP_REMOVED lines=20> */
.L_x_6693:
[----:B------:R-:W-:Y:S05]  /*32f0*/  BSYNC B0 ;  /* 0x0000000000007941 */ /* 0x000fea0003800000 */
.L_x_6692:
[----:B------:R-:W-:Y:S01]  /*3300*/  LEA R3, R0, 0x37800000, 0x17 ;  /* 0x3780000000037811 */ /* 0x000fe200078eb8ff */
[----:B------:R-:W-:-:S05]  /*3310*/  IMAD.SHL.U32 R0, R2, 0x200000, RZ ;  /* 0x0020000002007824 */ /* 0x000fca00078e00ff */
[----:B------:R-:W-:Y:S01]  /*3320*/  LOP3.LUT R0, R3, R0, R4, 0xfe, !PT ;  /* 0x0000000003007212 */ /* 0x000fe200078efe04 */
[----:B------:R-:W-:Y:S06]  /*3330*/  BRA `(.L_x_6675) ;  /* 0x0000000000947947 */ /* 0x000fec0003800000 */
.L_x_6687:
        /* <DEDUP_REMOVED lines=14> */
.L_x_6674:
        /* <DEDUP_REMOVED lines=16> */
.L_x_6696:
[----:B------:R-:W-:Y:S01]  /*3520*/  IMAD.MOV.U32 R0, RZ, RZ, RZ ;  /* 0x000000ffff007224 */ /* 0x000fe200078e00ff */
[----:B------:R-:W-:Y:S06]  /*3530*/  BRA `(.L_x_6675) ;  /* 0x0000000000147947 */ /* 0x000fec0003800000 */
.L_x_6695:
[----:B------:R-:W2:Y:S02]  /*3540*/  LDG.E.64 R2, desc[UR36][R2.64] ;  /* 0x0000002402027981 */ /* 0x000ea4000c1e1b00 */
[----:B--2---:R0:W1:Y:S01]  /*3550*/  I2F.U64 R0, R2 ;  /* 0x0000000200007312 */ /* 0x0040620000301000 */
[----:B------:R-:W-:Y:S05]  /*3560*/  BRA `(.L_x_6675) ;  /* 0x0000000000087947 */ /* 0x000fea0003800000 */
.L_x_6694:
[----:B------:R-:W2:Y:S02]  /*3570*/  LDG.E R0, desc[UR36][R2.64] ;  /* 0x0000002402007981 */ /* 0x000ea4000c1e1900 */
[----:B--2---:R-:W-:-:S07]  /*3580*/  I2FP.F32.U32 R0, R0 ;  /* 0x0000000000007245 */ /* 0x004fce0000201000 */
.L_x_6675:
[----:B------:R-:W-:Y:S05]  /*3590*/  BSYNC B6 ;  /* 0x0000000000067941 */ /* 0x000fea0003800000 */
.L_x_6669:
[----:B0---4-:R-:W0:Y:S01]  /*35a0*/  LDC.U8 R3, c[0x0][0x491] ;  /* 0x00012440ff037b82 */ /* 0x011e220000000000 */
[----:B-----5:R-:W-:-:S05]  /*35b0*/  HADD2.F32 R19, -RZ, R19.H0_H0 ;  /* 0x20000013ff137230 */ /* 0x020fca0000004100 */
[----:B-123--:R-:W-:-:S05]  /*35c0*/  FMUL.FTZ R19, R19, R0 ;  /* 0x0000000013137220 */ /* 0x00efca0000410000 */
[----:B------:R-:W-:Y:S02]  /*35d0*/  F2FP.F16.F32.PACK_AB R19, RZ, R19 ;  /* 0x00000013ff13723e */ /* 0x000fe400000000ff */
        /* <DEDUP_REMOVED lines=11> */
[----:B------:R-:W-:-:S04]  /*3690*/  HADD2.F32 R0, -RZ, R19.H0_H0 ;  /* 0x20000013ff007230 */ /* 0x000fc80000004100 */
[----:B------:R-:W0:Y:S02]  /*36a0*/  F2I.FTZ.TRUNC.NTZ R3, R0 ;  /* 0x0000000000037305 */ /* 0x000e24000021f100 */
[----:B0-----:R0:W-:Y:S01]  /*36b0*/  STG.E.U8 desc[UR36][R16.64], R3 ;  /* 0x0000000310007986 */ /* 0x0011e2000c101124 */
[----:B------:R-:W-:Y:S05]  /*36c0*/  BRA `(.L_x_6702) ;  /* 0x0000000c00947947 */ /* 0x000fea0003800000 */
.L_x_6700:
[----:B------:R-:W-:-:S06]  /*36d0*/  HADD2.F32 R3, -RZ, R19.H0_H0 ;  /* 0x20000013ff037230 */ /* 0x000fcc0000004100 */
[----:B------:R-:W0:Y:S02]  /*36e0*/  F2I.S64.TRUNC R2, R3 ;  /* 0x0000000300027311 */ /* 0x000e24000020d900 */
[----:B0-----:R0:W-:Y:S01]  /*36f0*/  STG.E.U8 desc[UR36][R16.64], R2 ;  /* 0x0000000210007986 */ /* 0x0011e2000c101124 */
[----:B------:R-:W-:Y:S05]  /*3700*/  BRA `(.L_x_6702) ;  /* 0x0000000c00847947 */ /* 0x000fea0003800000 */
.L_x_6699:
[----:B------:R-:W-:-:S13]  /*3710*/  ISETP.NE.AND P0, PT, R2, 0x2, PT ;  /* 0x000000020200780c */ /* 0x000fda0003f05270 */
[----:B------:R-:W-:Y:S05]  /*3720*/  @!P0 BRA `(.L_x_6703) ;  /* 0x0000000000308947 */ /* 0x000fea0003800000 */
[----:B------:R-:W-:-:S13]  /*3730*/  ISETP.NE.AND P0, PT, R2, 0x3, PT ;  /* 0x000000030200780c */ /* 0x000fda0003f05270 */
[----:B------:R-:W-:Y:S05]  /*3740*/  @!P0 BRA `(.L_x_6704) ;  /* 0x0000000000188947 */ /* 0x000fea0003800000 */
[----:B------:R-:W-:-:S13]  /*3750*/  ISETP.NE.AND P0, PT, R2, 0x4, PT ;  /* 0x000000040200780c */ /* 0x000fda0003f05270 */
[----:B------:R-:W-:Y:S05]  /*3760*/  @P0 BRA `(.L_x_6701) ;  /* 0x0000000c000c0947 */ /* 0x000fea0003800000 */
[----:B------:R-:W-:-:S06]  /*3770*/  HADD2.F32 R2, -RZ, R19.H0_H0 ;  /* 0x20000013ff027230 */ /* 0x000fcc0000004100 */
[----:B------:R-:W0:Y:S02]  /*3780*/  F2I.S64.TRUNC R2, R2 ;  /* 0x0000000200027311 */ /* 0x000e24000020d900 */
[----:B0-----:R0:W-:Y:S01]  /*3790*/  STG.E.64 desc[UR36][R16.64], R2 ;  /* 0x0000000210007986 */ /* 0x0011e2000c101b24 */
[----:B------:R-:W-:Y:S05]  /*37a0*/  BRA `(.L_x_6702) ;  /* 0x0000000c005c7947 */ /* 0x000fea0003800000 */
.L_x_6704:
[----:B------:R-:W-:-:S06]  /*37b0*/  HADD2.F32 R19, -RZ, R19.H0_H0 ;  /* 0x20000013ff137230 */ /* 0x000fcc0000004100 */
[----:B------:R-:W0:Y:S02]  /*37c0*/  F2I.FTZ.TRUNC.NTZ R19, R19 ;  /* 0x0000001300137305 */ /* 0x000e24000021f100 */
[----:B0-----:R0:W-:Y:S01]  /*37d0*/  STG.E desc[UR36][R16.64], R19 ;  /* 0x0000001310007986 */ /* 0x0011e2000c101924 */
[----:B------:R-:W-:Y:S05]  /*37e0*/  BRA `(.L_x_6702) ;  /* 0x0000000c004c7947 */ /* 0x000fea0003800000 */
.L_x_6703:
[----:B------:R-:W-:-:S06]  /*37f0*/  HADD2.F32 R19, -RZ, R19.H0_H0 ;  /* 0x20000013ff137230 */ /* 0x000fcc0000004100 */
[----:B------:R-:W0:Y:S02]  /*3800*/  F2I.FTZ.TRUNC.NTZ R19, R19 ;  /* 0x0000001300137305 */ /* 0x000e24000021f100 */
[----:B0-----:R0:W-:Y:S01]  /*3810*/  STG.E.U16 desc[UR36][R16.64], R19 ;  /* 0x0000001310007986 */ /* 0x0011e2000c101524 */
[----:B------:R-:W-:Y:S05]  /*3820*/  BRA `(.L_x_6702) ;  /* 0x0000000c003c7947 */ /* 0x000fea0003800000 */
.L_x_6698:
[----:B------:R-:W-:-:S13]  /*3830*/  ISETP.GT.AND P0, PT, R2, 0x6, PT ;  /* 0x000000060200780c */ /* 0x000fda0003f04270 */
[----:B------:R-:W-:Y:S05]  /*3840*/  @P0 BRA `(.L_x_6705) ;  /* 0x0000000000240947 */ /* 0x000fea0003800000 */
[----:B------:R-:W-:-:S13]  /*3850*/  ISETP.NE.AND P0, PT, R2, 0x5, PT ;  /* 0x000000050200780c */ /* 0x000fda0003f05270 */
[----:B------:R-:W-:Y:S05]  /*3860*/  @!P0 BRA `(.L_x_6706) ;  /* 0x0000000000148947 */ /* 0x000fea0003800000 */
[----:B------:R-:W-:-:S13]  /*3870*/  ISETP.NE.AND P0, PT, R2, 0x6, PT ;  /* 0x000000060200780c */ /* 0x000fda0003f05270 */
[----:B------:R-:W-:Y:S05]  /*3880*/  @P0 BRA `(.L_x_6701) ;  /* 0x0000000800c40947 */ /* 0x000fea0003800000 */
[----:B------:R-:W-:-:S05]  /*3890*/  HADD2.F32 R19, -RZ, R19.H0_H0 ;  /* 0x20000013ff137230 */ /* 0x000fca0000004100 */
[----:B------:R0:W-:Y:S01]  /*38a0*/  STG.E desc[UR36][R16.64], R19 ;  /* 0x0000001310007986 */ /* 0x0001e2000c101924 */
[----:B------:R-:W-:Y:S05]  /*38b0*/  BRA `(.L_x_6702) ;  /* 0x0000000c00187947 */ /* 0x000fea0003800000 */
.L_x_6706:
[----:B------:R0:W-:Y:S01]  /*38c0*/  STG.E.U16 desc[UR36][R16.64], R19 ;  /* 0x0000001310007986 */ /* 0x0001e2000c101524 */
[----:B------:R-:W-:Y:S05]  /*38d0*/  BRA `(.L_x_6702) ;  /* 0x0000000c00107947 */ /* 0x000fea0003800000 */
.L_x_6705:
[----:B------:R-:W-:-:S13]  /*38e0*/  ISETP.NE.AND P0, PT, R2, 0x7, PT ;  /* 0x000000070200780c */ /* 0x000fda0003f05270 */
[----:B------:R-:W-:Y:S05]  /*38f0*/  @!P0 BRA `(.L_x_6707) ;  /* 0x0000000000348947 */ /* 0x000fea0003800000 */
[----:B------:R-:W-:-:S13]  /*3900*/  ISETP.NE.AND P0, PT, R2, 0x8, PT ;  /* 0x000000080200780c */ /* 0x000fda0003f05270 */
[----:B------:R-:W-:Y:S05]  /*3910*/  @!P0 BRA `(.L_x_6708) ;  /* 0x0000000000188947 */ /* 0x000fea0003800000 */
[----:B------:R-:W-:-:S13]  /*3920*/  ISETP.NE.AND P0, PT, R2, 0x9, PT ;  /* 0x000000090200780c */ /* 0x000fda0003f05270 */
[----:B------:R-:W-:Y:S05]  /*3930*/  @P0 BRA `(.L_x_6701) ;  /* 0x0000000800980947 */ /* 0x000fea0003800000 */
[----:B------:R-:W-:Y:S02]  /*3940*/  HADD2.F32 R2, -RZ, R19.H0_H0 ;  /* 0x20000013ff027230 */ /* 0x000fe40000004100 */
[----:B------:R-:W-:-:S05]  /*3950*/  IMAD.MOV.U32 R3, RZ, RZ, RZ ;  /* 0x000000ffff037224 */ /* 0x000fca00078e00ff */
[----:B------:R0:W-:Y:S01]  /*3960*/  STG.E.64 desc[UR36][R16.64], R2 ;  /* 0x0000000210007986 */ /* 0x0001e2000c101b24 */
[----:B------:R-:W-:Y:S05]  /*3970*/  BRA `(.L_x_6702) ;  /* 0x0000000800e87947 */ /* 0x000fea0003800000 */
.L_x_6708:
[----:B------:R-:W-:-:S05]  /*3980*/  HADD2.F32 R0, -RZ, R19.H0_H0 ;  /* 0x20000013ff007230 */ /* 0x000fca0000004100 */
[----:B------:R-:W-:-:S04]  /*3990*/  F2FP.F16.F32.PACK_AB R0, RZ, R0 ;  /* 0x00000000ff00723e */ /* 0x000fc800000000ff */
[----:B------:R-:W-:-:S05]  /*39a0*/  PRMT R0, R0, 0x5410, RZ ;  /* 0x0000541000007816 */ /* 0x000fca00000000ff */
[----:B------:R0:W-:Y:S01]  /*39b0*/  STG.E desc[UR36][R16.64], R0 ;  /* 0x0000000010007986 */ /* 0x0001e2000c101924 */
[----:B------:R-:W-:Y:S05]  /*39c0*/  BRA `(.L_x_6702) ;  /* 0x0000000800d47947 */ /* 0x000fea0003800000 */
.L_x_6707:
[----:B------:R-:W-:-:S05]  /*39d0*/  HADD2.F32 R2, -RZ, R19.H0_H0 ;  /* 0x20000013ff027230 */ /* 0x000fca0000004100 */
[----:B------:R-:W-:-:S06]  /*39e0*/  FMUL.FTZ R2, R2, 1 ;  /* 0x3f80000002027820 */ /* 0x000fcc0000410000 */
[----:B------:R-:W0:Y:S02]  /*39f0*/  F2F.F64.F32 R2, R2 ;  /* 0x0000000200027310 */ /* 0x000e240000201800 */
[----:B0-----:R0:W-:Y:S01]  /*3a00*/  STG.E.64 desc[UR36][R16.64], R2 ;  /* 0x0000000210007986 */ /* 0x0011e2000c101b24 */
[----:B------:R-:W-:Y:S05]  /*3a10*/  BRA `(.L_x_6702) ;  /* 0x0000000800c07947 */ /* 0x000fea0003800000 */
.L_x_6697:
        /* <DEDUP_REMOVED lines=8> */
[----:B------:R-:W-:-:S05]  /*3aa0*/  HADD2.F32 R19, -RZ, R19.H0_H0 ;  /* 0x20000013ff137230 */ /* 0x000fca0000004100 */
[----:B------:R-:W-:-:S04]  /*3ab0*/  FSETP.NEU.FTZ.AND P0, PT, R19, RZ, PT ;  /* 0x000000ff1300720b */ /* 0x000fc80003f1d000 */
[----:B------:R-:W-:-:S05]  /*3ac0*/  SEL R3, RZ, 0x1, !P0 ;  /* 0x00000001ff037807 */ /* 0x000fca0004000000 */
[----:B------:R4:W-:Y:S01]  /*3ad0*/  STG.E.U8 desc[UR36][R16.64], R3 ;  /* 0x0000000310007986 */ /* 0x0009e2000c101124 */
[----:B------:R-:W-:Y:S05]  /*3ae0*/  BRA `(.L_x_6702) ;  /* 0x00000008008c7947 */ /* 0x000fea0003800000 */
.L_x_6711:
[----:B------:R-:W-:Y:S01]  /*3af0*/  HADD2.F32 R19, -RZ, R19.H0_H0 ;  /* 0x20000013ff137230 */ /* 0x000fe20000004100 */
[----:B------:R-:W-:-:S04]  /*3b00*/  CS2R R6, SRZ ;  /* 0x0000000000067805 */ /* 0x000fc8000001ff00 */
[----:B------:R-:W-:-:S06]  /*3b10*/  FMUL.FTZ R4, R19, 1 ;  /* 0x3f80000013047820 */ /* 0x000fcc0000410000 */
[----:B------:R-:W0:Y:S02]  /*3b20*/  F2F.F64.F32 R4, R4 ;  /* 0x0000000400047310 */ /* 0x000e240000201800 */
[----:B0-----:R3:W-:Y:S01]  /*3b30*/  STG.E.128 desc[UR36][R16.64], R4 ;  /* 0x0000000410007986 */ /* 0x0017e2000c101d24 */
[----:B------:R-:W-:Y:S05]  /*3b40*/  BRA `(.L_x_6702) ;  /* 0x0000000800747947 */ /* 0x000fea0003800000 */
.L_x_6710:
[----:B------:R-:W-:-:S13]  /*3b50*/  ISETP.NE.AND P0, PT, R2, 0xf, PT ;  /* 0x0000000f0200780c */ /* 0x000fda0003f05270 */
[----:B------:R-:W-:Y:S05]  /*3b60*/  @!P0 BRA `(.L_x_6712) ;  /* 0x0000000000b48947 */ /* 0x000fea0003800000 */
[----:B------:R-:W-:-:S13]  /*3b70*/  ISETP.NE.AND P0, PT, R2, 0x17, PT ;  /* 0x000000170200780c */ /* 0x000fda0003f05270 */
[----:B------:R-:W-:Y:S05]  /*3b80*/  @!P0 BRA `(.L_x_6713) ;  /* 0x0000000000548947 */ /* 0x000fea0003800000 */
[----:B------:R-:W-:-:S13]  /*3b90*/  ISETP.NE.AND P0, PT, R2, 0x18, PT ;  /* 0x000000180200780c */ /* 0x000fda0003f05270 */
[----:B------:R-:W-:Y:S05]  /*3ba0*/  @P0 BRA `(.L_x_6701) ;  /* 0x0000000400fc0947 */ /* 0x000fea0003800000 */
[----:B------:R-:W-:Y:S01]  /*3bb0*/  HADD2.F32 R19, -RZ, R19.H0_H0 ;  /* 0x20000013ff137230 */ /* 0x000fe20000004100 */
        /* <DEDUP_REMOVED lines=14> */
.L_x_6715:
[----:B------:R-:W-:Y:S05]  /*3ca0*/  BSYNC B0 ;  /* 0x0000000000007941 */ /* 0x000fea0003800000 */
.L_x_6714:
[----:B------:R-:W-:-:S05]  /*3cb0*/  LOP3.LUT R3, R0, R3, RZ, 0xfc, !PT ;  /* 0x0000000300037212 */ /* 0x000fca00078efcff */
[----:B------:R0:W-:Y:S01]  /*3cc0*/  STG.E.U8 desc[UR36][R16.64], R3 ;  /* 0x0000000310007986 */ /* 0x0001e2000c101124 */
[----:B------:R-:W-:Y:S05]  /*3cd0*/  BRA `(.L_x_6702) ;  /* 0x0000000800107947 */ /* 0x000fea0003800000 */
.L_x_6713:
[----:B------:R-:W-:Y:S01]  /*3ce0*/  HADD2.F32 R19, -RZ, R19.H0_H0 ;  /* 0x20000013ff137230 */ /* 0x000fe20000004100 */
        /* <DEDUP_REMOVED lines=12> */
.L_x_6717:
[----:B------:R-:W-:Y:S01]  /*3db0*/  IMAD.MOV.U32 R0, RZ, RZ, 0x7f ;  /* 0x0000007fff007424 */ /* 0x000fe200078e00ff */
[----:B------:R-:W-:-:S04]  /*3dc0*/  ISETP.GT.U32.AND P0, PT, R2, 0x7f800000, PT ;  /* 0x7f8000000200780c */ /* 0x000fc80003f04070 */
[----:B------:R-:W-:-:S09]  /*3dd0*/  SEL R0, R0, 0x7c, P0 ;  /* 0x0000007c00007807 */ /* 0x000fd20000000000 */
.L_x_6718:
[----:B------:R-:W-:Y:S05]  /*3de0*/  BSYNC B0 ;  /* 0x0000000000007941 */ /* 0x000fea0003800000 */
.L_x_6716:
[----:B------:R-:W-:-:S04]  /*3df0*/  LOP3.LUT R2, R19, 0x80000000, RZ, 0xc0, !PT ;  /* 0x8000000013027812 */ /* 0x000fc800078ec0ff */
[----:B------:R-:W-:-:S04]  /*3e00*/  SHF.R.U32.HI R3, RZ, 0x18, R2 ;  /* 0x00000018ff037819 */ /* 0x000fc80000011602 */
[----:B------:R-:W-:-:S05]  /*3e10*/  LOP3.LUT R3, R0, R3, RZ, 0xfc, !PT ;  /* 0x0000000300037212 */ /* 0x000fca00078efcff */
[----:B------:R1:W-:Y:S01]  /*3e20*/  STG.E.U8 desc[UR36][R16.64], R3 ;  /* 0x0000000310007986 */ /* 0x0003e2000c101124 */
[----:B------:R-:W-:Y:S05]  /*3e30*/  BRA `(.L_x_6702) ;  /* 0x0000000400b87947 */ /* 0x000fea0003800000 */
.L_x_6712:
[----:B------:R-:W-:-:S05]  /*3e40*/  HADD2.F32 R0, -RZ, R19.H0_H0 ;  /* 0x20000013ff007230 */ /* 0x000fca0000004100 */
[----:B------:R-:W-:-:S05]  /*3e50*/  F2FP.BF16.F32.PACK_AB R0, RZ, R0 ;  /* 0x00000000ff00723e */ /* 0x000fca00000010ff */
[----:B------:R2:W-:Y:S01]  /*3e60*/  STG.E.U16 desc[UR36][R16.64], R0 ;  /* 0x0000000010007986 */ /* 0x0005e2000c101524 */
[----:B------:R-:W-:Y:S05]  /*3e70*/  BRA `(.L_x_6702) ;  /* 0x0000000400a87947 */ /* 0x000fea0003800000 */
.L_x_6709:
        /* <DEDUP_REMOVED lines=8> */
[----:B------:R-:W-:-:S06]  /*3f00*/  HADD2.F32 R3, -RZ, R19.H0_H0 ;  /* 0x20000013ff037230 */ /* 0x000fcc0000004100 */
[----:B------:R-:W0:Y:S02]  /*3f10*/  F2I.FTZ.U32.TRUNC.NTZ R3, R3 ;  /* 0x0000000300037305 */ /* 0x000e24000021f000 */
[----:B0-----:R0:W-:Y:S01]  /*3f20*/  STG.E.U16 desc[UR36][R16.64], R3 ;  /* 0x0000000310007986 */ /* 0x0011e2000c101524 */
[----:B------:R-:W-:Y:S05]  /*3f30*/  BRA `(.L_x_6702) ;  /* 0x0000000400787947 */ /* 0x000fea0003800000 */
.L_x_6721:
[----:B------:R-:W-:Y:S01]  /*3f40*/  HADD2.F32 R19, -RZ, R19.H0_H0 ;  /* 0x20000013ff137230 */ /* 0x000fe20000004100 */
        /* <DEDUP_REMOVED lines=16> */
.L_x_6724:
[----:B------:R-:W-:-:S04]  /*4050*/  LOP3.LUT R2, R19, 0x80000000, RZ, 0xc0, !PT ;  /* 0x8000000013027812 */ /* 0x000fc800078ec0ff */
[----:B------:R-:W-:-:S04]  /*4060*/  SHF.R.U32.HI R3, RZ, 0x18, R2 ;  /* 0x00000018ff037819 */ /* 0x000fc80000011602 */
[----:B------:R-:W-:-:S04]  /*4070*/  LOP3.LUT R0, R0, R3, RZ, 0xfc, !PT ;  /* 0x0000000300007212 */ /* 0x000fc800078efcff */
[----:B------:R-:W-:-:S07]  /*4080*/  PRMT R8, R0, 0x7610, R8 ;  /* 0x0000761000087816 */ /* 0x000fce0000000008 */
.L_x_6723:
[----:B------:R-:W-:Y:S05]  /*4090*/  BSYNC B0 ;  /* 0x0000000000007941 */ /* 0x000fea0003800000 */
.L_x_6722:
[----:B------:R0:W-:Y:S01]  /*40a0*/  STG.E.U8 desc[UR36][R16.64], R8 ;  /* 0x0000000810007986 */ /* 0x0001e2000c101124 */
[----:B------:R-:W-:Y:S05]  /*40b0*/  BRA `(.L_x_6702) ;  /* 0x0000000400187947 */ /* 0x000fea0003800000 */
.L_x_6720:
        /* <DEDUP_REMOVED lines=17> */
.L_x_6727:
[----:B------:R-:W-:-:S04]  /*41d0*/  LOP3.LUT R2, R19, 0x80000000, RZ, 0xc0, !PT ;  /* 0x8000000013027812 */ /* 0x000fc800078ec0ff */
[----:B------:R-:W-:-:S04]  /*41e0*/  SHF.R.U32.HI R3, RZ, 0x18, R2 ;  /* 0x00000018ff037819 */ /* 0x000fc80000011602 */
[----:B------:R-:W-:-:S04]  /*41f0*/  LOP3.LUT R0, R0, R3, RZ, 0xfc, !PT ;  /* 0x0000000300007212 */ /* 0x000fc800078efcff */
[----:B------:R-:W-:-:S07]  /*4200*/  PRMT R8, R0, 0x7610, R8 ;  /* 0x0000761000087816 */ /* 0x000fce0000000008 */
.L_x_6726:
[----:B------:R-:W-:Y:S05]  /*4210*/  BSYNC B0 ;  /* 0x0000000000007941 */ /* 0x000fea0003800000 */
.L_x_6725:
[----:B------:R0:W-:Y:S01]  /*4220*/  STG.E.U8 desc[UR36][R16.64], R8 ;  /* 0x0000000810007986 */ /* 0x0001e2000c101124 */
[----:B------:R-:W-:Y:S05]  /*4230*/  BRA `(.L_x_6702) ;  /* 0x0000000000b87947 */ /* 0x000fea0003800000 */
.L_x_6719:
[----:B------:R-:W-:-:S13]  /*4240*/  ISETP.NE.AND P0, PT, R2, 0x1c, PT ;  /* 0x0000001c0200780c */ /* 0x000fda0003f05270 */
[----:B------:R-:W-:Y:S05]  /*4250*/  @!P0 BRA `(.L_x_6728) ;  /* 0x0000000000a48947 */ /* 0x000fea0003800000 */
[----:B------:R-:W-:-:S13]  /*4260*/  ISETP.NE.AND P0, PT, R2, 0x1d, PT ;  /* 0x0000001d0200780c */ /* 0x000fda0003f05270 */
[----:B------:R-:W-:Y:S05]  /*4270*/  @!P0 BRA `(.L_x_6729) ;  /* 0x00000000008c8947 */ /* 0x000fea0003800000 */
[----:B------:R-:W-:-:S13]  /*4280*/  ISETP.NE.AND P0, PT, R2, 0x2c, PT ;  /* 0x0000002c0200780c */ /* 0x000fda0003f05270 */
[----:B------:R-:W-:Y:S05]  /*4290*/  @P0 BRA `(.L_x_6701) ;  /* 0x0000000000400947 */ /* 0x000fea0003800000 */
[----:B------:R-:W-:Y:S02]  /*42a0*/  HADD2.F32 R19, -RZ, R19.H0_H0 ;  /* 0x20000013ff137230 */ /* 0x000fe40000004100 */
        /* <DEDUP_REMOVED lines=15> */
.L_x_6701:
        /* <DEDUP_REMOVED lines=16> */
.L_x_6730:
[----:B------:R-:W-:Y:S05]  /*44a0*/  BRA `(.L_x_6702) ;  /* 0x00000000001c7947 */ /* 0x000fea0003800000 */
.L_x_6729:
[----:B------:R-:W-:-:S06]  /*44b0*/  HADD2.F32 R2, -RZ, R19.H0_H0 ;  /* 0x20000013ff027230 */ /* 0x000fcc0000004100 */
[----:B------:R-:W0:Y:S02]  /*44c0*/  F2I.U64.TRUNC R2, R2 ;  /* 0x0000000200027311 */ /* 0x000e24000020d800 */
[----:B0-----:R0:W-:Y:S01]  /*44d0*/  STG.E.64 desc[UR36][R16.64], R2 ;  /* 0x0000000210007986 */ /* 0x0011e2000c101b24 */
[----:B------:R-:W-:Y:S05]  /*44e0*/  BRA `(.L_x_6702) ;  /* 0x00000000000c7947 */ /* 0x000fea0003800000 */
.L_x_6728:
[----:B------:R-:W-:-:S06]  /*44f0*/  HADD2.F32 R19, -RZ, R19.H0_H0 ;  /* 0x20000013ff137230 */ /* 0x000fcc0000004100 */
[----:B------:R-:W0:Y:S02]  /*4500*/  F2I.FTZ.U32.TRUNC.NTZ R19, R19 ;  /* 0x0000001300137305 */ /* 0x000e24000021f000 */
[----:B0-----:R0:W-:Y:S02]  /*4510*/  STG.E desc[UR36][R16.64], R19 ;  /* 0x0000001310007986 */ /* 0x0011e4000c101924 */
.L_x_6702:
[----:B------:R-:W-:-:S04]  /*4520*/  IMAD R18, R18, 0x200, R23 ;  /* 0x0000020012127824 */ /* 0x000fc800078e0217 */
[----:B0-----:R-:W-:-:S07]  /*4530*/  VIADD R19, R18, 0x80 ;  /* 0x0000008012137836 */ /* 0x001fce0000000000 */
.L_x_6634:
[----:B------:R-:W-:Y:S05]  /*4540*/  BSYNC B7 ;  /* 0x0000000000077941 */ /* 0x000fea0003800000 */
.L_x_6633:
[----:B------:R-:W-:Y:S01]  /*4550*/  ULDC UR4, c[0x0][0x210] ;  /* 0x0000840000047ab9 */ /* 0x000fe20000000800 */
[----:B------:R-:W-:Y:S01]  /*4560*/  BSSY B7, `(.L_x_6731) ;  /* 0x000044b000077945 */ /* 0x000fe20003800000 */
[----:B------:R-:W-:-:S13]  /*4570*/  ISETP.GE.AND P0, PT, R19, UR4, PT ;  /* 0x0000000413007c0c */ /* 0x000fda000bf06270 */
[----:B------:R-:W-:Y:S05]  /*4580*/  @P0 BRA `(.L_x_6732) ;  /* 0x0000004400200947 */ /* 0x000fea0003800000 */
[----:B---3--:R-:W0:Y:S01]  /*4590*/  LDC R6, c[0x0][0x218] ;  /* 0x00008600ff067b82 */ /* 0x008e220000000800 */
[----:B------:R-:W-:Y:S02]  /*45a0*/  IMAD.MOV.U32 R18, RZ, RZ, RZ ;  /* 0x000000ffff127224 */ /* 0x000fe400078e00ff */
[----:B--2---:R-:W-:Y:S02]  /*45b0*/  IMAD.MOV.U32 R0, RZ, RZ, RZ ;  /* 0x000000ffff007224 */ /* 0x004fe400078e00ff */
        /* <DEDUP_REMOVED lines=351> */
.L_x_6733:
        /* <DEDUP_REMOVED lines=23> */
.L_x_6737:
[----:B------:R-:W2:Y:S02]  /*5d20*/  LDG.E.U8 R2, desc[UR36][R2.64] ;  /* 0x0000002402027981 */ /* 0x000ea4000c1e1100 */
[----:B--2---:R-:W-:-:S04]  /*5d30*/  I2FP.F32.U32 R0, R2 ;  /* 0x0000000200007245 */ /* 0x004fc80000201000 */
[----:B------:R-:W-:-:S04]  /*5d40*/  F2FP.F16.F32.PACK_AB R0, RZ, R0 ;  /* 0x00000000ff00723e */ /* 0x000fc800000000ff */
[----:B------:R-:W-:Y:S01]  /*5d50*/  PRMT R22, R0, 0x7610, R22 ;  /* 0x0000761000167816 */ /* 0x000fe20000000016 */
[----:B------:R-:W-:Y:S06]  /*5d60*/  BRA `(.L_x_6739) ;  /* 0x0000000c00bc7947 */ /* 0x000fec0003800000 */
.L_x_6736:
        /* <DEDUP_REMOVED lines=11> */
.L_x_6741:
[----:B------:R-:W2:Y:S02]  /*5e20*/  LDG.E R2, desc[UR36][R2.64] ;  /* 0x0000002402027981 */ /* 0x000ea4000c1e1900 */
[----:B--2---:R-:W-:-:S04]  /*5e30*/  I2FP.F32.S32 R0, R2 ;  /* 0x0000000200007245 */ /* 0x004fc80000201400 */
[----:B------:R-:W-:-:S04]  /*5e40*/  F2FP.F16.F32.PACK_AB R0, RZ, R0 ;  /* 0x00000000ff00723e */ /* 0x000fc800000000ff */
[----:B------:R-:W-:Y:S01]  /*5e50*/  PRMT R22, R0, 0x7610, R22 ;  /* 0x0000761000167816 */ /* 0x000fe20000000016 */
[----:B------:R-:W-:Y:S06]  /*5e60*/  BRA `(.L_x_6739) ;  /* 0x0000000c007c7947 */ /* 0x000fec0003800000 */
.L_x_6740:
[----:B------:R-:W2:Y:S02]  /*5e70*/  LDG.E.U16 R2, desc[UR36][R2.64] ;  /* 0x0000002402027981 */ /* 0x000ea4000c1e1500 */
[----:B--2---:R-:W0:Y:S02]  /*5e80*/  I2F.S16 R0, R2 ;  /* 0x0000000200007306 */ /* 0x004e240000101400 */
[----:B0-----:R-:W-:-:S04]  /*5e90*/  F2FP.F16.F32.PACK_AB R0, RZ, R0 ;  /* 0x00000000ff00723e */ /* 0x001fc800000000ff */
[----:B------:R-:W-:Y:S01]  /*5ea0*/  PRMT R22, R0, 0x7610, R22 ;  /* 0x0000761000167816 */ /* 0x000fe20000000016 */
[----:B------:R-:W-:Y:S06]  /*5eb0*/  BRA `(.L_x_6739) ;  /* 0x0000000c00687947 */ /* 0x000fec0003800000 */
.L_x_6735:
        /* <DEDUP_REMOVED lines=9> */
.L_x_6743:
[----:B------:R1:W5:Y:S01]  /*5f50*/  LDG.E.U16 R22, desc[UR36][R2.64] ;  /* 0x0000002402167981 */ /* 0x000362000c1e1500 */
[----:B------:R-:W-:Y:S05]  /*5f60*/  BRA `(.L_x_6739) ;  /* 0x0000000c003c7947 */ /* 0x000fea0003800000 */
.L_x_6742:
        /* <DEDUP_REMOVED lines=9> */
.L_x_6745:
[----:B------:R0:W5:Y:S01]  /*6000*/  LDG.E.U16 R22, desc[UR36][R2.64] ;  /* 0x0000002402167981 */ /* 0x000162000c1e1500 */
[----:B------:R-:W-:Y:S05]  /*6010*/  BRA `(.L_x_6739) ;  /* 0x0000000c00107947 */ /* 0x000fea0003800000 */
.L_x_6744:
        /* <DEDUP_REMOVED lines=9> */
.L_x_6734:
        /* <DEDUP_REMOVED lines=14> */
.L_x_6748:
        /* <DEDUP_REMOVED lines=9> */
.L_x_6747:
        /* <DEDUP_REMOVED lines=28> */
.L_x_6750:
        /* <DEDUP_REMOVED lines=15> */
.L_x_6749:
[----:B------:R-:W2:Y:S02]  /*64d0*/  LDG.E.U16 R0, desc[UR36][R2.64] ;  /* 0x0000002402007981 */ /* 0x000ea4000c1e1500 */
[----:B--2---:R-:W-:-:S05]  /*64e0*/  IMAD.U32 R0, R0, 0x10000, RZ ;  /* 0x0001000000007824 */ /* 0x004fca00078e00ff */
[----:B------:R-:W-:-:S04]  /*64f0*/  F2FP.F16.F32.PACK_AB R0, RZ, R0 ;  /* 0x00000000ff00723e */ /* 0x000fc800000000ff */
[----:B------:R-:W-:Y:S01]  /*6500*/  PRMT R22, R0, 0x7610, R22 ;  /* 0x0000761000167816 */ /* 0x000fe20000000016 */
[----:B------:R-:W-:Y:S06]  /*6510*/  BRA `(.L_x_6739) ;  /* 0x0000000400d07947 */ /* 0x000fec0003800000 */
.L_x_6746:
        /* <DEDUP_REMOVED lines=13> */
.L_x_6753:
        /* <DEDUP_REMOVED lines=21> */
.L_x_6757:
[----:B------:R-:W-:Y:S05]  /*6740*/  BSYNC B1 ;  /* 0x0000000000017941 */ /* 0x000fea0003800000 */
.L_x_6756:
[----:B------:R-:W-:Y:S01]  /*6750*/  LEA R3, R0, 0x3b800000, 0x17 ;  /* 0x3b80000000037811 */ /* 0x000fe200078eb8ff */
[----:B------:R-:W-:-:S05]  /*6760*/  IMAD.SHL.U32 R0, R2, 0x100000, RZ ;  /* 0x0010000002007824 */ /* 0x000fca00078e00ff */
[----:B------:R-:W-:-:S07]  /*6770*/  LOP3.LUT R0, R3, R0, R4, 0xfe, !PT ;  /* 0x0000000003007212 */ /* 0x000fce00078efe04 */
.L_x_6755:
[----:B------:R-:W-:Y:S05]  /*6780*/  BSYNC B0 ;  /* 0x0000000000007941 */ /* 0x000fea0003800000 */
.L_x_6754:
[----:B------:R-:W-:-:S04]  /*6790*/  F2FP.F16.F32.PACK_AB R0, RZ, R0 ;  /* 0x00000000ff00723e */ /* 0x000fc800000000ff */
[----:B------:R-:W-:Y:S01]  /*67a0*/  PRMT R22, R0, 0x7610, R22 ;  /* 0x0000761000167816 */ /* 0x000fe20000000016 */
[----:B------:R-:W-:Y:S06]  /*67b0*/  BRA `(.L_x_6739) ;  /* 0x0000000400287947 */ /* 0x000fec0003800000 */
.L_x_6752:
        /* <DEDUP_REMOVED lines=21> */
.L_x_6761:
[----:B------:R-:W-:Y:S05]  /*6910*/  BSYNC B1 ;  /* 0x0000000000017941 */ /* 0x000fea0003800000 */
.L_x_6760:
[----:B------:R-:W-:Y:S01]  /*6920*/  LEA R3, R0, 0x37800000, 0x17 ;  /* 0x3780000000037811 */ /* 0x000fe200078eb8ff */
[----:B------:R-:W-:-:S05]  /*6930*/  IMAD.SHL.U32 R0, R2, 0x200000, RZ ;  /* 0x0020000002007824 */ /* 0x000fca00078e00ff */
[----:B------:R-:W-:-:S07]  /*6940*/  LOP3.LUT R0, R3, R0, R4, 0xfe, !PT ;  /* 0x0000000003007212 */ /* 0x000fce00078efe04 */
.L_x_6759:
[----:B------:R-:W-:Y:S05]  /*6950*/  BSYNC B0 ;  /* 0x0000000000007941 */ /* 0x000fea0003800000 */
.L_x_6758:
[----:B------:R-:W-:-:S04]  /*6960*/  F2FP.F16.F32.PACK_AB R0, RZ, R0 ;  /* 0x00000000ff00723e */ /* 0x000fc800000000ff */
[----:B------:R-:W-:Y:S01]  /*6970*/  PRMT R22, R0, 0x7610, R22 ;  /* 0x0000761000167816 */ /* 0x000fe20000000016 */
[----:B------:R-:W-:Y:S06]  /*6980*/  BRA `(.L_x_6739) ;  /* 0x0000000000b47947 */ /* 0x000fec0003800000 */
.L_x_6751:
        /* <DEDUP_REMOVED lines=14> */
.L_x_6765:
[----:B------:R-:W-:Y:S05]  /*6a70*/  BSYNC B0 ;  /* 0x0000000000007941 */ /* 0x000fea0003800000 */
.L_x_6764:
[----:B------:R-:W-:-:S04]  /*6a80*/  F2FP.F16.F32.PACK_AB R0, RZ, R0 ;  /* 0x00000000ff00723e */ /* 0x000fc800000000ff */
[----:B------:R-:W-:Y:S01]  /*6a90*/  PRMT R22, R0, 0x7610, R22 ;  /* 0x0000761000167816 */ /* 0x000fe20000000016 */
[----:B------:R-:W-:Y:S06]  /*6aa0*/  BRA `(.L_x_6739) ;  /* 0x00000000006c7947 */ /* 0x000fec0003800000 */
.L_x_6738:
        /* <DEDUP_REMOVED lines=16> */
.L_x_6766:
[----:B------:R-:W-:Y:S01]  /*6bb0*/  PRMT R22, RZ, 0x7610, R22 ;  /* 0x00007610ff167816 */ /* 0x000fe20000000016 */
[----:B------:R-:W-:Y:S06]  /*6bc0*/  BRA `(.L_x_6739) ;  /* 0x0000000000247947 */ /* 0x000fec0003800000 */
.L_x_6763:
[----:B------:R-:W2:Y:S02]  /*6bd0*/  LDG.E.64 R2, desc[UR36][R2.64] ;  /* 0x0000002402027981 */ /* 0x000ea4000c1e1b00 */
[----:B--2---:R-:W0:Y:S02]  /*6be0*/  I2F.U64 R0, R2 ;  /* 0x0000000200007312 */ /* 0x004e240000301000 */
[----:B0-----:R-:W-:-:S04]  /*6bf0*/  F2FP.F16.F32.PACK_AB R0, RZ, R0 ;  /* 0x00000000ff00723e */ /* 0x001fc800000000ff */
[----:B------:R-:W-:Y:S01]  /*6c00*/  PRMT R22, R0, 0x7610, R22 ;  /* 0x0000761000167816 */ /* 0x000fe20000000016 */
[----:B------:R-:W-:Y:S06]  /*6c10*/  BRA `(.L_x_6739) ;  /* 0x0000000000107947 */ /* 0x000fec0003800000 */
.L_x_6762:
[----:B------:R-:W2:Y:S02]  /*6c20*/  LDG.E R2, desc[UR36][R2.64] ;  /* 0x0000002402027981 */ /* 0x000ea4000c1e1900 */
[----:B--2---:R-:W-:-:S04]  /*6c30*/  I2FP.F32.U32 R0, R2 ;  /* 0x0000000200007245 */ /* 0x004fc80000201000 */
[----:B------:R-:W-:-:S04]  /*6c40*/  F2FP.F16.F32.PACK_AB R0, RZ, R0 ;  /* 0x00000000ff00723e */ /* 0x000fc800000000ff */
[----:B------:R-:W-:-:S07]  /*6c50*/  PRMT R22, R0, 0x7610, R22 ;  /* 0x0000761000167816 */ /* 0x000fce0000000016 */
.L_x_6739:
        /* <DEDUP_REMOVED lines=19> */
.L_x_6771:
[----:B------:R-:W2:Y:S02]  /*6d90*/  LDG.E.U8 R0, desc[UR36][R2.64] ;  /* 0x0000002402007981 */ /* 0x000ea4000c1e1100 */
[----:B--2---:R-:W-:Y:S01]  /*6da0*/  I2FP.F32.U32 R0, R0 ;  /* 0x0000000000007245 */ /* 0x004fe20000201000 */
[----:B------:R-:W-:Y:S06]  /*6db0*/  BRA `(.L_x_6773) ;  /* 0x0000000c002c7947 */ /* 0x000fec0003800000 */
.L_x_6770:
        /* <DEDUP_REMOVED lines=9> */
.L_x_6775:
[----:B------:R-:W2:Y:S02]  /*6e50*/  LDG.E R0, desc[UR36][R2.64] ;  /* 0x0000002402007981 */ /* 0x000ea4000c1e1900 */
[----:B--2---:R-:W-:Y:S01]  /*6e60*/  I2FP.F32.S32 R0, R0 ;  /* 0x0000000000007245 */ /* 0x004fe20000201400 */
[----:B------:R-:W-:Y:S06]  /*6e70*/  BRA `(.L_x_6773) ;  /* 0x0000000800fc7947 */ /* 0x000fec0003800000 */
.L_x_6774:
[----:B------:R-:W2:Y:S02]  /*6e80*/  LDG.E.U16 R0, desc[UR36][R2.64] ;  /* 0x0000002402007981 */ /* 0x000ea4000c1e1500 */
[----:B--2---:R-:W0:Y:S01]  /*6e90*/  I2F.S16 R0, R0 ;  /* 0x0000000000007306 */ /* 0x004e220000101400 */
[----:B------:R-:W-:Y:S05]  /*6ea0*/  BRA `(.L_x_6773) ;  /* 0x0000000800f07947 */ /* 0x000fea0003800000 */
.L_x_6769:
        /* <DEDUP_REMOVED lines=8> */
.L_x_6777:
[----:B------:R-:W2:Y:S02]  /*6f30*/  LDG.E.U16 R0, desc[UR36][R2.64] ;  /* 0x0000002402007981 */ /* 0x000ea4000c1e1500 */
[----:B--2---:R-:W-:Y:S01]  /*6f40*/  HADD2.F32 R0, -RZ, R0.H0_H0 ;  /* 0x20000000ff007230 */ /* 0x004fe20000004100 */
[----:B------:R-:W-:Y:S06]  /*6f50*/  BRA `(.L_x_6773) ;  /* 0x0000000800c47947 */ /* 0x000fec0003800000 */
.L_x_6776:
        /* <DEDUP_REMOVED lines=8> */
.L_x_6779:
[----:B------:R-:W2:Y:S02]  /*6fe0*/  LDG.E.U16 R0, desc[UR36][R2.64] ;  /* 0x0000002402007981 */ /* 0x000ea4000c1e1500 */
[----:B--2---:R-:W-:Y:S01]  /*6ff0*/  HADD2.F32 R0, -RZ, R0.H0_H0 ;  /* 0x20000000ff007230 */ /* 0x004fe20000004100 */
[----:B------:R-:W-:Y:S06]  /*7000*/  BRA `(.L_x_6773) ;  /* 0x0000000800987947 */ /* 0x000fec0003800000 */
.L_x_6778:
[----:B------:R-:W2:Y:S01]  /*7010*/  LDG.E.64 R2, desc[UR36][R2.64] ;  /* 0x0000002402027981 */ /* 0x000ea2000c1e1b00 */
[----:B------:R-:W-:Y:S01]  /*7020*/  UMOV UR4, 0xf0000000 ;  /* 0xf000000000047882 */ /* 0x000fe20000000000 */
[----:B------:R-:W-:Y:S01]  /*7030*/  UMOV UR5, 0x380fffff ;  /* 0x380fffff00057882 */ /* 0x000fe20000000000 */
[----:B--2---:R-:W0:Y:S01]  /*7040*/  F2F.F32.F64 R0, R2 ;  /* 0x0000000200007310 */ /* 0x004e220000301000 */
[----:B------:R-:W-:-:S14]  /*7050*/  DSETP.GEU.AND P0, PT, |R2|, UR4, PT ;  /* 0x0000000402007e2a */ /* 0x000fdc000bf0e200 */
[----:B0-----:R-:W-:Y:S01]  /*7060*/  @!P0 FMUL R0, R0, 1.175494350822287508e-38 ;  /* 0x0080000000008820 */ /* 0x001fe20000400000 */
[----:B------:R-:W-:Y:S06]  /*7070*/  BRA `(.L_x_6773) ;  /* 0x00000008007c7947 */ /* 0x000fec0003800000 */
.L_x_6768:
        /* <DEDUP_REMOVED lines=12> */
.L_x_6782:
[----:B------:R-:W2:Y:S01]  /*7140*/  LDG.E.64 R2, desc[UR36][R2.64] ;  /* 0x0000002402027981 */ /* 0x000ea2000c1e1b00 */
[----:B------:R-:W-:Y:S01]  /*7150*/  UMOV UR4, 0xf0000000 ;  /* 0xf000000000047882 */ /* 0x000fe20000000000 */
[----:B------:R-:W-:Y:S01]  /*7160*/  UMOV UR5, 0x380fffff ;  /* 0x380fffff00057882 */ /* 0x000fe20000000000 */
[----:B--2---:R-:W0:Y:S01]  /*7170*/  F2F.F32.F64 R0, R2 ;  /* 0x0000000200007310 */ /* 0x004e220000301000 */
[----:B------:R-:W-:-:S14]  /*7180*/  DSETP.GEU.AND P0, PT, |R2|, UR4, PT ;  /* 0x0000000402007e2a */ /* 0x000fdc000bf0e200 */
[----:B0-----:R-:W-:Y:S01]  /*7190*/  @!P0 FMUL R0, R0, 1.175494350822287508e-38 ;  /* 0x0080000000008820 */ /* 0x001fe20000400000 */
[----:B------:R-:W-:Y:S06]  /*71a0*/  BRA `(.L_x_6773) ;  /* 0x0000000800307947 */ /* 0x000fec0003800000 */
.L_x_6781:
        /* <DEDUP_REMOVED lines=26> */
.L_x_6784:
        /* <DEDUP_REMOVED lines=13> */
.L_x_6783:
[----:B------:R-:W2:Y:S02]  /*7420*/  LDG.E.U16 R0, desc[UR36][R2.64] ;  /* 0x0000002402007981 */ /* 0x000ea4000c1e1500 */
[----:B--2---:R-:W-:Y:S01]  /*7430*/  IMAD.U32 R0, R0, 0x10000, RZ ;  /* 0x0001000000007824 */ /* 0x004fe200078e00ff */
[----:B------:R-:W-:Y:S06]  /*7440*/  BRA `(.L_x_6773) ;  /* 0x0000000400887947 */ /* 0x000fec0003800000 */
.L_x_6780:
        /* <DEDUP_REMOVED lines=11> */
.L_x_6787:
        /* <DEDUP_REMOVED lines=20> */
.L_x_6789:
[----:B------:R-:W-:Y:S05]  /*7640*/  BSYNC B0 ;  /* 0x0000000000007941 */ /* 0x000fea0003800000 */
.L_x_6788:
[----:B------:R-:W-:Y:S01]  /*7650*/  LEA R3, R0, 0x3b800000, 0x17 ;  /* 0x3b80000000037811 */ /* 0x000fe200078eb8ff */
[----:B------:R-:W-:-:S05]  /*7660*/  IMAD.SHL.U32 R0, R2, 0x100000, RZ ;  /* 0x0010000002007824 */ /* 0x000fca00078e00ff */
[----:B------:R-:W-:Y:S01]  /*7670*/  LOP3.LUT R0, R3, R0, R4, 0xfe, !PT ;  /* 0x0000000003007212 */ /* 0x000fe200078efe04 */
[----:B------:R-:W-:Y:S06]  /*7680*/  BRA `(.L_x_6773) ;  /* 0x0000000000f87947 */ /* 0x000fec0003800000 */
.L_x_6786:
        /* <DEDUP_REMOVED lines=20> */
.L_x_6791:
[----:B------:R-:W-:Y:S05]  /*77d0*/  BSYNC B0 ;  /* 0x0000000000007941 */ /* 0x000fea0003800000 */
.L_x_6790:
[----:B------:R-:W-:Y:S01]  /*77e0*/  LEA R3, R0, 0x37800000, 0x17 ;  /* 0x3780000000037811 */ /* 0x000fe200078eb8ff */
[----:B------:R-:W-:-:S05]  /*77f0*/  IMAD.SHL.U32 R0, R2, 0x200000, RZ ;  /* 0x0020000002007824 */ /* 0x000fca00078e00ff */
[----:B------:R-:W-:Y:S01]  /*7800*/  LOP3.LUT R0, R3, R0, R4, 0xfe, !PT ;  /* 0x0000000003007212 */ /* 0x000fe200078efe04 */
[----:B------:R-:W-:Y:S06]  /*7810*/  BRA `(.L_x_6773) ;  /* 0x0000000000947947 */ /* 0x000fec0003800000 */
.L_x_6785:
        /* <DEDUP_REMOVED lines=14> */
.L_x_6772:
        /* <DEDUP_REMOVED lines=16> */
.L_x_6794:
[----:B------:R-:W-:Y:S01]  /*7a00*/  IMAD.MOV.U32 R0, RZ, RZ, RZ ;  /* 0x000000ffff007224 */ /* 0x000fe200078e00ff */
[----:B------:R-:W-:Y:S06]  /*7a10*/  BRA `(.L_x_6773) ;  /* 0x0000000000147947 */ /* 0x000fec0003800000 */
.L_x_6793:
[----:B------:R-:W2:Y:S02]  /*7a20*/  LDG.E.64 R2, desc[UR36][R2.64] ;  /* 0x0000002402027981 */ /* 0x000ea4000c1e1b00 */
[----:B--2---:R0:W1:Y:S01]  /*7a30*/  I2F.U64 R0, R2 ;  /* 0x0000000200007312 */ /* 0x0040620000301000 */
[----:B------:R-:W-:Y:S05]  /*7a40*/  BRA `(.L_x_6773) ;  /* 0x0000000000087947 */ /* 0x000fea0003800000 */
.L_x_6792:
[----:B------:R-:W2:Y:S02]  /*7a50*/  LDG.E R0, desc[UR36][R2.64] ;  /* 0x0000002402007981 */ /* 0x000ea4000c1e1900 */
[----:B--2---:R-:W-:-:S07]  /*7a60*/  I2FP.F32.U32 R0, R0 ;  /* 0x0000000000007245 */ /* 0x004fce0000201000 */
.L_x_6773:
[----:B------:R-:W-:Y:S05]  /*7a70*/  BSYNC B6 ;  /* 0x0000000000067941 */ /* 0x000fea0003800000 */
.L_x_6767:
[----:B------:R-:W2:Y:S01]  /*7a80*/  LDC.U8 R4, c[0x0][0x491] ;  /* 0x00012440ff047b82 */ /* 0x000ea20000000000 */
[----:B01--45:R-:W-:-:S05]  /*7a90*/  HADD2.F32 R3, -RZ, R22.H0_H0 ;  /* 0x20000016ff037230 */ /* 0x033fca0000004100 */
[----:B--23--:R-:W-:-:S05]  /*7aa0*/  FMUL.FTZ R3, R3, R0 ;  /* 0x0000000003037220 */ /* 0x00cfca0000410000 */
[----:B------:R-:W-:Y:S02]  /*7ab0*/  F2FP.F16.F32.PACK_AB R3, RZ, R3 ;  /* 0x00000003ff03723e */ /* 0x000fe400000000ff */
[----:B------:R-:W-:-:S04]  /*7ac0*/  PRMT R2, R4, 0x9910, RZ ;  /* 0x0000991004027816 */ /* 0x000fc800000000ff */
        /* <DEDUP_REMOVED lines=14> */
.L_x_6798:
[----:B------:R-:W-:-:S06]  /*7bb0*/  HADD2.F32 R3, -RZ, R3.H0_H0 ;  /* 0x20000003ff037230 */ /* 0x000fcc0000004100 */
[----:B------:R-:W0:Y:S02]  /*7bc0*/  F2I.S64.TRUNC R2, R3 ;  /* 0x0000000300027311 */ /* 0x000e24000020d900 */
[----:B0-----:R0:W-:Y:S01]  /*7bd0*/  STG.E.U8 desc[UR36][R16.64], R2 ;  /* 0x0000000210007986 */ /* 0x0011e2000c101124 */
[----:B------:R-:W-:Y:S05]  /*7be0*/  BRA `(.L_x_6800) ;  /* 0x0000000c00847947 */ /* 0x000fea0003800000 */
.L_x_6797:
        /* <DEDUP_REMOVED lines=10> */
.L_x_6802:
[----:B------:R-:W-:-:S06]  /*7c90*/  HADD2.F32 R3, -RZ, R3.H0_H0 ;  /* 0x20000003ff037230 */ /* 0x000fcc0000004100 */
[----:B------:R-:W0:Y:S02]  /*7ca0*/  F2I.FTZ.TRUNC.NTZ R3, R3 ;  /* 0x0000000300037305 */ /* 0x000e24000021f100 */
[----:B0-----:R0:W-:Y:S01]  /*7cb0*/  STG.E desc[UR36][R16.64], R3 ;  /* 0x0000000310007986 */ /* 0x0011e2000c101924 */
[----:B------:R-:W-:Y:S05]  /*7cc0*/  BRA `(.L_x_6800) ;  /* 0x0000000c004c7947 */ /* 0x000fea0003800000 */
.L_x_6801:
[----:B------:R-:W-:-:S06]  /*7cd0*/  HADD2.F32 R3, -RZ, R3.H0_H0 ;  /* 0x20000003ff037230 */ /* 0x000fcc0000004100 */
[----:B------:R-:W0:Y:S02]  /*7ce0*/  F2I.FTZ.TRUNC.NTZ R3, R3 ;  /* 0x0000000300037305 */ /* 0x000e24000021f100 */
[----:B0-----:R0:W-:Y:S01]  /*7cf0*/  STG.E.U16 desc[UR36][R16.64], R3 ;  /* 0x0000000310007986 */ /* 0x0011e2000c101524 */
[----:B------:R-:W-:Y:S05]  /*7d00*/  BRA `(.L_x_6800) ;  /* 0x0000000c003c7947 */ /* 0x000fea0003800000 */
.L_x_6796:
        /* <DEDUP_REMOVED lines=9> */
.L_x_6804:
[----:B------:R0:W-:Y:S01]  /*7da0*/  STG.E.U16 desc[UR36][R16.64], R3 ;  /* 0x0000000310007986 */ /* 0x0001e2000c101524 */
[----:B------:R-:W-:Y:S05]  /*7db0*/  BRA `(.L_x_6800) ;  /* 0x0000000c00107947 */ /* 0x000fea0003800000 */
.L_x_6803:
        /* <DEDUP_REMOVED lines=10> */
.L_x_6806:
[----:B------:R-:W-:-:S05]  /*7e60*/  HADD2.F32 R0, -RZ, R3.H0_H0 ;  /* 0x20000003ff007230 */ /* 0x000fca0000004100 */
[----:B------:R-:W-:-:S04]  /*7e70*/  F2FP.F16.F32.PACK_AB R0, RZ, R0 ;  /* 0x00000000ff00723e */ /* 0x000fc800000000ff */
[----:B------:R-:W-:-:S05]  /*7e80*/  PRMT R0, R0, 0x5410, RZ ;  /* 0x0000541000007816 */ /* 0x000fca00000000ff */
[----:B------:R0:W-:Y:S01]  /*7e90*/  STG.E desc[UR36][R16.64], R0 ;  /* 0x0000000010007986 */ /* 0x0001e2000c101924 */
[----:B------:R-:W-:Y:S05]  /*7ea0*/  BRA `(.L_x_6800) ;  /* 0x0000000800d47947 */ /* 0x000fea0003800000 */
.L_x_6805:
[----:B------:R-:W-:-:S05]  /*7eb0*/  HADD2.F32 R2, -RZ, R3.H0_H0 ;  /* 0x20000003ff027230 */ /* 0x000fca0000004100 */
[----:B------:R-:W-:-:S06]  /*7ec0*/  FMUL.FTZ R2, R2, 1 ;  /* 0x3f80000002027820 */ /* 0x000fcc0000410000 */
[----:B------:R-:W0:Y:S02]  /*7ed0*/  F2F.F64.F32 R2, R2 ;  /* 0x0000000200027310 */ /* 0x000e240000201800 */
[----:B0-----:R0:W-:Y:S01]  /*7ee0*/  STG.E.64 desc[UR36][R16.64], R2 ;  /* 0x0000000210007986 */ /* 0x0011e2000c101b24 */
[----:B------:R-:W-:Y:S05]  /*7ef0*/  BRA `(.L_x_6800) ;  /* 0x0000000800c07947 */ /* 0x000fea0003800000 */
.L_x_6795:
        /* <DEDUP_REMOVED lines=13> */
.L_x_6809:
[----:B------:R-:W-:Y:S01]  /*7fd0*/  HADD2.F32 R3, -RZ, R3.H0_H0 ;  /* 0x20000003ff037230 */ /* 0x000fe20000004100 */
[----:B------:R-:W-:-:S04]  /*7fe0*/  CS2R R6, SRZ ;  /* 0x0000000000067805 */ /* 0x000fc8000001ff00 */
[----:B------:R-:W-:-:S04]  /*7ff0*/  FMUL.FTZ R3, R3, 1 ;  /* 0x3f80000003037820 */ /* 0x000fc80000410000 */
[----:B------:R-:W0:Y:S02]  /*8000*/  F2F.F64.F32 R4, R3 ;  /* 0x0000000300047310 */ /* 0x000e240000201800 */
[----:B0-----:R0:W-:Y:S01]  /*8010*/  STG.E.128 desc[UR36][R16.64], R4 ;  /* 0x0000000410007986 */ /* 0x0011e2000c101d24 */
[----:B------:R-:W-:Y:S05]  /*8020*/  BRA `(.L_x_6800) ;  /* 0x0000000800747947 */ /* 0x000fea0003800000 */
.L_x_6808:
        /* <DEDUP_REMOVED lines=21> */
.L_x_6813:
[----:B------:R-:W-:Y:S05]  /*8180*/  BSYNC B0 ;  /* 0x0000000000007941 */ /* 0x000fea0003800000 */
.L_x_6812:
[----:B------:R-:W-:-:S05]  /*8190*/  LOP3.LUT R3, R0, R3, RZ, 0xfc, !PT ;  /* 0x0000000300037212 */ /* 0x000fca00078efcff */
[----:B------:R0:W-:Y:S01]  /*81a0*/  STG.E.U8 desc[UR36][R16.64], R3 ;  /* 0x0000000310007986 */ /* 0x0001e2000c101124 */
[----:B------:R-:W-:Y:S05]  /*81b0*/  BRA `(.L_x_6800) ;  /* 0x0000000800107947 */ /* 0x000fea0003800000 */
.L_x_6811:
        /* <DEDUP_REMOVED lines=13> */
.L_x_6815:
[----:B------:R-:W-:Y:S01]  /*8290*/  IMAD.MOV.U32 R0, RZ, RZ, 0x7f ;  /* 0x0000007fff007424 */ /* 0x000fe200078e00ff */
[----:B------:R-:W-:-:S04]  /*82a0*/  ISETP.GT.U32.AND P0, PT, R2, 0x7f800000, PT ;  /* 0x7f8000000200780c */ /* 0x000fc80003f04070 */
[----:B------:R-:W-:-:S09]  /*82b0*/  SEL R0, R0, 0x7c, P0 ;  /* 0x0000007c00007807 */ /* 0x000fd20000000000 */
.L_x_6816:
[----:B------:R-:W-:Y:S05]  /*82c0*/  BSYNC B0 ;  /* 0x0000000000007941 */ /* 0x000fea0003800000 */
.L_x_6814:
[----:B------:R-:W-:-:S04]  /*82d0*/  LOP3.LUT R2, R3, 0x80000000, RZ, 0xc0, !PT ;  /* 0x8000000003027812 */ /* 0x000fc800078ec0ff */
[----:B------:R-:W-:-:S04]  /*82e0*/  SHF.R.U32.HI R3, RZ, 0x18, R2 ;  /* 0x00000018ff037819 */ /* 0x000fc80000011602 */
[----:B------:R-:W-:-:S05]  /*82f0*/  LOP3.LUT R3, R0, R3, RZ, 0xfc, !PT ;  /* 0x0000000300037212 */ /* 0x000fca00078efcff */
[----:B------:R0:W-:Y:S01]  /*8300*/  STG.E.U8 desc[UR36][R16.64], R3 ;  /* 0x0000000310007986 */ /* 0x0001e2000c101124 */
[----:B------:R-:W-:Y:S05]  /*8310*/  BRA `(.L_x_6800) ;  /* 0x0000000400b87947 */ /* 0x000fea0003800000 */
.L_x_6810:
[----:B------:R-:W-:-:S05]  /*8320*/  HADD2.F32 R0, -RZ, R3.H0_H0 ;  /* 0x20000003ff007230 */ /* 0x000fca0000004100 */
[----:B------:R-:W-:-:S05]  /*8330*/  F2FP.BF16.F32.PACK_AB R0, RZ, R0 ;  /* 0x00000000ff00723e */ /* 0x000fca00000010ff */
[----:B------:R0:W-:Y:S01]  /*8340*/  STG.E.U16 desc[UR36][R16.64], R0 ;  /* 0x0000000010007986 */ /* 0x0001e2000c101524 */
[----:B------:R-:W-:Y:S05]  /*8350*/  BRA `(.L_x_6800) ;  /* 0x0000000400a87947 */ /* 0x000fea0003800000 */
.L_x_6807:
        /* <DEDUP_REMOVED lines=12> */
.L_x_6819:
        /* <DEDUP_REMOVED lines=17> */
.L_x_6822:
[----:B------:R-:W-:-:S04]  /*8530*/  LOP3.LUT R2, R3, 0x80000000, RZ, 0xc0, !PT ;  /* 0x8000000003027812 */ /* 0x000fc800078ec0ff */
[----:B------:R-:W-:-:S04]  /*8540*/  SHF.R.U32.HI R3, RZ, 0x18, R2 ;  /* 0x00000018ff037819 */ /* 0x000fc80000011602 */
[----:B------:R-:W-:-:S04]  /*8550*/  LOP3.LUT R0, R0, R3, RZ, 0xfc, !PT ;  /* 0x0000000300007212 */ /* 0x000fc800078efcff */
[----:B------:R-:W-:-:S07]  /*8560*/  PRMT R8, R0, 0x7610, R8 ;  /* 0x0000761000087816 */ /* 0x000fce0000000008 */
.L_x_6821:
[----:B------:R-:W-:Y:S05]  /*8570*/  BSYNC B0 ;  /* 0x0000000000007941 */ /* 0x000fea0003800000 */
.L_x_6820:
[----:B------:R3:W-:Y:S01]  /*8580*/  STG.E.U8 desc[UR36][R16.64], R8 ;  /* 0x0000000810007986 */ /* 0x0007e2000c101124 */
[----:B------:R-:W-:Y:S05]  /*8590*/  BRA `(.L_x_6800) ;  /* 0x0000000400187947 */ /* 0x000fea0003800000 */
.L_x_6818:
        /* <DEDUP_REMOVED lines=17> */
.L_x_6825:
[----:B------:R-:W-:-:S04]  /*86b0*/  LOP3.LUT R2, R3, 0x80000000, RZ, 0xc0, !PT ;  /* 0x8000000003027812 */ /* 0x000fc800078ec0ff */
[----:B------:R-:W-:-:S04]  /*86c0*/  SHF.R.U32.HI R3, RZ, 0x18, R2 ;  /* 0x00000018ff037819 */ /* 0x000fc80000011602 */
[----:B------:R-:W-:-:S04]  /*86d0*/  LOP3.LUT R0, R0, R3, RZ, 0xfc, !PT ;  /* 0x0000000300007212 */ /* 0x000fc800078efcff */
[----:B------:R-:W-:-:S07]  /*86e0*/  PRMT R8, R0, 0x7610, R8 ;  /* 0x0000761000087816 */ /* 0x000fce0000000008 */
.L_x_6824:
[----:B------:R-:W-:Y:S05]  /*86f0*/  BSYNC B0 ;  /* 0x0000000000007941 */ /* 0x000fea0003800000 */
.L_x_6823:
[----:B------:R0:W-:Y:S01]  /*8700*/  STG.E.U8 desc[UR36][R16.64], R8 ;  /* 0x0000000810007986 */ /* 0x0001e2000c101124 */
[----:B------:R-:W-:Y:S05]  /*8710*/  BRA `(.L_x_6800) ;  /* 0x0000000000b87947 */ /* 0x000fea0003800000 */
.L_x_6817:
[----:B------:R-:W-:-:S13]  /*8720*/  ISETP.NE.AND P0, PT, R2, 0x1c, PT ;  /* 0x0000001c0200780c */ /* 0x000fda0003f05270 */
[----:B------:R-:W-:Y:S05]  /*8730*/  @!P0 BRA `(.L_x_6826) ;  /* 0x0000000000a48947 */ /* 0x000fea0003800000 */
[----:B------:R-:W-:-:S13]  /*8740*/  ISETP.NE.AND P0, PT, R2, 0x1d, PT ;  /* 0x0000001d0200780c */ /* 0x000fda0003f05270 */
[----:B------:R-:W-:Y:S05]  /*8750*/  @!P0 BRA `(.L_x_6827) ;  /* 0x00000000008c8947 */ /* 0x000fea0003800000 */
[----:B------:R-:W-:-:S13]  /*8760*/  ISETP.NE.AND P0, PT, R2, 0x2c, PT ;  /* 0x0000002c0200780c */ /* 0x000fda0003f05270 */
[----:B------:R-:W-:Y:S05]  /*8770*/  @P0 BRA `(.L_x_6799) ;  /* 0x0000000000400947 */ /* 0x000fea0003800000 */
[----:B------:R-:W-:-:S05]  /*8780*/  HADD2.F32 R3, -RZ, R3.H0_H0 ;  /* 0x20000003ff037230 */ /* 0x000fca0000004100 */
        /* <DEDUP_REMOVED lines=15> */
.L_x_6799:
        /* <DEDUP_REMOVED lines=16> */
.L_x_6828:
[----:B------:R-:W-:Y:S05]  /*8980*/  BRA `(.L_x_6800) ;  /* 0x00000000001c7947 */ /* 0x000fea0003800000 */
.L_x_6827:
[----:B------:R-:W-:-:S06]  /*8990*/  HADD2.F32 R3, -RZ, R3.H0_H0 ;  /* 0x20000003ff037230 */ /* 0x000fcc0000004100 */
[----:B------:R-:W0:Y:S02]  /*89a0*/  F2I.U64.TRUNC R2, R3 ;  /* 0x0000000300027311 */ /* 0x000e24000020d800 */
[----:B0-----:R2:W-:Y:S01]  /*89b0*/  STG.E.64 desc[UR36][R16.64], R2 ;  /* 0x0000000210007986 */ /* 0x0015e2000c101b24 */
[----:B------:R-:W-:Y:S05]  /*89c0*/  BRA `(.L_x_6800) ;  /* 0x00000000000c7947 */ /* 0x000fea0003800000 */
.L_x_6826:
[----:B------:R-:W-:-:S06]  /*89d0*/  HADD2.F32 R3, -RZ, R3.H0_H0 ;  /* 0x20000003ff037230 */ /* 0x000fcc0000004100 */
[----:B------:R-:W0:Y:S02]  /*89e0*/  F2I.FTZ.U32.TRUNC.NTZ R3, R3 ;  /* 0x0000000300037305 */ /* 0x000e24000021f000 */
[----:B0-----:R0:W-:Y:S02]  /*89f0*/  STG.E desc[UR36][R16.64], R3 ;  /* 0x0000000310007986 */ /* 0x0011e4000c101924 */
.L_x_6800:
[----:B------:R-:W-:-:S07]  /*8a00*/  VIADD R19, R19, 0x80 ;  /* 0x0000008013137836 */ /* 0x000fce0000000000 */
.L_x_6732:
[----:B------:R-:W-:Y:S05]  /*8a10*/  BSYNC B7 ;  /* 0x0000000000077941 */ /* 0x000fea0003800000 */
.L_x_6731:
[----:B------:R-:W-:Y:S01]  /*8a20*/  ULDC UR4, c[0x0][0x210] ;  /* 0x0000840000047ab9 */ /* 0x000fe20000000800 */
[----:B------:R-:W-:Y:S01]  /*8a30*/  BSSY B7, `(.L_x_6829) ;  /* 0x000044b000077945 */ /* 0x000fe20003800000 */
[----:B------:R-:W-:-:S13]  /*8a40*/  ISETP.GE.AND P0, PT, R19, UR4, PT ;  /* 0x0000000413007c0c */ /* 0x000fda000bf06270 */
[----:B------:R-:W-:Y:S05]  /*8a50*/  @P0 BRA `(.L_x_6830) ;  /* 0x0000004400200947 */ /* 0x000fea0003800000 */
[----:B0--3--:R-:W0:Y:S01]  /*8a60*/  LDC R6, c[0x0][0x218] ;  /* 0x00008600ff067b82 */ /* 0x009e220000000800 */
        /* <DEDUP_REMOVED lines=353> */
.L_x_6831:
        /* <DEDUP_REMOVED lines=23> */
.L_x_6835:
[----:B------:R-:W2:Y:S02]  /*a1f0*/  LDG.E.U8 R2, desc[UR36][R2.64] ;  /* 0x0000002402027981 */ /* 0x000ea4000c1e1100 */
[----:B--2---:R-:W-:-:S04]  /*a200*/  I2FP.F32.U32 R0, R2 ;  /* 0x0000000200007245 */ /* 0x004fc80000201000 */
[----:B------:R-:W-:-:S04]  /*a210*/  F2FP.F16.F32.PACK_AB R0, RZ, R0 ;  /* 0x00000000ff00723e */ /* 0x000fc800000000ff */
[----:B------:R-:W-:Y:S01]  /*a220*/  PRMT R22, R0, 0x7610, R22 ;  /* 0x0000761000167816 */ /* 0x000fe20000000016 */
[----:B------:R-:W-:Y:S06]  /*a230*/  BRA `(.L_x_6837) ;  /* 0x0000000c00bc7947 */ /* 0x000fec0003800000 */
.L_x_6834:
        /* <DEDUP_REMOVED lines=11> */
.L_x_6839:
[----:B------:R-:W2:Y:S02]  /*a2f0*/  LDG.E R2, desc[UR36][R2.64] ;  /* 0x0000002402027981 */ /* 0x000ea4000c1e1900 */
[----:B--2---:R-:W-:-:S04]  /*a300*/  I2FP.F32.S32 R0, R2 ;  /* 0x0000000200007245 */ /* 0x004fc80000201400 */
[----:B------:R-:W-:-:S04]  /*a310*/  F2FP.F16.F32.PACK_AB R0, RZ, R0 ;  /* 0x00000000ff00723e */ /* 0x000fc800000000ff */
[----:B------:R-:W-:Y:S01]  /*a320*/  PRMT R22, R0, 0x7610, R22 ;  /* 0x0000761000167816 */ /* 0x000fe20000000016 */
[----:B------:R-:W-:Y:S06]  /*a330*/  BRA `(.L_x_6837) ;  /* 0x0000000c007c7947 */ /* 0x000fec0003800000 */
.L_x_6838:
[----:B------:R-:W2:Y:S02]  /*a340*/  LDG.E.U16 R2, desc[UR36][R2.64] ;  /* 0x0000002402027981 */ /* 0x000ea4000c1e1500 */
[----:B--2---:R-:W0:Y:S02]  /*a350*/  I2F.S16 R0, R2 ;  /* 0x0000000200007306 */ /* 0x004e240000101400 */
[----:B0-----:R-:W-:-:S04]  /*a360*/  F2FP.F16.F32.PACK_AB R0, RZ, R0 ;  /* 0x00000000ff00723e */ /* 0x001fc800000000ff */
[----:B------:R-:W-:Y:S01]  /*a370*/  PRMT R22, R0, 0x7610, R22 ;  /* 0x0000761000167816 */ /* 0x000fe20000000016 */
[----:B------:R-:W-:Y:S06]  /*a380*/  BRA `(.L_x_6837) ;  /* 0x0000000c00687947 */ /* 0x000fec0003800000 */
.L_x_6833:
        /* <DEDUP_REMOVED lines=9> */
.L_x_6841:
[----:B------:R0:W5:Y:S01]  /*a420*/  LDG.E.U16 R22, desc[UR36][R2.64] ;  /* 0x0000002402167981 */ /* 0x000162000c1e1500 */
[----:B------:R-:W-:Y:S05]  /*a430*/  BRA `(.L_x_6837) ;  /* 0x0000000c003c7947 */ /* 0x000fea0003800000 */
.L_x_6840:
        /* <DEDUP_REMOVED lines=9> */
.L_x_6843:
[----:B------:R1:W5:Y:S01]  /*a4d0*/  LDG.E.U16 R22, desc[UR36][R2.64] ;  /* 0x0000002402167981 */ /* 0x000362000c1e1500 */
[----:B------:R-:W-:Y:S05]  /*a4e0*/  BRA `(.L_x_6837) ;  /* 0x0000000c00107947 */ /* 0x000fea0003800000 */
.L_x_6842:
        /* <DEDUP_REMOVED lines=9> */
.L_x_6832:
        /* <DEDUP_REMOVED lines=14> */
.L_x_6846:
        /* <DEDUP_REMOVED lines=9> */
.L_x_6845:
        /* <DEDUP_REMOVED lines=28> */
.L_x_6848:
        /* <DEDUP_REMOVED lines=15> */
.L_x_6847:
[----:B------:R-:W2:Y:S02]  /*a9a0*/  LDG.E.U16 R0, desc[UR36][R2.64] ;  /* 0x0000002402007981 */ /* 0x000ea4000c1e1500 */
[----:B--2---:R-:W-:-:S05]  /*a9b0*/  IMAD.U32 R0, R0, 0x10000, RZ ;  /* 0x0001000000007824 */ /* 0x004fca00078e00ff */
[----:B------:R-:W-:-:S04]  /*a9c0*/  F2FP.F16.F32.PACK_AB R0, RZ, R0 ;  /* 0x00000000ff00723e */ /* 0x000fc800000000ff */
[----:B------:R-:W-:Y:S01]  /*a9d0*/  PRMT R22, R0, 0x7610, R22 ;  /* 0x0000761000167816 */ /* 0x000fe20000000016 */
[----:B------:R-:W-:Y:S06]  /*a9e0*/  BRA `(.L_x_6837) ;  /* 0x0000000400d07947 */ /* 0x000fec0003800000 */
.L_x_6844:
        /* <DEDUP_REMOVED lines=13> */
.L_x_6851:
        /* <DEDUP_REMOVED lines=21> */
.L_x_6855:
[----:B------:R-:W-:Y:S05]  /*ac10*/  BSYNC B1 ;  /* 0x0000000000017941 */ /* 0x000fea0003800000 */
.L_x_6854:
[----:B------:R-:W-:Y:S01]  /*ac20*/  LEA R3, R0, 0x3b800000, 0x17 ;  /* 0x3b80000000037811 */ /* 0x000fe200078eb8ff */
[----:B------:R-:W-:-:S05]  /*ac30*/  IMAD.SHL.U32 R0, R2, 0x100000, RZ ;  /* 0x0010000002007824 */ /* 0x000fca00078e00ff */
[----:B------:R-:W-:-:S07]  /*ac40*/  LOP3.LUT R0, R3, R0, R4, 0xfe, !PT ;  /* 0x0000000003007212 */ /* 0x000fce00078efe04 */
.L_x_6853:
[----:B------:R-:W-:Y:S05]  /*ac50*/  BSYNC B0 ;  /* 0x0000000000007941 */ /* 0x000fea0003800000 */
.L_x_6852:
[----:B------:R-:W-:-:S04]  /*ac60*/  F2FP.F16.F32.PACK_AB R0, RZ, R0 ;  /* 0x00000000ff00723e */ /* 0x000fc800000000ff */
[----:B------:R-:W-:Y:S01]  /*ac70*/  PRMT R22, R0, 0x7610, R22 ;  /* 0x0000761000167816 */ /* 0x000fe20000000016 */
[----:B------:R-:W-:Y:S06]  /*ac80*/  BRA `(.L_x_6837) ;  /* 0x0000000400287947 */ /* 0x000fec0003800000 */
.L_x_6850:
        /* <DEDUP_REMOVED lines=21> */
.L_x_6859:
[----:B------:R-:W-:Y:S05]  /*ade0*/  BSYNC B1 ;  /* 0x0000000000017941 */ /* 0x000fea0003800000 */
.L_x_6858:
[----:B------:R-:W-:Y:S01]  /*adf0*/  LEA R3, R0, 0x37800000, 0x17 ;  /* 0x3780000000037811 */ /* 0x000fe200078eb8ff */
[----:B------:R-:W-:-:S05]  /*ae00*/  IMAD.SHL.U32 R0, R2, 0x200000, RZ ;  /* 0x0020000002007824 */ /* 0x000fca00078e00ff */
[----:B------:R-:W-:-:S07]  /*ae10*/  LOP3.LUT R0, R3, R0, R4, 0xfe, !PT ;  /* 0x0000000003007212 */ /* 0x000fce00078efe04 */
.L_x_6857:
[----:B------:R-:W-:Y:S05]  /*ae20*/  BSYNC B0 ;  /* 0x0000000000007941 */ /* 0x000fea0003800000 */
.L_x_6856:
[----:B------:R-:W-:-:S04]  /*ae30*/  F2FP.F16.F32.PACK_AB R0, RZ, R0 ;  /* 0x00000000ff00723e */ /* 0x000fc800000000ff */
[----:B------:R-:W-:Y:S01]  /*ae40*/  PRMT R22, R0, 0x7610, R22 ;  /* 0x0000761000167816 */ /* 0x000fe20000000016 */
[----:B------:R-:W-:Y:S06]  /*ae50*/  BRA `(.L_x_6837) ;  /* 0x0000000000b47947 */ /* 0x000fec0003800000 */
.L_x_6849:
        /* <DEDUP_REMOVED lines=14> */
.L_x_6863:
[----:B------:R-:W-:Y:S05]  /*af40*/  BSYNC B0 ;  /* 0x0000000000007941 */ /* 0x000fea0003800000 */
.L_x_6862:
[----:B------:R-:W-:-:S04]  /*af50*/  F2FP.F16.F32.PACK_AB R0, RZ, R0 ;  /* 0x00000000ff00723e */ /* 0x000fc800000000ff */
[----:B------:R-:W-:Y:S01]  /*af60*/  PRMT R22, R0, 0x7610, R22 ;  /* 0x0000761000167816 */ /* 0x000fe20000000016 */
[----:B------:R-:W-:Y:S06]  /*af70*/  BRA `(.L_x_6837) ;  /* 0x00000000006c7947 */ /* 0x000fec0003800000 */
.L_x_6836:
        /* <DEDUP_REMOVED lines=16> */
.L_x_6864:
[----:B------:R-:W-:Y:S01]  /*b080*/  PRMT R22, RZ, 0x7610, R22 ;  /* 0x00007610ff167816 */ /* 0x000fe20000000016 */
[----:B------:R-:W-:Y:S06]  /*b090*/  BRA `(.L_x_6837) ;  /* 0x0000000000247947 */ /* 0x000fec0003800000 */
.L_x_6861:
[----:B------:R-:W2:Y:S02]  /*b0a0*/  LDG.E.64 R2, desc[UR36][R2.64] ;  /* 0x0000002402027981 */ /* 0x000ea4000c1e1b00 */
[----:B--2---:R-:W0:Y:S02]  /*b0b0*/  I2F.U64 R0, R2 ;  /* 0x0000000200007312 */ /* 0x004e240000301000 */
[----:B0-----:R-:W-:-:S04]  /*b0c0*/  F2FP.F16.F32.PACK_AB R0, RZ, R0 ;  /* 0x00000000ff00723e */ /* 0x001fc800000000ff */
[----:B------:R-:W-:Y:S01]  /*b0d0*/  PRMT R22, R0, 0x7610, R22 ;  /* 0x0000761000167816 */ /* 0x000fe20000000016 */
[----:B------:R-:W-:Y:S06]  /*b0e0*/  BRA `(.L_x_6837) ;  /* 0x0000000000107947 */ /* 0x000fec0003800000 */
.L_x_6860:
[----:B------:R-:W2:Y:S02]  /*b0f0*/  LDG.E R2, desc[UR36][R2.64] ;  /* 0x0000002402027981 */ /* 0x000ea4000c1e1900 */
[----:B--2---:R-:W-:-:S04]  /*b100*/  I2FP.F32.U32 R0, R2 ;  /* 0x0000000200007245 */ /* 0x004fc80000201000 */
[----:B------:R-:W-:-:S04]  /*b110*/  F2FP.F16.F32.PACK_AB R0, RZ, R0 ;  /* 0x00000000ff00723e */ /* 0x000fc800000000ff */
[----:B------:R-:W-:-:S07]  /*b120*/  PRMT R22, R0, 0x7610, R22 ;  /* 0x0000761000167816 */ /* 0x000fce0000000016 */
.L_x_6837:
        /* <DEDUP_REMOVED lines=19> */
.L_x_6869:
[----:B------:R-:W2:Y:S02]  /*b260*/  LDG.E.U8 R0, desc[UR36][R2.64] ;  /* 0x0000002402007981 */ /* 0x000ea4000c1e1100 */
[----:B--2---:R-:W-:Y:S01]  /*b270*/  I2FP.F32.U32 R0, R0 ;  /* 0x0000000000007245 */ /* 0x004fe20000201000 */
[----:B------:R-:W-:Y:S06]  /*b280*/  BRA `(.L_x_6871) ;  /* 0x0000000c002c7947 */ /* 0x000fec0003800000 */
.L_x_6868:
        /* <DEDUP_REMOVED lines=9> */
.L_x_6873:
[----:B------:R-:W2:Y:S02]  /*b320*/  LDG.E R0, desc[UR36][R2.64] ;  /* 0x0000002402007981 */ /* 0x000ea4000c1e1900 */
[----:B--2---:R-:W-:Y:S01]  /*b330*/  I2FP.F32.S32 R0, R0 ;  /* 0x0000000000007245 */ /* 0x004fe20000201400 */
[----:B------:R-:W-:Y:S06]  /*b340*/  BRA `(.L_x_6871) ;  /* 0x0000000800fc7947 */ /* 0x000fec0003800000 */
.L_x_6872:
[----:B------:R-:W2:Y:S02]  /*b350*/  LDG.E.U16 R0, desc[UR36][R2.64] ;  /* 0x0000002402007981 */ /* 0x000ea4000c1e1500 */
[----:B--2---:R-:W0:Y:S01]  /*b360*/  I2F.S16 R0, R0 ;  /* 0x0000000000007306 */ /* 0x004e220000101400 */
[----:B------:R-:W-:Y:S05]  /*b370*/  BRA `(.L_x_6871) ;  /* 0x0000000800f07947 */ /* 0x000fea0003800000 */
.L_x_6867:
        /* <DEDUP_REMOVED lines=8> */
.L_x_6875:
[----:B------:R-:W2:Y:S02]  /*b400*/  LDG.E.U16 R0, desc[UR36][R2.64] ;  /* 0x0000002402007981 */ /* 0x000ea4000c1e1500 */
[----:B--2---:R-:W-:Y:S01]  /*b410*/  HADD2.F32 R0, -RZ, R0.H0_H0 ;  /* 0x20000000ff007230 */ /* 0x004fe20000004100 */
[----:B------:R-:W-:Y:S06]  /*b420*/  BRA `(.L_x_6871) ;  /* 0x0000000800c47947 */ /* 0x000fec0003800000 */
.L_x_6874:
        /* <DEDUP_REMOVED lines=8> */
.L_x_6877:
[----:B------:R-:W2:Y:S02]  /*b4b0*/  LDG.E.U16 R0, desc[UR36][R2.64] ;  /* 0x0000002402007981 */ /* 0x000ea4000c1e1500 */
[----:B--2---:R-:W-:Y:S01]  /*b4c0*/  HADD2.F32 R0, -RZ, R0.H0_H0 ;  /* 0x20000000ff007230 */ /* 0x004fe20000004100 */
[----:B------:R-:W-:Y:S06]  /*b4d0*/  BRA `(.L_x_6871) ;  /* 0x0000000800987947 */ /* 0x000fec0003800000 */
.L_x_6876:
[----:B------:R-:W2:Y:S01]  /*b4e0*/  LDG.E.64 R2, desc[UR36][R2.64] ;  /* 0x0000002402027981 */ /* 0x000ea2000c1e1b00 */
[----:B------:R-:W-:Y:S01]  /*b4f0*/  UMOV UR4, 0xf0000000 ;  /* 0xf000000000047882 */ /* 0x000fe20000000000 */
[----:B------:R-:W-:Y:S01]  /*b500*/  UMOV UR5, 0x380fffff ;  /* 0x380fffff00057882 */ /* 0x000fe20000000000 */
[----:B--2---:R-:W0:Y:S01]  /*b510*/  F2F.F32.F64 R0, R2 ;  /* 0x0000000200007310 */ /* 0x004e220000301000 */
[----:B------:R-:W-:-:S14]  /*b520*/  DSETP.GEU.AND P0, PT, |R2|, UR4, PT ;  /* 0x0000000402007e2a */ /* 0x000fdc000bf0e200 */
[----:B0-----:R-:W-:Y:S01]  /*b530*/  @!P0 FMUL R0, R0, 1.175494350822287508e-38 ;  /* 0x0080000000008820 */ /* 0x001fe20000400000 */
[----:B------:R-:W-:Y:S06]  /*b540*/  BRA `(.L_x_6871) ;  /* 0x00000008007c7947 */ /* 0x000fec0003800000 */
.L_x_6866:
        /* <DEDUP_REMOVED lines=12> */
.L_x_6880:
[----:B------:R-:W2:Y:S01]  /*b610*/  LDG.E.64 R2, desc[UR36][R2.64] ;  /* 0x0000002402027981 */ /* 0x000ea2000c1e1b00 */
[----:B------:R-:W-:Y:S01]  /*b620*/  UMOV UR4, 0xf0000000 ;  /* 0xf000000000047882 */ /* 0x000fe20000000000 */
[----:B------:R-:W-:Y:S01]  /*b630*/  UMOV UR5, 0x380fffff ;  /* 0x380fffff00057882 */ /* 0x000fe20000000000 */
[----:B--2---:R-:W0:Y:S01]  /*b640*/  F2F.F32.F64 R0, R2 ;  /* 0x0000000200007310 */ /* 0x004e220000301000 */
[----:B------:R-:W-:-:S14]  /*b650*/  DSETP.GEU.AND P0, PT, |R2|, UR4, PT ;  /* 0x0000000402007e2a */ /* 0x000fdc000bf0e200 */
[----:B0-----:R-:W-:Y:S01]  /*b660*/  @!P0 FMUL R0, R0, 1.175494350822287508e-38 ;  /* 0x0080000000008820 */ /* 0x001fe20000400000 */
[----:B------:R-:W-:Y:S06]  /*b670*/  BRA `(.L_x_6871) ;  /* 0x0000000800307947 */ /* 0x000fec0003800000 */
.L_x_6879:
        /* <DEDUP_REMOVED lines=26> */
.L_x_6882:
        /* <DEDUP_REMOVED lines=13> */
.L_x_6881:
[----:B------:R-:W2:Y:S02]  /*b8f0*/  LDG.E.U16 R0, desc[UR36][R2.64] ;  /* 0x0000002402007981 */ /* 0x000ea4000c1e1500 */
[----:B--2---:R-:W-:Y:S01]  /*b900*/  IMAD.U32 R0, R0, 0x10000, RZ ;  /* 0x0001000000007824 */ /* 0x004fe200078e00ff */
[----:B------:R-:W-:Y:S06]  /*b910*/  BRA `(.L_x_6871) ;  /* 0x0000000400887947 */ /* 0x000fec0003800000 */
.L_x_6878:
        /* <DEDUP_REMOVED lines=11> */
.L_x_6885:
        /* <DEDUP_REMOVED lines=20> */
.L_x_6887:
[----:B------:R-:W-:Y:S05]  /*bb10*/  BSYNC B0 ;  /* 0x0000000000007941 */ /* 0x000fea0003800000 */
.L_x_6886:
[----:B------:R-:W-:Y:S01]  /*bb20*/  LEA R3, R0, 0x3b800000, 0x17 ;  /* 0x3b80000000037811 */ /* 0x000fe200078eb8ff */
[----:B------:R-:W-:-:S05]  /*bb30*/  IMAD.SHL.U32 R0, R2, 0x100000, RZ ;  /* 0x0010000002007824 */ /* 0x000fca00078e00ff */
[----:B------:R-:W-:Y:S01]  /*bb40*/  LOP3.LUT R0, R3, R0, R4, 0xfe, !PT ;  /* 0x0000000003007212 */ /* 0x000fe200078efe04 */
[----:B------:R-:W-:Y:S06]  /*bb50*/  BRA `(.L_x_6871) ;  /* 0x0000000000f87947 */ /* 0x000fec0003800000 */
.L_x_6884:
        /* <DEDUP_REMOVED lines=20> */
.L_x_6889:
[----:B------:R-:W-:Y:S05]  /*bca0*/  BSYNC B0 ;  /* 0x0000000000007941 */ /* 0x000fea0003800000 */
.L_x_6888:
[----:B------:R-:W-:Y:S01]  /*bcb0*/  LEA R3, R0, 0x37800000, 0x17 ;  /* 0x3780000000037811 */ /* 0x000fe200078eb8ff */
[----:B------:R-:W-:-:S05]  /*bcc0*/  IMAD.SHL.U32 R0, R2, 0x200000, RZ ;  /* 0x0020000002007824 */ /* 0x000fca00078e00ff */
[----:B------:R-:W-:Y:S01]  /*bcd0*/  LOP3.LUT R0, R3, R0, R4, 0xfe, !PT ;  /* 0x0000000003007212 */ /* 0x000fe200078efe04 */
[----:B------:R-:W-:Y:S06]  /*bce0*/  BRA `(.L_x_6871) ;  /* 0x0000000000947947 */ /* 0x000fec0003800000 */
.L_x_6883:
        /* <DEDUP_REMOVED lines=14> */
.L_x_6870:
        /* <DEDUP_REMOVED lines=16> */
.L_x_6892:
[----:B------:R-:W-:Y:S01]  /*bed0*/  IMAD.MOV.U32 R0, RZ, RZ, RZ ;  /* 0x000000ffff007224 */ /* 0x000fe200078e00ff */
[----:B------:R-:W-:Y:S06]  /*bee0*/  BRA `(.L_x_6871) ;  /* 0x0000000000147947 */ /* 0x000fec0003800000 */
.L_x_6891:
[----:B------:R-:W2:Y:S02]  /*bef0*/  LDG.E.64 R2, desc[UR36][R2.64] ;  /* 0x0000002402027981 */ /* 0x000ea4000c1e1b00 */
[----:B--2---:R0:W1:Y:S01]  /*bf00*/  I2F.U64 R0, R2 ;  /* 0x0000000200007312 */ /* 0x0040620000301000 */
[----:B------:R-:W-:Y:S05]  /*bf10*/  BRA `(.L_x_6871) ;  /* 0x0000000000087947 */ /* 0x000fea0003800000 */
.L_x_6890:
[----:B------:R-:W2:Y:S02]  /*bf20*/  LDG.E R0, desc[UR36][R2.64] ;  /* 0x0000002402007981 */ /* 0x000ea4000c1e1900 */
[----:B--2---:R-:W-:-:S07]  /*bf30*/  I2FP.F32.U32 R0, R0 ;  /* 0x0000000000007245 */ /* 0x004fce0000201000 */
.L_x_6871:
[----:B------:R-:W-:Y:S05]  /*bf40*/  BSYNC B6 ;  /* 0x0000000000067941 */ /* 0x000fea0003800000 */
.L_x_6865:
[----:B------:R-:W1:Y:S01]  /*bf50*/  LDC.U8 R4, c[0x0][0x491] ;  /* 0x00012440ff047b82 */ /* 0x000e620000000000 */
[----:B0-23-5:R-:W-:-:S05]  /*bf60*/  HADD2.F32 R3, -RZ, R22.H0_H0 ;  /* 0x20000016ff037230 */ /* 0x02dfca0000004100 */
[----:B-1--4-:R-:W-:-:S05]  /*bf70*/  FMUL.FTZ R3, R3, R0 ;  /* 0x0000000003037220 */ /* 0x012fca0000410000 */
        /* <DEDUP_REMOVED lines=16> */
.L_x_6896:
[----:B------:R-:W-:-:S06]  /*c080*/  HADD2.F32 R3, -RZ, R3.H0_H0 ;  /* 0x20000003ff037230 */ /* 0x000fcc0000004100 */
[----:B------:R-:W0:Y:S02]  /*c090*/  F2I.S64.TRUNC R2, R3 ;  /* 0x0000000300027311 */ /* 0x000e24000020d900 */
[----:B0-----:R4:W-:Y:S01]  /*c0a0*/  STG.E.U8 desc[UR36][R16.64], R2 ;  /* 0x0000000210007986 */ /* 0x0019e2000c101124 */
[----:B------:R-:W-:Y:S05]  /*c0b0*/  BRA `(.L_x_6898) ;  /* 0x0000000c00847947 */ /* 0x000fea0003800000 */
.L_x_6895:
        /* <DEDUP_REMOVED lines=10> */
.L_x_6900:
[----:B------:R-:W-:-:S06]  /*c160*/  HADD2.F32 R3, -RZ, R3.H0_H0 ;  /* 0x20000003ff037230 */ /* 0x000fcc0000004100 */
[----:B------:R-:W0:Y:S02]  /*c170*/  F2I.FTZ.TRUNC.NTZ R3, R3 ;  /* 0x0000000300037305 */ /* 0x000e24000021f100 */
[----:B0-----:R2:W-:Y:S01]  /*c180*/  STG.E desc[UR36][R16.64], R3 ;  /* 0x0000000310007986 */ /* 0x0015e2000c101924 */
[----:B------:R-:W-:Y:S05]  /*c190*/  BRA `(.L_x_6898) ;  /* 0x0000000c004c7947 */ /* 0x000fea0003800000 */
.L_x_6899:
[----:B------:R-:W-:-:S06]  /*c1a0*/  HADD2.F32 R3, -RZ, R3.H0_H0 ;  /* 0x20000003ff037230 */ /* 0x000fcc0000004100 */
[----:B------:R-:W0:Y:S02]  /*c1b0*/  F2I.FTZ.TRUNC.NTZ R3, R3 ;  /* 0x0000000300037305 */ /* 0x000e24000021f100 */
[----:B0-----:R0:W-:Y:S01]  /*c1c0*/  STG.E.U16 desc[UR36][R16.64], R3 ;  /* 0x0000000310007986 */ /* 0x0011e2000c101524 */
[----:B------:R-:W-:Y:S05]  /*c1d0*/  BRA `(.L_x_6898) ;  /* 0x0000000c003c7947 */ /* 0x000fea0003800000 */
.L_x_6894:
        /* <DEDUP_REMOVED lines=9> */
.L_x_6902:
[----:B------:R0:W-:Y:S01]  /*c270*/  STG.E.U16 desc[UR36][R16.64], R3 ;  /* 0x0000000310007986 */ /* 0x0001e2000c101524 */
[----:B------:R-:W-:Y:S05]  /*c280*/  BRA `(.L_x_6898) ;  /* 0x0000000c00107947 */ /* 0x000fea0003800000 */
.L_x_6901:
        /* <DEDUP_REMOVED lines=10> */
.L_x_6904:
[----:B------:R-:W-:-:S05]  /*c330*/  HADD2.F32 R0, -RZ, R3.H0_H0 ;  /* 0x20000003ff007230 */ /* 0x000fca0000004100 */
[----:B------:R-:W-:-:S04]  /*c340*/  F2FP.F16.F32.PACK_AB R0, RZ, R0 ;  /* 0x00000000ff00723e */ /* 0x000fc800000000ff */
[----:B------:R-:W-:-:S05]  /*c350*/  PRMT R0, R0, 0x5410, RZ ;  /* 0x0000541000007816 */ /* 0x000fca00000000ff */
[----:B------:R0:W-:Y:S01]  /*c360*/  STG.E desc[UR36][R16.64], R0 ;  /* 0x0000000010007986 */ /* 0x0001e2000c101924 */
[----:B------:R-:W-:Y:S05]  /*c370*/  BRA `(.L_x_6898) ;  /* 0x0000000800d47947 */ /* 0x000fea0003800000 */
.L_x_6903:
[----:B------:R-:W-:-:S05]  /*c380*/  HADD2.F32 R2, -RZ, R3.H0_H0 ;  /* 0x20000003ff027230 */ /* 0x000fca0000004100 */
[----:B------:R-:W-:-:S06]  /*c390*/  FMUL.FTZ R2, R2, 1 ;  /* 0x3f80000002027820 */ /* 0x000fcc0000410000 */
[----:B------:R-:W0:Y:S02]  /*c3a0*/  F2F.F64.F32 R2, R2 ;  /* 0x0000000200027310 */ /* 0x000e240000201800 */
[----:B0-----:R0:W-:Y:S01]  /*c3b0*/  STG.E.64 desc[UR36][R16.64], R2 ;  /* 0x0000000210007986 */ /* 0x0011e2000c101b24 */
[----:B------:R-:W-:Y:S05]  /*c3c0*/  BRA `(.L_x_6898) ;  /* 0x0000000800c07947 */ /* 0x000fea0003800000 */
.L_x_6893:
        /* <DEDUP_REMOVED lines=13> */
.L_x_6907:
[----:B------:R-:W-:Y:S01]  /*c4a0*/  HADD2.F32 R3, -RZ, R3.H0_H0 ;  /* 0x20000003ff037230 */ /* 0x000fe20000004100 */
[----:B------:R-:W-:-:S04]  /*c4b0*/  CS2R R6, SRZ ;  /* 0x0000000000067805 */ /* 0x000fc8000001ff00 */
[----:B------:R-:W-:-:S04]  /*c4c0*/  FMUL.FTZ R3, R3, 1 ;  /* 0x3f80000003037820 */ /* 0x000fc80000410000 */
[----:B------:R-:W0:Y:S02]  /*c4d0*/  F2F.F64.F32 R4, R3 ;  /* 0x0000000300047310 */ /* 0x000e240000201800 */
[----:B0-----:R0:W-:Y:S01]  /*c4e0*/  STG.E.128 desc[UR36][R16.64], R4 ;  /* 0x0000000410007986 */ /* 0x0011e2000c101d24 */
[----:B------:R-:W-:Y:S05]  /*c4f0*/  BRA `(.L_x_6898) ;  /* 0x0000000800747947 */ /* 0x000fea0003800000 */
.L_x_6906:
        /* <DEDUP_REMOVED lines=21> */
.L_x_6911:
[----:B------:R-:W-:Y:S05]  /*c650*/  BSYNC B0 ;  /* 0x0000000000007941 */ /* 0x000fea0003800000 */
.L_x_6910:
[----:B------:R-:W-:-:S05]  /*c660*/  LOP3.LUT R3, R0, R3, RZ, 0xfc, !PT ;  /* 0x0000000300037212 */ /* 0x000fca00078efcff */
[----:B------:R0:W-:Y:S01]  /*c670*/  STG.E.U8 desc[UR36][R16.64], R3 ;  /* 0x0000000310007986 */ /* 0x0001e2000c101124 */
[----:B------:R-:W-:Y:S05]  /*c680*/  BRA `(.L_x_6898) ;  /* 0x0000000800107947 */ /* 0x000fea0003800000 */
.L_x_6909:
        /* <DEDUP_REMOVED lines=13> */
.L_x_6913:
[----:B------:R-:W-:Y:S01]  /*c760*/  IMAD.MOV.U32 R0, RZ, RZ, 0x7f ;  /* 0x0000007fff007424 */ /* 0x000fe200078e00ff */
[----:B------:R-:W-:-:S04]  /*c770*/  ISETP.GT.U32.AND P0, PT, R2, 0x7f800000, PT ;  /* 0x7f8000000200780c */ /* 0x000fc80003f04070 */
[----:B------:R-:W-:-:S09]  /*c780*/  SEL R0, R0, 0x7c, P0 ;  /* 0x0000007c00007807 */ /* 0x000fd20000000000 */
.L_x_6914:
[----:B------:R-:W-:Y:S05]  /*c790*/  BSYNC B0 ;  /* 0x0000000000007941 */ /* 0x000fea0003800000 */
.L_x_6912:
[----:B------:R-:W-:-:S04]  /*c7a0*/  LOP3.LUT R2, R3, 0x80000000, RZ, 0xc0, !PT ;  /* 0x8000000003027812 */ /* 0x000fc800078ec0ff */
[----:B------:R-:W-:-:S04]  /*c7b0*/  SHF.R.U32.HI R3, RZ, 0x18, R2 ;  /* 0x00000018ff037819 */ /* 0x000fc80000011602 */
[----:B------:R-:W-:-:S05]  /*c7c0*/  LOP3.LUT R3, R0, R3, RZ, 0xfc, !PT ;  /* 0x0000000300037212 */ /* 0x000fca00078efcff */
[----:B------:R0:W-:Y:S01]  /*c7d0*/  STG.E.U8 desc[UR36][R16.64], R3 ;  /* 0x0000000310007986 */ /* 0x0001e2000c101124 */
[----:B------:R-:W-:Y:S05]  /*c7e0*/  BRA `(.L_x_6898) ;  /* 0x0000000400b87947 */ /* 0x000fea0003800000 */
.L_x_6908:
[----:B------:R-:W-:-:S05]  /*c7f0*/  HADD2.F32 R0, -RZ, R3.H0_H0 ;  /* 0x20000003ff007230 */ /* 0x000fca0000004100 */
[----:B------:R-:W-:-:S05]  /*c800*/  F2FP.BF16.F32.PACK_AB R0, RZ, R0 ;  /* 0x00000000ff00723e */ /* 0x000fca00000010ff */
[----:B------:R0:W-:Y:S01]  /*c810*/  STG.E.U16 desc[UR36][R16.64], R0 ;  /* 0x0000000010007986 */ /* 0x0001e2000c101524 */
[----:B------:R-:W-:Y:S05]  /*c820*/  BRA `(.L_x_6898) ;  /* 0x0000000400a87947 */ /* 0x000fea0003800000 */
.L_x_6905:
        /* <DEDUP_REMOVED lines=12> */
.L_x_6917:
        /* <DEDUP_REMOVED lines=17> */
.L_x_6920:
[----:B------:R-:W-:-:S04]  /*ca00*/  LOP3.LUT R2, R3, 0x80000000, RZ, 0xc0, !PT ;  /* 0x8000000003027812 */ /* 0x000fc800078ec0ff */
[----:B------:R-:W-:-:S04]  /*ca10*/  SHF.R.U32.HI R3, RZ, 0x18, R2 ;  /* 0x00000018ff037819 */ /* 0x000fc80000011602 */
[----:B------:R-:W-:-:S04]  /*ca20*/  LOP3.LUT R0, R0, R3, RZ, 0xfc, !PT ;  /* 0x0000000300007212 */ /* 0x000fc800078efcff */
[----:B------:R-:W-:-:S07]  /*ca30*/  PRMT R8, R0, 0x7610, R8 ;  /* 0x0000761000087816 */ /* 0x000fce0000000008 */
.L_x_6919:
[----:B------:R-:W-:Y:S05]  /*ca40*/  BSYNC B0 ;  /* 0x0000000000007941 */ /* 0x000fea0003800000 */
.L_x_6918:
[----:B------:R0:W-:Y:S01]  /*ca50*/  STG.E.U8 desc[UR36][R16.64], R8 ;  /* 0x0000000810007986 */ /* 0x0001e2000c101124 */
[----:B------:R-:W-:Y:S05]  /*ca60*/  BRA `(.L_x_6898) ;  /* 0x0000000400187947 */ /* 0x000fea0003800000 */
.L_x_6916:
        /* <DEDUP_REMOVED lines=17> */
.L_x_6923:
[----:B------:R-:W-:-:S04]  /*cb80*/  LOP3.LUT R2, R3, 0x80000000, RZ, 0xc0, !PT ;  /* 0x8000000003027812 */ /* 0x000fc800078ec0ff */
[----:B------:R-:W-:-:S04]  /*cb90*/  SHF.R.U32.HI R3, RZ, 0x18, R2 ;  /* 0x00000018ff037819 */ /* 0x000fc80000011602 */
[----:B------:R-:W-:-:S04]  /*cba0*/  LOP3.LUT R0, R0, R3, RZ, 0xfc, !PT ;  /* 0x0000000300007212 */ /* 0x000fc800078efcff */
[----:B------:R-:W-:-:S07]  /*cbb0*/  PRMT R8, R0, 0x7610, R8 ;  /* 0x0000761000087816 */ /* 0x000fce0000000008 */
.L_x_6922:
[----:B------:R-:W-:Y:S05]  /*cbc0*/  BSYNC B0 ;  /* 0x0000000000007941 */ /* 0x000fea0003800000 */
.L_x_6921:
[----:B------:R0:W-:Y:S01]  /*cbd0*/  STG.E.U8 desc[UR36][R16.64], R8 ;  /* 0x0000000810007986 */ /* 0x0001e2000c101124 */
[----:B------:R-:W-:Y:S05]  /*cbe0*/  BRA `(.L_x_6898) ;  /* 0x0000000000b87947 */ /* 0x000fea0003800000 */
.L_x_6915:
        /* <DEDUP_REMOVED lines=22> */
.L_x_6897:
        /* <DEDUP_REMOVED lines=16> */
.L_x_6926:
[----:B------:R-:W-:Y:S05]  /*ce50*/  BRA `(.L_x_6898) ;  /* 0x00000000001c7947 */ /* 0x000fea0003800000 */
.L_x_6925:
[----:B------:R-:W-:-:S06]  /*ce60*/  HADD2.F32 R3, -RZ, R3.H0_H0 ;  /* 0x20000003ff037230 */ /* 0x000fcc0000004100 */
[----:B------:R-:W0:Y:S02]  /*ce70*/  F2I.U64.TRUNC R2, R3 ;  /* 0x0000000300027311 */ /* 0x000e24000020d800 */
[----:B0-----:R0:W-:Y:S01]  /*ce80*/  STG.E.64 desc[UR36][R16.64], R2 ;  /* 0x0000000210007986 */ /* 0x0011e2000c101b24 */
[----:B------:R-:W-:Y:S05]  /*ce90*/  BRA `(.L_x_6898) ;  /* 0x00000000000c7947 */ /* 0x000fea0003800000 */
.L_x_6924:
[----:B------:R-:W-:-:S06]  /*cea0*/  HADD2.F32 R3, -RZ, R3.H0_H0 ;  /* 0x20000003ff037230 */ /* 0x000fcc0000004100 */
[----:B------:R-:W0:Y:S02]  /*ceb0*/  F2I.FTZ.U32.TRUNC.NTZ R3, R3 ;  /* 0x0000000300037305 */ /* 0x000e24000021f000 */
[----:B0-----:R0:W-:Y:S02]  /*cec0*/  STG.E desc[UR36][R16.64], R3 ;  /* 0x0000000310007986 */ /* 0x0011e4000c101924 */
.L_x_6898:
[----:B------:R-:W-:-:S07]  /*ced0*/  VIADD R19, R19, 0x80 ;  /* 0x0000008013137836 */ /* 0x000fce0000000000 */
.L_x_6830:
[----:B------:R-:W-:Y:S05]  /*cee0*/  BSYNC B7 ;  /* 0x0000000000077941 */ /* 0x000fea0003800000 */
.L_x_6829:
[----:B------:R-:W-:Y:S02]  /*cef0*/  ULDC UR4, c[0x0][0x210] ;  /* 0x0000840000047ab9 */ /* 0x000fe40000000800 */
[----:B------:R-:W-:-:S13]  /*cf00*/  ISETP.GE.AND P0, PT, R19, UR4, PT ;  /* 0x0000000413007c0c */ /* 0x000fda000bf06270 */
[----:B------:R-:W-:Y:S05]  /*cf10*/  @P0 EXIT ;  /* 0x000000000000094d */ /* 0x000fea0003800000 */
        /* <DEDUP_REMOVED lines=354> */
.L_x_6927:
        /* <DEDUP_REMOVED lines=23> */
.L_x_6931:
[----:B------:R-:W2:Y:S02]  /*e6b0*/  LDG.E.U8 R2, desc[UR36][R2.64] ;  /* 0x0000002402027981 */ /* 0x000ea4000c1e1100 */
[----:B--2---:R-:W-:-:S04]  /*e6c0*/  I2FP.F32.U32 R0, R2 ;  /* 0x0000000200007245 */ /* 0x004fc80000201000 */
[----:B------:R-:W-:-:S04]  /*e6d0*/  F2FP.F16.F32.PACK_AB R0, RZ, R0 ;  /* 0x00000000ff00723e */ /* 0x000fc800000000ff */
[----:B------:R-:W-:Y:S01]  /*e6e0*/  PRMT R19, R0, 0x7610, R19 ;  /* 0x0000761000137816 */ /* 0x000fe20000000013 */
[----:B------:R-:W-:Y:S06]  /*e6f0*/  BRA `(.L_x_6933) ;  /* 0x0000000c00bc7947 */ /* 0x000fec0003800000 */
.L_x_6930:
        /* <DEDUP_REMOVED lines=11> */
.L_x_6935:
[----:B------:R-:W2:Y:S02]  /*e7b0*/  LDG.E R2, desc[UR36][R2.64] ;  /* 0x0000002402027981 */ /* 0x000ea4000c1e1900 */
[----:B--2---:R-:W-:-:S04]  /*e7c0*/  I2FP.F32.S32 R0, R2 ;  /* 0x0000000200007245 */ /* 0x004fc80000201400 */
[----:B------:R-:W-:-:S04]  /*e7d0*/  F2FP.F16.F32.PACK_AB R0, RZ, R0 ;  /* 0x00000000ff00723e */ /* 0x000fc800000000ff */
[----:B------:R-:W-:Y:S01]  /*e7e0*/  PRMT R19, R0, 0x7610, R19 ;  /* 0x0000761000137816 */ /* 0x000fe20000000013 */
[----:B------:R-:W-:Y:S06]  /*e7f0*/  BRA `(.L_x_6933) ;  /* 0x0000000c007c7947 */ /* 0x000fec0003800000 */
.L_x_6934:
[----:B------:R-:W2:Y:S02]  /*e800*/  LDG.E.U16 R2, desc[UR36][R2.64] ;  /* 0x0000002402027981 */ /* 0x000ea4000c1e1500 */
[----:B--2---:R-:W0:Y:S02]  /*e810*/  I2F.S16 R0, R2 ;  /* 0x0000000200007306 */ /* 0x004e240000101400 */
[----:B0-----:R-:W-:-:S04]  /*e820*/  F2FP.F16.F32.PACK_AB R0, RZ, R0 ;  /* 0x00000000ff00723e */ /* 0x001fc800000000ff */
[----:B------:R-:W-:Y:S01]  /*e830*/  PRMT R19, R0, 0x7610, R19 ;  /* 0x0000761000137816 */ /* 0x000fe20000000013 */
[----:B------:R-:W-:Y:S06]  /*e840*/  BRA `(.L_x_6933) ;  /* 0x0000000c00687947 */ /* 0x000fec0003800000 */
.L_x_6929:
        /* <DEDUP_REMOVED lines=9> */
.L_x_6937:
[----:B------:R0:W5:Y:S01]  /*e8e0*/  LDG.E.U16 R19, desc[UR36][R2.64] ;  /* 0x0000002402137981 */ /* 0x000162000c1e1500 */
[----:B------:R-:W-:Y:S05]  /*e8f0*/  BRA `(.L_x_6933) ;  /* 0x0000000c003c7947 */ /* 0x000fea0003800000 */
.L_x_6936:
        /* <DEDUP_REMOVED lines=9> */
.L_x_6939:
[----:B------:R1:W5:Y:S01]  /*e990*/  LDG.E.U16 R19, desc[UR36][R2.64] ;  /* 0x0000002402137981 */ /* 0x000362000c1e1500 */
[----:B------:R-:W-:Y:S05]  /*e9a0*/  BRA `(.L_x_6933) ;  /* 0x0000000c00107947 */ /* 0x000fea0003800000 */
.L_x_6938:
        /* <DEDUP_REMOVED lines=9> */
.L_x_6928:
        /* <DEDUP_REMOVED lines=14> */
.L_x_6942:
        /* <DEDUP_REMOVED lines=9> */
.L_x_6941:
        /* <DEDUP_REMOVED lines=28> */
.L_x_6944:
        /* <DEDUP_REMOVED lines=15> */
.L_x_6943:
[----:B------:R-:W2:Y:S02]  /*ee60*/  LDG.E.U16 R0, desc[UR36][R2.64] ;  /* 0x0000002402007981 */ /* 0x000ea4000c1e1500 */
[----:B--2---:R-:W-:-:S05]  /*ee70*/  IMAD.U32 R0, R0, 0x10000, RZ ;  /* 0x0001000000007824 */ /* 0x004fca00078e00ff */
[----:B------:R-:W-:-:S04]  /*ee80*/  F2FP.F16.F32.PACK_AB R0, RZ, R0 ;  /* 0x00000000ff00723e */ /* 0x000fc800000000ff */
[----:B------:R-:W-:Y:S01]  /*ee90*/  PRMT R19, R0, 0x7610, R19 ;  /* 0x0000761000137816 */ /* 0x000fe20000000013 */
[----:B------:R-:W-:Y:S06]  /*eea0*/  BRA `(.L_x_6933) ;  /* 0x0000000400d07947 */ /* 0x000fec0003800000 */
.L_x_6940:
        /* <DEDUP_REMOVED lines=13> */
.L_x_6947:
        /* <DEDUP_REMOVED lines=21> */
.L_x_6951:
[----:B------:R-:W-:Y:S05]  /*f0d0*/  BSYNC B1 ;  /* 0x0000000000017941 */ /* 0x000fea0003800000 */
.L_x_6950:
[----:B------:R-:W-:Y:S01]  /*f0e0*/  LEA R3, R0, 0x3b800000, 0x17 ;  /* 0x3b80000000037811 */ /* 0x000fe200078eb8ff */
[----:B------:R-:W-:-:S05]  /*f0f0*/  IMAD.SHL.U32 R0, R2, 0x100000, RZ ;  /* 0x0010000002007824 */ /* 0x000fca00078e00ff */
[----:B------:R-:W-:-:S07]  /*f100*/  LOP3.LUT R0, R3, R0, R4, 0xfe, !PT ;  /* 0x0000000003007212 */ /* 0x000fce00078efe04 */
.L_x_6949:
[----:B------:R-:W-:Y:S05]  /*f110*/  BSYNC B0 ;  /* 0x0000000000007941 */ /* 0x000fea0003800000 */
.L_x_6948:
[----:B------:R-:W-:-:S04]  /*f120*/  F2FP.F16.F32.PACK_AB R0, RZ, R0 ;  /* 0x00000000ff00723e */ /* 0x000fc800000000ff */
[----:B------:R-:W-:Y:S01]  /*f130*/  PRMT R19, R0, 0x7610, R19 ;  /* 0x0000761000137816 */ /* 0x000fe20000000013 */
[----:B------:R-:W-:Y:S06]  /*f140*/  BRA `(.L_x_6933) ;  /* 0x0000000400287947 */ /* 0x000fec0003800000 */
.L_x_6946:
        /* <DEDUP_REMOVED lines=21> */
.L_x_6955:
[----:B------:R-:W-:Y:S05]  /*f2a0*/  BSYNC B1 ;  /* 0x0000000000017941 */ /* 0x000fea0003800000 */
.L_x_6954:
[----:B------:R-:W-:Y:S01]  /*f2b0*/  LEA R3, R0, 0x37800000, 0x17 ;  /* 0x3780000000037811 */ /* 0x000fe200078eb8ff */
[----:B------:R-:W-:-:S05]  /*f2c0*/  IMAD.SHL.U32 R0, R2, 0x200000, RZ ;  /* 0x0020000002007824 */ /* 0x000fca00078e00ff */
[----:B------:R-:W-:-:S07]  /*f2d0*/  LOP3.LUT R0, R3, R0, R4, 0xfe, !PT ;  /* 0x0000000003007212 */ /* 0x000fce00078efe04 */
.L_x_6953:
[----:B------:R-:W-:Y:S05]  /*f2e0*/  BSYNC B0 ;  /* 0x0000000000007941 */ /* 0x000fea0003800000 */
.L_x_6952:
[----:B------:R-:W-:-:S04]  /*f2f0*/  F2FP.F16.F32.PACK_AB R0, RZ, R0 ;  /* 0x00000000ff00723e */ /* 0x000fc800000000ff */
[----:B------:R-:W-:Y:S01]  /*f300*/  PRMT R19, R0, 0x7610, R19 ;  /* 0x0000761000137816 */ /* 0x000fe20000000013 */
[----:B------:R-:W-:Y:S06]  /*f310*/  BRA `(.L_x_6933) ;  /* 0x0000000000b47947 */ /* 0x000fec0003800000 */
.L_x_6945:
        /* <DEDUP_REMOVED lines=14> */
.L_x_6959:
[----:B------:R-:W-:Y:S05]  /*f400*/  BSYNC B0 ;  /* 0x0000000000007941 */ /* 0x000fea0003800000 */
.L_x_6958:
[----:B------:R-:W-:-:S04]  /*f410*/  F2FP.F16.F32.PACK_AB R0, RZ, R0 ;  /* 0x00000000ff00723e */ /* 0x000fc800000000ff */
[----:B------:R-:W-:Y:S01]  /*f420*/  PRMT R19, R0, 0x7610, R19 ;  /* 0x0000761000137816 */ /* 0x000fe20000000013 */
[----:B------:R-:W-:Y:S06]  /*f430*/  BRA `(.L_x_6933) ;  /* 0x00000000006c7947 */ /* 0x000fec0003800000 */
.L_x_6932:
        /* <DEDUP_REMOVED lines=16> */
.L_x_6960:
[----:B------:R-:W-:Y:S01]  /*f540*/  PRMT R19, RZ, 0x7610, R19 ;  /* 0x00007610ff137816 */ /* 0x000fe20000000013 */
[----:B------:R-:W-:Y:S06]  /*f550*/  BRA `(.L_x_6933) ;  /* 0x0000000000247947 */ /* 0x000fec0003800000 */
.L_x_6957:
[----:B------:R-:W2:Y:S02]  /*f560*/  LDG.E.64 R2, desc[UR36][R2.64] ;  /* 0x0000002402027981 */ /* 0x000ea4000c1e1b00 */
[----:B--2---:R-:W0:Y:S02]  /*f570*/  I2F.U64 R0, R2 ;  /* 0x0000000200007312 */ /* 0x004e240000301000 */
[----:B0-----:R-:W-:-:S04]  /*f580*/  F2FP.F16.F32.PACK_AB R0, RZ, R0 ;  /* 0x00000000ff00723e */ /* 0x001fc800000000ff */
[----:B------:R-:W-:Y:S01]  /*f590*/  PRMT R19, R0, 0x7610, R19 ;  /* 0x0000761000137816 */ /* 0x000fe20000000013 */
[----:B------:R-:W-:Y:S06]  /*f5a0*/  BRA `(.L_x_6933) ;  /* 0x0000000000107947 */ /* 0x000fec0003800000 */
.L_x_6956:
[----:B------:R-:W2:Y:S02]  /*f5b0*/  LDG.E R2, desc[UR36][R2.64] ;  /* 0x0000002402027981 */ /* 0x000ea4000c1e1900 */
[----:B--2---:R-:W-:-:S04]  /*f5c0*/  I2FP.F32.U32 R0, R2 ;  /* 0x0000000200007245 */ /* 0x004fc80000201000 */
[----:B------:R-:W-:-:S04]  /*f5d0*/  F2FP.F16.F32.PACK_AB R0, RZ, R0 ;  /* 0x00000000ff00723e */ /* 0x000fc800000000ff */
[----:B------:R-:W-:-:S07]  /*f5e0*/  PRMT R19, R0, 0x7610, R19 ;  /* 0x0000761000137816 */ /* 0x000fce0000000013 */
.L_x_6933:
        /* <DEDUP_REMOVED lines=19> */
.L_x_6965:
[----:B------:R-:W2:Y:S02]  /*f720*/  LDG.E.U8 R0, desc[UR36][R2.64] ;  /* 0x0000002402007981 */ /* 0x000ea4000c1e1100 */
[----:B--2---:R-:W-:Y:S01]  /*f730*/  I2FP.F32.U32 R0, R0 ;  /* 0x0000000000007245 */ /* 0x004fe20000201000 */
[----:B------:R-:W-:Y:S06]  /*f740*/  BRA `(.L_x_6967) ;  /* 0x0000000c002c7947 */ /* 0x000fec0003800000 */
.L_x_6964:
        /* <DEDUP_REMOVED lines=9> */
.L_x_6969:
[----:B------:R-:W2:Y:S02]  /*f7e0*/  LDG.E R0, desc[UR36][R2.64] ;  /* 0x0000002402007981 */ /* 0x000ea4000c1e1900 */
[----:B--2---:R-:W-:Y:S01]  /*f7f0*/  I2FP.F32.S32 R0, R0 ;  /* 0x0000000000007245 */ /* 0x004fe20000201400 */
[----:B------:R-:W-:Y:S06]  /*f800*/  BRA `(.L_x_6967) ;  /* 0x0000000800fc7947 */ /* 0x000fec0003800000 */
.L_x_6968:
[----:B------:R-:W2:Y:S02]  /*f810*/  LDG.E.U16 R0, desc[UR36][R2.64] ;  /* 0x0000002402007981 */ /* 0x000ea4000c1e1500 */
[----:B--2---:R-:W4:Y:S01]  /*f820*/  I2F.S16 R0, R0 ;  /* 0x0000000000007306 */ /* 0x004f220000101400 */
[----:B------:R-:W-:Y:S05]  /*f830*/  BRA `(.L_x_6967) ;  /* 0x0000000800f07947 */ /* 0x000fea0003800000 */
.L_x_6963:
        /* <DEDUP_REMOVED lines=8> */
.L_x_6971:
[----:B------:R-:W2:Y:S02]  /*f8c0*/  LDG.E.U16 R0, desc[UR36][R2.64] ;  /* 0x0000002402007981 */ /* 0x000ea4000c1e1500 */
[----:B--2---:R-:W-:Y:S01]  /*f8d0*/  HADD2.F32 R0, -RZ, R0.H0_H0 ;  /* 0x20000000ff007230 */ /* 0x004fe20000004100 */
[----:B------:R-:W-:Y:S06]  /*f8e0*/  BRA `(.L_x_6967) ;  /* 0x0000000800c47947 */ /* 0x000fec0003800000 */
.L_x_6970:
        /* <DEDUP_REMOVED lines=8> */
.L_x_6973:
[----:B------:R-:W2:Y:S02]  /*f970*/  LDG.E.U16 R0, desc[UR36][R2.64] ;  /* 0x0000002402007981 */ /* 0x000ea4000c1e1500 */
[----:B--2---:R-:W-:Y:S01]  /*f980*/  HADD2.F32 R0, -RZ, R0.H0_H0 ;  /* 0x20000000ff007230 */ /* 0x004fe20000004100 */
[----:B------:R-:W-:Y:S06]  /*f990*/  BRA `(.L_x_6967) ;  /* 0x0000000800987947 */ /* 0x000fec0003800000 */
.L_x_6972:
[----:B------:R-:W2:Y:S01]  /*f9a0*/  LDG.E.64 R2, desc[UR36][R2.64] ;  /* 0x0000002402027981 */ /* 0x000ea2000c1e1b00 */
[----:B------:R-:W-:Y:S01]  /*f9b0*/  UMOV UR4, 0xf0000000 ;  /* 0xf000000000047882 */ /* 0x000fe20000000000 */
[----:B------:R-:W-:Y:S01]  /*f9c0*/  UMOV UR5, 0x380fffff ;  /* 0x380fffff00057882 */ /* 0x000fe20000000000 */
[----:B--2---:R-:W0:Y:S01]  /*f9d0*/  F2F.F32.F64 R0, R2 ;  /* 0x0000000200007310 */ /* 0x004e220000301000 */
[----:B------:R-:W-:-:S14]  /*f9e0*/  DSETP.GEU.AND P0, PT, |R2|, UR4, PT ;  /* 0x0000000402007e2a */ /* 0x000fdc000bf0e200 */
[----:B0-----:R-:W-:Y:S01]  /*f9f0*/  @!P0 FMUL R0, R0, 1.175494350822287508e-38 ;  /* 0x0080000000008820 */ /* 0x001fe20000400000 */
[----:B------:R-:W-:Y:S06]  /*fa00*/  BRA `(.L_x_6967) ;  /* 0x00000008007c7947 */ /* 0x000fec0003800000 */
.L_x_6962:
        /* <DEDUP_REMOVED lines=12> */
.L_x_6976:
[----:B------:R-:W2:Y:S01]  /*fad0*/  LDG.E.64 R2, desc[UR36][R2.64] ;  /* 0x0000002402027981 */ /* 0x000ea2000c1e1b00 */
[----:B------:R-:W-:Y:S01]  /*fae0*/  UMOV UR4, 0xf0000000 ;  /* 0xf000000000047882 */ /* 0x000fe20000000000 */
[----:B------:R-:W-:Y:S01]  /*faf0*/  UMOV UR5, 0x380fffff ;  /* 0x380fffff00057882 */ /* 0x000fe20000000000 */
[----:B--2---:R-:W0:Y:S01]  /*fb00*/  F2F.F32.F64 R0, R2 ;  /* 0x0000000200007310 */ /* 0x004e220000301000 */
[----:B------:R-:W-:-:S14]  /*fb10*/  DSETP.GEU.AND P0, PT, |R2|, UR4, PT ;  /* 0x0000000402007e2a */ /* 0x000fdc000bf0e200 */
[----:B0-----:R-:W-:Y:S01]  /*fb20*/  @!P0 FMUL R0, R0, 1.175494350822287508e-38 ;  /* 0x0080000000008820 */ /* 0x001fe20000400000 */
[----:B------:R-:W-:Y:S06]  /*fb30*/  BRA `(.L_x_6967) ;  /* 0x0000000800307947 */ /* 0x000fec0003800000 */
.L_x_6975:
        /* <DEDUP_REMOVED lines=26> */
.L_x_6978:
        /* <DEDUP_REMOVED lines=13> */
.L_x_6977:
[----:B------:R-:W2:Y:S02]  /*fdb0*/  LDG.E.U16 R0, desc[UR36][R2.64] ;  /* 0x0000002402007981 */ /* 0x000ea4000c1e1500 */
[----:B--2---:R-:W-:Y:S01]  /*fdc0*/  IMAD.U32 R0, R0, 0x10000, RZ ;  /* 0x0001000000007824 */ /* 0x004fe200078e00ff */
[----:B------:R-:W-:Y:S06]  /*fdd0*/  BRA `(.L_x_6967) ;  /* 0x0000000400887947 */ /* 0x000fec0003800000 */
.L_x_6974:
        /* <DEDUP_REMOVED lines=11> */
.L_x_6981:
        /* <DEDUP_REMOVED lines=20> */
.L_x_6983:
[----:B------:R-:W-:Y:S05]  /*ffd0*/  BSYNC B0 ;  /* 0x0000000000007941 */ /* 0x000fea0003800000 */
.L_x_6982:
[----:B------:R-:W-:Y:S01]  /*ffe0*/  LEA R3, R0, 0x3b800000, 0x17 ;  /* 0x3b80000000037811 */ /* 0x000fe200078eb8ff */
[----:B------:R-:W-:-:S05]  /*fff0*/  IMAD.SHL.U32 R0, R2, 0x100000, RZ ;  /* 0x0010000002007824 */ /* 0x000fca00078e00ff */
[----:B------:R-:W-:Y:S01]  /*10000*/  LOP3.LUT R0, R3, R0, R4, 0xfe, !PT ;  /* 0x0000000003007212 */ /* 0x000fe200078efe04 */
[----:B------:R-:W-:Y:S06]  /*10010*/  BRA `(.L_x_6967) ;  /* 0x0000000000f87947 */ /* 0x000fec0003800000 */
.L_x_6980:
        /* <DEDUP_REMOVED lines=20> */
.L_x_6985:
[----:B------:R-:W-:Y:S05]  /*10160*/  BSYNC B0 ;  /* 0x0000000000007941 */ /* 0x000fea0003800000 */
.L_x_6984:
[----:B------:R-:W-:Y:S01]  /*10170*/  LEA R3, R0, 0x37800000, 0x17 ;  /* 0x3780000000037811 */ /* 0x000fe200078eb8ff */
[----:B------:R-:W-:-:S05]  /*10180*/  IMAD.SHL.U32 R0, R2, 0x200000, RZ ;  /* 0x0020000002007824 */ /* 0x000fca00078e00ff */
[----:B------:R-:W-:Y:S01]  /*10190*/  LOP3.LUT R0, R3, R0, R4, 0xfe, !PT ;  /* 0x0000000003007212 */ /* 0x000fe200078efe04 */
[----:B------:R-:W-:Y:S06]  /*101a0*/  BRA `(.L_x_6967) ;  /* 0x0000000000947947 */ /* 0x000fec0003800000 */
.L_x_6979:
        /* <DEDUP_REMOVED lines=14> */
.L_x_6966:
        /* <DEDUP_REMOVED lines=16> */
.L_x_6988:
[----:B------:R-:W-:Y:S01]  /*10390*/  IMAD.MOV.U32 R0, RZ, RZ, RZ ;  /* 0x000000ffff007224 */ /* 0x000fe200078e00ff */
[----:B------:R-:W-:Y:S06]  /*103a0*/  BRA `(.L_x_6967) ;  /* 0x0000000000147947 */ /* 0x000fec0003800000 */
.L_x_6987:
[----:B------:R-:W2:Y:S02]  /*103b0*/  LDG.E.64 R2, desc[UR36][R2.64] ;  /* 0x0000002402027981 */ /* 0x000ea4000c1e1b00 */
[----:B--2---:R0:W1:Y:S01]  /*103c0*/  I2F.U64 R0, R2 ;  /* 0x0000000200007312 */ /* 0x0040620000301000 */
[----:B------:R-:W-:Y:S05]  /*103d0*/  BRA `(.L_x_6967) ;  /* 0x0000000000087947 */ /* 0x000fea0003800000 */
.L_x_6986:
[----:B------:R-:W2:Y:S02]  /*103e0*/  LDG.E R0, desc[UR36][R2.64] ;  /* 0x0000002402007981 */ /* 0x000ea4000c1e1900 */
[----:B--2---:R-:W-:-:S07]  /*103f0*/  I2FP.F32.U32 R0, R0 ;  /* 0x0000000000007245 */ /* 0x004fce0000201000 */
.L_x_6967:
[----:B------:R-:W-:Y:S05]  /*10400*/  BSYNC B6 ;  /* 0x0000000000067941 */ /* 0x000fea0003800000 */
.L_x_6961:
[----:B0-2---:R-:W0:Y:S01]  /*10410*/  LDC.U8 R3, c[0x0][0x491] ;  /* 0x00012440ff037b82 */ /* 0x005e220000000000 */
[----:B-----5:R-:W-:-:S05]  /*10420*/  HADD2.F32 R19, -RZ, R19.H0_H0 ;  /* 0x20000013ff137230 */ /* 0x020fca0000004100 */
[----:B-1-34-:R-:W-:-:S05]  /*10430*/  FMUL.FTZ R19, R19, R0 ;  /* 0x0000000013137220 */ /* 0x01afca0000410000 */
        /* <DEDUP_REMOVED lines=14> */
[----:B0-----:R-:W-:Y:S01]  /*10520*/  STG.E.U8 desc[UR36][R16.64], R3 ;  /* 0x0000000310007986 */ /* 0x001fe2000c101124 */
[----:B------:R-:W-:Y:S05]  /*10530*/  EXIT ;  /* 0x000000000000794d */ /* 0x000fea0003800000 */
.L_x_6992:
[----:B------:R-:W-:-:S06]  /*10540*/  HADD2.F32 R3, -RZ, R19.H0_H0 ;  /* 0x20000013ff037230 */ /* 0x000fcc0000004100 */
[----:B------:R-:W0:Y:S02]  /*10550*/  F2I.S64.TRUNC R2, R3 ;  /* 0x0000000300027311 */ /* 0x000e24000020d900 */
[----:B0-----:R-:W-:Y:S01]  /*10560*/  STG.E.U8 desc[UR36][R16.64], R2 ;  /* 0x0000000210007986 */ /* 0x001fe2000c101124 */
[----:B------:R-:W-:Y:S05]  /*10570*/  EXIT ;  /* 0x000000000000794d */ /* 0x000fea0003800000 */
.L_x_6991:
        /* <DEDUP_REMOVED lines=8> */
[----:B0-----:R-:W-:Y:S01]  /*10600*/  STG.E.64 desc[UR36][R16.64], R2 ;  /* 0x0000000210007986 */ /* 0x001fe2000c101b24 */
[----:B------:R-:W-:Y:S05]  /*10610*/  EXIT ;  /* 0x000000000000794d */ /* 0x000fea0003800000 */
.L_x_6995:
[----:B------:R-:W-:-:S06]  /*10620*/  HADD2.F32 R19, -RZ, R19.H0_H0 ;  /* 0x20000013ff137230 */ /* 0x000fcc0000004100 */
[----:B------:R-:W0:Y:S02]  /*10630*/  F2I.FTZ.TRUNC.NTZ R19, R19 ;  /* 0x0000001300137305 */ /* 0x000e24000021f100 */
[----:B0-----:R-:W-:Y:S01]  /*10640*/  STG.E desc[UR36][R16.64], R19 ;  /* 0x0000001310007986 */ /* 0x001fe2000c101924 */
[----:B------:R-:W-:Y:S05]  /*10650*/  EXIT ;  /* 0x000000000000794d */ /* 0x000fea0003800000 */
.L_x_6994:
[----:B------:R-:W-:-:S06]  /*10660*/  HADD2.F32 R19, -RZ, R19.H0_H0 ;  /* 0x20000013ff137230 */ /* 0x000fcc0000004100 */
[----:B------:R-:W0:Y:S02]  /*10670*/  F2I.FTZ.TRUNC.NTZ R19, R19 ;  /* 0x0000001300137305 */ /* 0x000e24000021f100 */
[----:B0-----:R-:W-:Y:S01]  /*10680*/  STG.E.U16 desc[UR36][R16.64], R19 ;  /* 0x0000001310007986 */ /* 0x001fe2000c101524 */
[----:B------:R-:W-:Y:S05]  /*10690*/  EXIT ;  /* 0x000000000000794d */ /* 0x000fea0003800000 */
.L_x_6990:
[----:B------:R-:W-:-:S13]  /*106a0*/  ISETP.GT.AND P0, PT, R2, 0x6, PT ;  /* 0x000000060200780c */ /* 0x000fda0003f04270 */
[----:B------:R-:W-:Y:S05]  /*106b0*/  @P0 BRA `(.L_x_6996) ;  /* 0x0000000000240947 */ /* 0x000fea0003800000 */
[----:B------:R-:W-:-:S13]  /*106c0*/  ISETP.NE.AND P0, PT, R2, 0x5, PT ;  /* 0x000000050200780c */ /* 0x000fda0003f05270 */
[----:B------:R-:W-:Y:S05]  /*106d0*/  @!P0 BRA `(.L_x_6997) ;  /* 0x0000000000148947 */ /* 0x000fea0003800000 */
[----:B------:R-:W-:-:S13]  /*106e0*/  ISETP.NE.AND P0, PT, R2, 0x6, PT ;  /* 0x000000060200780c */ /* 0x000fda0003f05270 */
[----:B------:R-:W-:Y:S05]  /*106f0*/  @P0 BRA `(.L_x_6993) ;  /* 0x0000000800c40947 */ /* 0x000fea0003800000 */
[----:B------:R-:W-:-:S05]  /*10700*/  HADD2.F32 R19, -RZ, R19.H0_H0 ;  /* 0x20000013ff137230 */ /* 0x000fca0000004100 */
[----:B------:R-:W-:Y:S01]  /*10710*/  STG.E desc[UR36][R16.64], R19 ;  /* 0x0000001310007986 */ /* 0x000fe2000c101924 */
[----:B------:R-:W-:Y:S05]  /*10720*/  EXIT ;  /* 0x000000000000794d */ /* 0x000fea0003800000 */
.L_x_6997:
[----:B------:R-:W-:Y:S01]  /*10730*/  STG.E.U16 desc[UR36][R16.64], R19 ;  /* 0x0000001310007986 */ /* 0x000fe2000c101524 */
[----:B------:R-:W-:Y:S05]  /*10740*/  EXIT ;  /* 0x000000000000794d */ /* 0x000fea0003800000 */
.L_x_6996:
        /* <DEDUP_REMOVED lines=8> */
[----:B------:R-:W-:Y:S01]  /*107d0*/  STG.E.64 desc[UR36][R16.64], R2 ;  /* 0x0000000210007986 */ /* 0x000fe2000c101b24 */
[----:B------:R-:W-:Y:S05]  /*107e0*/  EXIT ;  /* 0x000000000000794d */ /* 0x000fea0003800000 */
.L_x_6999:
[----:B------:R-:W-:-:S05]  /*107f0*/  HADD2.F32 R0, -RZ, R19.H0_H0 ;  /* 0x20000013ff007230 */ /* 0x000fca0000004100 */
[----:B------:R-:W-:-:S04]  /*10800*/  F2FP.F16.F32.PACK_AB R0, RZ, R0 ;  /* 0x00000000ff00723e */ /* 0x000fc800000000ff */
[----:B------:R-:W-:-:S05]  /*10810*/  PRMT R0, R0, 0x5410, RZ ;  /* 0x0000541000007816 */ /* 0x000fca00000000ff */
[----:B------:R-:W-:Y:S01]  /*10820*/  STG.E desc[UR36][R16.64], R0 ;  /* 0x0000000010007986 */ /* 0x000fe2000c101924 */
[----:B------:R-:W-:Y:S05]  /*10830*/  EXIT ;  /* 0x000000000000794d */ /* 0x000fea0003800000 */
.L_x_6998:
[----:B------:R-:W-:-:S05]  /*10840*/  HADD2.F32 R2, -RZ, R19.H0_H0 ;  /* 0x20000013ff027230 */ /* 0x000fca0000004100 */
[----:B------:R-:W-:-:S06]  /*10850*/  FMUL.FTZ R2, R2, 1 ;  /* 0x3f80000002027820 */ /* 0x000fcc0000410000 */
[----:B------:R-:W0:Y:S02]  /*10860*/  F2F.F64.F32 R2, R2 ;  /* 0x0000000200027310 */ /* 0x000e240000201800 */
[----:B0-----:R-:W-:Y:S01]  /*10870*/  STG.E.64 desc[UR36][R16.64], R2 ;  /* 0x0000000210007986 */ /* 0x001fe2000c101b24 */
[----:B------:R-:W-:Y:S05]  /*10880*/  EXIT ;  /* 0x000000000000794d */ /* 0x000fea0003800000 */
.L_x_6989:
        /* <DEDUP_REMOVED lines=11> */
[----:B------:R-:W-:Y:S01]  /*10940*/  STG.E.U8 desc[UR36][R16.64], R3 ;  /* 0x0000000310007986 */ /* 0x000fe2000c101124 */
[----:B------:R-:W-:Y:S05]  /*10950*/  EXIT ;  /* 0x000000000000794d */ /* 0x000fea0003800000 */
.L_x_7002:
[----:B------:R-:W-:Y:S01]  /*10960*/  HADD2.F32 R19, -RZ, R19.H0_H0 ;  /* 0x20000013ff137230 */ /* 0x000fe20000004100 */
[----:B------:R-:W-:-:S04]  /*10970*/  CS2R R6, SRZ ;  /* 0x0000000000067805 */ /* 0x000fc8000001ff00 */
[----:B------:R-:W-:-:S06]  /*10980*/  FMUL.FTZ R4, R19, 1 ;  /* 0x3f80000013047820 */ /* 0x000fcc0000410000 */
[----:B------:R-:W0:Y:S02]  /*10990*/  F2F.F64.F32 R4, R4 ;  /* 0x0000000400047310 */ /* 0x000e240000201800 */
[----:B0-----:R-:W-:Y:S01]  /*109a0*/  STG.E.128 desc[UR36][R16.64], R4 ;  /* 0x0000000410007986 */ /* 0x001fe2000c101d24 */
[----:B------:R-:W-:Y:S05]  /*109b0*/  EXIT ;  /* 0x000000000000794d */ /* 0x000fea0003800000 */
.L_x_7001:
        /* <DEDUP_REMOVED lines=21> */
.L_x_7006:
[----:B------:R-:W-:Y:S05]  /*10b10*/  BSYNC B0 ;  /* 0x0000000000007941 */ /* 0x000fea0003800000 */
.L_x_7005:
[----:B------:R-:W-:-:S05]  /*10b20*/  LOP3.LUT R3, R0, R3, RZ, 0xfc, !PT ;  /* 0x0000000300037212 */ /* 0x000fca00078efcff */
[----:B------:R-:W-:Y:S01]  /*10b30*/  STG.E.U8 desc[UR36][R16.64], R3 ;  /* 0x0000000310007986 */ /* 0x000fe2000c101124 */
[----:B------:R-:W-:Y:S05]  /*10b40*/  EXIT ;  /* 0x000000000000794d */ /* 0x000fea0003800000 */
.L_x_7004:
        /* <DEDUP_REMOVED lines=13> */
.L_x_7008:
[----:B------:R-:W-:Y:S01]  /*10c20*/  IMAD.MOV.U32 R0, RZ, RZ, 0x7f ;  /* 0x0000007fff007424 */ /* 0x000fe200078e00ff */
[----:B------:R-:W-:-:S04]  /*10c30*/  ISETP.GT.U32.AND P0, PT, R2, 0x7f800000, PT ;  /* 0x7f8000000200780c */ /* 0x000fc80003f04070 */
[----:B------:R-:W-:-:S09]  /*10c40*/  SEL R0, R0, 0x7c, P0 ;  /* 0x0000007c00007807 */ /* 0x000fd20000000000 */
.L_x_7009:
[----:B------:R-:W-:Y:S05]  /*10c50*/  BSYNC B0 ;  /* 0x0000000000007941 */ /* 0x000fea0003800000 */
.L_x_7007:
[----:B------:R-:W-:-:S04]  /*10c60*/  LOP3.LUT R2, R19, 0x80000000, RZ, 0xc0, !PT ;  /* 0x8000000013027812 */ /* 0x000fc800078ec0ff */
[----:B------:R-:W-:-:S04]  /*10c70*/  SHF.R.U32.HI R3, RZ, 0x18, R2 ;  /* 0x00000018ff037819 */ /* 0x000fc80000011602 */
[----:B------:R-:W-:-:S05]  /*10c80*/  LOP3.LUT R3, R0, R3, RZ, 0xfc, !PT ;  /* 0x0000000300037212 */ /* 0x000fca00078efcff */
[----:B------:R-:W-:Y:S01]  /*10c90*/  STG.E.U8 desc[UR36][R16.64], R3 ;  /* 0x0000000310007986 */ /* 0x000fe2000c101124 */
[----:B------:R-:W-:Y:S05]  /*10ca0*/  EXIT ;  /* 0x000000000000794d */ /* 0x000fea0003800000 */
.L_x_7003:
[----:B------:R-:W-:-:S05]  /*10cb0*/  HADD2.F32 R0, -RZ, R19.H0_H0 ;  /* 0x20000013ff007230 */ /* 0x000fca0000004100 */
[----:B------:R-:W-:-:S05]  /*10cc0*/  F2FP.BF16.F32.PACK_AB R0, RZ, R0 ;  /* 0x00000000ff00723e */ /* 0x000fca00000010ff */
[----:B------:R-:W-:Y:S01]  /*10cd0*/  STG.E.U16 desc[UR36][R16.64], R0 ;  /* 0x0000000010007986 */ /* 0x000fe2000c101524 */
[----:B------:R-:W-:Y:S05]  /*10ce0*/  EXIT ;  /* 0x000000000000794d */ /* 0x000fea0003800000 */
.L_x_7000:
        /* <DEDUP_REMOVED lines=10> */
[----:B0-----:R-:W-:Y:S01]  /*10d90*/  STG.E.U16 desc[UR36][R16.64], R3 ;  /* 0x0000000310007986 */ /* 0x001fe2000c101524 */
[----:B------:R-:W-:Y:S05]  /*10da0*/  EXIT ;  /* 0x000000000000794d */ /* 0x000fea0003800000 */
.L_x_7012:
        /* <DEDUP_REMOVED lines=17> */
.L_x_7015:
[----:B------:R-:W-:-:S04]  /*10ec0*/  LOP3.LUT R2, R19, 0x80000000, RZ, 0xc0, !PT ;  /* 0x8000000013027812 */ /* 0x000fc800078ec0ff */
[----:B------:R-:W-:-:S04]  /*10ed0*/  SHF.R.U32.HI R3, RZ, 0x18, R2 ;  /* 0x00000018ff037819 */ /* 0x000fc80000011602 */
[----:B------:R-:W-:-:S04]  /*10ee0*/  LOP3.LUT R0, R0, R3, RZ, 0xfc, !PT ;  /* 0x0000000300007212 */ /* 0x000fc800078efcff */
[----:B------:R-:W-:-:S07]  /*10ef0*/  PRMT R8, R0, 0x7610, R8 ;  /* 0x0000761000087816 */ /* 0x000fce0000000008 */
.L_x_7014:
[----:B------:R-:W-:Y:S05]  /*10f00*/  BSYNC B0 ;  /* 0x0000000000007941 */ /* 0x000fea0003800000 */
.L_x_7013:
[----:B------:R-:W-:Y:S01]  /*10f10*/  STG.E.U8 desc[UR36][R16.64], R8 ;  /* 0x0000000810007986 */ /* 0x000fe2000c101124 */
[----:B------:R-:W-:Y:S05]  /*10f20*/  EXIT ;  /* 0x000000000000794d */ /* 0x000fea0003800000 */
.L_x_7011:
        /* <DEDUP_REMOVED lines=17> */
.L_x_7018:
[----:B------:R-:W-:-:S04]  /*11040*/  LOP3.LUT R2, R19, 0x80000000, RZ, 0xc0, !PT ;  /* 0x8000000013027812 */ /* 0x000fc800078ec0ff */
[----:B------:R-:W-:-:S04]  /*11050*/  SHF.R.U32.HI R3, RZ, 0x18, R2 ;  /* 0x00000018ff037819 */ /* 0x000fc80000011602 */
[----:B------:R-:W-:-:S04]  /*11060*/  LOP3.LUT R0, R0, R3, RZ, 0xfc, !PT ;  /* 0x0000000300007212 */ /* 0x000fc800078efcff */
[----:B------:R-:W-:-:S07]  /*11070*/  PRMT R8, R0, 0x7610, R8 ;  /* 0x0000761000087816 */ /* 0x000fce0000000008 */
.L_x_7017:
[----:B------:R-:W-:Y:S05]  /*11080*/  BSYNC B0 ;  /* 0x0000000000007941 */ /* 0x000fea0003800000 */
.L_x_7016:
[----:B------:R-:W-:Y:S01]  /*11090*/  STG.E.U8 desc[UR36][R16.64], R8 ;  /* 0x0000000810007986 */ /* 0x000fe2000c101124 */
[----:B------:R-:W-:Y:S05]  /*110a0*/  EXIT ;  /* 0x000000000000794d */ /* 0x000fea0003800000 */
.L_x_7010:
        /* <DEDUP_REMOVED lines=22> */
.L_x_6993:
        /* <DEDUP_REMOVED lines=16> */
.L_x_7021:
[----:B------:R-:W-:Y:S05]  /*11310*/  EXIT ;  /* 0x000000000000794d */ /* 0x000fea0003800000 */
.L_x_7020:
[----:B------:R-:W-:-:S06]  /*11320*/  HADD2.F32 R2, -RZ, R19.H0_H0 ;  /* 0x20000013ff027230 */ /* 0x000fcc0000004100 */
[----:B------:R-:W0:Y:S02]  /*11330*/  F2I.U64.TRUNC R2, R2 ;  /* 0x0000000200027311 */ /* 0x000e24000020d800 */
[----:B0-----:R-:W-:Y:S01]  /*11340*/  STG.E.64 desc[UR36][R16.64], R2 ;  /* 0x0000000210007986 */ /* 0x001fe2000c101b24 */
[----:B------:R-:W-:Y:S05]  /*11350*/  EXIT ;  /* 0x000000000000794d */ /* 0x000fea0003800000 */
.L_x_7019:
[----:B------:R-:W-:-:S06]  /*11360*/  HADD2.F32 R19, -RZ, R19.H0_H0 ;  /* 0x20000013ff137230 */ /* 0x000fcc0000004100 */
[----:B------:R-:W0:Y:S02]  /*11370*/  F2I.FTZ.U32.TRUNC.NTZ R19, R19 ;  /* 0x0000001300137305 */ /* 0x000e24000021f000 */
[----:B0-----:R-:W-:Y:S01]  /*11380*/  STG.E desc[UR36][R16.64], R19 ;  /* 0x0000001310007986 */ /* 0x001fe2000c101924 */
[----:B------:R-:W-:Y:S05]  /*11390*/  EXIT ;  /* 0x000000000000794d */ /* 0x000fea0003800000 */
.L_x_7022:
        /* <DEDUP_REMOVED lines=14> */
.L_x_28369:


//--------------------- .text._ZN2at6native27unrolled_elementwise_kernelIZZZNS0_49_GLOBAL__N__b919a28f_16_Normalization_cu_5c38458736batch_norm_elementwise_backward_evalERKNS_6TensorES5_S5_S5_ENKUlvE0_clEvENKUlvE1_clEvEUlN3c104HalfEfE_St5arrayIPcLm3EELi4E23TrivialOffsetCalculatorILi2EjESE_ILi1EjENS0_6memory12LoadWithCastILi2EEENSH_13StoreWithCastILi1EEEEEviT_T0_T2_T3_T4_T5_ --------------------------
	.section	.text._ZN2at6native27unrolled_elementwise_kernelIZZZNS0_49_GLOBAL__N__b919a28f_16_Normalization_cu_5c38458736batch_norm_elementwise_backward_evalERKNS_6TensorES5_S5_S5_ENKUlvE0_clEvENKUlvE1_clEvEUlN3c104HalfEfE_St5arrayIPcLm3EELi4E23TrivialOffsetCalculatorILi2EjESE_ILi1EjENS0_6memory12LoadWithCastILi2EEENSH_13StoreWithCastILi1EEEEEviT_T0_T2_T3_T4_T5_,"ax",@progbits
	.align	128
        .global         _ZN2at6native27unrolled_elementwise_kernelIZZZNS0_49_GLOBAL__N__b919a28f_16_Normalization_cu_5c38458736batch_norm_elementwise_backward_evalERKNS_6TensorES5_S5_S5_ENKUlvE0_clEvENKUlvE1_clEvEUlN3c104HalfEfE_St5arrayIPcLm3EELi4E23TrivialOffsetCalculatorILi2EjESE_ILi1EjENS0_6memory12LoadWithCastILi2EEENSH_13StoreWithCastILi1EEEEEviT_T0_T2_T3_T4_T5_
        .type           _ZN2at6native27unrolled_elementwise_kernelIZZZNS0_49_GLOBAL__N__b919a28f_16_Normalization_cu_5c38458736batch_norm_elementwise_backward_evalERKNS_6TensorES5_S5_S5_ENKUlvE0_clEvENKUlvE1_clEvEUlN3c104HalfEfE_St5arrayIPcLm3EELi4E23TrivialOffsetCalculatorILi2EjESE_ILi1EjENS0_6memory12LoadWithCastILi2EEENSH_13StoreWithCastILi1EEEEEviT_T0_T2_T3_T4_T5_,@function
        .size           _ZN2at6native27unrolled_elementwise_kernelIZZZNS0_49_GLOBAL__N__b919a28f_16_Normalization_cu_5c38458736batch_norm_elementwise_backward_evalERKNS_6TensorES5_S5_S5_ENKUlvE0_clEvENKUlvE1_clEvEUlN3c104HalfEfE_St5arrayIPcLm3EELi4E23TrivialOffsetCalculatorILi2EjESE_ILi1EjENS0_6memory12LoadWithCastILi2EEENSH_13StoreWithCastILi1EEEEEviT_T0_T2_T3_T4_T5_,(.L_x_28370 - _ZN2at6native27unrolled_elementwise_kernelIZZZNS0_49_GLOBAL__N__b919a28f_16_Normalization_cu_5c38458736batch_norm_elementwise_backward_evalERKNS_6TensorES5_S5_S5_ENKUlvE0_clEvENKUlvE1_clEvEUlN3c104HalfEfE_St5arrayIPcLm3EELi4E23TrivialOffsetCalculatorILi2EjESE_ILi1EjENS0_6memory12LoadWithCastILi2EEENSH_13StoreWithCastILi1EEEEEviT_T0_T2_T3_T4_T5_)
        .other          _ZN2at6native27unrolled_elementwise_kernelIZZZNS0_49_GLOBAL__N__b919a28f_16_Normalization_cu_5c38458736batch_norm_elementwise_backward_evalERKNS_6TensorES5_S5_S5_ENKUlvE0_clEvENKUlvE1_clEvEUlN3c104HalfEfE_St5arrayIPcLm3EELi4E23TrivialOffsetCalculatorILi2EjESE_ILi1EjENS0_6memory12LoadWithCastILi2EEENSH_13StoreWithCastILi1EEEEEviT_T0_T2_T3_T4_T5_,@"STO_CUDA_ENTRY STV_DEFAULT"
_ZN2at6native27unrolled_elementwise_kernelIZZZNS0_49_GLOBAL__N__b919a28f_16_Normalization_cu_5c38458736batch_norm_elementwise_backward_evalERKNS_6TensorES5_S5_S5_ENKUlvE0_clEvENKUlvE1_clEvEUlN3c104HalfEfE_St5arrayIPcLm3EELi4E23TrivialOffsetCalculatorILi2EjESE_ILi1EjENS0_6memory12LoadWithCastILi2EEENSH_13StoreWithCastILi1EEEEEviT_T0_T2_T3_T4_T5_:
.text._ZN2at6native27unrolled_elementwise_kernelIZZZNS0_49_GLOBAL__N__b919a28f_16_Normalization_cu_5c38458736batch_norm_elementwise_backward_evalERKNS_6TensorES5_S5_S5_ENKUlvE0_clEvENKUlvE1_clEvEUlN3c104HalfEfE_St5arrayIPcLm3EELi4E23TrivialOffsetCalculatorILi2EjESE_ILi1EjENS0_6memory12LoadWithCastILi2EEENSH_13StoreWithCastILi1EEEEEviT_T0_T2_T3_T4_T5_:
        /* <DEDUP_REMOVED lines=37> */
.L_x_7028:
[----:B------:R-:W2:Y:S02]  /*0250*/  LDG.E.U8 R4, desc[UR36][R4.64] ;  /* 0x0000002404047981 */ /* 0x000ea4000c1e1100 */
[----:B--2---:R-:W-:-:S04]  /*0260*/  I2FP.F32.U32 R0, R4 ;  /* 0x0000000400007245 */ /* 0x004fc80000201000 */
[----:B------:R-:W-:-:S04]  /*0270*/  F2FP.F16.F32.PACK_AB R0, RZ, R0 ;  /* 0x00000000ff00723e */ /* 0x000fc800000000ff */
[----:B------:R-:W-:Y:S01]  /*0280*/  PRMT R17, R0, 0x7610, R17 ;  /* 0x0000761000117816 */ /* 0x000fe20000000011 */
[----:B------:R-:W-:Y:S06]  /*0290*/  BRA `(.L_x_7030) ;  /* 0x0000000c00c07947 */ /* 0x000fec0003800000 */
.L_x_7027:
        /* <DEDUP_REMOVED lines=11> */
.L_x_7032:
[----:B------:R-:W2:Y:S02]  /*0350*/  LDG.E R4, desc[UR36][R4.64] ;  /* 0x0000002404047981 */ /* 0x000ea4000c1e1900 */
[----:B--2---:R-:W-:-:S04]  /*0360*/  I2FP.F32.S32 R0, R4 ;  /* 0x0000000400007245 */ /* 0x004fc80000201400 */
[----:B------:R-:W-:-:S04]  /*0370*/  F2FP.F16.F32.PACK_AB R0, RZ, R0 ;  /* 0x00000000ff00723e */ /* 0x000fc800000000ff */
[----:B------:R-:W-:Y:S01]  /*0380*/  PRMT R17, R0, 0x7610, R17 ;  /* 0x0000761000117816 */ /* 0x000fe20000000011 */
[----:B------:R-:W-:Y:S06]  /*0390*/  BRA `(.L_x_7030) ;  /* 0x0000000c00807947 */ /* 0x000fec0003800000 */
.L_x_7031:
[----:B------:R-:W2:Y:S02]  /*03a0*/  LDG.E.U16 R4, desc[UR36][R4.64] ;  /* 0x0000002404047981 */ /* 0x000ea4000c1e1500 */
[----:B--2---:R-:W0:Y:S02]  /*03b0*/  I2F.S16 R0, R4 ;  /* 0x0000000400007306 */ /* 0x004e240000101400 */
[----:B0-----:R-:W-:-:S04]  /*03c0*/  F2FP.F16.F32.PACK_AB R0, RZ, R0 ;  /* 0x00000000ff00723e */ /* 0x001fc800000000ff */
[----:B------:R-:W-:Y:S01]  /*03d0*/  PRMT R17, R0, 0x7610, R17 ;  /* 0x0000761000117816 */ /* 0x000fe20000000011 */
[----:B------:R-:W-:Y:S06]  /*03e0*/  BRA `(.L_x_7030) ;  /* 0x0000000c006c7947 */ /* 0x000fec0003800000 */
.L_x_7026:
        /* <DEDUP_REMOVED lines=9> */
.L_x_7034:
[----:B------:R1:W5:Y:S01]  /*0480*/  LDG.E.U16 R17, desc[UR36][R4.64] ;  /* 0x0000002404117981 */ /* 0x000362000c1e1500 */
[----:B------:R-:W-:Y:S05]  /*0490*/  BRA `(.L_x_7030) ;  /* 0x0000000c00407947 */ /* 0x000fea0003800000 */
.L_x_7033:
        /* <DEDUP_REMOVED lines=9> */
.L_x_7036:
[----:B------:R0:W5:Y:S01]  /*0530*/  LDG.E.U16 R17, desc[UR36][R4.64] ;  /* 0x0000002404117981 */ /* 0x000162000c1e1500 */
[----:B------:R-:W-:Y:S05]  /*0540*/  BRA `(.L_x_7030) ;  /* 0x0000000c00147947 */ /* 0x000fea0003800000 */
.L_x_7035:
        /* <DEDUP_REMOVED lines=9> */
.L_x_7025:
        /* <DEDUP_REMOVED lines=14> */
.L_x_7039:
        /* <DEDUP_REMOVED lines=9> */
.L_x_7038:
        /* <DEDUP_REMOVED lines=28> */
.L_x_7041:
        /* <DEDUP_REMOVED lines=16> */
.L_x_7040:
[----:B------:R-:W2:Y:S02]  /*0a10*/  LDG.E.U16 R0, desc[UR36][R4.64] ;  /* 0x0000002404007981 */ /* 0x000ea4000c1e1500 */
[----:B--2---:R-:W-:-:S05]  /*0a20*/  IMAD.U32 R0, R0, 0x10000, RZ ;  /* 0x0001000000007824 */ /* 0x004fca00078e00ff */
[----:B------:R-:W-:-:S04]  /*0a30*/  F2FP.F16.F32.PACK_AB R0, RZ, R0 ;  /* 0x00000000ff00723e */ /* 0x000fc800000000ff */
[----:B------:R-:W-:Y:S01]  /*0a40*/  PRMT R17, R0, 0x7610, R17 ;  /* 0x0000761000117816 */ /* 0x000fe20000000011 */
[----:B------:R-:W-:Y:S06]  /*0a50*/  BRA `(.L_x_7030) ;  /* 0x0000000400d07947 */ /* 0x000fec0003800000 */
.L_x_7037:
        /* <DEDUP_REMOVED lines=13> */
.L_x_7044:
        /* <DEDUP_REMOVED lines=21> */
.L_x_7048:
[----:B------:R-:W-:Y:S05]  /*0c80*/  BSYNC B1 ;  /* 0x0000000000017941 */ /* 0x000fea0003800000 */
.L_x_7047:
[----:B------:R-:W-:Y:S01]  /*0c90*/  LEA R5, R0, 0x3b800000, 0x17 ;  /* 0x3b80000000057811 */ /* 0x000fe200078eb8ff */
[----:B------:R-:W-:-:S05]  /*0ca0*/  IMAD.SHL.U32 R0, R3, 0x100000, RZ ;  /* 0x0010000003007824 */ /* 0x000fca00078e00ff */
[----:B------:R-:W-:-:S07]  /*0cb0*/  LOP3.LUT R0, R5, R0, R6, 0xfe, !PT ;  /* 0x0000000005007212 */ /* 0x000fce00078efe06 */
.L_x_7046:
[----:B------:R-:W-:Y:S05]  /*0cc0*/  BSYNC B0 ;  /* 0x0000000000007941 */ /* 0x000fea0003800000 */
.L_x_7045:
[----:B------:R-:W-:-:S04]  /*0cd0*/  F2FP.F16.F32.PACK_AB R0, RZ, R0 ;  /* 0x00000000ff00723e */ /* 0x000fc800000000ff */
[----:B------:R-:W-:Y:S01]  /*0ce0*/  PRMT R17, R0, 0x7610, R17 ;  /* 0x0000761000117816 */ /* 0x000fe20000000011 */
[----:B------:R-:W-:Y:S06]  /*0cf0*/  BRA `(.L_x_7030) ;  /* 0x0000000400287947 */ /* 0x000fec0003800000 */
.L_x_7043:
        /* <DEDUP_REMOVED lines=21> */
.L_x_7052:
[----:B------:R-:W-:Y:S05]  /*0e50*/  BSYNC B1 ;  /* 0x0000000000017941 */ /* 0x000fea0003800000 */
.L_x_7051:
[----:B------:R-:W-:Y:S01]  /*0e60*/  LEA R5, R0, 0x37800000, 0x17 ;  /* 0x3780000000057811 */ /* 0x000fe200078eb8ff */
[----:B------:R-:W-:-:S05]  /*0e70*/  IMAD.SHL.U32 R0, R3, 0x200000, RZ ;  /* 0x0020000003007824 */ /* 0x000fca00078e00ff */
[----:B------:R-:W-:-:S07]  /*0e80*/  LOP3.LUT R0, R5, R0, R6, 0xfe, !PT ;  /* 0x0000000005007212 */ /* 0x000fce00078efe06 */
.L_x_7050:
[----:B------:R-:W-:Y:S05]  /*0e90*/  BSYNC B0 ;  /* 0x0000000000007941 */ /* 0x000fea0003800000 */
.L_x_7049:
[----:B------:R-:W-:-:S04]  /*0ea0*/  F2FP.F16.F32.PACK_AB R0, RZ, R0 ;  /* 0x00000000ff00723e */ /* 0x000fc800000000ff */
[----:B------:R-:W-:Y:S01]  /*0eb0*/  PRMT R17, R0, 0x7610, R17 ;  /* 0x0000761000117816 */ /* 0x000fe20000000011 */
[----:B------:R-:W-:Y:S06]  /*0ec0*/  BRA `(.L_x_7030) ;  /* 0x0000000000b47947 */ /* 0x000fec0003800000 */
.L_x_7042:
        /* <DEDUP_REMOVED lines=14> */
.L_x_7056:
[----:B------:R-:W-:Y:S05]  /*0fb0*/  BSYNC B0 ;  /* 0x0000000000007941 */ /* 0x000fea0003800000 */
.L_x_7055:
[----:B------:R-:W-:-:S04]  /*0fc0*/  F2FP.F16.F32.PACK_AB R0, RZ, R0 ;  /* 0x00000000ff00723e */ /* 0x000fc800000000ff */
[----:B------:R-:W-:Y:S01]  /*0fd0*/  PRMT R17, R0, 0x7610, R17 ;  /* 0x0000761000117816 */ /* 0x000fe20000000011 */
[----:B------:R-:W-:Y:S06]  /*0fe0*/  BRA `(.L_x_7030) ;  /* 0x00000000006c7947 */ /* 0x000fec0003800000 */
.L_x_7029:
        /* <DEDUP_REMOVED lines=16> */
.L_x_7057:
[----:B------:R-:W-:Y:S01]  /*10f0*/  PRMT R17, RZ, 0x7610, R17 ;  /* 0x00007610ff117816 */ /* 0x000fe20000000011 */
[----:B------:R-:W-:Y:S06]  /*1100*/  BRA `(.L_x_7030) ;  /* 0x0000000000247947 */ /* 0x000fec0003800000 */
.L_x_7054:
[----:B------:R-:W2:Y:S02]  /*1110*/  LDG.E.64 R4, desc[UR36][R4.64] ;  /* 0x0000002404047981 */ /* 0x000ea4000c1e1b00 */
[----:B--2---:R-:W0:Y:S02]  /*1120*/  I2F.U64 R0, R4 ;  /* 0x0000000400007312 */ /* 0x004e240000301000 */
[----:B0-----:R-:W-:-:S04]  /*1130*/  F2FP.F16.F32.PACK_AB R0, RZ, R0 ;  /* 0x00000000ff00723e */ /* 0x001fc800000000ff */
[----:B------:R-:W-:Y:S01]  /*1140*/  PRMT R17, R0, 0x7610, R17 ;  /* 0x0000761000117816 */ /* 0x000fe20000000011 */
[----:B------:R-:W-:Y:S06]  /*1150*/  BRA `(.L_x_7030) ;  /* 0x0000000000107947 */ /* 0x000fec0003800000 */
.L_x_7053:
[----:B------:R-:W2:Y:S02]  /*1160*/  LDG.E R4, desc[UR36][R4.64] ;  /* 0x0000002404047981 */ /* 0x000ea4000c1e1900 */
[----:B--2---:R-:W-:-:S04]  /*1170*/  I2FP.F32.U32 R0, R4 ;  /* 0x0000000400007245 */ /* 0x004fc80000201000 */
[----:B------:R-:W-:-:S04]  /*1180*/  F2FP.F16.F32.PACK_AB R0, RZ, R0 ;  /* 0x00000000ff00723e */ /* 0x000fc800000000ff */
[----:B------:R-:W-:-:S07]  /*1190*/  PRMT R17, R0, 0x7610, R17 ;  /* 0x0000761000117816 */ /* 0x000fce0000000011 */
.L_x_7030:
[----:B01----:R-:W0:Y:S01]  /*11a0*/  LDC.64 R4, c[0x0][0x228] ;  /* 0x00008a00ff047b82 */ /* 0x003e220000000a00 */
        /* <DEDUP_REMOVED lines=19> */
.L_x_7062:
[----:B------:R-:W2:Y:S02]  /*12e0*/  LDG.E.U8 R4, desc[UR36][R4.64] ;  /* 0x0000002404047981 */ /* 0x000ea4000c1e1100 */
[----:B--2---:R-:W-:Y:S01]  /*12f0*/  I2FP.F32.U32 R18, R4 ;  /* 0x0000000400127245 */ /* 0x004fe20000201000 */
[----:B------:R-:W-:Y:S06]  /*1300*/  BRA `(.L_x_7064) ;  /* 0x0000000c002c7947 */ /* 0x000fec0003800000 */
.L_x_7061:
        /* <DEDUP_REMOVED lines=9> */
.L_x_7066:
[----:B------:R-:W2:Y:S02]  /*13a0*/  LDG.E R4, desc[UR36][R4.64] ;  /* 0x0000002404047981 */ /* 0x000ea4000c1e1900 */
[----:B--2---:R-:W-:Y:S01]  /*13b0*/  I2FP.F32.S32 R18, R4 ;  /* 0x0000000400127245 */ /* 0x004fe20000201400 */
[----:B------:R-:W-:Y:S06]  /*13c0*/  BRA `(.L_x_7064) ;  /* 0x0000000800fc7947 */ /* 0x000fec0003800000 */
.L_x_7065:
[----:B------:R-:W2:Y:S02]  /*13d0*/  LDG.E.U16 R4, desc[UR36][R4.64] ;  /* 0x0000002404047981 */ /* 0x000ea4000c1e1500 */
[----:B--2---:R2:W3:Y:S01]  /*13e0*/  I2F.S16 R18, R4 ;  /* 0x0000000400127306 */ /* 0x0044e20000101400 */
[----:B------:R-:W-:Y:S05]  /*13f0*/  BRA `(.L_x_7064) ;  /* 0x0000000800f07947 */ /* 0x000fea0003800000 */
.L_x_7060:
        /* <DEDUP_REMOVED lines=8> */
.L_x_7068:
[----:B------:R-:W2:Y:S02]  /*1480*/  LDG.E.U16 R4, desc[UR36][R4.64] ;  /* 0x0000002404047981 */ /* 0x000ea4000c1e1500 */
[----:B--2---:R-:W-:Y:S01]  /*1490*/  HADD2.F32 R18, -RZ, R4.H0_H0 ;  /* 0x20000004ff127230 */ /* 0x004fe20000004100 */
[----:B------:R-:W-:Y:S06]  /*14a0*/  BRA `(.L_x_7064) ;  /* 0x0000000800c47947 */ /* 0x000fec0003800000 */
.L_x_7067:
        /* <DEDUP_REMOVED lines=8> */
.L_x_7070:
[----:B------:R-:W2:Y:S02]  /*1530*/  LDG.E.U16 R4, desc[UR36][R4.64] ;  /* 0x0000002404047981 */ /* 0x000ea4000c1e1500 */
[----:B--2---:R-:W-:Y:S01]  /*1540*/  HADD2.F32 R18, -RZ, R4.H0_H0 ;  /* 0x20000004ff127230 */ /* 0x004fe20000004100 */
[----:B------:R-:W-:Y:S06]  /*1550*/  BRA `(.L_x_7064) ;  /* 0x0000000800987947 */ /* 0x000fec0003800000 */
.L_x_7069:
[----:B------:R-:W2:Y:S01]  /*1560*/  LDG.E.64 R4, desc[UR36][R4.64] ;  /* 0x0000002404047981 */ /* 0x000ea2000c1e1b00 */
[----:B------:R-:W-:Y:S01]  /*1570*/  UMOV UR4, 0xf0000000 ;  /* 0xf000000000047882 */ /* 0x000fe20000000000 */
[----:B------:R-:W-:Y:S01]  /*1580*/  UMOV UR5, 0x380fffff ;  /* 0x380fffff00057882 */ /* 0x000fe20000000000 */
[----:B--2---:R-:W0:Y:S01]  /*1590*/  F2F.F32.F64 R18, R4 ;  /* 0x0000000400127310 */ /* 0x004e220000301000 */
[----:B------:R-:W-:-:S14]  /*15a0*/  DSETP.GEU.AND P0, PT, |R4|, UR4, PT ;  /* 0x0000000404007e2a */ /* 0x000fdc000bf0e200 */
[----:B0-----:R-:W-:Y:S01]  /*15b0*/  @!P0 FMUL R18, R18, 1.175494350822287508e-38 ;  /* 0x0080000012128820 */ /* 0x001fe20000400000 */
[----:B------:R-:W-:Y:S06]  /*15c0*/  BRA `(.L_x_7064) ;  /* 0x00000008007c7947 */ /* 0x000fec0003800000 */
.L_x_7059:
        /* <DEDUP_REMOVED lines=12> */
.L_x_7073:
[----:B------:R-:W2:Y:S01]  /*1690*/  LDG.E.64 R4, desc[UR36][R4.64] ;  /* 0x0000002404047981 */ /* 0x000ea2000c1e1b00 */
[----:B------:R-:W-:Y:S01]  /*16a0*/  UMOV UR4, 0xf0000000 ;  /* 0xf000000000047882 */ /* 0x000fe20000000000 */
[----:B------:R-:W-:Y:S01]  /*16b0*/  UMOV UR5, 0x380fffff ;  /* 0x380fffff00057882 */ /* 0x000fe20000000000 */
[----:B--2---:R-:W0:Y:S01]  /*16c0*/  F2F.F32.F64 R18, R4 ;  /* 0x0000000400127310 */ /* 0x004e220000301000 */
[----:B------:R-:W-:-:S14]  /*16d0*/  DSETP.GEU.AND P0, PT, |R4|, UR4, PT ;  /* 0x0000000404007e2a */ /* 0x000fdc000bf0e200 */
[----:B0-----:R-:W-:Y:S01]  /*16e0*/  @!P0 FMUL R18, R18, 1.175494350822287508e-38 ;  /* 0x0080000012128820 */ /* 0x001fe20000400000 */
[----:B------:R-:W-:Y:S06]  /*16f0*/  BRA `(.L_x_7064) ;  /* 0x0000000800307947 */ /* 0x000fec0003800000 */
.L_x_7072:
        /* <DEDUP_REMOVED lines=26> */
.L_x_7075:
        /* <DEDUP_REMOVED lines=13> */
.L_x_7074:
[----:B------:R-:W2:Y:S02]  /*1970*/  LDG.E.U16 R4, desc[UR36][R4.64] ;  /* 0x0000002404047981 */ /* 0x000ea4000c1e1500 */
[----:B--2---:R-:W-:Y:S01]  /*1980*/  IMAD.U32 R18, R4, 0x10000, RZ ;  /* 0x0001000004127824 */ /* 0x004fe200078e00ff */
[----:B------:R-:W-:Y:S06]  /*1990*/  BRA `(.L_x_7064) ;  /* 0x0000000400887947 */ /* 0x000fec0003800000 */
.L_x_7071:
        /* <DEDUP_REMOVED lines=11> */
.L_x_7078:
        /* <DEDUP_REMOVED lines=20> */
.L_x_7080:
[----:B------:R-:W-:Y:S05]  /*1b90*/  BSYNC B0 ;  /* 0x0000000000007941 */ /* 0x000fea0003800000 */
.L_x_7079:
[----:B------:R-:W-:Y:S01]  /*1ba0*/  IMAD.SHL.U32 R3, R3, 0x100000, RZ ;  /* 0x0010000003037824 */ /* 0x000fe200078e00ff */
[----:B------:R-:W-:-:S04]  /*1bb0*/  LEA R5, R0, 0x3b800000, 0x17 ;  /* 0x3b80000000057811 */ /* 0x000fc800078eb8ff */
[----:B------:R-:W-:Y:S01]  /*1bc0*/  LOP3.LUT R18, R5, R3, R18, 0xfe, !PT ;  /* 0x0000000305127212 */ /* 0x000fe200078efe12 */
[----:B------:R-:W-:Y:S06]  /*1bd0*/  BRA `(.L_x_7064) ;  /* 0x0000000000f87947 */ /* 0x000fec0003800000 */
.L_x_7077:
        /* <DEDUP_REMOVED lines=20> */
.L_x_7082:
[----:B------:R-:W-:Y:S05]  /*1d20*/  BSYNC B0 ;  /* 0x0000000000007941 */ /* 0x000fea0003800000 */
.L_x_7081:
[----:B------:R-:W-:Y:S01]  /*1d30*/  IMAD.SHL.U32 R3, R3, 0x200000, RZ ;  /* 0x0020000003037824 */ /* 0x000fe200078e00ff */
[----:B------:R-:W-:-:S04]  /*1d40*/  LEA R5, R0, 0x37800000, 0x17 ;  /* 0x3780000000057811 */ /* 0x000fc800078eb8ff */
[----:B------:R-:W-:Y:S01]  /*1d50*/  LOP3.LUT R18, R5, R3, R18, 0xfe, !PT ;  /* 0x0000000305127212 */ /* 0x000fe200078efe12 */
[----:B------:R-:W-:Y:S06]  /*1d60*/  BRA `(.L_x_7064) ;  /* 0x0000000000947947 */ /* 0x000fec0003800000 */
.L_x_7076:
        /* <DEDUP_REMOVED lines=14> */
.L_x_7063:
        /* <DEDUP_REMOVED lines=16> */
.L_x_7085:
[----:B------:R-:W-:Y:S01]  /*1f50*/  IMAD.MOV.U32 R18, RZ, RZ, RZ ;  /* 0x000000ffff127224 */ /* 0x000fe200078e00ff */
[----:B------:R-:W-:Y:S06]  /*1f60*/  BRA `(.L_x_7064) ;  /* 0x0000000000147947 */ /* 0x000fec0003800000 */
.L_x_7084:
[----:B------:R-:W2:Y:S02]  /*1f70*/  LDG.E.64 R4, desc[UR36][R4.64] ;  /* 0x0000002404047981 */ /* 0x000ea4000c1e1b00 */
[----:B--2---:R0:W1:Y:S01]  /*1f80*/  I2F.U64 R18, R4 ;  /* 0x0000000400127312 */ /* 0x0040620000301000 */
[----:B------:R-:W-:Y:S05]  /*1f90*/  BRA `(.L_x_7064) ;  /* 0x0000000000087947 */ /* 0x000fea0003800000 */
.L_x_7083:
[----:B------:R-:W2:Y:S02]  /*1fa0*/  LDG.E R4, desc[UR36][R4.64] ;  /* 0x0000002404047981 */ /* 0x000ea4000c1e1900 */
[----:B--2---:R-:W-:-:S07]  /*1fb0*/  I2FP.F32.U32 R18, R4 ;  /* 0x0000000400127245 */ /* 0x004fce0000201000 */
.L_x_7064:
[----:B------:R-:W-:Y:S05]  /*1fc0*/  BSYNC B6 ;  /* 0x0000000000067941 */ /* 0x000fea0003800000 */
.L_x_7058:
[----:B------:R-:W2:Y:S02]  /*1fd0*/  S2R R26, SR_TID.X ;  /* 0x00000000001a7919 */ /* 0x000ea40000002100 */
[----:B--2---:R-:W-:-:S07]  /*1fe0*/  VIADD R26, R26, 0x80 ;  /* 0x000000801a1a7836 */ /* 0x004fce0000000000 */
.L_x_7024:
[----:B------:R-:W-:Y:S05]  /*1ff0*/  BSYNC B7 ;  /* 0x0000000000077941 */ /* 0x000fea0003800000 */
.L_x_7023:
        /* <DEDUP_REMOVED lines=25> */
.L_x_7091:
[----:B------:R-:W2:Y:S02]  /*2190*/  LDG.E.U8 R4, desc[UR36][R4.64] ;  /* 0x0000002404047981 */ /* 0x000ea4000c1e1100 */
[----:B--2---:R-:W-:-:S04]  /*21a0*/  I2FP.F32.U32 R0, R4 ;  /* 0x0000000400007245 */ /* 0x004fc80000201000 */
[----:B------:R-:W-:-:S04]  /*21b0*/  F2FP.F16.F32.PACK_AB R0, RZ, R0 ;  /* 0x00000000ff00723e */ /* 0x000fc800000000ff */
[----:B------:R-:W-:Y:S01]  /*21c0*/  PRMT R16, R0, 0x7610, R16 ;  /* 0x0000761000107816 */ /* 0x000fe20000000010 */
[----:B------:R-:W-:Y:S06]  /*21d0*/  BRA `(.L_x_7093) ;  /* 0x0000000c00bc7947 */ /* 0x000fec0003800000 */
.L_x_7090:
        /* <DEDUP_REMOVED lines=11> */
.L_x_7095:
[----:B------:R-:W2:Y:S02]  /*2290*/  LDG.E R4, desc[UR36][R4.64] ;  /* 0x0000002404047981 */ /* 0x000ea4000c1e1900 */
[----:B--2---:R-:W-:-:S04]  /*22a0*/  I2FP.F32.S32 R0, R4 ;  /* 0x0000000400007245 */ /* 0x004fc80000201400 */
[----:B------:R-:W-:-:S04]  /*22b0*/  F2FP.F16.F32.PACK_AB R0, RZ, R0 ;  /* 0x00000000ff00723e */ /* 0x000fc800000000ff */
[----:B------:R-:W-:Y:S01]  /*22c0*/  PRMT R16, R0, 0x7610, R16 ;  /* 0x0000761000107816 */ /* 0x000fe20000000010 */
[----:B------:R-:W-:Y:S06]  /*22d0*/  BRA `(.L_x_7093) ;  /* 0x0000000c007c7947 */ /* 0x000fec0003800000 */
.L_x_7094:
[----:B------:R-:W2:Y:S02]  /*22e0*/  LDG.E.U16 R4, desc[UR36][R4.64] ;  /* 0x0000002404047981 */ /* 0x000ea4000c1e1500 */
[----:B--2---:R-:W0:Y:S02]  /*22f0*/  I2F.S16 R0, R4 ;  /* 0x0000000400007306 */ /* 0x004e240000101400 */
[----:B0-----:R-:W-:-:S04]  /*2300*/  F2FP.F16.F32.PACK_AB R0, RZ, R0 ;  /* 0x00000000ff00723e */ /* 0x001fc800000000ff */
[----:B------:R-:W-:Y:S01]  /*2310*/  PRMT R16, R0, 0x7610, R16 ;  /* 0x0000761000107816 */ /* 0x000fe20000000010 */
[----:B------:R-:W-:Y:S06]  /*2320*/  BRA `(.L_x_7093) ;  /* 0x0000000c00687947 */ /* 0x000fec0003800000 */
.L_x_7089:
        /* <DEDUP_REMOVED lines=9> */
.L_x_7097:
[----:B------:R0:W5:Y:S01]  /*23c0*/  LDG.E.U16 R16, desc[UR36][R4.64] ;  /* 0x0000002404107981 */ /* 0x000162000c1e1500 */
[----:B------:R-:W-:Y:S05]  /*23d0*/  BRA `(.L_x_7093) ;  /* 0x0000000c003c7947 */ /* 0x000fea0003800000 */
.L_x_7096:
        /* <DEDUP_REMOVED lines=9> */
.L_x_7099:
[----:B------:R2:W5:Y:S01]  /*2470*/  LDG.E.U16 R16, desc[UR36][R4.64] ;  /* 0x0000002404107981 */ /* 0x000562000c1e1500 */
[----:B------:R-:W-:Y:S05]  /*2480*/  BRA `(.L_x_7093) ;  /* 0x0000000c00107947 */ /* 0x000fea0003800000 */
.L_x_7098:
        /* <DEDUP_REMOVED lines=9> */
.L_x_7088:
        /* <DEDUP_REMOVED lines=14> */
.L_x_7102:
        /* <DEDUP_REMOVED lines=9> */
.L_x_7101:
        /* <DEDUP_REMOVED lines=28> */
.L_x_7104:
        /* <DEDUP_REMOVED lines=15> */
.L_x_7103:
[----:B------:R-:W2:Y:S02]  /*2940*/  LDG.E.U16 R0, desc[UR36][R4.64] ;  /* 0x0000002404007981 */ /* 0x000ea4000c1e1500 */
[----:B--2---:R-:W-:-:S05]  /*2950*/  IMAD.U32 R0, R0, 0x10000, RZ ;  /* 0x0001000000007824 */ /* 0x004fca00078e00ff */
[----:B------:R-:W-:-:S04]  /*2960*/  F2FP.F16.F32.PACK_AB R0, RZ, R0 ;  /* 0x00000000ff00723e */ /* 0x000fc800000000ff */
[----:B------:R-:W-:Y:S01]  /*2970*/  PRMT R16, R0, 0x7610, R16 ;  /* 0x0000761000107816 */ /* 0x000fe20000000010 */
[----:B------:R-:W-:Y:S06]  /*2980*/  BRA `(.L_x_7093) ;  /* 0x0000000400d07947 */ /* 0x000fec0003800000 */
.L_x_7100:
        /* <DEDUP_REMOVED lines=13> */
.L_x_7107:
        /* <DEDUP_REMOVED lines=21> */
.L_x_7111:
[----:B------:R-:W-:Y:S05]  /*2bb0*/  BSYNC B1 ;  /* 0x0000000000017941 */ /* 0x000fea0003800000 */
.L_x_7110:
[----:B------:R-:W-:Y:S01]  /*2bc0*/  LEA R5, R0, 0x3b800000, 0x17 ;  /* 0x3b80000000057811 */ /* 0x000fe200078eb8ff */
[----:B------:R-:W-:-:S05]  /*2bd0*/  IMAD.SHL.U32 R0, R3, 0x100000, RZ ;  /* 0x0010000003007824 */ /* 0x000fca00078e00ff */
[----:B------:R-:W-:-:S07]  /*2be0*/  LOP3.LUT R0, R5, R0, R6, 0xfe, !PT ;  /* 0x0000000005007212 */ /* 0x000fce00078efe06 */
.L_x_7109:
[----:B------:R-:W-:Y:S05]  /*2bf0*/  BSYNC B0 ;  /* 0x0000000000007941 */ /* 0x000fea0003800000 */
.L_x_7108:
[----:B------:R-:W-:-:S04]  /*2c00*/  F2FP.F16.F32.PACK_AB R0, RZ, R0 ;  /* 0x00000000ff00723e */ /* 0x000fc800000000ff */
[----:B------:R-:W-:Y:S01]  /*2c10*/  PRMT R16, R0, 0x7610, R16 ;  /* 0x0000761000107816 */ /* 0x000fe20000000010 */
[----:B------:R-:W-:Y:S06]  /*2c20*/  BRA `(.L_x_7093) ;  /* 0x0000000400287947 */ /* 0x000fec0003800000 */
.L_x_7106:
        /* <DEDUP_REMOVED lines=21> */
.L_x_7115:
[----:B------:R-:W-:Y:S05]  /*2d80*/  BSYNC B1 ;  /* 0x0000000000017941 */ /* 0x000fea0003800000 */
.L_x_7114:
[----:B------:R-:W-:Y:S01]  /*2d90*/  LEA R5, R0, 0x37800000, 0x17 ;  /* 0x3780000000057811 */ /* 0x000fe200078eb8ff */
[----:B------:R-:W-:-:S05]  /*2da0*/  IMAD.SHL.U32 R0, R3, 0x200000, RZ ;  /* 0x0020000003007824 */ /* 0x000fca00078e00ff */
[----:B------:R-:W-:-:S07]  /*2db0*/  LOP3.LUT R0, R5, R0, R6, 0xfe, !PT ;  /* 0x0000000005007212 */ /* 0x000fce00078efe06 */
.L_x_7113:
[----:B------:R-:W-:Y:S05]  /*2dc0*/  BSYNC B0 ;  /* 0x0000000000007941 */ /* 0x000fea0003800000 */
.L_x_7112:
[----:B------:R-:W-:-:S04]  /*2dd0*/  F2FP.F16.F32.PACK_AB R0, RZ, R0 ;  /* 0x00000000ff00723e */ /* 0x000fc800000000ff */
[----:B------:R-:W-:Y:S01]  /*2de0*/  PRMT R16, R0, 0x7610, R16 ;  /* 0x0000761000107816 */ /* 0x000fe20000000010 */
[----:B------:R-:W-:Y:S06]  /*2df0*/  BRA `(.L_x_7093) ;  /* 0x0000000000b47947 */ /* 0x000fec0003800000 */
.L_x_7105:
        /* <DEDUP_REMOVED lines=14> */
.L_x_7119:
[----:B------:R-:W-:Y:S05]  /*2ee0*/  BSYNC B0 ;  /* 0x0000000000007941 */ /* 0x000fea0003800000 */
.L_x_7118:
[----:B------:R-:W-:-:S04]  /*2ef0*/  F2FP.F16.F32.PACK_AB R0, RZ, R0 ;  /* 0x00000000ff00723e */ /* 0x000fc800000000ff */
[----:B------:R-:W-:Y:S01]  /*2f00*/  PRMT R16, R0, 0x7610, R16 ;  /* 0x0000761000107816 */ /* 0x000fe20000000010 */
[----:B------:R-:W-:Y:S06]  /*2f10*/  BRA `(.L_x_7093) ;  /* 0x00000000006c7947 */ /* 0x000fec0003800000 */
.L_x_7092:
        /* <DEDUP_REMOVED lines=16> */
.L_x_7120:
[----:B------:R-:W-:Y:S01]  /*3020*/  PRMT R16, RZ, 0x7610, R16 ;  /* 0x00007610ff107816 */ /* 0x000fe20000000010 */
[----:B------:R-:W-:Y:S06]  /*3030*/  BRA `(.L_x_7093) ;  /* 0x0000000000247947 */ /* 0x000fec0003800000 */
.L_x_7117:
[----:B------:R-:W2:Y:S02]  /*3040*/  LDG.E.64 R4, desc[UR36][R4.64] ;  /* 0x0000002404047981 */ /* 0x000ea4000c1e1b00 */
[----:B--2---:R-:W0:Y:S02]  /*3050*/  I2F.U64 R0, R4 ;  /* 0x0000000400007312 */ /* 0x004e240000301000 */
[----:B0-----:R-:W-:-:S04]  /*3060*/  F2FP.F16.F32.PACK_AB R0, RZ, R0 ;  /* 0x00000000ff00723e */ /* 0x001fc800000000ff */
[----:B------:R-:W-:Y:S01]  /*3070*/  PRMT R16, R0, 0x7610, R16 ;  /* 0x0000761000107816 */ /* 0x000fe20000000010 */
[----:B------:R-:W-:Y:S06]  /*3080*/  BRA `(.L_x_7093) ;  /* 0x0000000000107947 */ /* 0x000fec0003800000 */
.L_x_7116:
[----:B------:R-:W2:Y:S02]  /*3090*/  LDG.E R4, desc[UR36][R4.64] ;  /* 0x0000002404047981 */ /* 0x000ea4000c1e1900 */
[----:B--2---:R-:W-:-:S04]  /*30a0*/  I2FP.F32.U32 R0, R4 ;  /* 0x0000000400007245 */ /* 0x004fc80000201000 */
[----:B------:R-:W-:-:S04]  /*30b0*/  F2FP.F16.F32.PACK_AB R0, RZ, R0 ;  /* 0x00000000ff00723e */ /* 0x000fc800000000ff */
[----:B------:R-:W-:-:S07]  /*30c0*/  PRMT R16, R0, 0x7610, R16 ;  /* 0x0000761000107816 */ /* 0x000fce0000000010 */
.L_x_7093:
[----:B0-2---:R-:W0:Y:S01]  /*30d0*/  LDC.64 R4, c[0x0][0x228] ;  /* 0x00008a00ff047b82 */ /* 0x005e220000000a00 */
        /* <DEDUP_REMOVED lines=19> */
.L_x_7125:
[----:B------:R-:W2:Y:S02]  /*3210*/  LDG.E.U8 R4, desc[UR36][R4.64] ;  /* 0x0000002404047981 */ /* 0x000ea4000c1e1100 */
[----:B--2---:R-:W-:Y:S01]  /*3220*/  I2FP.F32.U32 R28, R4 ;  /* 0x00000004001c7245 */ /* 0x004fe20000201000 */
[----:B------:R-:W-:Y:S06]  /*3230*/  BRA `(.L_x_7127) ;  /* 0x0000000c002c7947 */ /* 0x000fec0003800000 */
.L_x_7124:
        /* <DEDUP_REMOVED lines=9> */
.L_x_7129:
[----:B------:R-:W2:Y:S02]  /*32d0*/  LDG.E R4, desc[UR36][R4.64] ;  /* 0x0000002404047981 */ /* 0x000ea4000c1e1900 */
[----:B--2---:R-:W-:Y:S01]  /*32e0*/  I2FP.F32.S32 R28, R4 ;  /* 0x00000004001c7245 */ /* 0x004fe20000201400 */
[----:B------:R-:W-:Y:S06]  /*32f0*/  BRA `(.L_x_7127) ;  /* 0x0000000800fc7947 */ /* 0x000fec0003800000 */
.L_x_7128:
[----:B------:R-:W2:Y:S02]  /*3300*/  LDG.E.U16 R4, desc[UR36][R4.64] ;  /* 0x0000002404047981 */ /* 0x000ea4000c1e1500 */
[----:B--2---:R4:W0:Y:S01]  /*3310*/  I2F.S16 R28, R4 ;  /* 0x00000004001c7306 */ /* 0x0048220000101400 */
[----:B------:R-:W-:Y:S05]  /*3320*/  BRA `(.L_x_7127) ;  /* 0x0000000800f07947 */ /* 0x000fea0003800000 */
.L_x_7123:
        /* <DEDUP_REMOVED lines=8> */
.L_x_7131:
[----:B------:R-:W2:Y:S02]  /*33b0*/  LDG.E.U16 R4, desc[UR36][R4.64] ;  /* 0x0000002404047981 */ /* 0x000ea4000c1e1500 */
[----:B--2---:R-:W-:Y:S01]  /*33c0*/  HADD2.F32 R28, -RZ, R4.H0_H0 ;  /* 0x20000004ff1c7230 */ /* 0x004fe20000004100 */
[----:B------:R-:W-:Y:S06]  /*33d0*/  BRA `(.L_x_7127) ;  /* 0x0000000800c47947 */ /* 0x000fec0003800000 */
.L_x_7130:
        /* <DEDUP_REMOVED lines=8> */
.L_x_7133:
[----:B------:R-:W2:Y:S02]  /*3460*/  LDG.E.U16 R4, desc[UR36][R4.64] ;  /* 0x0000002404047981 */ /* 0x000ea4000c1e1500 */
[----:B--2---:R-:W-:Y:S01]  /*3470*/  HADD2.F32 R28, -RZ, R4.H0_H0 ;  /* 0x20000004ff1c7230 */ /* 0x004fe20000004100 */
[----:B------:R-:W-:Y:S06]  /*3480*/  BRA `(.L_x_7127) ;  /* 0x0000000800987947 */ /* 0x000fec0003800000 */
.L_x_7132:
[----:B------:R-:W2:Y:S01]  /*3490*/  LDG.E.64 R4, desc[UR36][R4.64] ;  /* 0x0000002404047981 */ /* 0x000ea2000c1e1b00 */
[----:B------:R-:W-:Y:S01]  /*34a0*/  UMOV UR4, 0xf0000000 ;  /* 0xf000000000047882 */ /* 0x000fe20000000000 */
[----:B------:R-:W-:Y:S01]  /*34b0*/  UMOV UR5, 0x380fffff ;  /* 0x380fffff00057882 */ /* 0x000fe20000000000 */
[----:B--2---:R-:W0:Y:S01]  /*34c0*/  F2F.F32.F64 R28, R4 ;  /* 0x00000004001c7310 */ /* 0x004e220000301000 */
[----:B------:R-:W-:-:S14]  /*34d0*/  DSETP.GEU.AND P0, PT, |R4|, UR4, PT ;  /* 0x0000000404007e2a */ /* 0x000fdc000bf0e200 */
[----:B0-----:R-:W-:Y:S01]  /*34e0*/  @!P0 FMUL R28, R28, 1.175494350822287508e-38 ;  /* 0x008000001c1c8820 */ /* 0x001fe20000400000 */
[----:B------:R-:W-:Y:S06]  /*34f0*/  BRA `(.L_x_7127) ;  /* 0x00000008007c7947 */ /* 0x000fec0003800000 */
.L_x_7122:
        /* <DEDUP_REMOVED lines=12> */
.L_x_7136:
[----:B------:R-:W2:Y:S01]  /*35c0*/  LDG.E.64 R4, desc[UR36][R4.64] ;  /* 0x0000002404047981 */ /* 0x000ea2000c1e1b00 */
[----:B------:R-:W-:Y:S01]  /*35d0*/  UMOV UR4, 0xf0000000 ;  /* 0xf000000000047882 */ /* 0x000fe20000000000 */
[----:B------:R-:W-:Y:S01]  /*35e0*/  UMOV UR5, 0x380fffff ;  /* 0x380fffff00057882 */ /* 0x000fe20000000000 */
[----:B--2---:R-:W0:Y:S01]  /*35f0*/  F2F.F32.F64 R28, R4 ;  /* 0x00000004001c7310 */ /* 0x004e220000301000 */
[----:B------:R-:W-:-:S14]  /*3600*/  DSETP.GEU.AND P0, PT, |R4|, UR4, PT ;  /* 0x0000000404007e2a */ /* 0x000fdc000bf0e200 */
[----:B0-----:R-:W-:Y:S01]  /*3610*/  @!P0 FMUL R28, R28, 1.175494350822287508e-38 ;  /* 0x008000001c1c8820 */ /* 0x001fe20000400000 */
[----:B------:R-:W-:Y:S06]  /*3620*/  BRA `(.L_x_7127) ;  /* 0x0000000800307947 */ /* 0x000fec0003800000 */
.L_x_7135:
        /* <DEDUP_REMOVED lines=26> */
.L_x_7138:
        /* <DEDUP_REMOVED lines=13> */
.L_x_7137:
[----:B------:R-:W2:Y:S02]  /*38a0*/  LDG.E.U16 R4, desc[UR36][R4.64] ;  /* 0x0000002404047981 */ /* 0x000ea4000c1e1500 */
[----:B--2---:R-:W-:Y:S01]  /*38b0*/  IMAD.U32 R28, R4, 0x10000, RZ ;  /* 0x00010000041c7824 */ /* 0x004fe200078e00ff */
[----:B------:R-:W-:Y:S06]  /*38c0*/  BRA `(.L_x_7127) ;  /* 0x0000000400887947 */ /* 0x000fec0003800000 */
.L_x_7134:
        /* <DEDUP_REMOVED lines=11> */
.L_x_7141:
        /* <DEDUP_REMOVED lines=20> */
.L_x_7143:
[----:B------:R-:W-:Y:S05]  /*3ac0*/  BSYNC B0 ;  /* 0x0000000000007941 */ /* 0x000fea0003800000 */
.L_x_7142:
[----:B------:R-:W-:Y:S01]  /*3ad0*/  IMAD.SHL.U32 R3, R3, 0x100000, RZ ;  /* 0x0010000003037824 */ /* 0x000fe200078e00ff */
[----:B------:R-:W-:-:S04]  /*3ae0*/  LEA R5, R0, 0x3b800000, 0x17 ;  /* 0x3b80000000057811 */ /* 0x000fc800078eb8ff */
[----:B------:R-:W-:Y:S01]  /*3af0*/  LOP3.LUT R28, R5, R3, R28, 0xfe, !PT ;  /* 0x00000003051c7212 */ /* 0x000fe200078efe1c */
[----:B------:R-:W-:Y:S06]  /*3b00*/  BRA `(.L_x_7127) ;  /* 0x0000000000f87947 */ /* 0x000fec0003800000 */
.L_x_7140:
        /* <DEDUP_REMOVED lines=20> */
.L_x_7145:
[----:B------:R-:W-:Y:S05]  /*3c50*/  BSYNC B0 ;  /* 0x0000000000007941 */ /* 0x000fea0003800000 */
.L_x_7144:
[----:B------:R-:W-:Y:S01]  /*3c60*/  IMAD.SHL.U32 R3, R3, 0x200000, RZ ;  /* 0x0020000003037824 */ /* 0x000fe200078e00ff */
[----:B------:R-:W-:-:S04]  /*3c70*/  LEA R5, R0, 0x37800000, 0x17 ;  /* 0x3780000000057811 */ /* 0x000fc800078eb8ff */
[----:B------:R-:W-:Y:S01]  /*3c80*/  LOP3.LUT R28, R5, R3, R28, 0xfe, !PT ;  /* 0x00000003051c7212 */ /* 0x000fe200078efe1c */
[----:B------:R-:W-:Y:S06]  /*3c90*/  BRA `(.L_x_7127) ;  /* 0x0000000000947947 */ /* 0x000fec0003800000 */
.L_x_7139:
        /* <DEDUP_REMOVED lines=14> */
.L_x_7126:
        /* <DEDUP_REMOVED lines=16> */
.L_x_7148:
[----:B------:R-:W-:Y:S01]  /*3e80*/  IMAD.MOV.U32 R28, RZ, RZ, RZ ;  /* 0x000000ffff1c7224 */ /* 0x000fe200078e00ff */
[----:B------:R-:W-:Y:S06]  /*3e90*/  BRA `(.L_x_7127) ;  /* 0x0000000000147947 */ /* 0x000fec0003800000 */
.L_x_7147:
[----:B------:R-:W2:Y:S02]  /*3ea0*/  LDG.E.64 R4, desc[UR36][R4.64] ;  /* 0x0000002404047981 */ /* 0x000ea4000c1e1b00 */
[----:B--2---:R0:W2:Y:S01]  /*3eb0*/  I2F.U64 R28, R4 ;  /* 0x00000004001c7312 */ /* 0x0040a20000301000 */
[----:B------:R-:W-:Y:S05]  /*3ec0*/  BRA `(.L_x_7127) ;  /* 0x0000000000087947 */ /* 0x000fea0003800000 */
.L_x_7146:
[----:B------:R-:W2:Y:S02]  /*3ed0*/  LDG.E R4, desc[UR36][R4.64] ;  /* 0x0000002404047981 */ /* 0x000ea4000c1e1900 */
[----:B--2---:R-:W-:-:S07]  /*3ee0*/  I2FP.F32.U32 R28, R4 ;  /* 0x00000004001c7245 */ /* 0x004fce0000201000 */
.L_x_7127:
[----:B------:R-:W-:Y:S05]  /*3ef0*/  BSYNC B6 ;  /* 0x0000000000067941 */ /* 0x000fea0003800000 */
.L_x_7121:
[----:B------:R-:W-:-:S07]  /*3f00*/  VIADD R26, R26, 0x80 ;  /* 0x000000801a1a7836 */ /* 0x000fce0000000000 */
.L_x_7087:
[----:B------:R-:W-:Y:S05]  /*3f10*/  BSYNC B7 ;  /* 0x0000000000077941 */ /* 0x000fea0003800000 */
.L_x_7086:
        /* <DEDUP_REMOVED lines=26> */
[----:B0-----:R-:W-:-:S04]  /*40c0*/  F2FP.F16.F32.PACK_AB R0, RZ, R0 ;  /* 0x00000000ff00723e */ /* 0x001fc800000000ff */
[----:B------:R-:W-:Y:S01]  /*40d0*/  PRMT R23, R0, 0x7610, R23 ;  /* 0x0000761000177816 */ /* 0x000fe20000000017 */
[----:B------:R-:W-:Y:S06]  /*40e0*/  BRA `(.L_x_7156) ;  /* 0x0000000c00d07947 */ /* 0x000fec0003800000 */
.L_x_7154:
[----:B------:R-:W4:Y:S02]  /*40f0*/  LDG.E.U8 R4, desc[UR36][R4.64] ;  /* 0x0000002404047981 */ /* 0x000f24000c1e1100 */
[----:B----4-:R-:W-:-:S04]  /*4100*/  I2FP.F32.U32 R0, R4 ;  /* 0x0000000400007245 */ /* 0x010fc80000201000 */
[----:B------:R-:W-:-:S04]  /*4110*/  F2FP.F16.F32.PACK_AB R0, RZ, R0 ;  /* 0x00000000ff00723e */ /* 0x000fc800000000ff */
[----:B------:R-:W-:Y:S01]  /*4120*/  PRMT R23, R0, 0x7610, R23 ;  /* 0x0000761000177816 */ /* 0x000fe20000000017 */
[----:B------:R-:W-:Y:S06]  /*4130*/  BRA `(.L_x_7156) ;  /* 0x0000000c00bc7947 */ /* 0x000fec0003800000 */
.L_x_7153:
        /* <DEDUP_REMOVED lines=8> */
[----:B0-----:R-:W-:-:S04]  /*41c0*/  F2FP.F16.F32.PACK_AB R0, RZ, R0 ;  /* 0x00000000ff00723e */ /* 0x001fc800000000ff */
[----:B------:R-:W-:Y:S01]  /*41d0*/  PRMT R23, R0, 0x7610, R23 ;  /* 0x0000761000177816 */ /* 0x000fe20000000017 */
[----:B------:R-:W-:Y:S06]  /*41e0*/  BRA `(.L_x_7156) ;  /* 0x0000000c00907947 */ /* 0x000fec0003800000 */
.L_x_7158:
[----:B------:R-:W4:Y:S02]  /*41f0*/  LDG.E R4, desc[UR36][R4.64] ;  /* 0x0000002404047981 */ /* 0x000f24000c1e1900 */
[----:B----4-:R-:W-:-:S04]  /*4200*/  I2FP.F32.S32 R0, R4 ;  /* 0x0000000400007245 */ /* 0x010fc80000201400 */
[----:B------:R-:W-:-:S04]  /*4210*/  F2FP.F16.F32.PACK_AB R0, RZ, R0 ;  /* 0x00000000ff00723e */ /* 0x000fc800000000ff */
[----:B------:R-:W-:Y:S01]  /*4220*/  PRMT R23, R0, 0x7610, R23 ;  /* 0x0000761000177816 */ /* 0x000fe20000000017 */
[----:B------:R-:W-:Y:S06]  /*4230*/  BRA `(.L_x_7156) ;  /* 0x0000000c007c7947 */ /* 0x000fec0003800000 */
.L_x_7157:
[----:B------:R-:W4:Y:S02]  /*4240*/  LDG.E.U16 R4, desc[UR36][R4.64] ;  /* 0x0000002404047981 */ /* 0x000f24000c1e1500 */
[----:B----4-:R-:W0:Y:S02]  /*4250*/  I2F.S16 R0, R4 ;  /* 0x0000000400007306 */ /* 0x010e240000101400 */
[----:B0-----:R-:W-:-:S04]  /*4260*/  F2FP.F16.F32.PACK_AB R0, RZ, R0 ;  /* 0x00000000ff00723e */ /* 0x001fc800000000ff */
[----:B------:R-:W-:Y:S01]  /*4270*/  PRMT R23, R0, 0x7610, R23 ;  /* 0x0000761000177816 */ /* 0x000fe20000000017 */
[----:B------:R-:W-:Y:S06]  /*4280*/  BRA `(.L_x_7156) ;  /* 0x0000000c00687947 */ /* 0x000fec0003800000 */
.L_x_7152:
[----:B------:R-:W-:-:S13]  /*4290*/  ISETP.GT.AND P0, PT, R0, 0x6, PT ;  /* 0x000000060000780c */ /* 0x000fda0003f04270 */
[----:B------:R-:W-:Y:S05]  /*42a0*/  @P0 BRA `(.L_x_7159) ;  /* 0x0000000000240947 */ /* 0x000fea0003800000 */
[----:B------:R-:W-:-:S13]  /*42b0*/  ISETP.NE.AND P0, PT, R0, 0x5, PT ;  /* 0x000000050000780c */ /* 0x000fda0003f05270 */
[----:B------:R-:W-:Y:S05]  /*42c0*/  @!P0 BRA `(.L_x_7160) ;  /* 0x0000000000148947 */ /* 0x000fea0003800000 */
[----:B------:R-:W-:-:S13]  /*42d0*/  ISETP.NE.AND P0, PT, R0, 0x6, PT ;  /* 0x000000060000780c */ /* 0x000fda0003f05270 */
[----:B------:R-:W-:Y:S05]  /*42e0*/  @P0 BRA `(.L_x_7155) ;  /* 0x0000000800e40947 */ /* 0x000fea0003800000 */
[----:B------:R-:W4:Y:S02]  /*42f0*/  LDG.E R4, desc[UR36][R4.64] ;  /* 0x0000002404047981 */ /* 0x000f24000c1e1900 */
[----:B----4-:R-:W-:Y:S01]  /*4300*/  F2FP.F16.F32.PACK_AB R23, RZ, R4 ;  /* 0x00000004ff17723e */ /* 0x010fe200000000ff */
[----:B------:R-:W-:Y:S06]  /*4310*/  BRA `(.L_x_7156) ;  /* 0x0000000c00447947 */ /* 0x000fec0003800000 */
.L_x_7160:
[----:B------:R4:W5:Y:S01]  /*4320*/  LDG.E.U16 R23, desc[UR36][R4.64] ;  /* 0x0000002404177981 */ /* 0x000962000c1e1500 */
[----:B------:R-:W-:Y:S05]  /*4330*/  BRA `(.L_x_7156) ;  /* 0x0000000c003c7947 */ /* 0x000fea0003800000 */
.L_x_7159:
[----:B------:R-:W-:-:S13]  /*4340*/  ISETP.NE.AND P0, PT, R0, 0x7, PT ;  /* 0x000000070000780c */ /* 0x000fda0003f05270 */
[----:B------:R-:W-:Y:S05]  /*4350*/  @!P0 BRA `(.L_x_7161) ;  /* 0x0000000000248947 */ /* 0x000fea0003800000 */
[----:B------:R-:W-:-:S13]  /*4360*/  ISETP.NE.AND P0, PT, R0, 0x8, PT ;  /* 0x000000080000780c */ /* 0x000fda0003f05270 */
[----:B------:R-:W-:Y:S05]  /*4370*/  @!P0 BRA `(.L_x_7162) ;  /* 0x0000000000148947 */ /* 0x000fea0003800000 */
[----:B------:R-:W-:-:S13]  /*4380*/  ISETP.NE.AND P0, PT, R0, 0x9, PT ;  /* 0x000000090000780c */ /* 0x000fda0003f05270 */
[----:B------:R-:W-:Y:S05]  /*4390*/  @P0 BRA `(.L_x_7155) ;  /* 0x0000000800b80947 */ /* 0x000fea0003800000 */
[----:B------:R-:W4:Y:S02]  /*43a0*/  LDG.E R4, desc[UR36][R4.64] ;  /* 0x0000002404047981 */ /* 0x000f24000c1e1900 */
[----:B----4-:R-:W-:Y:S01]  /*43b0*/  F2FP.F16.F32.PACK_AB R23, RZ, R4 ;  /* 0x00000004ff17723e */ /* 0x010fe200000000ff */
[----:B------:R-:W-:Y:S06]  /*43c0*/  BRA `(.L_x_7156) ;  /* 0x0000000c00187947 */ /* 0x000fec0003800000 */
.L_x_7162:
[----:B------:R0:W5:Y:S01]  /*43d0*/  LDG.E.U16 R23, desc[UR36][R4.64] ;  /* 0x0000002404177981 */ /* 0x000162000c1e1500 */
[----:B------:R-:W-:Y:S05]  /*43e0*/  BRA `(.L_x_7156) ;  /* 0x0000000c00107947 */ /* 0x000fea0003800000 */
.L_x_7161:
[----:B------:R-:W4:Y:S01]  /*43f0*/  LDG.E.64 R4, desc[UR36][R4.64] ;  /* 0x0000002404047981 */ /* 0x000f22000c1e1b00 */
[----:B------:R-:W-:Y:S01]  /*4400*/  UMOV UR4, 0xf0000000 ;  /* 0xf000000000047882 */ /* 0x000fe20000000000 */
[----:B------:R-:W-:Y:S01]  /*4410*/  UMOV UR5, 0x380fffff ;  /* 0x380fffff00057882 */ /* 0x000fe20000000000 */
[----:B----4-:R-:W0:Y:S01]  /*4420*/  F2F.F32.F64 R0, R4 ;  /* 0x0000000400007310 */ /* 0x010e220000301000 */
[----:B------:R-:W-:-:S14]  /*4430*/  DSETP.GEU.AND P0, PT, |R4|, UR4, PT ;  /* 0x0000000404007e2a */ /* 0x000fdc000bf0e200 */
[----:B0-----:R-:W-:-:S05]  /*4440*/  @!P0 FMUL R0, R0, 1.175494350822287508e-38 ;  /* 0x0080000000008820 */ /* 0x001fca0000400000 */
[----:B------:R-:W-:-:S04]  /*4450*/  F2FP.F16.F32.PACK_AB R0, RZ, R0 ;  /* 0x00000000ff00723e */ /* 0x000fc800000000ff */
[----:B------:R-:W-:Y:S01]  /*4460*/  PRMT R23, R0, 0x7610, R23 ;  /* 0x0000761000177816 */ /* 0x000fe20000000017 */
[----:B------:R-:W-:Y:S06]  /*4470*/  BRA `(.L_x_7156) ;  /* 0x0000000800ec7947 */ /* 0x000fec0003800000 */
.L_x_7151:
        /* <DEDUP_REMOVED lines=11> */
[----:B------:R-:W-:-:S04]  /*4530*/  F2FP.F16.F32.PACK_AB R0, RZ, R0 ;  /* 0x00000000ff00723e */ /* 0x000fc800000000ff */
[----:B------:R-:W-:Y:S01]  /*4540*/  PRMT R23, R0, 0x7610, R23 ;  /* 0x0000761000177816 */ /* 0x000fe20000000017 */
[----:B------:R-:W-:Y:S06]  /*4550*/  BRA `(.L_x_7156) ;  /* 0x0000000800b47947 */ /* 0x000fec0003800000 */
.L_x_7165:
        /* <DEDUP_REMOVED lines=9> */
.L_x_7164:
        /* <DEDUP_REMOVED lines=28> */
.L_x_7167:
        /* <DEDUP_REMOVED lines=15> */
.L_x_7166:
[----:B------:R-:W4:Y:S02]  /*48a0*/  LDG.E.U16 R0, desc[UR36][R4.64] ;  /* 0x0000002404007981 */ /* 0x000f24000c1e1500 */
[----:B----4-:R-:W-:-:S05]  /*48b0*/  IMAD.U32 R0, R0, 0x10000, RZ ;  /* 0x0001000000007824 */ /* 0x010fca00078e00ff */
[----:B------:R-:W-:-:S04]  /*48c0*/  F2FP.F16.F32.PACK_AB R0, RZ, R0 ;  /* 0x00000000ff00723e */ /* 0x000fc800000000ff */
[----:B------:R-:W-:Y:S01]  /*48d0*/  PRMT R23, R0, 0x7610, R23 ;  /* 0x0000761000177816 */ /* 0x000fe20000000017 */
[----:B------:R-:W-:Y:S06]  /*48e0*/  BRA `(.L_x_7156) ;  /* 0x0000000400d07947 */ /* 0x000fec0003800000 */
.L_x_7163:
        /* <DEDUP_REMOVED lines=10> */
[----:B------:R-:W-:-:S04]  /*4990*/  F2FP.F16.F32.PACK_AB R0, RZ, R0 ;  /* 0x00000000ff00723e */ /* 0x000fc800000000ff */
[----:B------:R-:W-:Y:S01]  /*49a0*/  PRMT R23, R0, 0x7610, R23 ;  /* 0x0000761000177816 */ /* 0x000fe20000000017 */
[----:B------:R-:W-:Y:S06]  /*49b0*/  BRA `(.L_x_7156) ;  /* 0x00000004009c7947 */ /* 0x000fec0003800000 */
.L_x_7170:
        /* <DEDUP_REMOVED lines=21> */
.L_x_7174:
[----:B------:R-:W-:Y:S05]  /*4b10*/  BSYNC B1 ;  /* 0x0000000000017941 */ /* 0x000fea0003800000 */
.L_x_7173:
[----:B------:R-:W-:Y:S01]  /*4b20*/  LEA R5, R0, 0x3b800000, 0x17 ;  /* 0x3b80000000057811 */ /* 0x000fe200078eb8ff */
[----:B------:R-:W-:-:S05]  /*4b30*/  IMAD.SHL.U32 R0, R3, 0x100000, RZ ;  /* 0x0010000003007824 */ /* 0x000fca00078e00ff */
[----:B------:R-:W-:-:S07]  /*4b40*/  LOP3.LUT R0, R5, R0, R6, 0xfe, !PT ;  /* 0x0000000005007212 */ /* 0x000fce00078efe06 */
.L_x_7172:
[----:B------:R-:W-:Y:S05]  /*4b50*/  BSYNC B0 ;  /* 0x0000000000007941 */ /* 0x000fea0003800000 */
.L_x_7171:
[----:B------:R-:W-:-:S04]  /*4b60*/  F2FP.F16.F32.PACK_AB R0, RZ, R0 ;  /* 0x00000000ff00723e */ /* 0x000fc800000000ff */
[----:B------:R-:W-:Y:S01]  /*4b70*/  PRMT R23, R0, 0x7610, R23 ;  /* 0x0000761000177816 */ /* 0x000fe20000000017 */
[----:B------:R-:W-:Y:S06]  /*4b80*/  BRA `(.L_x_7156) ;  /* 0x0000000400287947 */ /* 0x000fec0003800000 */
.L_x_7169:
        /* <DEDUP_REMOVED lines=21> */
.L_x_7178:
[----:B------:R-:W-:Y:S05]  /*4ce0*/  BSYNC B1 ;  /* 0x0000000000017941 */ /* 0x000fea0003800000 */
.L_x_7177:
[----:B------:R-:W-:Y:S01]  /*4cf0*/  LEA R5, R0, 0x37800000, 0x17 ;  /* 0x3780000000057811 */ /* 0x000fe200078eb8ff */
[----:B------:R-:W-:-:S05]  /*4d00*/  IMAD.SHL.U32 R0, R3, 0x200000, RZ ;  /* 0x0020000003007824 */ /* 0x000fca00078e00ff */
[----:B------:R-:W-:-:S07]  /*4d10*/  LOP3.LUT R0, R5, R0, R6, 0xfe, !PT ;  /* 0x0000000005007212 */ /* 0x000fce00078efe06 */
.L_x_7176:
[----:B------:R-:W-:Y:S05]  /*4d20*/  BSYNC B0 ;  /* 0x0000000000007941 */ /* 0x000fea0003800000 */
.L_x_7175:
[----:B------:R-:W-:-:S04]  /*4d30*/  F2FP.F16.F32.PACK_AB R0, RZ, R0 ;  /* 0x00000000ff00723e */ /* 0x000fc800000000ff */
[----:B------:R-:W-:Y:S01]  /*4d40*/  PRMT R23, R0, 0x7610, R23 ;  /* 0x0000761000177816 */ /* 0x000fe20000000017 */
[----:B------:R-:W-:Y:S06]  /*4d50*/  BRA `(.L_x_7156) ;  /* 0x0000000000b47947 */ /* 0x000fec0003800000 */
.L_x_7168:
        /* <DEDUP_REMOVED lines=14> */
.L_x_7182:
[----:B------:R-:W-:Y:S05]  /*4e40*/  BSYNC B0 ;  /* 0x0000000000007941 */ /* 0x000fea0003800000 */
.L_x_7181:
[----:B------:R-:W-:-:S04]  /*4e50*/  F2FP.F16.F32.PACK_AB R0, RZ, R0 ;  /* 0x00000000ff00723e */ /* 0x000fc800000000ff */
[----:B------:R-:W-:Y:S01]  /*4e60*/  PRMT R23, R0, 0x7610, R23 ;  /* 0x0000761000177816 */ /* 0x000fe20000000017 */
[----:B------:R-:W-:Y:S06]  /*4e70*/  BRA `(.L_x_7156) ;  /* 0x00000000006c7947 */ /* 0x000fec0003800000 */
.L_x_7155:
        /* <DEDUP_REMOVED lines=16> */
.L_x_7183:
[----:B------:R-:W-:Y:S01]  /*4f80*/  PRMT R23, RZ, 0x7610, R23 ;  /* 0x00007610ff177816 */ /* 0x000fe20000000017 */
[----:B------:R-:W-:Y:S06]  /*4f90*/  BRA `(.L_x_7156) ;  /* 0x0000000000247947 */ /* 0x000fec0003800000 */
.L_x_7180:
[----:B------:R-:W4:Y:S02]  /*4fa0*/  LDG.E.64 R4, desc[UR36][R4.64] ;  /* 0x0000002404047981 */ /* 0x000f24000c1e1b00 */
[----:B----4-:R-:W0:Y:S02]  /*4fb0*/  I2F.U64 R0, R4 ;  /* 0x0000000400007312 */ /* 0x010e240000301000 */
[----:B0-----:R-:W-:-:S04]  /*4fc0*/  F2FP.F16.F32.PACK_AB R0, RZ, R0 ;  /* 0x00000000ff00723e */ /* 0x001fc800000000ff */
[----:B------:R-:W-:Y:S01]  /*4fd0*/  PRMT R23, R0, 0x7610, R23 ;  /* 0x0000761000177816 */ /* 0x000fe20000000017 */
[----:B------:R-:W-:Y:S06]  /*4fe0*/  BRA `(.L_x_7156) ;  /* 0x0000000000107947 */ /* 0x000fec0003800000 */
.L_x_7179:
[----:B------:R-:W4:Y:S02]  /*4ff0*/  LDG.E R4, desc[UR36][R4.64] ;  /* 0x0000002404047981 */ /* 0x000f24000c1e1900 */
[----:B----4-:R-:W-:-:S04]  /*5000*/  I2FP.F32.U32 R0, R4 ;  /* 0x0000000400007245 */ /* 0x010fc80000201000 */
[----:B------:R-:W-:-:S04]  /*5010*/  F2FP.F16.F32.PACK_AB R0, RZ, R0 ;  /* 0x00000000ff00723e */ /* 0x000fc800000000ff */
[----:B------:R-:W-:-:S07]  /*5020*/  PRMT R23, R0, 0x7610, R23 ;  /* 0x0000761000177816 */ /* 0x000fce0000000017 */
.L_x_7156:
[----:B------:R-:W1:Y:S01]  /*5030*/  LDC.U8 R6, c[0x0][0x235] ;  /* 0x00008d40ff067b82 */ /* 0x000e620000000000 */
[----:B------:R-:W-:Y:S01]  /*5040*/  ULDC UR4, c[0x0][0x23c] ;  /* 0x00008f0000047ab9 */ /* 0x000fe20000000800 */
[----:B------:R-:W-:Y:S01]  /*5050*/  BSSY B6, `(.L_x_7184) ;  /* 0x00000e1000067945 */ /* 0x000fe20003800000 */
[----:B------:R-:W-:-:S05]  /*5060*/  IMAD R3, R24, UR4, RZ ;  /* 0x0000000418037c24 */ /* 0x000fca000f8e02ff */
[----:B0---4-:R-:W0:Y:S01]  /*5070*/  LDC.64 R4, c[0x0][0x228] ;  /* 0x00008a00ff047b82 */ /* 0x011e220000000a00 */
[----:B-1----:R-:W-:-:S04]  /*5080*/  PRMT R0, R6, 0x9910, RZ ;  /* 0x0000991006007816 */ /* 0x002fc800000000ff */
        /* <DEDUP_REMOVED lines=13> */
[----:B----4-:R0:W1:Y:S01]  /*5160*/  I2F.S16 R24, R4 ;  /* 0x0000000400187306 */ /* 0x0100620000101400 */
[----:B------:R-:W-:Y:S05]  /*5170*/  BRA `(.L_x_7190) ;  /* 0x0000000c00387947 */ /* 0x000fea0003800000 */
.L_x_7188:
[----:B------:R-:W4:Y:S02]  /*5180*/  LDG.E.U8 R4, desc[UR36][R4.64] ;  /* 0x0000002404047981 */ /* 0x000f24000c1e1100 */
[----:B----4-:R-:W-:Y:S01]  /*5190*/  I2FP.F32.U32 R24, R4 ;  /* 0x0000000400187245 */ /* 0x010fe20000201000 */
[----:B------:R-:W-:Y:S06]  /*51a0*/  BRA `(.L_x_7190) ;  /* 0x0000000c002c7947 */ /* 0x000fec0003800000 */
.L_x_7187:
[----:B------:R-:W-:-:S13]  /*51b0*/  ISETP.NE.AND P0, PT, R0, 0x2, PT ;  /* 0x000000020000780c */ /* 0x000fda0003f05270 */
[----:B------:R-:W-:Y:S05]  /*51c0*/  @!P0 BRA `(.L_x_7191) ;  /* 0x0000000000288947 */ /* 0x000fea0003800000 */
[----:B------:R-:W-:-:S13]  /*51d0*/  ISETP.NE.AND P0, PT, R0, 0x3, PT ;  /* 0x000000030000780c */ /* 0x000fda0003f05270 */
[----:B------:R-:W-:Y:S05]  /*51e0*/  @!P0 BRA `(.L_x_7192) ;  /* 0x0000000000148947 */ /* 0x000fea0003800000 */
[----:B------:R-:W-:-:S13]  /*51f0*/  ISETP.NE.AND P0, PT, R0, 0x4, PT ;  /* 0x000000040000780c */ /* 0x000fda0003f05270 */
[----:B------:R-:W-:Y:S05]  /*5200*/  @P0 BRA `(.L_x_7189) ;  /* 0x0000000800b80947 */ /* 0x000fea0003800000 */
[----:B------:R-:W4:Y:S02]  /*5210*/  LDG.E.64 R4, desc[UR36][R4.64] ;  /* 0x0000002404047981 */ /* 0x000f24000c1e1b00 */
[----:B----4-:R4:W0:Y:S01]  /*5220*/  I2F.S64 R24, R4 ;  /* 0x0000000400187312 */ /* 0x0108220000301400 */
[----:B------:R-:W-:Y:S05]  /*5230*/  BRA `(.L_x_7190) ;  /* 0x0000000c00087947 */ /* 0x000fea0003800000 */
.L_x_7192:
[----:B------:R-:W4:Y:S02]  /*5240*/  LDG.E R4, desc[UR36][R4.64] ;  /* 0x0000002404047981 */ /* 0x000f24000c1e1900 */
[----:B----4-:R-:W-:Y:S01]  /*5250*/  I2FP.F32.S32 R24, R4 ;  /* 0x0000000400187245 */ /* 0x010fe20000201400 */
[----:B------:R-:W-:Y:S06]  /*5260*/  BRA `(.L_x_7190) ;  /* 0x0000000800fc7947 */ /* 0x000fec0003800000 */
.L_x_7191:
[----:B------:R-:W4:Y:S02]  /*5270*/  LDG.E.U16 R4, desc[UR36][R4.64] ;  /* 0x0000002404047981 */ /* 0x000f24000c1e1500 */
[----:B----4-:R0:W1:Y:S01]  /*5280*/  I2F.S16 R24, R4 ;  /* 0x0000000400187306 */ /* 0x0100620000101400 */
[----:B------:R-:W-:Y:S05]  /*5290*/  BRA `(.L_x_7190) ;  /* 0x0000000800f07947 */ /* 0x000fea0003800000 */
.L_x_7186:
        /* <DEDUP_REMOVED lines=8> */
.L_x_7194:
[----:B------:R-:W4:Y:S02]  /*5320*/  LDG.E.U16 R4, desc[UR36][R4.64] ;  /* 0x0000002404047981 */ /* 0x000f24000c1e1500 */
[----:B----4-:R-:W-:Y:S01]  /*5330*/  HADD2.F32 R24, -RZ, R4.H0_H0 ;  /* 0x20000004ff187230 */ /* 0x010fe20000004100 */
[----:B------:R-:W-:Y:S06]  /*5340*/  BRA `(.L_x_7190) ;  /* 0x0000000800c47947 */ /* 0x000fec0003800000 */
.L_x_7193:
        /* <DEDUP_REMOVED lines=8> */
.L_x_7196:
[----:B------:R-:W4:Y:S02]  /*53d0*/  LDG.E.U16 R4, desc[UR36][R4.64] ;  /* 0x0000002404047981 */ /* 0x000f24000c1e1500 */
[----:B----4-:R-:W-:Y:S01]  /*53e0*/  HADD2.F32 R24, -RZ, R4.H0_H0 ;  /* 0x20000004ff187230 */ /* 0x010fe20000004100 */
[----:B------:R-:W-:Y:S06]  /*53f0*/  BRA `(.L_x_7190) ;  /* 0x0000000800987947 */ /* 0x000fec0003800000 */
.L_x_7195:
[----:B------:R-:W4:Y:S01]  /*5400*/  LDG.E.64 R4, desc[UR36][R4.64] ;  /* 0x0000002404047981 */ /* 0x000f22000c1e1b00 */
[----:B------:R-:W-:Y:S01]  /*5410*/  UMOV UR4, 0xf0000000 ;  /* 0xf000000000047882 */ /* 0x000fe20000000000 */
[----:B------:R-:W-:Y:S01]  /*5420*/  UMOV UR5, 0x380fffff ;  /* 0x380fffff00057882 */ /* 0x000fe20000000000 */
[----:B----4-:R-:W0:Y:S01]  /*5430*/  F2F.F32.F64 R24, R4 ;  /* 0x0000000400187310 */ /* 0x010e220000301000 */
[----:B------:R-:W-:-:S14]  /*5440*/  DSETP.GEU.AND P0, PT, |R4|, UR4, PT ;  /* 0x0000000404007e2a */ /* 0x000fdc000bf0e200 */
[----:B0-----:R-:W-:Y:S01]  /*5450*/  @!P0 FMUL R24, R24, 1.175494350822287508e-38 ;  /* 0x0080000018188820 */ /* 0x001fe20000400000 */
[----:B------:R-:W-:Y:S06]  /*5460*/  BRA `(.L_x_7190) ;  /* 0x00000008007c7947 */ /* 0x000fec0003800000 */
.L_x_7185:
        /* <DEDUP_REMOVED lines=12> */
.L_x_7199:
[----:B------:R-:W4:Y:S01]  /*5530*/  LDG.E.64 R4, desc[UR36][R4.64] ;  /* 0x0000002404047981 */ /* 0x000f22000c1e1b00 */
[----:B------:R-:W-:Y:S01]  /*5540*/  UMOV UR4, 0xf0000000 ;  /* 0xf000000000047882 */ /* 0x000fe20000000000 */
[----:B------:R-:W-:Y:S01]  /*5550*/  UMOV UR5, 0x380fffff ;  /* 0x380fffff00057882 */ /* 0x000fe20000000000 */
[----:B----4-:R-:W0:Y:S01]  /*5560*/  F2F.F32.F64 R24, R4 ;  /* 0x0000000400187310 */ /* 0x010e220000301000 */
[----:B------:R-:W-:-:S14]  /*5570*/  DSETP.GEU.AND P0, PT, |R4|, UR4, PT ;  /* 0x0000000404007e2a */ /* 0x000fdc000bf0e200 */
[----:B0-----:R-:W-:Y:S01]  /*5580*/  @!P0 FMUL R24, R24, 1.175494350822287508e-38 ;  /* 0x0080000018188820 */ /* 0x001fe20000400000 */
[----:B------:R-:W-:Y:S06]  /*5590*/  BRA `(.L_x_7190) ;  /* 0x0000000800307947 */ /* 0x000fec0003800000 */
.L_x_7198:
        /* <DEDUP_REMOVED lines=26> */
.L_x_7201:
        /* <DEDUP_REMOVED lines=13> */
.L_x_7200:
[----:B------:R-:W4:Y:S02]  /*5810*/  LDG.E.U16 R4, desc[UR36][R4.64] ;  /* 0x0000002404047981 */ /* 0x000f24000c1e1500 */
[----:B----4-:R-:W-:Y:S01]  /*5820*/  IMAD.U32 R24, R4, 0x10000, RZ ;  /* 0x0001000004187824 */ /* 0x010fe200078e00ff */
[----:B------:R-:W-:Y:S06]  /*5830*/  BRA `(.L_x_7190) ;  /* 0x0000000400887947 */ /* 0x000fec0003800000 */
.L_x_7197:
        /* <DEDUP_REMOVED lines=11> */
.L_x_7204:
        /* <DEDUP_REMOVED lines=20> */
.L_x_7206:
[----:B------:R-:W-:Y:S05]  /*5a30*/  BSYNC B0 ;  /* 0x0000000000007941 */ /* 0x000fea0003800000 */
.L_x_7205:
[----:B------:R-:W-:Y:S01]  /*5a40*/  IMAD.SHL.U32 R3, R3, 0x100000, RZ ;  /* 0x0010000003037824 */ /* 0x000fe200078e00ff */
[----:B------:R-:W-:-:S04]  /*5a50*/  LEA R5, R0, 0x3b800000, 0x17 ;  /* 0x3b80000000057811 */ /* 0x000fc800078eb8ff */
[----:B------:R-:W-:Y:S01]  /*5a60*/  LOP3.LUT R24, R5, R3, R24, 0xfe, !PT ;  /* 0x0000000305187212 */ /* 0x000fe200078efe18 */
[----:B------:R-:W-:Y:S06]  /*5a70*/  BRA `(.L_x_7190) ;  /* 0x0000000000f87947 */ /* 0x000fec0003800000 */
.L_x_7203:
        /* <DEDUP_REMOVED lines=20> */
.L_x_7208:
[----:B------:R-:W-:Y:S05]  /*5bc0*/  BSYNC B0 ;  /* 0x0000000000007941 */ /* 0x000fea0003800000 */
.L_x_7207:
[----:B------:R-:W-:Y:S01]  /*5bd0*/  IMAD.SHL.U32 R3, R3, 0x200000, RZ ;  /* 0x0020000003037824 */ /* 0x000fe200078e00ff */
[----:B------:R-:W-:-:S04]  /*5be0*/  LEA R5, R0, 0x37800000, 0x17 ;  /* 0x3780000000057811 */ /* 0x000fc800078eb8ff */
[----:B------:R-:W-:Y:S01]  /*5bf0*/  LOP3.LUT R24, R5, R3, R24, 0xfe, !PT ;  /* 0x0000000305187212 */ /* 0x000fe200078efe18 */
[----:B------:R-:W-:Y:S06]  /*5c00*/  BRA `(.L_x_7190) ;  /* 0x0000000000947947 */ /* 0x000fec0003800000 */
.L_x_7202:
        /* <DEDUP_REMOVED lines=14> */
.L_x_7189:
        /* <DEDUP_REMOVED lines=16> */
.L_x_7211:
[----:B------:R-:W-:Y:S01]  /*5df0*/  IMAD.MOV.U32 R24, RZ, RZ, RZ ;  /* 0x000000ffff187224 */ /* 0x000fe200078e00ff */
[----:B------:R-:W-:Y:S06]  /*5e00*/  BRA `(.L_x_7190) ;  /* 0x0000000000147947 */ /* 0x000fec0003800000 */
.L_x_7210:
[----:B------:R-:W4:Y:S02]  /*5e10*/  LDG.E.64 R4, desc[UR36][R4.64] ;  /* 0x0000002404047981 */ /* 0x000f24000c1e1b00 */
[----:B----4-:R0:W1:Y:S01]  /*5e20*/  I2F.U64 R24, R4 ;  /* 0x0000000400187312 */ /* 0x0100620000301000 */
[----:B------:R-:W-:Y:S05]  /*5e30*/  BRA `(.L_x_7190) ;  /* 0x0000000000087947 */ /* 0x000fea0003800000 */
.L_x_7209:
[----:B------:R-:W4:Y:S02]  /*5e40*/  LDG.E R4, desc[UR36][R4.64] ;  /* 0x0000002404047981 */ /* 0x000f24000c1e1900 */
[----:B----4-:R-:W-:-:S07]  /*5e50*/  I2FP.F32.U32 R24, R4 ;  /* 0x0000000400187245 */ /* 0x010fce0000201000 */
.L_x_7190:
[----:B------:R-:W-:Y:S05]  /*5e60*/  BSYNC B6 ;  /* 0x0000000000067941 */ /* 0x000fea0003800000 */
.L_x_7184:
[----:B------:R-:W-:-:S07]  /*5e70*/  VIADD R26, R26, 0x80 ;  /* 0x000000801a1a7836 */ /* 0x000fce0000000000 */
.L_x_7150:
[----:B------:R-:W-:Y:S05]  /*5e80*/  BSYNC B7 ;  /* 0x0000000000077941 */ /* 0x000fea0003800000 */
.L_x_7149:
        /* <DEDUP_REMOVED lines=25> */
.L_x_7217:
[----:B------:R-:W4:Y:S02]  /*6020*/  LDG.E.U8 R4, desc[UR36][R4.64] ;  /* 0x0000002404047981 */ /* 0x000f24000c1e1100 */
[----:B----4-:R-:W-:-:S04]  /*6030*/  I2FP.F32.U32 R0, R4 ;  /* 0x0000000400007245 */ /* 0x010fc80000201000 */
[----:B------:R-:W-:-:S04]  /*6040*/  F2FP.F16.F32.PACK_AB R0, RZ, R0 ;  /* 0x00000000ff00723e */ /* 0x000fc800000000ff */
[----:B------:R-:W-:Y:S01]  /*6050*/  PRMT R22, R0, 0x7610, R22 ;  /* 0x0000761000167816 */ /* 0x000fe20000000016 */
[----:B------:R-:W-:Y:S06]  /*6060*/  BRA `(.L_x_7219) ;  /* 0x0000000c00bc7947 */ /* 0x000fec0003800000 */
.L_x_7216:
        /* <DEDUP_REMOVED lines=11> */
.L_x_7221:
[----:B------:R-:W4:Y:S02]  /*6120*/  LDG.E R4, desc[UR36][R4.64] ;  /* 0x0000002404047981 */ /* 0x000f24000c1e1900 */
[----:B----4-:R-:W-:-:S04]  /*6130*/  I2FP.F32.S32 R0, R4 ;  /* 0x0000000400007245 */ /* 0x010fc80000201400 */
[----:B------:R-:W-:-:S04]  /*6140*/  F2FP.F16.F32.PACK_AB R0, RZ, R0 ;  /* 0x00000000ff00723e */ /* 0x000fc800000000ff */
[----:B------:R-:W-:Y:S01]  /*6150*/  PRMT R22, R0, 0x7610, R22 ;  /* 0x0000761000167816 */ /* 0x000fe20000000016 */
[----:B------:R-:W-:Y:S06]  /*6160*/  BRA `(.L_x_7219) ;  /* 0x0000000c007c7947 */ /* 0x000fec0003800000 */
.L_x_7220:
[----:B------:R-:W4:Y:S02]  /*6170*/  LDG.E.U16 R4, desc[UR36][R4.64] ;  /* 0x0000002404047981 */ /* 0x000f24000c1e1500 */
[----:B----4-:R-:W0:Y:S02]  /*6180*/  I2F.S16 R0, R4 ;  /* 0x0000000400007306 */ /* 0x010e240000101400 */
[----:B0-----:R-:W-:-:S04]  /*6190*/  F2FP.F16.F32.PACK_AB R0, RZ, R0 ;  /* 0x00000000ff00723e */ /* 0x001fc800000000ff */
[----:B------:R-:W-:Y:S01]  /*61a0*/  PRMT R22, R0, 0x7610, R22 ;  /* 0x0000761000167816 */ /* 0x000fe20000000016 */
[----:B------:R-:W-:Y:S06]  /*61b0*/  BRA `(.L_x_7219) ;  /* 0x0000000c00687947 */ /* 0x000fec0003800000 */
.L_x_7215:
        /* <DEDUP_REMOVED lines=9> */
.L_x_7223:
[----:B------:R4:W5:Y:S01]  /*6250*/  LDG.E.U16 R22, desc[UR36][R4.64] ;  /* 0x0000002404167981 */ /* 0x000962000c1e1500 */
[----:B------:R-:W-:Y:S05]  /*6260*/  BRA `(.L_x_7219) ;  /* 0x0000000c003c7947 */ /* 0x000fea0003800000 */
.L_x_7222:
        /* <DEDUP_REMOVED lines=9> */
.L_x_7225:
[----:B------:R0:W5:Y:S01]  /*6300*/  LDG.E.U16 R22, desc[UR36][R4.64] ;  /* 0x0000002404167981 */ /* 0x000162000c1e1500 */
[----:B------:R-:W-:Y:S05]  /*6310*/  BRA `(.L_x_7219) ;  /* 0x0000000c00107947 */ /* 0x000fea0003800000 */
.L_x_7224:
        /* <DEDUP_REMOVED lines=9> */
.L_x_7214:
        /* <DEDUP_REMOVED lines=14> */
.L_x_7228:
        /* <DEDUP_REMOVED lines=9> */
.L_x_7227:
        /* <DEDUP_REMOVED lines=28> */
.L_x_7230:
        /* <DEDUP_REMOVED lines=15> */
.L_x_7229:
[----:B------:R-:W4:Y:S02]  /*67d0*/  LDG.E.U16 R0, desc[UR36][R4.64] ;  /* 0x0000002404007981 */ /* 0x000f24000c1e1500 */
[----:B----4-:R-:W-:-:S05]  /*67e0*/  IMAD.U32 R0, R0, 0x10000, RZ ;  /* 0x0001000000007824 */ /* 0x010fca00078e00ff */
[----:B------:R-:W-:-:S04]  /*67f0*/  F2FP.F16.F32.PACK_AB R0, RZ, R0 ;  /* 0x00000000ff00723e */ /* 0x000fc800000000ff */
[----:B------:R-:W-:Y:S01]  /*6800*/  PRMT R22, R0, 0x7610, R22 ;  /* 0x0000761000167816 */ /* 0x000fe20000000016 */
[----:B------:R-:W-:Y:S06]  /*6810*/  BRA `(.L_x_7219) ;  /* 0x0000000400d07947 */ /* 0x000fec0003800000 */
.L_x_7226:
        /* <DEDUP_REMOVED lines=13> */
.L_x_7233:
        /* <DEDUP_REMOVED lines=21> */
.L_x_7237:
[----:B------:R-:W-:Y:S05]  /*6a40*/  BSYNC B1 ;  /* 0x0000000000017941 */ /* 0x000fea0003800000 */
.L_x_7236:
[----:B------:R-:W-:Y:S01]  /*6a50*/  LEA R5, R0, 0x3b800000, 0x17 ;  /* 0x3b80000000057811 */ /* 0x000fe200078eb8ff */
[----:B------:R-:W-:-:S05]  /*6a60*/  IMAD.SHL.U32 R0, R3, 0x100000, RZ ;  /* 0x0010000003007824 */ /* 0x000fca00078e00ff */
[----:B------:R-:W-:-:S07]  /*6a70*/  LOP3.LUT R0, R5, R0, R6, 0xfe, !PT ;  /* 0x0000000005007212 */ /* 0x000fce00078efe06 */
.L_x_7235:
[----:B------:R-:W-:Y:S05]  /*6a80*/  BSYNC B0 ;  /* 0x0000000000007941 */ /* 0x000fea0003800000 */
.L_x_7234:
[----:B------:R-:W-:-:S04]  /*6a90*/  F2FP.F16.F32.PACK_AB R0, RZ, R0 ;  /* 0x00000000ff00723e */ /* 0x000fc800000000ff */
[----:B------:R-:W-:Y:S01]  /*6aa0*/  PRMT R22, R0, 0x7610, R22 ;  /* 0x0000761000167816 */ /* 0x000fe20000000016 */
[----:B------:R-:W-:Y:S06]  /*6ab0*/  BRA `(.L_x_7219) ;  /* 0x0000000400287947 */ /* 0x000fec0003800000 */
.L_x_7232:
        /* <DEDUP_REMOVED lines=21> */
.L_x_7241:
[----:B------:R-:W-:Y:S05]  /*6c10*/  BSYNC B1 ;  /* 0x0000000000017941 */ /* 0x000fea0003800000 */
.L_x_7240:
[----:B------:R-:W-:Y:S01]  /*6c20*/  LEA R5, R0, 0x37800000, 0x17 ;  /* 0x3780000000057811 */ /* 0x000fe200078eb8ff */
[----:B------:R-:W-:-:S05]  /*6c30*/  IMAD.SHL.U32 R0, R3, 0x200000, RZ ;  /* 0x0020000003007824 */ /* 0x000fca00078e00ff */
[----:B------:R-:W-:-:S07]  /*6c40*/  LOP3.LUT R0, R5, R0, R6, 0xfe, !PT ;  /* 0x0000000005007212 */ /* 0x000fce00078efe06 */
.L_x_7239:
[----:B------:R-:W-:Y:S05]  /*6c50*/  BSYNC B0 ;  /* 0x0000000000007941 */ /* 0x000fea0003800000 */
.L_x_7238:
[----:B------:R-:W-:-:S04]  /*6c60*/  F2FP.F16.F32.PACK_AB R0, RZ, R0 ;  /* 0x00000000ff00723e */ /* 0x000fc800000000ff */
[----:B------:R-:W-:Y:S01]  /*6c70*/  PRMT R22, R0, 0x7610, R22 ;  /* 0x0000761000167816 */ /* 0x000fe20000000016 */
[----:B------:R-:W-:Y:S06]  /*6c80*/  BRA `(.L_x_7219) ;  /* 0x0000000000b47947 */ /* 0x000fec0003800000 */
.L_x_7231:
        /* <DEDUP_REMOVED lines=14> */
.L_x_7245:
[----:B------:R-:W-:Y:S05]  /*6d70*/  BSYNC B0 ;  /* 0x0000000000007941 */ /* 0x000fea0003800000 */
.L_x_7244:
[----:B------:R-:W-:-:S04]  /*6d80*/  F2FP.F16.F32.PACK_AB R0, RZ, R0 ;  /* 0x00000000ff00723e */ /* 0x000fc800000000ff */
[----:B------:R-:W-:Y:S01]  /*6d90*/  PRMT R22, R0, 0x7610, R22 ;  /* 0x0000761000167816 */ /* 0x000fe20000000016 */
[----:B------:R-:W-:Y:S06]  /*6da0*/  BRA `(.L_x_7219) ;  /* 0x00000000006c7947 */ /* 0x000fec0003800000 */
.L_x_7218:
        /* <DEDUP_REMOVED lines=16> */
.L_x_7246:
[----:B------:R-:W-:Y:S01]  /*6eb0*/  PRMT R22, RZ, 0x7610, R22 ;  /* 0x00007610ff167816 */ /* 0x000fe20000000016 */
[----:B------:R-:W-:Y:S06]  /*6ec0*/  BRA `(.L_x_7219) ;  /* 0x0000000000247947 */ /* 0x000fec0003800000 */
.L_x_7243:
[----:B------:R-:W4:Y:S02]  /*6ed0*/  LDG.E.64 R4, desc[UR36][R4.64] ;  /* 0x0000002404047981 */ /* 0x000f24000c1e1b00 */
[----:B----4-:R-:W0:Y:S02]  /*6ee0*/  I2F.U64 R0, R4 ;  /* 0x0000000400007312 */ /* 0x010e240000301000 */
[----:B0-----:R-:W-:-:S04]  /*6ef0*/  F2FP.F16.F32.PACK_AB R0, RZ, R0 ;  /* 0x00000000ff00723e */ /* 0x001fc800000000ff */
[----:B------:R-:W-:Y:S01]  /*6f00*/  PRMT R22, R0, 0x7610, R22 ;  /* 0x0000761000167816 */ /* 0x000fe20000000016 */
[----:B------:R-:W-:Y:S06]  /*6f10*/  BRA `(.L_x_7219) ;  /* 0x0000000000107947 */ /* 0x000fec0003800000 */
.L_x_7242:
[----:B------:R-:W4:Y:S02]  /*6f20*/  LDG.E R4, desc[UR36][R4.64] ;  /* 0x0000002404047981 */ /* 0x000f24000c1e1900 */
[----:B----4-:R-:W-:-:S04]  /*6f30*/  I2FP.F32.U32 R0, R4 ;  /* 0x0000000400007245 */ /* 0x010fc80000201000 */
[----:B------:R-:W-:-:S04]  /*6f40*/  F2FP.F16.F32.PACK_AB R0, RZ, R0 ;  /* 0x00000000ff00723e */ /* 0x000fc800000000ff */
[----:B------:R-:W-:-:S07]  /*6f50*/  PRMT R22, R0, 0x7610, R22 ;  /* 0x0000761000167816 */ /* 0x000fce0000000016 */
.L_x_7219:
[----:B------:R-:W1:Y:S01]  /*6f60*/  LDC.U8 R6, c[0x0][0x235] ;  /* 0x00008d40ff067b82 */ /* 0x000e620000000000 */
[----:B------:R-:W-:Y:S02]  /*6f70*/  ULDC UR4, c[0x0][0x23c] ;  /* 0x00008f0000047ab9 */ /* 0x000fe40000000800 */
        /* <DEDUP_REMOVED lines=18> */
.L_x_7250:
[----:B------:R-:W4:Y:S02]  /*70a0*/  LDG.E.U8 R4, desc[UR36][R4.64] ;  /* 0x0000002404047981 */ /* 0x000f24000c1e1100 */
[----:B----4-:R-:W-:Y:S01]  /*70b0*/  I2FP.F32.U32 R19, R4 ;  /* 0x0000000400137245 */ /* 0x010fe20000201000 */
[----:B------:R-:W-:Y:S06]  /*70c0*/  BRA `(.L_x_7213) ;  /* 0x0000000c00207947 */ /* 0x000fec0003800000 */
.L_x_7249:
[----:B------:R-:W-:-:S13]  /*70d0*/  ISETP.NE.AND P0, PT, R0, 0x2, PT ;  /* 0x000000020000780c */ /* 0x000fda0003f05270 */
[----:B------:R-:W-:Y:S05]  /*70e0*/  @!P0 BRA `(.L_x_7252) ;  /* 0x0000000000288947 */ /* 0x000fea0003800000 */
[----:B------:R-:W-:-:S13]  /*70f0*/  ISETP.NE.AND P0, PT, R0, 0x3, PT ;  /* 0x000000030000780c */ /* 0x000fda0003f05270 */
[----:B------:R-:W-:Y:S05]  /*7100*/  @!P0 BRA `(.L_x_7253) ;  /* 0x0000000000148947 */ /* 0x000fea0003800000 */
[----:B------:R-:W-:-:S13]  /*7110*/  ISETP.NE.AND P0, PT, R0, 0x4, PT ;  /* 0x000000040000780c */ /* 0x000fda0003f05270 */
[----:B------:R-:W-:Y:S05]  /*7120*/  @P0 BRA `(.L_x_7251) ;  /* 0x0000000800b00947 */ /* 0x000fea0003800000 */
[----:B------:R-:W4:Y:S02]  /*7130*/  LDG.E.64 R4, desc[UR36][R4.64] ;  /* 0x0000002404047981 */ /* 0x000f24000c1e1b00 */
[----:B----4-:R0:W1:Y:S01]  /*7140*/  I2F.S64 R19, R4 ;  /* 0x0000000400137312 */ /* 0x0100620000301400 */
[----:B------:R-:W-:Y:S05]  /*7150*/  BRA `(.L_x_7213) ;  /* 0x0000000800fc7947 */ /* 0x000fea0003800000 */
.L_x_7253:
[----:B------:R-:W4:Y:S02]  /*7160*/  LDG.E R4, desc[UR36][R4.64] ;  /* 0x0000002404047981 */ /* 0x000f24000c1e1900 */
[----:B----4-:R-:W-:Y:S01]  /*7170*/  I2FP.F32.S32 R19, R4 ;  /* 0x0000000400137245 */ /* 0x010fe20000201400 */
[----:B------:R-:W-:Y:S06]  /*7180*/  BRA `(.L_x_7213) ;  /* 0x0000000800f07947 */ /* 0x000fec0003800000 */
.L_x_7252:
[----:B------:R-:W4:Y:S02]  /*7190*/  LDG.E.U16 R4, desc[UR36][R4.64] ;  /* 0x0000002404047981 */ /* 0x000f24000c1e1500 */
[----:B----4-:R0:W1:Y:S01]  /*71a0*/  I2F.S16 R19, R4 ;  /* 0x0000000400137306 */ /* 0x0100620000101400 */
[----:B------:R-:W-:Y:S05]  /*71b0*/  BRA `(.L_x_7213) ;  /* 0x0000000800e47947 */ /* 0x000fea0003800000 */
.L_x_7248:
        /* <DEDUP_REMOVED lines=8> */
.L_x_7255:
[----:B------:R-:W4:Y:S02]  /*7240*/  LDG.E.U16 R4, desc[UR36][R4.64] ;  /* 0x0000002404047981 */ /* 0x000f24000c1e1500 */
[----:B----4-:R-:W-:Y:S01]  /*7250*/  HADD2.F32 R19, -RZ, R4.H0_H0 ;  /* 0x20000004ff137230 */ /* 0x010fe20000004100 */
[----:B------:R-:W-:Y:S06]  /*7260*/  BRA `(.L_x_7213) ;  /* 0x0000000800b87947 */ /* 0x000fec0003800000 */
.L_x_7254:
        /* <DEDUP_REMOVED lines=8> */
.L_x_7257:
[----:B------:R-:W4:Y:S02]  /*72f0*/  LDG.E.U16 R4, desc[UR36][R4.64] ;  /* 0x0000002404047981 */ /* 0x000f24000c1e1500 */
[----:B----4-:R-:W-:Y:S01]  /*7300*/  HADD2.F32 R19, -RZ, R4.H0_H0 ;  /* 0x20000004ff137230 */ /* 0x010fe20000004100 */
[----:B------:R-:W-:Y:S06]  /*7310*/  BRA `(.L_x_7213) ;  /* 0x00000008008c7947 */ /* 0x000fec0003800000 */
.L_x_7256:
[----:B------:R-:W4:Y:S01]  /*7320*/  LDG.E.64 R4, desc[UR36][R4.64] ;  /* 0x0000002404047981 */ /* 0x000f22000c1e1b00 */
[----:B------:R-:W-:Y:S01]  /*7330*/  UMOV UR4, 0xf0000000 ;  /* 0xf000000000047882 */ /* 0x000fe20000000000 */
[----:B------:R-:W-:Y:S01]  /*7340*/  UMOV UR5, 0x380fffff ;  /* 0x380fffff00057882 */ /* 0x000fe20000000000 */
[----:B----4-:R-:W0:Y:S01]  /*7350*/  F2F.F32.F64 R19, R4 ;  /* 0x0000000400137310 */ /* 0x010e220000301000 */
[----:B------:R-:W-:-:S14]  /*7360*/  DSETP.GEU.AND P0, PT, |R4|, UR4, PT ;  /* 0x0000000404007e2a */ /* 0x000fdc000bf0e200 */
[----:B0-----:R-:W-:Y:S01]  /*7370*/  @!P0 FMUL R19, R19, 1.175494350822287508e-38 ;  /* 0x0080000013138820 */ /* 0x001fe20000400000 */
[----:B------:R-:W-:Y:S06]  /*7380*/  BRA `(.L_x_7213) ;  /* 0x0000000800707947 */ /* 0x000fec0003800000 */
.L_x_7247:
        /* <DEDUP_REMOVED lines=12> */
.L_x_7260:
[----:B------:R-:W4:Y:S01]  /*7450*/  LDG.E.64 R4, desc[UR36][R4.64] ;  /* 0x0000002404047981 */ /* 0x000f22000c1e1b00 */
[----:B------:R-:W-:Y:S01]  /*7460*/  UMOV UR4, 0xf0000000 ;  /* 0xf000000000047882 */ /* 0x000fe20000000000 */
[----:B------:R-:W-:Y:S01]  /*7470*/  UMOV UR5, 0x380fffff ;  /* 0x380fffff00057882 */ /* 0x000fe20000000000 */
[----:B----4-:R-:W0:Y:S01]  /*7480*/  F2F.F32.F64 R19, R4 ;  /* 0x0000000400137310 */ /* 0x010e220000301000 */
[----:B------:R-:W-:-:S14]  /*7490*/  DSETP.GEU.AND P0, PT, |R4|, UR4, PT ;  /* 0x0000000404007e2a */ /* 0x000fdc000bf0e200 */
[----:B0-----:R-:W-:Y:S01]  /*74a0*/  @!P0 FMUL R19, R19, 1.175494350822287508e-38 ;  /* 0x0080000013138820 */ /* 0x001fe20000400000 */
[----:B------:R-:W-:Y:S06]  /*74b0*/  BRA `(.L_x_7213) ;  /* 0x0000000800247947 */ /* 0x000fec0003800000 */
.L_x_7259:
        /* <DEDUP_REMOVED lines=26> */
.L_x_7262:
        /* <DEDUP_REMOVED lines=13> */
.L_x_7261:
[----:B------:R-:W4:Y:S02]  /*7730*/  LDG.E.U16 R4, desc[UR36][R4.64] ;  /* 0x0000002404047981 */ /* 0x000f24000c1e1500 */
[----:B----4-:R-:W-:Y:S01]  /*7740*/  IMAD.U32 R19, R4, 0x10000, RZ ;  /* 0x0001000004137824 */ /* 0x010fe200078e00ff */
[----:B------:R-:W-:Y:S06]  /*7750*/  BRA `(.L_x_7213) ;  /* 0x00000004007c7947 */ /* 0x000fec0003800000 */
.L_x_7258:
        /* <DEDUP_REMOVED lines=11> */
.L_x_7265:
        /* <DEDUP_REMOVED lines=19> */
.L_x_7267:
[----:B------:R-:W-:Y:S05]  /*7940*/  BSYNC B0 ;  /* 0x0000000000007941 */ /* 0x000fea0003800000 */
.L_x_7266:
[----:B------:R-:W-:Y:S01]  /*7950*/  IMAD.SHL.U32 R3, R3, 0x100000, RZ ;  /* 0x0010000003037824 */ /* 0x000fe200078e00ff */
[----:B------:R-:W-:-:S04]  /*7960*/  LEA R0, R0, 0x3b800000, 0x17 ;  /* 0x3b80000000007811 */ /* 0x000fc800078eb8ff */
[----:B------:R-:W-:Y:S01]  /*7970*/  LOP3.LUT R19, R0, R3, R19, 0xfe, !PT ;  /* 0x0000000300137212 */ /* 0x000fe200078efe13 */
[----:B------:R-:W-:Y:S06]  /*7980*/  BRA `(.L_x_7213) ;  /* 0x0000000000f07947 */ /* 0x000fec0003800000 */
.L_x_7264:
        /* <DEDUP_REMOVED lines=19> */
.L_x_7269:
[----:B------:R-:W-:Y:S05]  /*7ac0*/  BSYNC B0 ;  /* 0x0000000000007941 */ /* 0x000fea0003800000 */
.L_x_7268:
[----:B------:R-:W-:Y:S01]  /*7ad0*/  IMAD.SHL.U32 R3, R3, 0x200000, RZ ;  /* 0x0020000003037824 */ /* 0x000fe200078e00ff */
[----:B------:R-:W-:-:S04]  /*7ae0*/  LEA R0, R0, 0x37800000, 0x17 ;  /* 0x3780000000007811 */ /* 0x000fc800078eb8ff */
[----:B------:R-:W-:Y:S01]  /*7af0*/  LOP3.LUT R19, R0, R3, R19, 0xfe, !PT ;  /* 0x0000000300137212 */ /* 0x000fe200078efe13 */
[----:B------:R-:W-:Y:S06]  /*7b00*/  BRA `(.L_x_7213) ;  /* 0x0000000000907947 */ /* 0x000fec0003800000 */
.L_x_7263:
        /* <DEDUP_REMOVED lines=14> */
.L_x_7251:
        /* <DEDUP_REMOVED lines=16> */
.L_x_7272:
[----:B------:R-:W-:Y:S05]  /*7cf0*/  BRA `(.L_x_7213) ;  /* 0x0000000000147947 */ /* 0x000fea0003800000 */
.L_x_7271:
[----:B------:R-:W4:Y:S02]  /*7d00*/  LDG.E.64 R4, desc[UR36][R4.64] ;  /* 0x0000002404047981 */ /* 0x000f24000c1e1b00 */
[----:B----4-:R0:W1:Y:S01]  /*7d10*/  I2F.U64 R19, R4 ;  /* 0x0000000400137312 */ /* 0x0100620000301000 */
[----:B------:R-:W-:Y:S05]  /*7d20*/  BRA `(.L_x_7213) ;  /* 0x0000000000087947 */ /* 0x000fea0003800000 */
.L_x_7270:
[----:B------:R-:W4:Y:S02]  /*7d30*/  LDG.E R4, desc[UR36][R4.64] ;  /* 0x0000002404047981 */ /* 0x000f24000c1e1900 */
[----:B----4-:R-:W-:-:S07]  /*7d40*/  I2FP.F32.U32 R19, R4 ;  /* 0x0000000400137245 */ /* 0x010fce0000201000 */
.L_x_7213:
[----:B------:R-:W-:Y:S05]  /*7d50*/  BSYNC B6 ;  /* 0x0000000000067941 */ /* 0x000fea0003800000 */
.L_x_7212:
[----:B------:R-:W0:Y:S01]  /*7d60*/  S2R R25, SR_TID.X ;  /* 0x0000000000197919 */ /* 0x000e220000002100 */
[----:B------:R-:W1:Y:S01]  /*7d70*/  LDC.U8 R27, c[0x0][0x240] ;  /* 0x00009000ff1b7b82 */ /* 0x000e620000000000 */
[----:B------:R-:W-:Y:S01]  /*7d80*/  BSSY B6, `(.L_x_7273) ;  /* 0x0000126000067945 */ /* 0x000fe20003800000 */
[C---:B0---4-:R-:W-:Y:S01]  /*7d90*/  VIADD R4, R25.reuse, 0x100 ;  /* 0x0000010019047836 */ /* 0x051fe20000000000 */
[CC--:B------:R-:W-:Y:S01]  /*7da0*/  ISETP.GE.AND P3, PT, R25.reuse, R29.reuse, PT ;  /* 0x0000001d1900720c */ /* 0x0c0fe20003f66270 */
[C---:B------:R-:W-:Y:S02]  /*7db0*/  VIADD R6, R25.reuse, 0x180 ;  /* 0x0000018019067836 */ /* 0x040fe40000000000 */
[----:B------:R-:W-:Y:S01]  /*7dc0*/  VIADD R26, R25, 0x80 ;  /* 0x00000080191a7836 */ /* 0x000fe20000000000 */
[-C--:B------:R-:W-:Y:S02]  /*7dd0*/  ISETP.GE.AND P1, PT, R4, R29.reuse, PT ;  /* 0x0000001d0400720c */ /* 0x080fe40003f26270 */
[----:B------:R-:W-:-:S02]  /*7de0*/  ISETP.GE.AND P2, PT, R6, R29, PT ;  /* 0x0000001d0600720c */ /* 0x000fc40003f46270 */
[----:B------:R-:W-:-:S05]  /*7df0*/  ISETP.GE.AND P0, PT, R26, R29, PT ;  /* 0x0000001d1a00720c */ /* 0x000fca0003f06270 */
[----:B-----5:R-:W-:-:S04]  /*7e00*/  @!P3 HADD2.F32 R3, -RZ, R17.H0_H0 ;  /* 0x20000011ff03b230 */ /* 0x020fc80000004100 */
[----:B------:R-:W-:Y:S02]  /*7e10*/  @!P1 HADD2.F32 R23, -RZ, R23.H0_H0 ;  /* 0x20000017ff179230 */ /* 0x000fe40000004100 */
[----:B-1-3--:R-:W-:Y:S01]  /*7e20*/  @!P3 FMUL.FTZ R3, R3, R18 ;  /* 0x000000120303b220 */ /* 0x00afe20000410000 */
[----:B------:R-:W-:Y:S02]  /*7e30*/  @!P2 HADD2.F32 R22, -RZ, R22.H0_H0 ;  /* 0x20000016ff16a230 */ /* 0x000fe40000004100 */
[----:B------:R-:W-:Y:S02]  /*7e40*/  @!P0 HADD2.F32 R5, -RZ, R16.H0_H0 ;  /* 0x20000010ff058230 */ /* 0x000fe40000004100 */
[----:B------:R-:W-:Y:S01]  /*7e50*/  @!P1 FMUL.FTZ R23, R23, R24 ;  /* 0x0000001817179220 */ /* 0x000fe20000410000 */
[----:B------:R-:W-:Y:S01]  /*7e60*/  @!P3 F2FP.F16.F32.PACK_AB R0, RZ, R3 ;  /* 0x00000003ff00b23e */ /* 0x000fe200000000ff */
[----:B------:R-:W-:Y:S01]  /*7e70*/  @!P2 FMUL.FTZ R22, R22, R19 ;  /* 0x000000131616a220 */ /* 0x000fe20000410000 */
[----:B--2---:R-:W-:-:S02]  /*7e80*/  @!P0 FMUL.FTZ R5, R5, R28 ;  /* 0x0000001c05058220 */ /* 0x004fc40000410000 */
[----:B------:R-:W-:Y:S02]  /*7e90*/  @!P1 F2FP.F16.F32.PACK_AB R17, RZ, R23 ;  /* 0x00000017ff11923e */ /* 0x000fe400000000ff */
[----:B------:R-:W-:Y:S02]  /*7ea0*/  @!P2 F2FP.F16.F32.PACK_AB R16, RZ, R22 ;  /* 0x00000016ff10a23e */ /* 0x000fe400000000ff */
[----:B------:R-:W-:Y:S01]  /*7eb0*/  @!P0 F2FP.F16.F32.PACK_AB R18, RZ, R5 ;  /* 0x00000005ff12823e */ /* 0x000fe200000000ff */
[----:B------:R-:W-:Y:S06]  /*7ec0*/  @P3 BRA `(.L_x_7274) ;  /* 0x0000001000443947 */ /* 0x000fec0003800000 */
[----:B------:R-:W0:Y:S01]  /*7ed0*/  LDC.64 R8, c[0x0][0x218] ;  /* 0x00008600ff087b82 */ /* 0x000e220000000a00 */
        /* <DEDUP_REMOVED lines=17> */
[----:B------:R-:W-:Y:S02]  /*7ff0*/  HADD2.F32 R0, -RZ, R0.H0_H0 ;  /* 0x20000000ff007230 */ /* 0x000fe40000004100 */
[----:B------:R-:W-:Y:S02]  /*8000*/  IMAD.MOV.U32 R25, RZ, RZ, R26 ;  /* 0x000000ffff197224 */ /* 0x000fe400078e001a */
[----:B------:R-:W0:Y:S02]  /*8010*/  F2I.FTZ.TRUNC.NTZ R3, R0 ;  /* 0x0000000000037305 */ /* 0x000e24000021f100 */
[----:B0-----:R0:W-:Y:S01]  /*8020*/  STG.E.U8 desc[UR36][R8.64], R3 ;  /* 0x0000000308007986 */ /* 0x0011e2000c101124 */
[----:B------:R-:W-:Y:S05]  /*8030*/  BRA `(.L_x_7274) ;  /* 0x0000000c00e87947 */ /* 0x000fea0003800000 */
.L_x_7278:
[----:B------:R-:W-:Y:S02]  /*8040*/  HADD2.F32 R5, -RZ, R0.H0_H0 ;  /* 0x20000000ff057230 */ /* 0x000fe40000004100 */
[----:B------:R-:W-:-:S04]  /*8050*/  IMAD.MOV.U32 R25, RZ, RZ, R26 ;  /* 0x000000ffff197224 */ /* 0x000fc800078e001a */
[----:B------:R-:W0:Y:S02]  /*8060*/  F2I.S64.TRUNC R4, R5 ;  /* 0x0000000500047311 */ /* 0x000e24000020d900 */
[----:B0-----:R0:W-:Y:S01]  /*8070*/  STG.E.U8 desc[UR36][R8.64], R4 ;  /* 0x0000000408007986 */ /* 0x0011e2000c101124 */
[----:B------:R-:W-:Y:S05]  /*8080*/  BRA `(.L_x_7274) ;  /* 0x0000000c00d47947 */ /* 0x000fea0003800000 */
.L_x_7277:
[----:B------:R-:W-:-:S13]  /*8090*/  ISETP.NE.AND P0, PT, R3, 0x2, PT ;  /* 0x000000020300780c */ /* 0x000fda0003f05270 */
[----:B------:R-:W-:Y:S05]  /*80a0*/  @!P0 BRA `(.L_x_7280) ;  /* 0x0000000000388947 */ /* 0x000fea0003800000 */
[----:B------:R-:W-:-:S13]  /*80b0*/  ISETP.NE.AND P0, PT, R3, 0x3, PT ;  /* 0x000000030300780c */ /* 0x000fda0003f05270 */
[----:B------:R-:W-:Y:S05]  /*80c0*/  @!P0 BRA `(.L_x_7281) ;  /* 0x00000000001c8947 */ /* 0x000fea0003800000 */
[----:B------:R-:W-:-:S13]  /*80d0*/  ISETP.NE.AND P0, PT, R3, 0x4, PT ;  /* 0x000000040300780c */ /* 0x000fda0003f05270 */
[----:B------:R-:W-:Y:S05]  /*80e0*/  @P0 BRA `(.L_x_7279) ;  /* 0x0000000c00500947 */ /* 0x000fea0003800000 */
[----:B------:R-:W-:Y:S02]  /*80f0*/  HADD2.F32 R4, -RZ, R0.H0_H0 ;  /* 0x20000000ff047230 */ /* 0x000fe40000004100 */
[----:B------:R-:W-:-:S04]  /*8100*/  IMAD.MOV.U32 R25, RZ, RZ, R26 ;  /* 0x000000ffff197224 */ /* 0x000fc800078e001a */
[----:B------:R-:W0:Y:S02]  /*8110*/  F2I.S64.TRUNC R4, R4 ;  /* 0x0000000400047311 */ /* 0x000e24000020d900 */
[----:B0-----:R0:W-:Y:S01]  /*8120*/  STG.E.64 desc[UR36][R8.64], R4 ;  /* 0x0000000408007986 */ /* 0x0011e2000c101b24 */
[----:B------:R-:W-:Y:S05]  /*8130*/  BRA `(.L_x_7274) ;  /* 0x0000000c00a87947 */ /* 0x000fea0003800000 */
.L_x_7281:
[----:B------:R-:W-:Y:S02]  /*8140*/  HADD2.F32 R0, -RZ, R0.H0_H0 ;  /* 0x20000000ff007230 */ /* 0x000fe40000004100 */
[----:B------:R-:W-:Y:S02]  /*8150*/  IMAD.MOV.U32 R25, RZ, RZ, R26 ;  /* 0x000000ffff197224 */ /* 0x000fe400078e001a */
[----:B------:R-:W0:Y:S02]  /*8160*/  F2I.FTZ.TRUNC.NTZ R3, R0 ;  /* 0x0000000000037305 */ /* 0x000e24000021f100 */
[----:B0-----:R0:W-:Y:S01]  /*8170*/  STG.E desc[UR36][R8.64], R3 ;  /* 0x0000000308007986 */ /* 0x0011e2000c101924 */
[----:B------:R-:W-:Y:S05]  /*8180*/  BRA `(.L_x_7274) ;  /* 0x0000000c00947947 */ /* 0x000fea0003800000 */
.L_x_7280:
[----:B------:R-:W-:Y:S02]  /*8190*/  HADD2.F32 R0, -RZ, R0.H0_H0 ;  /* 0x20000000ff007230 */ /* 0x000fe40000004100 */
[----:B------:R-:W-:Y:S02]  /*81a0*/  IMAD.MOV.U32 R25, RZ, RZ, R26 ;  /* 0x000000ffff197224 */ /* 0x000fe400078e001a */
[----:B------:R-:W0:Y:S02]  /*81b0*/  F2I.FTZ.TRUNC.NTZ R3, R0 ;  /* 0x0000000000037305 */ /* 0x000e24000021f100 */
[----:B0-----:R0:W-:Y:S01]  /*81c0*/  STG.E.U16 desc[UR36][R8.64], R3 ;  /* 0x0000000308007986 */ /* 0x0011e2000c101524 */
[----:B------:R-:W-:Y:S05]  /*81d0*/  BRA `(.L_x_7274) ;  /* 0x0000000c00807947 */ /* 0x000fea0003800000 */
.L_x_7276:
[----:B------:R-:W-:-:S13]  /*81e0*/  ISETP.GT.AND P0, PT, R3, 0x6, PT ;  /* 0x000000060300780c */ /* 0x000fda0003f04270 */
[----:B------:R-:W-:Y:S05]  /*81f0*/  @P0 BRA `(.L_x_7282) ;  /* 0x00000000002c0947 */ /* 0x000fea0003800000 */
[----:B------:R-:W-:-:S13]  /*8200*/  ISETP.NE.AND P0, PT, R3, 0x5, PT ;  /* 0x000000050300780c */ /* 0x000fda0003f05270 */
[----:B------:R-:W-:Y:S05]  /*8210*/  @!P0 BRA `(.L_x_7283) ;  /* 0x0000000000188947 */ /* 0x000fea0003800000 */
[----:B------:R-:W-:-:S13]  /*8220*/  ISETP.NE.AND P0, PT, R3, 0x6, PT ;  /* 0x000000060300780c */ /* 0x000fda0003f05270 */
[----:B------:R-:W-:Y:S05]  /*8230*/  @P0 BRA `(.L_x_7279) ;  /* 0x0000000800fc0947 */ /* 0x000fea0003800000 */
[----:B------:R-:W-:Y:S02]  /*8240*/  HADD2.F32 R3, -RZ, R0.H0_H0 ;  /* 0x20000000ff037230 */ /* 0x000fe40000004100 */
[----:B------:R-:W-:-:S03]  /*8250*/  IMAD.MOV.U32 R25, RZ, RZ, R26 ;  /* 0x000000ffff197224 */ /* 0x000fc600078e001a */
[----:B------:R1:W-:Y:S01]  /*8260*/  STG.E desc[UR36][R8.64], R3 ;  /* 0x0000000308007986 */ /* 0x0003e2000c101924 */
[----:B------:R-:W-:Y:S05]  /*8270*/  BRA `(.L_x_7274) ;  /* 0x0000000c00587947 */ /* 0x000fea0003800000 */
.L_x_7283:
[----:B------:R0:W-:Y:S01]  /*8280*/  STG.E.U16 desc[UR36][R8.64], R0 ;  /* 0x0000000008007986 */ /* 0x0001e2000c101524 */
[----:B------:R-:W-:Y:S01]  /*8290*/  IMAD.MOV.U32 R25, RZ, RZ, R26 ;  /* 0x000000ffff197224 */ /* 0x000fe200078e001a */
[----:B------:R-:W-:Y:S06]  /*82a0*/  BRA `(.L_x_7274) ;  /* 0x0000000c004c7947 */ /* 0x000fec0003800000 */
.L_x_7282:
[----:B------:R-:W-:-:S13]  /*82b0*/  ISETP.NE.AND P0, PT, R3, 0x7, PT ;  /* 0x000000070300780c */ /* 0x000fda0003f05270 */
[----:B------:R-:W-:Y:S05]  /*82c0*/  @!P0 BRA `(.L_x_7284) ;  /* 0x00000000003c8947 */ /* 0x000fea0003800000 */
[----:B------:R-:W-:-:S13]  /*82d0*/  ISETP.NE.AND P0, PT, R3, 0x8, PT ;  /* 0x000000080300780c */ /* 0x000fda0003f05270 */
[----:B------:R-:W-:Y:S05]  /*82e0*/  @!P0 BRA `(.L_x_7285) ;  /* 0x00000000001c8947 */ /* 0x000fea0003800000 */
[----:B------:R-:W-:-:S13]  /*82f0*/  ISETP.NE.AND P0, PT, R3, 0x9, PT ;  /* 0x000000090300780c */ /* 0x000fda0003f05270 */
[----:B------:R-:W-:Y:S05]  /*8300*/  @P0 BRA `(.L_x_7279) ;  /* 0x0000000800c80947 */ /* 0x000fea0003800000 */
[----:B------:R-:W-:Y:S02]  /*8310*/  HADD2.F32 R4, -RZ, R0.H0_H0 ;  /* 0x20000000ff047230 */ /* 0x000fe40000004100 */
[----:B------:R-:W-:Y:S02]  /*8320*/  IMAD.MOV.U32 R5, RZ, RZ, RZ ;  /* 0x000000ffff057224 */ /* 0x000fe400078e00ff */
[----:B------:R-:W-:-:S03]  /*8330*/  IMAD.MOV.U32 R25, RZ, RZ, R26 ;  /* 0x000000ffff197224 */ /* 0x000fc600078e001a */
[----:B------:R3:W-:Y:S01]  /*8340*/  STG.E.64 desc[UR36][R8.64], R4 ;  /* 0x0000000408007986 */ /* 0x0007e2000c101b24 */
[----:B------:R-:W-:Y:S05]  /*8350*/  BRA `(.L_x_7274) ;  /* 0x0000000c00207947 */ /* 0x000fea0003800000 */
.L_x_7285:
[----:B------:R-:W-:Y:S02]  /*8360*/  HADD2.F32 R0, -RZ, R0.H0_H0 ;  /* 0x20000000ff007230 */ /* 0x000fe40000004100 */
[----:B------:R-:W-:-:S03]  /*8370*/  IMAD.MOV.U32 R25, RZ, RZ, R26 ;  /* 0x000000ffff197224 */ /* 0x000fc600078e001a */
[----:B------:R-:W-:-:S04]  /*8380*/  F2FP.F16.F32.PACK_AB R0, RZ, R0 ;  /* 0x00000000ff00723e */ /* 0x000fc800000000ff */
[----:B------:R-:W-:-:S05]  /*8390*/  PRMT R0, R0, 0x5410, RZ ;  /* 0x0000541000007816 */ /* 0x000fca00000000ff */
[----:B------:R2:W-:Y:S01]  /*83a0*/  STG.E desc[UR36][R8.64], R0 ;  /* 0x0000000008007986 */ /* 0x0005e2000c101924 */
[----:B------:R-:W-:Y:S05]  /*83b0*/  BRA `(.L_x_7274) ;  /* 0x0000000c00087947 */ /* 0x000fea0003800000 */
.L_x_7284:
[----:B------:R-:W-:Y:S02]  /*83c0*/  HADD2.F32 R4, -RZ, R0.H0_H0 ;  /* 0x20000000ff047230 */ /* 0x000fe40000004100 */
[----:B------:R-:W-:-:S03]  /*83d0*/  IMAD.MOV.U32 R25, RZ, RZ, R26 ;  /* 0x000000ffff197224 */ /* 0x000fc600078e001a */
[----:B------:R-:W-:-:S06]  /*83e0*/  FMUL.FTZ R4, R4, 1 ;  /* 0x3f80000004047820 */ /* 0x000fcc0000410000 */
[----:B------:R-:W0:Y:S02]  /*83f0*/  F2F.F64.F32 R4, R4 ;  /* 0x0000000400047310 */ /* 0x000e240000201800 */
[----:B0-----:R4:W-:Y:S01]  /*8400*/  STG.E.64 desc[UR36][R8.64], R4 ;  /* 0x0000000408007986 */ /* 0x0019e2000c101b24 */
[----:B------:R-:W-:Y:S05]  /*8410*/  BRA `(.L_x_7274) ;  /* 0x0000000800f07947 */ /* 0x000fea0003800000 */
.L_x_7275:
        /* <DEDUP_REMOVED lines=10> */
[----:B------:R-:W-:-:S04]  /*84c0*/  FSETP.NEU.FTZ.AND P0, PT, R0, RZ, PT ;  /* 0x000000ff0000720b */ /* 0x000fc80003f1d000 */
[----:B------:R-:W-:-:S05]  /*84d0*/  SEL R3, RZ, 0x1, !P0 ;  /* 0x00000001ff037807 */ /* 0x000fca0004000000 */
[----:B------:R0:W-:Y:S01]  /*84e0*/  STG.E.U8 desc[UR36][R8.64], R3 ;  /* 0x0000000308007986 */ /* 0x0001e2000c101124 */
[----:B------:R-:W-:Y:S05]  /*84f0*/  BRA `(.L_x_7274) ;  /* 0x0000000800b87947 */ /* 0x000fea0003800000 */
.L_x_7288:
[----:B------:R-:W-:Y:S01]  /*8500*/  HADD2.F32 R0, -RZ, R0.H0_H0 ;  /* 0x20000000ff007230 */ /* 0x000fe20000004100 */
[----:B------:R-:W-:Y:S01]  /*8510*/  CS2R R6, SRZ ;  /* 0x0000000000067805 */ /* 0x000fe2000001ff00 */
[----:B------:R-:W-:-:S03]  /*8520*/  IMAD.MOV.U32 R25, RZ, RZ, R26 ;  /* 0x000000ffff197224 */ /* 0x000fc600078e001a */
[----:B------:R-:W-:-:S04]  /*8530*/  FMUL.FTZ R0, R0, 1 ;  /* 0x3f80000000007820 */ /* 0x000fc80000410000 */
[----:B------:R-:W0:Y:S02]  /*8540*/  F2F.F64.F32 R4, R0 ;  /* 0x0000000000047310 */ /* 0x000e240000201800 */
[----:B0-----:R0:W-:Y:S01]  /*8550*/  STG.E.128 desc[UR36][R8.64], R4 ;  /* 0x0000000408007986 */ /* 0x0011e2000c101d24 */
[----:B------:R-:W-:Y:S05]  /*8560*/  BRA `(.L_x_7274) ;  /* 0x00000008009c7947 */ /* 0x000fea0003800000 */
.L_x_7287:
        /* <DEDUP_REMOVED lines=21> */
.L_x_7292:
[----:B------:R-:W-:Y:S05]  /*86c0*/  BSYNC B0 ;  /* 0x0000000000007941 */ /* 0x000fea0003800000 */
.L_x_7291:
[----:B------:R-:W-:Y:S01]  /*86d0*/  LOP3.LUT R5, R0, R5, RZ, 0xfc, !PT ;  /* 0x0000000500057212 */ /* 0x000fe200078efcff */
[----:B------:R-:W-:-:S04]  /*86e0*/  IMAD.MOV.U32 R25, RZ, RZ, R26 ;  /* 0x000000ffff197224 */ /* 0x000fc800078e001a */
[----:B------:R0:W-:Y:S01]  /*86f0*/  STG.E.U8 desc[UR36][R8.64], R5 ;  /* 0x0000000508007986 */ /* 0x0001e2000c101124 */
[----:B------:R-:W-:Y:S05]  /*8700*/  BRA `(.L_x_7274) ;  /* 0x0000000800347947 */ /* 0x000fea0003800000 */
.L_x_7290:
        /* <DEDUP_REMOVED lines=13> */
.L_x_7294:
[----:B------:R-:W-:Y:S01]  /*87e0*/  IMAD.MOV.U32 R0, RZ, RZ, 0x7f ;  /* 0x0000007fff007424 */ /* 0x000fe200078e00ff */
[----:B------:R-:W-:-:S04]  /*87f0*/  ISETP.GT.U32.AND P0, PT, R3, 0x7f800000, PT ;  /* 0x7f8000000300780c */ /* 0x000fc80003f04070 */
[----:B------:R-:W-:-:S09]  /*8800*/  SEL R0, R0, 0x7c, P0 ;  /* 0x0000007c00007807 */ /* 0x000fd20000000000 */
.L_x_7295:
[----:B------:R-:W-:Y:S05]  /*8810*/  BSYNC B0 ;  /* 0x0000000000007941 */ /* 0x000fea0003800000 */
.L_x_7293:
[----:B------:R-:W-:Y:S01]  /*8820*/  LOP3.LUT R3, R5, 0x80000000, RZ, 0xc0, !PT ;  /* 0x8000000005037812 */ /* 0x000fe200078ec0ff */
[----:B------:R-:W-:-:S03]  /*8830*/  IMAD.MOV.U32 R25, RZ, RZ, R26 ;  /* 0x000000ffff197224 */ /* 0x000fc600078e001a */
[----:B------:R-:W-:-:S04]  /*8840*/  SHF.R.U32.HI R3, RZ, 0x18, R3 ;  /* 0x00000018ff037819 */ /* 0x000fc80000011603 */
[----:B------:R-:W-:-:S05]  /*8850*/  LOP3.LUT R3, R0, R3, RZ, 0xfc, !PT ;  /* 0x0000000300037212 */ /* 0x000fca00078efcff */
[----:B------:R0:W-:Y:S01]  /*8860*/  STG.E.U8 desc[UR36][R8.64], R3 ;  /* 0x0000000308007986 */ /* 0x0001e2000c101124 */
[----:B------:R-:W-:Y:S05]  /*8870*/  BRA `(.L_x_7274) ;  /* 0x0000000400d87947 */ /* 0x000fea0003800000 */
.L_x_7289:
[----:B------:R-:W-:Y:S02]  /*8880*/  HADD2.F32 R0, -RZ, R0.H0_H0 ;  /* 0x20000000ff007230 */ /* 0x000fe40000004100 */
[----:B------:R-:W-:-:S03]  /*8890*/  IMAD.MOV.U32 R25, RZ, RZ, R26 ;  /* 0x000000ffff197224 */ /* 0x000fc600078e001a */
[----:B------:R-:W-:-:S05]  /*88a0*/  F2FP.BF16.F32.PACK_AB R0, RZ, R0 ;  /* 0x00000000ff00723e */ /* 0x000fca00000010ff */
[----:B------:R0:W-:Y:S01]  /*88b0*/  STG.E.U16 desc[UR36][R8.64], R0 ;  /* 0x0000000008007986 */ /* 0x0001e2000c101524 */
[----:B------:R-:W-:Y:S05]  /*88c0*/  BRA `(.L_x_7274) ;  /* 0x0000000400c47947 */ /* 0x000fea0003800000 */
.L_x_7286:
        /* <DEDUP_REMOVED lines=10> */
[----:B------:R-:W0:Y:S02]  /*8970*/  F2I.FTZ.U32.TRUNC.NTZ R3, R3 ;  /* 0x0000000300037305 */ /* 0x000e24000021f000 */
[----:B0-----:R0:W-:Y:S01]  /*8980*/  STG.E.U16 desc[UR36][R8.64], R3 ;  /* 0x0000000308007986 */ /* 0x0011e2000c101524 */
[----:B------:R-:W-:Y:S05]  /*8990*/  BRA `(.L_x_7274) ;  /* 0x0000000400907947 */ /* 0x000fea0003800000 */
.L_x_7298:
        /* <DEDUP_REMOVED lines=17> */
.L_x_7301:
[----:B------:R-:W-:-:S04]  /*8ab0*/  LOP3.LUT R3, R5, 0x80000000, RZ, 0xc0, !PT ;  /* 0x8000000005037812 */ /* 0x000fc800078ec0ff */
[----:B------:R-:W-:-:S04]  /*8ac0*/  SHF.R.U32.HI R3, RZ, 0x18, R3 ;  /* 0x00000018ff037819 */ /* 0x000fc80000011603 */
[----:B------:R-:W-:-:S04]  /*8ad0*/  LOP3.LUT R0, R0, R3, RZ, 0xfc, !PT ;  /* 0x0000000300007212 */ /* 0x000fc800078efcff */
[----:B------:R-:W-:-:S07]  /*8ae0*/  PRMT R4, R0, 0x7610, R4 ;  /* 0x0000761000047816 */ /* 0x000fce0000000004 */
.L_x_7300:
[----:B------:R-:W-:Y:S05]  /*8af0*/  BSYNC B0 ;  /* 0x0000000000007941 */ /* 0x000fea0003800000 */
.L_x_7299:
[----:B------:R0:W-:Y:S01]  /*8b00*/  STG.E.U8 desc[UR36][R8.64], R4 ;  /* 0x0000000408007986 */ /* 0x0001e2000c101124 */
[----:B------:R-:W-:Y:S01]  /*8b10*/  IMAD.MOV.U32 R25, RZ, RZ, R26 ;  /* 0x000000ffff197224 */ /* 0x000fe200078e001a */
[----:B------:R-:W-:Y:S06]  /*8b20*/  BRA `(.L_x_7274) ;  /* 0x00000004002c7947 */ /* 0x000fec0003800000 */
.L_x_7297:
        /* <DEDUP_REMOVED lines=17> */
.L_x_7304:
[----:B------:R-:W-:-:S04]  /*8c40*/  LOP3.LUT R3, R5, 0x80000000, RZ, 0xc0, !PT ;  /* 0x8000000005037812 */ /* 0x000fc800078ec0ff */
[----:B------:R-:W-:-:S04]  /*8c50*/  SHF.R.U32.HI R3, RZ, 0x18, R3 ;  /* 0x00000018ff037819 */ /* 0x000fc80000011603 */
[----:B------:R-:W-:-:S04]  /*8c60*/  LOP3.LUT R0, R0, R3, RZ, 0xfc, !PT ;  /* 0x0000000300007212 */ /* 0x000fc800078efcff */
[----:B------:R-:W-:-:S07]  /*8c70*/  PRMT R4, R0, 0x7610, R4 ;  /* 0x0000761000047816 */ /* 0x000fce0000000004 */
.L_x_7303:
[----:B------:R-:W-:Y:S05]  /*8c80*/  BSYNC B0 ;  /* 0x0000000000007941 */ /* 0x000fea0003800000 */
.L_x_7302:
[----:B------:R0:W-:Y:S01]  /*8c90*/  STG.E.U8 desc[UR36][R8.64], R4 ;  /* 0x0000000408007986 */ /* 0x0001e2000c101124 */
[----:B------:R-:W-:Y:S01]  /*8ca0*/  IMAD.MOV.U32 R25, RZ, RZ, R26 ;  /* 0x000000ffff197224 */ /* 0x000fe200078e001a */
[----:B------:R-:W-:Y:S06]  /*8cb0*/  BRA `(.L_x_7274) ;  /* 0x0000000000c87947 */ /* 0x000fec0003800000 */
.L_x_7296:
[----:B------:R-:W-:-:S13]  /*8cc0*/  ISETP.NE.AND P0, PT, R3, 0x1c, PT ;  /* 0x0000001c0300780c */ /* 0x000fda0003f05270 */
[----:B------:R-:W-:Y:S05]  /*8cd0*/  @!P0 BRA `(.L_x_7305) ;  /* 0x0000000000b08947 */ /* 0x000fea0003800000 */
[----:B------:R-:W-:-:S13]  /*8ce0*/  ISETP.NE.AND P0, PT, R3, 0x1d, PT ;  /* 0x0000001d0300780c */ /* 0x000fda0003f05270 */
[----:B------:R-:W-:Y:S05]  /*8cf0*/  @!P0 BRA `(.L_x_7306) ;  /* 0x0000000000948947 */ /* 0x000fea0003800000 */
[----:B------:R-:W-:-:S13]  /*8d00*/  ISETP.NE.AND P0, PT, R3, 0x2c, PT ;  /* 0x0000002c0300780c */ /* 0x000fda0003f05270 */
[----:B------:R-:W-:Y:S05]  /*8d10*/  @P0 BRA `(.L_x_7279) ;  /* 0x0000000000440947 */ /* 0x000fea0003800000 */
[----:B------:R-:W-:Y:S02]  /*8d20*/  HADD2.F32 R4, -RZ, R0.H0_H0 ;  /* 0x20000000ff047230 */ /* 0x000fe40000004100 */
        /* <DEDUP_REMOVED lines=16> */
.L_x_7279:
        /* <DEDUP_REMOVED lines=16> */
.L_x_7307:
[----:B------:R-:W-:Y:S01]  /*8f30*/  IMAD.MOV.U32 R25, RZ, RZ, R26 ;  /* 0x000000ffff197224 */ /* 0x000fe200078e001a */
[----:B------:R-:W-:Y:S06]  /*8f40*/  BRA `(.L_x_7274) ;  /* 0x0000000000247947 */ /* 0x000fec0003800000 */
.L_x_7306:
[----:B------:R-:W-:Y:S02]  /*8f50*/  HADD2.F32 R4, -RZ, R0.H0_H0 ;  /* 0x20000000ff047230 */ /* 0x000fe40000004100 */
[----:B------:R-:W-:-:S04]  /*8f60*/  IMAD.MOV.U32 R25, RZ, RZ, R26 ;  /* 0x000000ffff197224 */ /* 0x000fc800078e001a */
[----:B------:R-:W0:Y:S02]  /*8f70*/  F2I.U64.TRUNC R4, R4 ;  /* 0x0000000400047311 */ /* 0x000e24000020d800 */
[----:B0-----:R0:W-:Y:S01]  /*8f80*/  STG.E.64 desc[UR36][R8.64], R4 ;  /* 0x0000000408007986 */ /* 0x0011e2000c101b24 */
[----:B------:R-:W-:Y:S05]  /*8f90*/  BRA `(.L_x_7274) ;  /* 0x0000000000107947 */ /* 0x000fea0003800000 */
.L_x_7305:
[----:B------:R-:W-:Y:S02]  /*8fa0*/  HADD2.F32 R0, -RZ, R0.H0_H0 ;  /* 0x20000000ff007230 */ /* 0x000fe40000004100 */
[----:B------:R-:W-:Y:S02]  /*8fb0*/  IMAD.MOV.U32 R25, RZ, RZ, R26 ;  /* 0x000000ffff197224 */ /* 0x000fe400078e001a */
[----:B------:R-:W0:Y:S02]  /*8fc0*/  F2I.FTZ.U32.TRUNC.NTZ R3, R0 ;  /* 0x0000000000037305 */ /* 0x000e24000021f000 */
[----:B0-----:R0:W-:Y:S03]  /*8fd0*/  STG.E desc[UR36][R8.64], R3 ;  /* 0x0000000308007986 */ /* 0x0011e6000c101924 */
.L_x_7274:
[----:B------:R-:W-:Y:S05]  /*8fe0*/  BSYNC B6 ;  /* 0x0000000000067941 */ /* 0x000fea0003800000 */
.L_x_7273:
[----:B------:R-:W-:Y:S01]  /*8ff0*/  ISETP.GE.AND P0, PT, R25, R29, PT ;  /* 0x0000001d1900720c */ /* 0x000fe20003f06270 */
[----:B------:R-:W-:-:S12]  /*9000*/  BSSY B6, `(.L_x_7308) ;  /* 0x00001fc000067945 */ /* 0x000fd80003800000 */
        /* <DEDUP_REMOVED lines=23> */
.L_x_7313:
[----:B------:R-:W-:-:S06]  /*9180*/  HADD2.F32 R5, -RZ, R18.H0_H0 ;  /* 0x20000012ff057230 */ /* 0x000fcc0000004100 */
[----:B------:R-:W0:Y:S02]  /*9190*/  F2I.S64.TRUNC R4, R5 ;  /* 0x0000000500047311 */ /* 0x000e24000020d900 */
[----:B0-----:R0:W-:Y:S01]  /*91a0*/  STG.E.U8 desc[UR36][R8.64], R4 ;  /* 0x0000000408007986 */ /* 0x0011e2000c101124 */
[----:B------:R-:W-:Y:S05]  /*91b0*/  BRA `(.L_x_7315) ;  /* 0x0000000c00847947 */ /* 0x000fea0003800000 */
.L_x_7312:
        /* <DEDUP_REMOVED lines=10> */
.L_x_7317:
[----:B------:R-:W-:-:S04]  /*9260*/  HADD2.F32 R18, -RZ, R18.H0_H0 ;  /* 0x20000012ff127230 */ /* 0x000fc80000004100 */
[----:B------:R-:W0:Y:S02]  /*9270*/  F2I.FTZ.TRUNC.NTZ R3, R18 ;  /* 0x0000001200037305 */ /* 0x000e24000021f100 */
[----:B0-----:R0:W-:Y:S01]  /*9280*/  STG.E desc[UR36][R8.64], R3 ;  /* 0x0000000308007986 */ /* 0x0011e2000c101924 */
[----:B------:R-:W-:Y:S05]  /*9290*/  BRA `(.L_x_7315) ;  /* 0x0000000c004c7947 */ /* 0x000fea0003800000 */
.L_x_7316:
[----:B------:R-:W-:-:S04]  /*92a0*/  HADD2.F32 R18, -RZ, R18.H0_H0 ;  /* 0x20000012ff127230 */ /* 0x000fc80000004100 */
[----:B------:R-:W0:Y:S02]  /*92b0*/  F2I.FTZ.TRUNC.NTZ R3, R18 ;  /* 0x0000001200037305 */ /* 0x000e24000021f100 */
[----:B0-----:R0:W-:Y:S01]  /*92c0*/  STG.E.U16 desc[UR36][R8.64], R3 ;  /* 0x0000000308007986 */ /* 0x0011e2000c101524 */
[----:B------:R-:W-:Y:S05]  /*92d0*/  BRA `(.L_x_7315) ;  /* 0x0000000c003c7947 */ /* 0x000fea0003800000 */
.L_x_7311:
        /* <DEDUP_REMOVED lines=9> */
.L_x_7319:
[----:B------:R0:W-:Y:S01]  /*9370*/  STG.E.U16 desc[UR36][R8.64], R18 ;  /* 0x0000001208007986 */ /* 0x0001e2000c101524 */
[----:B------:R-:W-:Y:S05]  /*9380*/  BRA `(.L_x_7315) ;  /* 0x0000000c00107947 */ /* 0x000fea0003800000 */
.L_x_7318:
        /* <DEDUP_REMOVED lines=10> */
.L_x_7321:
[----:B------:R-:W-:-:S05]  /*9430*/  HADD2.F32 R0, -RZ, R18.H0_H0 ;  /* 0x20000012ff007230 */ /* 0x000fca0000004100 */
[----:B------:R-:W-:-:S04]  /*9440*/  F2FP.F16.F32.PACK_AB R0, RZ, R0 ;  /* 0x00000000ff00723e */ /* 0x000fc800000000ff */
[----:B------:R-:W-:-:S05]  /*9450*/  PRMT R0, R0, 0x5410, RZ ;  /* 0x0000541000007816 */ /* 0x000fca00000000ff */
[----:B------:R2:W-:Y:S01]  /*9460*/  STG.E desc[UR36][R8.64], R0 ;  /* 0x0000000008007986 */ /* 0x0005e2000c101924 */
[----:B------:R-:W-:Y:S05]  /*9470*/  BRA `(.L_x_7315) ;  /* 0x0000000800d47947 */ /* 0x000fea0003800000 */
.L_x_7320:
[----:B------:R-:W-:-:S05]  /*9480*/  HADD2.F32 R4, -RZ, R18.H0_H0 ;  /* 0x20000012ff047230 */ /* 0x000fca0000004100 */
[----:B------:R-:W-:-:S06]  /*9490*/  FMUL.FTZ R4, R4, 1 ;  /* 0x3f80000004047820 */ /* 0x000fcc0000410000 */
[----:B------:R-:W0:Y:S02]  /*94a0*/  F2F.F64.F32 R4, R4 ;  /* 0x0000000400047310 */ /* 0x000e240000201800 */
[----:B0-----:R4:W-:Y:S01]  /*94b0*/  STG.E.64 desc[UR36][R8.64], R4 ;  /* 0x0000000408007986 */ /* 0x0019e2000c101b24 */
[----:B------:R-:W-:Y:S05]  /*94c0*/  BRA `(.L_x_7315) ;  /* 0x0000000800c07947 */ /* 0x000fea0003800000 */
.L_x_7310:
        /* <DEDUP_REMOVED lines=13> */
.L_x_7324:
[----:B------:R-:W-:Y:S01]  /*95a0*/  HADD2.F32 R18, -RZ, R18.H0_H0 ;  /* 0x20000012ff127230 */ /* 0x000fe20000004100 */
[----:B------:R-:W-:-:S04]  /*95b0*/  CS2R R6, SRZ ;  /* 0x0000000000067805 */ /* 0x000fc8000001ff00 */
[----:B------:R-:W-:-:S06]  /*95c0*/  FMUL.FTZ R4, R18, 1 ;  /* 0x3f80000012047820 */ /* 0x000fcc0000410000 */
[----:B------:R-:W0:Y:S02]  /*95d0*/  F2F.F64.F32 R4, R4 ;  /* 0x0000000400047310 */ /* 0x000e240000201800 */
[----:B0-----:R0:W-:Y:S01]  /*95e0*/  STG.E.128 desc[UR36][R8.64], R4 ;  /* 0x0000000408007986 */ /* 0x0011e2000c101d24 */
[----:B------:R-:W-:Y:S05]  /*95f0*/  BRA `(.L_x_7315) ;  /* 0x0000000800747947 */ /* 0x000fea0003800000 */
.L_x_7323:
        /* <DEDUP_REMOVED lines=21> */
.L_x_7328:
[----:B------:R-:W-:Y:S05]  /*9750*/  BSYNC B0 ;  /* 0x0000000000007941 */ /* 0x000fea0003800000 */
.L_x_7327:
[----:B------:R-:W-:-:S05]  /*9760*/  LOP3.LUT R5, R0, R5, RZ, 0xfc, !PT ;  /* 0x0000000500057212 */ /* 0x000fca00078efcff */
[----:B------:R0:W-:Y:S01]  /*9770*/  STG.E.U8 desc[UR36][R8.64], R5 ;  /* 0x0000000508007986 */ /* 0x0001e2000c101124 */
[----:B------:R-:W-:Y:S05]  /*9780*/  BRA `(.L_x_7315) ;  /* 0x0000000800107947 */ /* 0x000fea0003800000 */
.L_x_7326:
        /* <DEDUP_REMOVED lines=13> */
.L_x_7330:
[----:B------:R-:W-:Y:S01]  /*9860*/  IMAD.MOV.U32 R0, RZ, RZ, 0x7f ;  /* 0x0000007fff007424 */ /* 0x000fe200078e00ff */
[----:B------:R-:W-:-:S04]  /*9870*/  ISETP.GT.U32.AND P0, PT, R3, 0x7f800000, PT ;  /* 0x7f8000000300780c */ /* 0x000fc80003f04070 */
[----:B------:R-:W-:-:S09]  /*9880*/  SEL R0, R0, 0x7c, P0 ;  /* 0x0000007c00007807 */ /* 0x000fd20000000000 */
.L_x_7331:
[----:B------:R-:W-:Y:S05]  /*9890*/  BSYNC B0 ;  /* 0x0000000000007941 */ /* 0x000fea0003800000 */
.L_x_7329:
[----:B------:R-:W-:-:S04]  /*98a0*/  LOP3.LUT R3, R5, 0x80000000, RZ, 0xc0, !PT ;  /* 0x8000000005037812 */ /* 0x000fc800078ec0ff */
[----:B------:R-:W-:-:S04]  /*98b0*/  SHF.R.U32.HI R3, RZ, 0x18, R3 ;  /* 0x00000018ff037819 */ /* 0x000fc80000011603 */
[----:B------:R-:W-:-:S05]  /*98c0*/  LOP3.LUT R3, R0, R3, RZ, 0xfc, !PT ;  /* 0x0000000300037212 */ /* 0x000fca00078efcff */
[----:B------:R0:W-:Y:S01]  /*98d0*/  STG.E.U8 desc[UR36][R8.64], R3 ;  /* 0x0000000308007986 */ /* 0x0001e2000c101124 */
[----:B------:R-:W-:Y:S05]  /*98e0*/  BRA `(.L_x_7315) ;  /* 0x0000000400b87947 */ /* 0x000fea0003800000 */
.L_x_7325:
[----:B------:R-:W-:-:S05]  /*98f0*/  HADD2.F32 R0, -RZ, R18.H0_H0 ;  /* 0x20000012ff007230 */ /* 0x000fca0000004100 */
[----:B------:R-:W-:-:S05]  /*9900*/  F2FP.BF16.F32.PACK_AB R0, RZ, R0 ;  /* 0x00000000ff00723e */ /* 0x000fca00000010ff */
[----:B------:R0:W-:Y:S01]  /*9910*/  STG.E.U16 desc[UR36][R8.64], R0 ;  /* 0x0000000008007986 */ /* 0x0001e2000c101524 */
[----:B------:R-:W-:Y:S05]  /*9920*/  BRA `(.L_x_7315) ;  /* 0x0000000400a87947 */ /* 0x000fea0003800000 */
.L_x_7322:
        /* <DEDUP_REMOVED lines=12> */
.L_x_7334:
        /* <DEDUP_REMOVED lines=17> */
.L_x_7337:
[----:B------:R-:W-:-:S04]  /*9b00*/  LOP3.LUT R3, R5, 0x80000000, RZ, 0xc0, !PT ;  /* 0x8000000005037812 */ /* 0x000fc800078ec0ff */
[----:B------:R-:W-:-:S04]  /*9b10*/  SHF.R.U32.HI R3, RZ, 0x18, R3 ;  /* 0x00000018ff037819 */ /* 0x000fc80000011603 */
[----:B------:R-:W-:-:S04]  /*9b20*/  LOP3.LUT R0, R0, R3, RZ, 0xfc, !PT ;  /* 0x0000000300007212 */ /* 0x000fc800078efcff */
[----:B------:R-:W-:-:S07]  /*9b30*/  PRMT R4, R0, 0x7610, R4 ;  /* 0x0000761000047816 */ /* 0x000fce0000000004 */
.L_x_7336:
[----:B------:R-:W-:Y:S05]  /*9b40*/  BSYNC B0 ;  /* 0x0000000000007941 */ /* 0x000fea0003800000 */
.L_x_7335:
[----:B------:R0:W-:Y:S01]  /*9b50*/  STG.E.U8 desc[UR36][R8.64], R4 ;  /* 0x0000000408007986 */ /* 0x0001e2000c101124 */
[----:B------:R-:W-:Y:S05]  /*9b60*/  BRA `(.L_x_7315) ;  /* 0x0000000400187947 */ /* 0x000fea0003800000 */
.L_x_7333:
        /* <DEDUP_REMOVED lines=17> */
.L_x_7340:
[----:B------:R-:W-:-:S04]  /*9c80*/  LOP3.LUT R3, R5, 0x80000000, RZ, 0xc0, !PT ;  /* 0x8000000005037812 */ /* 0x000fc800078ec0ff */
[----:B------:R-:W-:-:S04]  /*9c90*/  SHF.R.U32.HI R3, RZ, 0x18, R3 ;  /* 0x00000018ff037819 */ /* 0x000fc80000011603 */
[----:B------:R-:W-:-:S04]  /*9ca0*/  LOP3.LUT R0, R0, R3, RZ, 0xfc, !PT ;  /* 0x0000000300007212 */ /* 0x000fc800078efcff */
[----:B------:R-:W-:-:S07]  /*9cb0*/  PRMT R4, R0, 0x7610, R4 ;  /* 0x0000761000047816 */ /* 0x000fce0000000004 */
.L_x_7339:
[----:B------:R-:W-:Y:S05]  /*9cc0*/  BSYNC B0 ;  /* 0x0000000000007941 */ /* 0x000fea0003800000 */
.L_x_7338:
[----:B------:R0:W-:Y:S01]  /*9cd0*/  STG.E.U8 desc[UR36][R8.64], R4 ;  /* 0x0000000408007986 */ /* 0x0001e2000c101124 */
[----:B------:R-:W-:Y:S05]  /*9ce0*/  BRA `(.L_x_7315) ;  /* 0x0000000000b87947 */ /* 0x000fea0003800000 */
.L_x_7332:
        /* <DEDUP_REMOVED lines=22> */
.L_x_7314:
        /* <DEDUP_REMOVED lines=16> */
.L_x_7343:
[----:B------:R-:W-:Y:S05]  /*9f50*/  BRA `(.L_x_7315) ;  /* 0x00000000001c7947 */ /* 0x000fea0003800000 */
.L_x_7342:
[----:B------:R-:W-:-:S06]  /*9f60*/  HADD2.F32 R4, -RZ, R18.H0_H0 ;  /* 0x20000012ff047230 */ /* 0x000fcc0000004100 */
[----:B------:R-:W0:Y:S02]  /*9f70*/  F2I.U64.TRUNC R4, R4 ;  /* 0x0000000400047311 */ /* 0x000e24000020d800 */
[----:B0-----:R0:W-:Y:S01]  /*9f80*/  STG.E.64 desc[UR36][R8.64], R4 ;  /* 0x0000000408007986 */ /* 0x0011e2000c101b24 */
[----:B------:R-:W-:Y:S05]  /*9f90*/  BRA `(.L_x_7315) ;  /* 0x00000000000c7947 */ /* 0x000fea0003800000 */
.L_x_7341:
[----:B------:R-:W-:-:S04]  /*9fa0*/  HADD2.F32 R18, -RZ, R18.H0_H0 ;  /* 0x20000012ff127230 */ /* 0x000fc80000004100 */
[----:B------:R-:W0:Y:S02]  /*9fb0*/  F2I.FTZ.U32.TRUNC.NTZ R3, R18 ;  /* 0x0000001200037305 */ /* 0x000e24000021f000 */
[----:B0-----:R0:W-:Y:S02]  /*9fc0*/  STG.E desc[UR36][R8.64], R3 ;  /* 0x0000000308007986 */ /* 0x0011e4000c101924 */
.L_x_7315:
        /* <DEDUP_REMOVED lines=21> */
[----:B------:R-:W-:-:S06]  /*a120*/  HADD2.F32 R17, -RZ, R17.H0_H0 ;  /* 0x20000011ff117230 */ /* 0x000fcc0000004100 */
[----:B------:R-:W0:Y:S02]  /*a130*/  F2I.FTZ.TRUNC.NTZ R17, R17 ;  /* 0x0000001100117305 */ /* 0x000e24000021f100 */
[----:B0-----:R3:W-:Y:S01]  /*a140*/  STG.E.U8 desc[UR36][R8.64], R17 ;  /* 0x0000001108007986 */ /* 0x0017e2000c101124 */
[----:B------:R-:W-:Y:S05]  /*a150*/  BRA `(.L_x_7349) ;  /* 0x0000000c00947947 */ /* 0x000fea0003800000 */
.L_x_7347:
[----:B------:R-:W-:-:S06]  /*a160*/  HADD2.F32 R5, -RZ, R17.H0_H0 ;  /* 0x20000011ff057230 */ /* 0x000fcc0000004100 */
[----:B------:R-:W0:Y:S02]  /*a170*/  F2I.S64.TRUNC R4, R5 ;  /* 0x0000000500047311 */ /* 0x000e24000020d900 */
[----:B0-----:R4:W-:Y:S01]  /*a180*/  STG.E.U8 desc[UR36][R8.64], R4 ;  /* 0x0000000408007986 */ /* 0x0019e2000c101124 */
[----:B------:R-:W-:Y:S05]  /*a190*/  BRA `(.L_x_7349) ;  /* 0x0000000c00847947 */ /* 0x000fea0003800000 */
.L_x_7346:
        /* <DEDUP_REMOVED lines=10> */
.L_x_7351:
[----:B------:R-:W-:-:S06]  /*a240*/  HADD2.F32 R17, -RZ, R17.H0_H0 ;  /* 0x20000011ff117230 */ /* 0x000fcc0000004100 */
[----:B------:R-:W0:Y:S02]  /*a250*/  F2I.FTZ.TRUNC.NTZ R17, R17 ;  /* 0x0000001100117305 */ /* 0x000e24000021f100 */
[----:B0-----:R2:W-:Y:S01]  /*a260*/  STG.E desc[UR36][R8.64], R17 ;  /* 0x0000001108007986 */ /* 0x0015e2000c101924 */
[----:B------:R-:W-:Y:S05]  /*a270*/  BRA `(.L_x_7349) ;  /* 0x0000000c004c7947 */ /* 0x000fea0003800000 */
.L_x_7350:
[----:B------:R-:W-:-:S06]  /*a280*/  HADD2.F32 R17, -RZ, R17.H0_H0 ;  /* 0x20000011ff117230 */ /* 0x000fcc0000004100 */
[----:B------:R-:W0:Y:S02]  /*a290*/  F2I.FTZ.TRUNC.NTZ R17, R17 ;  /* 0x0000001100117305 */ /* 0x000e24000021f100 */
[----:B0-----:R0:W-:Y:S01]  /*a2a0*/  STG.E.U16 desc[UR36][R8.64], R17 ;  /* 0x0000001108007986 */ /* 0x0011e2000c101524 */
[----:B------:R-:W-:Y:S05]  /*a2b0*/  BRA `(.L_x_7349) ;  /* 0x0000000c003c7947 */ /* 0x000fea0003800000 */
.L_x_7345:
        /* <DEDUP_REMOVED lines=9> */
.L_x_7353:
[----:B------:R0:W-:Y:S01]  /*a350*/  STG.E.U16 desc[UR36][R8.64], R17 ;  /* 0x0000001108007986 */ /* 0x0001e2000c101524 */
[----:B------:R-:W-:Y:S05]  /*a360*/  BRA `(.L_x_7349) ;  /* 0x0000000c00107947 */ /* 0x000fea0003800000 */
.L_x_7352:
        /* <DEDUP_REMOVED lines=10> */
.L_x_7355:
[----:B------:R-:W-:-:S05]  /*a410*/  HADD2.F32 R0, -RZ, R17.H0_H0 ;  /* 0x20000011ff007230 */ /* 0x000fca0000004100 */
[----:B------:R-:W-:-:S04]  /*a420*/  F2FP.F16.F32.PACK_AB R0, RZ, R0 ;  /* 0x00000000ff00723e */ /* 0x000fc800000000ff */
[----:B------:R-:W-:-:S05]  /*a430*/  PRMT R0, R0, 0x5410, RZ ;  /* 0x0000541000007816 */ /* 0x000fca00000000ff */
[----:B------:R0:W-:Y:S01]  /*a440*/  STG.E desc[UR36][R8.64], R0 ;  /* 0x0000000008007986 */ /* 0x0001e2000c101924 */
[----:B------:R-:W-:Y:S05]  /*a450*/  BRA `(.L_x_7349) ;  /* 0x0000000800d47947 */ /* 0x000fea0003800000 */
.L_x_7354:
[----:B------:R-:W-:-:S05]  /*a460*/  HADD2.F32 R4, -RZ, R17.H0_H0 ;  /* 0x20000011ff047230 */ /* 0x000fca0000004100 */
[----:B------:R-:W-:-:S06]  /*a470*/  FMUL.FTZ R4, R4, 1 ;  /* 0x3f80000004047820 */ /* 0x000fcc0000410000 */
[----:B------:R-:W0:Y:S02]  /*a480*/  F2F.F64.F32 R4, R4 ;  /* 0x0000000400047310 */ /* 0x000e240000201800 */
[----:B0-----:R0:W-:Y:S01]  /*a490*/  STG.E.64 desc[UR36][R8.64], R4 ;  /* 0x0000000408007986 */ /* 0x0011e2000c101b24 */
[----:B------:R-:W-:Y:S05]  /*a4a0*/  BRA `(.L_x_7349) ;  /* 0x0000000800c07947 */ /* 0x000fea0003800000 */
.L_x_7344:
        /* <DEDUP_REMOVED lines=13> */
.L_x_7358:
[----:B------:R-:W-:Y:S01]  /*a580*/  HADD2.F32 R17, -RZ, R17.H0_H0 ;  /* 0x20000011ff117230 */ /* 0x000fe20000004100 */
[----:B------:R-:W-:-:S04]  /*a590*/  CS2R R6, SRZ ;  /* 0x0000000000067805 */ /* 0x000fc8000001ff00 */
[----:B------:R-:W-:-:S06]  /*a5a0*/  FMUL.FTZ R4, R17, 1 ;  /* 0x3f80000011047820 */ /* 0x000fcc0000410000 */
[----:B------:R-:W0:Y:S02]  /*a5b0*/  F2F.F64.F32 R4, R4 ;  /* 0x0000000400047310 */ /* 0x000e240000201800 */
[----:B0-----:R0:W-:Y:S01]  /*a5c0*/  STG.E.128 desc[UR36][R8.64], R4 ;  /* 0x0000000408007986 */ /* 0x0011e2000c101d24 */
[----:B------:R-:W-:Y:S05]  /*a5d0*/  BRA `(.L_x_7349) ;  /* 0x0000000800747947 */ /* 0x000fea0003800000 */
.L_x_7357:
        /* <DEDUP_REMOVED lines=21> */
.L_x_7362:
[----:B------:R-:W-:Y:S05]  /*a730*/  BSYNC B0 ;  /* 0x0000000000007941 */ /* 0x000fea0003800000 */
.L_x_7361:
[----:B------:R-:W-:-:S05]  /*a740*/  LOP3.LUT R5, R0, R5, RZ, 0xfc, !PT ;  /* 0x0000000500057212 */ /* 0x000fca00078efcff */
[----:B------:R0:W-:Y:S01]  /*a750*/  STG.E.U8 desc[UR36][R8.64], R5 ;  /* 0x0000000508007986 */ /* 0x0001e2000c101124 */
[----:B------:R-:W-:Y:S05]  /*a760*/  BRA `(.L_x_7349) ;  /* 0x0000000800107947 */ /* 0x000fea0003800000 */
.L_x_7360:
        /* <DEDUP_REMOVED lines=13> */
.L_x_7364:
[----:B------:R-:W-:Y:S01]  /*a840*/  IMAD.MOV.U32 R0, RZ, RZ, 0x7f ;  /* 0x0000007fff007424 */ /* 0x000fe200078e00ff */
[----:B------:R-:W-:-:S04]  /*a850*/  ISETP.GT.U32.AND P0, PT, R3, 0x7f800000, PT ;  /* 0x7f8000000300780c */ /* 0x000fc80003f04070 */
[----:B------:R-:W-:-:S09]  /*a860*/  SEL R0, R0, 0x7c, P0 ;  /* 0x0000007c00007807 */ /* 0x000fd20000000000 */
.L_x_7365:
[----:B------:R-:W-:Y:S05]  /*a870*/  BSYNC B0 ;  /* 0x0000000000007941 */ /* 0x000fea0003800000 */
.L_x_7363:
[----:B------:R-:W-:-:S04]  /*a880*/  LOP3.LUT R3, R17, 0x80000000, RZ, 0xc0, !PT ;  /* 0x8000000011037812 */ /* 0x000fc800078ec0ff */
[----:B------:R-:W-:-:S04]  /*a890*/  SHF.R.U32.HI R3, RZ, 0x18, R3 ;  /* 0x00000018ff037819 */ /* 0x000fc80000011603 */
[----:B------:R-:W-:-:S05]  /*a8a0*/  LOP3.LUT R3, R0, R3, RZ, 0xfc, !PT ;  /* 0x0000000300037212 */ /* 0x000fca00078efcff */
[----:B------:R0:W-:Y:S01]  /*a8b0*/  STG.E.U8 desc[UR36][R8.64], R3 ;  /* 0x0000000308007986 */ /* 0x0001e2000c101124 */
[----:B------:R-:W-:Y:S05]  /*a8c0*/  BRA `(.L_x_7349) ;  /* 0x0000000400b87947 */ /* 0x000fea0003800000 */
.L_x_7359:
[----:B------:R-:W-:-:S05]  /*a8d0*/  HADD2.F32 R0, -RZ, R17.H0_H0 ;  /* 0x20000011ff007230 */ /* 0x000fca0000004100 */
[----:B------:R-:W-:-:S05]  /*a8e0*/  F2FP.BF16.F32.PACK_AB R0, RZ, R0 ;  /* 0x00000000ff00723e */ /* 0x000fca00000010ff */
[----:B------:R0:W-:Y:S01]  /*a8f0*/  STG.E.U16 desc[UR36][R8.64], R0 ;  /* 0x0000000008007986 */ /* 0x0001e2000c101524 */
[----:B------:R-:W-:Y:S05]  /*a900*/  BRA `(.L_x_7349) ;  /* 0x0000000400a87947 */ /* 0x000fea0003800000 */
.L_x_7356:
        /* <DEDUP_REMOVED lines=12> */
.L_x_7368:
        /* <DEDUP_REMOVED lines=17> */
.L_x_7371:
[----:B------:R-:W-:-:S04]  /*aae0*/  LOP3.LUT R3, R17, 0x80000000, RZ, 0xc0, !PT ;  /* 0x8000000011037812 */ /* 0x000fc800078ec0ff */
[----:B------:R-:W-:-:S04]  /*aaf0*/  SHF.R.U32.HI R3, RZ, 0x18, R3 ;  /* 0x00000018ff037819 */ /* 0x000fc80000011603 */
[----:B------:R-:W-:-:S04]  /*ab00*/  LOP3.LUT R0, R0, R3, RZ, 0xfc, !PT ;  /* 0x0000000300007212 */ /* 0x000fc800078efcff */
[----:B------:R-:W-:-:S07]  /*ab10*/  PRMT R4, R0, 0x7610, R4 ;  /* 0x0000761000047816 */ /* 0x000fce0000000004 */
.L_x_7370:
[----:B------:R-:W-:Y:S05]  /*ab20*/  BSYNC B0 ;  /* 0x0000000000007941 */ /* 0x000fea0003800000 */
.L_x_7369:
[----:B------:R0:W-:Y:S01]  /*ab30*/  STG.E.U8 desc[UR36][R8.64], R4 ;  /* 0x0000000408007986 */ /* 0x0001e2000c101124 */
[----:B------:R-:W-:Y:S05]  /*ab40*/  BRA `(.L_x_7349) ;  /* 0x0000000400187947 */ /* 0x000fea0003800000 */
.L_x_7367:
        /* <DEDUP_REMOVED lines=17> */
.L_x_7374:
[----:B------:R-:W-:-:S04]  /*ac60*/  LOP3.LUT R3, R17, 0x80000000, RZ, 0xc0, !PT ;  /* 0x8000000011037812 */ /* 0x000fc800078ec0ff */
[----:B------:R-:W-:-:S04]  /*ac70*/  SHF.R.U32.HI R3, RZ, 0x18, R3 ;  /* 0x00000018ff037819 */ /* 0x000fc80000011603 */
[----:B------:R-:W-:-:S04]  /*ac80*/  LOP3.LUT R0, R0, R3, RZ, 0xfc, !PT ;  /* 0x0000000300007212 */ /* 0x000fc800078efcff */
[----:B------:R-:W-:-:S07]  /*ac90*/  PRMT R4, R0, 0x7610, R4 ;  /* 0x0000761000047816 */ /* 0x000fce0000000004 */
.L_x_7373:
[----:B------:R-:W-:Y:S05]  /*aca0*/  BSYNC B0 ;  /* 0x0000000000007941 */ /* 0x000fea0003800000 */
.L_x_7372:
[----:B------:R0:W-:Y:S01]  /*acb0*/  STG.E.U8 desc[UR36][R8.64], R4 ;  /* 0x0000000408007986 */ /* 0x0001e2000c101124 */
[----:B------:R-:W-:Y:S05]  /*acc0*/  BRA `(.L_x_7349) ;  /* 0x0000000000b87947 */ /* 0x000fea0003800000 */
.L_x_7366:
        /* <DEDUP_REMOVED lines=22> */
.L_x_7348:
        /* <DEDUP_REMOVED lines=16> */
.L_x_7377:
[----:B------:R-:W-:Y:S05]  /*af30*/  BRA `(.L_x_7349) ;  /* 0x00000000001c7947 */ /* 0x000fea0003800000 */
.L_x_7376:
[----:B------:R-:W-:-:S06]  /*af40*/  HADD2.F32 R4, -RZ, R17.H0_H0 ;  /* 0x20000011ff047230 */ /* 0x000fcc0000004100 */
[----:B------:R-:W0:Y:S02]  /*af50*/  F2I.U64.TRUNC R4, R4 ;  /* 0x0000000400047311 */ /* 0x000e24000020d800 */
[----:B0-----:R0:W-:Y:S01]  /*af60*/  STG.E.64 desc[UR36][R8.64], R4 ;  /* 0x0000000408007986 */ /* 0x0011e2000c101b24 */
[----:B------:R-:W-:Y:S05]  /*af70*/  BRA `(.L_x_7349) ;  /* 0x00000000000c7947 */ /* 0x000fea0003800000 */
.L_x_7375:
[----:B------:R-:W-:-:S06]  /*af80*/  HADD2.F32 R17, -RZ, R17.H0_H0 ;  /* 0x20000011ff117230 */ /* 0x000fcc0000004100 */
[----:B------:R-:W0:Y:S02]  /*af90*/  F2I.FTZ.U32.TRUNC.NTZ R17, R17 ;  /* 0x0000001100117305 */ /* 0x000e24000021f000 */
[----:B0-----:R0:W-:Y:S02]  /*afa0*/  STG.E desc[UR36][R8.64], R17 ;  /* 0x0000001108007986 */ /* 0x0011e4000c101924 */
.L_x_7349:
[----:B------:R-:W-:-:S07]  /*afb0*/  VIADD R25, R25, 0x80 ;  /* 0x0000008019197836 */ /* 0x000fce0000000000 */
.L_x_7309:
[----:B------:R-:W-:Y:S05]  /*afc0*/  BSYNC B6 ;  /* 0x0000000000067941 */ /* 0x000fea0003800000 */
.L_x_7308:
[----:B------:R-:W-:-:S13]  /*afd0*/  ISETP.GE.AND P0, PT, R25, R29, PT ;  /* 0x0000001d1900720c */ /* 0x000fda0003f06270 */
[----:B------:R-:W-:Y:S05]  /*afe0*/  @P0 EXIT ;  /* 0x000000000000094d */ /* 0x000fea0003800000 */
[----:B01-34-:R-:W0:Y:S01]  /*aff0*/  LDC.64 R4, c[0x0][0x218] ;  /* 0x00008600ff047b82 */ /* 0x01be220000000a00 */
        /* <DEDUP_REMOVED lines=20> */
.L_x_7381:
[----:B------:R-:W-:-:S06]  /*b140*/  HADD2.F32 R5, -RZ, R16.H0_H0 ;  /* 0x20000010ff057230 */ /* 0x000fcc0000004100 */
[----:B------:R-:W0:Y:S02]  /*b150*/  F2I.S64.TRUNC R4, R5 ;  /* 0x0000000500047311 */ /* 0x000e24000020d900 */
[----:B0-----:R-:W-:Y:S01]  /*b160*/  STG.E.U8 desc[UR36][R2.64], R4 ;  /* 0x0000000402007986 */ /* 0x001fe2000c101124 */
[----:B------:R-:W-:Y:S05]  /*b170*/  EXIT ;  /* 0x000000000000794d */ /* 0x000fea0003800000 */
.L_x_7380:
        /* <DEDUP_REMOVED lines=10> */
.L_x_7384:
[----:B------:R-:W-:-:S04]  /*b220*/  HADD2.F32 R16, -RZ, R16.H0_H0 ;  /* 0x20000010ff107230 */ /* 0x000fc80000004100 */
[----:B------:R-:W0:Y:S02]  /*b230*/  F2I.FTZ.TRUNC.NTZ R5, R16 ;  /* 0x0000001000057305 */ /* 0x000e24000021f100 */
[----:B0-----:R-:W-:Y:S01]  /*b240*/  STG.E desc[UR36][R2.64], R5 ;  /* 0x0000000502007986 */ /* 0x001fe2000c101924 */
[----:B------:R-:W-:Y:S05]  /*b250*/  EXIT ;  /* 0x000000000000794d */ /* 0x000fea0003800000 */
.L_x_7383:
[----:B------:R-:W-:-:S04]  /*b260*/  HADD2.F32 R16, -RZ, R16.H0_H0 ;  /* 0x20000010ff107230 */ /* 0x000fc80000004100 */
[----:B------:R-:W0:Y:S02]  /*b270*/  F2I.FTZ.TRUNC.NTZ R5, R16 ;  /* 0x0000001000057305 */ /* 0x000e24000021f100 */
[----:B0-----:R-:W-:Y:S01]  /*b280*/  STG.E.U16 desc[UR36][R2.64], R5 ;  /* 0x0000000502007986 */ /* 0x001fe2000c101524 */
[----:B------:R-:W-:Y:S05]  /*b290*/  EXIT ;  /* 0x000000000000794d */ /* 0x000fea0003800000 */
.L_x_7379:
        /* <DEDUP_REMOVED lines=9> */
.L_x_7386:
[----:B------:R-:W-:Y:S01]  /*b330*/  STG.E.U16 desc[UR36][R2.64], R16 ;  /* 0x0000001002007986 */ /* 0x000fe2000c101524 */
[----:B------:R-:W-:Y:S05]  /*b340*/  EXIT ;  /* 0x000000000000794d */ /* 0x000fea0003800000 */
.L_x_7385:
        /* <DEDUP_REMOVED lines=10> */
.L_x_7388:
[----:B------:R-:W-:-:S05]  /*b3f0*/  HADD2.F32 R0, -RZ, R16.H0_H0 ;  /* 0x20000010ff007230 */ /* 0x000fca0000004100 */
[----:B------:R-:W-:-:S04]  /*b400*/  F2FP.F16.F32.PACK_AB R0, RZ, R0 ;  /* 0x00000000ff00723e */ /* 0x000fc800000000ff */
[----:B------:R-:W-:-:S05]  /*b410*/  PRMT R0, R0, 0x5410, RZ ;  /* 0x0000541000007816 */ /* 0x000fca00000000ff */
[----:B------:R-:W-:Y:S01]  /*b420*/  STG.E desc[UR36][R2.64], R0 ;  /* 0x0000000002007986 */ /* 0x000fe2000c101924 */
[----:B------:R-:W-:Y:S05]  /*b430*/  EXIT ;  /* 0x000000000000794d */ /* 0x000fea0003800000 */
.L_x_7387:
[----:B------:R-:W-:-:S05]  /*b440*/  HADD2.F32 R4, -RZ, R16.H0_H0 ;  /* 0x20000010ff047230 */ /* 0x000fca0000004100 */
[----:B------:R-:W-:-:S06]  /*b450*/  FMUL.FTZ R4, R4, 1 ;  /* 0x3f80000004047820 */ /* 0x000fcc0000410000 */
[----:B------:R-:W0:Y:S02]  /*b460*/  F2F.F64.F32 R4, R4 ;  /* 0x0000000400047310 */ /* 0x000e240000201800 */
[----:B0-----:R-:W-:Y:S01]  /*b470*/  STG.E.64 desc[UR36][R2.64], R4 ;  /* 0x0000000402007986 */ /* 0x001fe2000c101b24 */
[----:B------:R-:W-:Y:S05]  /*b480*/  EXIT ;  /* 0x000000000000794d */ /* 0x000fea0003800000 */
.L_x_7378:
        /* <DEDUP_REMOVED lines=13> */
.L_x_7391:
[----:B------:R-:W-:Y:S01]  /*b560*/  HADD2.F32 R16, -RZ, R16.H0_H0 ;  /* 0x20000010ff107230 */ /* 0x000fe20000004100 */
[----:B------:R-:W-:-:S04]  /*b570*/  CS2R R6, SRZ ;  /* 0x0000000000067805 */ /* 0x000fc8000001ff00 */
[----:B------:R-:W-:-:S06]  /*b580*/  FMUL.FTZ R4, R16, 1 ;  /* 0x3f80000010047820 */ /* 0x000fcc0000410000 */
[----:B------:R-:W0:Y:S02]  /*b590*/  F2F.F64.F32 R4, R4 ;  /* 0x0000000400047310 */ /* 0x000e240000201800 */
[----:B0-----:R-:W-:Y:S01]  /*b5a0*/  STG.E.128 desc[UR36][R2.64], R4 ;  /* 0x0000000402007986 */ /* 0x001fe2000c101d24 */
[----:B------:R-:W-:Y:S05]  /*b5b0*/  EXIT ;  /* 0x000000000000794d */ /* 0x000fea0003800000 */
.L_x_7390:
        /* <DEDUP_REMOVED lines=21> */
.L_x_7395:
[----:B------:R-:W-:Y:S05]  /*b710*/  BSYNC B0 ;  /* 0x0000000000007941 */ /* 0x000fea0003800000 */
.L_x_7394:
[----:B------:R-:W-:-:S05]  /*b720*/  LOP3.LUT R5, R0, R5, RZ, 0xfc, !PT ;  /* 0x0000000500057212 */ /* 0x000fca00078efcff */
[----:B------:R-:W-:Y:S01]  /*b730*/  STG.E.U8 desc[UR36][R2.64], R5 ;  /* 0x0000000502007986 */ /* 0x000fe2000c101124 */
[----:B------:R-:W-:Y:S05]  /*b740*/  EXIT ;  /* 0x000000000000794d */ /* 0x000fea0003800000 */
.L_x_7393:
        /* <DEDUP_REMOVED lines=13> */
.L_x_7397:
[----:B------:R-:W-:Y:S01]  /*b820*/  IMAD.MOV.U32 R0, RZ, RZ, 0x7f ;  /* 0x0000007fff007424 */ /* 0x000fe200078e00ff */
[----:B------:R-:W-:-:S04]  /*b830*/  ISETP.GT.U32.AND P0, PT, R4, 0x7f800000, PT ;  /* 0x7f8000000400780c */ /* 0x000fc80003f04070 */
[----:B------:R-:W-:-:S09]  /*b840*/  SEL R0, R0, 0x7c, P0 ;  /* 0x0000007c00007807 */ /* 0x000fd20000000000 */
.L_x_7398:
[----:B------:R-:W-:Y:S05]  /*b850*/  BSYNC B0 ;  /* 0x0000000000007941 */ /* 0x000fea0003800000 */
.L_x_7396:
[----:B------:R-:W-:-:S04]  /*b860*/  LOP3.LUT R4, R5, 0x80000000, RZ, 0xc0, !PT ;  /* 0x8000000005047812 */ /* 0x000fc800078ec0ff */
[----:B------:R-:W-:-:S04]  /*b870*/  SHF.R.U32.HI R5, RZ, 0x18, R4 ;  /* 0x00000018ff057819 */ /* 0x000fc80000011604 */
[----:B------:R-:W-:-:S05]  /*b880*/  LOP3.LUT R5, R0, R5, RZ, 0xfc, !PT ;  /* 0x0000000500057212 */ /* 0x000fca00078efcff */
[----:B------:R-:W-:Y:S01]  /*b890*/  STG.E.U8 desc[UR36][R2.64], R5 ;  /* 0x0000000502007986 */ /* 0x000fe2000c101124 */
[----:B------:R-:W-:Y:S05]  /*b8a0*/  EXIT ;  /* 0x000000000000794d */ /* 0x000fea0003800000 */
.L_x_7392:
[----:B------:R-:W-:-:S05]  /*b8b0*/  HADD2.F32 R0, -RZ, R16.H0_H0 ;  /* 0x20000010ff007230 */ /* 0x000fca0000004100 */
[----:B------:R-:W-:-:S05]  /*b8c0*/  F2FP.BF16.F32.PACK_AB R0, RZ, R0 ;  /* 0x00000000ff00723e */ /* 0x000fca00000010ff */
[----:B------:R-:W-:Y:S01]  /*b8d0*/  STG.E.U16 desc[UR36][R2.64], R0 ;  /* 0x0000000002007986 */ /* 0x000fe2000c101524 */
[----:B------:R-:W-:Y:S05]  /*b8e0*/  EXIT ;  /* 0x000000000000794d */ /* 0x000fea0003800000 */
.L_x_7389:
        /* <DEDUP_REMOVED lines=12> */
.L_x_7401:
        /* <DEDUP_REMOVED lines=17> */
.L_x_7404:
[----:B------:R-:W-:-:S04]  /*bac0*/  LOP3.LUT R0, R7, 0x80000000, RZ, 0xc0, !PT ;  /* 0x8000000007007812 */ /* 0x000fc800078ec0ff */
[----:B------:R-:W-:-:S04]  /*bad0*/  SHF.R.U32.HI R5, RZ, 0x18, R0 ;  /* 0x00000018ff057819 */ /* 0x000fc80000011600 */
[----:B------:R-:W-:-:S04]  /*bae0*/  LOP3.LUT R4, R4, R5, RZ, 0xfc, !PT ;  /* 0x0000000504047212 */ /* 0x000fc800078efcff */
[----:B------:R-:W-:-:S07]  /*baf0*/  PRMT R0, R4, 0x7610, R0 ;  /* 0x0000761004007816 */ /* 0x000fce0000000000 */
.L_x_7403:
[----:B------:R-:W-:Y:S05]  /*bb00*/  BSYNC B0 ;  /* 0x0000000000007941 */ /* 0x000fea0003800000 */
.L_x_7402:
[----:B------:R-:W-:Y:S01]  /*bb10*/  STG.E.U8 desc[UR36][R2.64], R0 ;  /* 0x0000000002007986 */ /* 0x000fe2000c101124 */
[----:B------:R-:W-:Y:S05]  /*bb20*/  EXIT ;  /* 0x000000000000794d */ /* 0x000fea0003800000 */
.L_x_7400:
        /* <DEDUP_REMOVED lines=17> */
.L_x_7407:
[----:B------:R-:W-:-:S04]  /*bc40*/  LOP3.LUT R0, R7, 0x80000000, RZ, 0xc0, !PT ;  /* 0x8000000007007812 */ /* 0x000fc800078ec0ff */
[----:B------:R-:W-:-:S04]  /*bc50*/  SHF.R.U32.HI R5, RZ, 0x18, R0 ;  /* 0x00000018ff057819 */ /* 0x000fc80000011600 */
[----:B------:R-:W-:-:S04]  /*bc60*/  LOP3.LUT R4, R4, R5, RZ, 0xfc, !PT ;  /* 0x0000000504047212 */ /* 0x000fc800078efcff */
[----:B------:R-:W-:-:S07]  /*bc70*/  PRMT R0, R4, 0x7610, R0 ;  /* 0x0000761004007816 */ /* 0x000fce0000000000 */
.L_x_7406:
[----:B------:R-:W-:Y:S05]  /*bc80*/  BSYNC B0 ;  /* 0x0000000000007941 */ /* 0x000fea0003800000 */
.L_x_7405:
[----:B------:R-:W-:Y:S01]  /*bc90*/  STG.E.U8 desc[UR36][R2.64], R0 ;  /* 0x0000000002007986 */ /* 0x000fe2000c101124 */
[----:B------:R-:W-:Y:S05]  /*bca0*/  EXIT ;  /* 0x000000000000794d */ /* 0x000fea0003800000 */
.L_x_7399:
        /* <DEDUP_REMOVED lines=22> */
.L_x_7382:
        /* <DEDUP_REMOVED lines=16> */
.L_x_7410:
[----:B------:R-:W-:Y:S05]  /*bf10*/  EXIT ;  /* 0x000000000000794d */ /* 0x000fea0003800000 */
.L_x_7409:
[----:B------:R-:W-:-:S06]  /*bf20*/  HADD2.F32 R4, -RZ, R16.H0_H0 ;  /* 0x20000010ff047230 */ /* 0x000fcc0000004100 */
[----:B------:R-:W0:Y:S02]  /*bf30*/  F2I.U64.TRUNC R4, R4 ;  /* 0x0000000400047311 */ /* 0x000e24000020d800 */
[----:B0-----:R-:W-:Y:S01]  /*bf40*/  STG.E.64 desc[UR36][R2.64], R4 ;  /* 0x0000000402007986 */ /* 0x001fe2000c101b24 */
[----:B------:R-:W-:Y:S05]  /*bf50*/  EXIT ;  /* 0x000000000000794d */ /* 0x000fea0003800000 */
.L_x_7408:
[----:B------:R-:W-:-:S04]  /*bf60*/  HADD2.F32 R16, -RZ, R16.H0_H0 ;  /* 0x20000010ff107230 */ /* 0x000fc80000004100 */
[----:B------:R-:W0:Y:S02]  /*bf70*/  F2I.FTZ.U32.TRUNC.NTZ R5, R16 ;  /* 0x0000001000057305 */ /* 0x000e24000021f000 */
[----:B0-----:R-:W-:Y:S01]  /*bf80*/  STG.E desc[UR36][R2.64], R5 ;  /* 0x0000000502007986 */ /* 0x001fe2000c101924 */
[----:B------:R-:W-:Y:S05]  /*bf90*/  EXIT ;  /* 0x000000000000794d */ /* 0x000fea0003800000 */
.L_x_7411:
        /* <DEDUP_REMOVED lines=14> */
.L_x_28370:


//--------------------- .text._ZN2at6native18elementwise_kernelILi128ELi4EZNS0_22gpu_kernel_impl_nocastIZZZNS0_49_GLOBAL__N__b919a28f_16_Normalization_cu_5c38458736batch_norm_elementwise_backward_evalERKNS_6TensorES6_S6_S6_ENKUlvE0_clEvENKUlvE1_clEvEUlN3c104HalfEfE_EEvRNS_18TensorIteratorBaseERKT_EUliE_EEviT1_ --------------------------
	.section	.text._ZN2at6native18elementwise_kernelILi128ELi4EZNS0_22gpu_kernel_impl_nocastIZZZNS0_49_GLOBAL__N__b919a28f_16_Normalization_cu_5c38458736batch_norm_elementwise_backward_evalERKNS_6TensorES6_S6_S6_ENKUlvE0_clEvENKUlvE1_clEvEUlN3c104HalfEfE_EEvRNS_18TensorIteratorBaseERKT_EUliE_EEviT1_,"ax",@progbits
	.align	128
        .global         _ZN2at6native18elementwise_kernelILi128ELi4EZNS0_22gpu_kernel_impl_nocastIZZZNS0_49_GLOBAL__N__b919a28f_16_Normalization_cu_5c38458736batch_norm_elementwise_backward_evalERKNS_6TensorES6_S6_S6_ENKUlvE0_clEvENKUlvE1_clEvEUlN3c104HalfEfE_EEvRNS_18TensorIteratorBaseERKT_EUliE_EEviT1_
        .type           _ZN2at6native18elementwise_kernelILi128ELi4EZNS0_22gpu_kernel_impl_nocastIZZZNS0_49_GLOBAL__N__b919a28f_16_Normalization_cu_5c38458736batch_norm_elementwise_backward_evalERKNS_6TensorES6_S6_S6_ENKUlvE0_clEvENKUlvE1_clEvEUlN3c104HalfEfE_EEvRNS_18TensorIteratorBaseERKT_EUliE_EEviT1_,@function
        .size           _ZN2at6native18elementwise_kernelILi128ELi4EZNS0_22gpu_kernel_impl_nocastIZZZNS0_49_GLOBAL__N__b919a28f_16_Normalization_cu_5c38458736batch_norm_elementwise_backward_evalERKNS_6TensorES6_S6_S6_ENKUlvE0_clEvENKUlvE1_clEvEUlN3c104HalfEfE_EEvRNS_18TensorIteratorBaseERKT_EUliE_EEviT1_,(.L_x_28371 - _ZN2at6native18elementwise_kernelILi128ELi4EZNS0_22gpu_kernel_impl_nocastIZZZNS0_49_GLOBAL__N__b919a28f_16_Normalization_cu_5c38458736batch_norm_elementwise_backward_evalERKNS_6TensorES6_S6_S6_ENKUlvE0_clEvENKUlvE1_clEvEUlN3c104HalfEfE_EEvRNS_18TensorIteratorBaseERKT_EUliE_EEviT1_)
        .other          _ZN2at6native18elementwise_kernelILi128ELi4EZNS0_22gpu_kernel_impl_nocastIZZZNS0_49_GLOBAL__N__b919a28f_16_Normalization_cu_5c38458736batch_norm_elementwise_backward_evalERKNS_6TensorES6_S6_S6_ENKUlvE0_clEvENKUlvE1_clEvEUlN3c104HalfEfE_EEvRNS_18TensorIteratorBaseERKT_EUliE_EEviT1_,@"STO_CUDA_ENTRY STV_DEFAULT"
_ZN2at6native18elementwise_kernelILi128ELi4EZNS0_22gpu_kernel_impl_nocastIZZZNS0_49_GLOBAL__N__b919a28f_16_Normalization_cu_5c38458736batch_norm_elementwise_backward_evalERKNS_6TensorES6_S6_S6_ENKUlvE0_clEvENKUlvE1_clEvEUlN3c104HalfEfE_EEvRNS_18TensorIteratorBaseERKT_EUliE_EEviT1_:
.text._ZN2at6native18elementwise_kernelILi128ELi4EZNS0_22gpu_kernel_impl_nocastIZZZNS0_49_GLOBAL__N__b919a28f_16_Normalization_cu_5c38458736batch_norm_elementwise_backward_evalERKNS_6TensorES6_S6_S6_ENKUlvE0_clEvENKUlvE1_clEvEUlN3c104HalfEfE_EEvRNS_18TensorIteratorBaseERKT_EUliE_EEviT1_:
        /* <DEDUP_REMOVED lines=363> */
.L_x_7414:
        /* <DEDUP_REMOVED lines=11> */
[----:B------:R-:W-:Y:S01]  /*1760*/  IADD3.X R5, RZ, UR9, RZ, P0, !PT ;  /* 0x00000009ff057c10 */ /* 0x000fe200087fe4ff */
[----:B--2---:R-:W-:-:S05]  /*1770*/  HADD2.F32 R11, -RZ, R6.H0_H0 ;  /* 0x20000006ff0b7230 */ /* 0x004fca0000004100 */
[----:B---3--:R-:W-:-:S05]  /*1780*/  FMUL.FTZ R11, R8, R11 ;  /* 0x0000000b080b7220 */ /* 0x008fca0000410000 */
[----:B------:R-:W-:-:S05]  /*1790*/  F2FP.F16.F32.PACK_AB R11, RZ, R11 ;  /* 0x0000000bff0b723e */ /* 0x000fca00000000ff */
[----:B------:R0:W-:Y:S02]  /*17a0*/  STG.E.U16 desc[UR4][R4.64], R11 ;  /* 0x0000000b04007986 */ /* 0x0001e4000c101504 */
.L_x_7413:
[----:B------:R-:W-:Y:S05]  /*17b0*/  BSYNC B0 ;  /* 0x0000000000007941 */ /* 0x000fea0003800000 */
.L_x_7412:
        /* <DEDUP_REMOVED lines=356> */
.L_x_7417:
        /* <DEDUP_REMOVED lines=12> */
[----:B------:R-:W-:Y:S01]  /*2ec0*/  ISETP.GE.AND P0, PT, R3, UR6, PT ;  /* 0x0000000603007c0c */ /* 0x000fe2000bf06270 */
[----:B--2---:R-:W-:-:S05]  /*2ed0*/  HADD2.F32 R11, -RZ, R6.H0_H0 ;  /* 0x20000006ff0b7230 */ /* 0x004fca0000004100 */
[----:B---3--:R-:W-:-:S05]  /*2ee0*/  FMUL.FTZ R11, R8, R11 ;  /* 0x0000000b080b7220 */ /* 0x008fca0000410000 */
[----:B------:R-:W-:-:S05]  /*2ef0*/  F2FP.F16.F32.PACK_AB R11, RZ, R11 ;  /* 0x0000000bff0b723e */ /* 0x000fca00000000ff */
        /* <DEDUP_REMOVED lines=355> */
.L_x_7418:
        /* <DEDUP_REMOVED lines=16> */
.L_x_7416:
[----:B------:R-:W-:Y:S05]  /*4630*/  BSYNC B0 ;  /* 0x0000000000007941 */ /* 0x000fea0003800000 */
.L_x_7415:
        /* <DEDUP_REMOVED lines=355> */
.L_x_7419:
        /* <DEDUP_REMOVED lines=10> */
[----:B------:R-:W-:Y:S01]  /*5d10*/  IADD3.X R5, RZ, UR7, RZ, P0, !PT ;  /* 0x00000007ff057c10 */ /* 0x000fe200087fe4ff */
[----:B--2---:R-:W-:-:S05]  /*5d20*/  HADD2.F32 R9, -RZ, R2.H0_H0 ;  /* 0x20000002ff097230 */ /* 0x004fca0000004100 */
[----:B---3--:R-:W-:-:S05]  /*5d30*/  FMUL.FTZ R9, R6, R9 ;  /* 0x0000000906097220 */ /* 0x008fca0000410000 */
[----:B------:R-:W-:-:S05]  /*5d40*/  F2FP.F16.F32.PACK_AB R9, RZ, R9 ;  /* 0x00000009ff09723e */ /* 0x000fca00000000ff */
[----:B------:R-:W-:Y:S01]  /*5d50*/  STG.E.U16 desc[UR4][R4.64], R9 ;  /* 0x0000000904007986 */ /* 0x000fe2000c101504 */
[----:B------:R-:W-:Y:S05]  /*5d60*/  EXIT ;  /* 0x000000000000794d */ /* 0x000fea0003800000 */
.L_x_7420:
        /* <DEDUP_REMOVED lines=9> */
.L_x_28371:


//--------------------- .text._ZN2at6native27unrolled_elementwise_kernelIZZZNS0_49_GLOBAL__N__b919a28f_16_Normalization_cu_5c38458736batch_norm_elementwise_backward_evalERKNS_6TensorES5_S5_S5_ENKUlvE0_clEvENKUlvE1_clEvEUlN3c104HalfEfE_St5arrayIPcLm3EELi4E23TrivialOffsetCalculatorILi2EjESE_ILi1EjENS0_6memory15LoadWithoutCastENSH_16StoreWithoutCastEEEviT_T0_T2_T3_T4_T5_ --------------------------
	.section	.text._ZN2at6native27unrolled_elementwise_kernelIZZZNS0_49_GLOBAL__N__b919a28f_16_Normalization_cu_5c38458736batch_norm_elementwise_backward_evalERKNS_6TensorES5_S5_S5_ENKUlvE0_clEvENKUlvE1_clEvEUlN3c104HalfEfE_St5arrayIPcLm3EELi4E23TrivialOffsetCalculatorILi2EjESE_ILi1EjENS0_6memory15LoadWithoutCastENSH_16StoreWithoutCastEEEviT_T0_T2_T3_T4_T5_,"ax",@progbits
	.align	128
        .global         _ZN2at6native27unrolled_elementwise_kernelIZZZNS0_49_GLOBAL__N__b919a28f_16_Normalization_cu_5c38458736batch_norm_elementwise_backward_evalERKNS_6TensorES5_S5_S5_ENKUlvE0_clEvENKUlvE1_clEvEUlN3c104HalfEfE_St5arrayIPcLm3EELi4E23TrivialOffsetCalculatorILi2EjESE_ILi1EjENS0_6memory15LoadWithoutCastENSH_16StoreWithoutCastEEEviT_T0_T2_T3_T4_T5_
        .type           _ZN2at6native27unrolled_elementwise_kernelIZZZNS0_49_GLOBAL__N__b919a28f_16_Normalization_cu_5c38458736batch_norm_elementwise_backward_evalERKNS_6TensorES5_S5_S5_ENKUlvE0_clEvENKUlvE1_clEvEUlN3c104HalfEfE_St5arrayIPcLm3EELi4E23TrivialOffsetCalculatorILi2EjESE_ILi1EjENS0_6memory15LoadWithoutCastENSH_16StoreWithoutCastEEEviT_T0_T2_T3_T4_T5_,@function
        .size           _ZN2at6native27unrolled_elementwise_kernelIZZZNS0_49_GLOBAL__N__b919a28f_16_Normalization_cu_5c38458736batch_norm_elementwise_backward_evalERKNS_6TensorES5_S5_S5_ENKUlvE0_clEvENKUlvE1_clEvEUlN3c104HalfEfE_St5arrayIPcLm3EELi4E23TrivialOffsetCalculatorILi2EjESE_ILi1EjENS0_6memory15LoadWithoutCastENSH_16StoreWithoutCastEEEviT_T0_T2_T3_T4_T5_,(.L_x_28372 - _ZN2at6native27unrolled_elementwise_kernelIZZZNS0_49_GLOBAL__N__b919a28f_16_Normalization_cu_5c38458736batch_norm_elementwise_backward_evalERKNS_6TensorES5_S5_S5_ENKUlvE0_clEvENKUlvE1_clEvEUlN3c104HalfEfE_St5arrayIPcLm3EELi4E23TrivialOffsetCalculatorILi2EjESE_ILi1EjENS0_6memory15LoadWithoutCastENSH_16StoreWithoutCastEEEviT_T0_T2_T3_T4_T5_)
        .other          _ZN2at6native27unrolled_elementwise_kernelIZZZNS0_49_GLOBAL__N__b919a28f_16_Normalization_cu_5c38458736batch_norm_elementwise_backward_evalERKNS_6TensorES5_S5_S5_ENKUlvE0_clEvENKUlvE1_clEvEUlN3c104HalfEfE_St5arrayIPcLm3EELi4E23TrivialOffsetCalculatorILi2EjESE_ILi1EjENS0_6memory15LoadWithoutCastENSH_16StoreWithoutCastEEEviT_T0_T2_T3_T4_T5_,@"STO_CUDA_ENTRY STV_DEFAULT"
_ZN2at6native27unrolled_elementwise_kernelIZZZNS0_49_GLOBAL__N__b919a28f_16_Normalization_cu_5c38458736batch_norm_elementwise_backward_evalERKNS_6TensorES5_S5_S5_ENKUlvE0_clEvENKUlvE1_clEvEUlN3c104HalfEfE_St5arrayIPcLm3EELi4E23TrivialOffsetCalculatorILi2EjESE_ILi1EjENS0_6memory15LoadWithoutCastENSH_16StoreWithoutCastEEEviT_T0_T2_T3_T4_T5_:
.text._ZN2at6native27unrolled_elementwise_kernelIZZZNS0_49_GLOBAL__N__b919a28f_16_Normalization_cu_5c38458736batch_norm_elementwise_backward_evalERKNS_6TensorES5_S5_S5_ENKUlvE0_clEvENKUlvE1_clEvEUlN3c104HalfEfE_St5arrayIPcLm3EELi4E23TrivialOffsetCalculatorILi2EjESE_ILi1EjENS0_6memory15LoadWithoutCastENSH_16StoreWithoutCastEEEviT_T0_T2_T3_T4_T5_:
        /* <DEDUP_REMOVED lines=57> */
[----:B------:R-:W-:Y:S02]  /*0390*/  BSSY B0, `(.L_x_7421) ;  /* 0x0000019000007945 */ /* 0x000fe40003800000 */
[----:B----4-:R-:W-:-:S05]  /*03a0*/  @!P0 HADD2.F32 R5, -RZ, R16.H0_H0 ;  /* 0x20000010ff058230 */ /* 0x010fca0000004100 */
[----:B------:R-:W-:Y:S01]  /*03b0*/  @!P0 FMUL.FTZ R22, R5, R22 ;  /* 0x0000001605168220 */ /* 0x000fe20000410000 */
[----:B------:R-:W-:-:S04]  /*03c0*/  IADD3 R5, R17, 0x180, RZ ;  /* 0x0000018011057810 */ /* 0x000fc80007ffe0ff */
[----:B------:R-:W-:Y:S01]  /*03d0*/  @!P0 F2FP.F16.F32.PACK_AB R20, RZ, R22 ;  /* 0x00000016ff14823e */ /* 0x000fe200000000ff */
[----:B------:R-:W-:-:S04]  /*03e0*/  @!P0 IMAD.MOV.U32 R17, RZ, RZ, R13 ;  /* 0x000000ffff118224 */ /* 0x000fc800078e000d */
[----:B------:R1:W-:Y:S01]  /*03f0*/  @!P0 STG.E.U16 desc[UR4][R2.64], R20 ;  /* 0x0000001402008986 */ /* 0x0003e2000c101504 */
[----:B------:R-:W-:Y:S01]  /*0400*/  ISETP.GE.AND P3, PT, R17, R14, PT ;  /* 0x0000000e1100720c */ /* 0x000fe20003f66270 */
[----:B--2---:R-:W-:Y:S02]  /*0410*/  @!P1 HADD2.F32 R4, -RZ, R23.H0_H0 ;  /* 0x20000017ff049230 */ /* 0x004fe40000004100 */
[----:B---3--:R-:W-:-:S03]  /*0420*/  @!P2 HADD2.F32 R24, -RZ, R24.H0_H0 ;  /* 0x20000018ff18a230 */ /* 0x008fc60000004100 */
[----:B------:R-:W-:-:S05]  /*0430*/  @!P1 FMUL.FTZ R4, R4, R21 ;  /* 0x0000001504049220 */ /* 0x000fca0000410000 */
[----:B------:R-:W-:Y:S01]  /*0440*/  @!P1 F2FP.F16.F32.PACK_AB R18, RZ, R4 ;  /* 0x00000004ff12923e */ /* 0x000fe200000000ff */
[----:B------:R-:W-:-:S05]  /*0450*/  @!P2 FMUL.FTZ R24, R24, R25 ;  /* 0x000000191818a220 */ /* 0x000fca0000410000 */
[----:B------:R-:W-:Y:S01]  /*0460*/  @!P2 F2FP.F16.F32.PACK_AB R19, RZ, R24 ;  /* 0x00000018ff13a23e */ /* 0x000fe200000000ff */
[----:B-1----:R-:W-:Y:S06]  /*0470*/  @P3 BRA `(.L_x_7422) ;  /* 0x0000000000283947 */ /* 0x002fec0003800000 */
[----:B------:R-:W0:Y:S01]  /*0480*/  LDC.64 R6, c[0x0][0x218] ;  /* 0x00008600ff067b82 */ /* 0x000e220000000a00 */
[----:B------:R-:W-:Y:S02]  /*0490*/  LEA R3, R0, R17, 0x9 ;  /* 0x0000001100037211 */ /* 0x000fe400078e48ff */
[----:B------:R-:W-:-:S04]  /*04a0*/  IADD3 R17, R17, 0x80, RZ ;  /* 0x0000008011117810 */ /* 0x000fc80007ffe0ff */
[----:B------:R-:W-:-:S13]  /*04b0*/  ISETP.GE.AND P0, PT, R17, R14, PT ;  /* 0x0000000e1100720c */ /* 0x000fda0003f06270 */
[----:B------:R-:W-:Y:S01]  /*04c0*/  @!P0 IMAD R11, R0, 0x200, R17 ;  /* 0x00000200000b8824 */ /* 0x000fe200078e0211 */
[----:B------:R-:W-:Y:S01]  /*04d0*/  @!P0 IADD3 R17, R17, 0x80, RZ ;  /* 0x0000008011118810 */ /* 0x000fe20007ffe0ff */
[----:B0-----:R-:W-:-:S04]  /*04e0*/  IMAD.WIDE.U32 R2, R3, 0x2, R6 ;  /* 0x0000000203027825 */ /* 0x001fc800078e0006 */
[----:B------:R-:W-:Y:S01]  /*04f0*/  @!P0 IMAD.WIDE.U32 R6, R11, 0x2, R6 ;  /* 0x000000020b068825 */ /* 0x000fe200078e0006 */
[----:B------:R0:W-:Y:S04]  /*0500*/  STG.E.U16 desc[UR4][R2.64], R18 ;  /* 0x0000001202007986 */ /* 0x0001e8000c101504 */
[----:B------:R0:W-:Y:S02]  /*0510*/  @!P0 STG.E.U16 desc[UR4][R6.64], R19 ;  /* 0x0000001306008986 */ /* 0x0001e4000c101504 */
.L_x_7422:
[----:B------:R-:W-:Y:S05]  /*0520*/  BSYNC B0 ;  /* 0x0000000000007941 */ /* 0x000fea0003800000 */
.L_x_7421:
[-C--:B------:R-:W-:Y:S02]  /*0530*/  ISETP.GE.AND P1, PT, R17, R14.reuse, PT ;  /* 0x0000000e1100720c */ /* 0x080fe40003f26270 */
[----:B------:R-:W-:-:S11]  /*0540*/  ISETP.GE.AND P0, PT, R5, R14, PT ;  /* 0x0000000e0500720c */ /* 0x000fd60003f06270 */
[----:B------:R-:W-:Y:S05]  /*0550*/  @P1 EXIT ;  /* 0x000000000000194d */ /* 0x000fea0003800000 */
[----:B0-----:R-:W0:Y:S01]  /*0560*/  LDC.64 R2, c[0x0][0x218] ;  /* 0x00008600ff027b82 */ /* 0x001e220000000a00 */
[----:B-----5:R-:W-:Y:S01]  /*0570*/  @!P0 HADD2.F32 R8, -RZ, R8.H0_H0 ;  /* 0x20000008ff088230 */ /* 0x020fe20000004100 */
[----:B------:R-:W-:-:S04]  /*0580*/  LEA R17, R0, R17, 0x9 ;  /* 0x0000001100117211 */ /* 0x000fc800078e48ff */
[----:B------:R-:W-:-:S05]  /*0590*/  @!P0 FMUL.FTZ R8, R8, R9 ;  /* 0x0000000908088220 */ /* 0x000fca0000410000 */
[----:B------:R-:W-:Y:S01]  /*05a0*/  @!P0 F2FP.F16.F32.PACK_AB R4, RZ, R8 ;  /* 0x00000008ff04823e */ /* 0x000fe200000000ff */
[----:B0-----:R-:W-:-:S05]  /*05b0*/  IMAD.WIDE.U32 R2, R17, 0x2, R2 ;  /* 0x0000000211027825 */ /* 0x001fca00078e0002 */
[----:B------:R-:W-:Y:S01]  /*05c0*/  STG.E.U16 desc[UR4][R2.64], R4 ;  /* 0x0000000402007986 */ /* 0x000fe2000c101504 */
[----:B------:R-:W-:Y:S05]  /*05d0*/  EXIT ;  /* 0x000000000000794d */ /* 0x000fea0003800000 */
.L_x_7423:
        /* <DEDUP_REMOVED lines=10> */
.L_x_28372:


//--------------------- .text._ZN2at6native29vectorized_elementwise_kernelILi2EZZZNS0_49_GLOBAL__N__b919a28f_16_Normalization_cu_5c38458736batch_norm_elementwise_backward_evalERKNS_6TensorES5_S5_S5_ENKUlvE0_clEvENKUlvE1_clEvEUlN3c104HalfEfE_St5arrayIPcLm3EEEEviT0_T1_ --------------------------
	.section	.text._ZN2at6native29vectorized_elementwise_kernelILi2EZZZNS0_49_GLOBAL__N__b919a28f_16_Normalization_cu_5c38458736batch_norm_elementwise_backward_evalERKNS_6TensorES5_S5_S5_ENKUlvE0_clEvENKUlvE1_clEvEUlN3c104HalfEfE_St5arrayIPcLm3EEEEviT0_T1_,"ax",@progbits
	.align	128
        .global         _ZN2at6native29vectorized_elementwise_kernelILi2EZZZNS0_49_GLOBAL__N__b919a28f_16_Normalization_cu_5c38458736batch_norm_elementwise_backward_evalERKNS_6TensorES5_S5_S5_ENKUlvE0_clEvENKUlvE1_clEvEUlN3c104HalfEfE_St5arrayIPcLm3EEEEviT0_T1_
        .type           _ZN2at6native29vectorized_elementwise_kernelILi2EZZZNS0_49_GLOBAL__N__b919a28f_16_Normalization_cu_5c38458736batch_norm_elementwise_backward_evalERKNS_6TensorES5_S5_S5_ENKUlvE0_clEvENKUlvE1_clEvEUlN3c104HalfEfE_St5arrayIPcLm3EEEEviT0_T1_,@function
        .size           _ZN2at6native29vectorized_elementwise_kernelILi2EZZZNS0_49_GLOBAL__N__b919a28f_16_Normalization_cu_5c38458736batch_norm_elementwise_backward_evalERKNS_6TensorES5_S5_S5_ENKUlvE0_clEvENKUlvE1_clEvEUlN3c104HalfEfE_St5arrayIPcLm3EEEEviT0_T1_,(.L_x_28373 - _ZN2at6native29vectorized_elementwise_kernelILi2EZZZNS0_49_GLOBAL__N__b919a28f_16_Normalization_cu_5c38458736batch_norm_elementwise_backward_evalERKNS_6TensorES5_S5_S5_ENKUlvE0_clEvENKUlvE1_clEvEUlN3c104HalfEfE_St5arrayIPcLm3EEEEviT0_T1_)
        .other          _ZN2at6native29vectorized_elementwise_kernelILi2EZZZNS0_49_GLOBAL__N__b919a28f_16_Normalization_cu_5c38458736batch_norm_elementwise_backward_evalERKNS_6TensorES5_S5_S5_ENKUlvE0_clEvENKUlvE1_clEvEUlN3c104HalfEfE_St5arrayIPcLm3EEEEviT0_T1_,@"STO_CUDA_ENTRY STV_DEFAULT"
_ZN2at6native29vectorized_elementwise_kernelILi2EZZZNS0_49_GLOBAL__N__b919a28f_16_Normalization_cu_5c38458736batch_norm_elementwise_backward_evalERKNS_6TensorES5_S5_S5_ENKUlvE0_clEvENKUlvE1_clEvEUlN3c104HalfEfE_St5arrayIPcLm3EEEEviT0_T1_:
.text._ZN2at6native29vectorized_elementwise_kernelILi2EZZZNS0_49_GLOBAL__N__b919a28f_16_Normalization_cu_5c38458736batch_norm_elementwise_backward_evalERKNS_6TensorES5_S5_S5_ENKUlvE0_clEvENKUlvE1_clEvEUlN3c104HalfEfE_St5arrayIPcLm3EEEEviT0_T1_:
        /* <DEDUP_REMOVED lines=23> */
[----:B------:R0:W5:Y:S01]  /*0170*/  LDG.E.64 R8, desc[UR4][R16.64+0xc00] ;  /* 0x000c000410087981 */ /* 0x000162000c1e1b00 */
[----:B---3--:R-:W-:-:S04]  /*0180*/  IMAD.WIDE.U32 R10, R0, 0x2, R10 ;  /* 0x00000002000a7825 */ /* 0x008fc800078e000a */
[----:B------:R-:W-:-:S04]  /*0190*/  IMAD.WIDE R10, R2, 0x4, R10 ;  /* 0x00000004020a7825 */ /* 0x000fc800078e020a */
[--C-:B--2---:R-:W-:Y:S02]  /*01a0*/  HADD2.F32 R3, -RZ, R18.reuse.H0_H0 ;  /* 0x20000012ff037230 */ /* 0x104fe40000004100 */
[----:B------:R-:W-:Y:S02]  /*01b0*/  HADD2.F32 R18, -RZ, R18.H1_H1 ;  /* 0x30000012ff127230 */ /* 0x000fe40000004100 */
[--C-:B----4-:R-:W-:Y:S02]  /*01c0*/  HADD2.F32 R19, -RZ, R20.reuse.H0_H0 ;  /* 0x20000014ff137230 */ /* 0x110fe40000004100 */
[----:B------:R-:W-:Y:S02]  /*01d0*/  HADD2.F32 R20, -RZ, R20.H1_H1 ;  /* 0x30000014ff147230 */ /* 0x000fe40000004100 */
[--C-:B-----5:R-:W-:Y:S02]  /*01e0*/  HADD2.F32 R14, -RZ, R21.reuse.H1_H1 ;  /* 0x30000015ff0e7230 */ /* 0x120fe40000004100 */
[----:B------:R-:W-:Y:S01]  /*01f0*/  FMUL.FTZ R12, R12, R3 ;  /* 0x000000030c0c7220 */ /* 0x000fe20000410000 */
[----:B------:R-:W-:-:S02]  /*0200*/  HADD2.F32 R3, -RZ, R21.H0_H0 ;  /* 0x20000015ff037230 */ /* 0x000fc40000004100 */
[--C-:B------:R-:W-:Y:S02]  /*0210*/  HADD2.F32 R15, -RZ, R22.reuse.H0_H0 ;  /* 0x20000016ff0f7230 */ /* 0x100fe40000004100 */
[----:B0-----:R-:W-:Y:S02]  /*0220*/  HADD2.F32 R16, -RZ, R22.H1_H1 ;  /* 0x30000016ff107230 */ /* 0x001fe40000004100 */
[----:B------:R-:W-:Y:S01]  /*0230*/  FMUL.FTZ R13, R13, R18 ;  /* 0x000000120d0d7220 */ /* 0x000fe20000410000 */
[----:B------:R-:W-:Y:S01]  /*0240*/  FMUL.FTZ R6, R6, R19 ;  /* 0x0000001306067220 */ /* 0x000fe20000410000 */
[----:B------:R-:W-:Y:S01]  /*0250*/  FMUL.FTZ R7, R7, R20 ;  /* 0x0000001407077220 */ /* 0x000fe20000410000 */
[----:B------:R-:W-:Y:S01]  /*0260*/  FMUL.FTZ R3, R4, R3 ;  /* 0x0000000304037220 */ /* 0x000fe20000410000 */
[----:B------:R-:W-:Y:S01]  /*0270*/  FMUL.FTZ R14, R5, R14 ;  /* 0x0000000e050e7220 */ /* 0x000fe20000410000 */
[----:B------:R-:W-:Y:S01]  /*0280*/  FMUL.FTZ R8, R8, R15 ;  /* 0x0000000f08087220 */ /* 0x000fe20000410000 */
[----:B------:R-:W-:Y:S01]  /*0290*/  FMUL.FTZ R9, R9, R16 ;  /* 0x0000001009097220 */ /* 0x000fe20000410000 */
[----:B------:R-:W-:-:S02]  /*02a0*/  F2FP.F16.F32.PACK_AB R13, R13, R12 ;  /* 0x0000000c0d0d723e */ /* 0x000fc400000000ff */
[----:B------:R-:W-:Y:S02]  /*02b0*/  F2FP.F16.F32.PACK_AB R7, R7, R6 ;  /* 0x000000060707723e */ /* 0x000fe400000000ff */
[----:B------:R-:W-:Y:S02]  /*02c0*/  F2FP.F16.F32.PACK_AB R3, R14, R3 ;  /* 0x000000030e03723e */ /* 0x000fe400000000ff */
[----:B------:R-:W-:Y:S01]  /*02d0*/  F2FP.F16.F32.PACK_AB R9, R9, R8 ;  /* 0x000000080909723e */ /* 0x000fe200000000ff */
[----:B------:R-:W-:Y:S04]  /*02e0*/  STG.E desc[UR4][R10.64], R13 ;  /* 0x0000000d0a007986 */ /* 0x000fe8000c101904 */
[----:B------:R-:W-:Y:S04]  /*02f0*/  STG.E desc[UR4][R10.64+0x200], R7 ;  /* 0x000200070a007986 */ /* 0x000fe8000c101904 */
[----:B------:R-:W-:Y:S04]  /*0300*/  STG.E desc[UR4][R10.64+0x400], R3 ;  /* 0x000400030a007986 */ /* 0x000fe8000c101904 */
[----:B------:R-:W-:Y:S01]  /*0310*/  STG.E desc[UR4][R10.64+0x600], R9 ;  /* 0x000600090a007986 */ /* 0x000fe2000c101904 */
[----:B------:R-:W-:Y:S05]  /*0320*/  EXIT ;  /* 0x000000000000794d */ /* 0x000fea0003800000 */
.L_x_7424:
[----:B------:R-:W0:Y:S01]  /*0330*/  S2R R23, SR_TID.X ;  /* 0x0000000000177919 */ /* 0x000e220000002100 */
[----:B------:R-:W-:Y:S01]  /*0340*/  HFMA2.MMA R27, -RZ, RZ, 0, 0 ;  /* 0x00000000ff1b7435 */ /* 0x000fe200000001ff */
[----:B------:R-:W-:Y:S02]  /*0350*/  PRMT R15, RZ, 0x7610, R15 ;  /* 0x00007610ff0f7816 */ /* 0x000fe4000000000f */
[----:B------:R-:W-:Y:S02]  /*0360*/  PRMT R14, RZ, 0x7610, R14 ;  /* 0x00007610ff0e7816 */ /* 0x000fe4000000000e */
[----:B0-----:R-:W-:-:S13]  /*0370*/  ISETP.GE.AND P0, PT, R23, R2, PT ;  /* 0x000000021700720c */ /* 0x001fda0003f06270 */
[----:B------:R-:W-:Y:S01]  /*0380*/  @!P0 IADD3 R11, R0, R23, RZ ;  /* 0x00000017000b8210 */ /* 0x000fe20007ffe0ff */
[----:B------:R-:W-:Y:S01]  /*0390*/  @!P0 VIADD R23, R23, 0x80 ;  /* 0x0000008017178836 */ /* 0x000fe20000000000 */
[----:B------:R-:W0:Y:S04]  /*03a0*/  @!P0 LDC.64 R32, c[0x0][0x220] ;  /* 0x00008800ff208b82 */ /* 0x000e280000000a00 */
[----:B------:R-:W-:-:S04]  /*03b0*/  ISETP.GE.AND P1, PT, R23, R2, PT ;  /* 0x000000021700720c */ /* 0x000fc80003f26270 */
[----:B------:R-:W1:Y:S09]  /*03c0*/  @!P0 LDC.64 R30, c[0x0][0x228] ;  /* 0x00008a00ff1e8b82 */ /* 0x000e720000000a00 */
[----:B------:R-:W-:Y:S01]  /*03d0*/  @!P1 IADD3 R9, R0, R23, RZ ;  /* 0x0000001700099210 */ /* 0x000fe20007ffe0ff */
[----:B------:R-:W2:Y:S01]  /*03e0*/  @!P1 LDC.64 R20, c[0x0][0x220] ;  /* 0x00008800ff149b82 */ /* 0x000ea20000000a00 */
[----:B------:R-:W-:-:S04]  /*03f0*/  @!P1 IADD3 R23, R23, 0x80, RZ ;  /* 0x0000008017179810 */ /* 0x000fc80007ffe0ff */
[----:B------:R-:W-:Y:S01]  /*0400*/  ISETP.GE.AND P2, PT, R23, R2, PT ;  /* 0x000000021700720c */ /* 0x000fe20003f46270 */
[C---:B0-----:R-:W-:Y:S02]  /*0410*/  @!P0 IMAD.WIDE.U32 R32, R11.reuse, 0x2, R32 ;  /* 0x000000020b208825 */ /* 0x041fe400078e0020 */
[----:B------:R-:W0:Y:S01]  /*0420*/  @!P1 LDC.64 R36, c[0x0][0x228] ;  /* 0x00008a00ff249b82 */ /* 0x000e220000000a00 */
[----:B------:R-:W-:Y:S02]  /*0430*/  MOV R24, RZ ;  /* 0x000000ff00187202 */ /* 0x000fe40000000f00 */
[----:B------:R-:W-:Y:S01]  /*0440*/  PRMT R22, RZ, 0x7610, R22 ;  /* 0x00007610ff167816 */ /* 0x000fe20000000016 */
[----:B------:R3:W4:Y:S01]  /*0450*/  @!P0 LDG.E.U16 R15, desc[UR4][R32.64] ;  /* 0x00000004200f8981 */ /* 0x000722000c1e1500 */
[----:B-1----:R-:W-:-:S05]  /*0460*/  @!P0 IMAD.WIDE.U32 R30, R11, 0x4, R30 ;  /* 0x000000040b1e8825 */ /* 0x002fca00078e001e */
[----:B------:R-:W-:Y:S01]  /*0470*/  @!P2 IMAD.IADD R19, R0, 0x1, R23 ;  /* 0x000000010013a824 */ /* 0x000fe200078e0217 */
[----:B------:R-:W-:Y:S01]  /*0480*/  @!P2 IADD3 R23, R23, 0x80, RZ ;  /* 0x000000801717a810 */ /* 0x000fe20007ffe0ff */
[----:B------:R-:W1:Y:S01]  /*0490*/  @!P2 LDC.64 R16, c[0x0][0x220] ;  /* 0x00008800ff10ab82 */ /* 0x000e620000000a00 */
[----:B------:R5:W4:Y:S02]  /*04a0*/  @!P0 LDG.E R27, desc[UR4][R30.64] ;  /* 0x000000041e1b8981 */ /* 0x000b24000c1e1900 */
[----:B------:R-:W-:Y:S01]  /*04b0*/  ISETP.GE.AND P3, PT, R23, R2, PT ;  /* 0x000000021700720c */ /* 0x000fe20003f66270 */
[----:B--2---:R-:W-:-:S04]  /*04c0*/  @!P1 IMAD.WIDE.U32 R20, R9, 0x2, R20 ;  /* 0x0000000209149825 */ /* 0x004fc800078e0014 */
[----:B------:R-:W2:Y:S01]  /*04d0*/  @!P2 LDC.64 R28, c[0x0][0x228] ;  /* 0x00008a00ff1cab82 */ /* 0x000ea20000000a00 */
[----:B------:R-:W4:Y:S07]  /*04e0*/  @!P1 LDG.E.U16 R14, desc[UR4][R20.64] ;  /* 0x00000004140e9981 */ /* 0x000f2e000c1e1500 */
[----:B------:R-:W-:Y:S01]  /*04f0*/  @!P3 IADD3 R13, R0, R23, RZ ;  /* 0x00000017000db210 */ /* 0x000fe20007ffe0ff */
[----:B------:R-:W-:Y:S01]  /*0500*/  @!P3 VIADD R23, R23, 0x80 ;  /* 0x000000801717b836 */ /* 0x000fe20000000000 */
[----:B------:R-:W5:Y:S04]  /*0510*/  @!P3 LDC.64 R10, c[0x0][0x228] ;  /* 0x00008a00ff0abb82 */ /* 0x000f680000000a00 */
[----:B------:R-:W-:Y:S01]  /*0520*/  ISETP.GE.AND P4, PT, R23, R2, PT ;  /* 0x000000021700720c */ /* 0x000fe20003f86270 */
[----:B0-----:R-:W-:-:S03]  /*0530*/  @!P1 IMAD.WIDE.U32 R36, R9, 0x4, R36 ;  /* 0x0000000409249825 */ /* 0x001fc600078e0024 */
[----:B------:R-:W0:Y:S01]  /*0540*/  @!P3 LDC.64 R34, c[0x0][0x220] ;  /* 0x00008800ff22bb82 */ /* 0x000e220000000a00 */
[C---:B-1----:R-:W-:Y:S01]  /*0550*/  @!P2 IMAD.WIDE.U32 R16, R19.reuse, 0x2, R16 ;  /* 0x000000021310a825 */ /* 0x042fe200078e0010 */
[----:B------:R1:W4:Y:S03]  /*0560*/  @!P1 LDG.E R24, desc[UR4][R36.64] ;  /* 0x0000000424189981 */ /* 0x000326000c1e1900 */
[----:B--2---:R-:W-:-:S04]  /*0570*/  @!P2 IMAD.WIDE.U32 R28, R19, 0x4, R28 ;  /* 0x00000004131ca825 */ /* 0x004fc800078e001c */
[----:B---3--:R-:W2:Y:S01]  /*0580*/  @!P4 LDC.64 R32, c[0x0][0x220] ;  /* 0x00008800ff20cb82 */ /* 0x008ea20000000a00 */
[----:B------:R-:W-:Y:S01]  /*0590*/  @!P4 IMAD.IADD R9, R0, 0x1, R23 ;  /* 0x000000010009c824 */ /* 0x000fe200078e0217 */
[----:B------:R-:W-:Y:S01]  /*05a0*/  @!P4 IADD3 R23, R23, 0x80, RZ ;  /* 0x000000801717c810 */ /* 0x000fe20007ffe0ff */
[----:B------:R3:W4:Y:S03]  /*05b0*/  @!P2 LDG.E.U16 R22, desc[UR4][R16.64] ;  /* 0x000000041016a981 */ /* 0x000726000c1e1500 */
[----:B------:R-:W-:Y:S01]  /*05c0*/  ISETP.GE.AND P5, PT, R23, R2, PT ;  /* 0x000000021700720c */ /* 0x000fe20003fa6270 */
[----:B------:R-:W-:Y:S01]  /*05d0*/  HFMA2.MMA R19, -RZ, RZ, 0, 0 ;  /* 0x00000000ff137435 */ /* 0x000fe200000001ff */
[----:B-----5:R-:W5:Y:S01]  /*05e0*/  @!P4 LDC.64 R30, c[0x0][0x228] ;  /* 0x00008a00ff1ecb82 */ /* 0x020f620000000a00 */
[----:B------:R-:W-:-:S08]  /*05f0*/  @!P3 IMAD.WIDE.U32 R10, R13, 0x4, R10 ;  /* 0x000000040d0ab825 */ /* 0x000fd000078e000a */
[----:B------:R0:W4:Y:S02]  /*0600*/  @!P2 LDG.E R19, desc[UR4][R28.64] ;  /* 0x000000041c13a981 */ /* 0x000124000c1e1900 */
[----:B-1----:R-:W-:Y:S01]  /*0610*/  @!P5 IMAD.IADD R36, R0, 0x1, R23 ;  /* 0x000000010024d824 */ /* 0x002fe200078e0217 */
[----:B------:R-:W-:-:S04]  /*0620*/  @!P5 IADD3 R23, R23, 0x80, RZ ;  /* 0x000000801717d810 */ /* 0x000fc80007ffe0ff */
[C---:B------:R-:W-:Y:S02]  /*0630*/  ISETP.GE.AND P2, PT, R23.reuse, R2, PT ;  /* 0x000000021700720c */ /* 0x040fe40003f46270 */
[----:B---3--:R-:W-:Y:S01]  /*0640*/  CS2R R16, SRZ ;  /* 0x0000000000107805 */ /* 0x008fe2000001ff00 */
[----:B0-----:R-:W0:Y:S05]  /*0650*/  @!P5 LDC.64 R28, c[0x0][0x220] ;  /* 0x00008800ff1cdb82 */ /* 0x001e2a0000000a00 */
[----:B------:R1:W3:Y:S05]  /*0660*/  @!P3 LDG.E R17, desc[UR4][R10.64] ;  /* 0x000000040a11b981 */ /* 0x0002ea000c1e1900 */
[----:B-1----:R-:W-:Y:S01]  /*0670*/  @!P2 IMAD.IADD R11, R0, 0x1, R23 ;  /* 0x00000001000ba824 */ /* 0x002fe200078e0217 */
[----:B------:R-:W-:-:S04]  /*0680*/  @!P2 IADD3 R23, R23, 0x80, RZ ;  /* 0x000000801717a810 */ /* 0x000fc80007ffe0ff */
[----:B------:R-:W-:Y:S01]  /*0690*/  ISETP.GE.AND P1, PT, R23, R2, PT ;  /* 0x000000021700720c */ /* 0x000fe20003f26270 */
[----:B------:R-:W-:Y:S01]  /*06a0*/  @!P3 IMAD.WIDE.U32 R34, R13, 0x2, R34 ;  /* 0x000000020d22b825 */ /* 0x000fe200078e0022 */
[----:B------:R-:W-:Y:S01]  /*06b0*/  PRMT R21, RZ, 0x7610, R21 ;  /* 0x00007610ff157816 */ /* 0x000fe20000000015 */
[----:B------:R-:W1:Y:S02]  /*06c0*/  @!P5 LDC.64 R12, c[0x0][0x228] ;  /* 0x00008a00ff0cdb82 */ /* 0x000e640000000a00 */
[----:B--2---:R-:W-:-:S04]  /*06d0*/  @!P4 IMAD.WIDE.U32 R32, R9, 0x2, R32 ;  /* 0x000000020920c825 */ /* 0x004fc800078e0020 */
[----:B-----5:R-:W-:Y:S01]  /*06e0*/  @!P4 IMAD.WIDE.U32 R30, R9, 0x4, R30 ;  /* 0x00000004091ec825 */ /* 0x020fe200078e001e */
[----:B------:R-:W-:Y:S01]  /*06f0*/  MOV R9, RZ ;  /* 0x000000ff00097202 */ /* 0x000fe20000000f00 */
[----:B------:R2:W5:Y:S01]  /*0700*/  @!P3 LDG.E.U16 R21, desc[UR4][R34.64] ;  /* 0x000000042215b981 */ /* 0x000562000c1e1500 */
[----:B------:R-:W-:Y:S01]  /*0710*/  PRMT R20, RZ, 0x7610, R20 ;  /* 0x00007610ff147816 */ /* 0x000fe20000000014 */
[C---:B0-----:R-:W-:Y:S01]  /*0720*/  @!P5 IMAD.WIDE.U32 R28, R36.reuse, 0x2, R28 ;  /* 0x00000002241cd825 */ /* 0x041fe200078e001c */
[----:B------:R-:W-:Y:S02]  /*0730*/  PRMT R10, RZ, 0x7610, R10 ;  /* 0x00007610ff0a7816 */ /* 0x000fe4000000000a */
[----:B------:R0:W3:Y:S04]  /*0740*/  @!P4 LDG.E R9, desc[UR4][R30.64] ;  /* 0x000000041e09c981 */ /* 0x0000e8000c1e1900 */
[----:B------:R1:W3:Y:S01]  /*0750*/  @!P4 LDG.E.U16 R20, desc[UR4][R32.64] ;  /* 0x000000042014c981 */ /* 0x0002e2000c1e1500 */
[----:B--2---:R-:W2:Y:S03]  /*0760*/  @!P2 LDC.64 R34, c[0x0][0x220] ;  /* 0x00008800ff22ab82 */ /* 0x004ea60000000a00 */
[----:B------:R1:W3:Y:S05]  /*0770*/  @!P5 LDG.E.U16 R10, desc[UR4][R28.64] ;  /* 0x000000041c0ad981 */ /* 0x0002ea000c1e1500 */
[----:B0-----:R-:W0:Y:S08]  /*0780*/  @!P1 LDC.64 R30, c[0x0][0x220] ;  /* 0x00008800ff1e9b82 */ /* 0x001e300000000a00 */
[----:B-1----:R-:W1:Y:S08]  /*0790*/  @!P2 LDC.64 R32, c[0x0][0x228] ;  /* 0x00008a00ff20ab82 */ /* 0x002e700000000a00 */
[----:B------:R-:W1:Y:S01]  /*07a0*/  @!P1 LDC.64 R28, c[0x0][0x228] ;  /* 0x00008a00ff1c9b82 */ /* 0x000e620000000a00 */
[----:B------:R-:W-:Y:S01]  /*07b0*/  @!P5 IMAD.WIDE.U32 R36, R36, 0x4, R12 ;  /* 0x000000042424d825 */ /* 0x000fe200078e000c */
[----:B------:R-:W-:Y:S01]  /*07c0*/  HFMA2.MMA R13, -RZ, RZ, 0, 0 ;  /* 0x00000000ff0d7435 */ /* 0x000fe200000001ff */
[----:B------:R-:W-:-:S02]  /*07d0*/  @!P1 IADD3 R23, R0, R23, RZ ;  /* 0x0000001700179210 */ /* 0x000fc40007ffe0ff */
[----:B------:R-:W-:Y:S01]  /*07e0*/  PRMT R18, RZ, 0x7610, R18 ;  /* 0x00007610ff127816 */ /* 0x000fe20000000012 */
[----:B--2---:R-:W-:Y:S01]  /*07f0*/  @!P2 IMAD.WIDE.U32 R34, R11, 0x2, R34 ;  /* 0x000000020b22a825 */ /* 0x004fe200078e0022 */
[----:B------:R-:W-:-:S03]  /*0800*/  PRMT R12, RZ, 0x7610, R12 ;  /* 0x00007610ff0c7816 */ /* 0x000fc6000000000c */
[----:B0-----:R-:W-:Y:S01]  /*0810*/  @!P1 IMAD.WIDE.U32 R30, R23, 0x2, R30 ;  /* 0x00000002171e9825 */ /* 0x001fe200078e001e */
[----:B------:R-:W2:Y:S04]  /*0820*/  @!P2 LDG.E.U16 R18, desc[UR4][R34.64] ;  /* 0x000000042212a981 */ /* 0x000ea8000c1e1500 */
[----:B------:R0:W2:Y:S01]  /*0830*/  @!P5 LDG.E R13, desc[UR4][R36.64] ;  /* 0x00000004240dd981 */ /* 0x0000a2000c1e1900 */
[----:B-1----:R-:W-:-:S03]  /*0840*/  @!P2 IMAD.WIDE.U32 R32, R11, 0x4, R32 ;  /* 0x000000040b20a825 */ /* 0x002fc600078e0020 */
[----:B------:R1:W2:Y:S01]  /*0850*/  @!P1 LDG.E.U16 R12, desc[UR4][R30.64] ;  /* 0x000000041e0c9981 */ /* 0x0002a2000c1e1500 */
[----:B------:R-:W-:Y:S02]  /*0860*/  IMAD.MOV.U32 R11, RZ, RZ, RZ ;  /* 0x000000ffff0b7224 */ /* 0x000fe400078e00ff */
[----:B0-----:R-:W-:-:S04]  /*0870*/  @!P1 IMAD.WIDE.U32 R36, R23, 0x4, R28 ;  /* 0x0000000417249825 */ /* 0x001fc800078e001c */
[----:B------:R-:W2:Y:S04]  /*0880*/  @!P2 LDG.E R11, desc[UR4][R32.64] ;  /* 0x00000004200ba981 */ /* 0x000ea8000c1e1900 */
[----:B------:R-:W2:Y:S01]  /*0890*/  @!P1 LDG.E R16, desc[UR4][R36.64] ;  /* 0x0000000424109981 */ /* 0x000ea2000c1e1900 */
[----:B------:R-:W0:Y:S02]  /*08a0*/  S2R R28, SR_TID.X ;  /* 0x00000000001c7919 */ /* 0x000e240000002100 */
[----:B0-----:R-:W-:-:S04]  /*08b0*/  IADD3 R23, R28, 0x80, RZ ;  /* 0x000000801c177810 */ /* 0x001fc80007ffe0ff */
[-C--:B------:R-:W-:Y:S02]  /*08c0*/  ISETP.GE.AND P4, PT, R23, R2.reuse, PT ;  /* 0x000000021700720c */ /* 0x080fe40003f86270 */
[C---:B------:R-:W-:Y:S02]  /*08d0*/  IADD3 R29, R28.reuse, 0x200, RZ ;  /* 0x000002001c1d7810 */ /* 0x040fe40007ffe0ff */
[----:B-1----:R-:W-:Y:S02]  /*08e0*/  IADD3 R31, R28, 0x300, RZ ;  /* 0x000003001c1f7810 */ /* 0x002fe40007ffe0ff */
[----:B------:R-:W-:Y:S02]  /*08f0*/  ISETP.GE.AND P3, PT, R29, R2, PT ;  /* 0x000000021d00720c */ /* 0x000fe40003f66270 */
[----:B------:R-:W-:Y:S02]  /*0900*/  @!P0 IADD3 R29, R0, R28, RZ ;  /* 0x0000001c001d8210 */ /* 0x000fe40007ffe0ff */
[----:B------:R-:W-:Y:S01]  /*0910*/  ISETP.GE.AND P5, PT, R31, R2, PT ;  /* 0x000000021f00720c */ /* 0x000fe20003fa6270 */
[----:B------:R-:W-:Y:S04]  /*0920*/  BSSY B0, `(.L_x_7425) ;  /* 0x0000051000007945 */ /* 0x000fe80003800000 */
[----:B------:R-:W-:Y:S01]  /*0930*/  BSSY B1, `(.L_x_7426) ;  /* 0x0000049000017945 */ /* 0x000fe20003800000 */
[----:B----4-:R-:W-:-:S05]  /*0940*/  @!P0 HADD2.F32 R34, -RZ, R15.H0_H0 ;  /* 0x2000000fff228230 */ /* 0x010fca0000004100 */
[----:B------:R-:W-:Y:S01]  /*0950*/  @!P0 FMUL.FTZ R27, R34, R27 ;  /* 0x0000001b221b8220 */ /* 0x000fe20000410000 */
[----:B------:R-:W-:-:S04]  /*0960*/  @!P4 HADD2.F32 R15, -RZ, R14.H0_H0 ;  /* 0x2000000eff0fc230 */ /* 0x000fc80000004100 */
[----:B------:R-:W-:Y:S01]  /*0970*/  @!P0 F2FP.F16.F32.PACK_AB R25, RZ, R27 ;  /* 0x0000001bff19823e */ /* 0x000fe200000000ff */
[----:B------:R-:W-:-:S05]  /*0980*/  VIADD R27, R28, 0x100 ;  /* 0x000001001c1b7836 */ /* 0x000fca0000000000 */
[----:B------:R-:W-:Y:S02]  /*0990*/  ISETP.GE.AND P1, PT, R27, R2, PT ;  /* 0x000000021b00720c */ /* 0x000fe40003f26270 */
[C---:B------:R-:W-:Y:S01]  /*09a0*/  IADD3 R27, R28.reuse, 0x180, RZ ;  /* 0x000001801c1b7810 */ /* 0x040fe20007ffe0ff */
[----:B------:R-:W-:Y:S02]  /*09b0*/  @!P4 FMUL.FTZ R24, R15, R24 ;  /* 0x000000180f18c220 */ /* 0x000fe40000410000 */
[----:B------:R-:W0:Y:S01]  /*09c0*/  @!P0 LDC.64 R14, c[0x0][0x218] ;  /* 0x00008600ff0e8b82 */ /* 0x000e220000000a00 */
[----:B------:R-:W-:Y:S01]  /*09d0*/  ISETP.GE.AND P2, PT, R27, R2, PT ;  /* 0x000000021b00720c */ /* 0x000fe20003f46270 */
[----:B------:R-:W-:-:S05]  /*09e0*/  VIADD R27, R28, 0x280 ;  /* 0x000002801c1b7836 */ /* 0x000fca0000000000 */
[----:B------:R-:W-:Y:S01]  /*09f0*/  ISETP.GE.AND P6, PT, R27, R2, PT ;  /* 0x000000021b00720c */ /* 0x000fe20003fc6270 */
[----:B------:R-:W-:Y:S01]  /*0a00*/  VIADD R27, R28, 0x380 ;  /* 0x000003801c1b7836 */ /* 0x000fe20000000000 */
[----:B------:R-:W-:-:S04]  /*0a10*/  @!P4 F2FP.F16.F32.PACK_AB R26, RZ, R24 ;  /* 0x00000018ff1ac23e */ /* 0x000fc800000000ff */
[----:B------:R-:W-:Y:S02]  /*0a20*/  ISETP.GE.AND P4, PT, R27, R2, PT ;  /* 0x000000021b00720c */ /* 0x000fe40003f86270 */
[----:B------:R-:W-:Y:S01]  /*0a30*/  @!P0 MOV R28, R23 ;  /* 0x00000017001c8202 */ /* 0x000fe20000000f00 */
[----:B0-----:R-:W-:-:S05]  /*0a40*/  @!P0 IMAD.WIDE.U32 R14, R29, 0x2, R14 ;  /* 0x000000021d0e8825 */ /* 0x001fca00078e000e */
[----:B------:R0:W-:Y:S01]  /*0a50*/  @!P0 STG.E.U16 desc[UR4][R14.64], R25 ;  /* 0x000000190e008986 */ /* 0x0001e2000c101504 */
[----:B------:R-:W-:Y:S01]  /*0a60*/  ISETP.GE.AND P0, PT, R28, R2, PT ;  /* 0x000000021c00720c */ /* 0x000fe20003f06270 */
[----:B------:R-:W-:-:S05]  /*0a70*/  @!P1 HADD2.F32 R22, -RZ, R22.H0_H0 ;  /* 0x20000016ff169230 */ /* 0x000fca0000004100 */
[----:B------:R-:W-:-:S05]  /*0a80*/  @!P1 FMUL.FTZ R19, R22, R19 ;  /* 0x0000001316139220 */ /* 0x000fca0000410000 */
[----:B------:R-:W-:Y:S01]  /*0a90*/  @!P1 F2FP.F16.F32.PACK_AB R3, RZ, R19 ;  /* 0x00000013ff03923e */ /* 0x000fe200000000ff */
[----:B-----5:R-:W-:Y:S02]  /*0aa0*/  @!P2 HADD2.F32 R24, -RZ, R21.H0_H0 ;  /* 0x20000015ff18a230 */ /* 0x020fe40000004100 */
[----:B---3--:R-:W-:Y:S02]  /*0ab0*/  @!P3 HADD2.F32 R20, -RZ, R20.H0_H0 ;  /* 0x20000014ff14b230 */ /* 0x008fe40000004100 */
[----:B------:R-:W-:Y:S02]  /*0ac0*/  @!P6 HADD2.F32 R10, -RZ, R10.H0_H0 ;  /* 0x2000000aff0ae230 */ /* 0x000fe40000004100 */
[----:B------:R-:W-:Y:S01]  /*0ad0*/  @!P2 FMUL.FTZ R17, R24, R17 ;  /* 0x000000111811a220 */ /* 0x000fe20000410000 */
[----:B------:R-:W-:-:S04]  /*0ae0*/  @!P3 FMUL.FTZ R9, R20, R9 ;  /* 0x000000091409b220 */ /* 0x000fc80000410000 */
[----:B------:R-:W-:Y:S02]  /*0af0*/  @!P2 F2FP.F16.F32.PACK_AB R4, RZ, R17 ;  /* 0x00000011ff04a23e */ /* 0x000fe400000000ff */
[----:B------:R-:W-:Y:S01]  /*0b00*/  @!P3 F2FP.F16.F32.PACK_AB R5, RZ, R9 ;  /* 0x00000009ff05b23e */ /* 0x000fe200000000ff */
[----:B--2---:R-:W-:Y:S02]  /*0b10*/  @!P5 HADD2.F32 R18, -RZ, R18.H0_H0 ;  /* 0x20000012ff12d230 */ /* 0x004fe40000004100 */
[----:B------:R-:W-:Y:S02]  /*0b20*/  @!P4 HADD2.F32 R21, -RZ, R12.H0_H0 ;  /* 0x2000000cff15c230 */ /* 0x000fe40000004100 */
[----:B------:R-:W-:Y:S01]  /*0b30*/  @!P6 FMUL.FTZ R10, R10, R13 ;  /* 0x0000000d0a0ae220 */ /* 0x000fe20000410000 */
[----:B------:R-:W-:Y:S02]  /*0b40*/  @!P5 FMUL.FTZ R11, R18, R11 ;  /* 0x0000000b120bd220 */ /* 0x000fe40000410000 */
[----:B------:R-:W-:-:S02]  /*0b50*/  @!P4 FMUL.FTZ R16, R21, R16 ;  /* 0x000000101510c220 */ /* 0x000fc40000410000 */
[----:B------:R-:W-:Y:S02]  /*0b60*/  @!P6 F2FP.F16.F32.PACK_AB R6, RZ, R10 ;  /* 0x0000000aff06e23e */ /* 0x000fe400000000ff */
[----:B------:R-:W-:Y:S02]  /*0b70*/  @!P5 F2FP.F16.F32.PACK_AB R7, RZ, R11 ;  /* 0x0000000bff07d23e */ /* 0x000fe400000000ff */
[----:B------:R-:W-:Y:S01]  /*0b80*/  @!P4 F2FP.F16.F32.PACK_AB R8, RZ, R16 ;  /* 0x00000010ff08c23e */ /* 0x000fe200000000ff */
[----:B0-----:R-:W-:Y:S06]  /*0b90*/  @P0 BRA `(.L_x_7427) ;  /* 0x0000000000300947 */ /* 0x001fec0003800000 */
[----:B------:R-:W0:Y:S01]  /*0ba0*/  LDC.64 R10, c[0x0][0x218] ;  /* 0x00008600ff0a7b82 */ /* 0x000e220000000a00 */
[----:B------:R-:W-:Y:S01]  /*0bb0*/  IADD3 R9, R0, R28, RZ ;  /* 0x0000001c00097210 */ /* 0x000fe20007ffe0ff */
[----:B------:R-:W-:-:S05]  /*0bc0*/  VIADD R28, R28, 0x80 ;  /* 0x000000801c1c7836 */ /* 0x000fca0000000000 */
[----:B------:R-:W-:Y:S01]  /*0bd0*/  ISETP.GE.AND P0, PT, R28, R2, PT ;  /* 0x000000021c00720c */ /* 0x000fe20003f06270 */
[----:B0-----:R-:W-:-:S05]  /*0be0*/  IMAD.WIDE.U32 R10, R9, 0x2, R10 ;  /* 0x00000002090a7825 */ /* 0x001fca00078e000a */
[----:B------:R0:W-:Y:S07]  /*0bf0*/  STG.E.U16 desc[UR4][R10.64], R26 ;  /* 0x0000001a0a007986 */ /* 0x0001ee000c101504 */
[----:B------:R-:W-:Y:S05]  /*0c00*/  @P0 BRA `(.L_x_7428) ;  /* 0x0000000000300947 */ /* 0x000fea0003800000 */
[----:B0-----:R-:W0:Y:S01]  /*0c10*/  LDC.64 R10, c[0x0][0x218] ;  /* 0x00008600ff0a7b82 */ /* 0x001e220000000a00 */
[----:B------:R-:W-:Y:S02]  /*0c20*/  IADD3 R9, R0, R28, RZ ;  /* 0x0000001c00097210 */ /* 0x000fe40007ffe0ff */
[----:B------:R-:W-:-:S03]  /*0c30*/  IADD3 R28, R28, 0x80, RZ ;  /* 0x000000801c1c7810 */ /* 0x000fc60007ffe0ff */
[----:B0-----:R-:W-:-:S05]  /*0c40*/  IMAD.WIDE.U32 R10, R9, 0x2, R10 ;  /* 0x00000002090a7825 */ /* 0x001fca00078e000a */
[----:B------:R0:W-:Y:S02]  /*0c50*/  STG.E.U16 desc[UR4][R10.64], R3 ;  /* 0x000000030a007986 */ /* 0x0001e4000c101504 */
.L_x_7427:
[----:B------:R-:W-:-:S13]  /*0c60*/  ISETP.GE.AND P0, PT, R28, R2, PT ;  /* 0x000000021c00720c */ /* 0x000fda0003f06270 */
[----:B------:R-:W-:Y:S05]  /*0c70*/  @P0 BRA `(.L_x_7429) ;  /* 0x0000000000300947 */ /* 0x000fea0003800000 */
[----:B0-----:R-:W0:Y:S01]  /*0c80*/  LDC.64 R10, c[0x0][0x218] ;  /* 0x00008600ff0a7b82 */ /* 0x001e220000000a00 */
[----:B------:R-:W-:Y:S01]  /*0c90*/  IADD3 R3, R0, R28, RZ ;  /* 0x0000001c00037210 */ /* 0x000fe20007ffe0ff */
[----:B------:R-:W-:-:S04]  /*0ca0*/  VIADD R28, R28, 0x80 ;  /* 0x000000801c1c7836 */ /* 0x000fc80000000000 */
[----:B0-----:R-:W-:-:S05]  /*0cb0*/  IMAD.WIDE.U32 R10, R3, 0x2, R10 ;  /* 0x00000002030a7825 */ /* 0x001fca00078e000a */
[----:B------:R1:W-:Y:S02]  /*0cc0*/  STG.E.U16 desc[UR4][R10.64], R4 ;  /* 0x000000040a007986 */ /* 0x0003e4000c101504 */
.L_x_7428:
[----:B------:R-:W-:-:S13]  /*0cd0*/  ISETP.GE.AND P0, PT, R28, R2, PT ;  /* 0x000000021c00720c */ /* 0x000fda0003f06270 */
[----:B------:R-:W-:Y:S05]  /*0ce0*/  @P0 BRA `(.L_x_7430) ;  /* 0x0000000000340947 */ /* 0x000fea0003800000 */
[----:B01----:R-:W0:Y:S01]  /*0cf0*/  LDC.64 R10, c[0x0][0x218] ;  /* 0x00008600ff0a7b82 */ /* 0x003e220000000a00 */
[----:B------:R-:W-:Y:S02]  /*0d00*/  IADD3 R3, R0, R28, RZ ;  /* 0x0000001c00037210 */ /* 0x000fe40007ffe0ff */
[----:B------:R-:W-:-:S03]  /*0d10*/  IADD3 R28, R28, 0x80, RZ ;  /* 0x000000801c1c7810 */ /* 0x000fc60007ffe0ff */
[----:B0-----:R-:W-:-:S05]  /*0d20*/  IMAD.WIDE.U32 R10, R3, 0x2, R10 ;  /* 0x00000002030a7825 */ /* 0x001fca00078e000a */
[----:B------:R1:W-:Y:S02]  /*0d30*/  STG.E.U16 desc[UR4][R10.64], R5 ;  /* 0x000000050a007986 */ /* 0x0003e4000c101504 */
.L_x_7429:
[----:B------:R-:W-:-:S13]  /*0d40*/  ISETP.GE.AND P0, PT, R28, R2, PT ;  /* 0x000000021c00720c */ /* 0x000fda0003f06270 */
[----:B------:R-:W-:Y:S05]  /*0d50*/  @P0 BREAK B1 ;  /* 0x0000000000010942 */ /* 0x000fea0003800000 */
[----:B------:R-:W-:Y:S05]  /*0d60*/  @P0 BRA `(.L_x_7431) ;  /* 0x0000000000300947 */ /* 0x000fea0003800000 */
[----:B-1----:R-:W1:Y:S01]  /*0d70*/  LDC.64 R4, c[0x0][0x218] ;  /* 0x00008600ff047b82 */ /* 0x002e620000000a00 */
[----:B0-----:R-:W-:Y:S01]  /*0d80*/  IADD3 R3, R0, R28, RZ ;  /* 0x0000001c00037210 */ /* 0x001fe20007ffe0ff */
[----:B------:R-:W-:-:S04]  /*0d90*/  VIADD R28, R28, 0x80 ;  /* 0x000000801c1c7836 */ /* 0x000fc80000000000 */
[----:B-1----:R-:W-:-:S05]  /*0da0*/  IMAD.WIDE.U32 R4, R3, 0x2, R4 ;  /* 0x0000000203047825 */ /* 0x002fca00078e0004 */
[----:B------:R2:W-:Y:S02]  /*0db0*/  STG.E.U16 desc[UR4][R4.64], R6 ;  /* 0x0000000604007986 */ /* 0x0005e4000c101504 */
.L_x_7430:
[----:B------:R-:W-:Y:S05]  /*0dc0*/  BSYNC B1 ;  /* 0x0000000000017941 */ /* 0x000fea0003800000 */
.L_x_7426:
[----:B------:R-:W-:-:S13]  /*0dd0*/  ISETP.GE.AND P0, PT, R28, R2, PT ;  /* 0x000000021c00720c */ /* 0x000fda0003f06270 */
[----:B-12---:R-:W1:Y:S01]  /*0de0*/  @!P0 LDC.64 R4, c[0x0][0x218] ;  /* 0x00008600ff048b82 */ /* 0x006e620000000a00 */
[----:B------:R-:W-:Y:S02]  /*0df0*/  @!P0 IADD3 R3, R0, R28, RZ ;  /* 0x0000001c00038210 */ /* 0x000fe40007ffe0ff */
[----:B------:R-:W-:-:S03]  /*0e00*/  @!P0 IADD3 R28, R28, 0x80, RZ ;  /* 0x000000801c1c8810 */ /* 0x000fc60007ffe0ff */
[----:B-1----:R-:W-:-:S05]  /*0e10*/  @!P0 IMAD.WIDE.U32 R4, R3, 0x2, R4 ;  /* 0x0000000203048825 */ /* 0x002fca00078e0004 */
[----:B------:R2:W-:Y:S02]  /*0e20*/  @!P0 STG.E.U16 desc[UR4][R4.64], R7 ;  /* 0x0000000704008986 */ /* 0x0005e4000c101504 */
.L_x_7431:
[----:B------:R-:W-:Y:S05]  /*0e30*/  BSYNC B0 ;  /* 0x0000000000007941 */ /* 0x000fea0003800000 */
.L_x_7425:
[----:B------:R-:W-:Y:S05]  /*0e40*/  WARPSYNC.ALL ;  /* 0x0000000000007948 */ /* 0x000fea0003800000 */
[----:B------:R-:W-:-:S13]  /*0e50*/  ISETP.GE.AND P0, PT, R28, R2, PT ;  /* 0x000000021c00720c */ /* 0x000fda0003f06270 */
[----:B------:R-:W-:Y:S05]  /*0e60*/  @P0 EXIT ;  /* 0x000000000000094d */ /* 0x000fea0003800000 */
[----:B0-----:R-:W0:Y:S01]  /*0e70*/  LDC.64 R2, c[0x0][0x218] ;  /* 0x00008600ff027b82 */ /* 0x001e220000000a00 */
[----:B-12---:R-:W-:-:S05]  /*0e80*/  IADD3 R5, R0, R28, RZ ;  /* 0x0000001c00057210 */ /* 0x006fca0007ffe0ff */
[----:B0-----:R-:W-:-:S05]  /*0e90*/  IMAD.WIDE.U32 R2, R5, 0x2, R2 ;  /* 0x0000000205027825 */ /* 0x001fca00078e0002 */
[----:B------:R-:W-:Y:S01]  /*0ea0*/  STG.E.U16 desc[UR4][R2.64], R8 ;  /* 0x0000000802007986 */ /* 0x000fe2000c101504 */
[----:B------:R-:W-:Y:S05]  /*0eb0*/  EXIT ;  /* 0x000000000000794d */ /* 0x000fea0003800000 */
.L_x_7432:
        /* <DEDUP_REMOVED lines=12> */
.L_x_28373:


//--------------------- .text._ZN2at6native29vectorized_elementwise_kernelILi4EZZZNS0_49_GLOBAL__N__b919a28f_16_Normalization_cu_5c38458736batch_norm_elementwise_backward_evalERKNS_6TensorES5_S5_S5_ENKUlvE0_clEvENKUlvE1_clEvEUlN3c104HalfEfE_St5arrayIPcLm3EEEEviT0_T1_ --------------------------
	.section	.text._ZN2at6native29vectorized_elementwise_kernelILi4EZZZNS0_49_GLOBAL__N__b919a28f_16_Normalization_cu_5c38458736batch_norm_elementwise_backward_evalERKNS_6TensorES5_S5_S5_ENKUlvE0_clEvENKUlvE1_clEvEUlN3c104HalfEfE_St5arrayIPcLm3EEEEviT0_T1_,"ax",@progbits
	.align	128
        .global         _ZN2at6native29vectorized_elementwise_kernelILi4EZZZNS0_49_GLOBAL__N__b919a28f_16_Normalization_cu_5c38458736batch_norm_elementwise_backward_evalERKNS_6TensorES5_S5_S5_ENKUlvE0_clEvENKUlvE1_clEvEUlN3c104HalfEfE_St5arrayIPcLm3EEEEviT0_T1_
        .type           _ZN2at6native29vectorized_elementwise_kernelILi4EZZZNS0_49_GLOBAL__N__b919a28f_16_Normalization_cu_5c38458736batch_norm_elementwise_backward_evalERKNS_6TensorES5_S5_S5_ENKUlvE0_clEvENKUlvE1_clEvEUlN3c104HalfEfE_St5arrayIPcLm3EEEEviT0_T1_,@function
        .size           _ZN2at6native29vectorized_elementwise_kernelILi4EZZZNS0_49_GLOBAL__N__b919a28f_16_Normalization_cu_5c38458736batch_norm_elementwise_backward_evalERKNS_6TensorES5_S5_S5_ENKUlvE0_clEvENKUlvE1_clEvEUlN3c104HalfEfE_St5arrayIPcLm3EEEEviT0_T1_,(.L_x_28374 - _ZN2at6native29vectorized_elementwise_kernelILi4EZZZNS0_49_GLOBAL__N__b919a28f_16_Normalization_cu_5c38458736batch_norm_elementwise_backward_evalERKNS_6TensorES5_S5_S5_ENKUlvE0_clEvENKUlvE1_clEvEUlN3c104HalfEfE_St5arrayIPcLm3EEEEviT0_T1_)
        .other          _ZN2at6native29vectorized_elementwise_kernelILi4EZZZNS0_49_GLOBAL__N__b919a28f_16_Normalization_cu_5c38458736batch_norm_elementwise_backward_evalERKNS_6TensorES5_S5_S5_ENKUlvE0_clEvENKUlvE1_clEvEUlN3c104HalfEfE_St5arrayIPcLm3EEEEviT0_T1_,@"STO_CUDA_ENTRY STV_DEFAULT"
_ZN2at6native29vectorized_elementwise_kernelILi4EZZZNS0_49_GLOBAL__N__b919a28f_16_Normalization_cu_5c38458736batch_norm_elementwise_backward_evalERKNS_6TensorES5_S5_S5_ENKUlvE0_clEvENKUlvE1_clEvEUlN3c104HalfEfE_St5arrayIPcLm3EEEEviT0_T1_:
.text._ZN2at6native29vectorized_elementwise_kernelILi4EZZZNS0_49_GLOBAL__N__b919a28f_16_Normalization_cu_5c38458736batch_norm_elementwise_backward_evalERKNS_6TensorES5_S5_S5_ENKUlvE0_clEvENKUlvE1_clEvEUlN3c104HalfEfE_St5arrayIPcLm3EEEEviT0_T1_:
        /* <DEDUP_REMOVED lines=21> */
[----:B------:R-:W-:-:S04]  /*0150*/  IMAD.WIDE R16, R12, 0x8, R16 ;  /* 0x000000080c107825 */ /* 0x000fc800078e0210 */
[--C-:B--2---:R-:W-:Y:S02]  /*0160*/  HADD2.F32 R13, -RZ, R2.reuse.H0_H0 ;  /* 0x20000002ff0d7230 */ /* 0x104fe40000004100 */
[----:B------:R-:W-:Y:S02]  /*0170*/  HADD2.F32 R2, -RZ, R2.H1_H1 ;  /* 0x30000002ff027230 */ /* 0x000fe40000004100 */
[--C-:B------:R-:W-:Y:S02]  /*0180*/  HADD2.F32 R23, -RZ, R3.reuse.H0_H0 ;  /* 0x20000003ff177230 */ /* 0x100fe40000004100 */
[----:B------:R-:W-:Y:S02]  /*0190*/  HADD2.F32 R0, -RZ, R3.H1_H1 ;  /* 0x30000003ff007230 */ /* 0x000fe40000004100 */
[--C-:B----4-:R-:W-:Y:S02]  /*01a0*/  HADD2.F32 R3, -RZ, R14.reuse.H0_H0 ;  /* 0x2000000eff037230 */ /* 0x110fe40000004100 */
[----:B-----5:R-:W-:Y:S01]  /*01b0*/  FMUL.FTZ R8, R8, R13 ;  /* 0x0000000d08087220 */ /* 0x020fe20000410000 */
[----:B------:R-:W-:Y:S01]  /*01c0*/  FMUL.FTZ R9, R9, R2 ;  /* 0x0000000209097220 */ /* 0x000fe20000410000 */
[----:B------:R-:W-:-:S02]  /*01d0*/  HADD2.F32 R14, -RZ, R14.H1_H1 ;  /* 0x3000000eff0e7230 */ /* 0x000fc40000004100 */
[--C-:B------:R-:W-:Y:S02]  /*01e0*/  HADD2.F32 R13, -RZ, R15.reuse.H0_H0 ;  /* 0x2000000fff0d7230 */ /* 0x100fe40000004100 */
[----:B------:R-:W-:Y:S02]  /*01f0*/  HADD2.F32 R2, -RZ, R15.H1_H1 ;  /* 0x3000000fff027230 */ /* 0x000fe40000004100 */
        /* <DEDUP_REMOVED lines=10> */
[----:B------:R-:W-:Y:S04]  /*02a0*/  STG.E.64 desc[UR4][R16.64], R8 ;  /* 0x0000000810007986 */ /* 0x000fe8000c101b04 */
[----:B------:R-:W-:Y:S01]  /*02b0*/  STG.E.64 desc[UR4][R16.64+0x400], R14 ;  /* 0x0004000e10007986 */ /* 0x000fe2000c101b04 */
[----:B------:R-:W-:Y:S05]  /*02c0*/  EXIT ;  /* 0x000000000000794d */ /* 0x000fea0003800000 */
.L_x_7433:
        /* <DEDUP_REMOVED lines=147> */
.L_x_7436:
[----:B------:R-:W-:-:S13]  /*0c00*/  ISETP.GE.AND P0, PT, R28, R2, PT ;  /* 0x000000021c00720c */ /* 0x000fda0003f06270 */
[----:B------:R-:W-:Y:S05]  /*0c10*/  @P0 BRA `(.L_x_7438) ;  /* 0x0000000000300947 */ /* 0x000fea0003800000 */
[----:B0-----:R-:W0:Y:S01]  /*0c20*/  LDC.64 R10, c[0x0][0x218] ;  /* 0x00008600ff0a7b82 */ /* 0x001e220000000a00 */
[----:B------:R-:W-:Y:S01]  /*0c30*/  IADD3 R3, R0, R28, RZ ;  /* 0x0000001c00037210 */ /* 0x000fe20007ffe0ff */
[----:B------:R-:W-:-:S04]  /*0c40*/  VIADD R28, R28, 0x80 ;  /* 0x000000801c1c7836 */ /* 0x000fc80000000000 */
[----:B0-----:R-:W-:-:S05]  /*0c50*/  IMAD.WIDE.U32 R10, R3, 0x2, R10 ;  /* 0x00000002030a7825 */ /* 0x001fca00078e000a */
[----:B------:R1:W-:Y:S02]  /*0c60*/  STG.E.U16 desc[UR4][R10.64], R4 ;  /* 0x000000040a007986 */ /* 0x0003e4000c101504 */
.L_x_7437:
[----:B------:R-:W-:-:S13]  /*0c70*/  ISETP.GE.AND P0, PT, R28, R2, PT ;  /* 0x000000021c00720c */ /* 0x000fda0003f06270 */
[----:B------:R-:W-:Y:S05]  /*0c80*/  @P0 BRA `(.L_x_7439) ;  /* 0x0000000000340947 */ /* 0x000fea0003800000 */
[----:B01----:R-:W0:Y:S01]  /*0c90*/  LDC.64 R10, c[0x0][0x218] ;  /* 0x00008600ff0a7b82 */ /* 0x003e220000000a00 */
[----:B------:R-:W-:Y:S02]  /*0ca0*/  IADD3 R3, R0, R28, RZ ;  /* 0x0000001c00037210 */ /* 0x000fe40007ffe0ff */
[----:B------:R-:W-:-:S03]  /*0cb0*/  IADD3 R28, R28, 0x80, RZ ;  /* 0x000000801c1c7810 */ /* 0x000fc60007ffe0ff */
[----:B0-----:R-:W-:-:S05]  /*0cc0*/  IMAD.WIDE.U32 R10, R3, 0x2, R10 ;  /* 0x00000002030a7825 */ /* 0x001fca00078e000a */
[----:B------:R1:W-:Y:S02]  /*0cd0*/  STG.E.U16 desc[UR4][R10.64], R5 ;  /* 0x000000050a007986 */ /* 0x0003e4000c101504 */
.L_x_7438:
        /* <DEDUP_REMOVED lines=8> */
.L_x_7439:
[----:B------:R-:W-:Y:S05]  /*0d60*/  BSYNC B1 ;  /* 0x0000000000017941 */ /* 0x000fea0003800000 */
.L_x_7435:
[----:B------:R-:W-:-:S13]  /*0d70*/  ISETP.GE.AND P0, PT, R28, R2, PT ;  /* 0x000000021c00720c */ /* 0x000fda0003f06270 */
[----:B-12---:R-:W1:Y:S01]  /*0d80*/  @!P0 LDC.64 R4, c[0x0][0x218] ;  /* 0x00008600ff048b82 */ /* 0x006e620000000a00 */
[----:B------:R-:W-:Y:S02]  /*0d90*/  @!P0 IADD3 R3, R0, R28, RZ ;  /* 0x0000001c00038210 */ /* 0x000fe40007ffe0ff */
[----:B------:R-:W-:-:S03]  /*0da0*/  @!P0 IADD3 R28, R28, 0x80, RZ ;  /* 0x000000801c1c8810 */ /* 0x000fc60007ffe0ff */
[----:B-1----:R-:W-:-:S05]  /*0db0*/  @!P0 IMAD.WIDE.U32 R4, R3, 0x2, R4 ;  /* 0x0000000203048825 */ /* 0x002fca00078e0004 */
[----:B------:R2:W-:Y:S02]  /*0dc0*/  @!P0 STG.E.U16 desc[UR4][R4.64], R7 ;  /* 0x0000000704008986 */ /* 0x0005e4000c101504 */
.L_x_7440:
[----:B------:R-:W-:Y:S05]  /*0dd0*/  BSYNC B0 ;  /* 0x0000000000007941 */ /* 0x000fea0003800000 */
.L_x_7434:
        /* <DEDUP_REMOVED lines=8> */
.L_x_7441:
        /* <DEDUP_REMOVED lines=10> */
.L_x_28374:


//--------------------- .text._ZN2at6native29vectorized_elementwise_kernelILi8EZZZNS0_49_GLOBAL__N__b919a28f_16_Normalization_cu_5c38458736batch_norm_elementwise_backward_evalERKNS_6TensorES5_S5_S5_ENKUlvE0_clEvENKUlvE1_clEvEUlN3c104HalfEfE_St5arrayIPcLm3EEEEviT0_T1_ --------------------------
	.section	.text._ZN2at6native29vectorized_elementwise_kernelILi8EZZZNS0_49_GLOBAL__N__b919a28f_16_Normalization_cu_5c38458736batch_norm_elementwise_backward_evalERKNS_6TensorES5_S5_S5_ENKUlvE0_clEvENKUlvE1_clEvEUlN3c104HalfEfE_St5arrayIPcLm3EEEEviT0_T1_,"ax",@progbits
	.align	128
        .global         _ZN2at6native29vectorized_elementwise_kernelILi8EZZZNS0_49_GLOBAL__N__b919a28f_16_Normalization_cu_5c38458736batch_norm_elementwise_backward_evalERKNS_6TensorES5_S5_S5_ENKUlvE0_clEvENKUlvE1_clEvEUlN3c104HalfEfE_St5arrayIPcLm3EEEEviT0_T1_
        .type           _ZN2at6native29vectorized_elementwise_kernelILi8EZZZNS0_49_GLOBAL__N__b919a28f_16_Normalization_cu_5c38458736batch_norm_elementwise_backward_evalERKNS_6TensorES5_S5_S5_ENKUlvE0_clEvENKUlvE1_clEvEUlN3c104HalfEfE_St5arrayIPcLm3EEEEviT0_T1_,@function
        .size           _ZN2at6native29vectorized_elementwise_kernelILi8EZZZNS0_49_GLOBAL__N__b919a28f_16_Normalization_cu_5c38458736batch_norm_elementwise_backward_evalERKNS_6TensorES5_S5_S5_ENKUlvE0_clEvENKUlvE1_clEvEUlN3c104HalfEfE_St5arrayIPcLm3EEEEviT0_T1_,(.L_x_28375 - _ZN2at6native29vectorized_elementwise_kernelILi8EZZZNS0_49_GLOBAL__N__b919a28f_16_Normalization_cu_5c38458736batch_norm_elementwise_backward_evalERKNS_6TensorES5_S5_S5_ENKUlvE0_clEvENKUlvE1_clEvEUlN3c104HalfEfE_St5arrayIPcLm3EEEEviT0_T1_)
        .other          _ZN2at6native29vectorized_elementwise_kernelILi8EZZZNS0_49_GLOBAL__N__b919a28f_16_Normalization_cu_5c38458736batch_norm_elementwise_backward_evalERKNS_6TensorES5_S5_S5_ENKUlvE0_clEvENKUlvE1_clEvEUlN3c104HalfEfE_St5arrayIPcLm3EEEEviT0_T1_,@"STO_CUDA_ENTRY STV_DEFAULT"
_ZN2at6native29vectorized_elementwise_kernelILi8EZZZNS0_49_GLOBAL__N__b919a28f_16_Normalization_cu_5c38458736batch_norm_elementwise_backward_evalERKNS_6TensorES5_S5_S5_ENKUlvE0_clEvENKUlvE1_clEvEUlN3c104HalfEfE_St5arrayIPcLm3EEEEviT0_T1_:
.text._ZN2at6native29vectorized_elementwise_kernelILi8EZZZNS0_49_GLOBAL__N__b919a28f_16_Normalization_cu_5c38458736batch_norm_elementwise_backward_evalERKNS_6TensorES5_S5_S5_ENKUlvE0_clEvENKUlvE1_clEvEUlN3c104HalfEfE_St5arrayIPcLm3EEEEviT0_T1_:
        /* <DEDUP_REMOVED lines=20> */
[----:B------:R-:W-:-:S04]  /*0140*/  IMAD.WIDE R16, R2, 0x10, R16 ;  /* 0x0000001002107825 */ /* 0x000fc800078e0210 */
[--C-:B--2---:R-:W-:Y:S02]  /*0150*/  HADD2.F32 R3, -RZ, R12.reuse.H0_H0 ;  /* 0x2000000cff037230 */ /* 0x104fe40000004100 */
[----:B------:R-:W-:Y:S02]  /*0160*/  HADD2.F32 R20, -RZ, R12.H1_H1 ;  /* 0x3000000cff147230 */ /* 0x000fe40000004100 */
[--C-:B------:R-:W-:Y:S02]  /*0170*/  HADD2.F32 R21, -RZ, R13.reuse.H0_H0 ;  /* 0x2000000dff157230 */ /* 0x100fe40000004100 */
[----:B------:R-:W-:Y:S02]  /*0180*/  HADD2.F32 R22, -RZ, R13.H1_H1 ;  /* 0x3000000dff167230 */ /* 0x000fe40000004100 */
[--C-:B------:R-:W-:Y:S02]  /*0190*/  HADD2.F32 R23, -RZ, R14.reuse.H0_H0 ;  /* 0x2000000eff177230 */ /* 0x100fe40000004100 */
[----:B----4-:R-:W-:Y:S01]  /*01a0*/  FMUL.FTZ R8, R8, R3 ;  /* 0x0000000308087220 */ /* 0x010fe20000410000 */
[----:B------:R-:W-:-:S02]  /*01b0*/  HADD2.F32 R14, -RZ, R14.H1_H1 ;  /* 0x3000000eff0e7230 */ /* 0x000fc40000004100 */
[----:B------:R-:W-:Y:S01]  /*01c0*/  FMUL.FTZ R9, R9, R20 ;  /* 0x0000001409097220 */ /* 0x000fe20000410000 */
[--C-:B------:R-:W-:Y:S02]  /*01d0*/  HADD2.F32 R13, -RZ, R15.reuse.H0_H0 ;  /* 0x2000000fff0d7230 */ /* 0x100fe40000004100 */
[----:B------:R-:W-:Y:S01]  /*01e0*/  FMUL.FTZ R10, R10, R21 ;  /* 0x000000150a0a7220 */ /* 0x000fe20000410000 */
[----:B------:R-:W-:Y:S02]  /*01f0*/  HADD2.F32 R12, -RZ, R15.H1_H1 ;  /* 0x3000000fff0c7230 */ /* 0x000fe40000004100 */
[----:B------:R-:W-:Y:S01]  /*0200*/  FMUL.FTZ R11, R11, R22 ;  /* 0x000000160b0b7220 */ /* 0x000fe20000410000 */
[----:B-----5:R-:W-:Y:S01]  /*0210*/  FMUL.FTZ R23, R4, R23 ;  /* 0x0000001704177220 */ /* 0x020fe20000410000 */
[----:B------:R-:W-:Y:S01]  /*0220*/  FMUL.FTZ R14, R5, R14 ;  /* 0x0000000e050e7220 */ /* 0x000fe20000410000 */
[----:B------:R-:W-:Y:S01]  /*0230*/  FMUL.FTZ R13, R6, R13 ;  /* 0x0000000d060d7220 */ /* 0x000fe20000410000 */
[----:B------:R-:W-:Y:S01]  /*0240*/  FMUL.FTZ R12, R7, R12 ;  /* 0x0000000c070c7220 */ /* 0x000fe20000410000 */
[----:B------:R-:W-:-:S02]  /*0250*/  F2FP.F16.F32.PACK_AB R5, R11, R10 ;  /* 0x0000000a0b05723e */ /* 0x000fc400000000ff */
[----:B------:R-:W-:Y:S02]  /*0260*/  F2FP.F16.F32.PACK_AB R4, R9, R8 ;  /* 0x000000080904723e */ /* 0x000fe400000000ff */
[----:B------:R-:W-:Y:S02]  /*0270*/  F2FP.F16.F32.PACK_AB R6, R14, R23 ;  /* 0x000000170e06723e */ /* 0x000fe400000000ff */
[----:B------:R-:W-:-:S05]  /*0280*/  F2FP.F16.F32.PACK_AB R7, R12, R13 ;  /* 0x0000000d0c07723e */ /* 0x000fca00000000ff */
[----:B------:R-:W-:Y:S01]  /*0290*/  STG.E.128 desc[UR4][R16.64], R4 ;  /* 0x0000000410007986 */ /* 0x000fe2000c101d04 */
[----:B------:R-:W-:Y:S05]  /*02a0*/  EXIT ;  /* 0x000000000000794d */ /* 0x000fea0003800000 */
.L_x_7442:
        /* <DEDUP_REMOVED lines=147> */
.L_x_7445:
[----:B------:R-:W-:-:S13]  /*0be0*/  ISETP.GE.AND P0, PT, R28, R2, PT ;  /* 0x000000021c00720c */ /* 0x000fda0003f06270 */
[----:B------:R-:W-:Y:S05]  /*0bf0*/  @P0 BRA `(.L_x_7447) ;  /* 0x0000000000300947 */ /* 0x000fea0003800000 */
[----:B0-----:R-:W0:Y:S01]  /*0c00*/  LDC.64 R10, c[0x0][0x218] ;  /* 0x00008600ff0a7b82 */ /* 0x001e220000000a00 */
[----:B------:R-:W-:Y:S01]  /*0c10*/  IADD3 R3, R0, R28, RZ ;  /* 0x0000001c00037210 */ /* 0x000fe20007ffe0ff */
[----:B------:R-:W-:-:S04]  /*0c20*/  VIADD R28, R28, 0x80 ;  /* 0x000000801c1c7836 */ /* 0x000fc80000000000 */
[----:B0-----:R-:W-:-:S05]  /*0c30*/  IMAD.WIDE.U32 R10, R3, 0x2, R10 ;  /* 0x00000002030a7825 */ /* 0x001fca00078e000a */
[----:B------:R1:W-:Y:S02]  /*0c40*/  STG.E.U16 desc[UR4][R10.64], R4 ;  /* 0x000000040a007986 */ /* 0x0003e4000c101504 */
.L_x_7446:
[----:B------:R-:W-:-:S13]  /*0c50*/  ISETP.GE.AND P0, PT, R28, R2, PT ;  /* 0x000000021c00720c */ /* 0x000fda0003f06270 */
[----:B------:R-:W-:Y:S05]  /*0c60*/  @P0 BRA `(.L_x_7448) ;  /* 0x0000000000340947 */ /* 0x000fea0003800000 */
[----:B01----:R-:W0:Y:S01]  /*0c70*/  LDC.64 R10, c[0x0][0x218] ;  /* 0x00008600ff0a7b82 */ /* 0x003e220000000a00 */
[----:B------:R-:W-:Y:S02]  /*0c80*/  IADD3 R3, R0, R28, RZ ;  /* 0x0000001c00037210 */ /* 0x000fe40007ffe0ff */
[----:B------:R-:W-:-:S03]  /*0c90*/  IADD3 R28, R28, 0x80, RZ ;  /* 0x000000801c1c7810 */ /* 0x000fc60007ffe0ff */
[----:B0-----:R-:W-:-:S05]  /*0ca0*/  IMAD.WIDE.U32 R10, R3, 0x2, R10 ;  /* 0x00000002030a7825 */ /* 0x001fca00078e000a */
[----:B------:R1:W-:Y:S02]  /*0cb0*/  STG.E.U16 desc[UR4][R10.64], R5 ;  /* 0x000000050a007986 */ /* 0x0003e4000c101504 */
.L_x_7447:
        /* <DEDUP_REMOVED lines=8> */
.L_x_7448:
[----:B------:R-:W-:Y:S05]  /*0d40*/  BSYNC B1 ;  /* 0x0000000000017941 */ /* 0x000fea0003800000 */
.L_x_7444:
[----:B------:R-:W-:-:S13]  /*0d50*/  ISETP.GE.AND P0, PT, R28, R2, PT ;  /* 0x000000021c00720c */ /* 0x000fda0003f06270 */
[----:B-12---:R-:W1:Y:S01]  /*0d60*/  @!P0 LDC.64 R4, c[0x0][0x218] ;  /* 0x00008600ff048b82 */ /* 0x006e620000000a00 */
[----:B------:R-:W-:Y:S02]  /*0d70*/  @!P0 IADD3 R3, R0, R28, RZ ;  /* 0x0000001c00038210 */ /* 0x000fe40007ffe0ff */
[----:B------:R-:W-:-:S03]  /*0d80*/  @!P0 IADD3 R28, R28, 0x80, RZ ;  /* 0x000000801c1c8810 */ /* 0x000fc60007ffe0ff */
[----:B-1----:R-:W-:-:S05]  /*0d90*/  @!P0 IMAD.WIDE.U32 R4, R3, 0x2, R4 ;  /* 0x0000000203048825 */ /* 0x002fca00078e0004 */
[----:B------:R2:W-:Y:S02]  /*0da0*/  @!P0 STG.E.U16 desc[UR4][R4.64], R7 ;  /* 0x0000000704008986 */ /* 0x0005e4000c101504 */
.L_x_7449:
[----:B------:R-:W-:Y:S05]  /*0db0*/  BSYNC B0 ;  /* 0x0000000000007941 */ /* 0x000fea0003800000 */
.L_x_7443:
        /* <DEDUP_REMOVED lines=8> */
.L_x_7450:
        /* <DEDUP_REMOVED lines=12> */
.L_x_28375:


//--------------------- .text._ZN2at6native18elementwise_kernelILi128ELi4EZNS0_15gpu_kernel_implIZZZNS0_49_GLOBAL__N__b919a28f_16_Normalization_cu_5c38458736batch_norm_elementwise_backward_evalERKNS_6TensorES6_S6_S6_ENKUlvE0_clEvENKUlvE0_clEvEUlffE_EEvRNS_18TensorIteratorBaseERKT_EUliE_EEviT1_ --------------------------
	.section	.text._ZN2at6native18elementwise_kernelILi128ELi4EZNS0_15gpu_kernel_implIZZZNS0_49_GLOBAL__N__b919a28f_16_Normalization_cu_5c38458736batch_norm_elementwise_backward_evalERKNS_6TensorES6_S6_S6_ENKUlvE0_clEvENKUlvE0_clEvEUlffE_EEvRNS_18TensorIteratorBaseERKT_EUliE_EEviT1_,"ax",@progbits
	.align	128
        .global         _ZN2at6native18elementwise_kernelILi128ELi4EZNS0_15gpu_kernel_implIZZZNS0_49_GLOBAL__N__b919a28f_16_Normalization_cu_5c38458736batch_norm_elementwise_backward_evalERKNS_6TensorES6_S6_S6_ENKUlvE0_clEvENKUlvE0_clEvEUlffE_EEvRNS_18TensorIteratorBaseERKT_EUliE_EEviT1_
        .type           _ZN2at6native18elementwise_kernelILi128ELi4EZNS0_15gpu_kernel_implIZZZNS0_49_GLOBAL__N__b919a28f_16_Normalization_cu_5c38458736batch_norm_elementwise_backward_evalERKNS_6TensorES6_S6_S6_ENKUlvE0_clEvENKUlvE0_clEvEUlffE_EEvRNS_18TensorIteratorBaseERKT_EUliE_EEviT1_,@function
        .size           _ZN2at6native18elementwise_kernelILi128ELi4EZNS0_15gpu_kernel_implIZZZNS0_49_GLOBAL__N__b919a28f_16_Normalization_cu_5c38458736batch_norm_elementwise_backward_evalERKNS_6TensorES6_S6_S6_ENKUlvE0_clEvENKUlvE0_clEvEUlffE_EEvRNS_18TensorIteratorBaseERKT_EUliE_EEviT1_,(.L_x_28376 - _ZN2at6native18elementwise_kernelILi128ELi4EZNS0_15gpu_kernel_implIZZZNS0_49_GLOBAL__N__b919a28f_16_Normalization_cu_5c38458736batch_norm_elementwise_backward_evalERKNS_6TensorES6_S6_S6_ENKUlvE0_clEvENKUlvE0_clEvEUlffE_EEvRNS_18TensorIteratorBaseERKT_EUliE_EEviT1_)
        .other          _ZN2at6native18elementwise_kernelILi128ELi4EZNS0_15gpu_kernel_implIZZZNS0_49_GLOBAL__N__b919a28f_16_Normalization_cu_5c38458736batch_norm_elementwise_backward_evalERKNS_6TensorES6_S6_S6_ENKUlvE0_clEvENKUlvE0_clEvEUlffE_EEvRNS_18TensorIteratorBaseERKT_EUliE_EEviT1_,@"STO_CUDA_ENTRY STV_DEFAULT"
_ZN2at6native18elementwise_kernelILi128ELi4EZNS0_15gpu_kernel_implIZZZNS0_49_GLOBAL__N__b919a28f_16_Normalization_cu_5c38458736batch_norm_elementwise_backward_evalERKNS_6TensorES6_S6_S6_ENKUlvE0_clEvENKUlvE0_clEvEUlffE_EEvRNS_18TensorIteratorBaseERKT_EUliE_EEviT1_:
.text._ZN2at6native18elementwise_kernelILi128ELi4EZNS0_15gpu_kernel_implIZZZNS0_49_GLOBAL__N__b919a28f_16_Normalization_cu_5c38458736batch_norm_elementwise_backward_evalERKNS_6TensorES6_S6_S6_ENKUlvE0_clEvENKUlvE0_clEvEUlffE_EEvRNS_18TensorIteratorBaseERKT_EUliE_EEviT1_:
        /* <DEDUP_REMOVED lines=365> */
.L_x_7453:
        /* <DEDUP_REMOVED lines=22> */
.L_x_7458:
[----:B------:R-:W2:Y:S02]  /*1830*/  LDG.E.U8 R2, desc[UR36][R2.64] ;  /* 0x0000002402027981 */ /* 0x000ea4000c1e1100 */
[----:B--2---:R-:W-:Y:S01]  /*1840*/  I2FP.F32.U32 R19, R2 ;  /* 0x0000000200137245 */ /* 0x004fe20000201000 */
[----:B------:R-:W-:Y:S06]  /*1850*/  BRA `(.L_x_7460) ;  /* 0x0000000c002c7947 */ /* 0x000fec0003800000 */
.L_x_7457:
        /* <DEDUP_REMOVED lines=9> */
.L_x_7462:
[----:B------:R-:W2:Y:S02]  /*18f0*/  LDG.E R2, desc[UR36][R2.64] ;  /* 0x0000002402027981 */ /* 0x000ea4000c1e1900 */
[----:B--2---:R-:W-:Y:S01]  /*1900*/  I2FP.F32.S32 R19, R2 ;  /* 0x0000000200137245 */ /* 0x004fe20000201400 */
[----:B------:R-:W-:Y:S06]  /*1910*/  BRA `(.L_x_7460) ;  /* 0x0000000800fc7947 */ /* 0x000fec0003800000 */
.L_x_7461:
[----:B------:R-:W2:Y:S02]  /*1920*/  LDG.E.U16 R2, desc[UR36][R2.64] ;  /* 0x0000002402027981 */ /* 0x000ea4000c1e1500 */
[----:B--2---:R0:W1:Y:S01]  /*1930*/  I2F.S16 R19, R2 ;  /* 0x0000000200137306 */ /* 0x0040620000101400 */
[----:B------:R-:W-:Y:S05]  /*1940*/  BRA `(.L_x_7460) ;  /* 0x0000000800f07947 */ /* 0x000fea0003800000 */
.L_x_7456:
        /* <DEDUP_REMOVED lines=8> */
.L_x_7464:
[----:B------:R-:W2:Y:S02]  /*19d0*/  LDG.E.U16 R2, desc[UR36][R2.64] ;  /* 0x0000002402027981 */ /* 0x000ea4000c1e1500 */
[----:B--2---:R-:W-:Y:S01]  /*19e0*/  HADD2.F32 R19, -RZ, R2.H0_H0 ;  /* 0x20000002ff137230 */ /* 0x004fe20000004100 */
[----:B------:R-:W-:Y:S06]  /*19f0*/  BRA `(.L_x_7460) ;  /* 0x0000000800c47947 */ /* 0x000fec0003800000 */
.L_x_7463:
        /* <DEDUP_REMOVED lines=8> */
.L_x_7466:
[----:B------:R-:W2:Y:S02]  /*1a80*/  LDG.E.U16 R2, desc[UR36][R2.64] ;  /* 0x0000002402027981 */ /* 0x000ea4000c1e1500 */
[----:B--2---:R-:W-:Y:S01]  /*1a90*/  HADD2.F32 R19, -RZ, R2.H0_H0 ;  /* 0x20000002ff137230 */ /* 0x004fe20000004100 */
[----:B------:R-:W-:Y:S06]  /*1aa0*/  BRA `(.L_x_7460) ;  /* 0x0000000800987947 */ /* 0x000fec0003800000 */
.L_x_7465:
[----:B------:R-:W2:Y:S01]  /*1ab0*/  LDG.E.64 R2, desc[UR36][R2.64] ;  /* 0x0000002402027981 */ /* 0x000ea2000c1e1b00 */
[----:B------:R-:W-:Y:S01]  /*1ac0*/  UMOV UR4, 0xf0000000 ;  /* 0xf000000000047882 */ /* 0x000fe20000000000 */
[----:B------:R-:W-:Y:S01]  /*1ad0*/  UMOV UR5, 0x380fffff ;  /* 0x380fffff00057882 */ /* 0x000fe20000000000 */
[----:B--2---:R-:W0:Y:S01]  /*1ae0*/  F2F.F32.F64 R19, R2 ;  /* 0x0000000200137310 */ /* 0x004e220000301000 */
[----:B------:R-:W-:-:S14]  /*1af0*/  DSETP.GEU.AND P0, PT, |R2|, UR4, PT ;  /* 0x0000000402007e2a */ /* 0x000fdc000bf0e200 */
[----:B0-----:R-:W-:Y:S01]  /*1b00*/  @!P0 FMUL R19, R19, 1.175494350822287508e-38 ;  /* 0x0080000013138820 */ /* 0x001fe20000400000 */
[----:B------:R-:W-:Y:S06]  /*1b10*/  BRA `(.L_x_7460) ;  /* 0x00000008007c7947 */ /* 0x000fec0003800000 */
.L_x_7455:
        /* <DEDUP_REMOVED lines=12> */
.L_x_7469:
[----:B------:R-:W2:Y:S01]  /*1be0*/  LDG.E.64 R2, desc[UR36][R2.64] ;  /* 0x0000002402027981 */ /* 0x000ea2000c1e1b00 */
[----:B------:R-:W-:Y:S01]  /*1bf0*/  UMOV UR4, 0xf0000000 ;  /* 0xf000000000047882 */ /* 0x000fe20000000000 */
[----:B------:R-:W-:Y:S01]  /*1c00*/  UMOV UR5, 0x380fffff ;  /* 0x380fffff00057882 */ /* 0x000fe20000000000 */
[----:B--2---:R-:W0:Y:S01]  /*1c10*/  F2F.F32.F64 R19, R2 ;  /* 0x0000000200137310 */ /* 0x004e220000301000 */
[----:B------:R-:W-:-:S14]  /*1c20*/  DSETP.GEU.AND P0, PT, |R2|, UR4, PT ;  /* 0x0000000402007e2a */ /* 0x000fdc000bf0e200 */
[----:B0-----:R-:W-:Y:S01]  /*1c30*/  @!P0 FMUL R19, R19, 1.175494350822287508e-38 ;  /* 0x0080000013138820 */ /* 0x001fe20000400000 */
[----:B------:R-:W-:Y:S06]  /*1c40*/  BRA `(.L_x_7460) ;  /* 0x0000000800307947 */ /* 0x000fec0003800000 */
.L_x_7468:
        /* <DEDUP_REMOVED lines=16> */
[----:B------:R-:W-:Y:S01]  /*1d50*/  SEL R5, R4, RZ, P0 ;  /* 0x000000ff04057207 */ /* 0x000fe20000000000 */
[----:B------:R-:W-:-:S04]  /*1d60*/  VIADD R4, R0, 0x1000000 ;  /* 0x0100000000047836 */ /* 0x000fc80000000000 */
[----:B------:R-:W-:Y:S01]  /*1d70*/  IMAD R6, R5, R6, 0x3c000000 ;  /* 0x3c00000005067424 */ /* 0x000fe200078e0206 */
[----:B------:R-:W-:Y:S02]  /*1d80*/  SHF.L.U32 R5, R0, R5, RZ ;  /* 0x0000000500057219 */ /* 0x000fe400000006ff */
[----:B------:R-:W-:Y:S02]  /*1d90*/  SHF.R.S32.HI R4, RZ, 0x8, R4 ;  /* 0x00000008ff047819 */ /* 0x000fe40000011404 */
[----:B------:R-:W-:-:S04]  /*1da0*/  LEA.HI R5, R5, R6, RZ, 0x1c ;  /* 0x0000000605057211 */ /* 0x000fc800078fe0ff */
[----:B------:R-:W-:-:S04]  /*1db0*/  LOP3.LUT R5, R5, 0x7f800000, R4, 0xf8, !PT ;  /* 0x7f80000005057812 */ /* 0x000fc800078ef804 */
[----:B------:R-:W-:-:S04]  /*1dc0*/  LOP3.LUT R2, R5, R2, RZ, 0x30, !PT ;  /* 0x0000000205027212 */ /* 0x000fc800078e30ff */
[----:B------:R-:W-:Y:S01]  /*1dd0*/  LOP3.LUT R19, R2, 0x80000000, R19, 0xf8, !PT ;  /* 0x8000000002137812 */ /* 0x000fe200078ef813 */
[----:B------:R-:W-:Y:S06]  /*1de0*/  BRA `(.L_x_7460) ;  /* 0x0000000400c87947 */ /* 0x000fec0003800000 */
.L_x_7471:
        /* <DEDUP_REMOVED lines=13> */
.L_x_7470:
[----:B------:R-:W2:Y:S02]  /*1ec0*/  LDG.E.U16 R2, desc[UR36][R2.64] ;  /* 0x0000002402027981 */ /* 0x000ea4000c1e1500 */
[----:B--2---:R-:W-:Y:S01]  /*1ed0*/  IMAD.U32 R19, R2, 0x10000, RZ ;  /* 0x0001000002137824 */ /* 0x004fe200078e00ff */
[----:B------:R-:W-:Y:S06]  /*1ee0*/  BRA `(.L_x_7460) ;  /* 0x0000000400887947 */ /* 0x000fec0003800000 */
.L_x_7467:
        /* <DEDUP_REMOVED lines=11> */
.L_x_7474:
        /* <DEDUP_REMOVED lines=20> */
.L_x_7476:
[----:B------:R-:W-:Y:S05]  /*20e0*/  BSYNC B0 ;  /* 0x0000000000007941 */ /* 0x000fea0003800000 */
.L_x_7475:
[----:B------:R-:W-:Y:S01]  /*20f0*/  IMAD.SHL.U32 R2, R2, 0x100000, RZ ;  /* 0x0010000002027824 */ /* 0x000fe200078e00ff */
[----:B------:R-:W-:-:S04]  /*2100*/  LEA R0, R0, 0x3b800000, 0x17 ;  /* 0x3b80000000007811 */ /* 0x000fc800078eb8ff */
[----:B------:R-:W-:Y:S01]  /*2110*/  LOP3.LUT R19, R0, R2, R19, 0xfe, !PT ;  /* 0x0000000200137212 */ /* 0x000fe200078efe13 */
[----:B------:R-:W-:Y:S06]  /*2120*/  BRA `(.L_x_7460) ;  /* 0x0000000000f87947 */ /* 0x000fec0003800000 */
.L_x_7473:
        /* <DEDUP_REMOVED lines=20> */
.L_x_7478:
[----:B------:R-:W-:Y:S05]  /*2270*/  BSYNC B0 ;  /* 0x0000000000007941 */ /* 0x000fea0003800000 */
.L_x_7477:
[----:B------:R-:W-:Y:S01]  /*2280*/  IMAD.SHL.U32 R2, R2, 0x200000, RZ ;  /* 0x0020000002027824 */ /* 0x000fe200078e00ff */
[----:B------:R-:W-:-:S04]  /*2290*/  LEA R0, R0, 0x37800000, 0x17 ;  /* 0x3780000000007811 */ /* 0x000fc800078eb8ff */
[----:B------:R-:W-:Y:S01]  /*22a0*/  LOP3.LUT R19, R0, R2, R19, 0xfe, !PT ;  /* 0x0000000200137212 */ /* 0x000fe200078efe13 */
[----:B------:R-:W-:Y:S06]  /*22b0*/  BRA `(.L_x_7460) ;  /* 0x0000000000947947 */ /* 0x000fec0003800000 */
.L_x_7472:
        /* <DEDUP_REMOVED lines=14> */
.L_x_7459:
        /* <DEDUP_REMOVED lines=16> */
.L_x_7481:
[----:B------:R-:W-:Y:S01]  /*24a0*/  IMAD.MOV.U32 R19, RZ, RZ, RZ ;  /* 0x000000ffff137224 */ /* 0x000fe200078e00ff */
[----:B------:R-:W-:Y:S06]  /*24b0*/  BRA `(.L_x_7460) ;  /* 0x0000000000147947 */ /* 0x000fec0003800000 */
.L_x_7480:
[----:B------:R-:W2:Y:S02]  /*24c0*/  LDG.E.64 R2, desc[UR36][R2.64] ;  /* 0x0000002402027981 */ /* 0x000ea4000c1e1b00 */
[----:B--2---:R0:W1:Y:S01]  /*24d0*/  I2F.U64 R19, R2 ;  /* 0x0000000200137312 */ /* 0x0040620000301000 */
[----:B------:R-:W-:Y:S05]  /*24e0*/  BRA `(.L_x_7460) ;  /* 0x0000000000087947 */ /* 0x000fea0003800000 */
.L_x_7479:
[----:B------:R-:W2:Y:S02]  /*24f0*/  LDG.E R2, desc[UR36][R2.64] ;  /* 0x0000002402027981 */ /* 0x000ea4000c1e1900 */
[----:B--2---:R-:W-:-:S07]  /*2500*/  I2FP.F32.U32 R19, R2 ;  /* 0x0000000200137245 */ /* 0x004fce0000201000 */
.L_x_7460:
[----:B------:R-:W-:Y:S05]  /*2510*/  BSYNC B6 ;  /* 0x0000000000067941 */ /* 0x000fea0003800000 */
.L_x_7454:
[----:B------:R-:W1:Y:S01]  /*2520*/  LDC.U8 R4, c[0x0][0x493] ;  /* 0x000124c0ff047b82 */ /* 0x000e620000000000 */
[----:B------:R-:W-:Y:S01]  /*2530*/  ULDC.64 UR4, c[0x0][0x488] ;  /* 0x0001220000047ab9 */ /* 0x000fe20000000a00 */
[----:B------:R-:W-:Y:S01]  /*2540*/  BSSY B6, `(.L_x_7482) ;  /* 0x00000df000067945 */ /* 0x000fe20003800000 */
[----:B0-234-:R-:W-:-:S05]  /*2550*/  IADD3 R2, P1, R22, UR4, RZ ;  /* 0x0000000416027c10 */ /* 0x01dfca000ff3e0ff */
        /* <DEDUP_REMOVED lines=15> */
.L_x_7486:
[----:B------:R-:W2:Y:S02]  /*2650*/  LDG.E.U8 R0, desc[UR36][R2.64] ;  /* 0x0000002402007981 */ /* 0x000ea4000c1e1100 */
[----:B--2---:R-:W-:Y:S01]  /*2660*/  I2FP.F32.U32 R0, R0 ;  /* 0x0000000000007245 */ /* 0x004fe20000201000 */
[----:B------:R-:W-:Y:S06]  /*2670*/  BRA `(.L_x_7488) ;  /* 0x0000000c002c7947 */ /* 0x000fec0003800000 */
.L_x_7485:
        /* <DEDUP_REMOVED lines=9> */
.L_x_7490:
[----:B------:R-:W2:Y:S02]  /*2710*/  LDG.E R0, desc[UR36][R2.64] ;  /* 0x0000002402007981 */ /* 0x000ea4000c1e1900 */
[----:B--2---:R-:W-:Y:S01]  /*2720*/  I2FP.F32.S32 R0, R0 ;  /* 0x0000000000007245 */ /* 0x004fe20000201400 */
[----:B------:R-:W-:Y:S06]  /*2730*/  BRA `(.L_x_7488) ;  /* 0x0000000800fc7947 */ /* 0x000fec0003800000 */
.L_x_7489:
[----:B------:R-:W2:Y:S02]  /*2740*/  LDG.E.U16 R0, desc[UR36][R2.64] ;  /* 0x0000002402007981 */ /* 0x000ea4000c1e1500 */
[----:B--2---:R-:W4:Y:S01]  /*2750*/  I2F.S16 R0, R0 ;  /* 0x0000000000007306 */ /* 0x004f220000101400 */
[----:B------:R-:W-:Y:S05]  /*2760*/  BRA `(.L_x_7488) ;  /* 0x0000000800f07947 */ /* 0x000fea0003800000 */
.L_x_7484:
        /* <DEDUP_REMOVED lines=8> */
.L_x_7492:
[----:B------:R-:W2:Y:S02]  /*27f0*/  LDG.E.U16 R0, desc[UR36][R2.64] ;  /* 0x0000002402007981 */ /* 0x000ea4000c1e1500 */
[----:B--2---:R-:W-:Y:S01]  /*2800*/  HADD2.F32 R0, -RZ, R0.H0_H0 ;  /* 0x20000000ff007230 */ /* 0x004fe20000004100 */
[----:B------:R-:W-:Y:S06]  /*2810*/  BRA `(.L_x_7488) ;  /* 0x0000000800c47947 */ /* 0x000fec0003800000 */
.L_x_7491:
        /* <DEDUP_REMOVED lines=8> */
.L_x_7494:
[----:B------:R-:W2:Y:S02]  /*28a0*/  LDG.E.U16 R0, desc[UR36][R2.64] ;  /* 0x0000002402007981 */ /* 0x000ea4000c1e1500 */
[----:B--2---:R-:W-:Y:S01]  /*28b0*/  HADD2.F32 R0, -RZ, R0.H0_H0 ;  /* 0x20000000ff007230 */ /* 0x004fe20000004100 */
[----:B------:R-:W-:Y:S06]  /*28c0*/  BRA `(.L_x_7488) ;  /* 0x0000000800987947 */ /* 0x000fec0003800000 */
.L_x_7493:
[----:B------:R-:W2:Y:S01]  /*28d0*/  LDG.E.64 R2, desc[UR36][R2.64] ;  /* 0x0000002402027981 */ /* 0x000ea2000c1e1b00 */
[----:B------:R-:W-:Y:S01]  /*28e0*/  UMOV UR4, 0xf0000000 ;  /* 0xf000000000047882 */ /* 0x000fe20000000000 */
[----:B------:R-:W-:Y:S01]  /*28f0*/  UMOV UR5, 0x380fffff ;  /* 0x380fffff00057882 */ /* 0x000fe20000000000 */
[----:B--2---:R-:W0:Y:S01]  /*2900*/  F2F.F32.F64 R0, R2 ;  /* 0x0000000200007310 */ /* 0x004e220000301000 */
[----:B------:R-:W-:-:S14]  /*2910*/  DSETP.GEU.AND P0, PT, |R2|, UR4, PT ;  /* 0x0000000402007e2a */ /* 0x000fdc000bf0e200 */
[----:B0-----:R-:W-:Y:S01]  /*2920*/  @!P0 FMUL R0, R0, 1.175494350822287508e-38 ;  /* 0x0080000000008820 */ /* 0x001fe20000400000 */
[----:B------:R-:W-:Y:S06]  /*2930*/  BRA `(.L_x_7488) ;  /* 0x00000008007c7947 */ /* 0x000fec0003800000 */
.L_x_7483:
        /* <DEDUP_REMOVED lines=12> */
.L_x_7497:
[----:B------:R-:W2:Y:S01]  /*2a00*/  LDG.E.64 R2, desc[UR36][R2.64] ;  /* 0x0000002402027981 */ /* 0x000ea2000c1e1b00 */
[----:B------:R-:W-:Y:S01]  /*2a10*/  UMOV UR4, 0xf0000000 ;  /* 0xf000000000047882 */ /* 0x000fe20000000000 */
[----:B------:R-:W-:Y:S01]  /*2a20*/  UMOV UR5, 0x380fffff ;  /* 0x380fffff00057882 */ /* 0x000fe20000000000 */
[----:B--2---:R-:W0:Y:S01]  /*2a30*/  F2F.F32.F64 R0, R2 ;  /* 0x0000000200007310 */ /* 0x004e220000301000 */
[----:B------:R-:W-:-:S14]  /*2a40*/  DSETP.GEU.AND P0, PT, |R2|, UR4, PT ;  /* 0x0000000402007e2a */ /* 0x000fdc000bf0e200 */
[----:B0-----:R-:W-:Y:S01]  /*2a50*/  @!P0 FMUL R0, R0, 1.175494350822287508e-38 ;  /* 0x0080000000008820 */ /* 0x001fe20000400000 */
[----:B------:R-:W-:Y:S06]  /*2a60*/  BRA `(.L_x_7488) ;  /* 0x0000000800307947 */ /* 0x000fec0003800000 */
.L_x_7496:
        /* <DEDUP_REMOVED lines=26> */
.L_x_7499:
        /* <DEDUP_REMOVED lines=13> */
.L_x_7498:
[----:B------:R-:W2:Y:S02]  /*2ce0*/  LDG.E.U16 R0, desc[UR36][R2.64] ;  /* 0x0000002402007981 */ /* 0x000ea4000c1e1500 */
[----:B--2---:R-:W-:Y:S01]  /*2cf0*/  IMAD.U32 R0, R0, 0x10000, RZ ;  /* 0x0001000000007824 */ /* 0x004fe200078e00ff */
[----:B------:R-:W-:Y:S06]  /*2d00*/  BRA `(.L_x_7488) ;  /* 0x0000000400887947 */ /* 0x000fec0003800000 */
.L_x_7495:
        /* <DEDUP_REMOVED lines=11> */
.L_x_7502:
        /* <DEDUP_REMOVED lines=20> */
.L_x_7504:
[----:B------:R-:W-:Y:S05]  /*2f00*/  BSYNC B0 ;  /* 0x0000000000007941 */ /* 0x000fea0003800000 */
.L_x_7503:
[----:B------:R-:W-:Y:S01]  /*2f10*/  LEA R3, R0, 0x3b800000, 0x17 ;  /* 0x3b80000000037811 */ /* 0x000fe200078eb8ff */
[----:B------:R-:W-:-:S05]  /*2f20*/  IMAD.SHL.U32 R0, R2, 0x100000, RZ ;  /* 0x0010000002007824 */ /* 0x000fca00078e00ff */
[----:B------:R-:W-:Y:S01]  /*2f30*/  LOP3.LUT R0, R3, R0, R4, 0xfe, !PT ;  /* 0x0000000003007212 */ /* 0x000fe200078efe04 */
[----:B------:R-:W-:Y:S06]  /*2f40*/  BRA `(.L_x_7488) ;  /* 0x0000000000f87947 */ /* 0x000fec0003800000 */
.L_x_7501:
        /* <DEDUP_REMOVED lines=20> */
.L_x_7506:
[----:B------:R-:W-:Y:S05]  /*3090*/  BSYNC B0 ;  /* 0x0000000000007941 */ /* 0x000fea0003800000 */
.L_x_7505:
[----:B------:R-:W-:Y:S01]  /*30a0*/  LEA R3, R0, 0x37800000, 0x17 ;  /* 0x3780000000037811 */ /* 0x000fe200078eb8ff */
[----:B------:R-:W-:-:S05]  /*30b0*/  IMAD.SHL.U32 R0, R2, 0x200000, RZ ;  /* 0x0020000002007824 */ /* 0x000fca00078e00ff */
[----:B------:R-:W-:Y:S01]  /*30c0*/  LOP3.LUT R0, R3, R0, R4, 0xfe, !PT ;  /* 0x0000000003007212 */ /* 0x000fe200078efe04 */
[----:B------:R-:W-:Y:S06]  /*30d0*/  BRA `(.L_x_7488) ;  /* 0x0000000000947947 */ /* 0x000fec0003800000 */
.L_x_7500:
        /* <DEDUP_REMOVED lines=14> */
.L_x_7487:
        /* <DEDUP_REMOVED lines=16> */
.L_x_7509:
[----:B------:R-:W-:Y:S01]  /*32c0*/  IMAD.MOV.U32 R0, RZ, RZ, RZ ;  /* 0x000000ffff007224 */ /* 0x000fe200078e00ff */
[----:B------:R-:W-:Y:S06]  /*32d0*/  BRA `(.L_x_7488) ;  /* 0x0000000000147947 */ /* 0x000fec0003800000 */
.L_x_7508:
[----:B------:R-:W2:Y:S02]  /*32e0*/  LDG.E.64 R2, desc[UR36][R2.64] ;  /* 0x0000002402027981 */ /* 0x000ea4000c1e1b00 */
[----:B--2---:R0:W1:Y:S01]  /*32f0*/  I2F.U64 R0, R2 ;  /* 0x0000000200007312 */ /* 0x0040620000301000 */
[----:B------:R-:W-:Y:S05]  /*3300*/  BRA `(.L_x_7488) ;  /* 0x0000000000087947 */ /* 0x000fea0003800000 */
.L_x_7507:
[----:B------:R-:W2:Y:S02]  /*3310*/  LDG.E R0, desc[UR36][R2.64] ;  /* 0x0000002402007981 */ /* 0x000ea4000c1e1900 */
[----:B--2---:R-:W-:-:S07]  /*3320*/  I2FP.F32.U32 R0, R0 ;  /* 0x0000000000007245 */ /* 0x004fce0000201000 */
.L_x_7488:
[----:B------:R-:W-:Y:S05]  /*3330*/  BSYNC B6 ;  /* 0x0000000000067941 */ /* 0x000fea0003800000 */
.L_x_7482:
[----:B------:R-:W0:Y:S02]  /*3340*/  LDC.U8 R4, c[0x0][0x491] ;  /* 0x00012440ff047b82 */ /* 0x000e240000000000 */
[----:B012345:R-:W-:Y:S01]  /*3350*/  FMUL.FTZ R2, R0, R19 ;  /* 0x0000001300027220 */ /* 0x03ffe20000410000 */
        /* <DEDUP_REMOVED lines=14> */
.L_x_7513:
[----:B------:R-:W0:Y:S02]  /*3440*/  F2I.S64.TRUNC R2, R2 ;  /* 0x0000000200027311 */ /* 0x000e24000020d900 */
[----:B0-----:R-:W-:-:S05]  /*3450*/  IMAD.MOV.U32 R5, RZ, RZ, R2 ;  /* 0x000000ffff057224 */ /* 0x001fca00078e0002 */
[----:B------:R0:W-:Y:S01]  /*3460*/  STG.E.U8 desc[UR36][R16.64], R5 ;  /* 0x0000000510007986 */ /* 0x0001e2000c101124 */
[----:B------:R-:W-:Y:S05]  /*3470*/  BRA `(.L_x_7515) ;  /* 0x0000000c00407947 */ /* 0x000fea0003800000 */
.L_x_7512:
        /* <DEDUP_REMOVED lines=9> */
.L_x_7517:
[----:B------:R-:W0:Y:S02]  /*3510*/  F2I.FTZ.TRUNC.NTZ R3, R2 ;  /* 0x0000000200037305 */ /* 0x000e24000021f100 */
[----:B0-----:R0:W-:Y:S01]  /*3520*/  STG.E desc[UR36][R16.64], R3 ;  /* 0x0000000310007986 */ /* 0x0011e2000c101924 */
[----:B------:R-:W-:Y:S05]  /*3530*/  BRA `(.L_x_7515) ;  /* 0x0000000c00107947 */ /* 0x000fea0003800000 */
.L_x_7516:
[----:B------:R-:W0:Y:S02]  /*3540*/  F2I.FTZ.TRUNC.NTZ R3, R2 ;  /* 0x0000000200037305 */ /* 0x000e24000021f100 */
[----:B0-----:R0:W-:Y:S01]  /*3550*/  STG.E.U16 desc[UR36][R16.64], R3 ;  /* 0x0000000310007986 */ /* 0x0011e2000c101524 */
[----:B------:R-:W-:Y:S05]  /*3560*/  BRA `(.L_x_7515) ;  /* 0x0000000c00047947 */ /* 0x000fea0003800000 */
.L_x_7511:
        /* <DEDUP_REMOVED lines=8> */
.L_x_7519:
[----:B------:R-:W-:-:S05]  /*35f0*/  F2FP.F16.F32.PACK_AB R2, RZ, R2 ;  /* 0x00000002ff02723e */ /* 0x000fca00000000ff */
[----:B------:R0:W-:Y:S01]  /*3600*/  STG.E.U16 desc[UR36][R16.64], R2 ;  /* 0x0000000210007986 */ /* 0x0001e2000c101524 */
[----:B------:R-:W-:Y:S05]  /*3610*/  BRA `(.L_x_7515) ;  /* 0x0000000800d87947 */ /* 0x000fea0003800000 */
.L_x_7518:
        /* <DEDUP_REMOVED lines=9> */
.L_x_7521:
[----:B------:R-:W-:-:S04]  /*36b0*/  F2FP.F16.F32.PACK_AB R3, RZ, R2 ;  /* 0x00000002ff03723e */ /* 0x000fc800000000ff */
[----:B------:R-:W-:-:S05]  /*36c0*/  PRMT R3, R3, 0x5410, RZ ;  /* 0x0000541003037816 */ /* 0x000fca00000000ff */
[----:B------:R2:W-:Y:S01]  /*36d0*/  STG.E desc[UR36][R16.64], R3 ;  /* 0x0000000310007986 */ /* 0x0005e2000c101924 */
[----:B------:R-:W-:Y:S05]  /*36e0*/  BRA `(.L_x_7515) ;  /* 0x0000000800a47947 */ /* 0x000fea0003800000 */
.L_x_7520:
[----:B------:R-:W-:-:S06]  /*36f0*/  FMUL.FTZ R2, R2, 1 ;  /* 0x3f80000002027820 */ /* 0x000fcc0000410000 */
[----:B------:R-:W0:Y:S02]  /*3700*/  F2F.F64.F32 R2, R2 ;  /* 0x0000000200027310 */ /* 0x000e240000201800 */
[----:B0-----:R4:W-:Y:S01]  /*3710*/  STG.E.64 desc[UR36][R16.64], R2 ;  /* 0x0000000210007986 */ /* 0x0019e2000c101b24 */
[----:B------:R-:W-:Y:S05]  /*3720*/  BRA `(.L_x_7515) ;  /* 0x0000000800947947 */ /* 0x000fea0003800000 */
.L_x_7510:
        /* <DEDUP_REMOVED lines=12> */
.L_x_7524:
[----:B------:R-:W-:Y:S01]  /*37f0*/  FMUL.FTZ R4, R2, 1 ;  /* 0x3f80000002047820 */ /* 0x000fe20000410000 */
[----:B------:R-:W-:-:S05]  /*3800*/  CS2R R6, SRZ ;  /* 0x0000000000067805 */ /* 0x000fca000001ff00 */
[----:B------:R-:W0:Y:S02]  /*3810*/  F2F.F64.F32 R4, R4 ;  /* 0x0000000400047310 */ /* 0x000e240000201800 */
[----:B0-----:R0:W-:Y:S01]  /*3820*/  STG.E.128 desc[UR36][R16.64], R4 ;  /* 0x0000000410007986 */ /* 0x0011e2000c101d24 */
[----:B------:R-:W-:Y:S05]  /*3830*/  BRA `(.L_x_7515) ;  /* 0x0000000800507947 */ /* 0x000fea0003800000 */
.L_x_7523:
        /* <DEDUP_REMOVED lines=20> */
.L_x_7528:
[----:B------:R-:W-:Y:S05]  /*3980*/  BSYNC B0 ;  /* 0x0000000000007941 */ /* 0x000fea0003800000 */
.L_x_7527:
[----:B------:R-:W-:-:S05]  /*3990*/  LOP3.LUT R5, R0, R5, RZ, 0xfc, !PT ;  /* 0x0000000500057212 */ /* 0x000fca00078efcff */
[----:B------:R0:W-:Y:S01]  /*39a0*/  STG.E.U8 desc[UR36][R16.64], R5 ;  /* 0x0000000510007986 */ /* 0x0001e2000c101124 */
[----:B------:R-:W-:Y:S05]  /*39b0*/  BRA `(.L_x_7515) ;  /* 0x0000000400f07947 */ /* 0x000fea0003800000 */
.L_x_7526:
        /* <DEDUP_REMOVED lines=12> */
.L_x_7530:
[----:B------:R-:W-:Y:S01]  /*3a80*/  IMAD.MOV.U32 R0, RZ, RZ, 0x7f ;  /* 0x0000007fff007424 */ /* 0x000fe200078e00ff */
[----:B------:R-:W-:-:S04]  /*3a90*/  ISETP.GT.U32.AND P0, PT, R4, 0x7f800000, PT ;  /* 0x7f8000000400780c */ /* 0x000fc80003f04070 */
[----:B------:R-:W-:-:S09]  /*3aa0*/  SEL R0, R0, 0x7c, P0 ;  /* 0x0000007c00007807 */ /* 0x000fd20000000000 */
.L_x_7531:
[----:B------:R-:W-:Y:S05]  /*3ab0*/  BSYNC B0 ;  /* 0x0000000000007941 */ /* 0x000fea0003800000 */
.L_x_7529:
[----:B------:R-:W-:-:S04]  /*3ac0*/  LOP3.LUT R2, R2, 0x80000000, RZ, 0xc0, !PT ;  /* 0x8000000002027812 */ /* 0x000fc800078ec0ff */
[----:B------:R-:W-:-:S04]  /*3ad0*/  SHF.R.U32.HI R3, RZ, 0x18, R2 ;  /* 0x00000018ff037819 */ /* 0x000fc80000011602 */
[----:B------:R-:W-:-:S05]  /*3ae0*/  LOP3.LUT R3, R0, R3, RZ, 0xfc, !PT ;  /* 0x0000000300037212 */ /* 0x000fca00078efcff */
[----:B------:R0:W-:Y:S01]  /*3af0*/  STG.E.U8 desc[UR36][R16.64], R3 ;  /* 0x0000000310007986 */ /* 0x0001e2000c101124 */
[----:B------:R-:W-:Y:S05]  /*3b00*/  BRA `(.L_x_7515) ;  /* 0x00000004009c7947 */ /* 0x000fea0003800000 */
.L_x_7525:
[----:B------:R-:W-:-:S05]  /*3b10*/  F2FP.BF16.F32.PACK_AB R2, RZ, R2 ;  /* 0x00000002ff02723e */ /* 0x000fca00000010ff */
[----:B------:R0:W-:Y:S01]  /*3b20*/  STG.E.U16 desc[UR36][R16.64], R2 ;  /* 0x0000000210007986 */ /* 0x0001e2000c101524 */
[----:B------:R-:W-:Y:S05]  /*3b30*/  BRA `(.L_x_7515) ;  /* 0x0000000400907947 */ /* 0x000fea0003800000 */
.L_x_7522:
        /* <DEDUP_REMOVED lines=11> */
.L_x_7534:
        /* <DEDUP_REMOVED lines=16> */
.L_x_7537:
[----:B------:R-:W-:-:S04]  /*3cf0*/  LOP3.LUT R2, R2, 0x80000000, RZ, 0xc0, !PT ;  /* 0x8000000002027812 */ /* 0x000fc800078ec0ff */
[----:B------:R-:W-:-:S04]  /*3d00*/  SHF.R.U32.HI R3, RZ, 0x18, R2 ;  /* 0x00000018ff037819 */ /* 0x000fc80000011602 */
[----:B------:R-:W-:-:S04]  /*3d10*/  LOP3.LUT R0, R0, R3, RZ, 0xfc, !PT ;  /* 0x0000000300007212 */ /* 0x000fc800078efcff */
[----:B------:R-:W-:-:S07]  /*3d20*/  PRMT R8, R0, 0x7610, R8 ;  /* 0x0000761000087816 */ /* 0x000fce0000000008 */
.L_x_7536:
[----:B------:R-:W-:Y:S05]  /*3d30*/  BSYNC B0 ;  /* 0x0000000000007941 */ /* 0x000fea0003800000 */
.L_x_7535:
[----:B------:R0:W-:Y:S01]  /*3d40*/  STG.E.U8 desc[UR36][R16.64], R8 ;  /* 0x0000000810007986 */ /* 0x0001e2000c101124 */
[----:B------:R-:W-:Y:S05]  /*3d50*/  BRA `(.L_x_7515) ;  /* 0x0000000400087947 */ /* 0x000fea0003800000 */
.L_x_7533:
        /* <DEDUP_REMOVED lines=16> */
.L_x_7540:
[----:B------:R-:W-:-:S04]  /*3e60*/  LOP3.LUT R2, R2, 0x80000000, RZ, 0xc0, !PT ;  /* 0x8000000002027812 */ /* 0x000fc800078ec0ff */
[----:B------:R-:W-:-:S04]  /*3e70*/  SHF.R.U32.HI R3, RZ, 0x18, R2 ;  /* 0x00000018ff037819 */ /* 0x000fc80000011602 */
[----:B------:R-:W-:-:S04]  /*3e80*/  LOP3.LUT R0, R0, R3, RZ, 0xfc, !PT ;  /* 0x0000000300007212 */ /* 0x000fc800078efcff */
[----:B------:R-:W-:-:S07]  /*3e90*/  PRMT R8, R0, 0x7610, R8 ;  /* 0x0000761000087816 */ /* 0x000fce0000000008 */
.L_x_7539:
[----:B------:R-:W-:Y:S05]  /*3ea0*/  BSYNC B0 ;  /* 0x0000000000007941 */ /* 0x000fea0003800000 */
.L_x_7538:
[----:B------:R0:W-:Y:S01]  /*3eb0*/  STG.E.U8 desc[UR36][R16.64], R8 ;  /* 0x0000000810007986 */ /* 0x0001e2000c101124 */
[----:B------:R-:W-:Y:S05]  /*3ec0*/  BRA `(.L_x_7515) ;  /* 0x0000000000ac7947 */ /* 0x000fea0003800000 */
.L_x_7532:
        /* <DEDUP_REMOVED lines=21> */
.L_x_7514:
        /* <DEDUP_REMOVED lines=16> */
.L_x_7543:
[----:B------:R-:W-:Y:S05]  /*4120*/  BRA `(.L_x_7515) ;  /* 0x0000000000147947 */ /* 0x000fea0003800000 */
.L_x_7542:
[----:B------:R-:W0:Y:S02]  /*4130*/  F2I.U64.TRUNC R2, R2 ;  /* 0x0000000200027311 */ /* 0x000e24000020d800 */
[----:B0-----:R0:W-:Y:S01]  /*4140*/  STG.E.64 desc[UR36][R16.64], R2 ;  /* 0x0000000210007986 */ /* 0x0011e2000c101b24 */
[----:B------:R-:W-:Y:S05]  /*4150*/  BRA `(.L_x_7515) ;  /* 0x0000000000087947 */ /* 0x000fea0003800000 */
.L_x_7541:
[----:B------:R-:W0:Y:S02]  /*4160*/  F2I.FTZ.U32.TRUNC.NTZ R3, R2 ;  /* 0x0000000200037305 */ /* 0x000e24000021f000 */
[----:B0-----:R0:W-:Y:S02]  /*4170*/  STG.E desc[UR36][R16.64], R3 ;  /* 0x0000000310007986 */ /* 0x0011e4000c101924 */
.L_x_7515:
[----:B------:R-:W-:-:S04]  /*4180*/  IMAD R18, R18, 0x200, R23 ;  /* 0x0000020012127824 */ /* 0x000fc800078e0217 */
[----:B------:R-:W-:-:S07]  /*4190*/  VIADD R19, R18, 0x80 ;  /* 0x0000008012137836 */ /* 0x000fce0000000000 */
.L_x_7452:
[----:B------:R-:W-:Y:S05]  /*41a0*/  BSYNC B7 ;  /* 0x0000000000077941 */ /* 0x000fea0003800000 */
.L_x_7451:
[----:B------:R-:W-:Y:S01]  /*41b0*/  ULDC UR4, c[0x0][0x210] ;  /* 0x0000840000047ab9 */ /* 0x000fe20000000800 */
[----:B------:R-:W-:Y:S01]  /*41c0*/  BSSY B7, `(.L_x_7544) ;  /* 0x0000411000077945 */ /* 0x000fe20003800000 */
[----:B------:R-:W-:-:S13]  /*41d0*/  ISETP.GE.AND P0, PT, R19, UR4, PT ;  /* 0x0000000413007c0c */ /* 0x000fda000bf06270 */
[----:B------:R-:W-:Y:S05]  /*41e0*/  @P0 BRA `(.L_x_7545) ;  /* 0x0000004000380947 */ /* 0x000fea0003800000 */
[----:B0-----:R-:W0:Y:S01]  /*41f0*/  LDC R6, c[0x0][0x218] ;  /* 0x00008600ff067b82 */ /* 0x001e220000000800 */
[----:B------:R-:W-:Y:S02]  /*4200*/  IMAD.MOV.U32 R18, RZ, RZ, RZ ;  /* 0x000000ffff127224 */ /* 0x000fe400078e00ff */
[----:B------:R-:W-:Y:S02]  /*4210*/  IMAD.MOV.U32 R0, RZ, RZ, RZ ;  /* 0x000000ffff007224 */ /* 0x000fe400078e00ff */
[----:B-1234-:R-:W-:Y:S01]  /*4220*/  IMAD.MOV.U32 R16, RZ, RZ, RZ ;  /* 0x000000ffff107224 */ /* 0x01efe200078e00ff */
        /* <DEDUP_REMOVED lines=350> */
.L_x_7546:
        /* <DEDUP_REMOVED lines=22> */
.L_x_7551:
[----:B------:R-:W2:Y:S02]  /*5970*/  LDG.E.U8 R2, desc[UR36][R2.64] ;  /* 0x0000002402027981 */ /* 0x000ea4000c1e1100 */
[----:B--2---:R-:W-:Y:S01]  /*5980*/  I2FP.F32.U32 R22, R2 ;  /* 0x0000000200167245 */ /* 0x004fe20000201000 */
[----:B------:R-:W-:Y:S06]  /*5990*/  BRA `(.L_x_7553) ;  /* 0x0000000c002c7947 */ /* 0x000fec0003800000 */
.L_x_7550:
        /* <DEDUP_REMOVED lines=9> */
.L_x_7555:
[----:B------:R-:W2:Y:S02]  /*5a30*/  LDG.E R2, desc[UR36][R2.64] ;  /* 0x0000002402027981 */ /* 0x000ea4000c1e1900 */
[----:B--2---:R-:W-:Y:S01]  /*5a40*/  I2FP.F32.S32 R22, R2 ;  /* 0x0000000200167245 */ /* 0x004fe20000201400 */
[----:B------:R-:W-:Y:S06]  /*5a50*/  BRA `(.L_x_7553) ;  /* 0x0000000800fc7947 */ /* 0x000fec0003800000 */
.L_x_7554:
[----:B------:R-:W2:Y:S02]  /*5a60*/  LDG.E.U16 R2, desc[UR36][R2.64] ;  /* 0x0000002402027981 */ /* 0x000ea4000c1e1500 */
[----:B--2---:R0:W1:Y:S01]  /*5a70*/  I2F.S16 R22, R2 ;  /* 0x0000000200167306 */ /* 0x0040620000101400 */
[----:B------:R-:W-:Y:S05]  /*5a80*/  BRA `(.L_x_7553) ;  /* 0x0000000800f07947 */ /* 0x000fea0003800000 */
.L_x_7549:
        /* <DEDUP_REMOVED lines=8> */
.L_x_7557:
[----:B------:R-:W2:Y:S02]  /*5b10*/  LDG.E.U16 R2, desc[UR36][R2.64] ;  /* 0x0000002402027981 */ /* 0x000ea4000c1e1500 */
[----:B--2---:R-:W-:Y:S01]  /*5b20*/  HADD2.F32 R22, -RZ, R2.H0_H0 ;  /* 0x20000002ff167230 */ /* 0x004fe20000004100 */
[----:B------:R-:W-:Y:S06]  /*5b30*/  BRA `(.L_x_7553) ;  /* 0x0000000800c47947 */ /* 0x000fec0003800000 */
.L_x_7556:
        /* <DEDUP_REMOVED lines=8> */
.L_x_7559:
[----:B------:R-:W2:Y:S02]  /*5bc0*/  LDG.E.U16 R2, desc[UR36][R2.64] ;  /* 0x0000002402027981 */ /* 0x000ea4000c1e1500 */
[----:B--2---:R-:W-:Y:S01]  /*5bd0*/  HADD2.F32 R22, -RZ, R2.H0_H0 ;  /* 0x20000002ff167230 */ /* 0x004fe20000004100 */
[----:B------:R-:W-:Y:S06]  /*5be0*/  BRA `(.L_x_7553) ;  /* 0x0000000800987947 */ /* 0x000fec0003800000 */
.L_x_7558:
[----:B------:R-:W2:Y:S01]  /*5bf0*/  LDG.E.64 R2, desc[UR36][R2.64] ;  /* 0x0000002402027981 */ /* 0x000ea2000c1e1b00 */
[----:B------:R-:W-:Y:S01]  /*5c00*/  UMOV UR4, 0xf0000000 ;  /* 0xf000000000047882 */ /* 0x000fe20000000000 */
[----:B------:R-:W-:Y:S01]  /*5c10*/  UMOV UR5, 0x380fffff ;  /* 0x380fffff00057882 */ /* 0x000fe20000000000 */
[----:B--2---:R-:W0:Y:S01]  /*5c20*/  F2F.F32.F64 R22, R2 ;  /* 0x0000000200167310 */ /* 0x004e220000301000 */
[----:B------:R-:W-:-:S14]  /*5c30*/  DSETP.GEU.AND P0, PT, |R2|, UR4, PT ;  /* 0x0000000402007e2a */ /* 0x000fdc000bf0e200 */
[----:B0-----:R-:W-:Y:S01]  /*5c40*/  @!P0 FMUL R22, R22, 1.175494350822287508e-38 ;  /* 0x0080000016168820 */ /* 0x001fe20000400000 */
[----:B------:R-:W-:Y:S06]  /*5c50*/  BRA `(.L_x_7553) ;  /* 0x00000008007c7947 */ /* 0x000fec0003800000 */
.L_x_7548:
        /* <DEDUP_REMOVED lines=12> */
.L_x_7562:
[----:B------:R-:W2:Y:S01]  /*5d20*/  LDG.E.64 R2, desc[UR36][R2.64] ;  /* 0x0000002402027981 */ /* 0x000ea2000c1e1b00 */
[----:B------:R-:W-:Y:S01]  /*5d30*/  UMOV UR4, 0xf0000000 ;  /* 0xf000000000047882 */ /* 0x000fe20000000000 */
[----:B------:R-:W-:Y:S01]  /*5d40*/  UMOV UR5, 0x380fffff ;  /* 0x380fffff00057882 */ /* 0x000fe20000000000 */
[----:B--2---:R-:W0:Y:S01]  /*5d50*/  F2F.F32.F64 R22, R2 ;  /* 0x0000000200167310 */ /* 0x004e220000301000 */
[----:B------:R-:W-:-:S14]  /*5d60*/  DSETP.GEU.AND P0, PT, |R2|, UR4, PT ;  /* 0x0000000402007e2a */ /* 0x000fdc000bf0e200 */
[----:B0-----:R-:W-:Y:S01]  /*5d70*/  @!P0 FMUL R22, R22, 1.175494350822287508e-38 ;  /* 0x0080000016168820 */ /* 0x001fe20000400000 */
[----:B------:R-:W-:Y:S06]  /*5d80*/  BRA `(.L_x_7553) ;  /* 0x0000000800307947 */ /* 0x000fec0003800000 */
.L_x_7561:
        /* <DEDUP_REMOVED lines=26> */
.L_x_7564:
        /* <DEDUP_REMOVED lines=13> */
.L_x_7563:
[----:B------:R-:W2:Y:S02]  /*6000*/  LDG.E.U16 R2, desc[UR36][R2.64] ;  /* 0x0000002402027981 */ /* 0x000ea4000c1e1500 */
[----:B--2---:R-:W-:Y:S01]  /*6010*/  IMAD.U32 R22, R2, 0x10000, RZ ;  /* 0x0001000002167824 */ /* 0x004fe200078e00ff */
[----:B------:R-:W-:Y:S06]  /*6020*/  BRA `(.L_x_7553) ;  /* 0x0000000400887947 */ /* 0x000fec0003800000 */
.L_x_7560:
        /* <DEDUP_REMOVED lines=11> */
.L_x_7567:
        /* <DEDUP_REMOVED lines=20> */
.L_x_7569:
[----:B------:R-:W-:Y:S05]  /*6220*/  BSYNC B0 ;  /* 0x0000000000007941 */ /* 0x000fea0003800000 */
.L_x_7568:
[----:B------:R-:W-:Y:S01]  /*6230*/  IMAD.SHL.U32 R2, R2, 0x100000, RZ ;  /* 0x0010000002027824 */ /* 0x000fe200078e00ff */
[----:B------:R-:W-:-:S04]  /*6240*/  LEA R3, R0, 0x3b800000, 0x17 ;  /* 0x3b80000000037811 */ /* 0x000fc800078eb8ff */
[----:B------:R-:W-:Y:S01]  /*6250*/  LOP3.LUT R22, R3, R2, R22, 0xfe, !PT ;  /* 0x0000000203167212 */ /* 0x000fe200078efe16 */
[----:B------:R-:W-:Y:S06]  /*6260*/  BRA `(.L_x_7553) ;  /* 0x0000000000f87947 */ /* 0x000fec0003800000 */
.L_x_7566:
        /* <DEDUP_REMOVED lines=20> */
.L_x_7571:
[----:B------:R-:W-:Y:S05]  /*63b0*/  BSYNC B0 ;  /* 0x0000000000007941 */ /* 0x000fea0003800000 */
.L_x_7570:
[----:B------:R-:W-:Y:S01]  /*63c0*/  IMAD.SHL.U32 R2, R2, 0x200000, RZ ;  /* 0x0020000002027824 */ /* 0x000fe200078e00ff */
[----:B------:R-:W-:-:S04]  /*63d0*/  LEA R3, R0, 0x37800000, 0x17 ;  /* 0x3780000000037811 */ /* 0x000fc800078eb8ff */
[----:B------:R-:W-:Y:S01]  /*63e0*/  LOP3.LUT R22, R3, R2, R22, 0xfe, !PT ;  /* 0x0000000203167212 */ /* 0x000fe200078efe16 */
[----:B------:R-:W-:Y:S06]  /*63f0*/  BRA `(.L_x_7553) ;  /* 0x0000000000947947 */ /* 0x000fec0003800000 */
.L_x_7565:
        /* <DEDUP_REMOVED lines=14> */
.L_x_7552:
        /* <DEDUP_REMOVED lines=16> */
.L_x_7574:
[----:B------:R-:W-:Y:S01]  /*65e0*/  IMAD.MOV.U32 R22, RZ, RZ, RZ ;  /* 0x000000ffff167224 */ /* 0x000fe200078e00ff */
[----:B------:R-:W-:Y:S06]  /*65f0*/  BRA `(.L_x_7553) ;  /* 0x0000000000147947 */ /* 0x000fec0003800000 */
.L_x_7573:
[----:B------:R-:W2:Y:S02]  /*6600*/  LDG.E.64 R22, desc[UR36][R2.64] ;  /* 0x0000002402167981 */ /* 0x000ea4000c1e1b00 */
[----:B--2---:R0:W1:Y:S01]  /*6610*/  I2F.U64 R22, R22 ;  /* 0x0000001600167312 */ /* 0x0040620000301000 */
[----:B------:R-:W-:Y:S05]  /*6620*/  BRA `(.L_x_7553) ;  /* 0x0000000000087947 */ /* 0x000fea0003800000 */
.L_x_7572:
[----:B------:R-:W2:Y:S02]  /*6630*/  LDG.E R2, desc[UR36][R2.64] ;  /* 0x0000002402027981 */ /* 0x000ea4000c1e1900 */
[----:B--2---:R-:W-:-:S07]  /*6640*/  I2FP.F32.U32 R22, R2 ;  /* 0x0000000200167245 */ /* 0x004fce0000201000 */
.L_x_7553:
[----:B------:R-:W-:Y:S05]  /*6650*/  BSYNC B6 ;  /* 0x0000000000067941 */ /* 0x000fea0003800000 */
.L_x_7547:
[----:B------:R-:W2:Y:S01]  /*6660*/  LDC.U8 R4, c[0x0][0x493] ;  /* 0x000124c0ff047b82 */ /* 0x000ea20000000000 */
[----:B------:R-:W-:Y:S01]  /*6670*/  ULDC.64 UR4, c[0x0][0x488] ;  /* 0x0001220000047ab9 */ /* 0x000fe20000000a00 */
[----:B------:R-:W-:Y:S01]  /*6680*/  BSSY B6, `(.L_x_7575) ;  /* 0x00000df000067945 */ /* 0x000fe20003800000 */
[----:B0---4-:R-:W-:-:S05]  /*6690*/  IADD3 R2, P0, R18, UR4, RZ ;  /* 0x0000000412027c10 */ /* 0x011fca000ff1e0ff */
        /* <DEDUP_REMOVED lines=15> */
.L_x_7579:
[----:B------:R-:W2:Y:S02]  /*6790*/  LDG.E.U8 R2, desc[UR36][R2.64] ;  /* 0x0000002402027981 */ /* 0x000ea4000c1e1100 */
[----:B--2---:R-:W-:Y:S01]  /*67a0*/  I2FP.F32.U32 R5, R2 ;  /* 0x0000000200057245 */ /* 0x004fe20000201000 */
[----:B------:R-:W-:Y:S06]  /*67b0*/  BRA `(.L_x_7581) ;  /* 0x0000000c002c7947 */ /* 0x000fec0003800000 */
.L_x_7578:
        /* <DEDUP_REMOVED lines=9> */
.L_x_7583:
[----:B------:R-:W2:Y:S02]  /*6850*/  LDG.E R2, desc[UR36][R2.64] ;  /* 0x0000002402027981 */ /* 0x000ea4000c1e1900 */
[----:B--2---:R-:W-:Y:S01]  /*6860*/  I2FP.F32.S32 R5, R2 ;  /* 0x0000000200057245 */ /* 0x004fe20000201400 */
[----:B------:R-:W-:Y:S06]  /*6870*/  BRA `(.L_x_7581) ;  /* 0x0000000800fc7947 */ /* 0x000fec0003800000 */
.L_x_7582:
[----:B------:R-:W2:Y:S02]  /*6880*/  LDG.E.U16 R2, desc[UR36][R2.64] ;  /* 0x0000002402027981 */ /* 0x000ea4000c1e1500 */
[----:B--2---:R0:W2:Y:S01]  /*6890*/  I2F.S16 R5, R2 ;  /* 0x0000000200057306 */ /* 0x0040a20000101400 */
[----:B------:R-:W-:Y:S05]  /*68a0*/  BRA `(.L_x_7581) ;  /* 0x0000000800f07947 */ /* 0x000fea0003800000 */
.L_x_7577:
        /* <DEDUP_REMOVED lines=8> */
.L_x_7585:
[----:B------:R-:W2:Y:S02]  /*6930*/  LDG.E.U16 R2, desc[UR36][R2.64] ;  /* 0x0000002402027981 */ /* 0x000ea4000c1e1500 */
[----:B--2---:R-:W-:Y:S01]  /*6940*/  HADD2.F32 R5, -RZ, R2.H0_H0 ;  /* 0x20000002ff057230 */ /* 0x004fe20000004100 */
[----:B------:R-:W-:Y:S06]  /*6950*/  BRA `(.L_x_7581) ;  /* 0x0000000800c47947 */ /* 0x000fec0003800000 */
.L_x_7584:
        /* <DEDUP_REMOVED lines=8> */
.L_x_7587:
[----:B------:R-:W2:Y:S02]  /*69e0*/  LDG.E.U16 R2, desc[UR36][R2.64] ;  /* 0x0000002402027981 */ /* 0x000ea4000c1e1500 */
[----:B--2---:R-:W-:Y:S01]  /*69f0*/  HADD2.F32 R5, -RZ, R2.H0_H0 ;  /* 0x20000002ff057230 */ /* 0x004fe20000004100 */
[----:B------:R-:W-:Y:S06]  /*6a00*/  BRA `(.L_x_7581) ;  /* 0x0000000800987947 */ /* 0x000fec0003800000 */
.L_x_7586:
[----:B------:R-:W2:Y:S01]  /*6a10*/  LDG.E.64 R2, desc[UR36][R2.64] ;  /* 0x0000002402027981 */ /* 0x000ea2000c1e1b00 */
[----:B------:R-:W-:Y:S01]  /*6a20*/  UMOV UR4, 0xf0000000 ;  /* 0xf000000000047882 */ /* 0x000fe20000000000 */
[----:B------:R-:W-:Y:S01]  /*6a30*/  UMOV UR5, 0x380fffff ;  /* 0x380fffff00057882 */ /* 0x000fe20000000000 */
[----:B--2---:R-:W0:Y:S01]  /*6a40*/  F2F.F32.F64 R5, R2 ;  /* 0x0000000200057310 */ /* 0x004e220000301000 */
[----:B------:R-:W-:-:S14]  /*6a50*/  DSETP.GEU.AND P0, PT, |R2|, UR4, PT ;  /* 0x0000000402007e2a */ /* 0x000fdc000bf0e200 */
[----:B0-----:R-:W-:Y:S01]  /*6a60*/  @!P0 FMUL R5, R5, 1.175494350822287508e-38 ;  /* 0x0080000005058820 */ /* 0x001fe20000400000 */
[----:B------:R-:W-:Y:S06]  /*6a70*/  BRA `(.L_x_7581) ;  /* 0x00000008007c7947 */ /* 0x000fec0003800000 */
.L_x_7576:
        /* <DEDUP_REMOVED lines=12> */
.L_x_7590:
[----:B------:R-:W2:Y:S01]  /*6b40*/  LDG.E.64 R2, desc[UR36][R2.64] ;  /* 0x0000002402027981 */ /* 0x000ea2000c1e1b00 */
[----:B------:R-:W-:Y:S01]  /*6b50*/  UMOV UR4, 0xf0000000 ;  /* 0xf000000000047882 */ /* 0x000fe20000000000 */
[----:B------:R-:W-:Y:S01]  /*6b60*/  UMOV UR5, 0x380fffff ;  /* 0x380fffff00057882 */ /* 0x000fe20000000000 */
[----:B--2---:R-:W0:Y:S01]  /*6b70*/  F2F.F32.F64 R5, R2 ;  /* 0x0000000200057310 */ /* 0x004e220000301000 */
[----:B------:R-:W-:-:S14]  /*6b80*/  DSETP.GEU.AND P0, PT, |R2|, UR4, PT ;  /* 0x0000000402007e2a */ /* 0x000fdc000bf0e200 */
[----:B0-----:R-:W-:Y:S01]  /*6b90*/  @!P0 FMUL R5, R5, 1.175494350822287508e-38 ;  /* 0x0080000005058820 */ /* 0x001fe20000400000 */
[----:B------:R-:W-:Y:S06]  /*6ba0*/  BRA `(.L_x_7581) ;  /* 0x0000000800307947 */ /* 0x000fec0003800000 */
.L_x_7589:
        /* <DEDUP_REMOVED lines=26> */
.L_x_7592:
        /* <DEDUP_REMOVED lines=13> */
.L_x_7591:
[----:B------:R-:W2:Y:S02]  /*6e20*/  LDG.E.U16 R2, desc[UR36][R2.64] ;  /* 0x0000002402027981 */ /* 0x000ea4000c1e1500 */
[----:B--2---:R-:W-:Y:S01]  /*6e30*/  IMAD.U32 R5, R2, 0x10000, RZ ;  /* 0x0001000002057824 */ /* 0x004fe200078e00ff */
[----:B------:R-:W-:Y:S06]  /*6e40*/  BRA `(.L_x_7581) ;  /* 0x0000000400887947 */ /* 0x000fec0003800000 */
.L_x_7588:
        /* <DEDUP_REMOVED lines=11> */
.L_x_7595:
        /* <DEDUP_REMOVED lines=20> */
.L_x_7597:
[----:B------:R-:W-:Y:S05]  /*7040*/  BSYNC B0 ;  /* 0x0000000000007941 */ /* 0x000fea0003800000 */
.L_x_7596:
[----:B------:R-:W-:Y:S01]  /*7050*/  IMAD.SHL.U32 R2, R2, 0x100000, RZ ;  /* 0x0010000002027824 */ /* 0x000fe200078e00ff */
[----:B------:R-:W-:-:S04]  /*7060*/  LEA R5, R0, 0x3b800000, 0x17 ;  /* 0x3b80000000057811 */ /* 0x000fc800078eb8ff */
[----:B------:R-:W-:Y:S01]  /*7070*/  LOP3.LUT R5, R5, R2, R4, 0xfe, !PT ;  /* 0x0000000205057212 */ /* 0x000fe200078efe04 */
[----:B------:R-:W-:Y:S06]  /*7080*/  BRA `(.L_x_7581) ;  /* 0x0000000000f87947 */ /* 0x000fec0003800000 */
.L_x_7594:
        /* <DEDUP_REMOVED lines=20> */
.L_x_7599:
[----:B------:R-:W-:Y:S05]  /*71d0*/  BSYNC B0 ;  /* 0x0000000000007941 */ /* 0x000fea0003800000 */
.L_x_7598:
[----:B------:R-:W-:Y:S01]  /*71e0*/  IMAD.SHL.U32 R2, R2, 0x200000, RZ ;  /* 0x0020000002027824 */ /* 0x000fe200078e00ff */
[----:B------:R-:W-:-:S04]  /*71f0*/  LEA R5, R0, 0x37800000, 0x17 ;  /* 0x3780000000057811 */ /* 0x000fc800078eb8ff */
[----:B------:R-:W-:Y:S01]  /*7200*/  LOP3.LUT R5, R5, R2, R4, 0xfe, !PT ;  /* 0x0000000205057212 */ /* 0x000fe200078efe04 */
[----:B------:R-:W-:Y:S06]  /*7210*/  BRA `(.L_x_7581) ;  /* 0x0000000000947947 */ /* 0x000fec0003800000 */
.L_x_7593:
        /* <DEDUP_REMOVED lines=14> */
.L_x_7580:
        /* <DEDUP_REMOVED lines=16> */
.L_x_7602:
[----:B------:R-:W-:Y:S01]  /*7400*/  IMAD.MOV.U32 R5, RZ, RZ, RZ ;  /* 0x000000ffff057224 */ /* 0x000fe200078e00ff */
[----:B------:R-:W-:Y:S06]  /*7410*/  BRA `(.L_x_7581) ;  /* 0x0000000000147947 */ /* 0x000fec0003800000 */
.L_x_7601:
[----:B------:R-:W2:Y:S02]  /*7420*/  LDG.E.64 R2, desc[UR36][R2.64] ;  /* 0x0000002402027981 */ /* 0x000ea4000c1e1b00 */
[----:B--2---:R0:W2:Y:S01]  /*7430*/  I2F.U64 R5, R2 ;  /* 0x0000000200057312 */ /* 0x0040a20000301000 */
[----:B------:R-:W-:Y:S05]  /*7440*/  BRA `(.L_x_7581) ;  /* 0x0000000000087947 */ /* 0x000fea0003800000 */
.L_x_7600:
[----:B------:R-:W2:Y:S02]  /*7450*/  LDG.E R2, desc[UR36][R2.64] ;  /* 0x0000002402027981 */ /* 0x000ea4000c1e1900 */
[----:B--2---:R-:W-:-:S07]  /*7460*/  I2FP.F32.U32 R5, R2 ;  /* 0x0000000200057245 */ /* 0x004fce0000201000 */
.L_x_7581:
[----:B------:R-:W-:Y:S05]  /*7470*/  BSYNC B6 ;  /* 0x0000000000067941 */ /* 0x000fea0003800000 */
.L_x_7575:
[----:B0---4-:R-:W0:Y:S01]  /*7480*/  LDC.U8 R2, c[0x0][0x491] ;  /* 0x00012440ff027b82 */ /* 0x011e220000000000 */
[----:B-123-5:R-:W-:Y:S01]  /*7490*/  FMUL.FTZ R22, R5, R22 ;  /* 0x0000001605167220 */ /* 0x02efe20000410000 */
        /* <DEDUP_REMOVED lines=14> */
.L_x_7606:
[----:B------:R-:W0:Y:S02]  /*7580*/  F2I.S64.TRUNC R22, R22 ;  /* 0x0000001600167311 */ /* 0x000e24000020d900 */
[----:B0-----:R-:W-:-:S05]  /*7590*/  IMAD.MOV.U32 R3, RZ, RZ, R22 ;  /* 0x000000ffff037224 */ /* 0x001fca00078e0016 */
[----:B------:R0:W-:Y:S01]  /*75a0*/  STG.E.U8 desc[UR36][R16.64], R3 ;  /* 0x0000000310007986 */ /* 0x0001e2000c101124 */
[----:B------:R-:W-:Y:S05]  /*75b0*/  BRA `(.L_x_7608) ;  /* 0x0000000c00407947 */ /* 0x000fea0003800000 */
.L_x_7605:
        /* <DEDUP_REMOVED lines=9> */
.L_x_7610:
[----:B------:R-:W0:Y:S02]  /*7650*/  F2I.FTZ.TRUNC.NTZ R3, R22 ;  /* 0x0000001600037305 */ /* 0x000e24000021f100 */
[----:B0-----:R0:W-:Y:S01]  /*7660*/  STG.E desc[UR36][R16.64], R3 ;  /* 0x0000000310007986 */ /* 0x0011e2000c101924 */
[----:B------:R-:W-:Y:S05]  /*7670*/  BRA `(.L_x_7608) ;  /* 0x0000000c00107947 */ /* 0x000fea0003800000 */
.L_x_7609:
[----:B------:R-:W0:Y:S02]  /*7680*/  F2I.FTZ.TRUNC.NTZ R3, R22 ;  /* 0x0000001600037305 */ /* 0x000e24000021f100 */
[----:B0-----:R0:W-:Y:S01]  /*7690*/  STG.E.U16 desc[UR36][R16.64], R3 ;  /* 0x0000000310007986 */ /* 0x0011e2000c101524 */
[----:B------:R-:W-:Y:S05]  /*76a0*/  BRA `(.L_x_7608) ;  /* 0x0000000c00047947 */ /* 0x000fea0003800000 */
.L_x_7604:
        /* <DEDUP_REMOVED lines=8> */
.L_x_7612:
[----:B------:R-:W-:-:S05]  /*7730*/  F2FP.F16.F32.PACK_AB R22, RZ, R22 ;  /* 0x00000016ff16723e */ /* 0x000fca00000000ff */
[----:B------:R0:W-:Y:S01]  /*7740*/  STG.E.U16 desc[UR36][R16.64], R22 ;  /* 0x0000001610007986 */ /* 0x0001e2000c101524 */
[----:B------:R-:W-:Y:S05]  /*7750*/  BRA `(.L_x_7608) ;  /* 0x0000000800d87947 */ /* 0x000fea0003800000 */
.L_x_7611:
        /* <DEDUP_REMOVED lines=9> */
.L_x_7614:
[----:B------:R-:W-:-:S04]  /*77f0*/  F2FP.F16.F32.PACK_AB R3, RZ, R22 ;  /* 0x00000016ff03723e */ /* 0x000fc800000000ff */
[----:B------:R-:W-:-:S05]  /*7800*/  PRMT R3, R3, 0x5410, RZ ;  /* 0x0000541003037816 */ /* 0x000fca00000000ff */
[----:B------:R0:W-:Y:S01]  /*7810*/  STG.E desc[UR36][R16.64], R3 ;  /* 0x0000000310007986 */ /* 0x0001e2000c101924 */
[----:B------:R-:W-:Y:S05]  /*7820*/  BRA `(.L_x_7608) ;  /* 0x0000000800a47947 */ /* 0x000fea0003800000 */
.L_x_7613:
[----:B------:R-:W-:-:S06]  /*7830*/  FMUL.FTZ R2, R22, 1 ;  /* 0x3f80000016027820 */ /* 0x000fcc0000410000 */
[----:B------:R-:W0:Y:S02]  /*7840*/  F2F.F64.F32 R2, R2 ;  /* 0x0000000200027310 */ /* 0x000e240000201800 */
[----:B0-----:R0:W-:Y:S01]  /*7850*/  STG.E.64 desc[UR36][R16.64], R2 ;  /* 0x0000000210007986 */ /* 0x0011e2000c101b24 */
[----:B------:R-:W-:Y:S05]  /*7860*/  BRA `(.L_x_7608) ;  /* 0x0000000800947947 */ /* 0x000fea0003800000 */
.L_x_7603:
        /* <DEDUP_REMOVED lines=12> */
.L_x_7617:
[----:B------:R-:W-:Y:S01]  /*7930*/  FMUL.FTZ R4, R22, 1 ;  /* 0x3f80000016047820 */ /* 0x000fe20000410000 */
[----:B------:R-:W-:-:S05]  /*7940*/  CS2R R6, SRZ ;  /* 0x0000000000067805 */ /* 0x000fca000001ff00 */
[----:B------:R-:W0:Y:S02]  /*7950*/  F2F.F64.F32 R4, R4 ;  /* 0x0000000400047310 */ /* 0x000e240000201800 */
[----:B0-----:R0:W-:Y:S01]  /*7960*/  STG.E.128 desc[UR36][R16.64], R4 ;  /* 0x0000000410007986 */ /* 0x0011e2000c101d24 */
[----:B------:R-:W-:Y:S05]  /*7970*/  BRA `(.L_x_7608) ;  /* 0x0000000800507947 */ /* 0x000fea0003800000 */
.L_x_7616:
        /* <DEDUP_REMOVED lines=20> */
.L_x_7621:
[----:B------:R-:W-:Y:S05]  /*7ac0*/  BSYNC B0 ;  /* 0x0000000000007941 */ /* 0x000fea0003800000 */
.L_x_7620:
[----:B------:R-:W-:-:S05]  /*7ad0*/  LOP3.LUT R5, R0, R5, RZ, 0xfc, !PT ;  /* 0x0000000500057212 */ /* 0x000fca00078efcff */
[----:B------:R0:W-:Y:S01]  /*7ae0*/  STG.E.U8 desc[UR36][R16.64], R5 ;  /* 0x0000000510007986 */ /* 0x0001e2000c101124 */
[----:B------:R-:W-:Y:S05]  /*7af0*/  BRA `(.L_x_7608) ;  /* 0x0000000400f07947 */ /* 0x000fea0003800000 */
.L_x_7619:
[----:B------:R-:W-:Y:S01]  /*7b00*/  LOP3.LUT R2, R22, 0x7fffffff, RZ, 0xc0, !PT ;  /* 0x7fffffff16027812 */ /* 0x000fe200078ec0ff */
        /* <DEDUP_REMOVED lines=11> */
.L_x_7623:
[----:B------:R-:W-:Y:S01]  /*7bc0*/  IMAD.MOV.U32 R0, RZ, RZ, 0x7f ;  /* 0x0000007fff007424 */ /* 0x000fe200078e00ff */
[----:B------:R-:W-:-:S04]  /*7bd0*/  ISETP.GT.U32.AND P0, PT, R2, 0x7f800000, PT ;  /* 0x7f8000000200780c */ /* 0x000fc80003f04070 */
[----:B------:R-:W-:-:S09]  /*7be0*/  SEL R0, R0, 0x7c, P0 ;  /* 0x0000007c00007807 */ /* 0x000fd20000000000 */
.L_x_7624:
[----:B------:R-:W-:Y:S05]  /*7bf0*/  BSYNC B0 ;  /* 0x0000000000007941 */ /* 0x000fea0003800000 */
.L_x_7622:
[----:B------:R-:W-:-:S04]  /*7c00*/  LOP3.LUT R22, R22, 0x80000000, RZ, 0xc0, !PT ;  /* 0x8000000016167812 */ /* 0x000fc800078ec0ff */
[----:B------:R-:W-:-:S04]  /*7c10*/  SHF.R.U32.HI R3, RZ, 0x18, R22 ;  /* 0x00000018ff037819 */ /* 0x000fc80000011616 */
[----:B------:R-:W-:-:S05]  /*7c20*/  LOP3.LUT R3, R0, R3, RZ, 0xfc, !PT ;  /* 0x0000000300037212 */ /* 0x000fca00078efcff */
[----:B------:R0:W-:Y:S01]  /*7c30*/  STG.E.U8 desc[UR36][R16.64], R3 ;  /* 0x0000000310007986 */ /* 0x0001e2000c101124 */
[----:B------:R-:W-:Y:S05]  /*7c40*/  BRA `(.L_x_7608) ;  /* 0x00000004009c7947 */ /* 0x000fea0003800000 */
.L_x_7618:
[----:B------:R-:W-:-:S05]  /*7c50*/  F2FP.BF16.F32.PACK_AB R22, RZ, R22 ;  /* 0x00000016ff16723e */ /* 0x000fca00000010ff */
[----:B------:R0:W-:Y:S01]  /*7c60*/  STG.E.U16 desc[UR36][R16.64], R22 ;  /* 0x0000001610007986 */ /* 0x0001e2000c101524 */
[----:B------:R-:W-:Y:S05]  /*7c70*/  BRA `(.L_x_7608) ;  /* 0x0000000400907947 */ /* 0x000fea0003800000 */
.L_x_7615:
        /* <DEDUP_REMOVED lines=11> */
.L_x_7627:
        /* <DEDUP_REMOVED lines=16> */
.L_x_7630:
[----:B------:R-:W-:-:S04]  /*7e30*/  LOP3.LUT R22, R22, 0x80000000, RZ, 0xc0, !PT ;  /* 0x8000000016167812 */ /* 0x000fc800078ec0ff */
[----:B------:R-:W-:-:S04]  /*7e40*/  SHF.R.U32.HI R3, RZ, 0x18, R22 ;  /* 0x00000018ff037819 */ /* 0x000fc80000011616 */
[----:B------:R-:W-:-:S04]  /*7e50*/  LOP3.LUT R0, R0, R3, RZ, 0xfc, !PT ;  /* 0x0000000300007212 */ /* 0x000fc800078efcff */
[----:B------:R-:W-:-:S07]  /*7e60*/  PRMT R8, R0, 0x7610, R8 ;  /* 0x0000761000087816 */ /* 0x000fce0000000008 */
.L_x_7629:
[----:B------:R-:W-:Y:S05]  /*7e70*/  BSYNC B0 ;  /* 0x0000000000007941 */ /* 0x000fea0003800000 */
.L_x_7628:
[----:B------:R3:W-:Y:S01]  /*7e80*/  STG.E.U8 desc[UR36][R16.64], R8 ;  /* 0x0000000810007986 */ /* 0x0007e2000c101124 */
[----:B------:R-:W-:Y:S05]  /*7e90*/  BRA `(.L_x_7608) ;  /* 0x0000000400087947 */ /* 0x000fea0003800000 */
.L_x_7626:
        /* <DEDUP_REMOVED lines=16> */
.L_x_7633:
[----:B------:R-:W-:-:S04]  /*7fa0*/  LOP3.LUT R22, R22, 0x80000000, RZ, 0xc0, !PT ;  /* 0x8000000016167812 */ /* 0x000fc800078ec0ff */
[----:B------:R-:W-:-:S04]  /*7fb0*/  SHF.R.U32.HI R3, RZ, 0x18, R22 ;  /* 0x00000018ff037819 */ /* 0x000fc80000011616 */
[----:B------:R-:W-:-:S04]  /*7fc0*/  LOP3.LUT R0, R0, R3, RZ, 0xfc, !PT ;  /* 0x0000000300007212 */ /* 0x000fc800078efcff */
[----:B------:R-:W-:-:S07]  /*7fd0*/  PRMT R8, R0, 0x7610, R8 ;  /* 0x0000761000087816 */ /* 0x000fce0000000008 */
.L_x_7632:
[----:B------:R-:W-:Y:S05]  /*7fe0*/  BSYNC B0 ;  /* 0x0000000000007941 */ /* 0x000fea0003800000 */
.L_x_7631:
[----:B------:R0:W-:Y:S01]  /*7ff0*/  STG.E.U8 desc[UR36][R16.64], R8 ;  /* 0x0000000810007986 */ /* 0x0001e2000c101124 */
[----:B------:R-:W-:Y:S05]  /*8000*/  BRA `(.L_x_7608) ;  /* 0x0000000000ac7947 */ /* 0x000fea0003800000 */
.L_x_7625:
        /* <DEDUP_REMOVED lines=21> */
.L_x_7607:
        /* <DEDUP_REMOVED lines=16> */
.L_x_7636:
[----:B------:R-:W-:Y:S05]  /*8260*/  BRA `(.L_x_7608) ;  /* 0x0000000000147947 */ /* 0x000fea0003800000 */
.L_x_7635:
[----:B------:R-:W0:Y:S02]  /*8270*/  F2I.U64.TRUNC R22, R22 ;  /* 0x0000001600167311 */ /* 0x000e24000020d800 */
[----:B0-----:R2:W-:Y:S01]  /*8280*/  STG.E.64 desc[UR36][R16.64], R22 ;  /* 0x0000001610007986 */ /* 0x0015e2000c101b24 */
[----:B------:R-:W-:Y:S05]  /*8290*/  BRA `(.L_x_7608) ;  /* 0x0000000000087947 */ /* 0x000fea0003800000 */
.L_x_7634:
[----:B------:R-:W0:Y:S02]  /*82a0*/  F2I.FTZ.U32.TRUNC.NTZ R3, R22 ;  /* 0x0000001600037305 */ /* 0x000e24000021f000 */
[----:B0-----:R0:W-:Y:S02]  /*82b0*/  STG.E desc[UR36][R16.64], R3 ;  /* 0x0000000310007986 */ /* 0x0011e4000c101924 */
.L_x_7608:
[----:B------:R-:W-:-:S07]  /*82c0*/  VIADD R19, R19, 0x80 ;  /* 0x0000008013137836 */ /* 0x000fce0000000000 */
.L_x_7545:
[----:B------:R-:W-:Y:S05]  /*82d0*/  BSYNC B7 ;  /* 0x0000000000077941 */ /* 0x000fea0003800000 */
.L_x_7544:
        /* <DEDUP_REMOVED lines=358> */
.L_x_7639:
        /* <DEDUP_REMOVED lines=22> */
.L_x_7644:
[----:B------:R-:W2:Y:S02]  /*9aa0*/  LDG.E.U8 R2, desc[UR36][R2.64] ;  /* 0x0000002402027981 */ /* 0x000ea4000c1e1100 */
[----:B--2---:R-:W-:Y:S01]  /*9ab0*/  I2FP.F32.U32 R22, R2 ;  /* 0x0000000200167245 */ /* 0x004fe20000201000 */
[----:B------:R-:W-:Y:S06]  /*9ac0*/  BRA `(.L_x_7646) ;  /* 0x0000000c002c7947 */ /* 0x000fec0003800000 */
.L_x_7643:
        /* <DEDUP_REMOVED lines=9> */
.L_x_7648:
[----:B------:R-:W2:Y:S02]  /*9b60*/  LDG.E R2, desc[UR36][R2.64] ;  /* 0x0000002402027981 */ /* 0x000ea4000c1e1900 */
[----:B--2---:R-:W-:Y:S01]  /*9b70*/  I2FP.F32.S32 R22, R2 ;  /* 0x0000000200167245 */ /* 0x004fe20000201400 */
[----:B------:R-:W-:Y:S06]  /*9b80*/  BRA `(.L_x_7646) ;  /* 0x0000000800fc7947 */ /* 0x000fec0003800000 */
.L_x_7647:
[----:B------:R-:W2:Y:S02]  /*9b90*/  LDG.E.U16 R2, desc[UR36][R2.64] ;  /* 0x0000002402027981 */ /* 0x000ea4000c1e1500 */
[----:B--2---:R2:W3:Y:S01]  /*9ba0*/  I2F.S16 R22, R2 ;  /* 0x0000000200167306 */ /* 0x0044e20000101400 */
[----:B------:R-:W-:Y:S05]  /*9bb0*/  BRA `(.L_x_7646) ;  /* 0x0000000800f07947 */ /* 0x000fea0003800000 */
.L_x_7642:
        /* <DEDUP_REMOVED lines=8> */
.L_x_7650:
[----:B------:R-:W2:Y:S02]  /*9c40*/  LDG.E.U16 R2, desc[UR36][R2.64] ;  /* 0x0000002402027981 */ /* 0x000ea4000c1e1500 */
[----:B--2---:R-:W-:Y:S01]  /*9c50*/  HADD2.F32 R22, -RZ, R2.H0_H0 ;  /* 0x20000002ff167230 */ /* 0x004fe20000004100 */
[----:B------:R-:W-:Y:S06]  /*9c60*/  BRA `(.L_x_7646) ;  /* 0x0000000800c47947 */ /* 0x000fec0003800000 */
.L_x_7649:
        /* <DEDUP_REMOVED lines=8> */
.L_x_7652:
[----:B------:R-:W2:Y:S02]  /*9cf0*/  LDG.E.U16 R2, desc[UR36][R2.64] ;  /* 0x0000002402027981 */ /* 0x000ea4000c1e1500 */
[----:B--2---:R-:W-:Y:S01]  /*9d00*/  HADD2.F32 R22, -RZ, R2.H0_H0 ;  /* 0x20000002ff167230 */ /* 0x004fe20000004100 */
[----:B------:R-:W-:Y:S06]  /*9d10*/  BRA `(.L_x_7646) ;  /* 0x0000000800987947 */ /* 0x000fec0003800000 */
.L_x_7651:
[----:B------:R-:W2:Y:S01]  /*9d20*/  LDG.E.64 R2, desc[UR36][R2.64] ;  /* 0x0000002402027981 */ /* 0x000ea2000c1e1b00 */
[----:B------:R-:W-:Y:S01]  /*9d30*/  UMOV UR4, 0xf0000000 ;  /* 0xf000000000047882 */ /* 0x000fe20000000000 */
[----:B------:R-:W-:Y:S01]  /*9d40*/  UMOV UR5, 0x380fffff ;  /* 0x380fffff00057882 */ /* 0x000fe20000000000 */
[----:B--2---:R-:W0:Y:S01]  /*9d50*/  F2F.F32.F64 R22, R2 ;  /* 0x0000000200167310 */ /* 0x004e220000301000 */
[----:B------:R-:W-:-:S14]  /*9d60*/  DSETP.GEU.AND P0, PT, |R2|, UR4, PT ;  /* 0x0000000402007e2a */ /* 0x000fdc000bf0e200 */
[----:B0-----:R-:W-:Y:S01]  /*9d70*/  @!P0 FMUL R22, R22, 1.175494350822287508e-38 ;  /* 0x0080000016168820 */ /* 0x001fe20000400000 */
[----:B------:R-:W-:Y:S06]  /*9d80*/  BRA `(.L_x_7646) ;  /* 0x00000008007c7947 */ /* 0x000fec0003800000 */
.L_x_7641:
        /* <DEDUP_REMOVED lines=12> */
.L_x_7655:
[----:B------:R-:W2:Y:S01]  /*9e50*/  LDG.E.64 R2, desc[UR36][R2.64] ;  /* 0x0000002402027981 */ /* 0x000ea2000c1e1b00 */
[----:B------:R-:W-:Y:S01]  /*9e60*/  UMOV UR4, 0xf0000000 ;  /* 0xf000000000047882 */ /* 0x000fe20000000000 */
[----:B------:R-:W-:Y:S01]  /*9e70*/  UMOV UR5, 0x380fffff ;  /* 0x380fffff00057882 */ /* 0x000fe20000000000 */
[----:B--2---:R-:W0:Y:S01]  /*9e80*/  F2F.F32.F64 R22, R2 ;  /* 0x0000000200167310 */ /* 0x004e220000301000 */
[----:B------:R-:W-:-:S14]  /*9e90*/  DSETP.GEU.AND P0, PT, |R2|, UR4, PT ;  /* 0x0000000402007e2a */ /* 0x000fdc000bf0e200 */
[----:B0-----:R-:W-:Y:S01]  /*9ea0*/  @!P0 FMUL R22, R22, 1.175494350822287508e-38 ;  /* 0x0080000016168820 */ /* 0x001fe20000400000 */
[----:B------:R-:W-:Y:S06]  /*9eb0*/  BRA `(.L_x_7646) ;  /* 0x0000000800307947 */ /* 0x000fec0003800000 */
.L_x_7654:
        /* <DEDUP_REMOVED lines=26> */
.L_x_7657:
        /* <DEDUP_REMOVED lines=13> */
.L_x_7656:
[----:B------:R-:W2:Y:S02]  /*a130*/  LDG.E.U16 R2, desc[UR36][R2.64] ;  /* 0x0000002402027981 */ /* 0x000ea4000c1e1500 */
[----:B--2---:R-:W-:Y:S01]  /*a140*/  IMAD.U32 R22, R2, 0x10000, RZ ;  /* 0x0001000002167824 */ /* 0x004fe200078e00ff */
[----:B------:R-:W-:Y:S06]  /*a150*/  BRA `(.L_x_7646) ;  /* 0x0000000400887947 */ /* 0x000fec0003800000 */
.L_x_7653:
        /* <DEDUP_REMOVED lines=11> */
.L_x_7660:
        /* <DEDUP_REMOVED lines=20> */
.L_x_7662:
[----:B------:R-:W-:Y:S05]  /*a350*/  BSYNC B0 ;  /* 0x0000000000007941 */ /* 0x000fea0003800000 */
.L_x_7661:
[----:B------:R-:W-:Y:S01]  /*a360*/  IMAD.SHL.U32 R2, R2, 0x100000, RZ ;  /* 0x0010000002027824 */ /* 0x000fe200078e00ff */
[----:B------:R-:W-:-:S04]  /*a370*/  LEA R3, R0, 0x3b800000, 0x17 ;  /* 0x3b80000000037811 */ /* 0x000fc800078eb8ff */
[----:B------:R-:W-:Y:S01]  /*a380*/  LOP3.LUT R22, R3, R2, R22, 0xfe, !PT ;  /* 0x0000000203167212 */ /* 0x000fe200078efe16 */
[----:B------:R-:W-:Y:S06]  /*a390*/  BRA `(.L_x_7646) ;  /* 0x0000000000f87947 */ /* 0x000fec0003800000 */
.L_x_7659:
        /* <DEDUP_REMOVED lines=20> */
.L_x_7664:
[----:B------:R-:W-:Y:S05]  /*a4e0*/  BSYNC B0 ;  /* 0x0000000000007941 */ /* 0x000fea0003800000 */
.L_x_7663:
[----:B------:R-:W-:Y:S01]  /*a4f0*/  IMAD.SHL.U32 R2, R2, 0x200000, RZ ;  /* 0x0020000002027824 */ /* 0x000fe200078e00ff */
[----:B------:R-:W-:-:S04]  /*a500*/  LEA R3, R0, 0x37800000, 0x17 ;  /* 0x3780000000037811 */ /* 0x000fc800078eb8ff */
[----:B------:R-:W-:Y:S01]  /*a510*/  LOP3.LUT R22, R3, R2, R22, 0xfe, !PT ;  /* 0x0000000203167212 */ /* 0x000fe200078efe16 */
[----:B------:R-:W-:Y:S06]  /*a520*/  BRA `(.L_x_7646) ;  /* 0x0000000000947947 */ /* 0x000fec0003800000 */
.L_x_7658:
        /* <DEDUP_REMOVED lines=14> */
.L_x_7645:
        /* <DEDUP_REMOVED lines=16> */
.L_x_7667:
[----:B------:R-:W-:Y:S01]  /*a710*/  IMAD.MOV.U32 R22, RZ, RZ, RZ ;  /* 0x000000ffff167224 */ /* 0x000fe200078e00ff */
[----:B------:R-:W-:Y:S06]  /*a720*/  BRA `(.L_x_7646) ;  /* 0x0000000000147947 */ /* 0x000fec0003800000 */
.L_x_7666:
[----:B------:R-:W2:Y:S02]  /*a730*/  LDG.E.64 R22, desc[UR36][R2.64] ;  /* 0x0000002402167981 */ /* 0x000ea4000c1e1b00 */
[----:B--2---:R0:W1:Y:S01]  /*a740*/  I2F.U64 R22, R22 ;  /* 0x0000001600167312 */ /* 0x0040620000301000 */
[----:B------:R-:W-:Y:S05]  /*a750*/  BRA `(.L_x_7646) ;  /* 0x0000000000087947 */ /* 0x000fea0003800000 */
.L_x_7665:
[----:B------:R-:W2:Y:S02]  /*a760*/  LDG.E R2, desc[UR36][R2.64] ;  /* 0x0000002402027981 */ /* 0x000ea4000c1e1900 */
[----:B--2---:R-:W-:-:S07]  /*a770*/  I2FP.F32.U32 R22, R2 ;  /* 0x0000000200167245 */ /* 0x004fce0000201000 */
.L_x_7646:
[----:B------:R-:W-:Y:S05]  /*a780*/  BSYNC B6 ;  /* 0x0000000000067941 */ /* 0x000fea0003800000 */
.L_x_7640:
[----:B------:R-:W4:Y:S01]  /*a790*/  LDC.U8 R4, c[0x0][0x493] ;  /* 0x000124c0ff047b82 */ /* 0x000f220000000000 */
[----:B------:R-:W-:Y:S01]  /*a7a0*/  ULDC.64 UR4, c[0x0][0x488] ;  /* 0x0001220000047ab9 */ /* 0x000fe20000000a00 */
[----:B------:R-:W-:Y:S01]  /*a7b0*/  BSSY B6, `(.L_x_7668) ;  /* 0x00000df000067945 */ /* 0x000fe20003800000 */
[----:B0-2---:R-:W-:-:S05]  /*a7c0*/  IADD3 R2, P0, R18, UR4, RZ ;  /* 0x0000000412027c10 */ /* 0x005fca000ff1e0ff */
[----:B------:R-:W-:Y:S01]  /*a7d0*/  IMAD.X R3, RZ, RZ, UR5, P0 ;  /* 0x00000005ff037e24 */ /* 0x000fe200080e06ff */
[----:B----4-:R-:W-:-:S04]  /*a7e0*/  PRMT R0, R4, 0x9910, RZ ;  /* 0x0000991004007816 */ /* 0x010fc800000000ff */
        /* <DEDUP_REMOVED lines=13> */
.L_x_7672:
[----:B------:R-:W2:Y:S02]  /*a8c0*/  LDG.E.U8 R2, desc[UR36][R2.64] ;  /* 0x0000002402027981 */ /* 0x000ea4000c1e1100 */
[----:B--2---:R-:W-:Y:S01]  /*a8d0*/  I2FP.F32.U32 R5, R2 ;  /* 0x0000000200057245 */ /* 0x004fe20000201000 */
[----:B------:R-:W-:Y:S06]  /*a8e0*/  BRA `(.L_x_7674) ;  /* 0x0000000c002c7947 */ /* 0x000fec0003800000 */
.L_x_7671:
        /* <DEDUP_REMOVED lines=9> */
.L_x_7676:
[----:B------:R-:W2:Y:S02]  /*a980*/  LDG.E R2, desc[UR36][R2.64] ;  /* 0x0000002402027981 */ /* 0x000ea4000c1e1900 */
[----:B--2---:R-:W-:Y:S01]  /*a990*/  I2FP.F32.S32 R5, R2 ;  /* 0x0000000200057245 */ /* 0x004fe20000201400 */
[----:B------:R-:W-:Y:S06]  /*a9a0*/  BRA `(.L_x_7674) ;  /* 0x0000000800fc7947 */ /* 0x000fec0003800000 */
.L_x_7675:
[----:B------:R-:W2:Y:S02]  /*a9b0*/  LDG.E.U16 R2, desc[UR36][R2.64] ;  /* 0x0000002402027981 */ /* 0x000ea4000c1e1500 */
[----:B--2---:R0:W2:Y:S01]  /*a9c0*/  I2F.S16 R5, R2 ;  /* 0x0000000200057306 */ /* 0x0040a20000101400 */
[----:B------:R-:W-:Y:S05]  /*a9d0*/  BRA `(.L_x_7674) ;  /* 0x0000000800f07947 */ /* 0x000fea0003800000 */
.L_x_7670:
        /* <DEDUP_REMOVED lines=8> */
.L_x_7678:
[----:B------:R-:W2:Y:S02]  /*aa60*/  LDG.E.U16 R2, desc[UR36][R2.64] ;  /* 0x0000002402027981 */ /* 0x000ea4000c1e1500 */
[----:B--2---:R-:W-:Y:S01]  /*aa70*/  HADD2.F32 R5, -RZ, R2.H0_H0 ;  /* 0x20000002ff057230 */ /* 0x004fe20000004100 */
[----:B------:R-:W-:Y:S06]  /*aa80*/  BRA `(.L_x_7674) ;  /* 0x0000000800c47947 */ /* 0x000fec0003800000 */
.L_x_7677:
        /* <DEDUP_REMOVED lines=8> */
.L_x_7680:
[----:B------:R-:W2:Y:S02]  /*ab10*/  LDG.E.U16 R2, desc[UR36][R2.64] ;  /* 0x0000002402027981 */ /* 0x000ea4000c1e1500 */
[----:B--2---:R-:W-:Y:S01]  /*ab20*/  HADD2.F32 R5, -RZ, R2.H0_H0 ;  /* 0x20000002ff057230 */ /* 0x004fe20000004100 */
[----:B------:R-:W-:Y:S06]  /*ab30*/  BRA `(.L_x_7674) ;  /* 0x0000000800987947 */ /* 0x000fec0003800000 */
.L_x_7679:
[----:B------:R-:W2:Y:S01]  /*ab40*/  LDG.E.64 R2, desc[UR36][R2.64] ;  /* 0x0000002402027981 */ /* 0x000ea2000c1e1b00 */
[----:B------:R-:W-:Y:S01]  /*ab50*/  UMOV UR4, 0xf0000000 ;  /* 0xf000000000047882 */ /* 0x000fe20000000000 */
[----:B------:R-:W-:Y:S01]  /*ab60*/  UMOV UR5, 0x380fffff ;  /* 0x380fffff00057882 */ /* 0x000fe20000000000 */
[----:B--2---:R-:W0:Y:S01]  /*ab70*/  F2F.F32.F64 R5, R2 ;  /* 0x0000000200057310 */ /* 0x004e220000301000 */
[----:B------:R-:W-:-:S14]  /*ab80*/  DSETP.GEU.AND P0, PT, |R2|, UR4, PT ;  /* 0x0000000402007e2a */ /* 0x000fdc000bf0e200 */
[----:B0-----:R-:W-:Y:S01]  /*ab90*/  @!P0 FMUL R5, R5, 1.175494350822287508e-38 ;  /* 0x0080000005058820 */ /* 0x001fe20000400000 */
[----:B------:R-:W-:Y:S06]  /*aba0*/  BRA `(.L_x_7674) ;  /* 0x00000008007c7947 */ /* 0x000fec0003800000 */
.L_x_7669:
        /* <DEDUP_REMOVED lines=12> */
.L_x_7683:
[----:B------:R-:W2:Y:S01]  /*ac70*/  LDG.E.64 R2, desc[UR36][R2.64] ;  /* 0x0000002402027981 */ /* 0x000ea2000c1e1b00 */
[----:B------:R-:W-:Y:S01]  /*ac80*/  UMOV UR4, 0xf0000000 ;  /* 0xf000000000047882 */ /* 0x000fe20000000000 */
[----:B------:R-:W-:Y:S01]  /*ac90*/  UMOV UR5, 0x380fffff ;  /* 0x380fffff00057882 */ /* 0x000fe20000000000 */
[----:B--2---:R-:W0:Y:S01]  /*aca0*/  F2F.F32.F64 R5, R2 ;  /* 0x0000000200057310 */ /* 0x004e220000301000 */
[----:B------:R-:W-:-:S14]  /*acb0*/  DSETP.GEU.AND P0, PT, |R2|, UR4, PT ;  /* 0x0000000402007e2a */ /* 0x000fdc000bf0e200 */
[----:B0-----:R-:W-:Y:S01]  /*acc0*/  @!P0 FMUL R5, R5, 1.175494350822287508e-38 ;  /* 0x0080000005058820 */ /* 0x001fe20000400000 */
[----:B------:R-:W-:Y:S06]  /*acd0*/  BRA `(.L_x_7674) ;  /* 0x0000000800307947 */ /* 0x000fec0003800000 */
.L_x_7682:
        /* <DEDUP_REMOVED lines=26> */
.L_x_7685:
        /* <DEDUP_REMOVED lines=13> */
.L_x_7684:
[----:B------:R-:W2:Y:S02]  /*af50*/  LDG.E.U16 R2, desc[UR36][R2.64] ;  /* 0x0000002402027981 */ /* 0x000ea4000c1e1500 */
[----:B--2---:R-:W-:Y:S01]  /*af60*/  IMAD.U32 R5, R2, 0x10000, RZ ;  /* 0x0001000002057824 */ /* 0x004fe200078e00ff */
[----:B------:R-:W-:Y:S06]  /*af70*/  BRA `(.L_x_7674) ;  /* 0x0000000400887947 */ /* 0x000fec0003800000 */
.L_x_7681:
        /* <DEDUP_REMOVED lines=11> */
.L_x_7688:
        /* <DEDUP_REMOVED lines=20> */
.L_x_7690:
[----:B------:R-:W-:Y:S05]  /*b170*/  BSYNC B0 ;  /* 0x0000000000007941 */ /* 0x000fea0003800000 */
.L_x_7689:
[----:B------:R-:W-:Y:S01]  /*b180*/  IMAD.SHL.U32 R2, R2, 0x100000, RZ ;  /* 0x0010000002027824 */ /* 0x000fe200078e00ff */
[----:B------:R-:W-:-:S04]  /*b190*/  LEA R5, R0, 0x3b800000, 0x17 ;  /* 0x3b80000000057811 */ /* 0x000fc800078eb8ff */
[----:B------:R-:W-:Y:S01]  /*b1a0*/  LOP3.LUT R5, R5, R2, R4, 0xfe, !PT ;  /* 0x0000000205057212 */ /* 0x000fe200078efe04 */
[----:B------:R-:W-:Y:S06]  /*b1b0*/  BRA `(.L_x_7674) ;  /* 0x0000000000f87947 */ /* 0x000fec0003800000 */
.L_x_7687:
        /* <DEDUP_REMOVED lines=20> */
.L_x_7692:
[----:B------:R-:W-:Y:S05]  /*b300*/  BSYNC B0 ;  /* 0x0000000000007941 */ /* 0x000fea0003800000 */
.L_x_7691:
[----:B------:R-:W-:Y:S01]  /*b310*/  IMAD.SHL.U32 R2, R2, 0x200000, RZ ;  /* 0x0020000002027824 */ /* 0x000fe200078e00ff */
[----:B------:R-:W-:-:S04]  /*b320*/  LEA R5, R0, 0x37800000, 0x17 ;  /* 0x3780000000057811 */ /* 0x000fc800078eb8ff */
[----:B------:R-:W-:Y:S01]  /*b330*/  LOP3.LUT R5, R5, R2, R4, 0xfe, !PT ;  /* 0x0000000205057212 */ /* 0x000fe200078efe04 */
[----:B------:R-:W-:Y:S06]  /*b340*/  BRA `(.L_x_7674) ;  /* 0x0000000000947947 */ /* 0x000fec0003800000 */
.L_x_7686:
        /* <DEDUP_REMOVED lines=14> */
.L_x_7673:
        /* <DEDUP_REMOVED lines=16> */
.L_x_7695:
[----:B------:R-:W-:Y:S01]  /*b530*/  IMAD.MOV.U32 R5, RZ, RZ, RZ ;  /* 0x000000ffff057224 */ /* 0x000fe200078e00ff */
[----:B------:R-:W-:Y:S06]  /*b540*/  BRA `(.L_x_7674) ;  /* 0x0000000000147947 */ /* 0x000fec0003800000 */
.L_x_7694:
[----:B------:R-:W2:Y:S02]  /*b550*/  LDG.E.64 R2, desc[UR36][R2.64] ;  /* 0x0000002402027981 */ /* 0x000ea4000c1e1b00 */
[----:B--2---:R0:W2:Y:S01]  /*b560*/  I2F.U64 R5, R2 ;  /* 0x0000000200057312 */ /* 0x0040a20000301000 */
[----:B------:R-:W-:Y:S05]  /*b570*/  BRA `(.L_x_7674) ;  /* 0x0000000000087947 */ /* 0x000fea0003800000 */
.L_x_7693:
[----:B------:R-:W2:Y:S02]  /*b580*/  LDG.E R2, desc[UR36][R2.64] ;  /* 0x0000002402027981 */ /* 0x000ea4000c1e1900 */
[----:B--2---:R-:W-:-:S07]  /*b590*/  I2FP.F32.U32 R5, R2 ;  /* 0x0000000200057245 */ /* 0x004fce0000201000 */
.L_x_7674:
[----:B------:R-:W-:Y:S05]  /*b5a0*/  BSYNC B6 ;  /* 0x0000000000067941 */ /* 0x000fea0003800000 */
.L_x_7668:
        /* <DEDUP_REMOVED lines=16> */
.L_x_7699:
[----:B------:R-:W0:Y:S02]  /*b6b0*/  F2I.S64.TRUNC R22, R22 ;  /* 0x0000001600167311 */ /* 0x000e24000020d900 */
[----:B0-----:R-:W-:-:S05]  /*b6c0*/  IMAD.MOV.U32 R3, RZ, RZ, R22 ;  /* 0x000000ffff037224 */ /* 0x001fca00078e0016 */
[----:B------:R0:W-:Y:S01]  /*b6d0*/  STG.E.U8 desc[UR36][R16.64], R3 ;  /* 0x0000000310007986 */ /* 0x0001e2000c101124 */
[----:B------:R-:W-:Y:S05]  /*b6e0*/  BRA `(.L_x_7701) ;  /* 0x0000000c00407947 */ /* 0x000fea0003800000 */
.L_x_7698:
        /* <DEDUP_REMOVED lines=9> */
.L_x_7703:
[----:B------:R-:W0:Y:S02]  /*b780*/  F2I.FTZ.TRUNC.NTZ R3, R22 ;  /* 0x0000001600037305 */ /* 0x000e24000021f100 */
[----:B0-----:R0:W-:Y:S01]  /*b790*/  STG.E desc[UR36][R16.64], R3 ;  /* 0x0000000310007986 */ /* 0x0011e2000c101924 */
[----:B------:R-:W-:Y:S05]  /*b7a0*/  BRA `(.L_x_7701) ;  /* 0x0000000c00107947 */ /* 0x000fea0003800000 */
.L_x_7702:
[----:B------:R-:W0:Y:S02]  /*b7b0*/  F2I.FTZ.TRUNC.NTZ R3, R22 ;  /* 0x0000001600037305 */ /* 0x000e24000021f100 */
[----:B0-----:R0:W-:Y:S01]  /*b7c0*/  STG.E.U16 desc[UR36][R16.64], R3 ;  /* 0x0000000310007986 */ /* 0x0011e2000c101524 */
[----:B------:R-:W-:Y:S05]  /*b7d0*/  BRA `(.L_x_7701) ;  /* 0x0000000c00047947 */ /* 0x000fea0003800000 */
.L_x_7697:
        /* <DEDUP_REMOVED lines=8> */
.L_x_7705:
[----:B------:R-:W-:-:S05]  /*b860*/  F2FP.F16.F32.PACK_AB R22, RZ, R22 ;  /* 0x00000016ff16723e */ /* 0x000fca00000000ff */
[----:B------:R0:W-:Y:S01]  /*b870*/  STG.E.U16 desc[UR36][R16.64], R22 ;  /* 0x0000001610007986 */ /* 0x0001e2000c101524 */
[----:B------:R-:W-:Y:S05]  /*b880*/  BRA `(.L_x_7701) ;  /* 0x0000000800d87947 */ /* 0x000fea0003800000 */
.L_x_7704:
        /* <DEDUP_REMOVED lines=9> */
.L_x_7707:
[----:B------:R-:W-:-:S04]  /*b920*/  F2FP.F16.F32.PACK_AB R3, RZ, R22 ;  /* 0x00000016ff03723e */ /* 0x000fc800000000ff */
[----:B------:R-:W-:-:S05]  /*b930*/  PRMT R3, R3, 0x5410, RZ ;  /* 0x0000541003037816 */ /* 0x000fca00000000ff */
[----:B------:R2:W-:Y:S01]  /*b940*/  STG.E desc[UR36][R16.64], R3 ;  /* 0x0000000310007986 */ /* 0x0005e2000c101924 */
[----:B------:R-:W-:Y:S05]  /*b950*/  BRA `(.L_x_7701) ;  /* 0x0000000800a47947 */ /* 0x000fea0003800000 */
.L_x_7706:
[----:B------:R-:W-:-:S06]  /*b960*/  FMUL.FTZ R2, R22, 1 ;  /* 0x3f80000016027820 */ /* 0x000fcc0000410000 */
[----:B------:R-:W0:Y:S02]  /*b970*/  F2F.F64.F32 R2, R2 ;  /* 0x0000000200027310 */ /* 0x000e240000201800 */
[----:B0-----:R4:W-:Y:S01]  /*b980*/  STG.E.64 desc[UR36][R16.64], R2 ;  /* 0x0000000210007986 */ /* 0x0019e2000c101b24 */
[----:B------:R-:W-:Y:S05]  /*b990*/  BRA `(.L_x_7701) ;  /* 0x0000000800947947 */ /* 0x000fea0003800000 */
.L_x_7696:
        /* <DEDUP_REMOVED lines=12> */
.L_x_7710:
[----:B------:R-:W-:Y:S01]  /*ba60*/  FMUL.FTZ R4, R22, 1 ;  /* 0x3f80000016047820 */ /* 0x000fe20000410000 */
[----:B------:R-:W-:-:S05]  /*ba70*/  CS2R R6, SRZ ;  /* 0x0000000000067805 */ /* 0x000fca000001ff00 */
[----:B------:R-:W0:Y:S02]  /*ba80*/  F2F.F64.F32 R4, R4 ;  /* 0x0000000400047310 */ /* 0x000e240000201800 */
[----:B0-----:R0:W-:Y:S01]  /*ba90*/  STG.E.128 desc[UR36][R16.64], R4 ;  /* 0x0000000410007986 */ /* 0x0011e2000c101d24 */
[----:B------:R-:W-:Y:S05]  /*baa0*/  BRA `(.L_x_7701) ;  /* 0x0000000800507947 */ /* 0x000fea0003800000 */
.L_x_7709:
        /* <DEDUP_REMOVED lines=20> */
.L_x_7714:
[----:B------:R-:W-:Y:S05]  /*bbf0*/  BSYNC B0 ;  /* 0x0000000000007941 */ /* 0x000fea0003800000 */
.L_x_7713:
[----:B------:R-:W-:-:S05]  /*bc00*/  LOP3.LUT R5, R0, R5, RZ, 0xfc, !PT ;  /* 0x0000000500057212 */ /* 0x000fca00078efcff */
[----:B------:R0:W-:Y:S01]  /*bc10*/  STG.E.U8 desc[UR36][R16.64], R5 ;  /* 0x0000000510007986 */ /* 0x0001e2000c101124 */
[----:B------:R-:W-:Y:S05]  /*bc20*/  BRA `(.L_x_7701) ;  /* 0x0000000400f07947 */ /* 0x000fea0003800000 */
.L_x_7712:
        /* <DEDUP_REMOVED lines=12> */
.L_x_7716:
[----:B------:R-:W-:Y:S01]  /*bcf0*/  IMAD.MOV.U32 R0, RZ, RZ, 0x7f ;  /* 0x0000007fff007424 */ /* 0x000fe200078e00ff */
[----:B------:R-:W-:-:S04]  /*bd00*/  ISETP.GT.U32.AND P0, PT, R2, 0x7f800000, PT ;  /* 0x7f8000000200780c */ /* 0x000fc80003f04070 */
[----:B------:R-:W-:-:S09]  /*bd10*/  SEL R0, R0, 0x7c, P0 ;  /* 0x0000007c00007807 */ /* 0x000fd20000000000 */
.L_x_7717:
[----:B------:R-:W-:Y:S05]  /*bd20*/  BSYNC B0 ;  /* 0x0000000000007941 */ /* 0x000fea0003800000 */
.L_x_7715:
[----:B------:R-:W-:-:S04]  /*bd30*/  LOP3.LUT R22, R22, 0x80000000, RZ, 0xc0, !PT ;  /* 0x8000000016167812 */ /* 0x000fc800078ec0ff */
[----:B------:R-:W-:-:S04]  /*bd40*/  SHF.R.U32.HI R3, RZ, 0x18, R22 ;  /* 0x00000018ff037819 */ /* 0x000fc80000011616 */
[----:B------:R-:W-:-:S05]  /*bd50*/  LOP3.LUT R3, R0, R3, RZ, 0xfc, !PT ;  /* 0x0000000300037212 */ /* 0x000fca00078efcff */
[----:B------:R0:W-:Y:S01]  /*bd60*/  STG.E.U8 desc[UR36][R16.64], R3 ;  /* 0x0000000310007986 */ /* 0x0001e2000c101124 */
[----:B------:R-:W-:Y:S05]  /*bd70*/  BRA `(.L_x_7701) ;  /* 0x00000004009c7947 */ /* 0x000fea0003800000 */
.L_x_7711:
[----:B------:R-:W-:-:S05]  /*bd80*/  F2FP.BF16.F32.PACK_AB R22, RZ, R22 ;  /* 0x00000016ff16723e */ /* 0x000fca00000010ff */
[----:B------:R0:W-:Y:S01]  /*bd90*/  STG.E.U16 desc[UR36][R16.64], R22 ;  /* 0x0000001610007986 */ /* 0x0001e2000c101524 */
[----:B------:R-:W-:Y:S05]  /*bda0*/  BRA `(.L_x_7701) ;  /* 0x0000000400907947 */ /* 0x000fea0003800000 */
.L_x_7708:
        /* <DEDUP_REMOVED lines=11> */
.L_x_7720:
        /* <DEDUP_REMOVED lines=16> */
.L_x_7723:
[----:B------:R-:W-:-:S04]  /*bf60*/  LOP3.LUT R22, R22, 0x80000000, RZ, 0xc0, !PT ;  /* 0x8000000016167812 */ /* 0x000fc800078ec0ff */
[----:B------:R-:W-:-:S04]  /*bf70*/  SHF.R.U32.HI R3, RZ, 0x18, R22 ;  /* 0x00000018ff037819 */ /* 0x000fc80000011616 */
[----:B------:R-:W-:-:S04]  /*bf80*/  LOP3.LUT R0, R0, R3, RZ, 0xfc, !PT ;  /* 0x0000000300007212 */ /* 0x000fc800078efcff */
[----:B------:R-:W-:-:S07]  /*bf90*/  PRMT R8, R0, 0x7610, R8 ;  /* 0x0000761000087816 */ /* 0x000fce0000000008 */
.L_x_7722:
[----:B------:R-:W-:Y:S05]  /*bfa0*/  BSYNC B0 ;  /* 0x0000000000007941 */ /* 0x000fea0003800000 */
.L_x_7721:
[----:B------:R0:W-:Y:S01]  /*bfb0*/  STG.E.U8 desc[UR36][R16.64], R8 ;  /* 0x0000000810007986 */ /* 0x0001e2000c101124 */
[----:B------:R-:W-:Y:S05]  /*bfc0*/  BRA `(.L_x_7701) ;  /* 0x0000000400087947 */ /* 0x000fea0003800000 */
.L_x_7719:
        /* <DEDUP_REMOVED lines=16> */
.L_x_7726:
[----:B------:R-:W-:-:S04]  /*c0d0*/  LOP3.LUT R22, R22, 0x80000000, RZ, 0xc0, !PT ;  /* 0x8000000016167812 */ /* 0x000fc800078ec0ff */
[----:B------:R-:W-:-:S04]  /*c0e0*/  SHF.R.U32.HI R3, RZ, 0x18, R22 ;  /* 0x00000018ff037819 */ /* 0x000fc80000011616 */
[----:B------:R-:W-:-:S04]  /*c0f0*/  LOP3.LUT R0, R0, R3, RZ, 0xfc, !PT ;  /* 0x0000000300007212 */ /* 0x000fc800078efcff */
[----:B------:R-:W-:-:S07]  /*c100*/  PRMT R8, R0, 0x7610, R8 ;  /* 0x0000761000087816 */ /* 0x000fce0000000008 */
.L_x_7725:
[----:B------:R-:W-:Y:S05]  /*c110*/  BSYNC B0 ;  /* 0x0000000000007941 */ /* 0x000fea0003800000 */
.L_x_7724:
[----:B------:R0:W-:Y:S01]  /*c120*/  STG.E.U8 desc[UR36][R16.64], R8 ;  /* 0x0000000810007986 */ /* 0x0001e2000c101124 */
[----:B------:R-:W-:Y:S05]  /*c130*/  BRA `(.L_x_7701) ;  /* 0x0000000000ac7947 */ /* 0x000fea0003800000 */
.L_x_7718:
        /* <DEDUP_REMOVED lines=21> */
.L_x_7700:
        /* <DEDUP_REMOVED lines=16> */
.L_x_7729:
[----:B------:R-:W-:Y:S05]  /*c390*/  BRA `(.L_x_7701) ;  /* 0x0000000000147947 */ /* 0x000fea0003800000 */
.L_x_7728:
[----:B------:R-:W0:Y:S02]  /*c3a0*/  F2I.U64.TRUNC R22, R22 ;  /* 0x0000001600167311 */ /* 0x000e24000020d800 */
[----:B0-----:R0:W-:Y:S01]  /*c3b0*/  STG.E.64 desc[UR36][R16.64], R22 ;  /* 0x0000001610007986 */ /* 0x0011e2000c101b24 */
[----:B------:R-:W-:Y:S05]  /*c3c0*/  BRA `(.L_x_7701) ;  /* 0x0000000000087947 */ /* 0x000fea0003800000 */
.L_x_7727:
[----:B------:R-:W0:Y:S02]  /*c3d0*/  F2I.FTZ.U32.TRUNC.NTZ R3, R22 ;  /* 0x0000001600037305 */ /* 0x000e24000021f000 */
[----:B0-----:R0:W-:Y:S02]  /*c3e0*/  STG.E desc[UR36][R16.64], R3 ;  /* 0x0000000310007986 */ /* 0x0011e4000c101924 */
.L_x_7701:
[----:B------:R-:W-:-:S07]  /*c3f0*/  VIADD R19, R19, 0x80 ;  /* 0x0000008013137836 */ /* 0x000fce0000000000 */
.L_x_7638:
[----:B------:R-:W-:Y:S05]  /*c400*/  BSYNC B7 ;  /* 0x0000000000077941 */ /* 0x000fea0003800000 */
.L_x_7637:
[----:B------:R-:W-:Y:S02]  /*c410*/  ULDC UR4, c[0x0][0x210] ;  /* 0x0000840000047ab9 */ /* 0x000fe40000000800 */
[----:B------:R-:W-:-:S13]  /*c420*/  ISETP.GE.AND P0, PT, R19, UR4, PT ;  /* 0x0000000413007c0c */ /* 0x000fda000bf06270 */
[----:B------:R-:W-:Y:S05]  /*c430*/  @P0 EXIT ;  /* 0x000000000000094d */ /* 0x000fea0003800000 */
        /* <DEDUP_REMOVED lines=354> */
.L_x_7730:
        /* <DEDUP_REMOVED lines=22> */
.L_x_7735:
[----:B------:R-:W2:Y:S02]  /*dbc0*/  LDG.E.U8 R2, desc[UR36][R2.64] ;  /* 0x0000002402027981 */ /* 0x000ea4000c1e1100 */
[----:B--2---:R-:W-:Y:S01]  /*dbd0*/  I2FP.F32.U32 R19, R2 ;  /* 0x0000000200137245 */ /* 0x004fe20000201000 */
[----:B------:R-:W-:Y:S06]  /*dbe0*/  BRA `(.L_x_7737) ;  /* 0x0000000c002c7947 */ /* 0x000fec0003800000 */
.L_x_7734:
        /* <DEDUP_REMOVED lines=9> */
.L_x_7739:
[----:B------:R-:W2:Y:S02]  /*dc80*/  LDG.E R2, desc[UR36][R2.64] ;  /* 0x0000002402027981 */ /* 0x000ea4000c1e1900 */
[----:B--2---:R-:W-:Y:S01]  /*dc90*/  I2FP.F32.S32 R19, R2 ;  /* 0x0000000200137245 */ /* 0x004fe20000201400 */
[----:B------:R-:W-:Y:S06]  /*dca0*/  BRA `(.L_x_7737) ;  /* 0x0000000800fc7947 */ /* 0x000fec0003800000 */
.L_x_7738:
[----:B------:R-:W2:Y:S02]  /*dcb0*/  LDG.E.U16 R2, desc[UR36][R2.64] ;  /* 0x0000002402027981 */ /* 0x000ea4000c1e1500 */
[----:B--2---:R0:W1:Y:S01]  /*dcc0*/  I2F.S16 R19, R2 ;  /* 0x0000000200137306 */ /* 0x0040620000101400 */
[----:B------:R-:W-:Y:S05]  /*dcd0*/  BRA `(.L_x_7737) ;  /* 0x0000000800f07947 */ /* 0x000fea0003800000 */
.L_x_7733:
        /* <DEDUP_REMOVED lines=8> */
.L_x_7741:
[----:B------:R-:W2:Y:S02]  /*dd60*/  LDG.E.U16 R2, desc[UR36][R2.64] ;  /* 0x0000002402027981 */ /* 0x000ea4000c1e1500 */
[----:B--2---:R-:W-:Y:S01]  /*dd70*/  HADD2.F32 R19, -RZ, R2.H0_H0 ;  /* 0x20000002ff137230 */ /* 0x004fe20000004100 */
[----:B------:R-:W-:Y:S06]  /*dd80*/  BRA `(.L_x_7737) ;  /* 0x0000000800c47947 */ /* 0x000fec0003800000 */
.L_x_7740:
        /* <DEDUP_REMOVED lines=8> */
.L_x_7743:
[----:B------:R-:W2:Y:S02]  /*de10*/  LDG.E.U16 R2, desc[UR36][R2.64] ;  /* 0x0000002402027981 */ /* 0x000ea4000c1e1500 */
[----:B--2---:R-:W-:Y:S01]  /*de20*/  HADD2.F32 R19, -RZ, R2.H0_H0 ;  /* 0x20000002ff137230 */ /* 0x004fe20000004100 */
[----:B------:R-:W-:Y:S06]  /*de30*/  BRA `(.L_x_7737) ;  /* 0x0000000800987947 */ /* 0x000fec0003800000 */
.L_x_7742:
[----:B------:R-:W2:Y:S01]  /*de40*/  LDG.E.64 R2, desc[UR36][R2.64] ;  /* 0x0000002402027981 */ /* 0x000ea2000c1e1b00 */
[----:B------:R-:W-:Y:S01]  /*de50*/  UMOV UR4, 0xf0000000 ;  /* 0xf000000000047882 */ /* 0x000fe20000000000 */
[----:B------:R-:W-:Y:S01]  /*de60*/  UMOV UR5, 0x380fffff ;  /* 0x380fffff00057882 */ /* 0x000fe20000000000 */
[----:B--2---:R-:W0:Y:S01]  /*de70*/  F2F.F32.F64 R19, R2 ;  /* 0x0000000200137310 */ /* 0x004e220000301000 */
[----:B------:R-:W-:-:S14]  /*de80*/  DSETP.GEU.AND P0, PT, |R2|, UR4, PT ;  /* 0x0000000402007e2a */ /* 0x000fdc000bf0e200 */
[----:B0-----:R-:W-:Y:S01]  /*de90*/  @!P0 FMUL R19, R19, 1.175494350822287508e-38 ;  /* 0x0080000013138820 */ /* 0x001fe20000400000 */
[----:B------:R-:W-:Y:S06]  /*dea0*/  BRA `(.L_x_7737) ;  /* 0x00000008007c7947 */ /* 0x000fec0003800000 */
.L_x_7732:
        /* <DEDUP_REMOVED lines=12> */
.L_x_7746:
[----:B------:R-:W2:Y:S01]  /*df70*/  LDG.E.64 R2, desc[UR36][R2.64] ;  /* 0x0000002402027981 */ /* 0x000ea2000c1e1b00 */
[----:B------:R-:W-:Y:S01]  /*df80*/  UMOV UR4, 0xf0000000 ;  /* 0xf000000000047882 */ /* 0x000fe20000000000 */
[----:B------:R-:W-:Y:S01]  /*df90*/  UMOV UR5, 0x380fffff ;  /* 0x380fffff00057882 */ /* 0x000fe20000000000 */
[----:B--2---:R-:W0:Y:S01]  /*dfa0*/  F2F.F32.F64 R19, R2 ;  /* 0x0000000200137310 */ /* 0x004e220000301000 */
[----:B------:R-:W-:-:S14]  /*dfb0*/  DSETP.GEU.AND P0, PT, |R2|, UR4, PT ;  /* 0x0000000402007e2a */ /* 0x000fdc000bf0e200 */
[----:B0-----:R-:W-:Y:S01]  /*dfc0*/  @!P0 FMUL R19, R19, 1.175494350822287508e-38 ;  /* 0x0080000013138820 */ /* 0x001fe20000400000 */
[----:B------:R-:W-:Y:S06]  /*dfd0*/  BRA `(.L_x_7737) ;  /* 0x0000000800307947 */ /* 0x000fec0003800000 */
.L_x_7745:
        /* <DEDUP_REMOVED lines=26> */
.L_x_7748:
        /* <DEDUP_REMOVED lines=13> */
.L_x_7747:
[----:B------:R-:W2:Y:S02]  /*e250*/  LDG.E.U16 R2, desc[UR36][R2.64] ;  /* 0x0000002402027981 */ /* 0x000ea4000c1e1500 */
[----:B--2---:R-:W-:Y:S01]  /*e260*/  IMAD.U32 R19, R2, 0x10000, RZ ;  /* 0x0001000002137824 */ /* 0x004fe200078e00ff */
[----:B------:R-:W-:Y:S06]  /*e270*/  BRA `(.L_x_7737) ;  /* 0x0000000400887947 */ /* 0x000fec0003800000 */
.L_x_7744:
        /* <DEDUP_REMOVED lines=11> */
.L_x_7751:
        /* <DEDUP_REMOVED lines=20> */
.L_x_7753:
[----:B------:R-:W-:Y:S05]  /*e470*/  BSYNC B0 ;  /* 0x0000000000007941 */ /* 0x000fea0003800000 */
.L_x_7752:
[----:B------:R-:W-:Y:S01]  /*e480*/  IMAD.SHL.U32 R2, R2, 0x100000, RZ ;  /* 0x0010000002027824 */ /* 0x000fe200078e00ff */
[----:B------:R-:W-:-:S04]  /*e490*/  LEA R0, R0, 0x3b800000, 0x17 ;  /* 0x3b80000000007811 */ /* 0x000fc800078eb8ff */
[----:B------:R-:W-:Y:S01]  /*e4a0*/  LOP3.LUT R19, R0, R2, R19, 0xfe, !PT ;  /* 0x0000000200137212 */ /* 0x000fe200078efe13 */
[----:B------:R-:W-:Y:S06]  /*e4b0*/  BRA `(.L_x_7737) ;  /* 0x0000000000f87947 */ /* 0x000fec0003800000 */
.L_x_7750:
        /* <DEDUP_REMOVED lines=20> */
.L_x_7755:
[----:B------:R-:W-:Y:S05]  /*e600*/  BSYNC B0 ;  /* 0x0000000000007941 */ /* 0x000fea0003800000 */
.L_x_7754:
[----:B------:R-:W-:Y:S01]  /*e610*/  IMAD.SHL.U32 R2, R2, 0x200000, RZ ;  /* 0x0020000002027824 */ /* 0x000fe200078e00ff */
[----:B------:R-:W-:-:S04]  /*e620*/  LEA R0, R0, 0x37800000, 0x17 ;  /* 0x3780000000007811 */ /* 0x000fc800078eb8ff */
[----:B------:R-:W-:Y:S01]  /*e630*/  LOP3.LUT R19, R0, R2, R19, 0xfe, !PT ;  /* 0x0000000200137212 */ /* 0x000fe200078efe13 */
[----:B------:R-:W-:Y:S06]  /*e640*/  BRA `(.L_x_7737) ;  /* 0x0000000000947947 */ /* 0x000fec0003800000 */
.L_x_7749:
        /* <DEDUP_REMOVED lines=14> */
.L_x_7736:
        /* <DEDUP_REMOVED lines=16> */
.L_x_7758:
[----:B------:R-:W-:Y:S01]  /*e830*/  IMAD.MOV.U32 R19, RZ, RZ, RZ ;  /* 0x000000ffff137224 */ /* 0x000fe200078e00ff */
[----:B------:R-:W-:Y:S06]  /*e840*/  BRA `(.L_x_7737) ;  /* 0x0000000000147947 */ /* 0x000fec0003800000 */
.L_x_7757:
[----:B------:R-:W2:Y:S02]  /*e850*/  LDG.E.64 R2, desc[UR36][R2.64] ;  /* 0x0000002402027981 */ /* 0x000ea4000c1e1b00 */
[----:B--2---:R0:W1:Y:S01]  /*e860*/  I2F.U64 R19, R2 ;  /* 0x0000000200137312 */ /* 0x0040620000301000 */
[----:B------:R-:W-:Y:S05]  /*e870*/  BRA `(.L_x_7737) ;  /* 0x0000000000087947 */ /* 0x000fea0003800000 */
.L_x_7756:
[----:B------:R-:W2:Y:S02]  /*e880*/  LDG.E R2, desc[UR36][R2.64] ;  /* 0x0000002402027981 */ /* 0x000ea4000c1e1900 */
[----:B--2---:R-:W-:-:S07]  /*e890*/  I2FP.F32.U32 R19, R2 ;  /* 0x0000000200137245 */ /* 0x004fce0000201000 */
.L_x_7737:
[----:B------:R-:W-:Y:S05]  /*e8a0*/  BSYNC B6 ;  /* 0x0000000000067941 */ /* 0x000fea0003800000 */
.L_x_7731:
        /* <DEDUP_REMOVED lines=19> */
.L_x_7763:
[----:B------:R-:W2:Y:S02]  /*e9e0*/  LDG.E.U8 R0, desc[UR36][R2.64] ;  /* 0x0000002402007981 */ /* 0x000ea4000c1e1100 */
[----:B--2---:R-:W-:Y:S01]  /*e9f0*/  I2FP.F32.U32 R0, R0 ;  /* 0x0000000000007245 */ /* 0x004fe20000201000 */
[----:B------:R-:W-:Y:S06]  /*ea00*/  BRA `(.L_x_7765) ;  /* 0x0000000c002c7947 */ /* 0x000fec0003800000 */
.L_x_7762:
        /* <DEDUP_REMOVED lines=9> */
.L_x_7767:
[----:B------:R-:W2:Y:S02]  /*eaa0*/  LDG.E R0, desc[UR36][R2.64] ;  /* 0x0000002402007981 */ /* 0x000ea4000c1e1900 */
[----:B--2---:R-:W-:Y:S01]  /*eab0*/  I2FP.F32.S32 R0, R0 ;  /* 0x0000000000007245 */ /* 0x004fe20000201400 */
[----:B------:R-:W-:Y:S06]  /*eac0*/  BRA `(.L_x_7765) ;  /* 0x0000000800fc7947 */ /* 0x000fec0003800000 */
.L_x_7766:
[----:B------:R-:W2:Y:S02]  /*ead0*/  LDG.E.U16 R0, desc[UR36][R2.64] ;  /* 0x0000002402007981 */ /* 0x000ea4000c1e1500 */
[----:B--2---:R-:W0:Y:S01]  /*eae0*/  I2F.S16 R0, R0 ;  /* 0x0000000000007306 */ /* 0x004e220000101400 */
[----:B------:R-:W-:Y:S05]  /*eaf0*/  BRA `(.L_x_7765) ;  /* 0x0000000800f07947 */ /* 0x000fea0003800000 */
.L_x_7761:
        /* <DEDUP_REMOVED lines=8> */
.L_x_7769:
[----:B------:R-:W2:Y:S02]  /*eb80*/  LDG.E.U16 R0, desc[UR36][R2.64] ;  /* 0x0000002402007981 */ /* 0x000ea4000c1e1500 */
[----:B--2---:R-:W-:Y:S01]  /*eb90*/  HADD2.F32 R0, -RZ, R0.H0_H0 ;  /* 0x20000000ff007230 */ /* 0x004fe20000004100 */
[----:B------:R-:W-:Y:S06]  /*eba0*/  BRA `(.L_x_7765) ;  /* 0x0000000800c47947 */ /* 0x000fec0003800000 */
.L_x_7768:
        /* <DEDUP_REMOVED lines=8> */
.L_x_7771:
[----:B------:R-:W2:Y:S02]  /*ec30*/  LDG.E.U16 R0, desc[UR36][R2.64] ;  /* 0x0000002402007981 */ /* 0x000ea4000c1e1500 */
[----:B--2---:R-:W-:Y:S01]  /*ec40*/  HADD2.F32 R0, -RZ, R0.H0_H0 ;  /* 0x20000000ff007230 */ /* 0x004fe20000004100 */
[----:B------:R-:W-:Y:S06]  /*ec50*/  BRA `(.L_x_7765) ;  /* 0x0000000800987947 */ /* 0x000fec0003800000 */
.L_x_7770:
[----:B------:R-:W2:Y:S01]  /*ec60*/  LDG.E.64 R2, desc[UR36][R2.64] ;  /* 0x0000002402027981 */ /* 0x000ea2000c1e1b00 */
[----:B------:R-:W-:Y:S01]  /*ec70*/  UMOV UR4, 0xf0000000 ;  /* 0xf000000000047882 */ /* 0x000fe20000000000 */
[----:B------:R-:W-:Y:S01]  /*ec80*/  UMOV UR5, 0x380fffff ;  /* 0x380fffff00057882 */ /* 0x000fe20000000000 */
[----:B--2---:R-:W0:Y:S01]  /*ec90*/  F2F.F32.F64 R0, R2 ;  /* 0x0000000200007310 */ /* 0x004e220000301000 */
[----:B------:R-:W-:-:S14]  /*eca0*/  DSETP.GEU.AND P0, PT, |R2|, UR4, PT ;  /* 0x0000000402007e2a */ /* 0x000fdc000bf0e200 */
[----:B0-----:R-:W-:Y:S01]  /*ecb0*/  @!P0 FMUL R0, R0, 1.175494350822287508e-38 ;  /* 0x0080000000008820 */ /* 0x001fe20000400000 */
[----:B------:R-:W-:Y:S06]  /*ecc0*/  BRA `(.L_x_7765) ;  /* 0x00000008007c7947 */ /* 0x000fec0003800000 */
.L_x_7760:
        /* <DEDUP_REMOVED lines=12> */
.L_x_7774:
[----:B------:R-:W2:Y:S01]  /*ed90*/  LDG.E.64 R2, desc[UR36][R2.64] ;  /* 0x0000002402027981 */ /* 0x000ea2000c1e1b00 */
[----:B------:R-:W-:Y:S01]  /*eda0*/  UMOV UR4, 0xf0000000 ;  /* 0xf000000000047882 */ /* 0x000fe20000000000 */
[----:B------:R-:W-:Y:S01]  /*edb0*/  UMOV UR5, 0x380fffff ;  /* 0x380fffff00057882 */ /* 0x000fe20000000000 */
[----:B--2---:R-:W0:Y:S01]  /*edc0*/  F2F.F32.F64 R0, R2 ;  /* 0x0000000200007310 */ /* 0x004e220000301000 */
[----:B------:R-:W-:-:S14]  /*edd0*/  DSETP.GEU.AND P0, PT, |R2|, UR4, PT ;  /* 0x0000000402007e2a */ /* 0x000fdc000bf0e200 */
[----:B0-----:R-:W-:Y:S01]  /*ede0*/  @!P0 FMUL R0, R0, 1.175494350822287508e-38 ;  /* 0x0080000000008820 */ /* 0x001fe20000400000 */
[----:B------:R-:W-:Y:S06]  /*edf0*/  BRA `(.L_x_7765) ;  /* 0x0000000800307947 */ /* 0x000fec0003800000 */
.L_x_7773:
        /* <DEDUP_REMOVED lines=26> */
.L_x_7776:
        /* <DEDUP_REMOVED lines=13> */
.L_x_7775:
[----:B------:R-:W2:Y:S02]  /*f070*/  LDG.E.U16 R0, desc[UR36][R2.64] ;  /* 0x0000002402007981 */ /* 0x000ea4000c1e1500 */
[----:B--2---:R-:W-:Y:S01]  /*f080*/  IMAD.U32 R0, R0, 0x10000, RZ ;  /* 0x0001000000007824 */ /* 0x004fe200078e00ff */
[----:B------:R-:W-:Y:S06]  /*f090*/  BRA `(.L_x_7765) ;  /* 0x0000000400887947 */ /* 0x000fec0003800000 */
.L_x_7772:
        /* <DEDUP_REMOVED lines=11> */
.L_x_7779:
        /* <DEDUP_REMOVED lines=20> */
.L_x_7781:
[----:B------:R-:W-:Y:S05]  /*f290*/  BSYNC B0 ;  /* 0x0000000000007941 */ /* 0x000fea0003800000 */
.L_x_7780:
[----:B------:R-:W-:Y:S01]  /*f2a0*/  LEA R3, R0, 0x3b800000, 0x17 ;  /* 0x3b80000000037811 */ /* 0x000fe200078eb8ff */
[----:B------:R-:W-:-:S05]  /*f2b0*/  IMAD.SHL.U32 R0, R2, 0x100000, RZ ;  /* 0x0010000002007824 */ /* 0x000fca00078e00ff */
[----:B------:R-:W-:Y:S01]  /*f2c0*/  LOP3.LUT R0, R3, R0, R4, 0xfe, !PT ;  /* 0x0000000003007212 */ /* 0x000fe200078efe04 */
[----:B------:R-:W-:Y:S06]  /*f2d0*/  BRA `(.L_x_7765) ;  /* 0x0000000000f87947 */ /* 0x000fec0003800000 */
.L_x_7778:
        /* <DEDUP_REMOVED lines=20> */
.L_x_7783:
[----:B------:R-:W-:Y:S05]  /*f420*/  BSYNC B0 ;  /* 0x0000000000007941 */ /* 0x000fea0003800000 */
.L_x_7782:
[----:B------:R-:W-:Y:S01]  /*f430*/  LEA R3, R0, 0x37800000, 0x17 ;  /* 0x3780000000037811 */ /* 0x000fe200078eb8ff */
[----:B------:R-:W-:-:S05]  /*f440*/  IMAD.SHL.U32 R0, R2, 0x200000, RZ ;  /* 0x0020000002007824 */ /* 0x000fca00078e00ff */
[----:B------:R-:W-:Y:S01]  /*f450*/  LOP3.LUT R0, R3, R0, R4, 0xfe, !PT ;  /* 0x0000000003007212 */ /* 0x000fe200078efe04 */
[----:B------:R-:W-:Y:S06]  /*f460*/  BRA `(.L_x_7765) ;  /* 0x0000000000947947 */ /* 0x000fec0003800000 */
.L_x_7777:
        /* <DEDUP_REMOVED lines=14> */
.L_x_7764:
        /* <DEDUP_REMOVED lines=16> */
.L_x_7786:
[----:B------:R-:W-:Y:S01]  /*f650*/  IMAD.MOV.U32 R0, RZ, RZ, RZ ;  /* 0x000000ffff007224 */ /* 0x000fe200078e00ff */
[----:B------:R-:W-:Y:S06]  /*f660*/  BRA `(.L_x_7765) ;  /* 0x0000000000147947 */ /* 0x000fec0003800000 */
.L_x_7785:
[----:B------:R-:W2:Y:S02]  /*f670*/  LDG.E.64 R2, desc[UR36][R2.64] ;  /* 0x0000002402027981 */ /* 0x000ea4000c1e1b00 */
[----:B--2---:R0:W1:Y:S01]  /*f680*/  I2F.U64 R0, R2 ;  /* 0x0000000200007312 */ /* 0x0040620000301000 */
[----:B------:R-:W-:Y:S05]  /*f690*/  BRA `(.L_x_7765) ;  /* 0x0000000000087947 */ /* 0x000fea0003800000 */
.L_x_7784:
[----:B------:R-:W2:Y:S02]  /*f6a0*/  LDG.E R0, desc[UR36][R2.64] ;  /* 0x0000002402007981 */ /* 0x000ea4000c1e1900 */
[----:B--2---:R-:W-:-:S07]  /*f6b0*/  I2FP.F32.U32 R0, R0 ;  /* 0x0000000000007245 */ /* 0x004fce0000201000 */
.L_x_7765:
[----:B------:R-:W-:Y:S05]  /*f6c0*/  BSYNC B6 ;  /* 0x0000000000067941 */ /* 0x000fea0003800000 */
.L_x_7759:
        /* <DEDUP_REMOVED lines=16> */
.L_x_7790:
[----:B------:R-:W0:Y:S02]  /*f7d0*/  F2I.S64.TRUNC R2, R2 ;  /* 0x0000000200027311 */ /* 0x000e24000020d900 */
[----:B0-----:R-:W-:-:S05]  /*f7e0*/  IMAD.MOV.U32 R5, RZ, RZ, R2 ;  /* 0x000000ffff057224 */ /* 0x001fca00078e0002 */
[----:B------:R-:W-:Y:S01]  /*f7f0*/  STG.E.U8 desc[UR36][R16.64], R5 ;  /* 0x0000000510007986 */ /* 0x000fe2000c101124 */
[----:B------:R-:W-:Y:S05]  /*f800*/  EXIT ;  /* 0x000000000000794d */ /* 0x000fea0003800000 */
.L_x_7789:
        /* <DEDUP_REMOVED lines=9> */
.L_x_7793:
[----:B------:R-:W0:Y:S02]  /*f8a0*/  F2I.FTZ.TRUNC.NTZ R3, R2 ;  /* 0x0000000200037305 */ /* 0x000e24000021f100 */
[----:B0-----:R-:W-:Y:S01]  /*f8b0*/  STG.E desc[UR36][R16.64], R3 ;  /* 0x0000000310007986 */ /* 0x001fe2000c101924 */
[----:B------:R-:W-:Y:S05]  /*f8c0*/  EXIT ;  /* 0x000000000000794d */ /* 0x000fea0003800000 */
.L_x_7792:
[----:B------:R-:W0:Y:S02]  /*f8d0*/  F2I.FTZ.TRUNC.NTZ R3, R2 ;  /* 0x0000000200037305 */ /* 0x000e24000021f100 */
[----:B0-----:R-:W-:Y:S01]  /*f8e0*/  STG.E.U16 desc[UR36][R16.64], R3 ;  /* 0x0000000310007986 */ /* 0x001fe2000c101524 */
[----:B------:R-:W-:Y:S05]  /*f8f0*/  EXIT ;  /* 0x000000000000794d */ /* 0x000fea0003800000 */
.L_x_7788:
        /* <DEDUP_REMOVED lines=8> */
.L_x_7795:
[----:B------:R-:W-:-:S05]  /*f980*/  F2FP.F16.F32.PACK_AB R2, RZ, R2 ;  /* 0x00000002ff02723e */ /* 0x000fca00000000ff */
[----:B------:R-:W-:Y:S01]  /*f990*/  STG.E.U16 desc[UR36][R16.64], R2 ;  /* 0x0000000210007986 */ /* 0x000fe2000c101524 */
[----:B------:R-:W-:Y:S05]  /*f9a0*/  EXIT ;  /* 0x000000000000794d */ /* 0x000fea0003800000 */
.L_x_7794:
        /* <DEDUP_REMOVED lines=9> */
.L_x_7797:
[----:B------:R-:W-:-:S04]  /*fa40*/  F2FP.F16.F32.PACK_AB R3, RZ, R2 ;  /* 0x00000002ff03723e */ /* 0x000fc800000000ff */
[----:B------:R-:W-:-:S05]  /*fa50*/  PRMT R3, R3, 0x5410, RZ ;  /* 0x0000541003037816 */ /* 0x000fca00000000ff */
[----:B------:R-:W-:Y:S01]  /*fa60*/  STG.E desc[UR36][R16.64], R3 ;  /* 0x0000000310007986 */ /* 0x000fe2000c101924 */
[----:B------:R-:W-:Y:S05]  /*fa70*/  EXIT ;  /* 0x000000000000794d */ /* 0x000fea0003800000 */
.L_x_7796:
[----:B------:R-:W-:-:S06]  /*fa80*/  FMUL.FTZ R2, R2, 1 ;  /* 0x3f80000002027820 */ /* 0x000fcc0000410000 */
[----:B------:R-:W0:Y:S02]  /*fa90*/  F2F.F64.F32 R2, R2 ;  /* 0x0000000200027310 */ /* 0x000e240000201800 */
[----:B0-----:R-:W-:Y:S01]  /*faa0*/  STG.E.64 desc[UR36][R16.64], R2 ;  /* 0x0000000210007986 */ /* 0x001fe2000c101b24 */
[----:B------:R-:W-:Y:S05]  /*fab0*/  EXIT ;  /* 0x000000000000794d */ /* 0x000fea0003800000 */
.L_x_7787:
        /* <DEDUP_REMOVED lines=12> */
.L_x_7800:
[----:B------:R-:W-:Y:S01]  /*fb80*/  FMUL.FTZ R4, R2, 1 ;  /* 0x3f80000002047820 */ /* 0x000fe20000410000 */
[----:B------:R-:W-:-:S05]  /*fb90*/  CS2R R6, SRZ ;  /* 0x0000000000067805 */ /* 0x000fca000001ff00 */
[----:B------:R-:W0:Y:S02]  /*fba0*/  F2F.F64.F32 R4, R4 ;  /* 0x0000000400047310 */ /* 0x000e240000201800 */
[----:B0-----:R-:W-:Y:S01]  /*fbb0*/  STG.E.128 desc[UR36][R16.64], R4 ;  /* 0x0000000410007986 */ /* 0x001fe2000c101d24 */
[----:B------:R-:W-:Y:S05]  /*fbc0*/  EXIT ;  /* 0x000000000000794d */ /* 0x000fea0003800000 */
.L_x_7799:
        /* <DEDUP_REMOVED lines=20> */
.L_x_7804:
[----:B------:R-:W-:Y:S05]  /*fd10*/  BSYNC B0 ;  /* 0x0000000000007941 */ /* 0x000fea0003800000 */
.L_x_7803:
[----:B------:R-:W-:-:S05]  /*fd20*/  LOP3.LUT R5, R0, R5, RZ, 0xfc, !PT ;  /* 0x0000000500057212 */ /* 0x000fca00078efcff */
[----:B------:R-:W-:Y:S01]  /*fd30*/  STG.E.U8 desc[UR36][R16.64], R5 ;  /* 0x0000000510007986 */ /* 0x000fe2000c101124 */
[----:B------:R-:W-:Y:S05]  /*fd40*/  EXIT ;  /* 0x000000000000794d */ /* 0x000fea0003800000 */
.L_x_7802:
        /* <DEDUP_REMOVED lines=12> */
.L_x_7806:
[----:B------:R-:W-:Y:S01]  /*fe10*/  IMAD.MOV.U32 R0, RZ, RZ, 0x7f ;  /* 0x0000007fff007424 */ /* 0x000fe200078e00ff */
[----:B------:R-:W-:-:S04]  /*fe20*/  ISETP.GT.U32.AND P0, PT, R4, 0x7f800000, PT ;  /* 0x7f8000000400780c */ /* 0x000fc80003f04070 */
[----:B------:R-:W-:-:S09]  /*fe30*/  SEL R0, R0, 0x7c, P0 ;  /* 0x0000007c00007807 */ /* 0x000fd20000000000 */
.L_x_7807:
[----:B------:R-:W-:Y:S05]  /*fe40*/  BSYNC B0 ;  /* 0x0000000000007941 */ /* 0x000fea0003800000 */
.L_x_7805:
[----:B------:R-:W-:-:S04]  /*fe50*/  LOP3.LUT R2, R2, 0x80000000, RZ, 0xc0, !PT ;  /* 0x8000000002027812 */ /* 0x000fc800078ec0ff */
[----:B------:R-:W-:-:S04]  /*fe60*/  SHF.R.U32.HI R3, RZ, 0x18, R2 ;  /* 0x00000018ff037819 */ /* 0x000fc80000011602 */
[----:B------:R-:W-:-:S05]  /*fe70*/  LOP3.LUT R3, R0, R3, RZ, 0xfc, !PT ;  /* 0x0000000300037212 */ /* 0x000fca00078efcff */
[----:B------:R-:W-:Y:S01]  /*fe80*/  STG.E.U8 desc[UR36][R16.64], R3 ;  /* 0x0000000310007986 */ /* 0x000fe2000c101124 */
[----:B------:R-:W-:Y:S05]  /*fe90*/  EXIT ;  /* 0x000000000000794d */ /* 0x000fea0003800000 */
.L_x_7801:
[----:B------:R-:W-:-:S05]  /*fea0*/  F2FP.BF16.F32.PACK_AB R2, RZ, R2 ;  /* 0x00000002ff02723e */ /* 0x000fca00000010ff */
[----:B------:R-:W-:Y:S01]  /*feb0*/  STG.E.U16 desc[UR36][R16.64], R2 ;  /* 0x0000000210007986 */ /* 0x000fe2000c101524 */
[----:B------:R-:W-:Y:S05]  /*fec0*/  EXIT ;  /* 0x000000000000794d */ /* 0x000fea0003800000 */
.L_x_7798:
        /* <DEDUP_REMOVED lines=11> */
.L_x_7810:
        /* <DEDUP_REMOVED lines=16> */
.L_x_7813:
[----:B------:R-:W-:-:S04]  /*10080*/  LOP3.LUT R2, R2, 0x80000000, RZ, 0xc0, !PT ;  /* 0x8000000002027812 */ /* 0x000fc800078ec0ff */
[----:B------:R-:W-:-:S04]  /*10090*/  SHF.R.U32.HI R3, RZ, 0x18, R2 ;  /* 0x00000018ff037819 */ /* 0x000fc80000011602 */
[----:B------:R-:W-:-:S04]  /*100a0*/  LOP3.LUT R0, R0, R3, RZ, 0xfc, !PT ;  /* 0x0000000300007212 */ /* 0x000fc800078efcff */
[----:B------:R-:W-:-:S07]  /*100b0*/  PRMT R8, R0, 0x7610, R8 ;  /* 0x0000761000087816 */ /* 0x000fce0000000008 */
.L_x_7812:
[----:B------:R-:W-:Y:S05]  /*100c0*/  BSYNC B0 ;  /* 0x0000000000007941 */ /* 0x000fea0003800000 */
.L_x_7811:
[----:B------:R-:W-:Y:S01]  /*100d0*/  STG.E.U8 desc[UR36][R16.64], R8 ;  /* 0x0000000810007986 */ /* 0x000fe2000c101124 */
[----:B------:R-:W-:Y:S05]  /*100e0*/  EXIT ;  /* 0x000000000000794d */ /* 0x000fea0003800000 */
.L_x_7809:
        /* <DEDUP_REMOVED lines=16> */
.L_x_7816:
[----:B------:R-:W-:-:S04]  /*101f0*/  LOP3.LUT R2, R2, 0x80000000, RZ, 0xc0, !PT ;  /* 0x8000000002027812 */ /* 0x000fc800078ec0ff */
[----:B------:R-:W-:-:S04]  /*10200*/  SHF.R.U32.HI R3, RZ, 0x18, R2 ;  /* 0x00000018ff037819 */ /* 0x000fc80000011602 */
[----:B------:R-:W-:-:S04]  /*10210*/  LOP3.LUT R0, R0, R3, RZ, 0xfc, !PT ;  /* 0x0000000300007212 */ /* 0x000fc800078efcff */
[----:B------:R-:W-:-:S07]  /*10220*/  PRMT R8, R0, 0x7610, R8 ;  /* 0x0000761000087816 */ /* 0x000fce0000000008 */
.L_x_7815:
[----:B------:R-:W-:Y:S05]  /*10230*/  BSYNC B0 ;  /* 0x0000000000007941 */ /* 0x000fea0003800000 */
.L_x_7814:
[----:B------:R-:W-:Y:S01]  /*10240*/  STG.E.U8 desc[UR36][R16.64], R8 ;  /* 0x0000000810007986 */ /* 0x000fe2000c101124 */
[----:B------:R-:W-:Y:S05]  /*10250*/  EXIT ;  /* 0x000000000000794d */ /* 0x000fea0003800000 */
.L_x_7808:
        /* <DEDUP_REMOVED lines=21> */
.L_x_7791:
        /* <DEDUP_REMOVED lines=16> */
.L_x_7819:
[----:B------:R-:W-:Y:S05]  /*104b0*/  EXIT ;  /* 0x000000000000794d */ /* 0x000fea0003800000 */
.L_x_7818:
[----:B------:R-:W0:Y:S02]  /*104c0*/  F2I.U64.TRUNC R2, R2 ;  /* 0x0000000200027311 */ /* 0x000e24000020d800 */
[----:B0-----:R-:W-:Y:S01]  /*104d0*/  STG.E.64 desc[UR36][R16.64], R2 ;  /* 0x0000000210007986 */ /* 0x001fe2000c101b24 */
[----:B------:R-:W-:Y:S05]  /*104e0*/  EXIT ;  /* 0x000000000000794d */ /* 0x000fea0003800000 */
.L_x_7817:
[----:B------:R-:W0:Y:S02]  /*104f0*/  F2I.FTZ.U32.TRUNC.NTZ R3, R2 ;  /* 0x0000000200037305 */ /* 0x000e24000021f000 */
[----:B0-----:R-:W-:Y:S01]  /*10500*/  STG.E desc[UR36][R16.64], R3 ;  /* 0x0000000310007986 */ /* 0x001fe2000c101924 */
[----:B------:R-:W-:Y:S05]  /*10510*/  EXIT ;  /* 0x000000000000794d */ /* 0x000fea0003800000 */
.L_x_7820:
        /* <DEDUP_REMOVED lines=14> */
.L_x_28376:


//--------------------- .text._ZN2at6native27unrolled_elementwise_kernelIZZZNS0_49_GLOBAL__N__b919a28f_16_Normalization_cu_5c38458736batch_norm_elementwise_backward_evalERKNS_6TensorES5_S5_S5_ENKUlvE0_clEvENKUlvE0_clEvEUlffE_St5arrayIPcLm3EELi4E23TrivialOffsetCalculatorILi2EjESC_ILi1EjENS0_6memory12LoadWithCastILi2EEENSF_13StoreWithCastILi1EEEEEviT_T0_T2_T3_T4_T5_ --------------------------
	.section	.text._ZN2at6native27unrolled_elementwise_kernelIZZZNS0_49_GLOBAL__N__b919a28f_16_Normalization_cu_5c38458736batch_norm_elementwise_backward_evalERKNS_6TensorES5_S5_S5_ENKUlvE0_clEvENKUlvE0_clEvEUlffE_St5arrayIPcLm3EELi4E23TrivialOffsetCalculatorILi2EjESC_ILi1EjENS0_6memory12LoadWithCastILi2EEENSF_13StoreWithCastILi1EEEEEviT_T0_T2_T3_T4_T5_,"ax",@progbits
	.align	128
        .global         _ZN2at6native27unrolled_elementwise_kernelIZZZNS0_49_GLOBAL__N__b919a28f_16_Normalization_cu_5c38458736batch_norm_elementwise_backward_evalERKNS_6TensorES5_S5_S5_ENKUlvE0_clEvENKUlvE0_clEvEUlffE_St5arrayIPcLm3EELi4E23TrivialOffsetCalculatorILi2EjESC_ILi1EjENS0_6memory12LoadWithCastILi2EEENSF_13StoreWithCastILi1EEEEEviT_T0_T2_T3_T4_T5_
        .type           _ZN2at6native27unrolled_elementwise_kernelIZZZNS0_49_GLOBAL__N__b919a28f_16_Normalization_cu_5c38458736batch_norm_elementwise_backward_evalERKNS_6TensorES5_S5_S5_ENKUlvE0_clEvENKUlvE0_clEvEUlffE_St5arrayIPcLm3EELi4E23TrivialOffsetCalculatorILi2EjESC_ILi1EjENS0_6memory12LoadWithCastILi2EEENSF_13StoreWithCastILi1EEEEEviT_T0_T2_T3_T4_T5_,@function
        .size           _ZN2at6native27unrolled_elementwise_kernelIZZZNS0_49_GLOBAL__N__b919a28f_16_Normalization_cu_5c38458736batch_norm_elementwise_backward_evalERKNS_6TensorES5_S5_S5_ENKUlvE0_clEvENKUlvE0_clEvEUlffE_St5arrayIPcLm3EELi4E23TrivialOffsetCalculatorILi2EjESC_ILi1EjENS0_6memory12LoadWithCastILi2EEENSF_13StoreWithCastILi1EEEEEviT_T0_T2_T3_T4_T5_,(.L_x_28377 - _ZN2at6native27unrolled_elementwise_kernelIZZZNS0_49_GLOBAL__N__b919a28f_16_Normalization_cu_5c38458736batch_norm_elementwise_backward_evalERKNS_6TensorES5_S5_S5_ENKUlvE0_clEvENKUlvE0_clEvEUlffE_St5arrayIPcLm3EELi4E23TrivialOffsetCalculatorILi2EjESC_ILi1EjENS0_6memory12LoadWithCastILi2EEENSF_13StoreWithCastILi1EEEEEviT_T0_T2_T3_T4_T5_)
        .other          _ZN2at6native27unrolled_elementwise_kernelIZZZNS0_49_GLOBAL__N__b919a28f_16_Normalization_cu_5c38458736batch_norm_elementwise_backward_evalERKNS_6TensorES5_S5_S5_ENKUlvE0_clEvENKUlvE0_clEvEUlffE_St5arrayIPcLm3EELi4E23TrivialOffsetCalculatorILi2EjESC_ILi1EjENS0_6memory12LoadWithCastILi2EEENSF_13StoreWithCastILi1EEEEEviT_T0_T2_T3_T4_T5_,@"STO_CUDA_ENTRY STV_DEFAULT"
_ZN2at6native27unrolled_elementwise_kernelIZZZNS0_49_GLOBAL__N__b919a28f_16_Normalization_cu_5c38458736batch_norm_elementwise_backward_evalERKNS_6TensorES5_S5_S5_ENKUlvE0_clEvENKUlvE0_clEvEUlffE_St5arrayIPcLm3EELi4E23TrivialOffsetCalculatorILi2EjESC_ILi1EjENS0_6memory12LoadWithCastILi2EEENSF_13StoreWithCastILi1EEEEEviT_T0_T2_T3_T4_T5_:
.text._ZN2at6native27unrolled_elementwise_kernelIZZZNS0_49_GLOBAL__N__b919a28f_16_Normalization_cu_5c38458736batch_norm_elementwise_backward_evalERKNS_6TensorES5_S5_S5_ENKUlvE0_clEvENKUlvE0_clEvEUlffE_St5arrayIPcLm3EELi4E23TrivialOffsetCalculatorILi2EjESC_ILi1EjENS0_6memory12LoadWithCastILi2EEENSF_13StoreWithCastILi1EEEEEviT_T0_T2_T3_T4_T5_:
[----:B------:R-:W0:Y:S01]  /*0000*/  LDC R1, c[0x0][0x28] ;  /* 0x00000a00ff017b82 */ /* 0x000e220000000800 */
[----:B------:R-:W1:Y:S07]  /*0010*/  S2R R2, SR_CTAID.X ;  /* 0x0000000000027919 */ /* 0x000e6e0000002500 */
[----:B------:R-:W1:Y:S01]  /*0020*/  LDC R17, c[0x0][0x210] ;  /* 0x00008400ff117b82 */ /* 0x000e620000000800 */
[----:B------:R-:W-:Y:S01]  /*0030*/  ULDC.64 UR36, c[0x0][0x208] ;  /* 0x0000820000247ab9 */ /* 0x000fe20000000a00 */
[----:B------:R-:W-:Y:S01]  /*0040*/  BSSY B7, `(.L_x_7821) ;  /* 0x00001d4000077945 */ /* 0x000fe20003800000 */
[----:B------:R-:W2:Y:S01]  /*0050*/  S2R R16, SR_TID.X ;  /* 0x0000000000107919 */ /* 0x000ea20000002100 */
[----:B------:R-:W-:-:S02]  /*0060*/  IMAD.MOV.U32 R22, RZ, RZ, RZ ;  /* 0x000000ffff167224 */ /* 0x000fc400078e00ff */
[----:B------:R-:W-:Y:S02]  /*0070*/  IMAD.MOV.U32 R29, RZ, RZ, RZ ;  /* 0x000000ffff1d7224 */ /* 0x000fe400078e00ff */
[----:B------:R-:W3:Y:S01]  /*0080*/  LDC.U8 R19, c[0x0][0x234] ;  /* 0x00008d00ff137b82 */ /* 0x000ee20000000000 */
[----:B------:R-:W-:-:S07]  /*0090*/  IMAD.MOV.U32 R26, RZ, RZ, RZ ;  /* 0x000000ffff1a7224 */ /* 0x000fce00078e00ff */
[----:B------:R-:W4:Y:S01]  /*00a0*/  LDC.U8 R18, c[0x0][0x235] ;  /* 0x00008d40ff127b82 */ /* 0x000f220000000000 */
[----:B-1----:R-:W-:-:S05]  /*00b0*/  IMAD R17, R2, -0x200, R17 ;  /* 0xfffffe0002117824 */ /* 0x002fca00078e0211 */
[----:B--2---:R-:W-:-:S13]  /*00c0*/  ISETP.GE.AND P0, PT, R16, R17, PT ;  /* 0x000000111000720c */ /* 0x004fda0003f06270 */
[----:B0--34-:R-:W-:Y:S05]  /*00d0*/  @P0 BRA `(.L_x_7822) ;  /* 0x0000001c00280947 */ /* 0x019fea0003800000 */
        /* <DEDUP_REMOVED lines=21> */
.L_x_7827:
[----:B------:R-:W2:Y:S02]  /*0230*/  LDG.E.U8 R4, desc[UR36][R4.64] ;  /* 0x0000002404047981 */ /* 0x000ea4000c1e1100 */
[----:B--2---:R-:W-:Y:S01]  /*0240*/  I2FP.F32.U32 R29, R4 ;  /* 0x00000004001d7245 */ /* 0x004fe20000201000 */
[----:B------:R-:W-:Y:S06]  /*0250*/  BRA `(.L_x_7829) ;  /* 0x0000000c00307947 */ /* 0x000fec0003800000 */
.L_x_7826:
        /* <DEDUP_REMOVED lines=9> */
.L_x_7831:
[----:B------:R-:W2:Y:S02]  /*02f0*/  LDG.E R4, desc[UR36][R4.64] ;  /* 0x0000002404047981 */ /* 0x000ea4000c1e1900 */
[----:B--2---:R-:W-:Y:S01]  /*0300*/  I2FP.F32.S32 R29, R4 ;  /* 0x00000004001d7245 */ /* 0x004fe20000201400 */
[----:B------:R-:W-:Y:S06]  /*0310*/  BRA `(.L_x_7829) ;  /* 0x0000000c00007947 */ /* 0x000fec0003800000 */
.L_x_7830:
[----:B------:R-:W2:Y:S02]  /*0320*/  LDG.E.U16 R4, desc[UR36][R4.64] ;  /* 0x0000002404047981 */ /* 0x000ea4000c1e1500 */
[----:B--2---:R2:W3:Y:S01]  /*0330*/  I2F.S16 R29, R4 ;  /* 0x00000004001d7306 */ /* 0x0044e20000101400 */
[----:B------:R-:W-:Y:S05]  /*0340*/  BRA `(.L_x_7829) ;  /* 0x0000000800f47947 */ /* 0x000fea0003800000 */
.L_x_7825:
        /* <DEDUP_REMOVED lines=8> */
.L_x_7833:
[----:B------:R-:W2:Y:S02]  /*03d0*/  LDG.E.U16 R4, desc[UR36][R4.64] ;  /* 0x0000002404047981 */ /* 0x000ea4000c1e1500 */
[----:B--2---:R-:W-:Y:S01]  /*03e0*/  HADD2.F32 R29, -RZ, R4.H0_H0 ;  /* 0x20000004ff1d7230 */ /* 0x004fe20000004100 */
[----:B------:R-:W-:Y:S06]  /*03f0*/  BRA `(.L_x_7829) ;  /* 0x0000000800c87947 */ /* 0x000fec0003800000 */
.L_x_7832:
        /* <DEDUP_REMOVED lines=8> */
.L_x_7835:
[----:B------:R-:W2:Y:S02]  /*0480*/  LDG.E.U16 R4, desc[UR36][R4.64] ;  /* 0x0000002404047981 */ /* 0x000ea4000c1e1500 */
[----:B--2---:R-:W-:Y:S01]  /*0490*/  HADD2.F32 R29, -RZ, R4.H0_H0 ;  /* 0x20000004ff1d7230 */ /* 0x004fe20000004100 */
[----:B------:R-:W-:Y:S06]  /*04a0*/  BRA `(.L_x_7829) ;  /* 0x00000008009c7947 */ /* 0x000fec0003800000 */
.L_x_7834:
[----:B------:R-:W2:Y:S01]  /*04b0*/  LDG.E.64 R4, desc[UR36][R4.64] ;  /* 0x0000002404047981 */ /* 0x000ea2000c1e1b00 */
[----:B------:R-:W-:Y:S01]  /*04c0*/  UMOV UR4, 0xf0000000 ;  /* 0xf000000000047882 */ /* 0x000fe20000000000 */
[----:B------:R-:W-:Y:S01]  /*04d0*/  UMOV UR5, 0x380fffff ;  /* 0x380fffff00057882 */ /* 0x000fe20000000000 */
[----:B--2---:R-:W0:Y:S01]  /*04e0*/  F2F.F32.F64 R29, R4 ;  /* 0x00000004001d7310 */ /* 0x004e220000301000 */
[----:B------:R-:W-:-:S14]  /*04f0*/  DSETP.GEU.AND P0, PT, |R4|, UR4, PT ;  /* 0x0000000404007e2a */ /* 0x000fdc000bf0e200 */
[----:B0-----:R-:W-:Y:S01]  /*0500*/  @!P0 FMUL R29, R29, 1.175494350822287508e-38 ;  /* 0x008000001d1d8820 */ /* 0x001fe20000400000 */
[----:B------:R-:W-:Y:S06]  /*0510*/  BRA `(.L_x_7829) ;  /* 0x0000000800807947 */ /* 0x000fec0003800000 */
.L_x_7824:
        /* <DEDUP_REMOVED lines=12> */
.L_x_7838:
[----:B------:R-:W2:Y:S01]  /*05e0*/  LDG.E.64 R4, desc[UR36][R4.64] ;  /* 0x0000002404047981 */ /* 0x000ea2000c1e1b00 */
[----:B------:R-:W-:Y:S01]  /*05f0*/  UMOV UR4, 0xf0000000 ;  /* 0xf000000000047882 */ /* 0x000fe20000000000 */
[----:B------:R-:W-:Y:S01]  /*0600*/  UMOV UR5, 0x380fffff ;  /* 0x380fffff00057882 */ /* 0x000fe20000000000 */
[----:B--2---:R-:W0:Y:S01]  /*0610*/  F2F.F32.F64 R29, R4 ;  /* 0x00000004001d7310 */ /* 0x004e220000301000 */
[----:B------:R-:W-:-:S14]  /*0620*/  DSETP.GEU.AND P0, PT, |R4|, UR4, PT ;  /* 0x0000000404007e2a */ /* 0x000fdc000bf0e200 */
[----:B0-----:R-:W-:Y:S01]  /*0630*/  @!P0 FMUL R29, R29, 1.175494350822287508e-38 ;  /* 0x008000001d1d8820 */ /* 0x001fe20000400000 */
[----:B------:R-:W-:Y:S06]  /*0640*/  BRA `(.L_x_7829) ;  /* 0x0000000800347947 */ /* 0x000fec0003800000 */
.L_x_7837:
        /* <DEDUP_REMOVED lines=26> */
.L_x_7840:
        /* <DEDUP_REMOVED lines=14> */
.L_x_7839:
[----:B------:R-:W2:Y:S02]  /*08d0*/  LDG.E.U16 R4, desc[UR36][R4.64] ;  /* 0x0000002404047981 */ /* 0x000ea4000c1e1500 */
[----:B--2---:R-:W-:Y:S01]  /*08e0*/  IMAD.U32 R29, R4, 0x10000, RZ ;  /* 0x00010000041d7824 */ /* 0x004fe200078e00ff */
[----:B------:R-:W-:Y:S06]  /*08f0*/  BRA `(.L_x_7829) ;  /* 0x0000000400887947 */ /* 0x000fec0003800000 */
.L_x_7836:
        /* <DEDUP_REMOVED lines=11> */
.L_x_7843:
        /* <DEDUP_REMOVED lines=20> */
.L_x_7845:
[----:B------:R-:W-:Y:S05]  /*0af0*/  BSYNC B0 ;  /* 0x0000000000007941 */ /* 0x000fea0003800000 */
.L_x_7844:
[----:B------:R-:W-:Y:S01]  /*0b00*/  IMAD.SHL.U32 R3, R3, 0x100000, RZ ;  /* 0x0010000003037824 */ /* 0x000fe200078e00ff */
[----:B------:R-:W-:-:S04]  /*0b10*/  LEA R0, R0, 0x3b800000, 0x17 ;  /* 0x3b80000000007811 */ /* 0x000fc800078eb8ff */
[----:B------:R-:W-:Y:S01]  /*0b20*/  LOP3.LUT R29, R0, R3, R29, 0xfe, !PT ;  /* 0x00000003001d7212 */ /* 0x000fe200078efe1d */
[----:B------:R-:W-:Y:S06]  /*0b30*/  BRA `(.L_x_7829) ;  /* 0x0000000000f87947 */ /* 0x000fec0003800000 */
.L_x_7842:
        /* <DEDUP_REMOVED lines=20> */
.L_x_7847:
[----:B------:R-:W-:Y:S05]  /*0c80*/  BSYNC B0 ;  /* 0x0000000000007941 */ /* 0x000fea0003800000 */
.L_x_7846:
[----:B------:R-:W-:Y:S01]  /*0c90*/  IMAD.SHL.U32 R3, R3, 0x200000, RZ ;  /* 0x0020000003037824 */ /* 0x000fe200078e00ff */
[----:B------:R-:W-:-:S04]  /*0ca0*/  LEA R0, R0, 0x37800000, 0x17 ;  /* 0x3780000000007811 */ /* 0x000fc800078eb8ff */
[----:B------:R-:W-:Y:S01]  /*0cb0*/  LOP3.LUT R29, R0, R3, R29, 0xfe, !PT ;  /* 0x00000003001d7212 */ /* 0x000fe200078efe1d */
[----:B------:R-:W-:Y:S06]  /*0cc0*/  BRA `(.L_x_7829) ;  /* 0x0000000000947947 */ /* 0x000fec0003800000 */
.L_x_7841:
        /* <DEDUP_REMOVED lines=14> */
.L_x_7828:
        /* <DEDUP_REMOVED lines=16> */
.L_x_7850:
[----:B------:R-:W-:Y:S01]  /*0eb0*/  IMAD.MOV.U32 R29, RZ, RZ, RZ ;  /* 0x000000ffff1d7224 */ /* 0x000fe200078e00ff */
[----:B------:R-:W-:Y:S06]  /*0ec0*/  BRA `(.L_x_7829) ;  /* 0x0000000000147947 */ /* 0x000fec0003800000 */
.L_x_7849:
[----:B------:R-:W2:Y:S02]  /*0ed0*/  LDG.E.64 R4, desc[UR36][R4.64] ;  /* 0x0000002404047981 */ /* 0x000ea4000c1e1b00 */
[----:B--2---:R0:W1:Y:S01]  /*0ee0*/  I2F.U64 R29, R4 ;  /* 0x00000004001d7312 */ /* 0x0040620000301000 */
[----:B------:R-:W-:Y:S05]  /*0ef0*/  BRA `(.L_x_7829) ;  /* 0x0000000000087947 */ /* 0x000fea0003800000 */
.L_x_7848:
[----:B------:R-:W2:Y:S02]  /*0f00*/  LDG.E R4, desc[UR36][R4.64] ;  /* 0x0000002404047981 */ /* 0x000ea4000c1e1900 */
[----:B--2---:R-:W-:-:S07]  /*0f10*/  I2FP.F32.U32 R29, R4 ;  /* 0x00000004001d7245 */ /* 0x004fce0000201000 */
.L_x_7829:
[----:B------:R-:W-:Y:S05]  /*0f20*/  BSYNC B6 ;  /* 0x0000000000067941 */ /* 0x000fea0003800000 */
.L_x_7823:
[----:B0-2-4-:R-:W0:Y:S01]  /*0f30*/  LDC.64 R4, c[0x0][0x228] ;  /* 0x00008a00ff047b82 */ /* 0x015e220000000a00 */
        /* <DEDUP_REMOVED lines=19> */
.L_x_7855:
[----:B------:R-:W2:Y:S02]  /*1070*/  LDG.E.U8 R4, desc[UR36][R4.64] ;  /* 0x0000002404047981 */ /* 0x000ea4000c1e1100 */
[----:B--2---:R-:W-:Y:S01]  /*1080*/  I2FP.F32.U32 R26, R4 ;  /* 0x00000004001a7245 */ /* 0x004fe20000201000 */
[----:B------:R-:W-:Y:S06]  /*1090*/  BRA `(.L_x_7857) ;  /* 0x0000000c002c7947 */ /* 0x000fec0003800000 */
.L_x_7854:
        /* <DEDUP_REMOVED lines=9> */
.L_x_7859:
[----:B------:R-:W2:Y:S02]  /*1130*/  LDG.E R4, desc[UR36][R4.64] ;  /* 0x0000002404047981 */ /* 0x000ea4000c1e1900 */
[----:B--2---:R-:W-:Y:S01]  /*1140*/  I2FP.F32.S32 R26, R4 ;  /* 0x00000004001a7245 */ /* 0x004fe20000201400 */
[----:B------:R-:W-:Y:S06]  /*1150*/  BRA `(.L_x_7857) ;  /* 0x0000000800fc7947 */ /* 0x000fec0003800000 */
.L_x_7858:
[----:B------:R-:W2:Y:S02]  /*1160*/  LDG.E.U16 R4, desc[UR36][R4.64] ;  /* 0x0000002404047981 */ /* 0x000ea4000c1e1500 */
[----:B--2---:R0:W2:Y:S01]  /*1170*/  I2F.S16 R26, R4 ;  /* 0x00000004001a7306 */ /* 0x0040a20000101400 */
[----:B------:R-:W-:Y:S05]  /*1180*/  BRA `(.L_x_7857) ;  /* 0x0000000800f07947 */ /* 0x000fea0003800000 */
.L_x_7853:
        /* <DEDUP_REMOVED lines=8> */
.L_x_7861:
[----:B------:R-:W2:Y:S02]  /*1210*/  LDG.E.U16 R4, desc[UR36][R4.64] ;  /* 0x0000002404047981 */ /* 0x000ea4000c1e1500 */
[----:B--2---:R-:W-:Y:S01]  /*1220*/  HADD2.F32 R26, -RZ, R4.H0_H0 ;  /* 0x20000004ff1a7230 */ /* 0x004fe20000004100 */
[----:B------:R-:W-:Y:S06]  /*1230*/  BRA `(.L_x_7857) ;  /* 0x0000000800c47947 */ /* 0x000fec0003800000 */
.L_x_7860:
        /* <DEDUP_REMOVED lines=8> */
.L_x_7863:
[----:B------:R-:W2:Y:S02]  /*12c0*/  LDG.E.U16 R4, desc[UR36][R4.64] ;  /* 0x0000002404047981 */ /* 0x000ea4000c1e1500 */
[----:B--2---:R-:W-:Y:S01]  /*12d0*/  HADD2.F32 R26, -RZ, R4.H0_H0 ;  /* 0x20000004ff1a7230 */ /* 0x004fe20000004100 */
[----:B------:R-:W-:Y:S06]  /*12e0*/  BRA `(.L_x_7857) ;  /* 0x0000000800987947 */ /* 0x000fec0003800000 */
.L_x_7862:
[----:B------:R-:W2:Y:S01]  /*12f0*/  LDG.E.64 R4, desc[UR36][R4.64] ;  /* 0x0000002404047981 */ /* 0x000ea2000c1e1b00 */
[----:B------:R-:W-:Y:S01]  /*1300*/  UMOV UR4, 0xf0000000 ;  /* 0xf000000000047882 */ /* 0x000fe20000000000 */
[----:B------:R-:W-:Y:S01]  /*1310*/  UMOV UR5, 0x380fffff ;  /* 0x380fffff00057882 */ /* 0x000fe20000000000 */
[----:B--2---:R-:W0:Y:S01]  /*1320*/  F2F.F32.F64 R26, R4 ;  /* 0x00000004001a7310 */ /* 0x004e220000301000 */
[----:B------:R-:W-:-:S14]  /*1330*/  DSETP.GEU.AND P0, PT, |R4|, UR4, PT ;  /* 0x0000000404007e2a */ /* 0x000fdc000bf0e200 */
[----:B0-----:R-:W-:Y:S01]  /*1340*/  @!P0 FMUL R26, R26, 1.175494350822287508e-38 ;  /* 0x008000001a1a8820 */ /* 0x001fe20000400000 */
[----:B------:R-:W-:Y:S06]  /*1350*/  BRA `(.L_x_7857) ;  /* 0x00000008007c7947 */ /* 0x000fec0003800000 */
.L_x_7852:
        /* <DEDUP_REMOVED lines=12> */
.L_x_7866:
[----:B------:R-:W2:Y:S01]  /*1420*/  LDG.E.64 R4, desc[UR36][R4.64] ;  /* 0x0000002404047981 */ /* 0x000ea2000c1e1b00 */
[----:B------:R-:W-:Y:S01]  /*1430*/  UMOV UR4, 0xf0000000 ;  /* 0xf000000000047882 */ /* 0x000fe20000000000 */
[----:B------:R-:W-:Y:S01]  /*1440*/  UMOV UR5, 0x380fffff ;  /* 0x380fffff00057882 */ /* 0x000fe20000000000 */
[----:B--2---:R-:W0:Y:S01]  /*1450*/  F2F.F32.F64 R26, R4 ;  /* 0x00000004001a7310 */ /* 0x004e220000301000 */
[----:B------:R-:W-:-:S14]  /*1460*/  DSETP.GEU.AND P0, PT, |R4|, UR4, PT ;  /* 0x0000000404007e2a */ /* 0x000fdc000bf0e200 */
[----:B0-----:R-:W-:Y:S01]  /*1470*/  @!P0 FMUL R26, R26, 1.175494350822287508e-38 ;  /* 0x008000001a1a8820 */ /* 0x001fe20000400000 */
[----:B------:R-:W-:Y:S06]  /*1480*/  BRA `(.L_x_7857) ;  /* 0x0000000800307947 */ /* 0x000fec0003800000 */
.L_x_7865:
        /* <DEDUP_REMOVED lines=26> */
.L_x_7868:
        /* <DEDUP_REMOVED lines=13> */
.L_x_7867:
[----:B------:R-:W2:Y:S02]  /*1700*/  LDG.E.U16 R4, desc[UR36][R4.64] ;  /* 0x0000002404047981 */ /* 0x000ea4000c1e1500 */
[----:B--2---:R-:W-:Y:S01]  /*1710*/  IMAD.U32 R26, R4, 0x10000, RZ ;  /* 0x00010000041a7824 */ /* 0x004fe200078e00ff */
[----:B------:R-:W-:Y:S06]  /*1720*/  BRA `(.L_x_7857) ;  /* 0x0000000400887947 */ /* 0x000fec0003800000 */
.L_x_7864:
        /* <DEDUP_REMOVED lines=11> */
.L_x_7871:
        /* <DEDUP_REMOVED lines=20> */
.L_x_7873:
[----:B------:R-:W-:Y:S05]  /*1920*/  BSYNC B0 ;  /* 0x0000000000007941 */ /* 0x000fea0003800000 */
.L_x_7872:
[----:B------:R-:W-:Y:S01]  /*1930*/  IMAD.SHL.U32 R3, R3, 0x100000, RZ ;  /* 0x0010000003037824 */ /* 0x000fe200078e00ff */
[----:B------:R-:W-:-:S04]  /*1940*/  LEA R5, R0, 0x3b800000, 0x17 ;  /* 0x3b80000000057811 */ /* 0x000fc800078eb8ff */
[----:B------:R-:W-:Y:S01]  /*1950*/  LOP3.LUT R26, R5, R3, R26, 0xfe, !PT ;  /* 0x00000003051a7212 */ /* 0x000fe200078efe1a */
[----:B------:R-:W-:Y:S06]  /*1960*/  BRA `(.L_x_7857) ;  /* 0x0000000000f87947 */ /* 0x000fec0003800000 */
.L_x_7870:
        /* <DEDUP_REMOVED lines=20> */
.L_x_7875:
[----:B------:R-:W-:Y:S05]  /*1ab0*/  BSYNC B0 ;  /* 0x0000000000007941 */ /* 0x000fea0003800000 */
.L_x_7874:
[----:B------:R-:W-:Y:S01]  /*1ac0*/  IMAD.SHL.U32 R3, R3, 0x200000, RZ ;  /* 0x0020000003037824 */ /* 0x000fe200078e00ff */
[----:B------:R-:W-:-:S04]  /*1ad0*/  LEA R5, R0, 0x37800000, 0x17 ;  /* 0x3780000000057811 */ /* 0x000fc800078eb8ff */
[----:B------:R-:W-:Y:S01]  /*1ae0*/  LOP3.LUT R26, R5, R3, R26, 0xfe, !PT ;  /* 0x00000003051a7212 */ /* 0x000fe200078efe1a */
[----:B------:R-:W-:Y:S06]  /*1af0*/  BRA `(.L_x_7857) ;  /* 0x0000000000947947 */ /* 0x000fec0003800000 */
.L_x_7869:
        /* <DEDUP_REMOVED lines=14> */
.L_x_7856:
        /* <DEDUP_REMOVED lines=16> */
.L_x_7878:
[----:B------:R-:W-:Y:S01]  /*1ce0*/  IMAD.MOV.U32 R26, RZ, RZ, RZ ;  /* 0x000000ffff1a7224 */ /* 0x000fe200078e00ff */
[----:B------:R-:W-:Y:S06]  /*1cf0*/  BRA `(.L_x_7857) ;  /* 0x0000000000147947 */ /* 0x000fec0003800000 */
.L_x_7877:
[----:B------:R-:W2:Y:S02]  /*1d00*/  LDG.E.64 R26, desc[UR36][R4.64] ;  /* 0x00000024041a7981 */ /* 0x000ea4000c1e1b00 */
[----:B--2---:R0:W2:Y:S01]  /*1d10*/  I2F.U64 R26, R26 ;  /* 0x0000001a001a7312 */ /* 0x0040a20000301000 */
[----:B------:R-:W-:Y:S05]  /*1d20*/  BRA `(.L_x_7857) ;  /* 0x0000000000087947 */ /* 0x000fea0003800000 */
.L_x_7876:
[----:B------:R-:W2:Y:S02]  /*1d30*/  LDG.E R4, desc[UR36][R4.64] ;  /* 0x0000002404047981 */ /* 0x000ea4000c1e1900 */
[----:B--2---:R-:W-:-:S07]  /*1d40*/  I2FP.F32.U32 R26, R4 ;  /* 0x00000004001a7245 */ /* 0x004fce0000201000 */
.L_x_7857:
[----:B------:R-:W-:Y:S05]  /*1d50*/  BSYNC B6 ;  /* 0x0000000000067941 */ /* 0x000fea0003800000 */
.L_x_7851:
[----:B------:R-:W0:Y:S02]  /*1d60*/  S2R R16, SR_TID.X ;  /* 0x0000000000107919 */ /* 0x000e240000002100 */
[----:B0-----:R-:W-:-:S07]  /*1d70*/  VIADD R16, R16, 0x80 ;  /* 0x0000008010107836 */ /* 0x001fce0000000000 */
.L_x_7822:
[----:B------:R-:W-:Y:S05]  /*1d80*/  BSYNC B7 ;  /* 0x0000000000077941 */ /* 0x000fea0003800000 */
.L_x_7821:
[----:B------:R-:W-:Y:S01]  /*1d90*/  ISETP.GE.AND P0, PT, R16, R17, PT ;  /* 0x000000111000720c */ /* 0x000fe20003f06270 */
[----:B------:R-:W-:Y:S01]  /*1da0*/  BSSY B7, `(.L_x_7879) ;  /* 0x00001cb000077945 */ /* 0x000fe20003800000 */
[----:B------:R-:W-:-:S11]  /*1db0*/  IMAD.MOV.U32 R27, RZ, RZ, RZ ;  /* 0x000000ffff1b7224 */ /* 0x000fd600078e00ff */
[----:B------:R-:W-:Y:S05]  /*1dc0*/  @P0 BRA `(.L_x_7880) ;  /* 0x0000001c00200947 */ /* 0x000fea0003800000 */
[----:B----4-:R-:W0:Y:S01]  /*1dd0*/  LDC.64 R4, c[0x0][0x220] ;  /* 0x00008800ff047b82 */ /* 0x010e220000000a00 */
        /* <DEDUP_REMOVED lines=20> */
.L_x_7885:
[----:B------:R-:W4:Y:S02]  /*1f20*/  LDG.E.U8 R4, desc[UR36][R4.64] ;  /* 0x0000002404047981 */ /* 0x000f24000c1e1100 */
[----:B----4-:R-:W-:Y:S01]  /*1f30*/  I2FP.F32.U32 R22, R4 ;  /* 0x0000000400167245 */ /* 0x010fe20000201000 */
[----:B------:R-:W-:Y:S06]  /*1f40*/  BRA `(.L_x_7887) ;  /* 0x0000000c002c7947 */ /* 0x000fec0003800000 */
.L_x_7884:
        /* <DEDUP_REMOVED lines=9> */
.L_x_7889:
[----:B------:R-:W4:Y:S02]  /*1fe0*/  LDG.E R4, desc[UR36][R4.64] ;  /* 0x0000002404047981 */ /* 0x000f24000c1e1900 */
[----:B----4-:R-:W-:Y:S01]  /*1ff0*/  I2FP.F32.S32 R22, R4 ;  /* 0x0000000400167245 */ /* 0x010fe20000201400 */
[----:B------:R-:W-:Y:S06]  /*2000*/  BRA `(.L_x_7887) ;  /* 0x0000000800fc7947 */ /* 0x000fec0003800000 */
.L_x_7888:
[----:B------:R-:W4:Y:S02]  /*2010*/  LDG.E.U16 R4, desc[UR36][R4.64] ;  /* 0x0000002404047981 */ /* 0x000f24000c1e1500 */
[----:B----4-:R0:W4:Y:S01]  /*2020*/  I2F.S16 R22, R4 ;  /* 0x0000000400167306 */ /* 0x0101220000101400 */
[----:B------:R-:W-:Y:S05]  /*2030*/  BRA `(.L_x_7887) ;  /* 0x0000000800f07947 */ /* 0x000fea0003800000 */
.L_x_7883:
        /* <DEDUP_REMOVED lines=8> */
.L_x_7891:
[----:B------:R-:W4:Y:S02]  /*20c0*/  LDG.E.U16 R4, desc[UR36][R4.64] ;  /* 0x0000002404047981 */ /* 0x000f24000c1e1500 */
[----:B----4-:R-:W-:Y:S01]  /*20d0*/  HADD2.F32 R22, -RZ, R4.H0_H0 ;  /* 0x20000004ff167230 */ /* 0x010fe20000004100 */
[----:B------:R-:W-:Y:S06]  /*20e0*/  BRA `(.L_x_7887) ;  /* 0x0000000800c47947 */ /* 0x000fec0003800000 */
.L_x_7890:
        /* <DEDUP_REMOVED lines=8> */
.L_x_7893:
[----:B------:R-:W4:Y:S02]  /*2170*/  LDG.E.U16 R4, desc[UR36][R4.64] ;  /* 0x0000002404047981 */ /* 0x000f24000c1e1500 */
[----:B----4-:R-:W-:Y:S01]  /*2180*/  HADD2.F32 R22, -RZ, R4.H0_H0 ;  /* 0x20000004ff167230 */ /* 0x010fe20000004100 */
[----:B------:R-:W-:Y:S06]  /*2190*/  BRA `(.L_x_7887) ;  /* 0x0000000800987947 */ /* 0x000fec0003800000 */
.L_x_7892:
[----:B------:R-:W4:Y:S01]  /*21a0*/  LDG.E.64 R4, desc[UR36][R4.64] ;  /* 0x0000002404047981 */ /* 0x000f22000c1e1b00 */
[----:B------:R-:W-:Y:S01]  /*21b0*/  UMOV UR4, 0xf0000000 ;  /* 0xf000000000047882 */ /* 0x000fe20000000000 */
[----:B------:R-:W-:Y:S01]  /*21c0*/  UMOV UR5, 0x380fffff ;  /* 0x380fffff00057882 */ /* 0x000fe20000000000 */
[----:B----4-:R-:W0:Y:S01]  /*21d0*/  F2F.F32.F64 R22, R4 ;  /* 0x0000000400167310 */ /* 0x010e220000301000 */
[----:B------:R-:W-:-:S14]  /*21e0*/  DSETP.GEU.AND P0, PT, |R4|, UR4, PT ;  /* 0x0000000404007e2a */ /* 0x000fdc000bf0e200 */
[----:B0-----:R-:W-:Y:S01]  /*21f0*/  @!P0 FMUL R22, R22, 1.175494350822287508e-38 ;  /* 0x0080000016168820 */ /* 0x001fe20000400000 */
[----:B------:R-:W-:Y:S06]  /*2200*/  BRA `(.L_x_7887) ;  /* 0x00000008007c7947 */ /* 0x000fec0003800000 */
.L_x_7882:
        /* <DEDUP_REMOVED lines=12> */
.L_x_7896:
[----:B------:R-:W4:Y:S01]  /*22d0*/  LDG.E.64 R4, desc[UR36][R4.64] ;  /* 0x0000002404047981 */ /* 0x000f22000c1e1b00 */
[----:B------:R-:W-:Y:S01]  /*22e0*/  UMOV UR4, 0xf0000000 ;  /* 0xf000000000047882 */ /* 0x000fe20000000000 */
[----:B------:R-:W-:Y:S01]  /*22f0*/  UMOV UR5, 0x380fffff ;  /* 0x380fffff00057882 */ /* 0x000fe20000000000 */
[----:B----4-:R-:W0:Y:S01]  /*2300*/  F2F.F32.F64 R22, R4 ;  /* 0x0000000400167310 */ /* 0x010e220000301000 */
[----:B------:R-:W-:-:S14]  /*2310*/  DSETP.GEU.AND P0, PT, |R4|, UR4, PT ;  /* 0x0000000404007e2a */ /* 0x000fdc000bf0e200 */
[----:B0-----:R-:W-:Y:S01]  /*2320*/  @!P0 FMUL R22, R22, 1.175494350822287508e-38 ;  /* 0x0080000016168820 */ /* 0x001fe20000400000 */
[----:B------:R-:W-:Y:S06]  /*2330*/  BRA `(.L_x_7887) ;  /* 0x0000000800307947 */ /* 0x000fec0003800000 */
.L_x_7895:
        /* <DEDUP_REMOVED lines=26> */
.L_x_7898:
        /* <DEDUP_REMOVED lines=13> */
.L_x_7897:
[----:B------:R-:W4:Y:S02]  /*25b0*/  LDG.E.U16 R4, desc[UR36][R4.64] ;  /* 0x0000002404047981 */ /* 0x000f24000c1e1500 */
[----:B----4-:R-:W-:Y:S01]  /*25c0*/  IMAD.U32 R22, R4, 0x10000, RZ ;  /* 0x0001000004167824 */ /* 0x010fe200078e00ff */
[----:B------:R-:W-:Y:S06]  /*25d0*/  BRA `(.L_x_7887) ;  /* 0x0000000400887947 */ /* 0x000fec0003800000 */
.L_x_7894:
        /* <DEDUP_REMOVED lines=11> */
.L_x_7901:
        /* <DEDUP_REMOVED lines=20> */
.L_x_7903:
[----:B------:R-:W-:Y:S05]  /*27d0*/  BSYNC B0 ;  /* 0x0000000000007941 */ /* 0x000fea0003800000 */
.L_x_7902:
[----:B------:R-:W-:Y:S01]  /*27e0*/  IMAD.SHL.U32 R3, R3, 0x100000, RZ ;  /* 0x0010000003037824 */ /* 0x000fe200078e00ff */
[----:B------:R-:W-:-:S04]  /*27f0*/  LEA R5, R0, 0x3b800000, 0x17 ;  /* 0x3b80000000057811 */ /* 0x000fc800078eb8ff */
[----:B------:R-:W-:Y:S01]  /*2800*/  LOP3.LUT R22, R5, R3, R22, 0xfe, !PT ;  /* 0x0000000305167212 */ /* 0x000fe200078efe16 */
[----:B------:R-:W-:Y:S06]  /*2810*/  BRA `(.L_x_7887) ;  /* 0x0000000000f87947 */ /* 0x000fec0003800000 */
.L_x_7900:
        /* <DEDUP_REMOVED lines=20> */
.L_x_7905:
[----:B------:R-:W-:Y:S05]  /*2960*/  BSYNC B0 ;  /* 0x0000000000007941 */ /* 0x000fea0003800000 */
.L_x_7904:
[----:B------:R-:W-:Y:S01]  /*2970*/  IMAD.SHL.U32 R3, R3, 0x200000, RZ ;  /* 0x0020000003037824 */ /* 0x000fe200078e00ff */
[----:B------:R-:W-:-:S04]  /*2980*/  LEA R5, R0, 0x37800000, 0x17 ;  /* 0x3780000000057811 */ /* 0x000fc800078eb8ff */
[----:B------:R-:W-:Y:S01]  /*2990*/  LOP3.LUT R22, R5, R3, R22, 0xfe, !PT ;  /* 0x0000000305167212 */ /* 0x000fe200078efe16 */
[----:B------:R-:W-:Y:S06]  /*29a0*/  BRA `(.L_x_7887) ;  /* 0x0000000000947947 */ /* 0x000fec0003800000 */
.L_x_7899:
        /* <DEDUP_REMOVED lines=14> */
.L_x_7886:
        /* <DEDUP_REMOVED lines=16> */
.L_x_7908:
[----:B------:R-:W-:Y:S01]  /*2b90*/  IMAD.MOV.U32 R22, RZ, RZ, RZ ;  /* 0x000000ffff167224 */ /* 0x000fe200078e00ff */
[----:B------:R-:W-:Y:S06]  /*2ba0*/  BRA `(.L_x_7887) ;  /* 0x0000000000147947 */ /* 0x000fec0003800000 */
.L_x_7907:
[----:B------:R-:W4:Y:S02]  /*2bb0*/  LDG.E.64 R4, desc[UR36][R4.64] ;  /* 0x0000002404047981 */ /* 0x000f24000c1e1b00 */
[----:B----4-:R0:W4:Y:S01]  /*2bc0*/  I2F.U64 R22, R4 ;  /* 0x0000000400167312 */ /* 0x0101220000301000 */
[----:B------:R-:W-:Y:S05]  /*2bd0*/  BRA `(.L_x_7887) ;  /* 0x0000000000087947 */ /* 0x000fea0003800000 */
.L_x_7906:
[----:B------:R-:W4:Y:S02]  /*2be0*/  LDG.E R4, desc[UR36][R4.64] ;  /* 0x0000002404047981 */ /* 0x000f24000c1e1900 */
[----:B----4-:R-:W-:-:S07]  /*2bf0*/  I2FP.F32.U32 R22, R4 ;  /* 0x0000000400167245 */ /* 0x010fce0000201000 */
.L_x_7887:
[----:B------:R-:W-:Y:S05]  /*2c00*/  BSYNC B6 ;  /* 0x0000000000067941 */ /* 0x000fea0003800000 */
.L_x_7881:
        /* <DEDUP_REMOVED lines=20> */
.L_x_7913:
[----:B------:R-:W2:Y:S02]  /*2d50*/  LDG.E.U8 R4, desc[UR36][R4.64] ;  /* 0x0000002404047981 */ /* 0x000ea4000c1e1100 */
[----:B--2---:R-:W-:Y:S01]  /*2d60*/  I2FP.F32.U32 R27, R4 ;  /* 0x00000004001b7245 */ /* 0x004fe20000201000 */
[----:B------:R-:W-:Y:S06]  /*2d70*/  BRA `(.L_x_7915) ;  /* 0x0000000c002c7947 */ /* 0x000fec0003800000 */
.L_x_7912:
        /* <DEDUP_REMOVED lines=9> */
.L_x_7917:
[----:B------:R-:W2:Y:S02]  /*2e10*/  LDG.E R4, desc[UR36][R4.64] ;  /* 0x0000002404047981 */ /* 0x000ea4000c1e1900 */
[----:B--2---:R-:W-:Y:S01]  /*2e20*/  I2FP.F32.S32 R27, R4 ;  /* 0x00000004001b7245 */ /* 0x004fe20000201400 */
[----:B------:R-:W-:Y:S06]  /*2e30*/  BRA `(.L_x_7915) ;  /* 0x0000000800fc7947 */ /* 0x000fec0003800000 */
.L_x_7916:
[----:B------:R-:W2:Y:S02]  /*2e40*/  LDG.E.U16 R4, desc[UR36][R4.64] ;  /* 0x0000002404047981 */ /* 0x000ea4000c1e1500 */
[----:B--2---:R0:W2:Y:S01]  /*2e50*/  I2F.S16 R27, R4 ;  /* 0x00000004001b7306 */ /* 0x0040a20000101400 */
[----:B------:R-:W-:Y:S05]  /*2e60*/  BRA `(.L_x_7915) ;  /* 0x0000000800f07947 */ /* 0x000fea0003800000 */
.L_x_7911:
        /* <DEDUP_REMOVED lines=8> */
.L_x_7919:
[----:B------:R-:W2:Y:S02]  /*2ef0*/  LDG.E.U16 R4, desc[UR36][R4.64] ;  /* 0x0000002404047981 */ /* 0x000ea4000c1e1500 */
[----:B--2---:R-:W-:Y:S01]  /*2f00*/  HADD2.F32 R27, -RZ, R4.H0_H0 ;  /* 0x20000004ff1b7230 */ /* 0x004fe20000004100 */
[----:B------:R-:W-:Y:S06]  /*2f10*/  BRA `(.L_x_7915) ;  /* 0x0000000800c47947 */ /* 0x000fec0003800000 */
.L_x_7918:
        /* <DEDUP_REMOVED lines=8> */
.L_x_7921:
[----:B------:R-:W2:Y:S02]  /*2fa0*/  LDG.E.U16 R4, desc[UR36][R4.64] ;  /* 0x0000002404047981 */ /* 0x000ea4000c1e1500 */
[----:B--2---:R-:W-:Y:S01]  /*2fb0*/  HADD2.F32 R27, -RZ, R4.H0_H0 ;  /* 0x20000004ff1b7230 */ /* 0x004fe20000004100 */
[----:B------:R-:W-:Y:S06]  /*2fc0*/  BRA `(.L_x_7915) ;  /* 0x0000000800987947 */ /* 0x000fec0003800000 */
.L_x_7920:
[----:B------:R-:W2:Y:S01]  /*2fd0*/  LDG.E.64 R4, desc[UR36][R4.64] ;  /* 0x0000002404047981 */ /* 0x000ea2000c1e1b00 */
[----:B------:R-:W-:Y:S01]  /*2fe0*/  UMOV UR4, 0xf0000000 ;  /* 0xf000000000047882 */ /* 0x000fe20000000000 */
[----:B------:R-:W-:Y:S01]  /*2ff0*/  UMOV UR5, 0x380fffff ;  /* 0x380fffff00057882 */ /* 0x000fe20000000000 */
[----:B--2---:R-:W0:Y:S01]  /*3000*/  F2F.F32.F64 R27, R4 ;  /* 0x00000004001b7310 */ /* 0x004e220000301000 */
[----:B------:R-:W-:-:S14]  /*3010*/  DSETP.GEU.AND P0, PT, |R4|, UR4, PT ;  /* 0x0000000404007e2a */ /* 0x000fdc000bf0e200 */
[----:B0-----:R-:W-:Y:S01]  /*3020*/  @!P0 FMUL R27, R27, 1.175494350822287508e-38 ;  /* 0x008000001b1b8820 */ /* 0x001fe20000400000 */
[----:B------:R-:W-:Y:S06]  /*3030*/  BRA `(.L_x_7915) ;  /* 0x00000008007c7947 */ /* 0x000fec0003800000 */
.L_x_7910:
        /* <DEDUP_REMOVED lines=12> */
.L_x_7924:
[----:B------:R-:W2:Y:S01]  /*3100*/  LDG.E.64 R4, desc[UR36][R4.64] ;  /* 0x0000002404047981 */ /* 0x000ea2000c1e1b00 */
[----:B------:R-:W-:Y:S01]  /*3110*/  UMOV UR4, 0xf0000000 ;  /* 0xf000000000047882 */ /* 0x000fe20000000000 */
[----:B------:R-:W-:Y:S01]  /*3120*/  UMOV UR5, 0x380fffff ;  /* 0x380fffff00057882 */ /* 0x000fe20000000000 */
[----:B--2---:R-:W0:Y:S01]  /*3130*/  F2F.F32.F64 R27, R4 ;  /* 0x00000004001b7310 */ /* 0x004e220000301000 */
[----:B------:R-:W-:-:S14]  /*3140*/  DSETP.GEU.AND P0, PT, |R4|, UR4, PT ;  /* 0x0000000404007e2a */ /* 0x000fdc000bf0e200 */
[----:B0-----:R-:W-:Y:S01]  /*3150*/  @!P0 FMUL R27, R27, 1.175494350822287508e-38 ;  /* 0x008000001b1b8820 */ /* 0x001fe20000400000 */
[----:B------:R-:W-:Y:S06]  /*3160*/  BRA `(.L_x_7915) ;  /* 0x0000000800307947 */ /* 0x000fec0003800000 */
.L_x_7923:
        /* <DEDUP_REMOVED lines=26> */
.L_x_7926:
        /* <DEDUP_REMOVED lines=13> */
.L_x_7925:
[----:B------:R-:W2:Y:S02]  /*33e0*/  LDG.E.U16 R4, desc[UR36][R4.64] ;  /* 0x0000002404047981 */ /* 0x000ea4000c1e1500 */
[----:B--2---:R-:W-:Y:S01]  /*33f0*/  IMAD.U32 R27, R4, 0x10000, RZ ;  /* 0x00010000041b7824 */ /* 0x004fe200078e00ff */
[----:B------:R-:W-:Y:S06]  /*3400*/  BRA `(.L_x_7915) ;  /* 0x0000000400887947 */ /* 0x000fec0003800000 */
.L_x_7922:
        /* <DEDUP_REMOVED lines=11> */
.L_x_7929:
        /* <DEDUP_REMOVED lines=20> */
.L_x_7931:
[----:B------:R-:W-:Y:S05]  /*3600*/  BSYNC B0 ;  /* 0x0000000000007941 */ /* 0x000fea0003800000 */
.L_x_7930:
[----:B------:R-:W-:Y:S01]  /*3610*/  IMAD.SHL.U32 R3, R3, 0x100000, RZ ;  /* 0x0010000003037824 */ /* 0x000fe200078e00ff */
[----:B------:R-:W-:-:S04]  /*3620*/  LEA R0, R0, 0x3b800000, 0x17 ;  /* 0x3b80000000007811 */ /* 0x000fc800078eb8ff */
[----:B------:R-:W-:Y:S01]  /*3630*/  LOP3.LUT R27, R0, R3, R27, 0xfe, !PT ;  /* 0x00000003001b7212 */ /* 0x000fe200078efe1b */
[----:B------:R-:W-:Y:S06]  /*3640*/  BRA `(.L_x_7915) ;  /* 0x0000000000f87947 */ /* 0x000fec0003800000 */
.L_x_7928:
        /* <DEDUP_REMOVED lines=20> */
.L_x_7933:
[----:B------:R-:W-:Y:S05]  /*3790*/  BSYNC B0 ;  /* 0x0000000000007941 */ /* 0x000fea0003800000 */
.L_x_7932:
[----:B------:R-:W-:Y:S01]  /*37a0*/  IMAD.SHL.U32 R3, R3, 0x200000, RZ ;  /* 0x0020000003037824 */ /* 0x000fe200078e00ff */
[----:B------:R-:W-:-:S04]  /*37b0*/  LEA R0, R0, 0x37800000, 0x17 ;  /* 0x3780000000007811 */ /* 0x000fc800078eb8ff */
[----:B------:R-:W-:Y:S01]  /*37c0*/  LOP3.LUT R27, R0, R3, R27, 0xfe, !PT ;  /* 0x00000003001b7212 */ /* 0x000fe200078efe1b */
[----:B------:R-:W-:Y:S06]  /*37d0*/  BRA `(.L_x_7915) ;  /* 0x0000000000947947 */ /* 0x000fec0003800000 */
.L_x_7927:
        /* <DEDUP_REMOVED lines=14> */
.L_x_7914:
        /* <DEDUP_REMOVED lines=15> */
[----:B012345:R-:W-:Y:S05]  /*39b0*/  CALL.ABS.NOINC R14 ;  /* 0x000000000e007343 */ /* 0x03ffea0003c00000 */
.L_x_7936:
[----:B------:R-:W-:Y:S01]  /*39c0*/  IMAD.MOV.U32 R27, RZ, RZ, RZ ;  /* 0x000000ffff1b7224 */ /* 0x000fe200078e00ff */
[----:B------:R-:W-:Y:S06]  /*39d0*/  BRA `(.L_x_7915) ;  /* 0x0000000000147947 */ /* 0x000fec0003800000 */
.L_x_7935:
[----:B------:R-:W2:Y:S02]  /*39e0*/  LDG.E.64 R4, desc[UR36][R4.64] ;  /* 0x0000002404047981 */ /* 0x000ea4000c1e1b00 */
[----:B--2---:R0:W2:Y:S01]  /*39f0*/  I2F.U64 R27, R4 ;  /* 0x00000004001b7312 */ /* 0x0040a20000301000 */
[----:B------:R-:W-:Y:S05]  /*3a00*/  BRA `(.L_x_7915) ;  /* 0x0000000000087947 */ /* 0x000fea0003800000 */
.L_x_7934:
[----:B------:R-:W2:Y:S02]  /*3a10*/  LDG.E R4, desc[UR36][R4.64] ;  /* 0x0000002404047981 */ /* 0x000ea4000c1e1900 */
[----:B--2---:R-:W-:-:S07]  /*3a20*/  I2FP.F32.U32 R27, R4 ;  /* 0x00000004001b7245 */ /* 0x004fce0000201000 */
.L_x_7915:
[----:B------:R-:W-:Y:S05]  /*3a30*/  BSYNC B6 ;  /* 0x0000000000067941 */ /* 0x000fea0003800000 */
.L_x_7909:
[----:B------:R-:W-:-:S07]  /*3a40*/  VIADD R16, R16, 0x80 ;  /* 0x0000008010107836 */ /* 0x000fce0000000000 */
.L_x_7880:
[----:B------:R-:W-:Y:S05]  /*3a50*/  BSYNC B7 ;  /* 0x0000000000077941 */ /* 0x000fea0003800000 */
.L_x_7879:
[----:B------:R-:W-:Y:S01]  /*3a60*/  ISETP.GE.AND P0, PT, R16, R17, PT ;  /* 0x000000111000720c */ /* 0x000fe20003f06270 */
[----:B------:R-:W-:Y:S01]  /*3a70*/  BSSY B7, `(.L_x_7937) ;  /* 0x00001cd000077945 */ /* 0x000fe20003800000 */
[----:B------:R-:W-:Y:S01]  /*3a80*/  IMAD.MOV.U32 R23, RZ, RZ, RZ ;  /* 0x000000ffff177224 */ /* 0x000fe200078e00ff */
[----:B------:R-:W-:-:S10]  /*3a90*/  CS2R R24, SRZ ;  /* 0x0000000000187805 */ /* 0x000fd4000001ff00 */
[----:B------:R-:W-:Y:S05]  /*3aa0*/  @P0 BRA `(.L_x_7938) ;  /* 0x0000001c00240947 */ /* 0x000fea0003800000 */
[----:B0---4-:R-:W0:Y:S01]  /*3ab0*/  LDC.64 R4, c[0x0][0x220] ;  /* 0x00008800ff047b82 */ /* 0x011e220000000a00 */
        /* <DEDUP_REMOVED lines=20> */
.L_x_7943:
[----:B------:R-:W4:Y:S02]  /*3c00*/  LDG.E.U8 R4, desc[UR36][R4.64] ;  /* 0x0000002404047981 */ /* 0x000f24000c1e1100 */
[----:B----4-:R-:W-:Y:S01]  /*3c10*/  I2FP.F32.U32 R24, R4 ;  /* 0x0000000400187245 */ /* 0x010fe20000201000 */
[----:B------:R-:W-:Y:S06]  /*3c20*/  BRA `(.L_x_7945) ;  /* 0x0000000c002c7947 */ /* 0x000fec0003800000 */
.L_x_7942:
        /* <DEDUP_REMOVED lines=9> */
.L_x_7947:
[----:B------:R-:W4:Y:S02]  /*3cc0*/  LDG.E R4, desc[UR36][R4.64] ;  /* 0x0000002404047981 */ /* 0x000f24000c1e1900 */
[----:B----4-:R-:W-:Y:S01]  /*3cd0*/  I2FP.F32.S32 R24, R4 ;  /* 0x0000000400187245 */ /* 0x010fe20000201400 */
[----:B------:R-:W-:Y:S06]  /*3ce0*/  BRA `(.L_x_7945) ;  /* 0x0000000800fc7947 */ /* 0x000fec0003800000 */
.L_x_7946:
[----:B------:R-:W4:Y:S02]  /*3cf0*/  LDG.E.U16 R4, desc[UR36][R4.64] ;  /* 0x0000002404047981 */ /* 0x000f24000c1e1500 */
[----:B----4-:R0:W4:Y:S01]  /*3d00*/  I2F.S16 R24, R4 ;  /* 0x0000000400187306 */ /* 0x0101220000101400 */
[----:B------:R-:W-:Y:S05]  /*3d10*/  BRA `(.L_x_7945) ;  /* 0x0000000800f07947 */ /* 0x000fea0003800000 */
.L_x_7941:
        /* <DEDUP_REMOVED lines=8> */
.L_x_7949:
[----:B------:R-:W4:Y:S02]  /*3da0*/  LDG.E.U16 R4, desc[UR36][R4.64] ;  /* 0x0000002404047981 */ /* 0x000f24000c1e1500 */
[----:B----4-:R-:W-:Y:S01]  /*3db0*/  HADD2.F32 R24, -RZ, R4.H0_H0 ;  /* 0x20000004ff187230 */ /* 0x010fe20000004100 */
[----:B------:R-:W-:Y:S06]  /*3dc0*/  BRA `(.L_x_7945) ;  /* 0x0000000800c47947 */ /* 0x000fec0003800000 */
.L_x_7948:
        /* <DEDUP_REMOVED lines=8> */
.L_x_7951:
[----:B------:R-:W4:Y:S02]  /*3e50*/  LDG.E.U16 R4, desc[UR36][R4.64] ;  /* 0x0000002404047981 */ /* 0x000f24000c1e1500 */
[----:B----4-:R-:W-:Y:S01]  /*3e60*/  HADD2.F32 R24, -RZ, R4.H0_H0 ;  /* 0x20000004ff187230 */ /* 0x010fe20000004100 */
[----:B------:R-:W-:Y:S06]  /*3e70*/  BRA `(.L_x_7945) ;  /* 0x0000000800987947 */ /* 0x000fec0003800000 */
.L_x_7950:
[----:B------:R-:W4:Y:S01]  /*3e80*/  LDG.E.64 R4, desc[UR36][R4.64] ;  /* 0x0000002404047981 */ /* 0x000f22000c1e1b00 */
[----:B------:R-:W-:Y:S01]  /*3e90*/  UMOV UR4, 0xf0000000 ;  /* 0xf000000000047882 */ /* 0x000fe20000000000 */
[----:B------:R-:W-:Y:S01]  /*3ea0*/  UMOV UR5, 0x380fffff ;  /* 0x380fffff00057882 */ /* 0x000fe20000000000 */
[----:B----4-:R-:W0:Y:S01]  /*3eb0*/  F2F.F32.F64 R24, R4 ;  /* 0x0000000400187310 */ /* 0x010e220000301000 */
[----:B------:R-:W-:-:S14]  /*3ec0*/  DSETP.GEU.AND P0, PT, |R4|, UR4, PT ;  /* 0x0000000404007e2a */ /* 0x000fdc000bf0e200 */
[----:B0-----:R-:W-:Y:S01]  /*3ed0*/  @!P0 FMUL R24, R24, 1.175494350822287508e-38 ;  /* 0x0080000018188820 */ /* 0x001fe20000400000 */
[----:B------:R-:W-:Y:S06]  /*3ee0*/  BRA `(.L_x_7945) ;  /* 0x00000008007c7947 */ /* 0x000fec0003800000 */
.L_x_7940:
        /* <DEDUP_REMOVED lines=12> */
.L_x_7954:
[----:B------:R-:W4:Y:S01]  /*3fb0*/  LDG.E.64 R4, desc[UR36][R4.64] ;  /* 0x0000002404047981 */ /* 0x000f22000c1e1b00 */
[----:B------:R-:W-:Y:S01]  /*3fc0*/  UMOV UR4, 0xf0000000 ;  /* 0xf000000000047882 */ /* 0x000fe20000000000 */
[----:B------:R-:W-:Y:S01]  /*3fd0*/  UMOV UR5, 0x380fffff ;  /* 0x380fffff00057882 */ /* 0x000fe20000000000 */
[----:B----4-:R-:W0:Y:S01]  /*3fe0*/  F2F.F32.F64 R24, R4 ;  /* 0x0000000400187310 */ /* 0x010e220000301000 */
[----:B------:R-:W-:-:S14]  /*3ff0*/  DSETP.GEU.AND P0, PT, |R4|, UR4, PT ;  /* 0x0000000404007e2a */ /* 0x000fdc000bf0e200 */
[----:B0-----:R-:W-:Y:S01]  /*4000*/  @!P0 FMUL R24, R24, 1.175494350822287508e-38 ;  /* 0x0080000018188820 */ /* 0x001fe20000400000 */
[----:B------:R-:W-:Y:S06]  /*4010*/  BRA `(.L_x_7945) ;  /* 0x0000000800307947 */ /* 0x000fec0003800000 */
.L_x_7953:
        /* <DEDUP_REMOVED lines=26> */
.L_x_7956:
        /* <DEDUP_REMOVED lines=13> */
.L_x_7955:
[----:B------:R-:W4:Y:S02]  /*4290*/  LDG.E.U16 R4, desc[UR36][R4.64] ;  /* 0x0000002404047981 */ /* 0x000f24000c1e1500 */
[----:B----4-:R-:W-:Y:S01]  /*42a0*/  IMAD.U32 R24, R4, 0x10000, RZ ;  /* 0x0001000004187824 */ /* 0x010fe200078e00ff */
[----:B------:R-:W-:Y:S06]  /*42b0*/  BRA `(.L_x_7945) ;  /* 0x0000000400887947 */ /* 0x000fec0003800000 */
.L_x_7952:
        /* <DEDUP_REMOVED lines=11> */
.L_x_7959:
        /* <DEDUP_REMOVED lines=20> */
.L_x_7961:
[----:B------:R-:W-:Y:S05]  /*44b0*/  BSYNC B0 ;  /* 0x0000000000007941 */ /* 0x000fea0003800000 */
.L_x_7960:
[----:B------:R-:W-:Y:S01]  /*44c0*/  IMAD.SHL.U32 R3, R3, 0x100000, RZ ;  /* 0x0010000003037824 */ /* 0x000fe200078e00ff */
[----:B------:R-:W-:-:S04]  /*44d0*/  LEA R5, R0, 0x3b800000, 0x17 ;  /* 0x3b80000000057811 */ /* 0x000fc800078eb8ff */
[----:B------:R-:W-:Y:S01]  /*44e0*/  LOP3.LUT R24, R5, R3, R24, 0xfe, !PT ;  /* 0x0000000305187212 */ /* 0x000fe200078efe18 */
[----:B------:R-:W-:Y:S06]  /*44f0*/  BRA `(.L_x_7945) ;  /* 0x0000000000f87947 */ /* 0x000fec0003800000 */
.L_x_7958:
        /* <DEDUP_REMOVED lines=20> */
.L_x_7963:
[----:B------:R-:W-:Y:S05]  /*4640*/  BSYNC B0 ;  /* 0x0000000000007941 */ /* 0x000fea0003800000 */
.L_x_7962:
[----:B------:R-:W-:Y:S01]  /*4650*/  IMAD.SHL.U32 R3, R3, 0x200000, RZ ;  /* 0x0020000003037824 */ /* 0x000fe200078e00ff */
[----:B------:R-:W-:-:S04]  /*4660*/  LEA R5, R0, 0x37800000, 0x17 ;  /* 0x3780000000057811 */ /* 0x000fc800078eb8ff */
[----:B------:R-:W-:Y:S01]  /*4670*/  LOP3.LUT R24, R5, R3, R24, 0xfe, !PT ;  /* 0x0000000305187212 */ /* 0x000fe200078efe18 */
[----:B------:R-:W-:Y:S06]  /*4680*/  BRA `(.L_x_7945) ;  /* 0x0000000000947947 */ /* 0x000fec0003800000 */
.L_x_7957:
        /* <DEDUP_REMOVED lines=14> */
.L_x_7944:
        /* <DEDUP_REMOVED lines=16> */
.L_x_7966:
[----:B------:R-:W-:Y:S01]  /*4870*/  IMAD.MOV.U32 R24, RZ, RZ, RZ ;  /* 0x000000ffff187224 */ /* 0x000fe200078e00ff */
[----:B------:R-:W-:Y:S06]  /*4880*/  BRA `(.L_x_7945) ;  /* 0x0000000000147947 */ /* 0x000fec0003800000 */
.L_x_7965:
[----:B------:R-:W4:Y:S02]  /*4890*/  LDG.E.64 R24, desc[UR36][R4.64] ;  /* 0x0000002404187981 */ /* 0x000f24000c1e1b00 */
[----:B----4-:R0:W4:Y:S01]  /*48a0*/  I2F.U64 R24, R24 ;  /* 0x0000001800187312 */ /* 0x0101220000301000 */
[----:B------:R-:W-:Y:S05]  /*48b0*/  BRA `(.L_x_7945) ;  /* 0x0000000000087947 */ /* 0x000fea0003800000 */
.L_x_7964:
[----:B------:R-:W4:Y:S02]  /*48c0*/  LDG.E R4, desc[UR36][R4.64] ;  /* 0x0000002404047981 */ /* 0x000f24000c1e1900 */
[----:B----4-:R-:W-:-:S07]  /*48d0*/  I2FP.F32.U32 R24, R4 ;  /* 0x0000000400187245 */ /* 0x010fce0000201000 */
.L_x_7945:
[----:B------:R-:W-:Y:S05]  /*48e0*/  BSYNC B6 ;  /* 0x0000000000067941 */ /* 0x000fea0003800000 */
.L_x_7939:
[----:B------:R-:W1:Y:S01]  /*48f0*/  LDC.U8 R6, c[0x0][0x235] ;  /* 0x00008d40ff067b82 */ /* 0x000e620000000000 */
[----:B------:R-:W-:Y:S01]  /*4900*/  ULDC UR4, c[0x0][0x23c] ;  /* 0x00008f0000047ab9 */ /* 0x000fe20000000800 */
[----:B------:R-:W-:Y:S01]  /*4910*/  BSSY B6, `(.L_x_7967) ;  /* 0x00000e1000067945 */ /* 0x000fe20003800000 */
[----:B------:R-:W-:-:S05]  /*4920*/  IMAD R3, R18, UR4, RZ ;  /* 0x0000000412037c24 */ /* 0x000fca000f8e02ff */
[----:B0-----:R-:W0:Y:S01]  /*4930*/  LDC.64 R4, c[0x0][0x228] ;  /* 0x00008a00ff047b82 */ /* 0x001e220000000a00 */
        /* <DEDUP_REMOVED lines=16> */
.L_x_7971:
[----:B------:R-:W2:Y:S02]  /*4a40*/  LDG.E.U8 R4, desc[UR36][R4.64] ;  /* 0x0000002404047981 */ /* 0x000ea4000c1e1100 */
[----:B--2---:R-:W-:Y:S01]  /*4a50*/  I2FP.F32.U32 R25, R4 ;  /* 0x0000000400197245 */ /* 0x004fe20000201000 */
[----:B------:R-:W-:Y:S06]  /*4a60*/  BRA `(.L_x_7973) ;  /* 0x0000000c002c7947 */ /* 0x000fec0003800000 */
.L_x_7970:
        /* <DEDUP_REMOVED lines=9> */
.L_x_7975:
[----:B------:R-:W2:Y:S02]  /*4b00*/  LDG.E R4, desc[UR36][R4.64] ;  /* 0x0000002404047981 */ /* 0x000ea4000c1e1900 */
[----:B--2---:R-:W-:Y:S01]  /*4b10*/  I2FP.F32.S32 R25, R4 ;  /* 0x0000000400197245 */ /* 0x004fe20000201400 */
[----:B------:R-:W-:Y:S06]  /*4b20*/  BRA `(.L_x_7973) ;  /* 0x0000000800fc7947 */ /* 0x000fec0003800000 */
.L_x_7974:
[----:B------:R-:W2:Y:S02]  /*4b30*/  LDG.E.U16 R4, desc[UR36][R4.64] ;  /* 0x0000002404047981 */ /* 0x000ea4000c1e1500 */
[----:B--2---:R0:W1:Y:S01]  /*4b40*/  I2F.S16 R25, R4 ;  /* 0x0000000400197306 */ /* 0x0040620000101400 */
[----:B------:R-:W-:Y:S05]  /*4b50*/  BRA `(.L_x_7973) ;  /* 0x0000000800f07947 */ /* 0x000fea0003800000 */
.L_x_7969:
        /* <DEDUP_REMOVED lines=8> */
.L_x_7977:
[----:B------:R-:W2:Y:S02]  /*4be0*/  LDG.E.U16 R4, desc[UR36][R4.64] ;  /* 0x0000002404047981 */ /* 0x000ea4000c1e1500 */
[----:B--2---:R-:W-:Y:S01]  /*4bf0*/  HADD2.F32 R25, -RZ, R4.H0_H0 ;  /* 0x20000004ff197230 */ /* 0x004fe20000004100 */
[----:B------:R-:W-:Y:S06]  /*4c00*/  BRA `(.L_x_7973) ;  /* 0x0000000800c47947 */ /* 0x000fec0003800000 */
.L_x_7976:
        /* <DEDUP_REMOVED lines=8> */
.L_x_7979:
[----:B------:R-:W2:Y:S02]  /*4c90*/  LDG.E.U16 R4, desc[UR36][R4.64] ;  /* 0x0000002404047981 */ /* 0x000ea4000c1e1500 */
[----:B--2---:R-:W-:Y:S01]  /*4ca0*/  HADD2.F32 R25, -RZ, R4.H0_H0 ;  /* 0x20000004ff197230 */ /* 0x004fe20000004100 */
[----:B------:R-:W-:Y:S06]  /*4cb0*/  BRA `(.L_x_7973) ;  /* 0x0000000800987947 */ /* 0x000fec0003800000 */
.L_x_7978:
[----:B------:R-:W2:Y:S01]  /*4cc0*/  LDG.E.64 R4, desc[UR36][R4.64] ;  /* 0x0000002404047981 */ /* 0x000ea2000c1e1b00 */
[----:B------:R-:W-:Y:S01]  /*4cd0*/  UMOV UR4, 0xf0000000 ;  /* 0xf000000000047882 */ /* 0x000fe20000000000 */
[----:B------:R-:W-:Y:S01]  /*4ce0*/  UMOV UR5, 0x380fffff ;  /* 0x380fffff00057882 */ /* 0x000fe20000000000 */
[----:B--2---:R-:W0:Y:S01]  /*4cf0*/  F2F.F32.F64 R25, R4 ;  /* 0x0000000400197310 */ /* 0x004e220000301000 */
[----:B------:R-:W-:-:S14]  /*4d00*/  DSETP.GEU.AND P0, PT, |R4|, UR4, PT ;  /* 0x0000000404007e2a */ /* 0x000fdc000bf0e200 */
[----:B0-----:R-:W-:Y:S01]  /*4d10*/  @!P0 FMUL R25, R25, 1.175494350822287508e-38 ;  /* 0x0080000019198820 */ /* 0x001fe20000400000 */
[----:B------:R-:W-:Y:S06]  /*4d20*/  BRA `(.L_x_7973) ;  /* 0x00000008007c7947 */ /* 0x000fec0003800000 */
.L_x_7968:
        /* <DEDUP_REMOVED lines=12> */
.L_x_7982:
[----:B------:R-:W2:Y:S01]  /*4df0*/  LDG.E.64 R4, desc[UR36][R4.64] ;  /* 0x0000002404047981 */ /* 0x000ea2000c1e1b00 */
[----:B------:R-:W-:Y:S01]  /*4e00*/  UMOV UR4, 0xf0000000 ;  /* 0xf000000000047882 */ /* 0x000fe20000000000 */
[----:B------:R-:W-:Y:S01]  /*4e10*/  UMOV UR5, 0x380fffff ;  /* 0x380fffff00057882 */ /* 0x000fe20000000000 */
[----:B--2---:R-:W0:Y:S01]  /*4e20*/  F2F.F32.F64 R25, R4 ;  /* 0x0000000400197310 */ /* 0x004e220000301000 */
[----:B------:R-:W-:-:S14]  /*4e30*/  DSETP.GEU.AND P0, PT, |R4|, UR4, PT ;  /* 0x0000000404007e2a */ /* 0x000fdc000bf0e200 */
[----:B0-----:R-:W-:Y:S01]  /*4e40*/  @!P0 FMUL R25, R25, 1.175494350822287508e-38 ;  /* 0x0080000019198820 */ /* 0x001fe20000400000 */
[----:B------:R-:W-:Y:S06]  /*4e50*/  BRA `(.L_x_7973) ;  /* 0x0000000800307947 */ /* 0x000fec0003800000 */
.L_x_7981:
        /* <DEDUP_REMOVED lines=26> */
.L_x_7984:
        /* <DEDUP_REMOVED lines=13> */
.L_x_7983:
[----:B------:R-:W2:Y:S02]  /*50d0*/  LDG.E.U16 R4, desc[UR36][R4.64] ;  /* 0x0000002404047981 */ /* 0x000ea4000c1e1500 */
[----:B--2---:R-:W-:Y:S01]  /*50e0*/  IMAD.U32 R25, R4, 0x10000, RZ ;  /* 0x0001000004197824 */ /* 0x004fe200078e00ff */
[----:B------:R-:W-:Y:S06]  /*50f0*/  BRA `(.L_x_7973) ;  /* 0x0000000400887947 */ /* 0x000fec0003800000 */
.L_x_7980:
        /* <DEDUP_REMOVED lines=11> */
.L_x_7987:
        /* <DEDUP_REMOVED lines=20> */
.L_x_7989:
[----:B------:R-:W-:Y:S05]  /*52f0*/  BSYNC B0 ;  /* 0x0000000000007941 */ /* 0x000fea0003800000 */
.L_x_7988:
[----:B------:R-:W-:Y:S01]  /*5300*/  IMAD.SHL.U32 R3, R3, 0x100000, RZ ;  /* 0x0010000003037824 */ /* 0x000fe200078e00ff */
[----:B------:R-:W-:-:S04]  /*5310*/  LEA R0, R0, 0x3b800000, 0x17 ;  /* 0x3b80000000007811 */ /* 0x000fc800078eb8ff */
[----:B------:R-:W-:Y:S01]  /*5320*/  LOP3.LUT R25, R0, R3, R25, 0xfe, !PT ;  /* 0x0000000300197212 */ /* 0x000fe200078efe19 */
[----:B------:R-:W-:Y:S06]  /*5330*/  BRA `(.L_x_7973) ;  /* 0x0000000000f87947 */ /* 0x000fec0003800000 */
.L_x_7986:
        /* <DEDUP_REMOVED lines=20> */
.L_x_7991:
[----:B------:R-:W-:Y:S05]  /*5480*/  BSYNC B0 ;  /* 0x0000000000007941 */ /* 0x000fea0003800000 */
.L_x_7990:
[----:B------:R-:W-:Y:S01]  /*5490*/  IMAD.SHL.U32 R3, R3, 0x200000, RZ ;  /* 0x0020000003037824 */ /* 0x000fe200078e00ff */
[----:B------:R-:W-:-:S04]  /*54a0*/  LEA R0, R0, 0x37800000, 0x17 ;  /* 0x3780000000007811 */ /* 0x000fc800078eb8ff */
[----:B------:R-:W-:Y:S01]  /*54b0*/  LOP3.LUT R25, R0, R3, R25, 0xfe, !PT ;  /* 0x0000000300197212 */ /* 0x000fe200078efe19 */
[----:B------:R-:W-:Y:S06]  /*54c0*/  BRA `(.L_x_7973) ;  /* 0x0000000000947947 */ /* 0x000fec0003800000 */
.L_x_7985:
        /* <DEDUP_REMOVED lines=14> */
.L_x_7972:
        /* <DEDUP_REMOVED lines=16> */
.L_x_7994:
[----:B------:R-:W-:Y:S01]  /*56b0*/  IMAD.MOV.U32 R25, RZ, RZ, RZ ;  /* 0x000000ffff197224 */ /* 0x000fe200078e00ff */
[----:B------:R-:W-:Y:S06]  /*56c0*/  BRA `(.L_x_7973) ;  /* 0x0000000000147947 */ /* 0x000fec0003800000 */
.L_x_7993:
[----:B------:R-:W2:Y:S02]  /*56d0*/  LDG.E.64 R4, desc[UR36][R4.64] ;  /* 0x0000002404047981 */ /* 0x000ea4000c1e1b00 */
[----:B--2---:R0:W1:Y:S01]  /*56e0*/  I2F.U64 R25, R4 ;  /* 0x0000000400197312 */ /* 0x0040620000301000 */
[----:B------:R-:W-:Y:S05]  /*56f0*/  BRA `(.L_x_7973) ;  /* 0x0000000000087947 */ /* 0x000fea0003800000 */
.L_x_7992:
[----:B------:R-:W2:Y:S02]  /*5700*/  LDG.E R4, desc[UR36][R4.64] ;  /* 0x0000002404047981 */ /* 0x000ea4000c1e1900 */
[----:B--2---:R-:W-:-:S07]  /*5710*/  I2FP.F32.U32 R25, R4 ;  /* 0x0000000400197245 */ /* 0x004fce0000201000 */
.L_x_7973:
[----:B------:R-:W-:Y:S05]  /*5720*/  BSYNC B6 ;  /* 0x0000000000067941 */ /* 0x000fea0003800000 */
.L_x_7967:
[----:B------:R-:W-:-:S07]  /*5730*/  VIADD R16, R16, 0x80 ;  /* 0x0000008010107836 */ /* 0x000fce0000000000 */
.L_x_7938:
[----:B------:R-:W-:Y:S05]  /*5740*/  BSYNC B7 ;  /* 0x0000000000077941 */ /* 0x000fea0003800000 */
.L_x_7937:
[----:B------:R-:W-:Y:S01]  /*5750*/  ISETP.GE.AND P0, PT, R16, R17, PT ;  /* 0x000000111000720c */ /* 0x000fe20003f06270 */
[----:B------:R-:W-:Y:S01]  /*5760*/  BSSY B7, `(.L_x_7995) ;  /* 0x00001c6000077945 */ /* 0x000fe20003800000 */
[----:B------:R-:W-:-:S11]  /*5770*/  IMAD.MOV.U32 R18, RZ, RZ, RZ ;  /* 0x000000ffff127224 */ /* 0x000fd600078e00ff */
        /* <DEDUP_REMOVED lines=22> */
.L_x_8001:
[----:B------:R-:W4:Y:S02]  /*58e0*/  LDG.E.U8 R4, desc[UR36][R4.64] ;  /* 0x0000002404047981 */ /* 0x000f24000c1e1100 */
[----:B----4-:R-:W-:Y:S01]  /*58f0*/  I2FP.F32.U32 R18, R4 ;  /* 0x0000000400127245 */ /* 0x010fe20000201000 */
[----:B------:R-:W-:Y:S06]  /*5900*/  BRA `(.L_x_8003) ;  /* 0x0000000c002c7947 */ /* 0x000fec0003800000 */
.L_x_8000:
        /* <DEDUP_REMOVED lines=9> */
.L_x_8005:
[----:B------:R-:W4:Y:S02]  /*59a0*/  LDG.E R4, desc[UR36][R4.64] ;  /* 0x0000002404047981 */ /* 0x000f24000c1e1900 */
[----:B----4-:R-:W-:Y:S01]  /*59b0*/  I2FP.F32.S32 R18, R4 ;  /* 0x0000000400127245 */ /* 0x010fe20000201400 */
[----:B------:R-:W-:Y:S06]  /*59c0*/  BRA `(.L_x_8003) ;  /* 0x0000000800fc7947 */ /* 0x000fec0003800000 */
.L_x_8004:
[----:B------:R-:W4:Y:S02]  /*59d0*/  LDG.E.U16 R4, desc[UR36][R4.64] ;  /* 0x0000002404047981 */ /* 0x000f24000c1e1500 */
[----:B----4-:R0:W4:Y:S01]  /*59e0*/  I2F.S16 R18, R4 ;  /* 0x0000000400127306 */ /* 0x0101220000101400 */
[----:B------:R-:W-:Y:S05]  /*59f0*/  BRA `(.L_x_8003) ;  /* 0x0000000800f07947 */ /* 0x000fea0003800000 */
.L_x_7999:
        /* <DEDUP_REMOVED lines=8> */
.L_x_8007:
[----:B------:R-:W4:Y:S02]  /*5a80*/  LDG.E.U16 R4, desc[UR36][R4.64] ;  /* 0x0000002404047981 */ /* 0x000f24000c1e1500 */
[----:B----4-:R-:W-:Y:S01]  /*5a90*/  HADD2.F32 R18, -RZ, R4.H0_H0 ;  /* 0x20000004ff127230 */ /* 0x010fe20000004100 */
[----:B------:R-:W-:Y:S06]  /*5aa0*/  BRA `(.L_x_8003) ;  /* 0x0000000800c47947 */ /* 0x000fec0003800000 */
.L_x_8006:
        /* <DEDUP_REMOVED lines=8> */
.L_x_8009:
[----:B------:R-:W4:Y:S02]  /*5b30*/  LDG.E.U16 R4, desc[UR36][R4.64] ;  /* 0x0000002404047981 */ /* 0x000f24000c1e1500 */
[----:B----4-:R-:W-:Y:S01]  /*5b40*/  HADD2.F32 R18, -RZ, R4.H0_H0 ;  /* 0x20000004ff127230 */ /* 0x010fe20000004100 */
[----:B------:R-:W-:Y:S06]  /*5b50*/  BRA `(.L_x_8003) ;  /* 0x0000000800987947 */ /* 0x000fec0003800000 */
.L_x_8008:
[----:B------:R-:W4:Y:S01]  /*5b60*/  LDG.E.64 R4, desc[UR36][R4.64] ;  /* 0x0000002404047981 */ /* 0x000f22000c1e1b00 */
[----:B------:R-:W-:Y:S01]  /*5b70*/  UMOV UR4, 0xf0000000 ;  /* 0xf000000000047882 */ /* 0x000fe20000000000 */
[----:B------:R-:W-:Y:S01]  /*5b80*/  UMOV UR5, 0x380fffff ;  /* 0x380fffff00057882 */ /* 0x000fe20000000000 */
[----:B----4-:R-:W0:Y:S01]  /*5b90*/  F2F.F32.F64 R18, R4 ;  /* 0x0000000400127310 */ /* 0x010e220000301000 */
[----:B------:R-:W-:-:S14]  /*5ba0*/  DSETP.GEU.AND P0, PT, |R4|, UR4, PT ;  /* 0x0000000404007e2a */ /* 0x000fdc000bf0e200 */
[----:B0-----:R-:W-:Y:S01]  /*5bb0*/  @!P0 FMUL R18, R18, 1.175494350822287508e-38 ;  /* 0x0080000012128820 */ /* 0x001fe20000400000 */
[----:B------:R-:W-:Y:S06]  /*5bc0*/  BRA `(.L_x_8003) ;  /* 0x00000008007c7947 */ /* 0x000fec0003800000 */
.L_x_7998:
        /* <DEDUP_REMOVED lines=12> */
.L_x_8012:
[----:B------:R-:W4:Y:S01]  /*5c90*/  LDG.E.64 R4, desc[UR36][R4.64] ;  /* 0x0000002404047981 */ /* 0x000f22000c1e1b00 */
[----:B------:R-:W-:Y:S01]  /*5ca0*/  UMOV UR4, 0xf0000000 ;  /* 0xf000000000047882 */ /* 0x000fe20000000000 */
[----:B------:R-:W-:Y:S01]  /*5cb0*/  UMOV UR5, 0x380fffff ;  /* 0x380fffff00057882 */ /* 0x000fe20000000000 */
[----:B----4-:R-:W0:Y:S01]  /*5cc0*/  F2F.F32.F64 R18, R4 ;  /* 0x0000000400127310 */ /* 0x010e220000301000 */
[----:B------:R-:W-:-:S14]  /*5cd0*/  DSETP.GEU.AND P0, PT, |R4|, UR4, PT ;  /* 0x0000000404007e2a */ /* 0x000fdc000bf0e200 */
[----:B0-----:R-:W-:Y:S01]  /*5ce0*/  @!P0 FMUL R18, R18, 1.175494350822287508e-38 ;  /* 0x0080000012128820 */ /* 0x001fe20000400000 */
[----:B------:R-:W-:Y:S06]  /*5cf0*/  BRA `(.L_x_8003) ;  /* 0x0000000800307947 */ /* 0x000fec0003800000 */
.L_x_8011:
        /* <DEDUP_REMOVED lines=26> */
.L_x_8014:
        /* <DEDUP_REMOVED lines=13> */
.L_x_8013:
[----:B------:R-:W4:Y:S02]  /*5f70*/  LDG.E.U16 R4, desc[UR36][R4.64] ;  /* 0x0000002404047981 */ /* 0x000f24000c1e1500 */
[----:B----4-:R-:W-:Y:S01]  /*5f80*/  IMAD.U32 R18, R4, 0x10000, RZ ;  /* 0x0001000004127824 */ /* 0x010fe200078e00ff */
[----:B------:R-:W-:Y:S06]  /*5f90*/  BRA `(.L_x_8003) ;  /* 0x0000000400887947 */ /* 0x000fec0003800000 */
.L_x_8010:
        /* <DEDUP_REMOVED lines=11> */
.L_x_8017:
        /* <DEDUP_REMOVED lines=20> */
.L_x_8019:
[----:B------:R-:W-:Y:S05]  /*6190*/  BSYNC B0 ;  /* 0x0000000000007941 */ /* 0x000fea0003800000 */
.L_x_8018:
[----:B------:R-:W-:Y:S01]  /*61a0*/  IMAD.SHL.U32 R3, R3, 0x100000, RZ ;  /* 0x0010000003037824 */ /* 0x000fe200078e00ff */
[----:B------:R-:W-:-:S04]  /*61b0*/  LEA R5, R0, 0x3b800000, 0x17 ;  /* 0x3b80000000057811 */ /* 0x000fc800078eb8ff */
[----:B------:R-:W-:Y:S01]  /*61c0*/  LOP3.LUT R18, R5, R3, R18, 0xfe, !PT ;  /* 0x0000000305127212 */ /* 0x000fe200078efe12 */
[----:B------:R-:W-:Y:S06]  /*61d0*/  BRA `(.L_x_8003) ;  /* 0x0000000000f87947 */ /* 0x000fec0003800000 */
.L_x_8016:
        /* <DEDUP_REMOVED lines=20> */
.L_x_8021:
[----:B------:R-:W-:Y:S05]  /*6320*/  BSYNC B0 ;  /* 0x0000000000007941 */ /* 0x000fea0003800000 */
.L_x_8020:
[----:B------:R-:W-:Y:S01]  /*6330*/  IMAD.SHL.U32 R3, R3, 0x200000, RZ ;  /* 0x0020000003037824 */ /* 0x000fe200078e00ff */
[----:B------:R-:W-:-:S04]  /*6340*/  LEA R5, R0, 0x37800000, 0x17 ;  /* 0x3780000000057811 */ /* 0x000fc800078eb8ff */
[----:B------:R-:W-:Y:S01]  /*6350*/  LOP3.LUT R18, R5, R3, R18, 0xfe, !PT ;  /* 0x0000000305127212 */ /* 0x000fe200078efe12 */
[----:B------:R-:W-:Y:S06]  /*6360*/  BRA `(.L_x_8003) ;  /* 0x0000000000947947 */ /* 0x000fec0003800000 */
.L_x_8015:
        /* <DEDUP_REMOVED lines=14> */
.L_x_8002:
        /* <DEDUP_REMOVED lines=16> */
.L_x_8024:
[----:B------:R-:W-:Y:S01]  /*6550*/  IMAD.MOV.U32 R18, RZ, RZ, RZ ;  /* 0x000000ffff127224 */ /* 0x000fe200078e00ff */
[----:B------:R-:W-:Y:S06]  /*6560*/  BRA `(.L_x_8003) ;  /* 0x0000000000147947 */ /* 0x000fec0003800000 */
.L_x_8023:
[----:B------:R-:W4:Y:S02]  /*6570*/  LDG.E.64 R18, desc[UR36][R4.64] ;  /* 0x0000002404127981 */ /* 0x000f24000c1e1b00 */
[----:B----4-:R0:W4:Y:S01]  /*6580*/  I2F.U64 R18, R18 ;  /* 0x0000001200127312 */ /* 0x0101220000301000 */
[----:B------:R-:W-:Y:S05]  /*6590*/  BRA `(.L_x_8003) ;  /* 0x0000000000087947 */ /* 0x000fea0003800000 */
.L_x_8022:
[----:B------:R-:W4:Y:S02]  /*65a0*/  LDG.E R4, desc[UR36][R4.64] ;  /* 0x0000002404047981 */ /* 0x000f24000c1e1900 */
[----:B----4-:R-:W-:-:S07]  /*65b0*/  I2FP.F32.U32 R18, R4 ;  /* 0x0000000400127245 */ /* 0x010fce0000201000 */
.L_x_8003:
[----:B------:R-:W-:Y:S05]  /*65c0*/  BSYNC B6 ;  /* 0x0000000000067941 */ /* 0x000fea0003800000 */
.L_x_7997:
[----:B------:R-:W1:Y:S01]  /*65d0*/  LDC.U8 R6, c[0x0][0x235] ;  /* 0x00008d40ff067b82 */ /* 0x000e620000000000 */
[----:B------:R-:W-:Y:S02]  /*65e0*/  ULDC UR4, c[0x0][0x23c] ;  /* 0x00008f0000047ab9 */ /* 0x000fe40000000800 */
        /* <DEDUP_REMOVED lines=18> */
.L_x_8028:
[----:B------:R-:W2:Y:S02]  /*6710*/  LDG.E.U8 R4, desc[UR36][R4.64] ;  /* 0x0000002404047981 */ /* 0x000ea4000c1e1100 */
[----:B--2---:R-:W-:Y:S01]  /*6720*/  I2FP.F32.U32 R23, R4 ;  /* 0x0000000400177245 */ /* 0x004fe20000201000 */
[----:B------:R-:W-:Y:S06]  /*6730*/  BRA `(.L_x_7996) ;  /* 0x0000000c00207947 */ /* 0x000fec0003800000 */
.L_x_8027:
        /* <DEDUP_REMOVED lines=9> */
.L_x_8031:
[----:B------:R-:W2:Y:S02]  /*67d0*/  LDG.E R4, desc[UR36][R4.64] ;  /* 0x0000002404047981 */ /* 0x000ea4000c1e1900 */
[----:B--2---:R-:W-:Y:S01]  /*67e0*/  I2FP.F32.S32 R23, R4 ;  /* 0x0000000400177245 */ /* 0x004fe20000201400 */
[----:B------:R-:W-:Y:S06]  /*67f0*/  BRA `(.L_x_7996) ;  /* 0x0000000800f07947 */ /* 0x000fec0003800000 */
.L_x_8030:
[----:B------:R-:W2:Y:S02]  /*6800*/  LDG.E.U16 R4, desc[UR36][R4.64] ;  /* 0x0000002404047981 */ /* 0x000ea4000c1e1500 */
[----:B--2---:R0:W1:Y:S01]  /*6810*/  I2F.S16 R23, R4 ;  /* 0x0000000400177306 */ /* 0x0040620000101400 */
[----:B------:R-:W-:Y:S05]  /*6820*/  BRA `(.L_x_7996) ;  /* 0x0000000800e47947 */ /* 0x000fea0003800000 */
.L_x_8026:
        /* <DEDUP_REMOVED lines=8> */
.L_x_8033:
[----:B------:R-:W2:Y:S02]  /*68b0*/  LDG.E.U16 R4, desc[UR36][R4.64] ;  /* 0x0000002404047981 */ /* 0x000ea4000c1e1500 */
[----:B--2---:R-:W-:Y:S01]  /*68c0*/  HADD2.F32 R23, -RZ, R4.H0_H0 ;  /* 0x20000004ff177230 */ /* 0x004fe20000004100 */
[----:B------:R-:W-:Y:S06]  /*68d0*/  BRA `(.L_x_7996) ;  /* 0x0000000800b87947 */ /* 0x000fec0003800000 */
.L_x_8032:
        /* <DEDUP_REMOVED lines=8> */
.L_x_8035:
[----:B------:R-:W2:Y:S02]  /*6960*/  LDG.E.U16 R4, desc[UR36][R4.64] ;  /* 0x0000002404047981 */ /* 0x000ea4000c1e1500 */
[----:B--2---:R-:W-:Y:S01]  /*6970*/  HADD2.F32 R23, -RZ, R4.H0_H0 ;  /* 0x20000004ff177230 */ /* 0x004fe20000004100 */
[----:B------:R-:W-:Y:S06]  /*6980*/  BRA `(.L_x_7996) ;  /* 0x00000008008c7947 */ /* 0x000fec0003800000 */
.L_x_8034:
[----:B------:R-:W2:Y:S01]  /*6990*/  LDG.E.64 R4, desc[UR36][R4.64] ;  /* 0x0000002404047981 */ /* 0x000ea2000c1e1b00 */
[----:B------:R-:W-:Y:S01]  /*69a0*/  UMOV UR4, 0xf0000000 ;  /* 0xf000000000047882 */ /* 0x000fe20000000000 */
[----:B------:R-:W-:Y:S01]  /*69b0*/  UMOV UR5, 0x380fffff ;  /* 0x380fffff00057882 */ /* 0x000fe20000000000 */
[----:B--2---:R-:W0:Y:S01]  /*69c0*/  F2F.F32.F64 R23, R4 ;  /* 0x0000000400177310 */ /* 0x004e220000301000 */
[----:B------:R-:W-:-:S14]  /*69d0*/  DSETP.GEU.AND P0, PT, |R4|, UR4, PT ;  /* 0x0000000404007e2a */ /* 0x000fdc000bf0e200 */
[----:B0-----:R-:W-:Y:S01]  /*69e0*/  @!P0 FMUL R23, R23, 1.175494350822287508e-38 ;  /* 0x0080000017178820 */ /* 0x001fe20000400000 */
[----:B------:R-:W-:Y:S06]  /*69f0*/  BRA `(.L_x_7996) ;  /* 0x0000000800707947 */ /* 0x000fec0003800000 */
.L_x_8025:
        /* <DEDUP_REMOVED lines=12> */
.L_x_8038:
[----:B------:R-:W2:Y:S01]  /*6ac0*/  LDG.E.64 R4, desc[UR36][R4.64] ;  /* 0x0000002404047981 */ /* 0x000ea2000c1e1b00 */
[----:B------:R-:W-:Y:S01]  /*6ad0*/  UMOV UR4, 0xf0000000 ;  /* 0xf000000000047882 */ /* 0x000fe20000000000 */
[----:B------:R-:W-:Y:S01]  /*6ae0*/  UMOV UR5, 0x380fffff ;  /* 0x380fffff00057882 */ /* 0x000fe20000000000 */
[----:B--2---:R-:W0:Y:S01]  /*6af0*/  F2F.F32.F64 R23, R4 ;  /* 0x0000000400177310 */ /* 0x004e220000301000 */
[----:B------:R-:W-:-:S14]  /*6b00*/  DSETP.GEU.AND P0, PT, |R4|, UR4, PT ;  /* 0x0000000404007e2a */ /* 0x000fdc000bf0e200 */
[----:B0-----:R-:W-:Y:S01]  /*6b10*/  @!P0 FMUL R23, R23, 1.175494350822287508e-38 ;  /* 0x0080000017178820 */ /* 0x001fe20000400000 */
[----:B------:R-:W-:Y:S06]  /*6b20*/  BRA `(.L_x_7996) ;  /* 0x0000000800247947 */ /* 0x000fec0003800000 */
.L_x_8037:
        /* <DEDUP_REMOVED lines=26> */
.L_x_8040:
        /* <DEDUP_REMOVED lines=13> */
.L_x_8039:
[----:B------:R-:W2:Y:S02]  /*6da0*/  LDG.E.U16 R4, desc[UR36][R4.64] ;  /* 0x0000002404047981 */ /* 0x000ea4000c1e1500 */
[----:B--2---:R-:W-:Y:S01]  /*6db0*/  IMAD.U32 R23, R4, 0x10000, RZ ;  /* 0x0001000004177824 */ /* 0x004fe200078e00ff */
[----:B------:R-:W-:Y:S06]  /*6dc0*/  BRA `(.L_x_7996) ;  /* 0x00000004007c7947 */ /* 0x000fec0003800000 */
.L_x_8036:
        /* <DEDUP_REMOVED lines=11> */
.L_x_8043:
        /* <DEDUP_REMOVED lines=19> */
.L_x_8045:
[----:B------:R-:W-:Y:S05]  /*6fb0*/  BSYNC B0 ;  /* 0x0000000000007941 */ /* 0x000fea0003800000 */
.L_x_8044:
[----:B------:R-:W-:Y:S01]  /*6fc0*/  IMAD.SHL.U32 R3, R3, 0x100000, RZ ;  /* 0x0010000003037824 */ /* 0x000fe200078e00ff */
[----:B------:R-:W-:-:S04]  /*6fd0*/  LEA R0, R0, 0x3b800000, 0x17 ;  /* 0x3b80000000007811 */ /* 0x000fc800078eb8ff */
[----:B------:R-:W-:Y:S01]  /*6fe0*/  LOP3.LUT R23, R0, R3, R23, 0xfe, !PT ;  /* 0x0000000300177212 */ /* 0x000fe200078efe17 */
[----:B------:R-:W-:Y:S06]  /*6ff0*/  BRA `(.L_x_7996) ;  /* 0x0000000000f07947 */ /* 0x000fec0003800000 */
.L_x_8042:
        /* <DEDUP_REMOVED lines=19> */
.L_x_8047:
[----:B------:R-:W-:Y:S05]  /*7130*/  BSYNC B0 ;  /* 0x0000000000007941 */ /* 0x000fea0003800000 */
.L_x_8046:
[----:B------:R-:W-:Y:S01]  /*7140*/  IMAD.SHL.U32 R3, R3, 0x200000, RZ ;  /* 0x0020000003037824 */ /* 0x000fe200078e00ff */
[----:B------:R-:W-:-:S04]  /*7150*/  LEA R0, R0, 0x37800000, 0x17 ;  /* 0x3780000000007811 */ /* 0x000fc800078eb8ff */
[----:B------:R-:W-:Y:S01]  /*7160*/  LOP3.LUT R23, R0, R3, R23, 0xfe, !PT ;  /* 0x0000000300177212 */ /* 0x000fe200078efe17 */
[----:B------:R-:W-:Y:S06]  /*7170*/  BRA `(.L_x_7996) ;  /* 0x0000000000907947 */ /* 0x000fec0003800000 */
.L_x_8041:
        /* <DEDUP_REMOVED lines=14> */
.L_x_8029:
        /* <DEDUP_REMOVED lines=16> */
.L_x_8050:
[----:B------:R-:W-:Y:S05]  /*7360*/  BRA `(.L_x_7996) ;  /* 0x0000000000147947 */ /* 0x000fea0003800000 */
.L_x_8049:
[----:B------:R-:W2:Y:S02]  /*7370*/  LDG.E.64 R4, desc[UR36][R4.64] ;  /* 0x0000002404047981 */ /* 0x000ea4000c1e1b00 */
[----:B--2---:R0:W1:Y:S01]  /*7380*/  I2F.U64 R23, R4 ;  /* 0x0000000400177312 */ /* 0x0040620000301000 */
[----:B------:R-:W-:Y:S05]  /*7390*/  BRA `(.L_x_7996) ;  /* 0x0000000000087947 */ /* 0x000fea0003800000 */
.L_x_8048:
[----:B------:R-:W2:Y:S02]  /*73a0*/  LDG.E R4, desc[UR36][R4.64] ;  /* 0x0000002404047981 */ /* 0x000ea4000c1e1900 */
[----:B--2---:R-:W-:-:S07]  /*73b0*/  I2FP.F32.U32 R23, R4 ;  /* 0x0000000400177245 */ /* 0x004fce0000201000 */
.L_x_7996:
[----:B------:R-:W-:Y:S05]  /*73c0*/  BSYNC B7 ;  /* 0x0000000000077941 */ /* 0x000fea0003800000 */
.L_x_7995:
[----:B------:R-:W0:Y:S01]  /*73d0*/  S2R R19, SR_TID.X ;  /* 0x0000000000137919 */ /* 0x000e220000002100 */
[----:B------:R-:W0:Y:S01]  /*73e0*/  LDC.U8 R16, c[0x0][0x240] ;  /* 0x00009000ff107b82 */ /* 0x000e220000000000 */
[----:B------:R-:W-:Y:S01]  /*73f0*/  BSSY B6, `(.L_x_8051) ;  /* 0x00000f1000067945 */ /* 0x000fe20003800000 */
[----:B012345:R-:W-:Y:S01]  /*7400*/  FMUL.FTZ R4, R26, R29 ;  /* 0x0000001d1a047220 */ /* 0x03ffe20000410000 */
[----:B------:R-:W-:Y:S01]  /*7410*/  FMUL.FTZ R22, R27, R22 ;  /* 0x000000161b167220 */ /* 0x000fe20000410000 */
[----:B------:R-:W-:Y:S01]  /*7420*/  FMUL.FTZ R24, R25, R24 ;  /* 0x0000001819187220 */ /* 0x000fe20000410000 */
[----:B------:R-:W-:Y:S01]  /*7430*/  FMUL.FTZ R18, R18, R23 ;  /* 0x0000001712127220 */ /* 0x000fe20000410000 */
[----:B------:R-:W-:-:S13]  /*7440*/  ISETP.GE.AND P0, PT, R19, R17, PT ;  /* 0x000000111300720c */ /* 0x000fda0003f06270 */
[----:B------:R-:W-:Y:S05]  /*7450*/  @P0 BRA `(.L_x_8052) ;  /* 0x0000000c00a80947 */ /* 0x000fea0003800000 */
[----:B------:R-:W0:Y:S01]  /*7460*/  LDC.64 R8, c[0x0][0x218] ;  /* 0x00008600ff087b82 */ /* 0x000e220000000a00 */
[----:B------:R-:W-:Y:S01]  /*7470*/  IMAD R0, R2, 0x200, R19 ;  /* 0x0000020002007824 */ /* 0x000fe200078e0213 */
[----:B------:R-:W-:Y:S01]  /*7480*/  PRMT R5, R16, 0x9910, RZ ;  /* 0x0000991010057816 */ /* 0x000fe200000000ff */
[----:B------:R-:W-:Y:S01]  /*7490*/  ULDC UR4, c[0x0][0x244] ;  /* 0x0000910000047ab9 */ /* 0x000fe20000000800 */
[----:B------:R-:W-:Y:S02]  /*74a0*/  VIADD R19, R19, 0x80 ;  /* 0x0000008013137836 */ /* 0x000fe40000000000 */
        /* <DEDUP_REMOVED lines=17> */
.L_x_8056:
[----:B------:R-:W0:Y:S02]  /*75c0*/  F2I.S64.TRUNC R4, R4 ;  /* 0x0000000400047311 */ /* 0x000e24000020d900 */
[----:B0-----:R-:W-:-:S05]  /*75d0*/  IMAD.MOV.U32 R3, RZ, RZ, R4 ;  /* 0x000000ffff037224 */ /* 0x001fca00078e0004 */
[----:B------:R0:W-:Y:S01]  /*75e0*/  STG.E.U8 desc[UR36][R8.64], R3 ;  /* 0x0000000308007986 */ /* 0x0001e2000c101124 */
[----:B------:R-:W-:Y:S05]  /*75f0*/  BRA `(.L_x_8052) ;  /* 0x0000000c00407947 */ /* 0x000fea0003800000 */
.L_x_8055:
        /* <DEDUP_REMOVED lines=9> */
.L_x_8059:
[----:B------:R-:W0:Y:S02]  /*7690*/  F2I.FTZ.TRUNC.NTZ R3, R4 ;  /* 0x0000000400037305 */ /* 0x000e24000021f100 */
[----:B0-----:R0:W-:Y:S01]  /*76a0*/  STG.E desc[UR36][R8.64], R3 ;  /* 0x0000000308007986 */ /* 0x0011e2000c101924 */
[----:B------:R-:W-:Y:S05]  /*76b0*/  BRA `(.L_x_8052) ;  /* 0x0000000c00107947 */ /* 0x000fea0003800000 */
.L_x_8058:
[----:B------:R-:W0:Y:S02]  /*76c0*/  F2I.FTZ.TRUNC.NTZ R3, R4 ;  /* 0x0000000400037305 */ /* 0x000e24000021f100 */
[----:B0-----:R0:W-:Y:S01]  /*76d0*/  STG.E.U16 desc[UR36][R8.64], R3 ;  /* 0x0000000308007986 */ /* 0x0011e2000c101524 */
[----:B------:R-:W-:Y:S05]  /*76e0*/  BRA `(.L_x_8052) ;  /* 0x0000000c00047947 */ /* 0x000fea0003800000 */
.L_x_8054:
        /* <DEDUP_REMOVED lines=8> */
.L_x_8061:
[----:B------:R-:W-:-:S05]  /*7770*/  F2FP.F16.F32.PACK_AB R4, RZ, R4 ;  /* 0x00000004ff04723e */ /* 0x000fca00000000ff */
[----:B------:R4:W-:Y:S01]  /*7780*/  STG.E.U16 desc[UR36][R8.64], R4 ;  /* 0x0000000408007986 */ /* 0x0009e2000c101524 */
[----:B------:R-:W-:Y:S05]  /*7790*/  BRA `(.L_x_8052) ;  /* 0x0000000800d87947 */ /* 0x000fea0003800000 */
.L_x_8060:
        /* <DEDUP_REMOVED lines=9> */
.L_x_8063:
[----:B------:R-:W-:-:S04]  /*7830*/  F2FP.F16.F32.PACK_AB R3, RZ, R4 ;  /* 0x00000004ff03723e */ /* 0x000fc800000000ff */
[----:B------:R-:W-:-:S05]  /*7840*/  PRMT R3, R3, 0x5410, RZ ;  /* 0x0000541003037816 */ /* 0x000fca00000000ff */
[----:B------:R2:W-:Y:S01]  /*7850*/  STG.E desc[UR36][R8.64], R3 ;  /* 0x0000000308007986 */ /* 0x0005e2000c101924 */
[----:B------:R-:W-:Y:S05]  /*7860*/  BRA `(.L_x_8052) ;  /* 0x0000000800a47947 */ /* 0x000fea0003800000 */
.L_x_8062:
[----:B------:R-:W-:-:S06]  /*7870*/  FMUL.FTZ R4, R4, 1 ;  /* 0x3f80000004047820 */ /* 0x000fcc0000410000 */
[----:B------:R-:W0:Y:S02]  /*7880*/  F2F.F64.F32 R4, R4 ;  /* 0x0000000400047310 */ /* 0x000e240000201800 */
[----:B0-----:R0:W-:Y:S01]  /*7890*/  STG.E.64 desc[UR36][R8.64], R4 ;  /* 0x0000000408007986 */ /* 0x0011e2000c101b24 */
[----:B------:R-:W-:Y:S05]  /*78a0*/  BRA `(.L_x_8052) ;  /* 0x0000000800947947 */ /* 0x000fea0003800000 */
.L_x_8053:
        /* <DEDUP_REMOVED lines=12> */
.L_x_8066:
[----:B------:R-:W-:Y:S01]  /*7970*/  FMUL.FTZ R4, R4, 1 ;  /* 0x3f80000004047820 */ /* 0x000fe20000410000 */
[----:B------:R-:W-:-:S05]  /*7980*/  CS2R R6, SRZ ;  /* 0x0000000000067805 */ /* 0x000fca000001ff00 */
[----:B------:R-:W0:Y:S02]  /*7990*/  F2F.F64.F32 R4, R4 ;  /* 0x0000000400047310 */ /* 0x000e240000201800 */
[----:B0-----:R0:W-:Y:S01]  /*79a0*/  STG.E.128 desc[UR36][R8.64], R4 ;  /* 0x0000000408007986 */ /* 0x0011e2000c101d24 */
[----:B------:R-:W-:Y:S05]  /*79b0*/  BRA `(.L_x_8052) ;  /* 0x0000000800507947 */ /* 0x000fea0003800000 */
.L_x_8065:
        /* <DEDUP_REMOVED lines=20> */
.L_x_8070:
[----:B------:R-:W-:Y:S05]  /*7b00*/  BSYNC B0 ;  /* 0x0000000000007941 */ /* 0x000fea0003800000 */
.L_x_8069:
[----:B------:R-:W-:-:S05]  /*7b10*/  LOP3.LUT R5, R0, R5, RZ, 0xfc, !PT ;  /* 0x0000000500057212 */ /* 0x000fca00078efcff */
[----:B------:R0:W-:Y:S01]  /*7b20*/  STG.E.U8 desc[UR36][R8.64], R5 ;  /* 0x0000000508007986 */ /* 0x0001e2000c101124 */
[----:B------:R-:W-:Y:S05]  /*7b30*/  BRA `(.L_x_8052) ;  /* 0x0000000400f07947 */ /* 0x000fea0003800000 */
.L_x_8068:
        /* <DEDUP_REMOVED lines=12> */
.L_x_8072:
[----:B------:R-:W-:Y:S01]  /*7c00*/  IMAD.MOV.U32 R0, RZ, RZ, 0x7f ;  /* 0x0000007fff007424 */ /* 0x000fe200078e00ff */
[----:B------:R-:W-:-:S04]  /*7c10*/  ISETP.GT.U32.AND P0, PT, R5, 0x7f800000, PT ;  /* 0x7f8000000500780c */ /* 0x000fc80003f04070 */
[----:B------:R-:W-:-:S09]  /*7c20*/  SEL R0, R0, 0x7c, P0 ;  /* 0x0000007c00007807 */ /* 0x000fd20000000000 */
.L_x_8073:
[----:B------:R-:W-:Y:S05]  /*7c30*/  BSYNC B0 ;  /* 0x0000000000007941 */ /* 0x000fea0003800000 */
.L_x_8071:
[----:B------:R-:W-:-:S04]  /*7c40*/  LOP3.LUT R4, R4, 0x80000000, RZ, 0xc0, !PT ;  /* 0x8000000004047812 */ /* 0x000fc800078ec0ff */
[----:B------:R-:W-:-:S04]  /*7c50*/  SHF.R.U32.HI R3, RZ, 0x18, R4 ;  /* 0x00000018ff037819 */ /* 0x000fc80000011604 */
[----:B------:R-:W-:-:S05]  /*7c60*/  LOP3.LUT R3, R0, R3, RZ, 0xfc, !PT ;  /* 0x0000000300037212 */ /* 0x000fca00078efcff */
[----:B------:R0:W-:Y:S01]  /*7c70*/  STG.E.U8 desc[UR36][R8.64], R3 ;  /* 0x0000000308007986 */ /* 0x0001e2000c101124 */
[----:B------:R-:W-:Y:S05]  /*7c80*/  BRA `(.L_x_8052) ;  /* 0x00000004009c7947 */ /* 0x000fea0003800000 */
.L_x_8067:
[----:B------:R-:W-:-:S05]  /*7c90*/  F2FP.BF16.F32.PACK_AB R4, RZ, R4 ;  /* 0x00000004ff04723e */ /* 0x000fca00000010ff */
[----:B------:R0:W-:Y:S01]  /*7ca0*/  STG.E.U16 desc[UR36][R8.64], R4 ;  /* 0x0000000408007986 */ /* 0x0001e2000c101524 */
[----:B------:R-:W-:Y:S05]  /*7cb0*/  BRA `(.L_x_8052) ;  /* 0x0000000400907947 */ /* 0x000fea0003800000 */
.L_x_8064:
        /* <DEDUP_REMOVED lines=11> */
.L_x_8076:
        /* <DEDUP_REMOVED lines=16> */
.L_x_8079:
[----:B------:R-:W-:-:S04]  /*7e70*/  LOP3.LUT R4, R4, 0x80000000, RZ, 0xc0, !PT ;  /* 0x8000000004047812 */ /* 0x000fc800078ec0ff */
[----:B------:R-:W-:-:S04]  /*7e80*/  SHF.R.U32.HI R4, RZ, 0x18, R4 ;  /* 0x00000018ff047819 */ /* 0x000fc80000011604 */
[----:B------:R-:W-:-:S04]  /*7e90*/  LOP3.LUT R3, R3, R4, RZ, 0xfc, !PT ;  /* 0x0000000403037212 */ /* 0x000fc800078efcff */
[----:B------:R-:W-:-:S07]  /*7ea0*/  PRMT R0, R3, 0x7610, R0 ;  /* 0x0000761003007816 */ /* 0x000fce0000000000 */
.L_x_8078:
[----:B------:R-:W-:Y:S05]  /*7eb0*/  BSYNC B0 ;  /* 0x0000000000007941 */ /* 0x000fea0003800000 */
.L_x_8077:
[----:B------:R0:W-:Y:S01]  /*7ec0*/  STG.E.U8 desc[UR36][R8.64], R0 ;  /* 0x0000000008007986 */ /* 0x0001e2000c101124 */
[----:B------:R-:W-:Y:S05]  /*7ed0*/  BRA `(.L_x_8052) ;  /* 0x0000000400087947 */ /* 0x000fea0003800000 */
.L_x_8075:
        /* <DEDUP_REMOVED lines=16> */
.L_x_8082:
[----:B------:R-:W-:-:S04]  /*7fe0*/  LOP3.LUT R4, R4, 0x80000000, RZ, 0xc0, !PT ;  /* 0x8000000004047812 */ /* 0x000fc800078ec0ff */
[----:B------:R-:W-:-:S04]  /*7ff0*/  SHF.R.U32.HI R4, RZ, 0x18, R4 ;  /* 0x00000018ff047819 */ /* 0x000fc80000011604 */
[----:B------:R-:W-:-:S04]  /*8000*/  LOP3.LUT R3, R3, R4, RZ, 0xfc, !PT ;  /* 0x0000000403037212 */ /* 0x000fc800078efcff */
[----:B------:R-:W-:-:S07]  /*8010*/  PRMT R0, R3, 0x7610, R0 ;  /* 0x0000761003007816 */ /* 0x000fce0000000000 */
.L_x_8081:
[----:B------:R-:W-:Y:S05]  /*8020*/  BSYNC B0 ;  /* 0x0000000000007941 */ /* 0x000fea0003800000 */
.L_x_8080:
[----:B------:R0:W-:Y:S01]  /*8030*/  STG.E.U8 desc[UR36][R8.64], R0 ;  /* 0x0000000008007986 */ /* 0x0001e2000c101124 */
[----:B------:R-:W-:Y:S05]  /*8040*/  BRA `(.L_x_8052) ;  /* 0x0000000000ac7947 */ /* 0x000fea0003800000 */
.L_x_8074:
        /* <DEDUP_REMOVED lines=21> */
.L_x_8057:
        /* <DEDUP_REMOVED lines=16> */
.L_x_8085:
[----:B------:R-:W-:Y:S05]  /*82a0*/  BRA `(.L_x_8052) ;  /* 0x0000000000147947 */ /* 0x000fea0003800000 */
.L_x_8084:
[----:B------:R-:W0:Y:S02]  /*82b0*/  F2I.U64.TRUNC R4, R4 ;  /* 0x0000000400047311 */ /* 0x000e24000020d800 */
[----:B0-----:R0:W-:Y:S01]  /*82c0*/  STG.E.64 desc[UR36][R8.64], R4 ;  /* 0x0000000408007986 */ /* 0x0011e2000c101b24 */
[----:B------:R-:W-:Y:S05]  /*82d0*/  BRA `(.L_x_8052) ;  /* 0x0000000000087947 */ /* 0x000fea0003800000 */
.L_x_8083:
[----:B------:R-:W0:Y:S02]  /*82e0*/  F2I.FTZ.U32.TRUNC.NTZ R3, R4 ;  /* 0x0000000400037305 */ /* 0x000e24000021f000 */
[----:B0-----:R0:W-:Y:S02]  /*82f0*/  STG.E desc[UR36][R8.64], R3 ;  /* 0x0000000308007986 */ /* 0x0011e4000c101924 */
.L_x_8052:
[----:B------:R-:W-:Y:S05]  /*8300*/  BSYNC B6 ;  /* 0x0000000000067941 */ /* 0x000fea0003800000 */
.L_x_8051:
        /* <DEDUP_REMOVED lines=24> */
.L_x_8091:
[----:B------:R-:W0:Y:S02]  /*8490*/  F2I.S64.TRUNC R22, R22 ;  /* 0x0000001600167311 */ /* 0x000e24000020d900 */
[----:B0-----:R-:W-:-:S05]  /*84a0*/  IMAD.MOV.U32 R3, RZ, RZ, R22 ;  /* 0x000000ffff037224 */ /* 0x001fca00078e0016 */
[----:B------:R0:W-:Y:S01]  /*84b0*/  STG.E.U8 desc[UR36][R8.64], R3 ;  /* 0x0000000308007986 */ /* 0x0001e2000c101124 */
[----:B------:R-:W-:Y:S05]  /*84c0*/  BRA `(.L_x_8093) ;  /* 0x0000000c00407947 */ /* 0x000fea0003800000 */
.L_x_8090:
        /* <DEDUP_REMOVED lines=9> */
.L_x_8095:
[----:B------:R-:W0:Y:S02]  /*8560*/  F2I.FTZ.TRUNC.NTZ R3, R22 ;  /* 0x0000001600037305 */ /* 0x000e24000021f100 */
[----:B0-----:R0:W-:Y:S01]  /*8570*/  STG.E desc[UR36][R8.64], R3 ;  /* 0x0000000308007986 */ /* 0x0011e2000c101924 */
[----:B------:R-:W-:Y:S05]  /*8580*/  BRA `(.L_x_8093) ;  /* 0x0000000c00107947 */ /* 0x000fea0003800000 */
.L_x_8094:
[----:B------:R-:W0:Y:S02]  /*8590*/  F2I.FTZ.TRUNC.NTZ R3, R22 ;  /* 0x0000001600037305 */ /* 0x000e24000021f100 */
[----:B0-----:R0:W-:Y:S01]  /*85a0*/  STG.E.U16 desc[UR36][R8.64], R3 ;  /* 0x0000000308007986 */ /* 0x0011e2000c101524 */
[----:B------:R-:W-:Y:S05]  /*85b0*/  BRA `(.L_x_8093) ;  /* 0x0000000c00047947 */ /* 0x000fea0003800000 */
.L_x_8089:
        /* <DEDUP_REMOVED lines=8> */
.L_x_8097:
[----:B------:R-:W-:-:S05]  /*8640*/  F2FP.F16.F32.PACK_AB R22, RZ, R22 ;  /* 0x00000016ff16723e */ /* 0x000fca00000000ff */
[----:B------:R4:W-:Y:S01]  /*8650*/  STG.E.U16 desc[UR36][R8.64], R22 ;  /* 0x0000001608007986 */ /* 0x0009e2000c101524 */
[----:B------:R-:W-:Y:S05]  /*8660*/  BRA `(.L_x_8093) ;  /* 0x0000000800d87947 */ /* 0x000fea0003800000 */
.L_x_8096:
        /* <DEDUP_REMOVED lines=9> */
.L_x_8099:
[----:B------:R-:W-:-:S04]  /*8700*/  F2FP.F16.F32.PACK_AB R3, RZ, R22 ;  /* 0x00000016ff03723e */ /* 0x000fc800000000ff */
[----:B------:R-:W-:-:S05]  /*8710*/  PRMT R3, R3, 0x5410, RZ ;  /* 0x0000541003037816 */ /* 0x000fca00000000ff */
[----:B------:R2:W-:Y:S01]  /*8720*/  STG.E desc[UR36][R8.64], R3 ;  /* 0x0000000308007986 */ /* 0x0005e2000c101924 */
[----:B------:R-:W-:Y:S05]  /*8730*/  BRA `(.L_x_8093) ;  /* 0x0000000800a47947 */ /* 0x000fea0003800000 */
.L_x_8098:
[----:B------:R-:W-:-:S06]  /*8740*/  FMUL.FTZ R4, R22, 1 ;  /* 0x3f80000016047820 */ /* 0x000fcc0000410000 */
[----:B------:R-:W0:Y:S02]  /*8750*/  F2F.F64.F32 R4, R4 ;  /* 0x0000000400047310 */ /* 0x000e240000201800 */
[----:B0-----:R0:W-:Y:S01]  /*8760*/  STG.E.64 desc[UR36][R8.64], R4 ;  /* 0x0000000408007986 */ /* 0x0011e2000c101b24 */
[----:B------:R-:W-:Y:S05]  /*8770*/  BRA `(.L_x_8093) ;  /* 0x0000000800947947 */ /* 0x000fea0003800000 */
.L_x_8088:
        /* <DEDUP_REMOVED lines=12> */
.L_x_8102:
[----:B------:R-:W-:Y:S01]  /*8840*/  FMUL.FTZ R4, R22, 1 ;  /* 0x3f80000016047820 */ /* 0x000fe20000410000 */
[----:B------:R-:W-:-:S05]  /*8850*/  CS2R R6, SRZ ;  /* 0x0000000000067805 */ /* 0x000fca000001ff00 */
[----:B------:R-:W0:Y:S02]  /*8860*/  F2F.F64.F32 R4, R4 ;  /* 0x0000000400047310 */ /* 0x000e240000201800 */
[----:B0-----:R0:W-:Y:S01]  /*8870*/  STG.E.128 desc[UR36][R8.64], R4 ;  /* 0x0000000408007986 */ /* 0x0011e2000c101d24 */
[----:B------:R-:W-:Y:S05]  /*8880*/  BRA `(.L_x_8093) ;  /* 0x0000000800507947 */ /* 0x000fea0003800000 */
.L_x_8101:
        /* <DEDUP_REMOVED lines=20> */
.L_x_8106:
[----:B------:R-:W-:Y:S05]  /*89d0*/  BSYNC B0 ;  /* 0x0000000000007941 */ /* 0x000fea0003800000 */
.L_x_8105:
[----:B------:R-:W-:-:S05]  /*89e0*/  LOP3.LUT R5, R0, R5, RZ, 0xfc, !PT ;  /* 0x0000000500057212 */ /* 0x000fca00078efcff */
[----:B------:R0:W-:Y:S01]  /*89f0*/  STG.E.U8 desc[UR36][R8.64], R5 ;  /* 0x0000000508007986 */ /* 0x0001e2000c101124 */
[----:B------:R-:W-:Y:S05]  /*8a00*/  BRA `(.L_x_8093) ;  /* 0x0000000400f07947 */ /* 0x000fea0003800000 */
.L_x_8104:
        /* <DEDUP_REMOVED lines=12> */
.L_x_8108:
[----:B------:R-:W-:Y:S01]  /*8ad0*/  IMAD.MOV.U32 R0, RZ, RZ, 0x7f ;  /* 0x0000007fff007424 */ /* 0x000fe200078e00ff */
[----:B------:R-:W-:-:S04]  /*8ae0*/  ISETP.GT.U32.AND P0, PT, R4, 0x7f800000, PT ;  /* 0x7f8000000400780c */ /* 0x000fc80003f04070 */
[----:B------:R-:W-:-:S09]  /*8af0*/  SEL R0, R0, 0x7c, P0 ;  /* 0x0000007c00007807 */ /* 0x000fd20000000000 */
.L_x_8109:
[----:B------:R-:W-:Y:S05]  /*8b00*/  BSYNC B0 ;  /* 0x0000000000007941 */ /* 0x000fea0003800000 */
.L_x_8107:
[----:B------:R-:W-:-:S04]  /*8b10*/  LOP3.LUT R22, R22, 0x80000000, RZ, 0xc0, !PT ;  /* 0x8000000016167812 */ /* 0x000fc800078ec0ff */
[----:B------:R-:W-:-:S04]  /*8b20*/  SHF.R.U32.HI R3, RZ, 0x18, R22 ;  /* 0x00000018ff037819 */ /* 0x000fc80000011616 */
[----:B------:R-:W-:-:S05]  /*8b30*/  LOP3.LUT R3, R0, R3, RZ, 0xfc, !PT ;  /* 0x0000000300037212 */ /* 0x000fca00078efcff */
[----:B------:R0:W-:Y:S01]  /*8b40*/  STG.E.U8 desc[UR36][R8.64], R3 ;  /* 0x0000000308007986 */ /* 0x0001e2000c101124 */
[----:B------:R-:W-:Y:S05]  /*8b50*/  BRA `(.L_x_8093) ;  /* 0x00000004009c7947 */ /* 0x000fea0003800000 */
.L_x_8103:
[----:B------:R-:W-:-:S05]  /*8b60*/  F2FP.BF16.F32.PACK_AB R22, RZ, R22 ;  /* 0x00000016ff16723e */ /* 0x000fca00000010ff */
[----:B------:R0:W-:Y:S01]  /*8b70*/  STG.E.U16 desc[UR36][R8.64], R22 ;  /* 0x0000001608007986 */ /* 0x0001e2000c101524 */
[----:B------:R-:W-:Y:S05]  /*8b80*/  BRA `(.L_x_8093) ;  /* 0x0000000400907947 */ /* 0x000fea0003800000 */
.L_x_8100:
        /* <DEDUP_REMOVED lines=11> */
.L_x_8112:
        /* <DEDUP_REMOVED lines=16> */
.L_x_8115:
[----:B------:R-:W-:-:S04]  /*8d40*/  LOP3.LUT R22, R22, 0x80000000, RZ, 0xc0, !PT ;  /* 0x8000000016167812 */ /* 0x000fc800078ec0ff */
[----:B------:R-:W-:-:S04]  /*8d50*/  SHF.R.U32.HI R3, RZ, 0x18, R22 ;  /* 0x00000018ff037819 */ /* 0x000fc80000011616 */
[----:B------:R-:W-:-:S04]  /*8d60*/  LOP3.LUT R0, R0, R3, RZ, 0xfc, !PT ;  /* 0x0000000300007212 */ /* 0x000fc800078efcff */
[----:B------:R-:W-:-:S07]  /*8d70*/  PRMT R4, R0, 0x7610, R4 ;  /* 0x0000761000047816 */ /* 0x000fce0000000004 */
.L_x_8114:
[----:B------:R-:W-:Y:S05]  /*8d80*/  BSYNC B0 ;  /* 0x0000000000007941 */ /* 0x000fea0003800000 */
.L_x_8113:
[----:B------:R0:W-:Y:S01]  /*8d90*/  STG.E.U8 desc[UR36][R8.64], R4 ;  /* 0x0000000408007986 */ /* 0x0001e2000c101124 */
[----:B------:R-:W-:Y:S05]  /*8da0*/  BRA `(.L_x_8093) ;  /* 0x0000000400087947 */ /* 0x000fea0003800000 */
.L_x_8111:
        /* <DEDUP_REMOVED lines=16> */
.L_x_8118:
[----:B------:R-:W-:-:S04]  /*8eb0*/  LOP3.LUT R22, R22, 0x80000000, RZ, 0xc0, !PT ;  /* 0x8000000016167812 */ /* 0x000fc800078ec0ff */
[----:B------:R-:W-:-:S04]  /*8ec0*/  SHF.R.U32.HI R3, RZ, 0x18, R22 ;  /* 0x00000018ff037819 */ /* 0x000fc80000011616 */
[----:B------:R-:W-:-:S04]  /*8ed0*/  LOP3.LUT R0, R0, R3, RZ, 0xfc, !PT ;  /* 0x0000000300007212 */ /* 0x000fc800078efcff */
[----:B------:R-:W-:-:S07]  /*8ee0*/  PRMT R4, R0, 0x7610, R4 ;  /* 0x0000761000047816 */ /* 0x000fce0000000004 */
.L_x_8117:
[----:B------:R-:W-:Y:S05]  /*8ef0*/  BSYNC B0 ;  /* 0x0000000000007941 */ /* 0x000fea0003800000 */
.L_x_8116:
[----:B------:R0:W-:Y:S01]  /*8f00*/  STG.E.U8 desc[UR36][R8.64], R4 ;  /* 0x0000000408007986 */ /* 0x0001e2000c101124 */
[----:B------:R-:W-:Y:S05]  /*8f10*/  BRA `(.L_x_8093) ;  /* 0x0000000000ac7947 */ /* 0x000fea0003800000 */
.L_x_8110:
        /* <DEDUP_REMOVED lines=21> */
.L_x_8092:
        /* <DEDUP_REMOVED lines=16> */
.L_x_8121:
[----:B------:R-:W-:Y:S05]  /*9170*/  BRA `(.L_x_8093) ;  /* 0x0000000000147947 */ /* 0x000fea0003800000 */
.L_x_8120:
[----:B------:R-:W0:Y:S02]  /*9180*/  F2I.U64.TRUNC R22, R22 ;  /* 0x0000001600167311 */ /* 0x000e24000020d800 */
[----:B0-----:R0:W-:Y:S01]  /*9190*/  STG.E.64 desc[UR36][R8.64], R22 ;  /* 0x0000001608007986 */ /* 0x0011e2000c101b24 */
[----:B------:R-:W-:Y:S05]  /*91a0*/  BRA `(.L_x_8093) ;  /* 0x0000000000087947 */ /* 0x000fea0003800000 */
.L_x_8119:
[----:B------:R-:W0:Y:S02]  /*91b0*/  F2I.FTZ.U32.TRUNC.NTZ R3, R22 ;  /* 0x0000001600037305 */ /* 0x000e24000021f000 */
[----:B0-----:R0:W-:Y:S02]  /*91c0*/  STG.E desc[UR36][R8.64], R3 ;  /* 0x0000000308007986 */ /* 0x0011e4000c101924 */
.L_x_8093:
        /* <DEDUP_REMOVED lines=24> */
.L_x_8125:
[----:B------:R-:W0:Y:S02]  /*9350*/  F2I.S64.TRUNC R24, R24 ;  /* 0x0000001800187311 */ /* 0x000e24000020d900 */
[----:B0-----:R-:W-:-:S05]  /*9360*/  IMAD.MOV.U32 R3, RZ, RZ, R24 ;  /* 0x000000ffff037224 */ /* 0x001fca00078e0018 */
[----:B------:R0:W-:Y:S01]  /*9370*/  STG.E.U8 desc[UR36][R8.64], R3 ;  /* 0x0000000308007986 */ /* 0x0001e2000c101124 */
[----:B------:R-:W-:Y:S05]  /*9380*/  BRA `(.L_x_8127) ;  /* 0x0000000c00407947 */ /* 0x000fea0003800000 */
.L_x_8124:
        /* <DEDUP_REMOVED lines=9> */
.L_x_8129:
[----:B------:R-:W0:Y:S02]  /*9420*/  F2I.FTZ.TRUNC.NTZ R3, R24 ;  /* 0x0000001800037305 */ /* 0x000e24000021f100 */
[----:B0-----:R0:W-:Y:S01]  /*9430*/  STG.E desc[UR36][R8.64], R3 ;  /* 0x0000000308007986 */ /* 0x0011e2000c101924 */
[----:B------:R-:W-:Y:S05]  /*9440*/  BRA `(.L_x_8127) ;  /* 0x0000000c00107947 */ /* 0x000fea0003800000 */
.L_x_8128:
[----:B------:R-:W0:Y:S02]  /*9450*/  F2I.FTZ.TRUNC.NTZ R3, R24 ;  /* 0x0000001800037305 */ /* 0x000e24000021f100 */
[----:B0-----:R0:W-:Y:S01]  /*9460*/  STG.E.U16 desc[UR36][R8.64], R3 ;  /* 0x0000000308007986 */ /* 0x0011e2000c101524 */
[----:B------:R-:W-:Y:S05]  /*9470*/  BRA `(.L_x_8127) ;  /* 0x0000000c00047947 */ /* 0x000fea0003800000 */
.L_x_8123:
        /* <DEDUP_REMOVED lines=8> */
.L_x_8131:
[----:B------:R-:W-:-:S05]  /*9500*/  F2FP.F16.F32.PACK_AB R24, RZ, R24 ;  /* 0x00000018ff18723e */ /* 0x000fca00000000ff */
[----:B------:R0:W-:Y:S01]  /*9510*/  STG.E.U16 desc[UR36][R8.64], R24 ;  /* 0x0000001808007986 */ /* 0x0001e2000c101524 */
[----:B------:R-:W-:Y:S05]  /*9520*/  BRA `(.L_x_8127) ;  /* 0x0000000800d87947 */ /* 0x000fea0003800000 */
.L_x_8130:
        /* <DEDUP_REMOVED lines=9> */
.L_x_8133:
[----:B------:R-:W-:-:S04]  /*95c0*/  F2FP.F16.F32.PACK_AB R3, RZ, R24 ;  /* 0x00000018ff03723e */ /* 0x000fc800000000ff */
[----:B------:R-:W-:-:S05]  /*95d0*/  PRMT R3, R3, 0x5410, RZ ;  /* 0x0000541003037816 */ /* 0x000fca00000000ff */
[----:B------:R0:W-:Y:S01]  /*95e0*/  STG.E desc[UR36][R8.64], R3 ;  /* 0x0000000308007986 */ /* 0x0001e2000c101924 */
[----:B------:R-:W-:Y:S05]  /*95f0*/  BRA `(.L_x_8127) ;  /* 0x0000000800a47947 */ /* 0x000fea0003800000 */
.L_x_8132:
[----:B------:R-:W-:-:S06]  /*9600*/  FMUL.FTZ R4, R24, 1 ;  /* 0x3f80000018047820 */ /* 0x000fcc0000410000 */
[----:B------:R-:W0:Y:S02]  /*9610*/  F2F.F64.F32 R4, R4 ;  /* 0x0000000400047310 */ /* 0x000e240000201800 */
[----:B0-----:R0:W-:Y:S01]  /*9620*/  STG.E.64 desc[UR36][R8.64], R4 ;  /* 0x0000000408007986 */ /* 0x0011e2000c101b24 */
[----:B------:R-:W-:Y:S05]  /*9630*/  BRA `(.L_x_8127) ;  /* 0x0000000800947947 */ /* 0x000fea0003800000 */
.L_x_8122:
        /* <DEDUP_REMOVED lines=12> */
.L_x_8136:
[----:B------:R-:W-:Y:S01]  /*9700*/  FMUL.FTZ R4, R24, 1 ;  /* 0x3f80000018047820 */ /* 0x000fe20000410000 */
[----:B------:R-:W-:-:S05]  /*9710*/  CS2R R6, SRZ ;  /* 0x0000000000067805 */ /* 0x000fca000001ff00 */
[----:B------:R-:W0:Y:S02]  /*9720*/  F2F.F64.F32 R4, R4 ;  /* 0x0000000400047310 */ /* 0x000e240000201800 */
[----:B0-----:R0:W-:Y:S01]  /*9730*/  STG.E.128 desc[UR36][R8.64], R4 ;  /* 0x0000000408007986 */ /* 0x0011e2000c101d24 */
[----:B------:R-:W-:Y:S05]  /*9740*/  BRA `(.L_x_8127) ;  /* 0x0000000800507947 */ /* 0x000fea0003800000 */
.L_x_8135:
        /* <DEDUP_REMOVED lines=20> */
.L_x_8140:
[----:B------:R-:W-:Y:S05]  /*9890*/  BSYNC B0 ;  /* 0x0000000000007941 */ /* 0x000fea0003800000 */
.L_x_8139:
[----:B------:R-:W-:-:S05]  /*98a0*/  LOP3.LUT R5, R0, R5, RZ, 0xfc, !PT ;  /* 0x0000000500057212 */ /* 0x000fca00078efcff */
[----:B------:R0:W-:Y:S01]  /*98b0*/  STG.E.U8 desc[UR36][R8.64], R5 ;  /* 0x0000000508007986 */ /* 0x0001e2000c101124 */
[----:B------:R-:W-:Y:S05]  /*98c0*/  BRA `(.L_x_8127) ;  /* 0x0000000400f07947 */ /* 0x000fea0003800000 */
.L_x_8138:
        /* <DEDUP_REMOVED lines=12> */
.L_x_8142:
[----:B------:R-:W-:Y:S01]  /*9990*/  IMAD.MOV.U32 R0, RZ, RZ, 0x7f ;  /* 0x0000007fff007424 */ /* 0x000fe200078e00ff */
[----:B------:R-:W-:-:S04]  /*99a0*/  ISETP.GT.U32.AND P0, PT, R4, 0x7f800000, PT ;  /* 0x7f8000000400780c */ /* 0x000fc80003f04070 */
[----:B------:R-:W-:-:S09]  /*99b0*/  SEL R0, R0, 0x7c, P0 ;  /* 0x0000007c00007807 */ /* 0x000fd20000000000 */
.L_x_8143:
[----:B------:R-:W-:Y:S05]  /*99c0*/  BSYNC B0 ;  /* 0x0000000000007941 */ /* 0x000fea0003800000 */
.L_x_8141:
[----:B------:R-:W-:-:S04]  /*99d0*/  LOP3.LUT R24, R24, 0x80000000, RZ, 0xc0, !PT ;  /* 0x8000000018187812 */ /* 0x000fc800078ec0ff */
[----:B------:R-:W-:-:S04]  /*99e0*/  SHF.R.U32.HI R3, RZ, 0x18, R24 ;  /* 0x00000018ff037819 */ /* 0x000fc80000011618 */
[----:B------:R-:W-:-:S05]  /*99f0*/  LOP3.LUT R3, R0, R3, RZ, 0xfc, !PT ;  /* 0x0000000300037212 */ /* 0x000fca00078efcff */
[----:B------:R0:W-:Y:S01]  /*9a00*/  STG.E.U8 desc[UR36][R8.64], R3 ;  /* 0x0000000308007986 */ /* 0x0001e2000c101124 */
[----:B------:R-:W-:Y:S05]  /*9a10*/  BRA `(.L_x_8127) ;  /* 0x00000004009c7947 */ /* 0x000fea0003800000 */
.L_x_8137:
[----:B------:R-:W-:-:S05]  /*9a20*/  F2FP.BF16.F32.PACK_AB R24, RZ, R24 ;  /* 0x00000018ff18723e */ /* 0x000fca00000010ff */
[----:B------:R0:W-:Y:S01]  /*9a30*/  STG.E.U16 desc[UR36][R8.64], R24 ;  /* 0x0000001808007986 */ /* 0x0001e2000c101524 */
[----:B------:R-:W-:Y:S05]  /*9a40*/  BRA `(.L_x_8127) ;  /* 0x0000000400907947 */ /* 0x000fea0003800000 */
.L_x_8134:
        /* <DEDUP_REMOVED lines=11> */
.L_x_8146:
        /* <DEDUP_REMOVED lines=16> */
.L_x_8149:
[----:B------:R-:W-:-:S04]  /*9c00*/  LOP3.LUT R24, R24, 0x80000000, RZ, 0xc0, !PT ;  /* 0x8000000018187812 */ /* 0x000fc800078ec0ff */
[----:B------:R-:W-:-:S04]  /*9c10*/  SHF.R.U32.HI R3, RZ, 0x18, R24 ;  /* 0x00000018ff037819 */ /* 0x000fc80000011618 */
[----:B------:R-:W-:-:S04]  /*9c20*/  LOP3.LUT R0, R0, R3, RZ, 0xfc, !PT ;  /* 0x0000000300007212 */ /* 0x000fc800078efcff */
[----:B------:R-:W-:-:S07]  /*9c30*/  PRMT R4, R0, 0x7610, R4 ;  /* 0x0000761000047816 */ /* 0x000fce0000000004 */
.L_x_8148:
[----:B------:R-:W-:Y:S05]  /*9c40*/  BSYNC B0 ;  /* 0x0000000000007941 */ /* 0x000fea0003800000 */
.L_x_8147:
[----:B------:R0:W-:Y:S01]  /*9c50*/  STG.E.U8 desc[UR36][R8.64], R4 ;  /* 0x0000000408007986 */ /* 0x0001e2000c101124 */
[----:B------:R-:W-:Y:S05]  /*9c60*/  BRA `(.L_x_8127) ;  /* 0x0000000400087947 */ /* 0x000fea0003800000 */
.L_x_8145:
        /* <DEDUP_REMOVED lines=16> */
.L_x_8152:
[----:B------:R-:W-:-:S04]  /*9d70*/  LOP3.LUT R24, R24, 0x80000000, RZ, 0xc0, !PT ;  /* 0x8000000018187812 */ /* 0x000fc800078ec0ff */
[----:B------:R-:W-:-:S04]  /*9d80*/  SHF.R.U32.HI R3, RZ, 0x18, R24 ;  /* 0x00000018ff037819 */ /* 0x000fc80000011618 */
[----:B------:R-:W-:-:S04]  /*9d90*/  LOP3.LUT R0, R0, R3, RZ, 0xfc, !PT ;  /* 0x0000000300007212 */ /* 0x000fc800078efcff */
[----:B------:R-:W-:-:S07]  /*9da0*/  PRMT R4, R0, 0x7610, R4 ;  /* 0x0000761000047816 */ /* 0x000fce0000000004 */
.L_x_8151:
[----:B------:R-:W-:Y:S05]  /*9db0*/  BSYNC B0 ;  /* 0x0000000000007941 */ /* 0x000fea0003800000 */
.L_x_8150:
[----:B------:R3:W-:Y:S01]  /*9dc0*/  STG.E.U8 desc[UR36][R8.64], R4 ;  /* 0x0000000408007986 */ /* 0x0007e2000c101124 */
[----:B------:R-:W-:Y:S05]  /*9dd0*/  BRA `(.L_x_8127) ;  /* 0x0000000000ac7947 */ /* 0x000fea0003800000 */
.L_x_8144:
        /* <DEDUP_REMOVED lines=21> */
.L_x_8126:
        /* <DEDUP_REMOVED lines=16> */
.L_x_8155:
[----:B------:R-:W-:Y:S05]  /*a030*/  BRA `(.L_x_8127) ;  /* 0x0000000000147947 */ /* 0x000fea0003800000 */
.L_x_8154:
[----:B------:R-:W0:Y:S02]  /*a040*/  F2I.U64.TRUNC R24, R24 ;  /* 0x0000001800187311 */ /* 0x000e24000020d800 */
[----:B0-----:R2:W-:Y:S01]  /*a050*/  STG.E.64 desc[UR36][R8.64], R24 ;  /* 0x0000001808007986 */ /* 0x0015e2000c101b24 */
[----:B------:R-:W-:Y:S05]  /*a060*/  BRA `(.L_x_8127) ;  /* 0x0000000000087947 */ /* 0x000fea0003800000 */
.L_x_8153:
[----:B------:R-:W0:Y:S02]  /*a070*/  F2I.FTZ.U32.TRUNC.NTZ R3, R24 ;  /* 0x0000001800037305 */ /* 0x000e24000021f000 */
[----:B0-----:R0:W-:Y:S02]  /*a080*/  STG.E desc[UR36][R8.64], R3 ;  /* 0x0000000308007986 */ /* 0x0011e4000c101924 */
.L_x_8127:
[----:B------:R-:W-:-:S07]  /*a090*/  VIADD R19, R19, 0x80 ;  /* 0x0000008013137836 */ /* 0x000fce0000000000 */
.L_x_8087:
[----:B------:R-:W-:Y:S05]  /*a0a0*/  BSYNC B6 ;  /* 0x0000000000067941 */ /* 0x000fea0003800000 */
.L_x_8086:
[----:B------:R-:W-:-:S13]  /*a0b0*/  ISETP.GE.AND P0, PT, R19, R17, PT ;  /* 0x000000111300720c */ /* 0x000fda0003f06270 */
[----:B------:R-:W-:Y:S05]  /*a0c0*/  @P0 EXIT ;  /* 0x000000000000094d */ /* 0x000fea0003800000 */
[----:B01-34-:R-:W0:Y:S01]  /*a0d0*/  LDC.64 R4, c[0x0][0x218] ;  /* 0x00008600ff047b82 */ /* 0x01be220000000a00 */
[----:B------:R-:W-:Y:S01]  /*a0e0*/  PRMT R0, R16, 0x9910, RZ ;  /* 0x0000991010007816 */ /* 0x000fe200000000ff */
[----:B------:R-:W-:Y:S01]  /*a0f0*/  IMAD R2, R2, 0x200, R19 ;  /* 0x0000020002027824 */ /* 0x000fe200078e0213 */
[----:B------:R-:W-:Y:S02]  /*a100*/  ULDC UR4, c[0x0][0x244] ;  /* 0x0000910000047ab9 */ /* 0x000fe40000000800 */
[----:B------:R-:W-:Y:S01]  /*a110*/  ISETP.GT.AND P1, PT, R0, 0x9, PT ;  /* 0x000000090000780c */ /* 0x000fe20003f24270 */
[----:B--2---:R-:W-:-:S05]  /*a120*/  IMAD R3, R2, UR4, RZ ;  /* 0x0000000402037c24 */ /* 0x004fca000f8e02ff */
        /* <DEDUP_REMOVED lines=14> */
.L_x_8159:
[----:B------:R-:W0:Y:S02]  /*a210*/  F2I.S64.TRUNC R18, R18 ;  /* 0x0000001200127311 */ /* 0x000e24000020d900 */
[----:B0-----:R-:W-:-:S05]  /*a220*/  IMAD.MOV.U32 R5, RZ, RZ, R18 ;  /* 0x000000ffff057224 */ /* 0x001fca00078e0012 */
[----:B------:R-:W-:Y:S01]  /*a230*/  STG.E.U8 desc[UR36][R2.64], R5 ;  /* 0x0000000502007986 */ /* 0x000fe2000c101124 */
[----:B------:R-:W-:Y:S05]  /*a240*/  EXIT ;  /* 0x000000000000794d */ /* 0x000fea0003800000 */
.L_x_8158:
        /* <DEDUP_REMOVED lines=9> */
.L_x_8162:
[----:B------:R-:W0:Y:S02]  /*a2e0*/  F2I.FTZ.TRUNC.NTZ R5, R18 ;  /* 0x0000001200057305 */ /* 0x000e24000021f100 */
[----:B0-----:R-:W-:Y:S01]  /*a2f0*/  STG.E desc[UR36][R2.64], R5 ;  /* 0x0000000502007986 */ /* 0x001fe2000c101924 */
[----:B------:R-:W-:Y:S05]  /*a300*/  EXIT ;  /* 0x000000000000794d */ /* 0x000fea0003800000 */
.L_x_8161:
[----:B------:R-:W0:Y:S02]  /*a310*/  F2I.FTZ.TRUNC.NTZ R5, R18 ;  /* 0x0000001200057305 */ /* 0x000e24000021f100 */
[----:B0-----:R-:W-:Y:S01]  /*a320*/  STG.E.U16 desc[UR36][R2.64], R5 ;  /* 0x0000000502007986 */ /* 0x001fe2000c101524 */
[----:B------:R-:W-:Y:S05]  /*a330*/  EXIT ;  /* 0x000000000000794d */ /* 0x000fea0003800000 */
.L_x_8157:
        /* <DEDUP_REMOVED lines=8> */
.L_x_8164:
[----:B------:R-:W-:-:S05]  /*a3c0*/  F2FP.F16.F32.PACK_AB R18, RZ, R18 ;  /* 0x00000012ff12723e */ /* 0x000fca00000000ff */
[----:B------:R-:W-:Y:S01]  /*a3d0*/  STG.E.U16 desc[UR36][R2.64], R18 ;  /* 0x0000001202007986 */ /* 0x000fe2000c101524 */
[----:B------:R-:W-:Y:S05]  /*a3e0*/  EXIT ;  /* 0x000000000000794d */ /* 0x000fea0003800000 */
.L_x_8163:
        /* <DEDUP_REMOVED lines=9> */
.L_x_8166:
[----:B------:R-:W-:-:S04]  /*a480*/  F2FP.F16.F32.PACK_AB R5, RZ, R18 ;  /* 0x00000012ff05723e */ /* 0x000fc800000000ff */
[----:B------:R-:W-:-:S05]  /*a490*/  PRMT R5, R5, 0x5410, RZ ;  /* 0x0000541005057816 */ /* 0x000fca00000000ff */
[----:B------:R-:W-:Y:S01]  /*a4a0*/  STG.E desc[UR36][R2.64], R5 ;  /* 0x0000000502007986 */ /* 0x000fe2000c101924 */
[----:B------:R-:W-:Y:S05]  /*a4b0*/  EXIT ;  /* 0x000000000000794d */ /* 0x000fea0003800000 */
.L_x_8165:
[----:B------:R-:W-:-:S06]  /*a4c0*/  FMUL.FTZ R4, R18, 1 ;  /* 0x3f80000012047820 */ /* 0x000fcc0000410000 */
[----:B------:R-:W0:Y:S02]  /*a4d0*/  F2F.F64.F32 R4, R4 ;  /* 0x0000000400047310 */ /* 0x000e240000201800 */
[----:B0-----:R-:W-:Y:S01]  /*a4e0*/  STG.E.64 desc[UR36][R2.64], R4 ;  /* 0x0000000402007986 */ /* 0x001fe2000c101b24 */
[----:B------:R-:W-:Y:S05]  /*a4f0*/  EXIT ;  /* 0x000000000000794d */ /* 0x000fea0003800000 */
.L_x_8156:
        /* <DEDUP_REMOVED lines=12> */
.L_x_8169:
[----:B------:R-:W-:Y:S01]  /*a5c0*/  FMUL.FTZ R4, R18, 1 ;  /* 0x3f80000012047820 */ /* 0x000fe20000410000 */
[----:B------:R-:W-:-:S05]  /*a5d0*/  CS2R R6, SRZ ;  /* 0x0000000000067805 */ /* 0x000fca000001ff00 */
[----:B------:R-:W0:Y:S02]  /*a5e0*/  F2F.F64.F32 R4, R4 ;  /* 0x0000000400047310 */ /* 0x000e240000201800 */
[----:B0-----:R-:W-:Y:S01]  /*a5f0*/  STG.E.128 desc[UR36][R2.64], R4 ;  /* 0x0000000402007986 */ /* 0x001fe2000c101d24 */
[----:B------:R-:W-:Y:S05]  /*a600*/  EXIT ;  /* 0x000000000000794d */ /* 0x000fea0003800000 */
.L_x_8168:
        /* <DEDUP_REMOVED lines=20> */
.L_x_8173:
[----:B------:R-:W-:Y:S05]  /*a750*/  BSYNC B0 ;  /* 0x0000000000007941 */ /* 0x000fea0003800000 */
.L_x_8172:
[----:B------:R-:W-:-:S05]  /*a760*/  LOP3.LUT R7, R0, R7, RZ, 0xfc, !PT ;  /* 0x0000000700077212 */ /* 0x000fca00078efcff */
[----:B------:R-:W-:Y:S01]  /*a770*/  STG.E.U8 desc[UR36][R2.64], R7 ;  /* 0x0000000702007986 */ /* 0x000fe2000c101124 */
[----:B------:R-:W-:Y:S05]  /*a780*/  EXIT ;  /* 0x000000000000794d */ /* 0x000fea0003800000 */
.L_x_8171:
        /* <DEDUP_REMOVED lines=12> */
.L_x_8175:
[----:B------:R-:W-:Y:S01]  /*a850*/  IMAD.MOV.U32 R0, RZ, RZ, 0x7f ;  /* 0x0000007fff007424 */ /* 0x000fe200078e00ff */
[----:B------:R-:W-:-:S04]  /*a860*/  ISETP.GT.U32.AND P0, PT, R4, 0x7f800000, PT ;  /* 0x7f8000000400780c */ /* 0x000fc80003f04070 */
[----:B------:R-:W-:-:S09]  /*a870*/  SEL R0, R0, 0x7c, P0 ;  /* 0x0000007c00007807 */ /* 0x000fd20000000000 */
.L_x_8176:
[----:B------:R-:W-:Y:S05]  /*a880*/  BSYNC B0 ;  /* 0x0000000000007941 */ /* 0x000fea0003800000 */
.L_x_8174:
[----:B------:R-:W-:-:S04]  /*a890*/  LOP3.LUT R18, R18, 0x80000000, RZ, 0xc0, !PT ;  /* 0x8000000012127812 */ /* 0x000fc800078ec0ff */
[----:B------:R-:W-:-:S04]  /*a8a0*/  SHF.R.U32.HI R5, RZ, 0x18, R18 ;  /* 0x00000018ff057819 */ /* 0x000fc80000011612 */
[----:B------:R-:W-:-:S05]  /*a8b0*/  LOP3.LUT R5, R0, R5, RZ, 0xfc, !PT ;  /* 0x0000000500057212 */ /* 0x000fca00078efcff */
[----:B------:R-:W-:Y:S01]  /*a8c0*/  STG.E.U8 desc[UR36][R2.64], R5 ;  /* 0x0000000502007986 */ /* 0x000fe2000c101124 */
[----:B------:R-:W-:Y:S05]  /*a8d0*/  EXIT ;  /* 0x000000000000794d */ /* 0x000fea0003800000 */
.L_x_8170:
[----:B------:R-:W-:-:S05]  /*a8e0*/  F2FP.BF16.F32.PACK_AB R18, RZ, R18 ;  /* 0x00000012ff12723e */ /* 0x000fca00000010ff */
[----:B------:R-:W-:Y:S01]  /*a8f0*/  STG.E.U16 desc[UR36][R2.64], R18 ;  /* 0x0000001202007986 */ /* 0x000fe2000c101524 */
[----:B------:R-:W-:Y:S05]  /*a900*/  EXIT ;  /* 0x000000000000794d */ /* 0x000fea0003800000 */
.L_x_8167:
        /* <DEDUP_REMOVED lines=11> */
.L_x_8179:
        /* <DEDUP_REMOVED lines=16> */
.L_x_8182:
[----:B------:R-:W-:-:S04]  /*aac0*/  LOP3.LUT R18, R18, 0x80000000, RZ, 0xc0, !PT ;  /* 0x8000000012127812 */ /* 0x000fc800078ec0ff */
[----:B------:R-:W-:-:S04]  /*aad0*/  SHF.R.U32.HI R5, RZ, 0x18, R18 ;  /* 0x00000018ff057819 */ /* 0x000fc80000011612 */
[----:B------:R-:W-:-:S04]  /*aae0*/  LOP3.LUT R4, R4, R5, RZ, 0xfc, !PT ;  /* 0x0000000504047212 */ /* 0x000fc800078efcff */
[----:B------:R-:W-:-:S07]  /*aaf0*/  PRMT R0, R4, 0x7610, R0 ;  /* 0x0000761004007816 */ /* 0x000fce0000000000 */
.L_x_8181:
[----:B------:R-:W-:Y:S05]  /*ab00*/  BSYNC B0 ;  /* 0x0000000000007941 */ /* 0x000fea0003800000 */
.L_x_8180:
[----:B------:R-:W-:Y:S01]  /*ab10*/  STG.E.U8 desc[UR36][R2.64], R0 ;  /* 0x0000000002007986 */ /* 0x000fe2000c101124 */
[----:B------:R-:W-:Y:S05]  /*ab20*/  EXIT ;  /* 0x000000000000794d */ /* 0x000fea0003800000 */
.L_x_8178:
        /* <DEDUP_REMOVED lines=16> */
.L_x_8185:
[----:B------:R-:W-:-:S04]  /*ac30*/  LOP3.LUT R18, R18, 0x80000000, RZ, 0xc0, !PT ;  /* 0x8000000012127812 */ /* 0x000fc800078ec0ff */
[----:B------:R-:W-:-:S04]  /*ac40*/  SHF.R.U32.HI R5, RZ, 0x18, R18 ;  /* 0x00000018ff057819 */ /* 0x000fc80000011612 */
[----:B------:R-:W-:-:S04]  /*ac50*/  LOP3.LUT R4, R4, R5, RZ, 0xfc, !PT ;  /* 0x0000000504047212 */ /* 0x000fc800078efcff */
[----:B------:R-:W-:-:S07]  /*ac60*/  PRMT R0, R4, 0x7610, R0 ;  /* 0x0000761004007816 */ /* 0x000fce0000000000 */
.L_x_8184:
[----:B------:R-:W-:Y:S05]  /*ac70*/  BSYNC B0 ;  /* 0x0000000000007941 */ /* 0x000fea0003800000 */
.L_x_8183:
[----:B------:R-:W-:Y:S01]  /*ac80*/  STG.E.U8 desc[UR36][R2.64], R0 ;  /* 0x0000000002007986 */ /* 0x000fe2000c101124 */
[----:B------:R-:W-:Y:S05]  /*ac90*/  EXIT ;  /* 0x000000000000794d */ /* 0x000fea0003800000 */
.L_x_8177:
        /* <DEDUP_REMOVED lines=21> */
.L_x_8160:
        /* <DEDUP_REMOVED lines=16> */
.L_x_8188:
[----:B------:R-:W-:Y:S05]  /*aef0*/  EXIT ;  /* 0x000000000000794d */ /* 0x000fea0003800000 */
.L_x_8187:
[----:B------:R-:W0:Y:S02]  /*af00*/  F2I.U64.TRUNC R18, R18 ;  /* 0x0000001200127311 */ /* 0x000e24000020d800 */
[----:B0-----:R-:W-:Y:S01]  /*af10*/  STG.E.64 desc[UR36][R2.64], R18 ;  /* 0x0000001202007986 */ /* 0x001fe2000c101b24 */
[----:B------:R-:W-:Y:S05]  /*af20*/  EXIT ;  /* 0x000000000000794d */ /* 0x000fea0003800000 */
.L_x_8186:
[----:B------:R-:W0:Y:S02]  /*af30*/  F2I.FTZ.U32.TRUNC.NTZ R5, R18 ;  /* 0x0000001200057305 */ /* 0x000e24000021f000 */
[----:B0-----:R-:W-:Y:S01]  /*af40*/  STG.E desc[UR36][R2.64], R5 ;  /* 0x0000000502007986 */ /* 0x001fe2000c101924 */
[----:B------:R-:W-:Y:S05]  /*af50*/  EXIT ;  /* 0x000000000000794d */ /* 0x000fea0003800000 */
.L_x_8189:
        /* <DEDUP_REMOVED lines=10> */
.L_x_28377:


//--------------------- .text._ZN2at6native18elementwise_kernelILi128ELi2EZNS0_22gpu_kernel_impl_nocastIZZZNS0_49_GLOBAL__N__b919a28f_16_Normalization_cu_5c38458736batch_norm_elementwise_backward_evalERKNS_6TensorES6_S6_S6_ENKUlvE0_clEvENKUlvE0_clEvEUlffE_EEvRNS_18TensorIteratorBaseERKT_EUliE_EEviT1_ --------------------------
	.section	.text._ZN2at6native18elementwise_kernelILi128ELi2EZNS0_22gpu_kernel_impl_nocastIZZZNS0_49_GLOBAL__N__b919a28f_16_Normalization_cu_5c38458736batch_norm_elementwise_backward_evalERKNS_6TensorES6_S6_S6_ENKUlvE0_clEvENKUlvE0_clEvEUlffE_EEvRNS_18TensorIteratorBaseERKT_EUliE_EEviT1_,"ax",@progbits
	.align	128
        .global         _ZN2at6native18elementwise_kernelILi128ELi2EZNS0_22gpu_kernel_impl_nocastIZZZNS0_49_GLOBAL__N__b919a28f_16_Normalization_cu_5c38458736batch_norm_elementwise_backward_evalERKNS_6TensorES6_S6_S6_ENKUlvE0_clEvENKUlvE0_clEvEUlffE_EEvRNS_18TensorIteratorBaseERKT_EUliE_EEviT1_
        .type           _ZN2at6native18elementwise_kernelILi128ELi2EZNS0_22gpu_kernel_impl_nocastIZZZNS0_49_GLOBAL__N__b919a28f_16_Normalization_cu_5c38458736batch_norm_elementwise_backward_evalERKNS_6TensorES6_S6_S6_ENKUlvE0_clEvENKUlvE0_clEvEUlffE_EEvRNS_18TensorIteratorBaseERKT_EUliE_EEviT1_,@function
        .size           _ZN2at6native18elementwise_kernelILi128ELi2EZNS0_22gpu_kernel_impl_nocastIZZZNS0_49_GLOBAL__N__b919a28f_16_Normalization_cu_5c38458736batch_norm_elementwise_backward_evalERKNS_6TensorES6_S6_S6_ENKUlvE0_clEvENKUlvE0_clEvEUlffE_EEvRNS_18TensorIteratorBaseERKT_EUliE_EEviT1_,(.L_x_28378 - _ZN2at6native18elementwise_kernelILi128ELi2EZNS0_22gpu_kernel_impl_nocastIZZZNS0_49_GLOBAL__N__b919a28f_16_Normalization_cu_5c38458736batch_norm_elementwise_backward_evalERKNS_6TensorES6_S6_S6_ENKUlvE0_clEvENKUlvE0_clEvEUlffE_EEvRNS_18TensorIteratorBaseERKT_EUliE_EEviT1_)
        .other          _ZN2at6native18elementwise_kernelILi128ELi2EZNS0_22gpu_kernel_impl_nocastIZZZNS0_49_GLOBAL__N__b919a28f_16_Normalization_cu_5c38458736batch_norm_elementwise_backward_evalERKNS_6TensorES6_S6_S6_ENKUlvE0_clEvENKUlvE0_clEvEUlffE_EEvRNS_18TensorIteratorBaseERKT_EUliE_EEviT1_,@"STO_CUDA_ENTRY STV_DEFAULT"
_ZN2at6native18elementwise_kernelILi128ELi2EZNS0_22gpu_kernel_impl_nocastIZZZNS0_49_GLOBAL__N__b919a28f_16_Normalization_cu_5c38458736batch_norm_elementwise_backward_evalERKNS_6TensorES6_S6_S6_ENKUlvE0_clEvENKUlvE0_clEvEUlffE_EEvRNS_18TensorIteratorBaseERKT_EUliE_EEviT1_:
.text._ZN2at6native18elementwise_kernelILi128ELi2EZNS0_22gpu_kernel_impl_nocastIZZZNS0_49_GLOBAL__N__b919a28f_16_Normalization_cu_5c38458736batch_norm_elementwise_backward_evalERKNS_6TensorES6_S6_S6_ENKUlvE0_clEvENKUlvE0_clEvEUlffE_EEvRNS_18TensorIteratorBaseERKT_EUliE_EEviT1_:
        /* <DEDUP_REMOVED lines=11> */
[----:B------:R-:W-:Y:S01]  /*00b0*/  HFMA2.MMA R4, -RZ, RZ, 0, 0 ;  /* 0x00000000ff047435 */ /* 0x000fe200000001ff */
[----:B------:R-:W-:Y:S02]  /*00c0*/  CS2R R2, SRZ ;  /* 0x0000000000027805 */ /* 0x000fe4000001ff00 */
        /* <DEDUP_REMOVED lines=350> */
.L_x_8192:
[----:B------:R-:W-:Y:S01]  /*16b0*/  ULDC.64 UR8, c[0x0][0x480] ;  /* 0x0001200000087ab9 */ /* 0x000fe20000000a00 */
[----:B------:R-:W-:Y:S01]  /*16c0*/  ULDC.64 UR10, c[0x0][0x488] ;  /* 0x00012200000a7ab9 */ /* 0x000fe20000000a00 */
[----:B------:R-:W-:Y:S02]  /*16d0*/  IADD3 R6, P0, R2, UR8, RZ ;  /* 0x0000000802067c10 */ /* 0x000fe4000ff1e0ff */
[----:B------:R-:W-:Y:S02]  /*16e0*/  IADD3 R4, P1, R4, UR10, RZ ;  /* 0x0000000a04047c10 */ /* 0x000fe4000ff3e0ff */
[----:B------:R-:W-:Y:S01]  /*16f0*/  IADD3.X R7, RZ, UR9, RZ, P0, !PT ;  /* 0x00000009ff077c10 */ /* 0x000fe200087fe4ff */
[----:B------:R-:W-:Y:S01]  /*1700*/  ULDC.64 UR8, c[0x0][0x478] ;  /* 0x00011e0000087ab9 */ /* 0x000fe20000000a00 */
[----:B------:R-:W-:-:S04]  /*1710*/  IADD3.X R5, RZ, UR11, RZ, P1, !PT ;  /* 0x0000000bff057c10 */ /* 0x000fc80008ffe4ff */
[----:B------:R-:W2:Y:S04]  /*1720*/  LDG.E R7, desc[UR4][R6.64] ;  /* 0x0000000406077981 */ /* 0x000ea8000c1e1900 */
[----:B------:R-:W2:Y:S01]  /*1730*/  LDG.E R4, desc[UR4][R4.64] ;  /* 0x0000000404047981 */ /* 0x000ea2000c1e1900 */
[----:B------:R-:W-:-:S04]  /*1740*/  IADD3 R2, P0, R3, UR8, RZ ;  /* 0x0000000803027c10 */ /* 0x000fc8000ff1e0ff */
[----:B------:R-:W-:Y:S02]  /*1750*/  IADD3.X R3, RZ, UR9, RZ, P0, !PT ;  /* 0x00000009ff037c10 */ /* 0x000fe400087fe4ff */
[----:B------:R-:W-:Y:S01]  /*1760*/  IADD3 R9, R0, 0x80, RZ ;  /* 0x0000008000097810 */ /* 0x000fe20007ffe0ff */
[----:B--2---:R-:W-:-:S05]  /*1770*/  FMUL.FTZ R11, R4, R7 ;  /* 0x00000007040b7220 */ /* 0x004fca0000410000 */
[----:B------:R0:W-:Y:S02]  /*1780*/  STG.E desc[UR4][R2.64], R11 ;  /* 0x0000000b02007986 */ /* 0x0001e4000c101904 */
.L_x_8191:
[----:B------:R-:W-:Y:S05]  /*1790*/  BSYNC B0 ;  /* 0x0000000000007941 */ /* 0x000fea0003800000 */
.L_x_8190:
[----:B------:R-:W-:-:S13]  /*17a0*/  ISETP.GE.AND P0, PT, R9, UR6, PT ;  /* 0x0000000609007c0c */ /* 0x000fda000bf06270 */
[----:B------:R-:W-:Y:S05]  /*17b0*/  @P0 EXIT ;  /* 0x000000000000094d */ /* 0x000fea0003800000 */
[----:B------:R-:W1:Y:S01]  /*17c0*/  LDC R8, c[0x0][0x218] ;  /* 0x00008600ff087b82 */ /* 0x000e620000000800 */
[----:B------:R-:W-:Y:S01]  /*17d0*/  HFMA2.MMA R0, -RZ, RZ, 0, 0 ;  /* 0x00000000ff007435 */ /* 0x000fe200000001ff */
[----:B0-----:R-:W-:Y:S02]  /*17e0*/  CS2R R2, SRZ ;  /* 0x0000000000027805 */ /* 0x001fe4000001ff00 */
[----:B-1----:R-:W-:-:S13]  /*17f0*/  ISETP.NE.AND P0, PT, R8, RZ, PT ;  /* 0x000000ff0800720c */ /* 0x002fda0003f05270 */
[----:B------:R-:W-:Y:S05]  /*1800*/  @!P0 BRA `(.L_x_8193) ;  /* 0x0000001400708947 */ /* 0x000fea0003800000 */
[----:B------:R-:W-:Y:S01]  /*1810*/  MOV R2, RZ ;  /* 0x000000ff00027202 */ /* 0x000fe20000000f00 */
[----:B------:R-:W-:Y:S01]  /*1820*/  ULDC.64 UR6, c[0x0][0x220] ;  /* 0x0000880000067ab9 */ /* 0x000fe20000000a00 */
[----:B------:R-:W-:Y:S01]  /*1830*/  MOV R3, R9 ;  /* 0x0000000900037202 */ /* 0x000fe20000000f00 */
[----:B------:R-:W-:Y:S01]  /*1840*/  ULDC UR8, c[0x0][0x350] ;  /* 0x0000d40000087ab9 */ /* 0x000fe20000000800 */
        /* <DEDUP_REMOVED lines=327> */
[----:B------:R-:W-:-:S03]  /*2cc0*/  @P0 MOV R8, RZ ;  /* 0x000000ff00080202 */ /* 0x000fc60000000f00 */
[----:B------:R-:W1:Y:S08]  /*2cd0*/  @P0 LDC R13, c[0x0][0x33c] ;  /* 0x0000cf00ff0d0b82 */ /* 0x000e700000000800 */
[----:B------:R-:W2:Y:S08]  /*2ce0*/  @P0 LDC.64 R6, c[0x0][0x468] ;  /* 0x00011a00ff060b82 */ /* 0x000eb00000000a00 */
[----:B------:R-:W3:Y:S01]  /*2cf0*/  @P0 LDC R12, c[0x0][0x470] ;  /* 0x00011c00ff0c0b82 */ /* 0x000ee20000000800 */
        /* <DEDUP_REMOVED lines=9> */
[----:B------:R-:W-:Y:S02]  /*2d90*/  IMAD R0, R5, UR9, R0 ;  /* 0x0000000905007c24 */ /* 0x000fe4000f8e0200 */
[----:B--2---:R-:W-:-:S02]  /*2da0*/  @P0 IMAD R3, R9, R6, R3 ;  /* 0x0000000609030224 */ /* 0x004fc400078e0203 */
[C---:B------:R-:W-:Y:S02]  /*2db0*/  @P0 IMAD R2, R9.reuse, R7, R2 ;  /* 0x0000000709020224 */ /* 0x040fe400078e0202 */
[----:B---3--:R-:W-:-:S07]  /*2dc0*/  @P0 IMAD R0, R9, R12, R0 ;  /* 0x0000000c09000224 */ /* 0x008fce00078e0200 */
.L_x_8193:
        /* <DEDUP_REMOVED lines=10> */
[----:B------:R-:W-:Y:S01]  /*2e70*/  IADD3.X R3, RZ, UR7, RZ, P0, !PT ;  /* 0x00000007ff037c10 */ /* 0x000fe200087fe4ff */
[----:B--2---:R-:W-:-:S05]  /*2e80*/  FMUL.FTZ R9, R4, R7 ;  /* 0x0000000704097220 */ /* 0x004fca0000410000 */
[----:B------:R-:W-:Y:S01]  /*2e90*/  STG.E desc[UR4][R2.64], R9 ;  /* 0x0000000902007986 */ /* 0x000fe2000c101904 */
[----:B------:R-:W-:Y:S05]  /*2ea0*/  EXIT ;  /* 0x000000000000794d */ /* 0x000fea0003800000 */
.L_x_8194:
        /* <DEDUP_REMOVED lines=13> */
.L_x_28378:


//--------------------- .text._ZN2at6native27unrolled_elementwise_kernelIZZZNS0_49_GLOBAL__N__b919a28f_16_Normalization_cu_5c38458736batch_norm_elementwise_backward_evalERKNS_6TensorES5_S5_S5_ENKUlvE0_clEvENKUlvE0_clEvEUlffE_St5arrayIPcLm3EELi4E23TrivialOffsetCalculatorILi2EjESC_ILi1EjENS0_6memory15LoadWithoutCastENSF_16StoreWithoutCastEEEviT_T0_T2_T3_T4_T5_ --------------------------
	.section	.text._ZN2at6native27unrolled_elementwise_kernelIZZZNS0_49_GLOBAL__N__b919a28f_16_Normalization_cu_5c38458736batch_norm_elementwise_backward_evalERKNS_6TensorES5_S5_S5_ENKUlvE0_clEvENKUlvE0_clEvEUlffE_St5arrayIPcLm3EELi4E23TrivialOffsetCalculatorILi2EjESC_ILi1EjENS0_6memory15LoadWithoutCastENSF_16StoreWithoutCastEEEviT_T0_T2_T3_T4_T5_,"ax",@progbits
	.align	128
        .global         _ZN2at6native27unrolled_elementwise_kernelIZZZNS0_49_GLOBAL__N__b919a28f_16_Normalization_cu_5c38458736batch_norm_elementwise_backward_evalERKNS_6TensorES5_S5_S5_ENKUlvE0_clEvENKUlvE0_clEvEUlffE_St5arrayIPcLm3EELi4E23TrivialOffsetCalculatorILi2EjESC_ILi1EjENS0_6memory15LoadWithoutCastENSF_16StoreWithoutCastEEEviT_T0_T2_T3_T4_T5_
        .type           _ZN2at6native27unrolled_elementwise_kernelIZZZNS0_49_GLOBAL__N__b919a28f_16_Normalization_cu_5c38458736batch_norm_elementwise_backward_evalERKNS_6TensorES5_S5_S5_ENKUlvE0_clEvENKUlvE0_clEvEUlffE_St5arrayIPcLm3EELi4E23TrivialOffsetCalculatorILi2EjESC_ILi1EjENS0_6memory15LoadWithoutCastENSF_16StoreWithoutCastEEEviT_T0_T2_T3_T4_T5_,@function
        .size           _ZN2at6native27unrolled_elementwise_kernelIZZZNS0_49_GLOBAL__N__b919a28f_16_Normalization_cu_5c38458736batch_norm_elementwise_backward_evalERKNS_6TensorES5_S5_S5_ENKUlvE0_clEvENKUlvE0_clEvEUlffE_St5arrayIPcLm3EELi4E23TrivialOffsetCalculatorILi2EjESC_ILi1EjENS0_6memory15LoadWithoutCastENSF_16StoreWithoutCastEEEviT_T0_T2_T3_T4_T5_,(.L_x_28379 - _ZN2at6native27unrolled_elementwise_kernelIZZZNS0_49_GLOBAL__N__b919a28f_16_Normalization_cu_5c38458736batch_norm_elementwise_backward_evalERKNS_6TensorES5_S5_S5_ENKUlvE0_clEvENKUlvE0_clEvEUlffE_St5arrayIPcLm3EELi4E23TrivialOffsetCalculatorILi2EjESC_ILi1EjENS0_6memory15LoadWithoutCastENSF_16StoreWithoutCastEEEviT_T0_T2_T3_T4_T5_)
        .other          _ZN2at6native27unrolled_elementwise_kernelIZZZNS0_49_GLOBAL__N__b919a28f_16_Normalization_cu_5c38458736batch_norm_elementwise_backward_evalERKNS_6TensorES5_S5_S5_ENKUlvE0_clEvENKUlvE0_clEvEUlffE_St5arrayIPcLm3EELi4E23TrivialOffsetCalculatorILi2EjESC_ILi1EjENS0_6memory15LoadWithoutCastENSF_16StoreWithoutCastEEEviT_T0_T2_T3_T4_T5_,@"STO_CUDA_ENTRY STV_DEFAULT"
_ZN2at6native27unrolled_elementwise_kernelIZZZNS0_49_GLOBAL__N__b919a28f_16_Normalization_cu_5c38458736batch_norm_elementwise_backward_evalERKNS_6TensorES5_S5_S5_ENKUlvE0_clEvENKUlvE0_clEvEUlffE_St5arrayIPcLm3EELi4E23TrivialOffsetCalculatorILi2EjESC_ILi1EjENS0_6memory15LoadWithoutCastENSF_16StoreWithoutCastEEEviT_T0_T2_T3_T4_T5_:
.text._ZN2at6native27unrolled_elementwise_kernelIZZZNS0_49_GLOBAL__N__b919a28f_16_Normalization_cu_5c38458736batch_norm_elementwise_backward_evalERKNS_6TensorES5_S5_S5_ENKUlvE0_clEvENKUlvE0_clEvEUlffE_St5arrayIPcLm3EELi4E23TrivialOffsetCalculatorILi2EjESC_ILi1EjENS0_6memory15LoadWithoutCastENSF_16StoreWithoutCastEEEviT_T0_T2_T3_T4_T5_:
[----:B------:R-:W-:Y:S01]  /*0000*/  LDC R1, c[0x0][0x28] ;  /* 0x00000a00ff017b82 */ /* 0x000fe20000000800 */
[----:B------:R-:W0:Y:S07]  /*0010*/  S2R R0, SR_CTAID.X ;  /* 0x0000000000007919 */ /* 0x000e2e0000002500 */
[----:B------:R-:W0:Y:S01]  /*0020*/  LDC R3, c[0x0][0x210] ;  /* 0x00008400ff037b82 */ /* 0x000e220000000800 */
[----:B------:R-:W-:Y:S01]  /*0030*/  ULDC.64 UR4, c[0x0][0x208] ;  /* 0x0000820000047ab9 */ /* 0x000fe20000000a00 */
[----:B------:R-:W1:Y:S01]  /*0040*/  S2R R7, SR_TID.X ;  /* 0x0000000000077919 */ /* 0x000e620000002100 */
[----:B0-----:R-:W-:Y:S01]  /*0050*/  IMAD R6, R0, -0x200, R3 ;  /* 0xfffffe0000067824 */ /* 0x001fe200078e0203 */
[----:B-1----:R-:W-:-:S04]  /*0060*/  MOV R15, R7 ;  /* 0x00000007000f7202 */ /* 0x002fc80000000f00 */
[----:B------:R-:W-:-:S13]  /*0070*/  ISETP.GE.AND P0, PT, R7, R6, PT ;  /* 0x000000060700720c */ /* 0x000fda0003f06270 */
[----:B------:R-:W-:Y:S01]  /*0080*/  @!P0 LEA R9, R0, R15, 0x9 ;  /* 0x0000000f00098211 */ /* 0x000fe200078e48ff */
[----:B------:R-:W-:Y:S01]  /*0090*/  @!P0 VIADD R15, R15, 0x80 ;  /* 0x000000800f0f8836 */ /* 0x000fe20000000000 */
[----:B------:R-:W0:Y:S04]  /*00a0*/  @!P0 LDC.64 R18, c[0x0][0x220] ;  /* 0x00008800ff128b82 */ /* 0x000e280000000a00 */
[----:B------:R-:W-:-:S04]  /*00b0*/  ISETP.GE.AND P1, PT, R15, R6, PT ;  /* 0x000000060f00720c */ /* 0x000fc80003f26270 */
[----:B------:R-:W1:Y:S09]  /*00c0*/  @!P0 LDC.64 R20, c[0x0][0x228] ;  /* 0x00008a00ff148b82 */ /* 0x000e720000000a00 */
[----:B------:R-:W-:Y:S01]  /*00d0*/  @!P1 LEA R17, R0, R15, 0x9 ;  /* 0x0000000f00119211 */ /* 0x000fe200078e48ff */
[----:B------:R-:W-:Y:S01]  /*00e0*/  @!P1 VIADD R15, R15, 0x80 ;  /* 0x000000800f0f9836 */ /* 0x000fe20000000000 */
[----:B------:R-:W2:Y:S04]  /*00f0*/  @!P1 LDC.64 R2, c[0x0][0x220] ;  /* 0x00008800ff029b82 */ /* 0x000ea80000000a00 */
[----:B------:R-:W-:Y:S01]  /*0100*/  ISETP.GE.AND P2, PT, R15, R6, PT ;  /* 0x000000060f00720c */ /* 0x000fe20003f46270 */
[----:B0-----:R-:W-:-:S03]  /*0110*/  @!P0 IMAD.WIDE.U32 R18, R9, 0x4, R18 ;  /* 0x0000000409128825 */ /* 0x001fc600078e0012 */
[----:B------:R-:W0:Y:S01]  /*0120*/  @!P1 LDC.64 R4, c[0x0][0x228] ;  /* 0x00008a00ff049b82 */ /* 0x000e220000000a00 */
[----:B-1----:R-:W-:Y:S01]  /*0130*/  @!P0 IMAD.WIDE.U32 R20, R9, 0x4, R20 ;  /* 0x0000000409148825 */ /* 0x002fe200078e0014 */
[----:B------:R-:W-:-:S07]  /*0140*/  CS2R R8, SRZ ;  /* 0x0000000000087805 */ /* 0x000fce000001ff00 */
[----:B------:R-:W1:Y:S01]  /*0150*/  @!P2 LDC.64 R12, c[0x0][0x220] ;  /* 0x00008800ff0cab82 */ /* 0x000e620000000a00 */
[----:B------:R-:W3:Y:S04]  /*0160*/  @!P0 LDG.E R8, desc[UR4][R18.64] ;  /* 0x0000000412088981 */ /* 0x000ee8000c1e1900 */
[----:B------:R-:W3:Y:S03]  /*0170*/  @!P0 LDG.E R9, desc[UR4][R20.64] ;  /* 0x0000000414098981 */ /* 0x000ee6000c1e1900 */
[----:B------:R-:W4:Y:S01]  /*0180*/  @!P2 LDC.64 R10, c[0x0][0x228] ;  /* 0x00008a00ff0aab82 */ /* 0x000f220000000a00 */
[----:B------:R-:W-:Y:S01]  /*0190*/  @!P2 LEA R23, R0, R15, 0x9 ;  /* 0x0000000f0017a211 */ /* 0x000fe200078e48ff */
[----:B------:R-:W-:Y:S01]  /*01a0*/  HFMA2.MMA R14, -RZ, RZ, 0, 0 ;  /* 0x00000000ff0e7435 */ /* 0x000fe200000001ff */
[----:B--2---:R-:W-:-:S04]  /*01b0*/  @!P1 IMAD.WIDE.U32 R2, R17, 0x4, R2 ;  /* 0x0000000411029825 */ /* 0x004fc800078e0002 */
[----:B0-----:R-:W-:-:S04]  /*01c0*/  @!P1 IMAD.WIDE.U32 R4, R17, 0x4, R4 ;  /* 0x0000000411049825 */ /* 0x001fc800078e0004 */
[----:B------:R-:W-:Y:S01]  /*01d0*/  IMAD.MOV.U32 R17, RZ, RZ, RZ ;  /* 0x000000ffff117224 */ /* 0x000fe200078e00ff */
[----:B------:R-:W2:Y:S01]  /*01e0*/  @!P1 LDG.E R14, desc[UR4][R2.64] ;  /* 0x00000004020e9981 */ /* 0x000ea2000c1e1900 */
[----:B-1----:R-:W-:-:S04]  /*01f0*/  @!P2 IMAD.WIDE.U32 R12, R23, 0x4, R12 ;  /* 0x00000004170ca825 */ /* 0x002fc800078e000c */
[----:B------:R0:W2:Y:S01]  /*0200*/  @!P1 LDG.E R17, desc[UR4][R4.64] ;  /* 0x0000000404119981 */ /* 0x0000a2000c1e1900 */
[----:B----4-:R-:W-:Y:S01]  /*0210*/  @!P2 IMAD.WIDE.U32 R22, R23, 0x4, R10 ;  /* 0x000000041716a825 */ /* 0x010fe200078e000a */
[----:B------:R-:W-:Y:S02]  /*0220*/  CS2R R10, SRZ ;  /* 0x00000000000a7805 */ /* 0x000fe4000001ff00 */
[----:B------:R-:W-:Y:S01]  /*0230*/  @!P2 IADD3 R15, R15, 0x80, RZ ;  /* 0x000000800f0fa810 */ /* 0x000fe20007ffe0ff */
[----:B0-----:R-:W0:Y:S03]  /*0240*/  @!P0 LDC.64 R4, c[0x0][0x218] ;  /* 0x00008600ff048b82 */ /* 0x001e260000000a00 */
[----:B------:R1:W4:Y:S04]  /*0250*/  @!P2 LDG.E R10, desc[UR4][R12.64] ;  /* 0x000000040c0aa981 */ /* 0x000328000c1e1900 */
[----:B------:R-:W4:Y:S01]  /*0260*/  @!P2 LDG.E R11, desc[UR4][R22.64] ;  /* 0x00000004160ba981 */ /* 0x000f22000c1e1900 */
[----:B------:R-:W-:-:S13]  /*0270*/  ISETP.GE.AND P1, PT, R15, R6, PT ;  /* 0x000000060f00720c */ /* 0x000fda0003f26270 */
[----:B------:R-:W0:Y:S08]  /*0280*/  @!P1 LDC.64 R18, c[0x0][0x220] ;  /* 0x00008800ff129b82 */ /* 0x000e300000000a00 */
[----:B------:R-:W0:Y:S01]  /*0290*/  @!P1 LDC.64 R20, c[0x0][0x228] ;  /* 0x00008a00ff149b82 */ /* 0x000e220000000a00 */
[C---:B------:R-:W-:Y:S01]  /*02a0*/  @!P1 LEA R15, R0.reuse, R15, 0x9 ;  /* 0x0000000f000f9211 */ /* 0x040fe200078e48ff */
[----:B-1----:R-:W-:Y:S01]  /*02b0*/  VIADD R12, R7, 0x80 ;  /* 0x00000080070c7836 */ /* 0x002fe20000000000 */
[----:B------:R-:W-:Y:S01]  /*02c0*/  MOV R13, R7 ;  /* 0x00000007000d7202 */ /* 0x000fe20000000f00 */
[----:B------:R-:W-:Y:S01]  /*02d0*/  @!P0 IMAD R7, R0, 0x200, R7 ;  /* 0x0000020000078824 */ /* 0x000fe200078e0207 */
[----:B------:R-:W-:-:S03]  /*02e0*/  CS2R R2, SRZ ;  /* 0x0000000000027805 */ /* 0x000fc6000001ff00 */
[----:B0-----:R-:W-:Y:S01]  /*02f0*/  @!P0 IMAD.WIDE.U32 R4, R7, 0x4, R4 ;  /* 0x0000000407048825 */ /* 0x001fe200078e0004 */
[----:B------:R-:W-:-:S03]  /*0300*/  @!P0 MOV R13, R12 ;  /* 0x0000000c000d8202 */ /* 0x000fc60000000f00 */
[----:B------:R-:W-:-:S05]  /*0310*/  @!P1 IMAD.WIDE.U32 R18, R15, 0x4, R18 ;  /* 0x000000040f129825 */ /* 0x000fca00078e0012 */
[----:B------:R0:W5:Y:S01]  /*0320*/  @!P1 LDG.E R2, desc[UR4][R18.64] ;  /* 0x0000000412029981 */ /* 0x000162000c1e1900 */
[----:B------:R-:W-:-:S05]  /*0330*/  @!P1 IMAD.WIDE.U32 R20, R15, 0x4, R20 ;  /* 0x000000040f149825 */ /* 0x000fca00078e0014 */
[----:B------:R0:W5:Y:S01]  /*0340*/  @!P1 LDG.E R3, desc[UR4][R20.64] ;  /* 0x0000000414039981 */ /* 0x000162000c1e1900 */
[----:B------:R-:W-:Y:S01]  /*0350*/  ISETP.GE.AND P1, PT, R13, R6, PT ;  /* 0x000000060d00720c */ /* 0x000fe20003f26270 */
[----:B------:R-:W-:Y:S01]  /*0360*/  BSSY B0, `(.L_x_8195) ;  /* 0x0000010000007945 */ /* 0x000fe20003800000 */
[----:B---3--:R-:W-:-:S05]  /*0370*/  FMUL.FTZ R9, R9, R8 ;  /* 0x0000000809097220 */ /* 0x008fca0000410000 */
[----:B------:R0:W-:Y:S01]  /*0380*/  @!P0 STG.E desc[UR4][R4.64], R9 ;  /* 0x0000000904008986 */ /* 0x0001e2000c101904 */
[----:B--2---:R-:W-:Y:S01]  /*0390*/  FMUL.FTZ R17, R17, R14 ;  /* 0x0000000e11117220 */ /* 0x004fe20000410000 */
[----:B----4-:R-:W-:-:S04]  /*03a0*/  FMUL.FTZ R11, R11, R10 ;  /* 0x0000000a0b0b7220 */ /* 0x010fc80000410000 */
[----:B0-----:R-:W-:Y:S05]  /*03b0*/  @P1 BRA `(.L_x_8196) ;  /* 0x0000000000281947 */ /* 0x001fea0003800000 */
        /* <DEDUP_REMOVED lines=9> */
[----:B------:R0:W-:Y:S02]  /*0450*/  @!P0 STG.E desc[UR4][R8.64], R11 ;  /* 0x0000000b08008986 */ /* 0x0001e4000c101904 */
.L_x_8196:
[----:B------:R-:W-:Y:S05]  /*0460*/  BSYNC B0 ;  /* 0x0000000000007941 */ /* 0x000fea0003800000 */
.L_x_8195:
[----:B------:R-:W-:-:S13]  /*0470*/  ISETP.GE.AND P0, PT, R13, R6, PT ;  /* 0x000000060d00720c */ /* 0x000fda0003f06270 */
[----:B------:R-:W-:Y:S05]  /*0480*/  @P0 EXIT ;  /* 0x000000000000094d */ /* 0x000fea0003800000 */
[----:B0-----:R-:W0:Y:S01]  /*0490*/  LDC.64 R4, c[0x0][0x218] ;  /* 0x00008600ff047b82 */ /* 0x001e220000000a00 */
[----:B------:R-:W-:Y:S01]  /*04a0*/  LEA R13, R0, R13, 0x9 ;  /* 0x0000000d000d7211 */ /* 0x000fe200078e48ff */
[----:B-----5:R-:W-:-:S04]  /*04b0*/  FMUL.FTZ R7, R3, R2 ;  /* 0x0000000203077220 */ /* 0x020fc80000410000 */
[----:B0-----:R-:W-:-:S05]  /*04c0*/  IMAD.WIDE.U32 R2, R13, 0x4, R4 ;  /* 0x000000040d027825 */ /* 0x001fca00078e0004 */
[----:B------:R-:W-:Y:S01]  /*04d0*/  STG.E desc[UR4][R2.64], R7 ;  /* 0x0000000702007986 */ /* 0x000fe2000c101904 */
[----:B------:R-:W-:Y:S05]  /*04e0*/  EXIT ;  /* 0x000000000000794d */ /* 0x000fea0003800000 */
.L_x_8197:
        /* <DEDUP_REMOVED lines=9> */
.L_x_28379:


//--------------------- .text._ZN2at6native29vectorized_elementwise_kernelILi2EZZZNS0_49_GLOBAL__N__b919a28f_16_Normalization_cu_5c38458736batch_norm_elementwise_backward_evalERKNS_6TensorES5_S5_S5_ENKUlvE0_clEvENKUlvE0_clEvEUlffE_St5arrayIPcLm3EEEEviT0_T1_ --------------------------
	.section	.text._ZN2at6native29vectorized_elementwise_kernelILi2EZZZNS0_49_GLOBAL__N__b919a28f_16_Normalization_cu_5c38458736batch_norm_elementwise_backward_evalERKNS_6TensorES5_S5_S5_ENKUlvE0_clEvENKUlvE0_clEvEUlffE_St5arrayIPcLm3EEEEviT0_T1_,"ax",@progbits
	.align	128
        .global         _ZN2at6native29vectorized_elementwise_kernelILi2EZZZNS0_49_GLOBAL__N__b919a28f_16_Normalization_cu_5c38458736batch_norm_elementwise_backward_evalERKNS_6TensorES5_S5_S5_ENKUlvE0_clEvENKUlvE0_clEvEUlffE_St5arrayIPcLm3EEEEviT0_T1_
        .type           _ZN2at6native29vectorized_elementwise_kernelILi2EZZZNS0_49_GLOBAL__N__b919a28f_16_Normalization_cu_5c38458736batch_norm_elementwise_backward_evalERKNS_6TensorES5_S5_S5_ENKUlvE0_clEvENKUlvE0_clEvEUlffE_St5arrayIPcLm3EEEEviT0_T1_,@function
        .size           _ZN2at6native29vectorized_elementwise_kernelILi2EZZZNS0_49_GLOBAL__N__b919a28f_16_Normalization_cu_5c38458736batch_norm_elementwise_backward_evalERKNS_6TensorES5_S5_S5_ENKUlvE0_clEvENKUlvE0_clEvEUlffE_St5arrayIPcLm3EEEEviT0_T1_,(.L_x_28380 - _ZN2at6native29vectorized_elementwise_kernelILi2EZZZNS0_49_GLOBAL__N__b919a28f_16_Normalization_cu_5c38458736batch_norm_elementwise_backward_evalERKNS_6TensorES5_S5_S5_ENKUlvE0_clEvENKUlvE0_clEvEUlffE_St5arrayIPcLm3EEEEviT0_T1_)
        .other          _ZN2at6native29vectorized_elementwise_kernelILi2EZZZNS0_49_GLOBAL__N__b919a28f_16_Normalization_cu_5c38458736batch_norm_elementwise_backward_evalERKNS_6TensorES5_S5_S5_ENKUlvE0_clEvENKUlvE0_clEvEUlffE_St5arrayIPcLm3EEEEviT0_T1_,@"STO_CUDA_ENTRY STV_DEFAULT"
_ZN2at6native29vectorized_elementwise_kernelILi2EZZZNS0_49_GLOBAL__N__b919a28f_16_Normalization_cu_5c38458736batch_norm_elementwise_backward_evalERKNS_6TensorES5_S5_S5_ENKUlvE0_clEvENKUlvE0_clEvEUlffE_St5arrayIPcLm3EEEEviT0_T1_:
.text._ZN2at6native29vectorized_elementwise_kernelILi2EZZZNS0_49_GLOBAL__N__b919a28f_16_Normalization_cu_5c38458736batch_norm_elementwise_backward_evalERKNS_6TensorES5_S5_S5_ENKUlvE0_clEvENKUlvE0_clEvEUlffE_St5arrayIPcLm3EEEEviT0_T1_:
        /* <DEDUP_REMOVED lines=17> */
[----:B------:R-:W-:-:S03]  /*0110*/  IMAD.WIDE.U32 R18, R2, 0x8, R6 ;  /* 0x0000000802127825 */ /* 0x000fc600078e0006 */
[----:B------:R-:W5:Y:S04]  /*0120*/  LDG.E.64 R4, desc[UR4][R16.64+0x800] ;  /* 0x0008000410047981 */ /* 0x000f68000c1e1b00 */
[----:B------:R-:W2:Y:S04]  /*0130*/  LDG.E.64 R24, desc[UR4][R18.64] ;  /* 0x0000000412187981 */ /* 0x000ea8000c1e1b00 */
[----:B------:R-:W4:Y:S04]  /*0140*/  LDG.E.64 R8, desc[UR4][R18.64+0x400] ;  /* 0x0004000412087981 */ /* 0x000f28000c1e1b00 */
[----:B------:R-:W5:Y:S04]  /*0150*/  LDG.E.64 R6, desc[UR4][R18.64+0x800] ;  /* 0x0008000412067981 */ /* 0x000f68000c1e1b00 */
[----:B------:R-:W5:Y:S04]  /*0160*/  LDG.E.64 R10, desc[UR4][R16.64+0xc00] ;  /* 0x000c0004100a7981 */ /* 0x000f68000c1e1b00 */
[----:B------:R-:W5:Y:S01]  /*0170*/  LDG.E.64 R14, desc[UR4][R18.64+0xc00] ;  /* 0x000c0004120e7981 */ /* 0x000f62000c1e1b00 */
[----:B---3--:R-:W-:-:S04]  /*0180*/  IMAD.WIDE.U32 R20, R0, 0x4, R20 ;  /* 0x0000000400147825 */ /* 0x008fc800078e0014 */
[----:B------:R-:W-:-:S04]  /*0190*/  IMAD.WIDE R20, R2, 0x8, R20 ;  /* 0x0000000802147825 */ /* 0x000fc800078e0214 */
[----:B--2---:R-:W-:Y:S01]  /*01a0*/  FMUL.FTZ R23, R23, R25 ;  /* 0x0000001917177220 */ /* 0x004fe20000410000 */
[----:B------:R-:W-:Y:S01]  /*01b0*/  FMUL.FTZ R22, R22, R24 ;  /* 0x0000001816167220 */ /* 0x000fe20000410000 */
[----:B----4-:R-:W-:Y:S01]  /*01c0*/  FMUL.FTZ R9, R13, R9 ;  /* 0x000000090d097220 */ /* 0x010fe20000410000 */
[----:B------:R-:W-:Y:S01]  /*01d0*/  FMUL.FTZ R8, R12, R8 ;  /* 0x000000080c087220 */ /* 0x000fe20000410000 */
[----:B-----5:R-:W-:Y:S01]  /*01e0*/  FMUL.FTZ R5, R5, R7 ;  /* 0x0000000705057220 */ /* 0x020fe20000410000 */
[----:B------:R-:W-:Y:S01]  /*01f0*/  FMUL.FTZ R4, R4, R6 ;  /* 0x0000000604047220 */ /* 0x000fe20000410000 */
[----:B------:R-:W-:Y:S01]  /*0200*/  STG.E.64 desc[UR4][R20.64], R22 ;  /* 0x0000001614007986 */ /* 0x000fe2000c101b04 */
[----:B------:R-:W-:Y:S01]  /*0210*/  FMUL.FTZ R11, R11, R15 ;  /* 0x0000000f0b0b7220 */ /* 0x000fe20000410000 */
[----:B------:R-:W-:Y:S02]  /*0220*/  FMUL.FTZ R10, R10, R14 ;  /* 0x0000000e0a0a7220 */ /* 0x000fe40000410000 */
[----:B------:R-:W-:Y:S04]  /*0230*/  STG.E.64 desc[UR4][R20.64+0x400], R8 ;  /* 0x0004000814007986 */ /* 0x000fe8000c101b04 */
[----:B------:R-:W-:Y:S04]  /*0240*/  STG.E.64 desc[UR4][R20.64+0x800], R4 ;  /* 0x0008000414007986 */ /* 0x000fe8000c101b04 */
[----:B------:R-:W-:Y:S01]  /*0250*/  STG.E.64 desc[UR4][R20.64+0xc00], R10 ;  /* 0x000c000a14007986 */ /* 0x000fe2000c101b04 */
[----:B------:R-:W-:Y:S05]  /*0260*/  EXIT ;  /* 0x000000000000794d */ /* 0x000fea0003800000 */
.L_x_8198:
[----:B------:R-:W0:Y:S01]  /*0270*/  S2R R3, SR_TID.X ;  /* 0x0000000000037919 */ /* 0x000e220000002100 */
[----:B------:R-:W-:Y:S02]  /*0280*/  MOV R10, RZ ;  /* 0x000000ff000a7202 */ /* 0x000fe40000000f00 */
[----:B0-----:R-:W-:Y:S02]  /*0290*/  ISETP.GE.AND P0, PT, R3, R2, PT ;  /* 0x000000020300720c */ /* 0x001fe40003f06270 */
[----:B------:R-:W-:-:S11]  /*02a0*/  MOV R7, R3 ;  /* 0x0000000300077202 */ /* 0x000fd60000000f00 */
[----:B------:R-:W-:Y:S01]  /*02b0*/  @!P0 IADD3 R9, R0, R7, RZ ;  /* 0x0000000700098210 */ /* 0x000fe20007ffe0ff */
[----:B------:R-:W0:Y:S01]  /*02c0*/  @!P0 LDC.64 R24, c[0x0][0x228] ;  /* 0x00008a00ff188b82 */ /* 0x000e220000000a00 */
[----:B------:R-:W-:-:S04]  /*02d0*/  @!P0 IADD3 R7, R7, 0x80, RZ ;  /* 0x0000008007078810 */ /* 0x000fc80007ffe0ff */
[----:B------:R-:W-:-:S03]  /*02e0*/  ISETP.GE.AND P4, PT, R7, R2, PT ;  /* 0x000000020700720c */ /* 0x000fc60003f86270 */
[----:B------:R-:W1:Y:S10]  /*02f0*/  @!P0 LDC.64 R20, c[0x0][0x220] ;  /* 0x00008800ff148b82 */ /* 0x000e740000000a00 */
[----:B------:R-:W-:Y:S01]  /*0300*/  @!P4 IMAD.IADD R23, R0, 0x1, R7 ;  /* 0x000000010017c824 */ /* 0x000fe200078e0207 */
[----:B------:R-:W-:Y:S01]  /*0310*/  @!P4 IADD3 R7, R7, 0x80, RZ ;  /* 0x000000800707c810 */ /* 0x000fe20007ffe0ff */
[----:B------:R-:W2:Y:S03]  /*0320*/  @!P4 LDC.64 R18, c[0x0][0x220] ;  /* 0x00008800ff12cb82 */ /* 0x000ea60000000a00 */
[----:B------:R-:W-:Y:S01]  /*0330*/  ISETP.GE.AND P5, PT, R7, R2, PT ;  /* 0x000000020700720c */ /* 0x000fe20003fa6270 */
[----:B0-----:R-:W-:-:S04]  /*0340*/  @!P0 IMAD.WIDE.U32 R24, R9, 0x4, R24 ;  /* 0x0000000409188825 */ /* 0x001fc800078e0018 */
[----:B------:R-:W0:Y:S01]  /*0350*/  @!P4 LDC.64 R16, c[0x0][0x228] ;  /* 0x00008a00ff10cb82 */ /* 0x000e220000000a00 */
[----:B------:R3:W4:Y:S01]  /*0360*/  @!P0 LDG.E R10, desc[UR4][R24.64] ;  /* 0x00000004180a8981 */ /* 0x000722000c1e1900 */
[----:B-1----:R-:W-:Y:S01]  /*0370*/  @!P0 IMAD.WIDE.U32 R20, R9, 0x4, R20 ;  /* 0x0000000409148825 */ /* 0x002fe200078e0014 */
[----:B------:R-:W-:-:S05]  /*0380*/  HFMA2.MMA R9, -RZ, RZ, 0, 0 ;  /* 0x00000000ff097435 */ /* 0x000fca00000001ff */
[----:B------:R-:W-:Y:S01]  /*0390*/  @!P5 IADD3 R11, R0, R7, RZ ;  /* 0x00000007000bd210 */ /* 0x000fe20007ffe0ff */
[----:B------:R-:W1:Y:S01]  /*03a0*/  @!P5 LDC.64 R14, c[0x0][0x220] ;  /* 0x00008800ff0edb82 */ /* 0x000e620000000a00 */
[----:B------:R-:W-:-:S04]  /*03b0*/  @!P5 IADD3 R7, R7, 0x80, RZ ;  /* 0x000000800707d810 */ /* 0x000fc80007ffe0ff */
[CC--:B------:R-:W-:Y:S01]  /*03c0*/  ISETP.GE.AND P3, PT, R7.reuse, R2.reuse, PT ;  /* 0x000000020700720c */ /* 0x0c0fe20003f66270 */
[----:B------:R-:W-:Y:S01]  /*03d0*/  HFMA2.MMA R22, -RZ, RZ, 0, 0 ;  /* 0x00000000ff167435 */ /* 0x000fe200000001ff */
[----:B------:R5:W4:Y:S01]  /*03e0*/  @!P0 LDG.E R9, desc[UR4][R20.64] ;  /* 0x0000000414098981 */ /* 0x000b22000c1e1900 */
[----:B------:R-:W1:Y:S10]  /*03f0*/  @!P5 LDC.64 R12, c[0x0][0x228] ;  /* 0x00008a00ff0cdb82 */ /* 0x000e740000000a00 */
[----:B------:R-:W-:Y:S01]  /*0400*/  @!P3 IMAD.IADD R5, R0, 0x1, R7 ;  /* 0x000000010005b824 */ /* 0x000fe200078e0207 */
[----:B------:R-:W-:Y:S01]  /*0410*/  @!P3 IADD3 R7, R7, 0x80, RZ ;  /* 0x000000800707b810 */ /* 0x000fe20007ffe0ff */
[----:B------:R-:W1:Y:S03]  /*0420*/  @!P3 LDC.64 R28, c[0x0][0x220] ;  /* 0x00008800ff1cbb82 */ /* 0x000e660000000a00 */
[----:B------:R-:W-:-:S05]  /*0430*/  ISETP.GE.AND P1, PT, R7, R2, PT ;  /* 0x000000020700720c */ /* 0x000fca0003f26270 */
[----:B---3--:R-:W3:Y:S08]  /*0440*/  @!P3 LDC.64 R24, c[0x0][0x228] ;  /* 0x00008a00ff18bb82 */ /* 0x008ef00000000a00 */
[----:B------:R-:W-:Y:S01]  /*0450*/  @!P1 IMAD.IADD R26, R0, 0x1, R7 ;  /* 0x00000001001a9824 */ /* 0x000fe200078e0207 */
[----:B------:R-:W-:-:S04]  /*0460*/  @!P1 IADD3 R7, R7, 0x80, RZ ;  /* 0x0000008007079810 */ /* 0x000fc80007ffe0ff */
[----:B------:R-:W-:Y:S02]  /*0470*/  ISETP.GE.AND P2, PT, R7, R2, PT ;  /* 0x000000020700720c */ /* 0x000fe40003f46270 */
[----:B-----5:R-:W-:Y:S01]  /*0480*/  CS2R R20, SRZ ;  /* 0x0000000000147805 */ /* 0x020fe2000001ff00 */
[----:B--2---:R-:W-:Y:S01]  /*0490*/  @!P4 IMAD.WIDE.U32 R18, R23, 0x4, R18 ;  /* 0x000000041712c825 */ /* 0x004fe200078e0012 */
[----:B------:R-:W-:-:S03]  /*04a0*/  MOV R4, RZ ;  /* 0x000000ff00047202 */ /* 0x000fc60000000f00 */
[----:B0-----:R-:W-:Y:S01]  /*04b0*/  @!P4 IMAD.WIDE.U32 R16, R23, 0x4, R16 ;  /* 0x000000041710c825 */ /* 0x001fe200078e0010 */
[----:B------:R0:W2:Y:S03]  /*04c0*/  @!P4 LDG.E R22, desc[UR4][R18.64] ;  /* 0x000000041216c981 */ /* 0x0000a6000c1e1900 */
[C---:B-1----:R-:W-:Y:S01]  /*04d0*/  @!P5 IMAD.WIDE.U32 R14, R11.reuse, 0x4, R14 ;  /* 0x000000040b0ed825 */ /* 0x042fe200078e000e */
[----:B------:R1:W2:Y:S01]  /*04e0*/  @!P4 LDG.E R21, desc[UR4][R16.64] ;  /* 0x000000041015c981 */ /* 0x0002a2000c1e1900 */
[----:B------:R-:W-:Y:S02]  /*04f0*/  @!P2 IADD3 R23, R0, R7, RZ ;  /* 0x000000070017a210 */ /* 0x000fe40007ffe0ff */
[----:B------:R-:W-:Y:S01]  /*0500*/  @!P5 IMAD.WIDE.U32 R12, R11, 0x4, R12 ;  /* 0x000000040b0cd825 */ /* 0x000fe200078e000c */
[----:B------:R-:W-:Y:S01]  /*0510*/  @!P2 IADD3 R7, R7, 0x80, RZ ;  /* 0x000000800707a810 */ /* 0x000fe20007ffe0ff */
[----:B------:R5:W2:Y:S01]  /*0520*/  @!P5 LDG.E R4, desc[UR4][R14.64] ;  /* 0x000000040e04d981 */ /* 0x000aa2000c1e1900 */
[----:B0-----:R-:W0:Y:S02]  /*0530*/  @!P1 LDC.64 R18, c[0x0][0x220] ;  /* 0x00008800ff129b82 */ /* 0x001e240000000a00 */
[----:B------:R-:W-:Y:S01]  /*0540*/  ISETP.GE.AND P4, PT, R7, R2, PT ;  /* 0x000000020700720c */ /* 0x000fe20003f86270 */
[----:B------:R3:W2:Y:S01]  /*0550*/  @!P5 LDG.E R20, desc[UR4][R12.64] ;  /* 0x000000040c14d981 */ /* 0x0006a2000c1e1900 */
[----:B------:R-:W-:-:S04]  /*0560*/  @!P3 IMAD.WIDE.U32 R28, R5, 0x4, R28 ;  /* 0x00000004051cb825 */ /* 0x000fc800078e001c */
[----:B-1----:R-:W1:Y:S01]  /*0570*/  @!P1 LDC.64 R16, c[0x0][0x228] ;  /* 0x00008a00ff109b82 */ /* 0x002e620000000a00 */
[----:B------:R-:W-:-:S07]  /*0580*/  HFMA2.MMA R11, -RZ, RZ, 0, 0 ;  /* 0x00000000ff0b7435 */ /* 0x000fce00000001ff */
[----:B-----5:R-:W5:Y:S08]  /*0590*/  @!P2 LDC.64 R14, c[0x0][0x220] ;  /* 0x00008800ff0eab82 */ /* 0x020f700000000a00 */
[----:B---3--:R-:W3:Y:S01]  /*05a0*/  @!P2 LDC.64 R12, c[0x0][0x228] ;  /* 0x00008a00ff0cab82 */ /* 0x008ee20000000a00 */
[----:B------:R-:W-:Y:S01]  /*05b0*/  @!P3 IMAD.WIDE.U32 R24, R5, 0x4, R24 ;  /* 0x000000040518b825 */ /* 0x000fe200078e0018 */
[----:B------:R-:W-:-:S03]  /*05c0*/  @!P4 IADD3 R8, R0, R7, RZ ;  /* 0x000000070008c210 */ /* 0x000fc60007ffe0ff */
[----:B------:R-:W-:Y:S01]  /*05d0*/  IMAD.MOV.U32 R5, RZ, RZ, RZ ;  /* 0x000000ffff057224 */ /* 0x000fe200078e00ff */
[----:B------:R-:W-:Y:S01]  /*05e0*/  @!P4 IADD3 R7, R7, 0x80, RZ ;  /* 0x000000800707c810 */ /* 0x000fe20007ffe0ff */
[----:B------:R5:W2:Y:S04]  /*05f0*/  @!P3 LDG.E R11, desc[UR4][R24.64] ;  /* 0x00000004180bb981 */ /* 0x000aa8000c1e1900 */
[----:B------:R-:W2:Y:S01]  /*0600*/  @!P3 LDG.E R5, desc[UR4][R28.64] ;  /* 0x000000041c05b981 */ /* 0x000ea2000c1e1900 */
[----:B------:R-:W-:Y:S01]  /*0610*/  ISETP.GE.AND P3, PT, R7, R2, PT ;  /* 0x000000020700720c */ /* 0x000fe20003f66270 */
[----:B-----5:R-:W-:Y:S01]  /*0620*/  @!P2 IMAD.WIDE.U32 R14, R23, 0x4, R14 ;  /* 0x00000004170ea825 */ /* 0x020fe200078e000e */
[----:B------:R-:W-:Y:S02]  /*0630*/  CS2R R24, SRZ ;  /* 0x0000000000187805 */ /* 0x000fe4000001ff00 */
[----:B------:R-:W-:Y:S01]  /*0640*/  MOV R6, RZ ;  /* 0x000000ff00067202 */ /* 0x000fe20000000f00 */
[----:B0-----:R-:W-:-:S03]  /*0650*/  @!P1 IMAD.WIDE.U32 R18, R26, 0x4, R18 ;  /* 0x000000041a129825 */ /* 0x001fc600078e0012 */
[----:B------:R0:W5:Y:S01]  /*0660*/  @!P2 LDG.E R24, desc[UR4][R14.64] ;  /* 0x000000040e18a981 */ /* 0x000162000c1e1900 */
[----:B---3--:R-:W-:-:S03]  /*0670*/  @!P2 IMAD.WIDE.U32 R12, R23, 0x4, R12 ;  /* 0x00000004170ca825 */ /* 0x008fc600078e000c */
[----:B------:R-:W3:Y:S01]  /*0680*/  @!P1 LDG.E R6, desc[UR4][R18.64] ;  /* 0x0000000412069981 */ /* 0x000ee2000c1e1900 */
[----:B------:R-:W-:Y:S02]  /*0690*/  IMAD.MOV.U32 R23, RZ, RZ, RZ ;  /* 0x000000ffff177224 */ /* 0x000fe400078e00ff */
[----:B-1----:R-:W-:Y:S01]  /*06a0*/  @!P1 IMAD.WIDE.U32 R16, R26, 0x4, R16 ;  /* 0x000000041a109825 */ /* 0x002fe200078e0010 */
[----:B------:R1:W5:Y:S01]  /*06b0*/  @!P2 LDG.E R25, desc[UR4][R12.64] ;  /* 0x000000040c19a981 */ /* 0x000362000c1e1900 */
[----:B0-----:R-:W0:Y:S03]  /*06c0*/  @!P3 LDC.64 R14, c[0x0][0x220] ;  /* 0x00008800ff0ebb82 */ /* 0x001e260000000a00 */
[----:B------:R1:W3:Y:S05]  /*06d0*/  @!P1 LDG.E R23, desc[UR4][R16.64] ;  /* 0x0000000410179981 */ /* 0x0002ea000c1e1900 */
[----:B-1----:R-:W1:Y:S08]  /*06e0*/  @!P3 LDC.64 R12, c[0x0][0x228] ;  /* 0x00008a00ff0cbb82 */ /* 0x002e700000000a00 */
[----:B------:R-:W1:Y:S08]  /*06f0*/  @!P4 LDC.64 R18, c[0x0][0x220] ;  /* 0x00008800ff12cb82 */ /* 0x000e700000000a00 */
[----:B------:R-:W1:Y:S01]  /*0700*/  @!P4 LDC.64 R16, c[0x0][0x228] ;  /* 0x00008a00ff10cb82 */ /* 0x000e620000000a00 */
[----:B------:R-:W-:-:S05]  /*0710*/  @!P3 IADD3 R7, R0, R7, RZ ;  /* 0x000000070007b210 */ /* 0x000fca0007ffe0ff */
[----:B0-----:R-:W-:-:S04]  /*0720*/  @!P3 IMAD.WIDE.U32 R14, R7, 0x4, R14 ;  /* 0x00000004070eb825 */ /* 0x001fc800078e000e */
[----:B-1----:R-:W-:Y:S01]  /*0730*/  @!P3 IMAD.WIDE.U32 R12, R7, 0x4, R12 ;  /* 0x00000004070cb825 */ /* 0x002fe200078e000c */
[----:B------:R-:W-:Y:S01]  /*0740*/  HFMA2.MMA R7, -RZ, RZ, 0, 0 ;  /* 0x00000000ff077435 */ /* 0x000fe200000001ff */
[----:B------:R-:W-:Y:S02]  /*0750*/  CS2R R26, SRZ ;  /* 0x00000000001a7805 */ /* 0x000fe4000001ff00 */
[----:B------:R-:W-:Y:S01]  /*0760*/  MOV R28, RZ ;  /* 0x000000ff001c7202 */ /* 0x000fe20000000f00 */
[----:B------:R-:W-:-:S03]  /*0770*/  @!P4 IMAD.WIDE.U32 R18, R8, 0x4, R18 ;  /* 0x000000040812c825 */ /* 0x000fc600078e0012 */
[----:B------:R-:W3:Y:S04]  /*0780*/  @!P3 LDG.E R27, desc[UR4][R14.64] ;  /* 0x000000040e1bb981 */ /* 0x000ee8000c1e1900 */
[----:B------:R-:W3:Y:S01]  /*0790*/  @!P4 LDG.E R26, desc[UR4][R18.64] ;  /* 0x00000004121ac981 */ /* 0x000ee2000c1e1900 */
[----:B------:R-:W-:-:S03]  /*07a0*/  @!P4 IMAD.WIDE.U32 R16, R8, 0x4, R16 ;  /* 0x000000040810c825 */ /* 0x000fc600078e0010 */
[----:B------:R0:W3:Y:S04]  /*07b0*/  @!P3 LDG.E R28, desc[UR4][R12.64] ;  /* 0x000000040c1cb981 */ /* 0x0000e8000c1e1900 */
[----:B------:R-:W3:Y:S01]  /*07c0*/  @!P4 LDG.E R7, desc[UR4][R16.64] ;  /* 0x000000041007c981 */ /* 0x000ee2000c1e1900 */
[----:B0-----:R-:W0:Y:S01]  /*07d0*/  @!P0 LDC.64 R12, c[0x0][0x218] ;  /* 0x00008600ff0c8b82 */ /* 0x001e220000000a00 */
[----:B------:R-:W-:Y:S01]  /*07e0*/  @!P0 IADD3 R19, R0, R3, RZ ;  /* 0x0000000300138210 */ /* 0x000fe20007ffe0ff */
[----:B------:R-:W-:Y:S04]  /*07f0*/  BSSY B0, `(.L_x_8199) ;  /* 0x0000039000007945 */ /* 0x000fe80003800000 */
[----:B------:R-:W-:Y:S01]  /*0800*/  BSSY B1, `(.L_x_8200) ;  /* 0x0000031000017945 */ /* 0x000fe20003800000 */
[----:B----4-:R-:W-:Y:S01]  /*0810*/  FMUL.FTZ R29, R10, R9 ;  /* 0x000000090a1d7220 */ /* 0x010fe20000410000 */
[----:B------:R-:W-:-:S02]  /*0820*/  VIADD R10, R3, 0x80 ;  /* 0x00000080030a7836 */ /* 0x000fc40000000000 */
[----:B0-----:R-:W-:-:S03]  /*0830*/  @!P0 IMAD.WIDE.U32 R8, R19, 0x4, R12 ;  /* 0x0000000413088825 */ /* 0x001fc600078e000c */
[----:B------:R-:W-:Y:S02]  /*0840*/  @!P0 MOV R3, R10 ;  /* 0x0000000a00038202 */ /* 0x000fe40000000f00 */
[----:B------:R0:W-:Y:S02]  /*0850*/  @!P0 STG.E desc[UR4][R8.64], R29 ;  /* 0x0000001d08008986 */ /* 0x0001e4000c101904 */
[----:B------:R-:W-:Y:S01]  /*0860*/  ISETP.GE.AND P0, PT, R3, R2, PT ;  /* 0x000000020300720c */ /* 0x000fe20003f06270 */
[----:B--2---:R-:W-:Y:S01]  /*0870*/  FMUL.FTZ R21, R21, R22 ;  /* 0x0000001615157220 */ /* 0x004fe20000410000 */
[----:B------:R-:W-:Y:S01]  /*0880*/  FMUL.FTZ R4, R20, R4 ;  /* 0x0000000414047220 */ /* 0x000fe20000410000 */
[----:B------:R-:W-:Y:S01]  /*0890*/  FMUL.FTZ R5, R11, R5 ;  /* 0x000000050b057220 */ /* 0x000fe20000410000 */
[----:B-----5:R-:W-:Y:S01]  /*08a0*/  FMUL.FTZ R24, R25, R24 ;  /* 0x0000001819187220 */ /* 0x020fe20000410000 */
[----:B---3--:R-:W-:Y:S01]  /*08b0*/  FMUL.FTZ R6, R23, R6 ;  /* 0x0000000617067220 */ /* 0x008fe20000410000 */
[----:B------:R-:W-:Y:S01]  /*08c0*/  FMUL.FTZ R27, R28, R27 ;  /* 0x0000001b1c1b7220 */ /* 0x000fe20000410000 */
[----:B------:R-:W-:-:S06]  /*08d0*/  FMUL.FTZ R7, R7, R26 ;  /* 0x0000001a07077220 */ /* 0x000fcc0000410000 */
[----:B0-----:R-:W-:Y:S05]  /*08e0*/  @P0 BRA `(.L_x_8201) ;  /* 0x0000000000300947 */ /* 0x001fea0003800000 */
[----:B------:R-:W0:Y:S01]  /*08f0*/  LDC.64 R8, c[0x0][0x218] ;  /* 0x00008600ff087b82 */ /* 0x000e220000000a00 */
[----:B------:R-:W-:Y:S02]  /*0900*/  IADD3 R11, R0, R3, RZ ;  /* 0x00000003000b7210 */ /* 0x000fe40007ffe0ff */
[----:B------:R-:W-:-:S04]  /*0910*/  IADD3 R3, R3, 0x80, RZ ;  /* 0x0000008003037810 */ /* 0x000fc80007ffe0ff */
[----:B------:R-:W-:Y:S01]  /*0920*/  ISETP.GE.AND P0, PT, R3, R2, PT ;  /* 0x000000020300720c */ /* 0x000fe20003f06270 */
[----:B0-----:R-:W-:-:S05]  /*0930*/  IMAD.WIDE.U32 R8, R11, 0x4, R8 ;  /* 0x000000040b087825 */ /* 0x001fca00078e0008 */
[----:B------:R0:W-:Y:S07]  /*0940*/  STG.E desc[UR4][R8.64], R21 ;  /* 0x0000001508007986 */ /* 0x0001ee000c101904 */
[----:B------:R-:W-:Y:S05]  /*0950*/  @P0 BRA `(.L_x_8202) ;  /* 0x0000000000300947 */ /* 0x000fea0003800000 */
[----:B0-----:R-:W0:Y:S01]  /*0960*/  LDC.64 R8, c[0x0][0x218] ;  /* 0x00008600ff087b82 */ /* 0x001e220000000a00 */
[----:B------:R-:W-:Y:S01]  /*0970*/  IADD3 R11, R0, R3, RZ ;  /* 0x00000003000b7210 */ /* 0x000fe20007ffe0ff */
[----:B------:R-:W-:-:S04]  /*0980*/  VIADD R3, R3, 0x80 ;  /* 0x0000008003037836 */ /* 0x000fc80000000000 */
[----:B0-----:R-:W-:-:S05]  /*0990*/  IMAD.WIDE.U32 R8, R11, 0x4, R8 ;  /* 0x000000040b087825 */ /* 0x001fca00078e0008 */
[----:B------:R0:W-:Y:S02]  /*09a0*/  STG.E desc[UR4][R8.64], R4 ;  /* 0x0000000408007986 */ /* 0x0001e4000c101904 */
.L_x_8201:
[----:B------:R-:W-:-:S13]  /*09b0*/  ISETP.GE.AND P0, PT, R3, R2, PT ;  /* 0x000000020300720c */ /* 0x000fda0003f06270 */
[----:B------:R-:W-:Y:S05]  /*09c0*/  @P0 BRA `(.L_x_8203) ;  /* 0x0000000000300947 */ /* 0x000fea0003800000 */
[----:B0-----:R-:W0:Y:S01]  /*09d0*/  LDC.64 R8, c[0x0][0x218] ;  /* 0x00008600ff087b82 */ /* 0x001e220000000a00 */
[----:B------:R-:W-:Y:S02]  /*09e0*/  IADD3 R11, R0, R3, RZ ;  /* 0x00000003000b7210 */ /* 0x000fe40007ffe0ff */
[----:B------:R-:W-:-:S03]  /*09f0*/  IADD3 R3, R3, 0x80, RZ ;  /* 0x0000008003037810 */ /* 0x000fc60007ffe0ff */
[----:B0-----:R-:W-:-:S05]  /*0a00*/  IMAD.WIDE.U32 R8, R11, 0x4, R8 ;  /* 0x000000040b087825 */ /* 0x001fca00078e0008 */
[----:B------:R1:W-:Y:S02]  /*0a10*/  STG.E desc[UR4][R8.64], R5 ;  /* 0x0000000508007986 */ /* 0x0003e4000c101904 */
.L_x_8202:
[----:B------:R-:W-:-:S13]  /*0a20*/  ISETP.GE.AND P0, PT, R3, R2, PT ;  /* 0x000000020300720c */ /* 0x000fda0003f06270 */
[----:B------:R-:W-:Y:S05]  /*0a30*/  @P0 BRA `(.L_x_8204) ;  /* 0x0000000000340947 */ /* 0x000fea0003800000 */
[----:B-1----:R-:W1:Y:S01]  /*0a40*/  LDC.64 R4, c[0x0][0x218] ;  /* 0x00008600ff047b82 */ /* 0x002e620000000a00 */
[----:B0-----:R-:W-:Y:S02]  /*0a50*/  IADD3 R9, R0, R3, RZ ;  /* 0x0000000300097210 */ /* 0x001fe40007ffe0ff */
[----:B------:R-:W-:-:S03]  /*0a60*/  IADD3 R3, R3, 0x80, RZ ;  /* 0x0000008003037810 */ /* 0x000fc60007ffe0ff */
[----:B-1----:R-:W-:-:S05]  /*0a70*/  IMAD.WIDE.U32 R4, R9, 0x4, R4 ;  /* 0x0000000409047825 */ /* 0x002fca00078e0004 */
[----:B------:R1:W-:Y:S02]  /*0a80*/  STG.E desc[UR4][R4.64], R6 ;  /* 0x0000000604007986 */ /* 0x0003e4000c101904 */
.L_x_8203:
[----:B------:R-:W-:-:S13]  /*0a90*/  ISETP.GE.AND P0, PT, R3, R2, PT ;  /* 0x000000020300720c */ /* 0x000fda0003f06270 */
[----:B------:R-:W-:Y:S05]  /*0aa0*/  @P0 BREAK B1 ;  /* 0x0000000000010942 */ /* 0x000fea0003800000 */
[----:B------:R-:W-:Y:S05]  /*0ab0*/  @P0 BRA `(.L_x_8205) ;  /* 0x0000000000300947 */ /* 0x000fea0003800000 */
[----:B01----:R-:W0:Y:S01]  /*0ac0*/  LDC.64 R4, c[0x0][0x218] ;  /* 0x00008600ff047b82 */ /* 0x003e220000000a00 */
[----:B------:R-:W-:Y:S01]  /*0ad0*/  IMAD.IADD R9, R0, 0x1, R3 ;  /* 0x0000000100097824 */ /* 0x000fe200078e0203 */
[----:B------:R-:W-:-:S03]  /*0ae0*/  IADD3 R3, R3, 0x80, RZ ;  /* 0x0000008003037810 */ /* 0x000fc60007ffe0ff */
[----:B0-----:R-:W-:-:S05]  /*0af0*/  IMAD.WIDE.U32 R4, R9, 0x4, R4 ;  /* 0x0000000409047825 */ /* 0x001fca00078e0004 */
[----:B------:R2:W-:Y:S02]  /*0b00*/  STG.E desc[UR4][R4.64], R24 ;  /* 0x0000001804007986 */ /* 0x0005e4000c101904 */
.L_x_8204:
[----:B------:R-:W-:Y:S05]  /*0b10*/  BSYNC B1 ;  /* 0x0000000000017941 */ /* 0x000fea0003800000 */
.L_x_8200:
[----:B------:R-:W-:-:S13]  /*0b20*/  ISETP.GE.AND P0, PT, R3, R2, PT ;  /* 0x000000020300720c */ /* 0x000fda0003f06270 */
[----:B-12---:R-:W1:Y:S01]  /*0b30*/  @!P0 LDC.64 R4, c[0x0][0x218] ;  /* 0x00008600ff048b82 */ /* 0x006e620000000a00 */
[----:B0-----:R-:W-:Y:S02]  /*0b40*/  @!P0 IADD3 R9, R0, R3, RZ ;  /* 0x0000000300098210 */ /* 0x001fe40007ffe0ff */
[----:B------:R-:W-:-:S03]  /*0b50*/  @!P0 IADD3 R3, R3, 0x80, RZ ;  /* 0x0000008003038810 */ /* 0x000fc60007ffe0ff */
[----:B-1----:R-:W-:-:S05]  /*0b60*/  @!P0 IMAD.WIDE.U32 R4, R9, 0x4, R4 ;  /* 0x0000000409048825 */ /* 0x002fca00078e0004 */
[----:B------:R2:W-:Y:S02]  /*0b70*/  @!P0 STG.E desc[UR4][R4.64], R7 ;  /* 0x0000000704008986 */ /* 0x0005e4000c101904 */
.L_x_8205:
[----:B------:R-:W-:Y:S05]  /*0b80*/  BSYNC B0 ;  /* 0x0000000000007941 */ /* 0x000fea0003800000 */
.L_x_8199:
[----:B------:R-:W-:Y:S05]  /*0b90*/  WARPSYNC.ALL ;  /* 0x0000000000007948 */ /* 0x000fea0003800000 */
[----:B------:R-:W-:-:S13]  /*0ba0*/  ISETP.GE.AND P0, PT, R3, R2, PT ;  /* 0x000000020300720c */ /* 0x000fda0003f06270 */
[----:B------:R-:W-:Y:S05]  /*0bb0*/  @P0 EXIT ;  /* 0x000000000000094d */ /* 0x000fea0003800000 */
[----:B012---:R-:W0:Y:S01]  /*0bc0*/  LDC.64 R4, c[0x0][0x218] ;  /* 0x00008600ff047b82 */ /* 0x007e220000000a00 */
[----:B------:R-:W-:-:S05]  /*0bd0*/  IADD3 R3, R0, R3, RZ ;  /* 0x0000000300037210 */ /* 0x000fca0007ffe0ff */
[----:B0-----:R-:W-:-:S05]  /*0be0*/  IMAD.WIDE.U32 R2, R3, 0x4, R4 ;  /* 0x0000000403027825 */ /* 0x001fca00078e0004 */
[----:B------:R-:W-:Y:S01]  /*0bf0*/  STG.E desc[UR4][R2.64], R27 ;  /* 0x0000001b02007986 */ /* 0x000fe2000c101904 */
[----:B------:R-:W-:Y:S05]  /*0c00*/  EXIT ;  /* 0x000000000000794d */ /* 0x000fea0003800000 */
.L_x_8206:
        /* <DEDUP_REMOVED lines=15> */
.L_x_28380:


//--------------------- .text._ZN2at6native29vectorized_elementwise_kernelILi4EZZZNS0_49_GLOBAL__N__b919a28f_16_Normalization_cu_5c38458736batch_norm_elementwise_backward_evalERKNS_6TensorES5_S5_S5_ENKUlvE0_clEvENKUlvE0_clEvEUlffE_St5arrayIPcLm3EEEEviT0_T1_ --------------------------
	.section	.text._ZN2at6native29vectorized_elementwise_kernelILi4EZZZNS0_49_GLOBAL__N__b919a28f_16_Normalization_cu_5c38458736batch_norm_elementwise_backward_evalERKNS_6TensorES5_S5_S5_ENKUlvE0_clEvENKUlvE0_clEvEUlffE_St5arrayIPcLm3EEEEviT0_T1_,"ax",@progbits
	.align	128
        .global         _ZN2at6native29vectorized_elementwise_kernelILi4EZZZNS0_49_GLOBAL__N__b919a28f_16_Normalization_cu_5c38458736batch_norm_elementwise_backward_evalERKNS_6TensorES5_S5_S5_ENKUlvE0_clEvENKUlvE0_clEvEUlffE_St5arrayIPcLm3EEEEviT0_T1_
        .type           _ZN2at6native29vectorized_elementwise_kernelILi4EZZZNS0_49_GLOBAL__N__b919a28f_16_Normalization_cu_5c38458736batch_norm_elementwise_backward_evalERKNS_6TensorES5_S5_S5_ENKUlvE0_clEvENKUlvE0_clEvEUlffE_St5arrayIPcLm3EEEEviT0_T1_,@function
        .size           _ZN2at6native29vectorized_elementwise_kernelILi4EZZZNS0_49_GLOBAL__N__b919a28f_16_Normalization_cu_5c38458736batch_norm_elementwise_backward_evalERKNS_6TensorES5_S5_S5_ENKUlvE0_clEvENKUlvE0_clEvEUlffE_St5arrayIPcLm3EEEEviT0_T1_,(.L_x_28381 - _ZN2at6native29vectorized_elementwise_kernelILi4EZZZNS0_49_GLOBAL__N__b919a28f_16_Normalization_cu_5c38458736batch_norm_elementwise_backward_evalERKNS_6TensorES5_S5_S5_ENKUlvE0_clEvENKUlvE0_clEvEUlffE_St5arrayIPcLm3EEEEviT0_T1_)
        .other          _ZN2at6native29vectorized_elementwise_kernelILi4EZZZNS0_49_GLOBAL__N__b919a28f_16_Normalization_cu_5c38458736batch_norm_elementwise_backward_evalERKNS_6TensorES5_S5_S5_ENKUlvE0_clEvENKUlvE0_clEvEUlffE_St5arrayIPcLm3EEEEviT0_T1_,@"STO_CUDA_ENTRY STV_DEFAULT"
_ZN2at6native29vectorized_elementwise_kernelILi4EZZZNS0_49_GLOBAL__N__b919a28f_16_Normalization_cu_5c38458736batch_norm_elementwise_backward_evalERKNS_6TensorES5_S5_S5_ENKUlvE0_clEvENKUlvE0_clEvEUlffE_St5arrayIPcLm3EEEEviT0_T1_:
.text._ZN2at6native29vectorized_elementwise_kernelILi4EZZZNS0_49_GLOBAL__N__b919a28f_16_Normalization_cu_5c38458736batch_norm_elementwise_backward_evalERKNS_6TensorES5_S5_S5_ENKUlvE0_clEvENKUlvE0_clEvEUlffE_St5arrayIPcLm3EEEEviT0_T1_:
        /* <DEDUP_REMOVED lines=15> */
[----:B------:R-:W2:Y:S04]  /*00f0*/  LDG.E.128 R12, desc[UR4][R20.64] ;  /* 0x00000004140c7981 */ /* 0x000ea8000c1e1d00 */
[----:B------:R-:W4:Y:S01]  /*0100*/  LDG.E.128 R8, desc[UR4][R20.64+0x800] ;  /* 0x0008000414087981 */ /* 0x000f22000c1e1d00 */
[----:B------:R-:W-:-:S05]  /*0110*/  IMAD.WIDE.U32 R22, R2, 0x10, R6 ;  /* 0x0000001002167825 */ /* 0x000fca00078e0006 */
[----:B------:R-:W2:Y:S04]  /*0120*/  LDG.E.128 R16, desc[UR4][R22.64] ;  /* 0x0000000416107981 */ /* 0x000ea8000c1e1d00 */
[----:B------:R-:W4:Y:S01]  /*0130*/  LDG.E.128 R4, desc[UR4][R22.64+0x800] ;  /* 0x0008000416047981 */ /* 0x000f22000c1e1d00 */
[----:B---3--:R-:W-:-:S04]  /*0140*/  IMAD.WIDE.U32 R24, R0, 0x4, R24 ;  /* 0x0000000400187825 */ /* 0x008fc800078e0018 */
[----:B------:R-:W-:-:S04]  /*0150*/  IMAD.WIDE R24, R2, 0x10, R24 ;  /* 0x0000001002187825 */ /* 0x000fc800078e0218 */
[----:B--2---:R-:W-:Y:S01]  /*0160*/  FMUL.FTZ R15, R15, R19 ;  /* 0x000000130f0f7220 */ /* 0x004fe20000410000 */
[----:B------:R-:W-:Y:S01]  /*0170*/  FMUL.FTZ R14, R14, R18 ;  /* 0x000000120e0e7220 */ /* 0x000fe20000410000 */
[----:B------:R-:W-:Y:S01]  /*0180*/  FMUL.FTZ R13, R13, R17 ;  /* 0x000000110d0d7220 */ /* 0x000fe20000410000 */
[----:B------:R-:W-:Y:S01]  /*0190*/  FMUL.FTZ R12, R12, R16 ;  /* 0x000000100c0c7220 */ /* 0x000fe20000410000 */
[----:B----4-:R-:W-:Y:S01]  /*01a0*/  FMUL.FTZ R7, R11, R7 ;  /* 0x000000070b077220 */ /* 0x010fe20000410000 */
[----:B------:R-:W-:Y:S01]  /*01b0*/  FMUL.FTZ R6, R10, R6 ;  /* 0x000000060a067220 */ /* 0x000fe20000410000 */
[----:B------:R-:W-:Y:S01]  /*01c0*/  FMUL.FTZ R5, R9, R5 ;  /* 0x0000000509057220 */ /* 0x000fe20000410000 */
[----:B------:R-:W-:Y:S01]  /*01d0*/  FMUL.FTZ R4, R8, R4 ;  /* 0x0000000408047220 */ /* 0x000fe20000410000 */
[----:B------:R-:W-:Y:S04]  /*01e0*/  STG.E.128 desc[UR4][R24.64], R12 ;  /* 0x0000000c18007986 */ /* 0x000fe8000c101d04 */
[----:B------:R-:W-:Y:S01]  /*01f0*/  STG.E.128 desc[UR4][R24.64+0x800], R4 ;  /* 0x0008000418007986 */ /* 0x000fe2000c101d04 */
[----:B------:R-:W-:Y:S05]  /*0200*/  EXIT ;  /* 0x000000000000794d */ /* 0x000fea0003800000 */
.L_x_8207:
        /* <DEDUP_REMOVED lines=116> */
.L_x_8210:
[----:B------:R-:W-:-:S13]  /*0950*/  ISETP.GE.AND P0, PT, R3, R2, PT ;  /* 0x000000020300720c */ /* 0x000fda0003f06270 */
[----:B------:R-:W-:Y:S05]  /*0960*/  @P0 BRA `(.L_x_8212) ;  /* 0x0000000000300947 */ /* 0x000fea0003800000 */
[----:B0-----:R-:W0:Y:S01]  /*0970*/  LDC.64 R8, c[0x0][0x218] ;  /* 0x00008600ff087b82 */ /* 0x001e220000000a00 */
[----:B------:R-:W-:Y:S02]  /*0980*/  IADD3 R11, R0, R3, RZ ;  /* 0x00000003000b7210 */ /* 0x000fe40007ffe0ff */
[----:B------:R-:W-:-:S03]  /*0990*/  IADD3 R3, R3, 0x80, RZ ;  /* 0x0000008003037810 */ /* 0x000fc60007ffe0ff */
[----:B0-----:R-:W-:-:S05]  /*09a0*/  IMAD.WIDE.U32 R8, R11, 0x4, R8 ;  /* 0x000000040b087825 */ /* 0x001fca00078e0008 */
[----:B------:R1:W-:Y:S02]  /*09b0*/  STG.E desc[UR4][R8.64], R5 ;  /* 0x0000000508007986 */ /* 0x0003e4000c101904 */
.L_x_8211:
[----:B------:R-:W-:-:S13]  /*09c0*/  ISETP.GE.AND P0, PT, R3, R2, PT ;  /* 0x000000020300720c */ /* 0x000fda0003f06270 */
[----:B------:R-:W-:Y:S05]  /*09d0*/  @P0 BRA `(.L_x_8213) ;  /* 0x0000000000340947 */ /* 0x000fea0003800000 */
[----:B-1----:R-:W1:Y:S01]  /*09e0*/  LDC.64 R4, c[0x0][0x218] ;  /* 0x00008600ff047b82 */ /* 0x002e620000000a00 */
[----:B0-----:R-:W-:Y:S02]  /*09f0*/  IADD3 R9, R0, R3, RZ ;  /* 0x0000000300097210 */ /* 0x001fe40007ffe0ff */
[----:B------:R-:W-:-:S03]  /*0a00*/  IADD3 R3, R3, 0x80, RZ ;  /* 0x0000008003037810 */ /* 0x000fc60007ffe0ff */
[----:B-1----:R-:W-:-:S05]  /*0a10*/  IMAD.WIDE.U32 R4, R9, 0x4, R4 ;  /* 0x0000000409047825 */ /* 0x002fca00078e0004 */
[----:B------:R1:W-:Y:S02]  /*0a20*/  STG.E desc[UR4][R4.64], R6 ;  /* 0x0000000604007986 */ /* 0x0003e4000c101904 */
.L_x_8212:
        /* <DEDUP_REMOVED lines=8> */
.L_x_8213:
[----:B------:R-:W-:Y:S05]  /*0ab0*/  BSYNC B1 ;  /* 0x0000000000017941 */ /* 0x000fea0003800000 */
.L_x_8209:
[----:B------:R-:W-:-:S13]  /*0ac0*/  ISETP.GE.AND P0, PT, R3, R2, PT ;  /* 0x000000020300720c */ /* 0x000fda0003f06270 */
[----:B-12---:R-:W1:Y:S01]  /*0ad0*/  @!P0 LDC.64 R4, c[0x0][0x218] ;  /* 0x00008600ff048b82 */ /* 0x006e620000000a00 */
[----:B0-----:R-:W-:Y:S02]  /*0ae0*/  @!P0 IADD3 R9, R0, R3, RZ ;  /* 0x0000000300098210 */ /* 0x001fe40007ffe0ff */
[----:B------:R-:W-:-:S03]  /*0af0*/  @!P0 IADD3 R3, R3, 0x80, RZ ;  /* 0x0000008003038810 */ /* 0x000fc60007ffe0ff */
[----:B-1----:R-:W-:-:S05]  /*0b00*/  @!P0 IMAD.WIDE.U32 R4, R9, 0x4, R4 ;  /* 0x0000000409048825 */ /* 0x002fca00078e0004 */
[----:B------:R2:W-:Y:S02]  /*0b10*/  @!P0 STG.E desc[UR4][R4.64], R7 ;  /* 0x0000000704008986 */ /* 0x0005e4000c101904 */
.L_x_8214:
[----:B------:R-:W-:Y:S05]  /*0b20*/  BSYNC B0 ;  /* 0x0000000000007941 */ /* 0x000fea0003800000 */
.L_x_8208:
        /* <DEDUP_REMOVED lines=8> */
.L_x_8215:
        /* <DEDUP_REMOVED lines=13> */
.L_x_28381:


//--------------------- .text._ZN2at6native29vectorized_elementwise_kernelILi8EZZZNS0_49_GLOBAL__N__b919a28f_16_Normalization_cu_5c38458736batch_norm_elementwise_backward_evalERKNS_6TensorES5_S5_S5_ENKUlvE0_clEvENKUlvE0_clEvEUlffE_St5arrayIPcLm3EEEEviT0_T1_ --------------------------
	.section	.text._ZN2at6native29vectorized_elementwise_kernelILi8EZZZNS0_49_GLOBAL__N__b919a28f_16_Normalization_cu_5c38458736batch_norm_elementwise_backward_evalERKNS_6TensorES5_S5_S5_ENKUlvE0_clEvENKUlvE0_clEvEUlffE_St5arrayIPcLm3EEEEviT0_T1_,"ax",@progbits
	.align	128
        .global         _ZN2at6native29vectorized_elementwise_kernelILi8EZZZNS0_49_GLOBAL__N__b919a28f_16_Normalization_cu_5c38458736batch_norm_elementwise_backward_evalERKNS_6TensorES5_S5_S5_ENKUlvE0_clEvENKUlvE0_clEvEUlffE_St5arrayIPcLm3EEEEviT0_T1_
        .type           _ZN2at6native29vectorized_elementwise_kernelILi8EZZZNS0_49_GLOBAL__N__b919a28f_16_Normalization_cu_5c38458736batch_norm_elementwise_backward_evalERKNS_6TensorES5_S5_S5_ENKUlvE0_clEvENKUlvE0_clEvEUlffE_St5arrayIPcLm3EEEEviT0_T1_,@function
        .size           _ZN2at6native29vectorized_elementwise_kernelILi8EZZZNS0_49_GLOBAL__N__b919a28f_16_Normalization_cu_5c38458736batch_norm_elementwise_backward_evalERKNS_6TensorES5_S5_S5_ENKUlvE0_clEvENKUlvE0_clEvEUlffE_St5arrayIPcLm3EEEEviT0_T1_,(.L_x_28382 - _ZN2at6native29vectorized_elementwise_kernelILi8EZZZNS0_49_GLOBAL__N__b919a28f_16_Normalization_cu_5c38458736batch_norm_elementwise_backward_evalERKNS_6TensorES5_S5_S5_ENKUlvE0_clEvENKUlvE0_clEvEUlffE_St5arrayIPcLm3EEEEviT0_T1_)
        .other          _ZN2at6native29vectorized_elementwise_kernelILi8EZZZNS0_49_GLOBAL__N__b919a28f_16_Normalization_cu_5c38458736batch_norm_elementwise_backward_evalERKNS_6TensorES5_S5_S5_ENKUlvE0_clEvENKUlvE0_clEvEUlffE_St5arrayIPcLm3EEEEviT0_T1_,@"STO_CUDA_ENTRY STV_DEFAULT"
_ZN2at6native29vectorized_elementwise_kernelILi8EZZZNS0_49_GLOBAL__N__b919a28f_16_Normalization_cu_5c38458736batch_norm_elementwise_backward_evalERKNS_6TensorES5_S5_S5_ENKUlvE0_clEvENKUlvE0_clEvEUlffE_St5arrayIPcLm3EEEEviT0_T1_:
.text._ZN2at6native29vectorized_elementwise_kernelILi8EZZZNS0_49_GLOBAL__N__b919a28f_16_Normalization_cu_5c38458736batch_norm_elementwise_backward_evalERKNS_6TensorES5_S5_S5_ENKUlvE0_clEvENKUlvE0_clEvEUlffE_St5arrayIPcLm3EEEEviT0_T1_:
        /* <DEDUP_REMOVED lines=33> */
.L_x_8216:
        /* <DEDUP_REMOVED lines=116> */
.L_x_8219:
[----:B------:R-:W-:-:S13]  /*0950*/  ISETP.GE.AND P0, PT, R3, R2, PT ;  /* 0x000000020300720c */ /* 0x000fda0003f06270 */
[----:B------:R-:W-:Y:S05]  /*0960*/  @P0 BRA `(.L_x_8221) ;  /* 0x0000000000300947 */ /* 0x000fea0003800000 */
[----:B0-----:R-:W0:Y:S01]  /*0970*/  LDC.64 R8, c[0x0][0x218] ;  /* 0x00008600ff087b82 */ /* 0x001e220000000a00 */
[----:B------:R-:W-:Y:S02]  /*0980*/  IADD3 R11, R0, R3, RZ ;  /* 0x00000003000b7210 */ /* 0x000fe40007ffe0ff */
[----:B------:R-:W-:-:S03]  /*0990*/  IADD3 R3, R3, 0x80, RZ ;  /* 0x0000008003037810 */ /* 0x000fc60007ffe0ff */
[----:B0-----:R-:W-:-:S05]  /*09a0*/  IMAD.WIDE.U32 R8, R11, 0x4, R8 ;  /* 0x000000040b087825 */ /* 0x001fca00078e0008 */
[----:B------:R1:W-:Y:S02]  /*09b0*/  STG.E desc[UR4][R8.64], R5 ;  /* 0x0000000508007986 */ /* 0x0003e4000c101904 */
.L_x_8220:
[----:B------:R-:W-:-:S13]  /*09c0*/  ISETP.GE.AND P0, PT, R3, R2, PT ;  /* 0x000000020300720c */ /* 0x000fda0003f06270 */
[----:B------:R-:W-:Y:S05]  /*09d0*/  @P0 BRA `(.L_x_8222) ;  /* 0x0000000000340947 */ /* 0x000fea0003800000 */
[----:B-1----:R-:W1:Y:S01]  /*09e0*/  LDC.64 R4, c[0x0][0x218] ;  /* 0x00008600ff047b82 */ /* 0x002e620000000a00 */
[----:B0-----:R-:W-:Y:S02]  /*09f0*/  IADD3 R9, R0, R3, RZ ;  /* 0x0000000300097210 */ /* 0x001fe40007ffe0ff */
[----:B------:R-:W-:-:S03]  /*0a00*/  IADD3 R3, R3, 0x80, RZ ;  /* 0x0000008003037810 */ /* 0x000fc60007ffe0ff */
[----:B-1----:R-:W-:-:S05]  /*0a10*/  IMAD.WIDE.U32 R4, R9, 0x4, R4 ;  /* 0x0000000409047825 */ /* 0x002fca00078e0004 */
[----:B------:R1:W-:Y:S02]  /*0a20*/  STG.E desc[UR4][R4.64], R6 ;  /* 0x0000000604007986 */ /* 0x0003e4000c101904 */
.L_x_8221:
        /* <DEDUP_REMOVED lines=8> */
.L_x_8222:
[----:B------:R-:W-:Y:S05]  /*0ab0*/  BSYNC B1 ;  /* 0x0000000000017941 */ /* 0x000fea0003800000 */
.L_x_8218:
[----:B------:R-:W-:-:S13]  /*0ac0*/  ISETP.GE.AND P0, PT, R3, R2, PT ;  /* 0x000000020300720c */ /* 0x000fda0003f06270 */
[----:B-12---:R-:W1:Y:S01]  /*0ad0*/  @!P0 LDC.64 R4, c[0x0][0x218] ;  /* 0x00008600ff048b82 */ /* 0x006e620000000a00 */
[----:B0-----:R-:W-:Y:S02]  /*0ae0*/  @!P0 IADD3 R9, R0, R3, RZ ;  /* 0x0000000300098210 */ /* 0x001fe40007ffe0ff */
[----:B------:R-:W-:-:S03]  /*0af0*/  @!P0 IADD3 R3, R3, 0x80, RZ ;  /* 0x0000008003038810 */ /* 0x000fc60007ffe0ff */
[----:B-1----:R-:W-:-:S05]  /*0b00*/  @!P0 IMAD.WIDE.U32 R4, R9, 0x4, R4 ;  /* 0x0000000409048825 */ /* 0x002fca00078e0004 */
[----:B------:R2:W-:Y:S02]  /*0b10*/  @!P0 STG.E desc[UR4][R4.64], R7 ;  /* 0x0000000704008986 */ /* 0x0005e4000c101904 */
.L_x_8223:
[----:B------:R-:W-:Y:S05]  /*0b20*/  BSYNC B0 ;  /* 0x0000000000007941 */ /* 0x000fea0003800000 */
.L_x_8217:
        /* <DEDUP_REMOVED lines=8> */
.L_x_8224:
        /* <DEDUP_REMOVED lines=13> */
.L_x_28382:


//--------------------- .text._ZN2at6native18elementwise_kernelILi128ELi4EZNS0_15gpu_kernel_implIZZZNS0_49_GLOBAL__N__b919a28f_16_Normalization_cu_5c38458736batch_norm_elementwise_backward_evalERKNS_6TensorES6_S6_S6_ENKUlvE0_clEvENKUlvE_clEvEUlddE_EEvRNS_18TensorIteratorBaseERKT_EUliE_EEviT1_ --------------------------
	.section	.text._ZN2at6native18elementwise_kernelILi128ELi4EZNS0_15gpu_kernel_implIZZZNS0_49_GLOBAL__N__b919a28f_16_Normalization_cu_5c38458736batch_norm_elementwise_backward_evalERKNS_6TensorES6_S6_S6_ENKUlvE0_clEvENKUlvE_clEvEUlddE_EEvRNS_18TensorIteratorBaseERKT_EUliE_EEviT1_,"ax",@progbits
	.align	128
        .global         _ZN2at6native18elementwise_kernelILi128ELi4EZNS0_15gpu_kernel_implIZZZNS0_49_GLOBAL__N__b919a28f_16_Normalization_cu_5c38458736batch_norm_elementwise_backward_evalERKNS_6TensorES6_S6_S6_ENKUlvE0_clEvENKUlvE_clEvEUlddE_EEvRNS_18TensorIteratorBaseERKT_EUliE_EEviT1_
        .type           _ZN2at6native18elementwise_kernelILi128ELi4EZNS0_15gpu_kernel_implIZZZNS0_49_GLOBAL__N__b919a28f_16_Normalization_cu_5c38458736batch_norm_elementwise_backward_evalERKNS_6TensorES6_S6_S6_ENKUlvE0_clEvENKUlvE_clEvEUlddE_EEvRNS_18TensorIteratorBaseERKT_EUliE_EEviT1_,@function
        .size           _ZN2at6native18elementwise_kernelILi128ELi4EZNS0_15gpu_kernel_implIZZZNS0_49_GLOBAL__N__b919a28f_16_Normalization_cu_5c38458736batch_norm_elementwise_backward_evalERKNS_6TensorES6_S6_S6_ENKUlvE0_clEvENKUlvE_clEvEUlddE_EEvRNS_18TensorIteratorBaseERKT_EUliE_EEviT1_,(.L_x_28383 - _ZN2at6native18elementwise_kernelILi128ELi4EZNS0_15gpu_kernel_implIZZZNS0_49_GLOBAL__N__b919a28f_16_Normalization_cu_5c38458736batch_norm_elementwise_backward_evalERKNS_6TensorES6_S6_S6_ENKUlvE0_clEvENKUlvE_clEvEUlddE_EEvRNS_18TensorIteratorBaseERKT_EUliE_EEviT1_)
        .other          _ZN2at6native18elementwise_kernelILi128ELi4EZNS0_15gpu_kernel_implIZZZNS0_49_GLOBAL__N__b919a28f_16_Normalization_cu_5c38458736batch_norm_elementwise_backward_evalERKNS_6TensorES6_S6_S6_ENKUlvE0_clEvENKUlvE_clEvEUlddE_EEvRNS_18TensorIteratorBaseERKT_EUliE_EEviT1_,@"STO_CUDA_ENTRY STV_DEFAULT"
_ZN2at6native18elementwise_kernelILi128ELi4EZNS0_15gpu_kernel_implIZZZNS0_49_GLOBAL__N__b919a28f_16_Normalization_cu_5c38458736batch_norm_elementwise_backward_evalERKNS_6TensorES6_S6_S6_ENKUlvE0_clEvENKUlvE_clEvEUlddE_EEvRNS_18TensorIteratorBaseERKT_EUliE_EEviT1_:
.text._ZN2at6native18elementwise_kernelILi128ELi4EZNS0_15gpu_kernel_implIZZZNS0_49_GLOBAL__N__b919a28f_16_Normalization_cu_5c38458736batch_norm_elementwise_backward_evalERKNS_6TensorES6_S6_S6_ENKUlvE0_clEvENKUlvE_clEvEUlddE_EEvRNS_18TensorIteratorBaseERKT_EUliE_EEviT1_:
        /* <DEDUP_REMOVED lines=365> */
.L_x_8227:
        /* <DEDUP_REMOVED lines=21> */
.L_x_8231:
[----:B------:R-:W2:Y:S02]  /*1820*/  LDG.E.U8 R2, desc[UR36][R2.64] ;  /* 0x0000002402027981 */ /* 0x000ea4000c1e1100 */
[----:B--2---:R0:W1:Y:S01]  /*1830*/  I2F.F64.U16 R18, R2 ;  /* 0x0000000200127312 */ /* 0x0040620000101800 */
[----:B------:R-:W-:Y:S05]  /*1840*/  BRA `(.L_x_8233) ;  /* 0x0000000c00707947 */ /* 0x000fea0003800000 */
.L_x_8230:
        /* <DEDUP_REMOVED lines=9> */
.L_x_8235:
[----:B------:R-:W2:Y:S02]  /*18e0*/  LDG.E R2, desc[UR36][R2.64] ;  /* 0x0000002402027981 */ /* 0x000ea4000c1e1900 */
[----:B--2---:R0:W1:Y:S01]  /*18f0*/  I2F.F64 R18, R2 ;  /* 0x0000000200127312 */ /* 0x0040620000201c00 */
[----:B------:R-:W-:Y:S05]  /*1900*/  BRA `(.L_x_8233) ;  /* 0x0000000c00407947 */ /* 0x000fea0003800000 */
.L_x_8234:
[----:B------:R-:W2:Y:S02]  /*1910*/  LDG.E.U16 R2, desc[UR36][R2.64] ;  /* 0x0000002402027981 */ /* 0x000ea4000c1e1500 */
[----:B--2---:R0:W1:Y:S01]  /*1920*/  I2F.F64.S16 R18, R2 ;  /* 0x0000000200127312 */ /* 0x0040620000101c00 */
[----:B------:R-:W-:Y:S05]  /*1930*/  BRA `(.L_x_8233) ;  /* 0x0000000c00347947 */ /* 0x000fea0003800000 */
.L_x_8229:
        /* <DEDUP_REMOVED lines=10> */
.L_x_8237:
[----:B------:R-:W2:Y:S02]  /*19e0*/  LDG.E.U16 R0, desc[UR36][R2.64] ;  /* 0x0000002402007981 */ /* 0x000ea4000c1e1500 */
[----:B--2---:R-:W-:-:S05]  /*19f0*/  HADD2.F32 R0, -RZ, R0.H0_H0 ;  /* 0x20000000ff007230 */ /* 0x004fca0000004100 */
[----:B------:R-:W-:-:S04]  /*1a00*/  FMUL.FTZ R0, R0, 1 ;  /* 0x3f80000000007820 */ /* 0x000fc80000410000 */
[----:B------:R0:W1:Y:S01]  /*1a10*/  F2F.F64.F32 R18, R0 ;  /* 0x0000000000127310 */ /* 0x0000620000201800 */
[----:B------:R-:W-:Y:S05]  /*1a20*/  BRA `(.L_x_8233) ;  /* 0x0000000800f87947 */ /* 0x000fea0003800000 */
.L_x_8236:
        /* <DEDUP_REMOVED lines=10> */
.L_x_8239:
[----:B------:R-:W2:Y:S02]  /*1ad0*/  LDG.E.U16 R2, desc[UR36][R2.64] ;  /* 0x0000002402027981 */ /* 0x000ea4000c1e1500 */
[----:B--2---:R-:W-:-:S05]  /*1ae0*/  HADD2.F32 R0, -RZ, R2.H0_H0 ;  /* 0x20000002ff007230 */ /* 0x004fca0000004100 */
[----:B------:R-:W-:-:S04]  /*1af0*/  FMUL.FTZ R0, R0, 1 ;  /* 0x3f80000000007820 */ /* 0x000fc80000410000 */
[----:B------:R0:W1:Y:S01]  /*1b00*/  F2F.F64.F32 R18, R0 ;  /* 0x0000000000127310 */ /* 0x0000620000201800 */
[----:B------:R-:W-:Y:S05]  /*1b10*/  BRA `(.L_x_8233) ;  /* 0x0000000800bc7947 */ /* 0x000fea0003800000 */
.L_x_8238:
[----:B------:R0:W5:Y:S01]  /*1b20*/  LDG.E.64 R18, desc[UR36][R2.64] ;  /* 0x0000002402127981 */ /* 0x000162000c1e1b00 */
[----:B------:R-:W-:Y:S05]  /*1b30*/  BRA `(.L_x_8233) ;  /* 0x0000000800b47947 */ /* 0x000fea0003800000 */
.L_x_8228:
        /* <DEDUP_REMOVED lines=13> */
.L_x_8242:
[----:B------:R0:W5:Y:S01]  /*1c10*/  LDG.E.64 R18, desc[UR36][R2.64] ;  /* 0x0000002402127981 */ /* 0x000162000c1e1b00 */
[----:B------:R-:W-:Y:S05]  /*1c20*/  BRA `(.L_x_8233) ;  /* 0x0000000800787947 */ /* 0x000fea0003800000 */
.L_x_8241:
        /* <DEDUP_REMOVED lines=28> */
.L_x_8244:
        /* <DEDUP_REMOVED lines=15> */
.L_x_8243:
[----:B------:R-:W2:Y:S02]  /*1ee0*/  LDG.E.U16 R0, desc[UR36][R2.64] ;  /* 0x0000002402007981 */ /* 0x000ea4000c1e1500 */
[----:B--2---:R-:W-:-:S04]  /*1ef0*/  IMAD.U32 R0, R0, 0x10000, RZ ;  /* 0x0001000000007824 */ /* 0x004fc800078e00ff */
[----:B------:R-:W-:-:S04]  /*1f00*/  FMUL.FTZ R0, R0, 1 ;  /* 0x3f80000000007820 */ /* 0x000fc80000410000 */
[----:B------:R0:W1:Y:S01]  /*1f10*/  F2F.F64.F32 R18, R0 ;  /* 0x0000000000127310 */ /* 0x0000620000201800 */
[----:B------:R-:W-:Y:S05]  /*1f20*/  BRA `(.L_x_8233) ;  /* 0x0000000400b87947 */ /* 0x000fea0003800000 */
.L_x_8240:
        /* <DEDUP_REMOVED lines=11> */
.L_x_8247:
[----:B------:R-:W2:Y:S01]  /*1fe0*/  LDG.E.U8 R2, desc[UR36][R2.64] ;  /* 0x0000002402027981 */ /* 0x000ea2000c1e1100 */
[----:B------:R-:W-:Y:S01]  /*1ff0*/  BSSY B0, `(.L_x_8248) ;  /* 0x0000018000007945 */ /* 0x000fe20003800000 */
[----:B------:R-:W-:Y:S01]  /*2000*/  IMAD.MOV.U32 R0, RZ, RZ, RZ ;  /* 0x000000ffff007224 */ /* 0x000fe200078e00ff */
[----:B--2---:R-:W-:-:S13]  /*2010*/  ISETP.NE.AND P0, PT, R2, RZ, PT ;  /* 0x000000ff0200720c */ /* 0x004fda0003f05270 */
[----:B------:R-:W-:Y:S05]  /*2020*/  @!P0 BRA `(.L_x_8249) ;  /* 0x0000000000508947 */ /* 0x000fea0003800000 */
[----:B------:R-:W-:-:S13]  /*2030*/  ISETP.NE.AND P0, PT, R2, 0x80, PT ;  /* 0x000000800200780c */ /* 0x000fda0003f05270 */
[----:B------:R-:W-:Y:S01]  /*2040*/  @!P0 MOV R0, 0x7f800001 ;  /* 0x7f80000100008802 */ /* 0x000fe20000000f00 */
        /* <DEDUP_REMOVED lines=14> */
.L_x_8251:
[----:B------:R-:W-:Y:S05]  /*2130*/  BSYNC B1 ;  /* 0x0000000000017941 */ /* 0x000fea0003800000 */
.L_x_8250:
[----:B------:R-:W-:Y:S01]  /*2140*/  LEA R3, R0, 0x3b800000, 0x17 ;  /* 0x3b80000000037811 */ /* 0x000fe200078eb8ff */
[----:B------:R-:W-:-:S05]  /*2150*/  IMAD.SHL.U32 R0, R2, 0x100000, RZ ;  /* 0x0010000002007824 */ /* 0x000fca00078e00ff */
[----:B------:R-:W-:-:S07]  /*2160*/  LOP3.LUT R0, R3, R0, R4, 0xfe, !PT ;  /* 0x0000000003007212 */ /* 0x000fce00078efe04 */
.L_x_8249:
[----:B------:R-:W-:Y:S05]  /*2170*/  BSYNC B0 ;  /* 0x0000000000007941 */ /* 0x000fea0003800000 */
.L_x_8248:
[----:B------:R-:W-:-:S04]  /*2180*/  FMUL.FTZ R0, R0, 1 ;  /* 0x3f80000000007820 */ /* 0x000fc80000410000 */
[----:B------:R2:W3:Y:S01]  /*2190*/  F2F.F64.F32 R18, R0 ;  /* 0x0000000000127310 */ /* 0x0004e20000201800 */
[----:B------:R-:W-:Y:S05]  /*21a0*/  BRA `(.L_x_8233) ;  /* 0x0000000400187947 */ /* 0x000fea0003800000 */
.L_x_8246:
        /* <DEDUP_REMOVED lines=21> */
.L_x_8255:
[----:B------:R-:W-:Y:S05]  /*2300*/  BSYNC B1 ;  /* 0x0000000000017941 */ /* 0x000fea0003800000 */
.L_x_8254:
[----:B------:R-:W-:Y:S01]  /*2310*/  LEA R3, R0, 0x37800000, 0x17 ;  /* 0x3780000000037811 */ /* 0x000fe200078eb8ff */
[----:B------:R-:W-:-:S05]  /*2320*/  IMAD.SHL.U32 R0, R2, 0x200000, RZ ;  /* 0x0020000002007824 */ /* 0x000fca00078e00ff */
[----:B------:R-:W-:-:S07]  /*2330*/  LOP3.LUT R0, R3, R0, R4, 0xfe, !PT ;  /* 0x0000000003007212 */ /* 0x000fce00078efe04 */
.L_x_8253:
[----:B------:R-:W-:Y:S05]  /*2340*/  BSYNC B0 ;  /* 0x0000000000007941 */ /* 0x000fea0003800000 */
.L_x_8252:
[----:B------:R-:W-:-:S04]  /*2350*/  FMUL.FTZ R0, R0, 1 ;  /* 0x3f80000000007820 */ /* 0x000fc80000410000 */
[----:B------:R4:W0:Y:S01]  /*2360*/  F2F.F64.F32 R18, R0 ;  /* 0x0000000000127310 */ /* 0x0008220000201800 */
[----:B------:R-:W-:Y:S05]  /*2370*/  BRA `(.L_x_8233) ;  /* 0x0000000000a47947 */ /* 0x000fea0003800000 */
.L_x_8245:
        /* <DEDUP_REMOVED lines=14> */
.L_x_8259:
[----:B------:R-:W-:Y:S05]  /*2460*/  BSYNC B0 ;  /* 0x0000000000007941 */ /* 0x000fea0003800000 */
.L_x_8258:
[----:B------:R-:W-:-:S04]  /*2470*/  FMUL.FTZ R0, R0, 1 ;  /* 0x3f80000000007820 */ /* 0x000fc80000410000 */
[----:B------:R0:W1:Y:S01]  /*2480*/  F2F.F64.F32 R18, R0 ;  /* 0x0000000000127310 */ /* 0x0000620000201800 */
[----:B------:R-:W-:Y:S05]  /*2490*/  BRA `(.L_x_8233) ;  /* 0x00000000005c7947 */ /* 0x000fea0003800000 */
.L_x_8232:
        /* <DEDUP_REMOVED lines=16> */
.L_x_8260:
[----:B------:R-:W-:Y:S01]  /*25a0*/  CS2R R18, SRZ ;  /* 0x0000000000127805 */ /* 0x000fe2000001ff00 */
[----:B------:R-:W-:Y:S06]  /*25b0*/  BRA `(.L_x_8233) ;  /* 0x0000000000147947 */ /* 0x000fec0003800000 */
.L_x_8257:
[----:B------:R-:W2:Y:S02]  /*25c0*/  LDG.E.64 R18, desc[UR36][R2.64] ;  /* 0x0000002402127981 */ /* 0x000ea4000c1e1b00 */
[----:B--2---:R-:W0:Y:S01]  /*25d0*/  I2F.F64.U64 R18, R18 ;  /* 0x0000001200127312 */ /* 0x004e220000301800 */
[----:B------:R-:W-:Y:S05]  /*25e0*/  BRA `(.L_x_8233) ;  /* 0x0000000000087947 */ /* 0x000fea0003800000 */
.L_x_8256:
[----:B------:R-:W2:Y:S02]  /*25f0*/  LDG.E R2, desc[UR36][R2.64] ;  /* 0x0000002402027981 */ /* 0x000ea4000c1e1900 */
[----:B--2---:R0:W1:Y:S02]  /*2600*/  I2F.F64.U32 R18, R2 ;  /* 0x0000000200127312 */ /* 0x0040640000201800 */
.L_x_8233:
[----:B0-----:R-:W2:Y:S01]  /*2610*/  LDC.U8 R4, c[0x0][0x493] ;  /* 0x000124c0ff047b82 */ /* 0x001ea20000000000 */
[----:B------:R-:W-:Y:S02]  /*2620*/  ULDC.64 UR4, c[0x0][0x488] ;  /* 0x0001220000047ab9 */ /* 0x000fe40000000a00 */
[----:B------:R-:W-:-:S05]  /*2630*/  IADD3 R2, P1, R24, UR4, RZ ;  /* 0x0000000418027c10 */ /* 0x000fca000ff3e0ff */
[----:B------:R-:W-:Y:S01]  /*2640*/  IMAD.X R3, RZ, RZ, UR5, P1 ;  /* 0x00000005ff037e24 */ /* 0x000fe200088e06ff */
[----:B--2-4-:R-:W-:-:S04]  /*2650*/  PRMT R0, R4, 0x9910, RZ ;  /* 0x0000991004007816 */ /* 0x014fc800000000ff */
        /* <DEDUP_REMOVED lines=11> */
[----:B--2---:R0:W2:Y:S01]  /*2710*/  I2F.F64.S16 R4, R2 ;  /* 0x0000000200047312 */ /* 0x0040a20000101c00 */
[----:B------:R-:W-:Y:S05]  /*2720*/  BRA `(.L_x_8266) ;  /* 0x0000000c007c7947 */ /* 0x000fea0003800000 */
.L_x_8264:
[----:B------:R-:W2:Y:S02]  /*2730*/  LDG.E.U8 R2, desc[UR36][R2.64] ;  /* 0x0000002402027981 */ /* 0x000ea4000c1e1100 */
[----:B--2---:R0:W2:Y:S01]  /*2740*/  I2F.F64.U16 R4, R2 ;  /* 0x0000000200047312 */ /* 0x0040a20000101800 */
[----:B------:R-:W-:Y:S05]  /*2750*/  BRA `(.L_x_8266) ;  /* 0x0000000c00707947 */ /* 0x000fea0003800000 */
.L_x_8263:
        /* <DEDUP_REMOVED lines=9> */
.L_x_8268:
[----:B------:R-:W2:Y:S02]  /*27f0*/  LDG.E R2, desc[UR36][R2.64] ;  /* 0x0000002402027981 */ /* 0x000ea4000c1e1900 */
[----:B--2---:R2:W4:Y:S01]  /*2800*/  I2F.F64 R4, R2 ;  /* 0x0000000200047312 */ /* 0x0045220000201c00 */
[----:B------:R-:W-:Y:S05]  /*2810*/  BRA `(.L_x_8266) ;  /* 0x0000000c00407947 */ /* 0x000fea0003800000 */
.L_x_8267:
[----:B------:R-:W2:Y:S02]  /*2820*/  LDG.E.U16 R2, desc[UR36][R2.64] ;  /* 0x0000002402027981 */ /* 0x000ea4000c1e1500 */
[----:B--2---:R0:W2:Y:S01]  /*2830*/  I2F.F64.S16 R4, R2 ;  /* 0x0000000200047312 */ /* 0x0040a20000101c00 */
[----:B------:R-:W-:Y:S05]  /*2840*/  BRA `(.L_x_8266) ;  /* 0x0000000c00347947 */ /* 0x000fea0003800000 */
.L_x_8262:
        /* <DEDUP_REMOVED lines=10> */
.L_x_8270:
[----:B------:R-:W2:Y:S02]  /*28f0*/  LDG.E.U16 R0, desc[UR36][R2.64] ;  /* 0x0000002402007981 */ /* 0x000ea4000c1e1500 */
[----:B--2---:R-:W-:-:S05]  /*2900*/  HADD2.F32 R0, -RZ, R0.H0_H0 ;  /* 0x20000000ff007230 */ /* 0x004fca0000004100 */
[----:B------:R-:W-:-:S04]  /*2910*/  FMUL.FTZ R0, R0, 1 ;  /* 0x3f80000000007820 */ /* 0x000fc80000410000 */
[----:B------:R0:W2:Y:S01]  /*2920*/  F2F.F64.F32 R4, R0 ;  /* 0x0000000000047310 */ /* 0x0000a20000201800 */
[----:B------:R-:W-:Y:S05]  /*2930*/  BRA `(.L_x_8266) ;  /* 0x0000000800f87947 */ /* 0x000fea0003800000 */
.L_x_8269:
        /* <DEDUP_REMOVED lines=10> */
.L_x_8272:
[----:B------:R-:W2:Y:S02]  /*29e0*/  LDG.E.U16 R2, desc[UR36][R2.64] ;  /* 0x0000002402027981 */ /* 0x000ea4000c1e1500 */
[----:B--2---:R-:W-:-:S05]  /*29f0*/  HADD2.F32 R0, -RZ, R2.H0_H0 ;  /* 0x20000002ff007230 */ /* 0x004fca0000004100 */
[----:B------:R-:W-:-:S04]  /*2a00*/  FMUL.FTZ R0, R0, 1 ;  /* 0x3f80000000007820 */ /* 0x000fc80000410000 */
[----:B------:R0:W2:Y:S01]  /*2a10*/  F2F.F64.F32 R4, R0 ;  /* 0x0000000000047310 */ /* 0x0000a20000201800 */
[----:B------:R-:W-:Y:S05]  /*2a20*/  BRA `(.L_x_8266) ;  /* 0x0000000800bc7947 */ /* 0x000fea0003800000 */
.L_x_8271:
[----:B------:R0:W5:Y:S01]  /*2a30*/  LDG.E.64 R4, desc[UR36][R2.64] ;  /* 0x0000002402047981 */ /* 0x000162000c1e1b00 */
[----:B------:R-:W-:Y:S05]  /*2a40*/  BRA `(.L_x_8266) ;  /* 0x0000000800b47947 */ /* 0x000fea0003800000 */
.L_x_8261:
        /* <DEDUP_REMOVED lines=13> */
.L_x_8275:
[----:B------:R0:W5:Y:S01]  /*2b20*/  LDG.E.64 R4, desc[UR36][R2.64] ;  /* 0x0000002402047981 */ /* 0x000162000c1e1b00 */
[----:B------:R-:W-:Y:S05]  /*2b30*/  BRA `(.L_x_8266) ;  /* 0x0000000800787947 */ /* 0x000fea0003800000 */
.L_x_8274:
[----:B------:R-:W-:-:S13]  /*2b40*/  ISETP.NE.AND P0, PT, R0, 0xf, PT ;  /* 0x0000000f0000780c */ /* 0x000fda0003f05270 */
[----:B------:R-:W-:Y:S05]  /*2b50*/  @!P0 BRA `(.L_x_8276) ;  /* 0x0000000000a48947 */ /* 0x000fea0003800000 */
[----:B------:R-:W-:-:S13]  /*2b60*/  ISETP.NE.AND P0, PT, R0, 0x17, PT ;  /* 0x000000170000780c */ /* 0x000fda0003f05270 */
[----:B------:R-:W-:Y:S05]  /*2b70*/  @!P0 BRA `(.L_x_8277) ;  /* 0x0000000000608947 */ /* 0x000fea0003800000 */
[----:B------:R-:W-:-:S13]  /*2b80*/  ISETP.NE.AND P0, PT, R0, 0x18, PT ;  /* 0x000000180000780c */ /* 0x000fda0003f05270 */
[----:B------:R-:W-:Y:S05]  /*2b90*/  @P0 BRA `(.L_x_8265) ;  /* 0x0000000800040947 */ /* 0x000fea0003800000 */
[----:B------:R-:W2:Y:S01]  /*2ba0*/  LDG.E.U8 R0, desc[UR36][R2.64] ;  /* 0x0000002402007981 */ /* 0x000ea2000c1e1100 */
[----:B------:R-:W-:Y:S01]  /*2bb0*/  IMAD.MOV.U32 R8, RZ, RZ, -0x800000 ;  /* 0xff800000ff087424 */ /* 0x000fe200078e00ff */
[----:B--2---:R-:W-:-:S04]  /*2bc0*/  SHF.L.U32 R0, R0, 0x18, RZ ;  /* 0x0000001800007819 */ /* 0x004fc800000006ff */
        /* <DEDUP_REMOVED lines=16> */
[----:B------:R-:W-:-:S06]  /*2cd0*/  FMUL.FTZ R5, R5, 1 ;  /* 0x3f80000005057820 */ /* 0x000fcc0000410000 */
[----:B------:R-:W0:Y:S01]  /*2ce0*/  F2F.F64.F32 R4, R5 ;  /* 0x0000000500047310 */ /* 0x000e220000201800 */
[----:B------:R-:W-:Y:S05]  /*2cf0*/  BRA `(.L_x_8266) ;  /* 0x0000000800087947 */ /* 0x000fea0003800000 */
.L_x_8277:
        /* <DEDUP_REMOVED lines=15> */
.L_x_8276:
[----:B------:R-:W2:Y:S02]  /*2df0*/  LDG.E.U16 R0, desc[UR36][R2.64] ;  /* 0x0000002402007981 */ /* 0x000ea4000c1e1500 */
[----:B--2---:R-:W-:-:S04]  /*2e00*/  IMAD.U32 R0, R0, 0x10000, RZ ;  /* 0x0001000000007824 */ /* 0x004fc800078e00ff */
[----:B------:R-:W-:-:S04]  /*2e10*/  FMUL.FTZ R0, R0, 1 ;  /* 0x3f80000000007820 */ /* 0x000fc80000410000 */
[----:B------:R0:W2:Y:S01]  /*2e20*/  F2F.F64.F32 R4, R0 ;  /* 0x0000000000047310 */ /* 0x0000a20000201800 */
[----:B------:R-:W-:Y:S05]  /*2e30*/  BRA `(.L_x_8266) ;  /* 0x0000000400b87947 */ /* 0x000fea0003800000 */
.L_x_8273:
        /* <DEDUP_REMOVED lines=9> */
[----:B--2---:R0:W2:Y:S01]  /*2ed0*/  I2F.F64.U16 R4, R2 ;  /* 0x0000000200047312 */ /* 0x0040a20000101800 */
[----:B------:R-:W-:Y:S05]  /*2ee0*/  BRA `(.L_x_8266) ;  /* 0x00000004008c7947 */ /* 0x000fea0003800000 */
.L_x_8280:
        /* <DEDUP_REMOVED lines=21> */
.L_x_8284:
[----:B------:R-:W-:Y:S05]  /*3040*/  BSYNC B1 ;  /* 0x0000000000017941 */ /* 0x000fea0003800000 */
.L_x_8283:
[----:B------:R-:W-:Y:S01]  /*3050*/  LEA R3, R0, 0x3b800000, 0x17 ;  /* 0x3b80000000037811 */ /* 0x000fe200078eb8ff */
[----:B------:R-:W-:-:S05]  /*3060*/  IMAD.SHL.U32 R0, R2, 0x100000, RZ ;  /* 0x0010000002007824 */ /* 0x000fca00078e00ff */
[----:B------:R-:W-:-:S07]  /*3070*/  LOP3.LUT R0, R3, R0, R4, 0xfe, !PT ;  /* 0x0000000003007212 */ /* 0x000fce00078efe04 */
.L_x_8282:
[----:B------:R-:W-:Y:S05]  /*3080*/  BSYNC B0 ;  /* 0x0000000000007941 */ /* 0x000fea0003800000 */
.L_x_8281:
[----:B------:R-:W-:-:S04]  /*3090*/  FMUL.FTZ R0, R0, 1 ;  /* 0x3f80000000007820 */ /* 0x000fc80000410000 */
[----:B------:R0:W2:Y:S01]  /*30a0*/  F2F.F64.F32 R4, R0 ;  /* 0x0000000000047310 */ /* 0x0000a20000201800 */
[----:B------:R-:W-:Y:S05]  /*30b0*/  BRA `(.L_x_8266) ;  /* 0x0000000400187947 */ /* 0x000fea0003800000 */
.L_x_8279:
        /* <DEDUP_REMOVED lines=21> */
.L_x_8288:
[----:B------:R-:W-:Y:S05]  /*3210*/  BSYNC B1 ;  /* 0x0000000000017941 */ /* 0x000fea0003800000 */
.L_x_8287:
[----:B------:R-:W-:Y:S01]  /*3220*/  LEA R3, R0, 0x37800000, 0x17 ;  /* 0x3780000000037811 */ /* 0x000fe200078eb8ff */
[----:B------:R-:W-:-:S05]  /*3230*/  IMAD.SHL.U32 R0, R2, 0x200000, RZ ;  /* 0x0020000002007824 */ /* 0x000fca00078e00ff */
[----:B------:R-:W-:-:S07]  /*3240*/  LOP3.LUT R0, R3, R0, R4, 0xfe, !PT ;  /* 0x0000000003007212 */ /* 0x000fce00078efe04 */
.L_x_8286:
[----:B------:R-:W-:Y:S05]  /*3250*/  BSYNC B0 ;  /* 0x0000000000007941 */ /* 0x000fea0003800000 */
.L_x_8285:
[----:B------:R-:W-:-:S04]  /*3260*/  FMUL.FTZ R0, R0, 1 ;  /* 0x3f80000000007820 */ /* 0x000fc80000410000 */
[----:B------:R0:W2:Y:S01]  /*3270*/  F2F.F64.F32 R4, R0 ;  /* 0x0000000000047310 */ /* 0x0000a20000201800 */
[----:B------:R-:W-:Y:S05]  /*3280*/  BRA `(.L_x_8266) ;  /* 0x0000000000a47947 */ /* 0x000fea0003800000 */
.L_x_8278:
        /* <DEDUP_REMOVED lines=14> */
.L_x_8292:
[----:B------:R-:W-:Y:S05]  /*3370*/  BSYNC B0 ;  /* 0x0000000000007941 */ /* 0x000fea0003800000 */
.L_x_8291:
[----:B------:R-:W-:-:S04]  /*3380*/  FMUL.FTZ R0, R0, 1 ;  /* 0x3f80000000007820 */ /* 0x000fc80000410000 */
[----:B------:R0:W2:Y:S01]  /*3390*/  F2F.F64.F32 R4, R0 ;  /* 0x0000000000047310 */ /* 0x0000a20000201800 */
[----:B------:R-:W-:Y:S05]  /*33a0*/  BRA `(.L_x_8266) ;  /* 0x00000000005c7947 */ /* 0x000fea0003800000 */
.L_x_8265:
[----:B------:R-:W-:Y:S01]  /*33b0*/  MOV R2, 0x130 ;  /* 0x0000013000027802 */ /* 0x000fe20000000f00 */
[----:B------:R-:W-:Y:S01]  /*33c0*/  ULDC.64 UR4, c[0x4][0x120] ;  /* 0x0100480000047ab9 */ /* 0x000fe20000000a00 */
[----:B------:R-:W-:Y:S01]  /*33d0*/  ULDC.64 UR6, c[0x4][0x0] ;  /* 0x0100000000067ab9 */ /* 0x000fe20000000a00 */
[----:B------:R-:W-:Y:S01]  /*33e0*/  MOV R4, UR4 ;  /* 0x0000000400047c02 */ /* 0x000fe20008000f00 */
[----:B------:R-:W-:Y:S01]  /*33f0*/  IMAD.U32 R5, RZ, RZ, UR5 ;  /* 0x00000005ff057e24 */ /* 0x000fe2000f8e00ff */
[----:B------:R-:W-:Y:S01]  /*3400*/  ULDC.64 UR4, c[0x4][0x128] ;  /* 0x01004a0000047ab9 */ /* 0x000fe20000000a00 */
[----:B------:R-:W0:Y:S01]  /*3410*/  LDC.64 R2, c[0x4][R2] ;  /* 0x0100000002027b82 */ /* 0x000e220000000a00 */
[----:B------:R-:W-:Y:S02]  /*3420*/  IMAD.U32 R6, RZ, RZ, UR4 ;  /* 0x00000004ff067e24 */ /* 0x000fe4000f8e00ff */
[----:B------:R-:W-:Y:S02]  /*3430*/  IMAD.U32 R7, RZ, RZ, UR5 ;  /* 0x00000005ff077e24 */ /* 0x000fe4000f8e00ff */
[----:B------:R-:W-:-:S02]  /*3440*/  IMAD.U32 R10, RZ, RZ, UR6 ;  /* 0x00000006ff0a7e24 */ /* 0x000fc4000f8e00ff */
[----:B------:R-:W-:Y:S02]  /*3450*/  IMAD.U32 R11, RZ, RZ, UR7 ;  /* 0x00000007ff0b7e24 */ /* 0x000fe4000f8e00ff */
[----:B------:R-:W-:Y:S02]  /*3460*/  IMAD.MOV.U32 R8, RZ, RZ, 0x4e ;  /* 0x0000004eff087424 */ /* 0x000fe400078e00ff */
[----:B------:R-:W-:Y:S02]  /*3470*/  IMAD.MOV.U32 R12, RZ, RZ, 0x1 ;  /* 0x00000001ff0c7424 */ /* 0x000fe400078e00ff */
[----:B------:R-:W-:-:S07]  /*3480*/  IMAD.MOV.U32 R13, RZ, RZ, RZ ;  /* 0x000000ffff0d7224 */ /* 0x000fce00078e00ff */
[----:B------:R-:W-:-:S07]  /*3490*/  LEPC R20, `(.L_x_8293) ;  /* 0x000000001014794e */ /* 0x000fce0000000000 */
[----:B01-3-5:R-:W-:Y:S05]  /*34a0*/  CALL.ABS.NOINC R2 ;  /* 0x0000000002007343 */ /* 0x02bfea0003c00000 */
.L_x_8293:
[----:B------:R-:W-:Y:S01]  /*34b0*/  CS2R R4, SRZ ;  /* 0x0000000000047805 */ /* 0x000fe2000001ff00 */
[----:B------:R-:W-:Y:S06]  /*34c0*/  BRA `(.L_x_8266) ;  /* 0x0000000000147947 */ /* 0x000fec0003800000 */
.L_x_8290:
[----:B------:R-:W2:Y:S02]  /*34d0*/  LDG.E.64 R4, desc[UR36][R2.64] ;  /* 0x0000002402047981 */ /* 0x000ea4000c1e1b00 */
[----:B--2---:R-:W0:Y:S01]  /*34e0*/  I2F.F64.U64 R4, R4 ;  /* 0x0000000400047312 */ /* 0x004e220000301800 */
[----:B------:R-:W-:Y:S05]  /*34f0*/  BRA `(.L_x_8266) ;  /* 0x0000000000087947 */ /* 0x000fea0003800000 */
.L_x_8289:
[----:B------:R-:W2:Y:S02]  /*3500*/  LDG.E R2, desc[UR36][R2.64] ;  /* 0x0000002402027981 */ /* 0x000ea4000c1e1900 */
[----:B--2---:R0:W2:Y:S02]  /*3510*/  I2F.F64.U32 R4, R2 ;  /* 0x0000000200047312 */ /* 0x0040a40000201800 */
.L_x_8266:
[----:B0-2---:R-:W0:Y:S01]  /*3520*/  LDC.U8 R2, c[0x0][0x491] ;  /* 0x00012440ff027b82 */ /* 0x005e220000000000 */
[----:B-1-345:R-:W-:Y:S01]  /*3530*/  DMUL R4, R4, R18 ;  /* 0x0000001204047228 */ /* 0x03afe20000000000 */
        /* <DEDUP_REMOVED lines=14> */
.L_x_8297:
[----:B------:R-:W0:Y:S02]  /*3620*/  F2I.S64.F64.TRUNC R4, R4 ;  /* 0x0000000400047311 */ /* 0x000e24000030d900 */
[----:B0-----:R-:W-:-:S05]  /*3630*/  IMAD.MOV.U32 R3, RZ, RZ, R4 ;  /* 0x000000ffff037224 */ /* 0x001fca00078e0004 */
[----:B------:R1:W-:Y:S01]  /*3640*/  STG.E.U8 desc[UR36][R16.64], R3 ;  /* 0x0000000310007986 */ /* 0x0003e2000c101124 */
[----:B------:R-:W-:Y:S05]  /*3650*/  BRA `(.L_x_8299) ;  /* 0x0000000c00f87947 */ /* 0x000fea0003800000 */
.L_x_8296:
        /* <DEDUP_REMOVED lines=9> */
.L_x_8301:
[----:B------:R-:W0:Y:S02]  /*36f0*/  F2I.F64.TRUNC R5, R4 ;  /* 0x0000000400057311 */ /* 0x000e24000030d100 */
[----:B0-----:R3:W-:Y:S01]  /*3700*/  STG.E desc[UR36][R16.64], R5 ;  /* 0x0000000510007986 */ /* 0x0017e2000c101924 */
[----:B------:R-:W-:Y:S05]  /*3710*/  BRA `(.L_x_8299) ;  /* 0x0000000c00c87947 */ /* 0x000fea0003800000 */
.L_x_8300:
[----:B------:R-:W0:Y:S02]  /*3720*/  F2I.F64.TRUNC R5, R4 ;  /* 0x0000000400057311 */ /* 0x000e24000030d100 */
[----:B0-----:R2:W-:Y:S01]  /*3730*/  STG.E.U16 desc[UR36][R16.64], R5 ;  /* 0x0000000510007986 */ /* 0x0015e2000c101524 */
[----:B------:R-:W-:Y:S05]  /*3740*/  BRA `(.L_x_8299) ;  /* 0x0000000c00bc7947 */ /* 0x000fea0003800000 */
.L_x_8295:
        /* <DEDUP_REMOVED lines=13> */
.L_x_8303:
        /* <DEDUP_REMOVED lines=8> */
.L_x_8302:
        /* <DEDUP_REMOVED lines=14> */
.L_x_8305:
        /* <DEDUP_REMOVED lines=9> */
.L_x_8304:
[----:B------:R0:W-:Y:S01]  /*3a10*/  STG.E.64 desc[UR36][R16.64], R4 ;  /* 0x0000000410007986 */ /* 0x0001e2000c101b24 */
[----:B------:R-:W-:Y:S05]  /*3a20*/  BRA `(.L_x_8299) ;  /* 0x0000000c00047947 */ /* 0x000fea0003800000 */
.L_x_8294:
        /* <DEDUP_REMOVED lines=12> */
.L_x_8308:
[----:B------:R-:W-:-:S05]  /*3af0*/  CS2R R6, SRZ ;  /* 0x0000000000067805 */ /* 0x000fca000001ff00 */
[----:B------:R0:W-:Y:S01]  /*3b00*/  STG.E.128 desc[UR36][R16.64], R4 ;  /* 0x0000000410007986 */ /* 0x0001e2000c101d24 */
[----:B------:R-:W-:Y:S05]  /*3b10*/  BRA `(.L_x_8299) ;  /* 0x0000000800c87947 */ /* 0x000fea0003800000 */
.L_x_8307:
        /* <DEDUP_REMOVED lines=25> */
.L_x_8312:
[----:B------:R-:W-:Y:S05]  /*3cb0*/  BSYNC B0 ;  /* 0x0000000000007941 */ /* 0x000fea0003800000 */
.L_x_8311:
[----:B------:R-:W-:-:S05]  /*3cc0*/  LOP3.LUT R3, R0, R3, RZ, 0xfc, !PT ;  /* 0x0000000300037212 */ /* 0x000fca00078efcff */
[----:B------:R0:W-:Y:S01]  /*3cd0*/  STG.E.U8 desc[UR36][R16.64], R3 ;  /* 0x0000000310007986 */ /* 0x0001e2000c101124 */
[----:B------:R-:W-:Y:S05]  /*3ce0*/  BRA `(.L_x_8299) ;  /* 0x0000000800547947 */ /* 0x000fea0003800000 */
.L_x_8310:
        /* <DEDUP_REMOVED lines=17> */
.L_x_8314:
[----:B------:R-:W-:Y:S01]  /*3e00*/  IMAD.MOV.U32 R0, RZ, RZ, 0x7f ;  /* 0x0000007fff007424 */ /* 0x000fe200078e00ff */
[----:B------:R-:W-:-:S04]  /*3e10*/  ISETP.GT.U32.AND P0, PT, R2, 0x7f800000, PT ;  /* 0x7f8000000200780c */ /* 0x000fc80003f04070 */
[----:B------:R-:W-:-:S09]  /*3e20*/  SEL R0, R0, 0x7c, P0 ;  /* 0x0000007c00007807 */ /* 0x000fd20000000000 */
.L_x_8315:
[----:B------:R-:W-:Y:S05]  /*3e30*/  BSYNC B0 ;  /* 0x0000000000007941 */ /* 0x000fea0003800000 */
.L_x_8313:
[----:B------:R-:W-:-:S04]  /*3e40*/  LOP3.LUT R2, R3, 0x80000000, RZ, 0xc0, !PT ;  /* 0x8000000003027812 */ /* 0x000fc800078ec0ff */
[----:B------:R-:W-:-:S04]  /*3e50*/  SHF.R.U32.HI R3, RZ, 0x18, R2 ;  /* 0x00000018ff037819 */ /* 0x000fc80000011602 */
[----:B------:R-:W-:-:S05]  /*3e60*/  LOP3.LUT R3, R0, R3, RZ, 0xfc, !PT ;  /* 0x0000000300037212 */ /* 0x000fca00078efcff */
[----:B------:R0:W-:Y:S01]  /*3e70*/  STG.E.U8 desc[UR36][R16.64], R3 ;  /* 0x0000000310007986 */ /* 0x0001e2000c101124 */
[----:B------:R-:W-:Y:S05]  /*3e80*/  BRA `(.L_x_8299) ;  /* 0x0000000400ec7947 */ /* 0x000fea0003800000 */
.L_x_8309:
        /* <DEDUP_REMOVED lines=8> */
.L_x_8306:
        /* <DEDUP_REMOVED lines=11> */
.L_x_8318:
        /* <DEDUP_REMOVED lines=21> */
.L_x_8321:
[----:B------:R-:W-:-:S04]  /*4110*/  LOP3.LUT R2, R3, 0x80000000, RZ, 0xc0, !PT ;  /* 0x8000000003027812 */ /* 0x000fc800078ec0ff */
[----:B------:R-:W-:-:S04]  /*4120*/  SHF.R.U32.HI R3, RZ, 0x18, R2 ;  /* 0x00000018ff037819 */ /* 0x000fc80000011602 */
[----:B------:R-:W-:-:S04]  /*4130*/  LOP3.LUT R0, R0, R3, RZ, 0xfc, !PT ;  /* 0x0000000300007212 */ /* 0x000fc800078efcff */
[----:B------:R-:W-:-:S07]  /*4140*/  PRMT R8, R0, 0x7610, R8 ;  /* 0x0000761000087816 */ /* 0x000fce0000000008 */
.L_x_8320:
[----:B------:R-:W-:Y:S05]  /*4150*/  BSYNC B0 ;  /* 0x0000000000007941 */ /* 0x000fea0003800000 */
.L_x_8319:
[----:B------:R0:W-:Y:S01]  /*4160*/  STG.E.U8 desc[UR36][R16.64], R8 ;  /* 0x0000000810007986 */ /* 0x0001e2000c101124 */
[----:B------:R-:W-:Y:S05]  /*4170*/  BRA `(.L_x_8299) ;  /* 0x0000000400307947 */ /* 0x000fea0003800000 */
.L_x_8317:
        /* <DEDUP_REMOVED lines=21> */
.L_x_8324:
[----:B------:R-:W-:-:S04]  /*42d0*/  LOP3.LUT R2, R3, 0x80000000, RZ, 0xc0, !PT ;  /* 0x8000000003027812 */ /* 0x000fc800078ec0ff */
[----:B------:R-:W-:-:S04]  /*42e0*/  SHF.R.U32.HI R3, RZ, 0x18, R2 ;  /* 0x00000018ff037819 */ /* 0x000fc80000011602 */
[----:B------:R-:W-:-:S04]  /*42f0*/  LOP3.LUT R0, R0, R3, RZ, 0xfc, !PT ;  /* 0x0000000300007212 */ /* 0x000fc800078efcff */
[----:B------:R-:W-:-:S07]  /*4300*/  PRMT R8, R0, 0x7610, R8 ;  /* 0x0000761000087816 */ /* 0x000fce0000000008 */
.L_x_8323:
[----:B------:R-:W-:Y:S05]  /*4310*/  BSYNC B0 ;  /* 0x0000000000007941 */ /* 0x000fea0003800000 */
.L_x_8322:
[----:B------:R0:W-:Y:S01]  /*4320*/  STG.E.U8 desc[UR36][R16.64], R8 ;  /* 0x0000000810007986 */ /* 0x0001e2000c101124 */
[----:B------:R-:W-:Y:S05]  /*4330*/  BRA `(.L_x_8299) ;  /* 0x0000000000c07947 */ /* 0x000fea0003800000 */
.L_x_8316:
        /* <DEDUP_REMOVED lines=26> */
.L_x_8298:
        /* <DEDUP_REMOVED lines=16> */
.L_x_8327:
[----:B------:R-:W-:Y:S05]  /*45e0*/  BRA `(.L_x_8299) ;  /* 0x0000000000147947 */ /* 0x000fea0003800000 */
.L_x_8326:
[----:B------:R-:W0:Y:S02]  /*45f0*/  F2I.U64.F64.TRUNC R4, R4 ;  /* 0x0000000400047311 */ /* 0x000e24000030d800 */
[----:B0-----:R0:W-:Y:S01]  /*4600*/  STG.E.64 desc[UR36][R16.64], R4 ;  /* 0x0000000410007986 */ /* 0x0011e2000c101b24 */
[----:B------:R-:W-:Y:S05]  /*4610*/  BRA `(.L_x_8299) ;  /* 0x0000000000087947 */ /* 0x000fea0003800000 */
.L_x_8325:
[----:B------:R-:W0:Y:S02]  /*4620*/  F2I.U32.F64.TRUNC R5, R4 ;  /* 0x0000000400057311 */ /* 0x000e24000030d000 */
[----:B0-----:R0:W-:Y:S02]  /*4630*/  STG.E desc[UR36][R16.64], R5 ;  /* 0x0000000510007986 */ /* 0x0011e4000c101924 */
.L_x_8299:
[----:B------:R-:W-:-:S04]  /*4640*/  IMAD R22, R25, 0x200, R22 ;  /* 0x0000020019167824 */ /* 0x000fc800078e0216 */
[----:B------:R-:W-:-:S07]  /*4650*/  VIADD R23, R22, 0x80 ;  /* 0x0000008016177836 */ /* 0x000fce0000000000 */
.L_x_8226:
[----:B------:R-:W-:Y:S05]  /*4660*/  BSYNC B6 ;  /* 0x0000000000067941 */ /* 0x000fea0003800000 */
.L_x_8225:
        /* <DEDUP_REMOVED lines=358> */
.L_x_8330:
        /* <DEDUP_REMOVED lines=21> */
.L_x_8334:
[----:B------:R-:W2:Y:S02]  /*5e20*/  LDG.E.U8 R2, desc[UR36][R2.64] ;  /* 0x0000002402027981 */ /* 0x000ea4000c1e1100 */
[----:B--2---:R0:W1:Y:S01]  /*5e30*/  I2F.F64.U16 R18, R2 ;  /* 0x0000000200127312 */ /* 0x0040620000101800 */
[----:B------:R-:W-:Y:S05]  /*5e40*/  BRA `(.L_x_8336) ;  /* 0x0000000c00707947 */ /* 0x000fea0003800000 */
.L_x_8333:
        /* <DEDUP_REMOVED lines=9> */
.L_x_8338:
[----:B------:R-:W2:Y:S02]  /*5ee0*/  LDG.E R2, desc[UR36][R2.64] ;  /* 0x0000002402027981 */ /* 0x000ea4000c1e1900 */
[----:B--2---:R0:W1:Y:S01]  /*5ef0*/  I2F.F64 R18, R2 ;  /* 0x0000000200127312 */ /* 0x0040620000201c00 */
[----:B------:R-:W-:Y:S05]  /*5f00*/  BRA `(.L_x_8336) ;  /* 0x0000000c00407947 */ /* 0x000fea0003800000 */
.L_x_8337:
[----:B------:R-:W2:Y:S02]  /*5f10*/  LDG.E.U16 R2, desc[UR36][R2.64] ;  /* 0x0000002402027981 */ /* 0x000ea4000c1e1500 */
[----:B--2---:R0:W1:Y:S01]  /*5f20*/  I2F.F64.S16 R18, R2 ;  /* 0x0000000200127312 */ /* 0x0040620000101c00 */
[----:B------:R-:W-:Y:S05]  /*5f30*/  BRA `(.L_x_8336) ;  /* 0x0000000c00347947 */ /* 0x000fea0003800000 */
.L_x_8332:
        /* <DEDUP_REMOVED lines=10> */
.L_x_8340:
[----:B------:R-:W2:Y:S02]  /*5fe0*/  LDG.E.U16 R0, desc[UR36][R2.64] ;  /* 0x0000002402007981 */ /* 0x000ea4000c1e1500 */
[----:B--2---:R-:W-:-:S05]  /*5ff0*/  HADD2.F32 R0, -RZ, R0.H0_H0 ;  /* 0x20000000ff007230 */ /* 0x004fca0000004100 */
[----:B------:R-:W-:-:S04]  /*6000*/  FMUL.FTZ R0, R0, 1 ;  /* 0x3f80000000007820 */ /* 0x000fc80000410000 */
[----:B------:R0:W1:Y:S01]  /*6010*/  F2F.F64.F32 R18, R0 ;  /* 0x0000000000127310 */ /* 0x0000620000201800 */
[----:B------:R-:W-:Y:S05]  /*6020*/  BRA `(.L_x_8336) ;  /* 0x0000000800f87947 */ /* 0x000fea0003800000 */
.L_x_8339:
        /* <DEDUP_REMOVED lines=10> */
.L_x_8342:
[----:B------:R-:W2:Y:S02]  /*60d0*/  LDG.E.U16 R2, desc[UR36][R2.64] ;  /* 0x0000002402027981 */ /* 0x000ea4000c1e1500 */
[----:B--2---:R-:W-:-:S05]  /*60e0*/  HADD2.F32 R0, -RZ, R2.H0_H0 ;  /* 0x20000002ff007230 */ /* 0x004fca0000004100 */
[----:B------:R-:W-:-:S04]  /*60f0*/  FMUL.FTZ R0, R0, 1 ;  /* 0x3f80000000007820 */ /* 0x000fc80000410000 */
[----:B------:R0:W1:Y:S01]  /*6100*/  F2F.F64.F32 R18, R0 ;  /* 0x0000000000127310 */ /* 0x0000620000201800 */
[----:B------:R-:W-:Y:S05]  /*6110*/  BRA `(.L_x_8336) ;  /* 0x0000000800bc7947 */ /* 0x000fea0003800000 */
.L_x_8341:
[----:B------:R0:W5:Y:S01]  /*6120*/  LDG.E.64 R18, desc[UR36][R2.64] ;  /* 0x0000002402127981 */ /* 0x000162000c1e1b00 */
[----:B------:R-:W-:Y:S05]  /*6130*/  BRA `(.L_x_8336) ;  /* 0x0000000800b47947 */ /* 0x000fea0003800000 */
.L_x_8331:
        /* <DEDUP_REMOVED lines=13> */
.L_x_8345:
[----:B------:R0:W5:Y:S01]  /*6210*/  LDG.E.64 R18, desc[UR36][R2.64] ;  /* 0x0000002402127981 */ /* 0x000162000c1e1b00 */
[----:B------:R-:W-:Y:S05]  /*6220*/  BRA `(.L_x_8336) ;  /* 0x0000000800787947 */ /* 0x000fea0003800000 */
.L_x_8344:
[----:B------:R-:W-:-:S13]  /*6230*/  ISETP.NE.AND P0, PT, R4, 0xf, PT ;  /* 0x0000000f0400780c */ /* 0x000fda0003f05270 */
[----:B------:R-:W-:Y:S05]  /*6240*/  @!P0 BRA `(.L_x_8346) ;  /* 0x0000000000a48947 */ /* 0x000fea0003800000 */
[----:B------:R-:W-:-:S13]  /*6250*/  ISETP.NE.AND P0, PT, R4, 0x17, PT ;  /* 0x000000170400780c */ /* 0x000fda0003f05270 */
[----:B------:R-:W-:Y:S05]  /*6260*/  @!P0 BRA `(.L_x_8347) ;  /* 0x0000000000608947 */ /* 0x000fea0003800000 */
[----:B------:R-:W-:-:S13]  /*6270*/  ISETP.NE.AND P0, PT, R4, 0x18, PT ;  /* 0x000000180400780c */ /* 0x000fda0003f05270 */
[----:B------:R-:W-:Y:S05]  /*6280*/  @P0 BRA `(.L_x_8335) ;  /* 0x0000000800040947 */ /* 0x000fea0003800000 */
[----:B------:R-:W2:Y:S01]  /*6290*/  LDG.E.U8 R0, desc[UR36][R2.64] ;  /* 0x0000002402007981 */ /* 0x000ea2000c1e1100 */
[----:B------:R-:W-:Y:S01]  /*62a0*/  MOV R8, 0xff800000 ;  /* 0xff80000000087802 */ /* 0x000fe20000000f00 */
        /* <DEDUP_REMOVED lines=18> */
[----:B------:R3:W4:Y:S01]  /*63d0*/  F2F.F64.F32 R18, R5 ;  /* 0x0000000500127310 */ /* 0x0007220000201800 */
[----:B------:R-:W-:Y:S05]  /*63e0*/  BRA `(.L_x_8336) ;  /* 0x0000000800087947 */ /* 0x000fea0003800000 */
.L_x_8347:
        /* <DEDUP_REMOVED lines=13> */
[----:B------:R1:W2:Y:S01]  /*64c0*/  F2F.F64.F32 R18, R4 ;  /* 0x0000000400127310 */ /* 0x0002a20000201800 */
[----:B------:R-:W-:Y:S05]  /*64d0*/  BRA `(.L_x_8336) ;  /* 0x0000000400cc7947 */ /* 0x000fea0003800000 */
.L_x_8346:
[----:B------:R-:W2:Y:S02]  /*64e0*/  LDG.E.U16 R0, desc[UR36][R2.64] ;  /* 0x0000002402007981 */ /* 0x000ea4000c1e1500 */
[----:B--2---:R-:W-:-:S04]  /*64f0*/  IMAD.U32 R0, R0, 0x10000, RZ ;  /* 0x0001000000007824 */ /* 0x004fc800078e00ff */
[----:B------:R-:W-:-:S04]  /*6500*/  FMUL.FTZ R0, R0, 1 ;  /* 0x3f80000000007820 */ /* 0x000fc80000410000 */
[----:B------:R0:W1:Y:S01]  /*6510*/  F2F.F64.F32 R18, R0 ;  /* 0x0000000000127310 */ /* 0x0000620000201800 */
[----:B------:R-:W-:Y:S05]  /*6520*/  BRA `(.L_x_8336) ;  /* 0x0000000400b87947 */ /* 0x000fea0003800000 */
.L_x_8343:
        /* <DEDUP_REMOVED lines=11> */
.L_x_8350:
        /* <DEDUP_REMOVED lines=21> */
.L_x_8354:
[----:B------:R-:W-:Y:S05]  /*6730*/  BSYNC B1 ;  /* 0x0000000000017941 */ /* 0x000fea0003800000 */
.L_x_8353:
[----:B------:R-:W-:Y:S01]  /*6740*/  LEA R3, R0, 0x3b800000, 0x17 ;  /* 0x3b80000000037811 */ /* 0x000fe200078eb8ff */
[----:B------:R-:W-:-:S05]  /*6750*/  IMAD.SHL.U32 R0, R2, 0x100000, RZ ;  /* 0x0010000002007824 */ /* 0x000fca00078e00ff */
[----:B------:R-:W-:-:S07]  /*6760*/  LOP3.LUT R0, R3, R0, R4, 0xfe, !PT ;  /* 0x0000000003007212 */ /* 0x000fce00078efe04 */
.L_x_8352:
[----:B------:R-:W-:Y:S05]  /*6770*/  BSYNC B0 ;  /* 0x0000000000007941 */ /* 0x000fea0003800000 */
.L_x_8351:
[----:B------:R-:W-:-:S04]  /*6780*/  FMUL.FTZ R0, R0, 1 ;  /* 0x3f80000000007820 */ /* 0x000fc80000410000 */
[----:B------:R0:W1:Y:S01]  /*6790*/  F2F.F64.F32 R18, R0 ;  /* 0x0000000000127310 */ /* 0x0000620000201800 */
[----:B------:R-:W-:Y:S05]  /*67a0*/  BRA `(.L_x_8336) ;  /* 0x0000000400187947 */ /* 0x000fea0003800000 */
.L_x_8349:
        /* <DEDUP_REMOVED lines=21> */
.L_x_8358:
[----:B------:R-:W-:Y:S05]  /*6900*/  BSYNC B1 ;  /* 0x0000000000017941 */ /* 0x000fea0003800000 */
.L_x_8357:
[----:B------:R-:W-:Y:S01]  /*6910*/  LEA R3, R0, 0x37800000, 0x17 ;  /* 0x3780000000037811 */ /* 0x000fe200078eb8ff */
[----:B------:R-:W-:-:S05]  /*6920*/  IMAD.SHL.U32 R0, R2, 0x200000, RZ ;  /* 0x0020000002007824 */ /* 0x000fca00078e00ff */
[----:B------:R-:W-:-:S07]  /*6930*/  LOP3.LUT R0, R3, R0, R4, 0xfe, !PT ;  /* 0x0000000003007212 */ /* 0x000fce00078efe04 */
.L_x_8356:
[----:B------:R-:W-:Y:S05]  /*6940*/  BSYNC B0 ;  /* 0x0000000000007941 */ /* 0x000fea0003800000 */
.L_x_8355:
[----:B------:R-:W-:-:S04]  /*6950*/  FMUL.FTZ R0, R0, 1 ;  /* 0x3f80000000007820 */ /* 0x000fc80000410000 */
[----:B------:R0:W1:Y:S01]  /*6960*/  F2F.F64.F32 R18, R0 ;  /* 0x0000000000127310 */ /* 0x0000620000201800 */
[----:B------:R-:W-:Y:S05]  /*6970*/  BRA `(.L_x_8336) ;  /* 0x0000000000a47947 */ /* 0x000fea0003800000 */
.L_x_8348:
        /* <DEDUP_REMOVED lines=14> */
.L_x_8362:
[----:B------:R-:W-:Y:S05]  /*6a60*/  BSYNC B0 ;  /* 0x0000000000007941 */ /* 0x000fea0003800000 */
.L_x_8361:
[----:B------:R-:W-:-:S04]  /*6a70*/  FMUL.FTZ R0, R0, 1 ;  /* 0x3f80000000007820 */ /* 0x000fc80000410000 */
[----:B------:R0:W1:Y:S01]  /*6a80*/  F2F.F64.F32 R18, R0 ;  /* 0x0000000000127310 */ /* 0x0000620000201800 */
[----:B------:R-:W-:Y:S05]  /*6a90*/  BRA `(.L_x_8336) ;  /* 0x00000000005c7947 */ /* 0x000fea0003800000 */
.L_x_8335:
[----:B------:R-:W-:Y:S01]  /*6aa0*/  MOV R2, 0x130 ;  /* 0x0000013000027802 */ /* 0x000fe20000000f00 */
[----:B------:R-:W-:Y:S01]  /*6ab0*/  ULDC.64 UR4, c[0x4][0x120] ;  /* 0x0100480000047ab9 */ /* 0x000fe20000000a00 */
[----:B------:R-:W-:Y:S01]  /*6ac0*/  ULDC.64 UR6, c[0x4][0x0] ;  /* 0x0100000000067ab9 */ /* 0x000fe20000000a00 */
[----:B------:R-:W-:Y:S01]  /*6ad0*/  IMAD.U32 R4, RZ, RZ, UR4 ;  /* 0x00000004ff047e24 */ /* 0x000fe2000f8e00ff */
[----:B------:R-:W-:Y:S01]  /*6ae0*/  MOV R5, UR5 ;  /* 0x0000000500057c02 */ /* 0x000fe20008000f00 */
        /* <DEDUP_REMOVED lines=11> */
.L_x_8363:
[----:B------:R-:W-:Y:S01]  /*6ba0*/  CS2R R18, SRZ ;  /* 0x0000000000127805 */ /* 0x000fe2000001ff00 */
[----:B------:R-:W-:Y:S06]  /*6bb0*/  BRA `(.L_x_8336) ;  /* 0x0000000000147947 */ /* 0x000fec0003800000 */
.L_x_8360:
[----:B------:R-:W2:Y:S02]  /*6bc0*/  LDG.E.64 R18, desc[UR36][R2.64] ;  /* 0x0000002402127981 */ /* 0x000ea4000c1e1b00 */
[----:B--2---:R-:W0:Y:S01]  /*6bd0*/  I2F.F64.U64 R18, R18 ;  /* 0x0000001200127312 */ /* 0x004e220000301800 */
[----:B------:R-:W-:Y:S05]  /*6be0*/  BRA `(.L_x_8336) ;  /* 0x0000000000087947 */ /* 0x000fea0003800000 */
.L_x_8359:
[----:B------:R-:W2:Y:S02]  /*6bf0*/  LDG.E R2, desc[UR36][R2.64] ;  /* 0x0000002402027981 */ /* 0x000ea4000c1e1900 */
[----:B--2---:R0:W1:Y:S02]  /*6c00*/  I2F.F64.U32 R18, R2 ;  /* 0x0000000200127312 */ /* 0x0040640000201800 */
.L_x_8336:
[----:B-1----:R-:W1:Y:S01]  /*6c10*/  LDC.U8 R4, c[0x0][0x493] ;  /* 0x000124c0ff047b82 */ /* 0x002e620000000000 */
[----:B------:R-:W-:Y:S02]  /*6c20*/  ULDC.64 UR4, c[0x0][0x488] ;  /* 0x0001220000047ab9 */ /* 0x000fe40000000a00 */
        /* <DEDUP_REMOVED lines=16> */
.L_x_8367:
[----:B------:R-:W3:Y:S02]  /*6d30*/  LDG.E.U8 R2, desc[UR36][R2.64] ;  /* 0x0000002402027981 */ /* 0x000ee4000c1e1100 */
[----:B---3--:R0:W1:Y:S01]  /*6d40*/  I2F.F64.U16 R4, R2 ;  /* 0x0000000200047312 */ /* 0x0080620000101800 */
[----:B------:R-:W-:Y:S05]  /*6d50*/  BRA `(.L_x_8369) ;  /* 0x0000000c00707947 */ /* 0x000fea0003800000 */
.L_x_8366:
[----:B------:R-:W-:-:S13]  /*6d60*/  ISETP.NE.AND P0, PT, R0, 0x2, PT ;  /* 0x000000020000780c */ /* 0x000fda0003f05270 */
[----:B------:R-:W-:Y:S05]  /*6d70*/  @!P0 BRA `(.L_x_8370) ;  /* 0x0000000000288947 */ /* 0x000fea0003800000 */
[----:B------:R-:W-:-:S13]  /*6d80*/  ISETP.NE.AND P0, PT, R0, 0x3, PT ;  /* 0x000000030000780c */ /* 0x000fda0003f05270 */
[----:B------:R-:W-:Y:S05]  /*6d90*/  @!P0 BRA `(.L_x_8371) ;  /* 0x0000000000148947 */ /* 0x000fea0003800000 */
[----:B------:R-:W-:-:S13]  /*6da0*/  ISETP.NE.AND P0, PT, R0, 0x4, PT ;  /* 0x000000040000780c */ /* 0x000fda0003f05270 */
[----:B------:R-:W-:Y:S05]  /*6db0*/  @P0 BRA `(.L_x_8368) ;  /* 0x0000000800fc0947 */ /* 0x000fea0003800000 */
[----:B---3--:R-:W3:Y:S02]  /*6dc0*/  LDG.E.64 R4, desc[UR36][R2.64] ;  /* 0x0000002402047981 */ /* 0x008ee4000c1e1b00 */
[----:B---3--:R-:W3:Y:S01]  /*6dd0*/  I2F.F64.S64 R4, R4 ;  /* 0x0000000400047312 */ /* 0x008ee20000301c00 */
[----:B------:R-:W-:Y:S05]  /*6de0*/  BRA `(.L_x_8369) ;  /* 0x0000000c004c7947 */ /* 0x000fea0003800000 */
.L_x_8371:
[----:B------:R-:W3:Y:S02]  /*6df0*/  LDG.E R2, desc[UR36][R2.64] ;  /* 0x0000002402027981 */ /* 0x000ee4000c1e1900 */
[----:B---3--:R0:W1:Y:S01]  /*6e00*/  I2F.F64 R4, R2 ;  /* 0x0000000200047312 */ /* 0x0080620000201c00 */
[----:B------:R-:W-:Y:S05]  /*6e10*/  BRA `(.L_x_8369) ;  /* 0x0000000c00407947 */ /* 0x000fea0003800000 */
.L_x_8370:
[----:B------:R-:W3:Y:S02]  /*6e20*/  LDG.E.U16 R2, desc[UR36][R2.64] ;  /* 0x0000002402027981 */ /* 0x000ee4000c1e1500 */
[----:B---3--:R0:W1:Y:S01]  /*6e30*/  I2F.F64.S16 R4, R2 ;  /* 0x0000000200047312 */ /* 0x0080620000101c00 */
[----:B------:R-:W-:Y:S05]  /*6e40*/  BRA `(.L_x_8369) ;  /* 0x0000000c00347947 */ /* 0x000fea0003800000 */
.L_x_8365:
        /* <DEDUP_REMOVED lines=8> */
[----:B---3--:R-:W0:Y:S01]  /*6ed0*/  F2F.F64.F32 R4, R4 ;  /* 0x0000000400047310 */ /* 0x008e220000201800 */
[----:B------:R-:W-:Y:S05]  /*6ee0*/  BRA `(.L_x_8369) ;  /* 0x0000000c000c7947 */ /* 0x000fea0003800000 */
.L_x_8373:
[----:B------:R-:W2:Y:S02]  /*6ef0*/  LDG.E.U16 R0, desc[UR36][R2.64] ;  /* 0x0000002402007981 */ /* 0x000ea4000c1e1500 */
[----:B--2---:R-:W-:-:S05]  /*6f00*/  HADD2.F32 R0, -RZ, R0.H0_H0 ;  /* 0x20000000ff007230 */ /* 0x004fca0000004100 */
[----:B------:R-:W-:-:S04]  /*6f10*/  FMUL.FTZ R0, R0, 1 ;  /* 0x3f80000000007820 */ /* 0x000fc80000410000 */
[----:B---3--:R0:W1:Y:S01]  /*6f20*/  F2F.F64.F32 R4, R0 ;  /* 0x0000000000047310 */ /* 0x0080620000201800 */
[----:B------:R-:W-:Y:S05]  /*6f30*/  BRA `(.L_x_8369) ;  /* 0x0000000800f87947 */ /* 0x000fea0003800000 */
.L_x_8372:
        /* <DEDUP_REMOVED lines=10> */
.L_x_8375:
[----:B------:R-:W2:Y:S02]  /*6fe0*/  LDG.E.U16 R2, desc[UR36][R2.64] ;  /* 0x0000002402027981 */ /* 0x000ea4000c1e1500 */
[----:B--2---:R-:W-:-:S05]  /*6ff0*/  HADD2.F32 R0, -RZ, R2.H0_H0 ;  /* 0x20000002ff007230 */ /* 0x004fca0000004100 */
[----:B------:R-:W-:-:S04]  /*7000*/  FMUL.FTZ R0, R0, 1 ;  /* 0x3f80000000007820 */ /* 0x000fc80000410000 */
[----:B---3--:R0:W1:Y:S01]  /*7010*/  F2F.F64.F32 R4, R0 ;  /* 0x0000000000047310 */ /* 0x0080620000201800 */
[----:B------:R-:W-:Y:S05]  /*7020*/  BRA `(.L_x_8369) ;  /* 0x0000000800bc7947 */ /* 0x000fea0003800000 */
.L_x_8374:
[----:B---3--:R0:W5:Y:S01]  /*7030*/  LDG.E.64 R4, desc[UR36][R2.64] ;  /* 0x0000002402047981 */ /* 0x008162000c1e1b00 */
[----:B------:R-:W-:Y:S05]  /*7040*/  BRA `(.L_x_8369) ;  /* 0x0000000800b47947 */ /* 0x000fea0003800000 */
.L_x_8364:
        /* <DEDUP_REMOVED lines=11> */
[----:B---3--:R-:W-:Y:S01]  /*7100*/  FSEL R5, RZ, 1.875, !P0 ;  /* 0x3ff00000ff057808 */ /* 0x008fe20004000000 */
[----:B------:R-:W-:Y:S08]  /*7110*/  BRA `(.L_x_8369) ;  /* 0x0000000800807947 */ /* 0x000ff00003800000 */
.L_x_8378:
[----:B---3--:R0:W5:Y:S01]  /*7120*/  LDG.E.64 R4, desc[UR36][R2.64] ;  /* 0x0000002402047981 */ /* 0x008162000c1e1b00 */
[----:B------:R-:W-:Y:S05]  /*7130*/  BRA `(.L_x_8369) ;  /* 0x0000000800787947 */ /* 0x000fea0003800000 */
.L_x_8377:
        /* <DEDUP_REMOVED lines=10> */
[----:B---3--:R-:W0:Y:S01]  /*71e0*/  FLO.U32 R5, R4 ;  /* 0x0000000400057300 */ /* 0x008e2200000e0000 */
        /* <DEDUP_REMOVED lines=17> */
.L_x_8380:
[----:B------:R-:W2:Y:S02]  /*7300*/  LDG.E.U8 R2, desc[UR36][R2.64] ;  /* 0x0000002402027981 */ /* 0x000ea4000c1e1100 */
[C---:B--2---:R-:W-:Y:S02]  /*7310*/  IMAD.SHL.U32 R0, R2.reuse, 0x2000000, RZ ;  /* 0x0200000002007824 */ /* 0x044fe400078e00ff */
[----:B---3--:R-:W-:-:S03]  /*7320*/  IMAD.SHL.U32 R5, R2, 0x1000000, RZ ;  /* 0x0100000002057824 */ /* 0x008fc600078e00ff */
        /* <DEDUP_REMOVED lines=12> */
.L_x_8379:
[----:B------:R-:W2:Y:S02]  /*73f0*/  LDG.E.U16 R0, desc[UR36][R2.64] ;  /* 0x0000002402007981 */ /* 0x000ea4000c1e1500 */
[----:B--2---:R-:W-:-:S04]  /*7400*/  IMAD.U32 R0, R0, 0x10000, RZ ;  /* 0x0001000000007824 */ /* 0x004fc800078e00ff */
[----:B------:R-:W-:-:S04]  /*7410*/  FMUL.FTZ R0, R0, 1 ;  /* 0x3f80000000007820 */ /* 0x000fc80000410000 */
[----:B---3--:R0:W1:Y:S01]  /*7420*/  F2F.F64.F32 R4, R0 ;  /* 0x0000000000047310 */ /* 0x0080620000201800 */
[----:B------:R-:W-:Y:S05]  /*7430*/  BRA `(.L_x_8369) ;  /* 0x0000000400b87947 */ /* 0x000fea0003800000 */
.L_x_8376:
        /* <DEDUP_REMOVED lines=11> */
.L_x_8383:
        /* <DEDUP_REMOVED lines=12> */
[----:B------:R-:W-:Y:S02]  /*75b0*/  SHF.L.U32 R4, R3, 0x1f, RZ ;  /* 0x0000001f03047819 */ /* 0x000fe400000006ff */
[----:B------:R-:W-:-:S05]  /*75c0*/  SHF.R.U32.HI R0, RZ, 0x3, R0 ;  /* 0x00000003ff007819 */ /* 0x000fca0000011600 */
[----:B------:R-:W-:Y:S05]  /*75d0*/  @P0 BRA `(.L_x_8387) ;  /* 0x0000000000180947 */ /* 0x000fea0003800000 */
[----:B------:R-:W0:Y:S02]  /*75e0*/  FLO.U32 R3, R2 ;  /* 0x0000000200037300 */ /* 0x000e2400000e0000 */
[----:B0-----:R-:W-:-:S04]  /*75f0*/  IADD3 R3, -R3, 0x1f, RZ ;  /* 0x0000001f03037810 */ /* 0x001fc80007ffe1ff */
[----:B------:R-:W-:Y:S01]  /*7600*/  IADD3 R0, R0, 0x1d, -R3 ;  /* 0x0000001d00007810 */ /* 0x000fe20007ffe803 */
[----:B---3--:R-:W-:-:S05]  /*7610*/  VIADD R5, R3, 0xffffffe4 ;  /* 0xffffffe403057836 */ /* 0x008fca0000000000 */
[----:B------:R-:W-:-:S04]  /*7620*/  SHF.L.U32 R5, R2, R5, RZ ;  /* 0x0000000502057219 */ /* 0x000fc800000006ff */
[----:B------:R-:W-:-:S07]  /*7630*/  LOP3.LUT R2, R5, 0x7, RZ, 0xc0, !PT ;  /* 0x0000000705027812 */ /* 0x000fce00078ec0ff */
.L_x_8387:
[----:B------:R-:W-:Y:S05]  /*7640*/  BSYNC B1 ;  /* 0x0000000000017941 */ /* 0x000fea0003800000 */
.L_x_8386:
[----:B------:R-:W-:Y:S01]  /*7650*/  LEA R3, R0, 0x3b800000, 0x17 ;  /* 0x3b80000000037811 */ /* 0x000fe200078eb8ff */
[----:B------:R-:W-:-:S05]  /*7660*/  IMAD.SHL.U32 R0, R2, 0x100000, RZ ;  /* 0x0010000002007824 */ /* 0x000fca00078e00ff */
[----:B------:R-:W-:-:S07]  /*7670*/  LOP3.LUT R0, R3, R0, R4, 0xfe, !PT ;  /* 0x0000000003007212 */ /* 0x000fce00078efe04 */
.L_x_8385:
[----:B------:R-:W-:Y:S05]  /*7680*/  BSYNC B0 ;  /* 0x0000000000007941 */ /* 0x000fea0003800000 */
.L_x_8384:
[----:B------:R-:W-:-:S04]  /*7690*/  FMUL.FTZ R0, R0, 1 ;  /* 0x3f80000000007820 */ /* 0x000fc80000410000 */
[----:B---3--:R0:W1:Y:S01]  /*76a0*/  F2F.F64.F32 R4, R0 ;  /* 0x0000000000047310 */ /* 0x0080620000201800 */
[----:B------:R-:W-:Y:S05]  /*76b0*/  BRA `(.L_x_8369) ;  /* 0x0000000400187947 */ /* 0x000fea0003800000 */
.L_x_8382:
        /* <DEDUP_REMOVED lines=18> */
[----:B---3--:R-:W-:-:S05]  /*77e0*/  VIADD R5, R3, 0xffffffe3 ;  /* 0xffffffe303057836 */ /* 0x008fca0000000000 */
[----:B------:R-:W-:-:S04]  /*77f0*/  SHF.L.U32 R5, R2, R5, RZ ;  /* 0x0000000502057219 */ /* 0x000fc800000006ff */
[----:B------:R-:W-:-:S07]  /*7800*/  LOP3.LUT R2, R5, 0x3, RZ, 0xc0, !PT ;  /* 0x0000000305027812 */ /* 0x000fce00078ec0ff */
.L_x_8391:
[----:B------:R-:W-:Y:S05]  /*7810*/  BSYNC B1 ;  /* 0x0000000000017941 */ /* 0x000fea0003800000 */
.L_x_8390:
[----:B------:R-:W-:Y:S01]  /*7820*/  LEA R3, R0, 0x37800000, 0x17 ;  /* 0x3780000000037811 */ /* 0x000fe200078eb8ff */
[----:B------:R-:W-:-:S05]  /*7830*/  IMAD.SHL.U32 R0, R2, 0x200000, RZ ;  /* 0x0020000002007824 */ /* 0x000fca00078e00ff */
[----:B------:R-:W-:-:S07]  /*7840*/  LOP3.LUT R0, R3, R0, R4, 0xfe, !PT ;  /* 0x0000000003007212 */ /* 0x000fce00078efe04 */
.L_x_8389:
[----:B------:R-:W-:Y:S05]  /*7850*/  BSYNC B0 ;  /* 0x0000000000007941 */ /* 0x000fea0003800000 */
.L_x_8388:
[----:B------:R-:W-:-:S04]  /*7860*/  FMUL.FTZ R0, R0, 1 ;  /* 0x3f80000000007820 */ /* 0x000fc80000410000 */
[----:B---3--:R0:W1:Y:S01]  /*7870*/  F2F.F64.F32 R4, R0 ;  /* 0x0000000000047310 */ /* 0x0080620000201800 */
[----:B------:R-:W-:Y:S05]  /*7880*/  BRA `(.L_x_8369) ;  /* 0x0000000000a47947 */ /* 0x000fea0003800000 */
.L_x_8381:
        /* <DEDUP_REMOVED lines=14> */
.L_x_8395:
[----:B------:R-:W-:Y:S05]  /*7970*/  BSYNC B0 ;  /* 0x0000000000007941 */ /* 0x000fea0003800000 */
.L_x_8394:
[----:B------:R-:W-:-:S04]  /*7980*/  FMUL.FTZ R0, R0, 1 ;  /* 0x3f80000000007820 */ /* 0x000fc80000410000 */
[----:B---3--:R0:W1:Y:S01]  /*7990*/  F2F.F64.F32 R4, R0 ;  /* 0x0000000000047310 */ /* 0x0080620000201800 */
[----:B------:R-:W-:Y:S05]  /*79a0*/  BRA `(.L_x_8369) ;  /* 0x00000000005c7947 */ /* 0x000fea0003800000 */
.L_x_8368:
[----:B------:R-:W-:Y:S01]  /*79b0*/  MOV R2, 0x130 ;  /* 0x0000013000027802 */ /* 0x000fe20000000f00 */
[----:B------:R-:W-:Y:S01]  /*79c0*/  ULDC.64 UR4, c[0x4][0x120] ;  /* 0x0100480000047ab9 */ /* 0x000fe20000000a00 */
[----:B------:R-:W-:Y:S01]  /*79d0*/  ULDC.64 UR6, c[0x4][0x0] ;  /* 0x0100000000067ab9 */ /* 0x000fe20000000a00 */
[----:B------:R-:W-:Y:S02]  /*79e0*/  IMAD.U32 R4, RZ, RZ, UR4 ;  /* 0x00000004ff047e24 */ /* 0x000fe4000f8e00ff */
[----:B---3--:R-:W-:Y:S01]  /*79f0*/  IMAD.U32 R5, RZ, RZ, UR5 ;  /* 0x00000005ff057e24 */ /* 0x008fe2000f8e00ff */
        /* <DEDUP_REMOVED lines=11> */
.L_x_8396:
[----:B------:R-:W-:Y:S01]  /*7ab0*/  CS2R R4, SRZ ;  /* 0x0000000000047805 */ /* 0x000fe2000001ff00 */
[----:B------:R-:W-:Y:S06]  /*7ac0*/  BRA `(.L_x_8369) ;  /* 0x0000000000147947 */ /* 0x000fec0003800000 */
.L_x_8393:
[----:B---3--:R-:W3:Y:S02]  /*7ad0*/  LDG.E.64 R4, desc[UR36][R2.64] ;  /* 0x0000002402047981 */ /* 0x008ee4000c1e1b00 */
[----:B---3--:R-:W0:Y:S01]  /*7ae0*/  I2F.F64.U64 R4, R4 ;  /* 0x0000000400047312 */ /* 0x008e220000301800 */
[----:B------:R-:W-:Y:S05]  /*7af0*/  BRA `(.L_x_8369) ;  /* 0x0000000000087947 */ /* 0x000fea0003800000 */
.L_x_8392:
[----:B------:R-:W3:Y:S02]  /*7b00*/  LDG.E R2, desc[UR36][R2.64] ;  /* 0x0000002402027981 */ /* 0x000ee4000c1e1900 */
[----:B---3--:R0:W1:Y:S02]  /*7b10*/  I2F.F64.U32 R4, R2 ;  /* 0x0000000200047312 */ /* 0x0080640000201800 */
.L_x_8369:
[----:B0-----:R-:W0:Y:S01]  /*7b20*/  LDC.U8 R2, c[0x0][0x491] ;  /* 0x00012440ff027b82 */ /* 0x001e220000000000 */
[----:B-12345:R-:W-:Y:S01]  /*7b30*/  DMUL R4, R4, R18 ;  /* 0x0000001204047228 */ /* 0x03efe20000000000 */
        /* <DEDUP_REMOVED lines=14> */
.L_x_8400:
[----:B------:R-:W0:Y:S02]  /*7c20*/  F2I.S64.F64.TRUNC R4, R4 ;  /* 0x0000000400047311 */ /* 0x000e24000030d900 */
[----:B0-----:R-:W-:-:S05]  /*7c30*/  IMAD.MOV.U32 R3, RZ, RZ, R4 ;  /* 0x000000ffff037224 */ /* 0x001fca00078e0004 */
[----:B------:R0:W-:Y:S01]  /*7c40*/  STG.E.U8 desc[UR36][R16.64], R3 ;  /* 0x0000000310007986 */ /* 0x0001e2000c101124 */
[----:B------:R-:W-:Y:S05]  /*7c50*/  BRA `(.L_x_8402) ;  /* 0x0000000c00f87947 */ /* 0x000fea0003800000 */
.L_x_8399:
        /* <DEDUP_REMOVED lines=9> */
.L_x_8404:
[----:B------:R-:W0:Y:S02]  /*7cf0*/  F2I.F64.TRUNC R5, R4 ;  /* 0x0000000400057311 */ /* 0x000e24000030d100 */
[----:B0-----:R3:W-:Y:S01]  /*7d00*/  STG.E desc[UR36][R16.64], R5 ;  /* 0x0000000510007986 */ /* 0x0017e2000c101924 */
[----:B------:R-:W-:Y:S05]  /*7d10*/  BRA `(.L_x_8402) ;  /* 0x0000000c00c87947 */ /* 0x000fea0003800000 */
.L_x_8403:
[----:B------:R-:W0:Y:S02]  /*7d20*/  F2I.F64.TRUNC R5, R4 ;  /* 0x0000000400057311 */ /* 0x000e24000030d100 */
[----:B0-----:R2:W-:Y:S01]  /*7d30*/  STG.E.U16 desc[UR36][R16.64], R5 ;  /* 0x0000000510007986 */ /* 0x0015e2000c101524 */
[----:B------:R-:W-:Y:S05]  /*7d40*/  BRA `(.L_x_8402) ;  /* 0x0000000c00bc7947 */ /* 0x000fea0003800000 */
.L_x_8398:
        /* <DEDUP_REMOVED lines=13> */
.L_x_8406:
        /* <DEDUP_REMOVED lines=8> */
.L_x_8405:
        /* <DEDUP_REMOVED lines=14> */
.L_x_8408:
        /* <DEDUP_REMOVED lines=9> */
.L_x_8407:
[----:B------:R0:W-:Y:S01]  /*8010*/  STG.E.64 desc[UR36][R16.64], R4 ;  /* 0x0000000410007986 */ /* 0x0001e2000c101b24 */
[----:B------:R-:W-:Y:S05]  /*8020*/  BRA `(.L_x_8402) ;  /* 0x0000000c00047947 */ /* 0x000fea0003800000 */
.L_x_8397:
        /* <DEDUP_REMOVED lines=12> */
.L_x_8411:
[----:B------:R-:W-:-:S05]  /*80f0*/  CS2R R6, SRZ ;  /* 0x0000000000067805 */ /* 0x000fca000001ff00 */
[----:B------:R0:W-:Y:S01]  /*8100*/  STG.E.128 desc[UR36][R16.64], R4 ;  /* 0x0000000410007986 */ /* 0x0001e2000c101d24 */
[----:B------:R-:W-:Y:S05]  /*8110*/  BRA `(.L_x_8402) ;  /* 0x0000000800c87947 */ /* 0x000fea0003800000 */
.L_x_8410:
        /* <DEDUP_REMOVED lines=15> */
[----:B------:R-:W-:Y:S02]  /*8210*/  SHF.R.U32.HI R3, RZ, 0x18, R0 ;  /* 0x00000018ff037819 */ /* 0x000fe40000011600 */
[----:B------:R-:W-:-:S09]  /*8220*/  MOV R0, 0x7f ;  /* 0x0000007f00007802 */ /* 0x000fd20000000f00 */
        /* <DEDUP_REMOVED lines=8> */
.L_x_8415:
[----:B------:R-:W-:Y:S05]  /*82b0*/  BSYNC B0 ;  /* 0x0000000000007941 */ /* 0x000fea0003800000 */
.L_x_8414:
[----:B------:R-:W-:-:S05]  /*82c0*/  LOP3.LUT R3, R0, R3, RZ, 0xfc, !PT ;  /* 0x0000000300037212 */ /* 0x000fca00078efcff */
[----:B------:R0:W-:Y:S01]  /*82d0*/  STG.E.U8 desc[UR36][R16.64], R3 ;  /* 0x0000000310007986 */ /* 0x0001e2000c101124 */
[----:B------:R-:W-:Y:S05]  /*82e0*/  BRA `(.L_x_8402) ;  /* 0x0000000800547947 */ /* 0x000fea0003800000 */
.L_x_8413:
        /* <DEDUP_REMOVED lines=17> */
.L_x_8417:
[----:B------:R-:W-:Y:S01]  /*8400*/  IMAD.MOV.U32 R0, RZ, RZ, 0x7f ;  /* 0x0000007fff007424 */ /* 0x000fe200078e00ff */
[----:B------:R-:W-:-:S04]  /*8410*/  ISETP.GT.U32.AND P0, PT, R2, 0x7f800000, PT ;  /* 0x7f8000000200780c */ /* 0x000fc80003f04070 */
[----:B------:R-:W-:-:S09]  /*8420*/  SEL R0, R0, 0x7c, P0 ;  /* 0x0000007c00007807 */ /* 0x000fd20000000000 */
.L_x_8418:
[----:B------:R-:W-:Y:S05]  /*8430*/  BSYNC B0 ;  /* 0x0000000000007941 */ /* 0x000fea0003800000 */
.L_x_8416:
[----:B------:R-:W-:-:S04]  /*8440*/  LOP3.LUT R2, R3, 0x80000000, RZ, 0xc0, !PT ;  /* 0x8000000003027812 */ /* 0x000fc800078ec0ff */
[----:B------:R-:W-:-:S04]  /*8450*/  SHF.R.U32.HI R3, RZ, 0x18, R2 ;  /* 0x00000018ff037819 */ /* 0x000fc80000011602 */
[----:B------:R-:W-:-:S05]  /*8460*/  LOP3.LUT R3, R0, R3, RZ, 0xfc, !PT ;  /* 0x0000000300037212 */ /* 0x000fca00078efcff */
[----:B------:R0:W-:Y:S01]  /*8470*/  STG.E.U8 desc[UR36][R16.64], R3 ;  /* 0x0000000310007986 */ /* 0x0001e2000c101124 */
[----:B------:R-:W-:Y:S05]  /*8480*/  BRA `(.L_x_8402) ;  /* 0x0000000400ec7947 */ /* 0x000fea0003800000 */
.L_x_8412:
        /* <DEDUP_REMOVED lines=8> */
.L_x_8409:
        /* <DEDUP_REMOVED lines=11> */
.L_x_8421:
        /* <DEDUP_REMOVED lines=21> */
.L_x_8424:
[----:B------:R-:W-:-:S04]  /*8710*/  LOP3.LUT R2, R3, 0x80000000, RZ, 0xc0, !PT ;  /* 0x8000000003027812 */ /* 0x000fc800078ec0ff */
[----:B------:R-:W-:-:S04]  /*8720*/  SHF.R.U32.HI R3, RZ, 0x18, R2 ;  /* 0x00000018ff037819 */ /* 0x000fc80000011602 */
[----:B------:R-:W-:-:S04]  /*8730*/  LOP3.LUT R0, R0, R3, RZ, 0xfc, !PT ;  /* 0x0000000300007212 */ /* 0x000fc800078efcff */
[----:B------:R-:W-:-:S07]  /*8740*/  PRMT R8, R0, 0x7610, R8 ;  /* 0x0000761000087816 */ /* 0x000fce0000000008 */
.L_x_8423:
[----:B------:R-:W-:Y:S05]  /*8750*/  BSYNC B0 ;  /* 0x0000000000007941 */ /* 0x000fea0003800000 */
.L_x_8422:
[----:B------:R0:W-:Y:S01]  /*8760*/  STG.E.U8 desc[UR36][R16.64], R8 ;  /* 0x0000000810007986 */ /* 0x0001e2000c101124 */
[----:B------:R-:W-:Y:S05]  /*8770*/  BRA `(.L_x_8402) ;  /* 0x0000000400307947 */ /* 0x000fea0003800000 */
.L_x_8420:
        /* <DEDUP_REMOVED lines=21> */
.L_x_8427:
[----:B------:R-:W-:-:S04]  /*88d0*/  LOP3.LUT R2, R3, 0x80000000, RZ, 0xc0, !PT ;  /* 0x8000000003027812 */ /* 0x000fc800078ec0ff */
[----:B------:R-:W-:-:S04]  /*88e0*/  SHF.R.U32.HI R3, RZ, 0x18, R2 ;  /* 0x00000018ff037819 */ /* 0x000fc80000011602 */
[----:B------:R-:W-:-:S04]  /*88f0*/  LOP3.LUT R0, R0, R3, RZ, 0xfc, !PT ;  /* 0x0000000300007212 */ /* 0x000fc800078efcff */
[----:B------:R-:W-:-:S07]  /*8900*/  PRMT R8, R0, 0x7610, R8 ;  /* 0x0000761000087816 */ /* 0x000fce0000000008 */
.L_x_8426:
[----:B------:R-:W-:Y:S05]  /*8910*/  BSYNC B0 ;  /* 0x0000000000007941 */ /* 0x000fea0003800000 */
.L_x_8425:
[----:B------:R0:W-:Y:S01]  /*8920*/  STG.E.U8 desc[UR36][R16.64], R8 ;  /* 0x0000000810007986 */ /* 0x0001e2000c101124 */
[----:B------:R-:W-:Y:S05]  /*8930*/  BRA `(.L_x_8402) ;  /* 0x0000000000c07947 */ /* 0x000fea0003800000 */
.L_x_8419:
        /* <DEDUP_REMOVED lines=26> */
.L_x_8401:
        /* <DEDUP_REMOVED lines=16> */
.L_x_8430:
[----:B------:R-:W-:Y:S05]  /*8be0*/  BRA `(.L_x_8402) ;  /* 0x0000000000147947 */ /* 0x000fea0003800000 */
.L_x_8429:
[----:B------:R-:W0:Y:S02]  /*8bf0*/  F2I.U64.F64.TRUNC R4, R4 ;  /* 0x0000000400047311 */ /* 0x000e24000030d800 */
[----:B0-----:R0:W-:Y:S01]  /*8c00*/  STG.E.64 desc[UR36][R16.64], R4 ;  /* 0x0000000410007986 */ /* 0x0011e2000c101b24 */
[----:B------:R-:W-:Y:S05]  /*8c10*/  BRA `(.L_x_8402) ;  /* 0x0000000000087947 */ /* 0x000fea0003800000 */
.L_x_8428:
[----:B------:R-:W0:Y:S02]  /*8c20*/  F2I.U32.F64.TRUNC R5, R4 ;  /* 0x0000000400057311 */ /* 0x000e24000030d000 */
[----:B0-----:R0:W-:Y:S02]  /*8c30*/  STG.E desc[UR36][R16.64], R5 ;  /* 0x0000000510007986 */ /* 0x0011e4000c101924 */
.L_x_8402:
[----:B------:R-:W-:-:S07]  /*8c40*/  VIADD R23, R23, 0x80 ;  /* 0x0000008017177836 */ /* 0x000fce0000000000 */
.L_x_8329:
[----:B------:R-:W-:Y:S05]  /*8c50*/  BSYNC B6 ;  /* 0x0000000000067941 */ /* 0x000fea0003800000 */
.L_x_8328:
[----:B------:R-:W-:Y:S01]  /*8c60*/  ULDC UR4, c[0x0][0x210] ;  /* 0x0000840000047ab9 */ /* 0x000fe20000000800 */
[----:B------:R-:W-:Y:S01]  /*8c70*/  BSSY B6, `(.L_x_8431) ;  /* 0x000045d000067945 */ /* 0x000fe20003800000 */
[----:B------:R-:W-:-:S13]  /*8c80*/  ISETP.GE.AND P0, PT, R23, UR4, PT ;  /* 0x0000000417007c0c */ /* 0x000fda000bf06270 */
[----:B------:R-:W-:Y:S05]  /*8c90*/  @P0 BRA `(.L_x_8432) ;  /* 0x0000004400680947 */ /* 0x000fea0003800000 */
[----:B0-----:R-:W0:Y:S01]  /*8ca0*/  LDC R6, c[0x0][0x218] ;  /* 0x00008600ff067b82 */ /* 0x001e220000000800 */
[----:B-1234-:R-:W-:Y:S01]  /*8cb0*/  HFMA2.MMA R16, -RZ, RZ, 0, 0 ;  /* 0x00000000ff107435 */ /* 0x01efe200000001ff */
[----:B------:R-:W-:Y:S02]  /*8cc0*/  IMAD.MOV.U32 R22, RZ, RZ, RZ ;  /* 0x000000ffff167224 */ /* 0x000fe400078e00ff */
[----:B------:R-:W-:Y:S01]  /*8cd0*/  IMAD.MOV.U32 R0, RZ, RZ, RZ ;  /* 0x000000ffff007224 */ /* 0x000fe200078e00ff */
        /* <DEDUP_REMOVED lines=350> */
.L_x_8433:
        /* <DEDUP_REMOVED lines=21> */
.L_x_8437:
[----:B------:R-:W2:Y:S02]  /*a410*/  LDG.E.U8 R2, desc[UR36][R2.64] ;  /* 0x0000002402027981 */ /* 0x000ea4000c1e1100 */
[----:B--2---:R0:W1:Y:S01]  /*a420*/  I2F.F64.U16 R18, R2 ;  /* 0x0000000200127312 */ /* 0x0040620000101800 */
[----:B------:R-:W-:Y:S05]  /*a430*/  BRA `(.L_x_8439) ;  /* 0x0000000c00707947 */ /* 0x000fea0003800000 */
.L_x_8436:
        /* <DEDUP_REMOVED lines=9> */
.L_x_8441:
[----:B------:R-:W2:Y:S02]  /*a4d0*/  LDG.E R2, desc[UR36][R2.64] ;  /* 0x0000002402027981 */ /* 0x000ea4000c1e1900 */
[----:B--2---:R0:W1:Y:S01]  /*a4e0*/  I2F.F64 R18, R2 ;  /* 0x0000000200127312 */ /* 0x0040620000201c00 */
[----:B------:R-:W-:Y:S05]  /*a4f0*/  BRA `(.L_x_8439) ;  /* 0x0000000c00407947 */ /* 0x000fea0003800000 */
.L_x_8440:
[----:B------:R-:W2:Y:S02]  /*a500*/  LDG.E.U16 R2, desc[UR36][R2.64] ;  /* 0x0000002402027981 */ /* 0x000ea4000c1e1500 */
[----:B--2---:R0:W1:Y:S01]  /*a510*/  I2F.F64.S16 R18, R2 ;  /* 0x0000000200127312 */ /* 0x0040620000101c00 */
[----:B------:R-:W-:Y:S05]  /*a520*/  BRA `(.L_x_8439) ;  /* 0x0000000c00347947 */ /* 0x000fea0003800000 */
.L_x_8435:
        /* <DEDUP_REMOVED lines=10> */
.L_x_8443:
[----:B------:R-:W2:Y:S02]  /*a5d0*/  LDG.E.U16 R0, desc[UR36][R2.64] ;  /* 0x0000002402007981 */ /* 0x000ea4000c1e1500 */
[----:B--2---:R-:W-:-:S05]  /*a5e0*/  HADD2.F32 R0, -RZ, R0.H0_H0 ;  /* 0x20000000ff007230 */ /* 0x004fca0000004100 */
[----:B------:R-:W-:-:S04]  /*a5f0*/  FMUL.FTZ R0, R0, 1 ;  /* 0x3f80000000007820 */ /* 0x000fc80000410000 */
[----:B------:R1:W2:Y:S01]  /*a600*/  F2F.F64.F32 R18, R0 ;  /* 0x0000000000127310 */ /* 0x0002a20000201800 */
[----:B------:R-:W-:Y:S05]  /*a610*/  BRA `(.L_x_8439) ;  /* 0x0000000800f87947 */ /* 0x000fea0003800000 */
.L_x_8442:
        /* <DEDUP_REMOVED lines=8> */
[----:B------:R-:W4:Y:S01]  /*a6a0*/  F2F.F64.F32 R18, R18 ;  /* 0x0000001200127310 */ /* 0x000f220000201800 */
[----:B------:R-:W-:Y:S05]  /*a6b0*/  BRA `(.L_x_8439) ;  /* 0x0000000800d07947 */ /* 0x000fea0003800000 */
.L_x_8445:
[----:B------:R-:W2:Y:S02]  /*a6c0*/  LDG.E.U16 R2, desc[UR36][R2.64] ;  /* 0x0000002402027981 */ /* 0x000ea4000c1e1500 */
[----:B--2---:R-:W-:-:S05]  /*a6d0*/  HADD2.F32 R0, -RZ, R2.H0_H0 ;  /* 0x20000002ff007230 */ /* 0x004fca0000004100 */
[----:B------:R-:W-:-:S04]  /*a6e0*/  FMUL.FTZ R0, R0, 1 ;  /* 0x3f80000000007820 */ /* 0x000fc80000410000 */
[----:B------:R0:W1:Y:S01]  /*a6f0*/  F2F.F64.F32 R18, R0 ;  /* 0x0000000000127310 */ /* 0x0000620000201800 */
[----:B------:R-:W-:Y:S05]  /*a700*/  BRA `(.L_x_8439) ;  /* 0x0000000800bc7947 */ /* 0x000fea0003800000 */
.L_x_8444:
[----:B------:R3:W5:Y:S01]  /*a710*/  LDG.E.64 R18, desc[UR36][R2.64] ;  /* 0x0000002402127981 */ /* 0x000762000c1e1b00 */
[----:B------:R-:W-:Y:S05]  /*a720*/  BRA `(.L_x_8439) ;  /* 0x0000000800b47947 */ /* 0x000fea0003800000 */
.L_x_8434:
        /* <DEDUP_REMOVED lines=13> */
.L_x_8448:
[----:B------:R0:W5:Y:S01]  /*a800*/  LDG.E.64 R18, desc[UR36][R2.64] ;  /* 0x0000002402127981 */ /* 0x000162000c1e1b00 */
[----:B------:R-:W-:Y:S05]  /*a810*/  BRA `(.L_x_8439) ;  /* 0x0000000800787947 */ /* 0x000fea0003800000 */
.L_x_8447:
        /* <DEDUP_REMOVED lines=28> */
.L_x_8450:
        /* <DEDUP_REMOVED lines=15> */
.L_x_8449:
[----:B------:R-:W2:Y:S02]  /*aad0*/  LDG.E.U16 R0, desc[UR36][R2.64] ;  /* 0x0000002402007981 */ /* 0x000ea4000c1e1500 */
[----:B--2---:R-:W-:-:S04]  /*aae0*/  IMAD.U32 R0, R0, 0x10000, RZ ;  /* 0x0001000000007824 */ /* 0x004fc800078e00ff */
[----:B------:R-:W-:-:S04]  /*aaf0*/  FMUL.FTZ R0, R0, 1 ;  /* 0x3f80000000007820 */ /* 0x000fc80000410000 */
[----:B------:R0:W1:Y:S01]  /*ab00*/  F2F.F64.F32 R18, R0 ;  /* 0x0000000000127310 */ /* 0x0000620000201800 */
[----:B------:R-:W-:Y:S05]  /*ab10*/  BRA `(.L_x_8439) ;  /* 0x0000000400b87947 */ /* 0x000fea0003800000 */
.L_x_8446:
        /* <DEDUP_REMOVED lines=11> */
.L_x_8453:
        /* <DEDUP_REMOVED lines=18> */
[----:B------:R-:W-:-:S05]  /*acf0*/  VIADD R5, R3, 0xffffffe4 ;  /* 0xffffffe403057836 */ /* 0x000fca0000000000 */
[----:B------:R-:W-:-:S04]  /*ad00*/  SHF.L.U32 R5, R2, R5, RZ ;  /* 0x0000000502057219 */ /* 0x000fc800000006ff */
[----:B------:R-:W-:-:S07]  /*ad10*/  LOP3.LUT R2, R5, 0x7, RZ, 0xc0, !PT ;  /* 0x0000000705027812 */ /* 0x000fce00078ec0ff */
.L_x_8457:
[----:B------:R-:W-:Y:S05]  /*ad20*/  BSYNC B1 ;  /* 0x0000000000017941 */ /* 0x000fea0003800000 */
.L_x_8456:
[----:B------:R-:W-:Y:S01]  /*ad30*/  LEA R3, R0, 0x3b800000, 0x17 ;  /* 0x3b80000000037811 */ /* 0x000fe200078eb8ff */
[----:B------:R-:W-:-:S05]  /*ad40*/  IMAD.SHL.U32 R0, R2, 0x100000, RZ ;  /* 0x0010000002007824 */ /* 0x000fca00078e00ff */
[----:B------:R-:W-:-:S07]  /*ad50*/  LOP3.LUT R0, R3, R0, R4, 0xfe, !PT ;  /* 0x0000000003007212 */ /* 0x000fce00078efe04 */
.L_x_8455:
[----:B------:R-:W-:Y:S05]  /*ad60*/  BSYNC B0 ;  /* 0x0000000000007941 */ /* 0x000fea0003800000 */
.L_x_8454:
[----:B------:R-:W-:-:S04]  /*ad70*/  FMUL.FTZ R0, R0, 1 ;  /* 0x3f80000000007820 */ /* 0x000fc80000410000 */
[----:B------:R0:W1:Y:S01]  /*ad80*/  F2F.F64.F32 R18, R0 ;  /* 0x0000000000127310 */ /* 0x0000620000201800 */
[----:B------:R-:W-:Y:S05]  /*ad90*/  BRA `(.L_x_8439) ;  /* 0x0000000400187947 */ /* 0x000fea0003800000 */
.L_x_8452:
        /* <DEDUP_REMOVED lines=21> */
.L_x_8461:
[----:B------:R-:W-:Y:S05]  /*aef0*/  BSYNC B1 ;  /* 0x0000000000017941 */ /* 0x000fea0003800000 */
.L_x_8460:
[----:B------:R-:W-:Y:S01]  /*af00*/  LEA R3, R0, 0x37800000, 0x17 ;  /* 0x3780000000037811 */ /* 0x000fe200078eb8ff */
[----:B------:R-:W-:-:S05]  /*af10*/  IMAD.SHL.U32 R0, R2, 0x200000, RZ ;  /* 0x0020000002007824 */ /* 0x000fca00078e00ff */
[----:B------:R-:W-:-:S07]  /*af20*/  LOP3.LUT R0, R3, R0, R4, 0xfe, !PT ;  /* 0x0000000003007212 */ /* 0x000fce00078efe04 */
.L_x_8459:
[----:B------:R-:W-:Y:S05]  /*af30*/  BSYNC B0 ;  /* 0x0000000000007941 */ /* 0x000fea0003800000 */
.L_x_8458:
[----:B------:R-:W-:-:S04]  /*af40*/  FMUL.FTZ R0, R0, 1 ;  /* 0x3f80000000007820 */ /* 0x000fc80000410000 */
[----:B------:R0:W1:Y:S01]  /*af50*/  F2F.F64.F32 R18, R0 ;  /* 0x0000000000127310 */ /* 0x0000620000201800 */
[----:B------:R-:W-:Y:S05]  /*af60*/  BRA `(.L_x_8439) ;  /* 0x0000000000a47947 */ /* 0x000fea0003800000 */
.L_x_8451:
        /* <DEDUP_REMOVED lines=14> */
.L_x_8465:
[----:B------:R-:W-:Y:S05]  /*b050*/  BSYNC B0 ;  /* 0x0000000000007941 */ /* 0x000fea0003800000 */
.L_x_8464:
[----:B------:R-:W-:-:S04]  /*b060*/  FMUL.FTZ R0, R0, 1 ;  /* 0x3f80000000007820 */ /* 0x000fc80000410000 */
[----:B------:R0:W1:Y:S01]  /*b070*/  F2F.F64.F32 R18, R0 ;  /* 0x0000000000127310 */ /* 0x0000620000201800 */
[----:B------:R-:W-:Y:S05]  /*b080*/  BRA `(.L_x_8439) ;  /* 0x00000000005c7947 */ /* 0x000fea0003800000 */
.L_x_8438:
        /* <DEDUP_REMOVED lines=16> */
.L_x_8466:
[----:B------:R-:W-:Y:S01]  /*b190*/  CS2R R18, SRZ ;  /* 0x0000000000127805 */ /* 0x000fe2000001ff00 */
[----:B------:R-:W-:Y:S06]  /*b1a0*/  BRA `(.L_x_8439) ;  /* 0x0000000000147947 */ /* 0x000fec0003800000 */
.L_x_8463:
[----:B------:R-:W2:Y:S02]  /*b1b0*/  LDG.E.64 R18, desc[UR36][R2.64] ;  /* 0x0000002402127981 */ /* 0x000ea4000c1e1b00 */
[----:B--2---:R-:W0:Y:S01]  /*b1c0*/  I2F.F64.U64 R18, R18 ;  /* 0x0000001200127312 */ /* 0x004e220000301800 */
[----:B------:R-:W-:Y:S05]  /*b1d0*/  BRA `(.L_x_8439) ;  /* 0x0000000000087947 */ /* 0x000fea0003800000 */
.L_x_8462:
[----:B------:R-:W2:Y:S02]  /*b1e0*/  LDG.E R2, desc[UR36][R2.64] ;  /* 0x0000002402027981 */ /* 0x000ea4000c1e1900 */
[----:B--2---:R0:W1:Y:S02]  /*b1f0*/  I2F.F64.U32 R18, R2 ;  /* 0x0000000200127312 */ /* 0x0040640000201800 */
.L_x_8439:
[----:B0-----:R-:W1:Y:S01]  /*b200*/  LDC.U8 R4, c[0x0][0x493] ;  /* 0x000124c0ff047b82 */ /* 0x001e620000000000 */
[----:B------:R-:W-:Y:S02]  /*b210*/  ULDC.64 UR4, c[0x0][0x488] ;  /* 0x0001220000047ab9 */ /* 0x000fe40000000a00 */
[----:B---3--:R-:W-:-:S05]  /*b220*/  IADD3 R2, P0, R22, UR4, RZ ;  /* 0x0000000416027c10 */ /* 0x008fca000ff1e0ff */
        /* <DEDUP_REMOVED lines=15> */
.L_x_8470:
[----:B------:R-:W3:Y:S02]  /*b320*/  LDG.E.U8 R2, desc[UR36][R2.64] ;  /* 0x0000002402027981 */ /* 0x000ee4000c1e1100 */
[----:B---3--:R0:W1:Y:S01]  /*b330*/  I2F.F64.U16 R4, R2 ;  /* 0x0000000200047312 */ /* 0x0080620000101800 */
[----:B------:R-:W-:Y:S05]  /*b340*/  BRA `(.L_x_8472) ;  /* 0x0000000c00707947 */ /* 0x000fea0003800000 */
.L_x_8469:
        /* <DEDUP_REMOVED lines=9> */
.L_x_8474:
[----:B------:R-:W3:Y:S02]  /*b3e0*/  LDG.E R2, desc[UR36][R2.64] ;  /* 0x0000002402027981 */ /* 0x000ee4000c1e1900 */
[----:B---3--:R0:W1:Y:S01]  /*b3f0*/  I2F.F64 R4, R2 ;  /* 0x0000000200047312 */ /* 0x0080620000201c00 */
[----:B------:R-:W-:Y:S05]  /*b400*/  BRA `(.L_x_8472) ;  /* 0x0000000c00407947 */ /* 0x000fea0003800000 */
.L_x_8473:
[----:B------:R-:W3:Y:S02]  /*b410*/  LDG.E.U16 R2, desc[UR36][R2.64] ;  /* 0x0000002402027981 */ /* 0x000ee4000c1e1500 */
[----:B---3--:R0:W1:Y:S01]  /*b420*/  I2F.F64.S16 R4, R2 ;  /* 0x0000000200047312 */ /* 0x0080620000101c00 */
[----:B------:R-:W-:Y:S05]  /*b430*/  BRA `(.L_x_8472) ;  /* 0x0000000c00347947 */ /* 0x000fea0003800000 */
.L_x_8468:
        /* <DEDUP_REMOVED lines=8> */
[----:B------:R-:W3:Y:S01]  /*b4c0*/  F2F.F64.F32 R4, R4 ;  /* 0x0000000400047310 */ /* 0x000ee20000201800 */
[----:B------:R-:W-:Y:S05]  /*b4d0*/  BRA `(.L_x_8472) ;  /* 0x0000000c000c7947 */ /* 0x000fea0003800000 */
.L_x_8476:
[----:B------:R-:W3:Y:S02]  /*b4e0*/  LDG.E.U16 R0, desc[UR36][R2.64] ;  /* 0x0000002402007981 */ /* 0x000ee4000c1e1500 */
[----:B---3--:R-:W-:-:S05]  /*b4f0*/  HADD2.F32 R0, -RZ, R0.H0_H0 ;  /* 0x20000000ff007230 */ /* 0x008fca0000004100 */
[----:B------:R-:W-:-:S04]  /*b500*/  FMUL.FTZ R0, R0, 1 ;  /* 0x3f80000000007820 */ /* 0x000fc80000410000 */
[----:B------:R0:W1:Y:S01]  /*b510*/  F2F.F64.F32 R4, R0 ;  /* 0x0000000000047310 */ /* 0x0000620000201800 */
[----:B------:R-:W-:Y:S05]  /*b520*/  BRA `(.L_x_8472) ;  /* 0x0000000800f87947 */ /* 0x000fea0003800000 */
.L_x_8475:
        /* <DEDUP_REMOVED lines=10> */
.L_x_8478:
[----:B------:R-:W3:Y:S02]  /*b5d0*/  LDG.E.U16 R2, desc[UR36][R2.64] ;  /* 0x0000002402027981 */ /* 0x000ee4000c1e1500 */
[----:B---3--:R-:W-:-:S05]  /*b5e0*/  HADD2.F32 R0, -RZ, R2.H0_H0 ;  /* 0x20000002ff007230 */ /* 0x008fca0000004100 */
[----:B------:R-:W-:-:S04]  /*b5f0*/  FMUL.FTZ R0, R0, 1 ;  /* 0x3f80000000007820 */ /* 0x000fc80000410000 */
[----:B------:R0:W1:Y:S01]  /*b600*/  F2F.F64.F32 R4, R0 ;  /* 0x0000000000047310 */ /* 0x0000620000201800 */
[----:B------:R-:W-:Y:S05]  /*b610*/  BRA `(.L_x_8472) ;  /* 0x0000000800bc7947 */ /* 0x000fea0003800000 */
.L_x_8477:
[----:B------:R0:W5:Y:S01]  /*b620*/  LDG.E.64 R4, desc[UR36][R2.64] ;  /* 0x0000002402047981 */ /* 0x000162000c1e1b00 */
[----:B------:R-:W-:Y:S05]  /*b630*/  BRA `(.L_x_8472) ;  /* 0x0000000800b47947 */ /* 0x000fea0003800000 */
.L_x_8467:
        /* <DEDUP_REMOVED lines=13> */
.L_x_8481:
[----:B------:R0:W5:Y:S01]  /*b710*/  LDG.E.64 R4, desc[UR36][R2.64] ;  /* 0x0000002402047981 */ /* 0x000162000c1e1b00 */
[----:B------:R-:W-:Y:S05]  /*b720*/  BRA `(.L_x_8472) ;  /* 0x0000000800787947 */ /* 0x000fea0003800000 */
.L_x_8480:
[----:B------:R-:W-:-:S13]  /*b730*/  ISETP.NE.AND P0, PT, R0, 0xf, PT ;  /* 0x0000000f0000780c */ /* 0x000fda0003f05270 */
[----:B------:R-:W-:Y:S05]  /*b740*/  @!P0 BRA `(.L_x_8482) ;  /* 0x0000000000a48947 */ /* 0x000fea0003800000 */
[----:B------:R-:W-:-:S13]  /*b750*/  ISETP.NE.AND P0, PT, R0, 0x17, PT ;  /* 0x000000170000780c */ /* 0x000fda0003f05270 */
[----:B------:R-:W-:Y:S05]  /*b760*/  @!P0 BRA `(.L_x_8483) ;  /* 0x0000000000608947 */ /* 0x000fea0003800000 */
[----:B------:R-:W-:-:S13]  /*b770*/  ISETP.NE.AND P0, PT, R0, 0x18, PT ;  /* 0x000000180000780c */ /* 0x000fda0003f05270 */
[----:B------:R-:W-:Y:S05]  /*b780*/  @P0 BRA `(.L_x_8471) ;  /* 0x0000000800040947 */ /* 0x000fea0003800000 */
[----:B------:R-:W3:Y:S01]  /*b790*/  LDG.E.U8 R0, desc[UR36][R2.64] ;  /* 0x0000002402007981 */ /* 0x000ee2000c1e1100 */
[----:B------:R-:W-:Y:S01]  /*b7a0*/  IMAD.MOV.U32 R8, RZ, RZ, -0x800000 ;  /* 0xff800000ff087424 */ /* 0x000fe200078e00ff */
[----:B---3--:R-:W-:-:S04]  /*b7b0*/  SHF.L.U32 R0, R0, 0x18, RZ ;  /* 0x0000001800007819 */ /* 0x008fc800000006ff */
        /* <DEDUP_REMOVED lines=19> */
.L_x_8483:
[----:B------:R-:W3:Y:S02]  /*b8f0*/  LDG.E.U8 R2, desc[UR36][R2.64] ;  /* 0x0000002402027981 */ /* 0x000ee4000c1e1100 */
[C---:B---3--:R-:W-:Y:S02]  /*b900*/  IMAD.SHL.U32 R0, R2.reuse, 0x2000000, RZ ;  /* 0x0200000002007824 */ /* 0x048fe400078e00ff */
        /* <DEDUP_REMOVED lines=13> */
.L_x_8482:
[----:B------:R-:W3:Y:S02]  /*b9e0*/  LDG.E.U16 R0, desc[UR36][R2.64] ;  /* 0x0000002402007981 */ /* 0x000ee4000c1e1500 */
[----:B---3--:R-:W-:-:S04]  /*b9f0*/  IMAD.U32 R0, R0, 0x10000, RZ ;  /* 0x0001000000007824 */ /* 0x008fc800078e00ff */
[----:B------:R-:W-:-:S04]  /*ba00*/  FMUL.FTZ R0, R0, 1 ;  /* 0x3f80000000007820 */ /* 0x000fc80000410000 */
[----:B------:R0:W1:Y:S01]  /*ba10*/  F2F.F64.F32 R4, R0 ;  /* 0x0000000000047310 */ /* 0x0000620000201800 */
[----:B------:R-:W-:Y:S05]  /*ba20*/  BRA `(.L_x_8472) ;  /* 0x0000000400b87947 */ /* 0x000fea0003800000 */
.L_x_8479:
        /* <DEDUP_REMOVED lines=11> */
.L_x_8486:
        /* <DEDUP_REMOVED lines=21> */
.L_x_8490:
[----:B------:R-:W-:Y:S05]  /*bc30*/  BSYNC B1 ;  /* 0x0000000000017941 */ /* 0x000fea0003800000 */
.L_x_8489:
[----:B------:R-:W-:Y:S01]  /*bc40*/  LEA R3, R0, 0x3b800000, 0x17 ;  /* 0x3b80000000037811 */ /* 0x000fe200078eb8ff */
[----:B------:R-:W-:-:S05]  /*bc50*/  IMAD.SHL.U32 R0, R2, 0x100000, RZ ;  /* 0x0010000002007824 */ /* 0x000fca00078e00ff */
[----:B------:R-:W-:-:S07]  /*bc60*/  LOP3.LUT R0, R3, R0, R4, 0xfe, !PT ;  /* 0x0000000003007212 */ /* 0x000fce00078efe04 */
.L_x_8488:
[----:B------:R-:W-:Y:S05]  /*bc70*/  BSYNC B0 ;  /* 0x0000000000007941 */ /* 0x000fea0003800000 */
.L_x_8487:
[----:B------:R-:W-:-:S04]  /*bc80*/  FMUL.FTZ R0, R0, 1 ;  /* 0x3f80000000007820 */ /* 0x000fc80000410000 */
[----:B------:R0:W1:Y:S01]  /*bc90*/  F2F.F64.F32 R4, R0 ;  /* 0x0000000000047310 */ /* 0x0000620000201800 */
[----:B------:R-:W-:Y:S05]  /*bca0*/  BRA `(.L_x_8472) ;  /* 0x0000000400187947 */ /* 0x000fea0003800000 */
.L_x_8485:
        /* <DEDUP_REMOVED lines=21> */
.L_x_8494:
[----:B------:R-:W-:Y:S05]  /*be00*/  BSYNC B1 ;  /* 0x0000000000017941 */ /* 0x000fea0003800000 */
.L_x_8493:
[----:B------:R-:W-:Y:S01]  /*be10*/  LEA R3, R0, 0x37800000, 0x17 ;  /* 0x3780000000037811 */ /* 0x000fe200078eb8ff */
[----:B------:R-:W-:-:S05]  /*be20*/  IMAD.SHL.U32 R0, R2, 0x200000, RZ ;  /* 0x0020000002007824 */ /* 0x000fca00078e00ff */
[----:B------:R-:W-:-:S07]  /*be30*/  LOP3.LUT R0, R3, R0, R4, 0xfe, !PT ;  /* 0x0000000003007212 */ /* 0x000fce00078efe04 */
.L_x_8492:
[----:B------:R-:W-:Y:S05]  /*be40*/  BSYNC B0 ;  /* 0x0000000000007941 */ /* 0x000fea0003800000 */
.L_x_8491:
[----:B------:R-:W-:-:S04]  /*be50*/  FMUL.FTZ R0, R0, 1 ;  /* 0x3f80000000007820 */ /* 0x000fc80000410000 */
[----:B------:R0:W1:Y:S01]  /*be60*/  F2F.F64.F32 R4, R0 ;  /* 0x0000000000047310 */ /* 0x0000620000201800 */
[----:B------:R-:W-:Y:S05]  /*be70*/  BRA `(.L_x_8472) ;  /* 0x0000000000a47947 */ /* 0x000fea0003800000 */
.L_x_8484:
        /* <DEDUP_REMOVED lines=12> */
[----:B------:R-:W-:Y:S01]  /*bf40*/  @!P0 IMAD.MOV.U32 R0, RZ, RZ, 0x7f800001 ;  /* 0x7f800001ff008424 */ /* 0x000fe200078e00ff */
[----:B------:R-:W-:-:S07]  /*bf50*/  @P0 SHF.L.U32 R0, R2, 0x17, RZ ;  /* 0x0000001702000819 */ /* 0x000fce00000006ff */
.L_x_8498:
[----:B------:R-:W-:Y:S05]  /*bf60*/  BSYNC B0 ;  /* 0x0000000000007941 */ /* 0x000fea0003800000 */
.L_x_8497:
[----:B------:R-:W-:-:S04]  /*bf70*/  FMUL.FTZ R0, R0, 1 ;  /* 0x3f80000000007820 */ /* 0x000fc80000410000 */
[----:B------:R0:W1:Y:S01]  /*bf80*/  F2F.F64.F32 R4, R0 ;  /* 0x0000000000047310 */ /* 0x0000620000201800 */
[----:B------:R-:W-:Y:S05]  /*bf90*/  BRA `(.L_x_8472) ;  /* 0x00000000005c7947 */ /* 0x000fea0003800000 */
.L_x_8471:
        /* <DEDUP_REMOVED lines=16> */
.L_x_8499:
[----:B------:R-:W-:Y:S01]  /*c0a0*/  CS2R R4, SRZ ;  /* 0x0000000000047805 */ /* 0x000fe2000001ff00 */
[----:B------:R-:W-:Y:S06]  /*c0b0*/  BRA `(.L_x_8472) ;  /* 0x0000000000147947 */ /* 0x000fec0003800000 */
.L_x_8496:
[----:B------:R-:W3:Y:S02]  /*c0c0*/  LDG.E.64 R4, desc[UR36][R2.64] ;  /* 0x0000002402047981 */ /* 0x000ee4000c1e1b00 */
[----:B---3--:R-:W0:Y:S01]  /*c0d0*/  I2F.F64.U64 R4, R4 ;  /* 0x0000000400047312 */ /* 0x008e220000301800 */
[----:B------:R-:W-:Y:S05]  /*c0e0*/  BRA `(.L_x_8472) ;  /* 0x0000000000087947 */ /* 0x000fea0003800000 */
.L_x_8495:
[----:B------:R-:W3:Y:S02]  /*c0f0*/  LDG.E R2, desc[UR36][R2.64] ;  /* 0x0000002402027981 */ /* 0x000ee4000c1e1900 */
[----:B---3--:R0:W1:Y:S02]  /*c100*/  I2F.F64.U32 R4, R2 ;  /* 0x0000000200047312 */ /* 0x0080640000201800 */
.L_x_8472:
        /* <DEDUP_REMOVED lines=16> */
.L_x_8503:
[----:B------:R-:W0:Y:S02]  /*c210*/  F2I.S64.F64.TRUNC R4, R4 ;  /* 0x0000000400047311 */ /* 0x000e24000030d900 */
[----:B0-----:R-:W-:-:S05]  /*c220*/  IMAD.MOV.U32 R3, RZ, RZ, R4 ;  /* 0x000000ffff037224 */ /* 0x001fca00078e0004 */
[----:B------:R0:W-:Y:S01]  /*c230*/  STG.E.U8 desc[UR36][R16.64], R3 ;  /* 0x0000000310007986 */ /* 0x0001e2000c101124 */
[----:B------:R-:W-:Y:S05]  /*c240*/  BRA `(.L_x_8505) ;  /* 0x0000000c00f87947 */ /* 0x000fea0003800000 */
.L_x_8502:
        /* <DEDUP_REMOVED lines=9> */
.L_x_8507:
[----:B------:R-:W0:Y:S02]  /*c2e0*/  F2I.F64.TRUNC R5, R4 ;  /* 0x0000000400057311 */ /* 0x000e24000030d100 */
[----:B0-----:R0:W-:Y:S01]  /*c2f0*/  STG.E desc[UR36][R16.64], R5 ;  /* 0x0000000510007986 */ /* 0x0011e2000c101924 */
[----:B------:R-:W-:Y:S05]  /*c300*/  BRA `(.L_x_8505) ;  /* 0x0000000c00c87947 */ /* 0x000fea0003800000 */
.L_x_8506:
[----:B------:R-:W0:Y:S02]  /*c310*/  F2I.F64.TRUNC R5, R4 ;  /* 0x0000000400057311 */ /* 0x000e24000030d100 */
[----:B0-----:R0:W-:Y:S01]  /*c320*/  STG.E.U16 desc[UR36][R16.64], R5 ;  /* 0x0000000510007986 */ /* 0x0011e2000c101524 */
[----:B------:R-:W-:Y:S05]  /*c330*/  BRA `(.L_x_8505) ;  /* 0x0000000c00bc7947 */ /* 0x000fea0003800000 */
.L_x_8501:
        /* <DEDUP_REMOVED lines=13> */
.L_x_8509:
        /* <DEDUP_REMOVED lines=8> */
.L_x_8508:
        /* <DEDUP_REMOVED lines=14> */
.L_x_8511:
        /* <DEDUP_REMOVED lines=9> */
.L_x_8510:
[----:B------:R0:W-:Y:S01]  /*c600*/  STG.E.64 desc[UR36][R16.64], R4 ;  /* 0x0000000410007986 */ /* 0x0001e2000c101b24 */
[----:B------:R-:W-:Y:S05]  /*c610*/  BRA `(.L_x_8505) ;  /* 0x0000000c00047947 */ /* 0x000fea0003800000 */
.L_x_8500:
        /* <DEDUP_REMOVED lines=12> */
.L_x_8514:
[----:B------:R-:W-:-:S05]  /*c6e0*/  CS2R R6, SRZ ;  /* 0x0000000000067805 */ /* 0x000fca000001ff00 */
[----:B------:R0:W-:Y:S01]  /*c6f0*/  STG.E.128 desc[UR36][R16.64], R4 ;  /* 0x0000000410007986 */ /* 0x0001e2000c101d24 */
[----:B------:R-:W-:Y:S05]  /*c700*/  BRA `(.L_x_8505) ;  /* 0x0000000800c87947 */ /* 0x000fea0003800000 */
.L_x_8513:
        /* <DEDUP_REMOVED lines=25> */
.L_x_8518:
[----:B------:R-:W-:Y:S05]  /*c8a0*/  BSYNC B0 ;  /* 0x0000000000007941 */ /* 0x000fea0003800000 */
.L_x_8517:
[----:B------:R-:W-:-:S05]  /*c8b0*/  LOP3.LUT R3, R0, R3, RZ, 0xfc, !PT ;  /* 0x0000000300037212 */ /* 0x000fca00078efcff */
[----:B------:R0:W-:Y:S01]  /*c8c0*/  STG.E.U8 desc[UR36][R16.64], R3 ;  /* 0x0000000310007986 */ /* 0x0001e2000c101124 */
[----:B------:R-:W-:Y:S05]  /*c8d0*/  BRA `(.L_x_8505) ;  /* 0x0000000800547947 */ /* 0x000fea0003800000 */
.L_x_8516:
        /* <DEDUP_REMOVED lines=17> */
.L_x_8520:
[----:B------:R-:W-:Y:S01]  /*c9f0*/  IMAD.MOV.U32 R0, RZ, RZ, 0x7f ;  /* 0x0000007fff007424 */ /* 0x000fe200078e00ff */
[----:B------:R-:W-:-:S04]  /*ca00*/  ISETP.GT.U32.AND P0, PT, R2, 0x7f800000, PT ;  /* 0x7f8000000200780c */ /* 0x000fc80003f04070 */
[----:B------:R-:W-:-:S09]  /*ca10*/  SEL R0, R0, 0x7c, P0 ;  /* 0x0000007c00007807 */ /* 0x000fd20000000000 */
.L_x_8521:
[----:B------:R-:W-:Y:S05]  /*ca20*/  BSYNC B0 ;  /* 0x0000000000007941 */ /* 0x000fea0003800000 */
.L_x_8519:
[----:B------:R-:W-:-:S04]  /*ca30*/  LOP3.LUT R2, R3, 0x80000000, RZ, 0xc0, !PT ;  /* 0x8000000003027812 */ /* 0x000fc800078ec0ff */
[----:B------:R-:W-:-:S04]  /*ca40*/  SHF.R.U32.HI R3, RZ, 0x18, R2 ;  /* 0x00000018ff037819 */ /* 0x000fc80000011602 */
[----:B------:R-:W-:-:S05]  /*ca50*/  LOP3.LUT R3, R0, R3, RZ, 0xfc, !PT ;  /* 0x0000000300037212 */ /* 0x000fca00078efcff */
[----:B------:R0:W-:Y:S01]  /*ca60*/  STG.E.U8 desc[UR36][R16.64], R3 ;  /* 0x0000000310007986 */ /* 0x0001e2000c101124 */
[----:B------:R-:W-:Y:S05]  /*ca70*/  BRA `(.L_x_8505) ;  /* 0x0000000400ec7947 */ /* 0x000fea0003800000 */
.L_x_8515:
        /* <DEDUP_REMOVED lines=8> */
.L_x_8512:
        /* <DEDUP_REMOVED lines=11> */
.L_x_8524:
        /* <DEDUP_REMOVED lines=21> */
.L_x_8527:
[----:B------:R-:W-:-:S04]  /*cd00*/  LOP3.LUT R2, R3, 0x80000000, RZ, 0xc0, !PT ;  /* 0x8000000003027812 */ /* 0x000fc800078ec0ff */
[----:B------:R-:W-:-:S04]  /*cd10*/  SHF.R.U32.HI R3, RZ, 0x18, R2 ;  /* 0x00000018ff037819 */ /* 0x000fc80000011602 */
[----:B------:R-:W-:-:S04]  /*cd20*/  LOP3.LUT R0, R0, R3, RZ, 0xfc, !PT ;  /* 0x0000000300007212 */ /* 0x000fc800078efcff */
[----:B------:R-:W-:-:S07]  /*cd30*/  PRMT R8, R0, 0x7610, R8 ;  /* 0x0000761000087816 */ /* 0x000fce0000000008 */
.L_x_8526:
[----:B------:R-:W-:Y:S05]  /*cd40*/  BSYNC B0 ;  /* 0x0000000000007941 */ /* 0x000fea0003800000 */
.L_x_8525:
[----:B------:R3:W-:Y:S01]  /*cd50*/  STG.E.U8 desc[UR36][R16.64], R8 ;  /* 0x0000000810007986 */ /* 0x0007e2000c101124 */
[----:B------:R-:W-:Y:S05]  /*cd60*/  BRA `(.L_x_8505) ;  /* 0x0000000400307947 */ /* 0x000fea0003800000 */
.L_x_8523:
        /* <DEDUP_REMOVED lines=21> */
.L_x_8530:
[----:B------:R-:W-:-:S04]  /*cec0*/  LOP3.LUT R2, R3, 0x80000000, RZ, 0xc0, !PT ;  /* 0x8000000003027812 */ /* 0x000fc800078ec0ff */
[----:B------:R-:W-:-:S04]  /*ced0*/  SHF.R.U32.HI R3, RZ, 0x18, R2 ;  /* 0x00000018ff037819 */ /* 0x000fc80000011602 */
[----:B------:R-:W-:-:S04]  /*cee0*/  LOP3.LUT R0, R0, R3, RZ, 0xfc, !PT ;  /* 0x0000000300007212 */ /* 0x000fc800078efcff */
[----:B------:R-:W-:-:S07]  /*cef0*/  PRMT R8, R0, 0x7610, R8 ;  /* 0x0000761000087816 */ /* 0x000fce0000000008 */
.L_x_8529:
[----:B------:R-:W-:Y:S05]  /*cf00*/  BSYNC B0 ;  /* 0x0000000000007941 */ /* 0x000fea0003800000 */
.L_x_8528:
[----:B------:R0:W-:Y:S01]  /*cf10*/  STG.E.U8 desc[UR36][R16.64], R8 ;  /* 0x0000000810007986 */ /* 0x0001e2000c101124 */
[----:B------:R-:W-:Y:S05]  /*cf20*/  BRA `(.L_x_8505) ;  /* 0x0000000000c07947 */ /* 0x000fea0003800000 */
.L_x_8522:
        /* <DEDUP_REMOVED lines=26> */
.L_x_8504:
[----:B------:R-:W-:Y:S01]  /*d0d0*/  MOV R0, 0x130 ;  /* 0x0000013000007802 */ /* 0x000fe20000000f00 */
[----:B------:R-:W-:Y:S01]  /*d0e0*/  ULDC.64 UR4, c[0x4][0x120] ;  /* 0x0100480000047ab9 */ /* 0x000fe20000000a00 */
[----:B------:R-:W-:Y:S01]  /*d0f0*/  ULDC.64 UR6, c[0x4][0x8] ;  /* 0x0100020000067ab9 */ /* 0x000fe20000000a00 */
[----:B------:R-:W-:Y:S01]  /*d100*/  MOV R4, UR4 ;  /* 0x0000000400047c02 */ /* 0x000fe20008000f00 */
        /* <DEDUP_REMOVED lines=12> */
.L_x_8533:
[----:B------:R-:W-:Y:S05]  /*d1d0*/  BRA `(.L_x_8505) ;  /* 0x0000000000147947 */ /* 0x000fea0003800000 */
.L_x_8532:
[----:B------:R-:W0:Y:S02]  /*d1e0*/  F2I.U64.F64.TRUNC R4, R4 ;  /* 0x0000000400047311 */ /* 0x000e24000030d800 */
[----:B0-----:R1:W-:Y:S01]  /*d1f0*/  STG.E.64 desc[UR36][R16.64], R4 ;  /* 0x0000000410007986 */ /* 0x0013e2000c101b24 */
[----:B------:R-:W-:Y:S05]  /*d200*/  BRA `(.L_x_8505) ;  /* 0x0000000000087947 */ /* 0x000fea0003800000 */
.L_x_8531:
[----:B------:R-:W0:Y:S02]  /*d210*/  F2I.U32.F64.TRUNC R5, R4 ;  /* 0x0000000400057311 */ /* 0x000e24000030d000 */
[----:B0-----:R0:W-:Y:S02]  /*d220*/  STG.E desc[UR36][R16.64], R5 ;  /* 0x0000000510007986 */ /* 0x0011e4000c101924 */
.L_x_8505:
[----:B------:R-:W-:-:S07]  /*d230*/  VIADD R23, R23, 0x80 ;  /* 0x0000008017177836 */ /* 0x000fce0000000000 */
.L_x_8432:
[----:B------:R-:W-:Y:S05]  /*d240*/  BSYNC B6 ;  /* 0x0000000000067941 */ /* 0x000fea0003800000 */
.L_x_8431:
        /* <DEDUP_REMOVED lines=357> */
.L_x_8534:
        /* <DEDUP_REMOVED lines=21> */
.L_x_8538:
[----:B------:R-:W2:Y:S02]  /*e9f0*/  LDG.E.U8 R2, desc[UR36][R2.64] ;  /* 0x0000002402027981 */ /* 0x000ea4000c1e1100 */
[----:B--2---:R0:W1:Y:S01]  /*ea00*/  I2F.F64.U16 R18, R2 ;  /* 0x0000000200127312 */ /* 0x0040620000101800 */
[----:B------:R-:W-:Y:S05]  /*ea10*/  BRA `(.L_x_8540) ;  /* 0x0000000c00707947 */ /* 0x000fea0003800000 */
.L_x_8537:
        /* <DEDUP_REMOVED lines=9> */
.L_x_8542:
[----:B------:R-:W2:Y:S02]  /*eab0*/  LDG.E R2, desc[UR36][R2.64] ;  /* 0x0000002402027981 */ /* 0x000ea4000c1e1900 */
[----:B--2---:R0:W1:Y:S01]  /*eac0*/  I2F.F64 R18, R2 ;  /* 0x0000000200127312 */ /* 0x0040620000201c00 */
[----:B------:R-:W-:Y:S05]  /*ead0*/  BRA `(.L_x_8540) ;  /* 0x0000000c00407947 */ /* 0x000fea0003800000 */
.L_x_8541:
[----:B------:R-:W2:Y:S02]  /*eae0*/  LDG.E.U16 R2, desc[UR36][R2.64] ;  /* 0x0000002402027981 */ /* 0x000ea4000c1e1500 */
[----:B--2---:R0:W1:Y:S01]  /*eaf0*/  I2F.F64.S16 R18, R2 ;  /* 0x0000000200127312 */ /* 0x0040620000101c00 */
[----:B------:R-:W-:Y:S05]  /*eb00*/  BRA `(.L_x_8540) ;  /* 0x0000000c00347947 */ /* 0x000fea0003800000 */
.L_x_8536:
        /* <DEDUP_REMOVED lines=10> */
.L_x_8544:
[----:B------:R-:W2:Y:S02]  /*ebb0*/  LDG.E.U16 R0, desc[UR36][R2.64] ;  /* 0x0000002402007981 */ /* 0x000ea4000c1e1500 */
[----:B--2---:R-:W-:-:S05]  /*ebc0*/  HADD2.F32 R0, -RZ, R0.H0_H0 ;  /* 0x20000000ff007230 */ /* 0x004fca0000004100 */
[----:B------:R-:W-:-:S04]  /*ebd0*/  FMUL.FTZ R0, R0, 1 ;  /* 0x3f80000000007820 */ /* 0x000fc80000410000 */
[----:B------:R0:W1:Y:S01]  /*ebe0*/  F2F.F64.F32 R18, R0 ;  /* 0x0000000000127310 */ /* 0x0000620000201800 */
[----:B------:R-:W-:Y:S05]  /*ebf0*/  BRA `(.L_x_8540) ;  /* 0x0000000800f87947 */ /* 0x000fea0003800000 */
.L_x_8543:
        /* <DEDUP_REMOVED lines=10> */
.L_x_8546:
[----:B------:R-:W2:Y:S02]  /*eca0*/  LDG.E.U16 R2, desc[UR36][R2.64] ;  /* 0x0000002402027981 */ /* 0x000ea4000c1e1500 */
[----:B--2---:R-:W-:-:S05]  /*ecb0*/  HADD2.F32 R0, -RZ, R2.H0_H0 ;  /* 0x20000002ff007230 */ /* 0x004fca0000004100 */
[----:B------:R-:W-:-:S04]  /*ecc0*/  FMUL.FTZ R0, R0, 1 ;  /* 0x3f80000000007820 */ /* 0x000fc80000410000 */
[----:B------:R0:W1:Y:S01]  /*ecd0*/  F2F.F64.F32 R18, R0 ;  /* 0x0000000000127310 */ /* 0x0000620000201800 */
[----:B------:R-:W-:Y:S05]  /*ece0*/  BRA `(.L_x_8540) ;  /* 0x0000000800bc7947 */ /* 0x000fea0003800000 */
.L_x_8545:
[----:B------:R0:W5:Y:S01]  /*ecf0*/  LDG.E.64 R18, desc[UR36][R2.64] ;  /* 0x0000002402127981 */ /* 0x000162000c1e1b00 */
[----:B------:R-:W-:Y:S05]  /*ed00*/  BRA `(.L_x_8540) ;  /* 0x0000000800b47947 */ /* 0x000fea0003800000 */
.L_x_8535:
        /* <DEDUP_REMOVED lines=13> */
.L_x_8549:
[----:B------:R0:W5:Y:S01]  /*ede0*/  LDG.E.64 R18, desc[UR36][R2.64] ;  /* 0x0000002402127981 */ /* 0x000162000c1e1b00 */
[----:B------:R-:W-:Y:S05]  /*edf0*/  BRA `(.L_x_8540) ;  /* 0x0000000800787947 */ /* 0x000fea0003800000 */
.L_x_8548:
        /* <DEDUP_REMOVED lines=28> */
.L_x_8551:
        /* <DEDUP_REMOVED lines=13> */
[----:B------:R2:W3:Y:S01]  /*f090*/  F2F.F64.F32 R18, R4 ;  /* 0x0000000400127310 */ /* 0x0004e20000201800 */
[----:B------:R-:W-:Y:S05]  /*f0a0*/  BRA `(.L_x_8540) ;  /* 0x0000000400cc7947 */ /* 0x000fea0003800000 */
.L_x_8550:
[----:B------:R-:W2:Y:S02]  /*f0b0*/  LDG.E.U16 R0, desc[UR36][R2.64] ;  /* 0x0000002402007981 */ /* 0x000ea4000c1e1500 */
[----:B--2---:R-:W-:-:S04]  /*f0c0*/  IMAD.U32 R0, R0, 0x10000, RZ ;  /* 0x0001000000007824 */ /* 0x004fc800078e00ff */
[----:B------:R-:W-:-:S04]  /*f0d0*/  FMUL.FTZ R0, R0, 1 ;  /* 0x3f80000000007820 */ /* 0x000fc80000410000 */
[----:B------:R4:W0:Y:S01]  /*f0e0*/  F2F.F64.F32 R18, R0 ;  /* 0x0000000000127310 */ /* 0x0008220000201800 */
[----:B------:R-:W-:Y:S05]  /*f0f0*/  BRA `(.L_x_8540) ;  /* 0x0000000400b87947 */ /* 0x000fea0003800000 */
.L_x_8547:
        /* <DEDUP_REMOVED lines=11> */
.L_x_8554:
        /* <DEDUP_REMOVED lines=21> */
.L_x_8558:
[----:B------:R-:W-:Y:S05]  /*f300*/  BSYNC B1 ;  /* 0x0000000000017941 */ /* 0x000fea0003800000 */
.L_x_8557:
[----:B------:R-:W-:Y:S01]  /*f310*/  LEA R3, R0, 0x3b800000, 0x17 ;  /* 0x3b80000000037811 */ /* 0x000fe200078eb8ff */
[----:B------:R-:W-:-:S05]  /*f320*/  IMAD.SHL.U32 R0, R2, 0x100000, RZ ;  /* 0x0010000002007824 */ /* 0x000fca00078e00ff */
[----:B------:R-:W-:-:S07]  /*f330*/  LOP3.LUT R0, R3, R0, R4, 0xfe, !PT ;  /* 0x0000000003007212 */ /* 0x000fce00078efe04 */
.L_x_8556:
[----:B------:R-:W-:Y:S05]  /*f340*/  BSYNC B0 ;  /* 0x0000000000007941 */ /* 0x000fea0003800000 */
.L_x_8555:
[----:B------:R-:W-:-:S04]  /*f350*/  FMUL.FTZ R0, R0, 1 ;  /* 0x3f80000000007820 */ /* 0x000fc80000410000 */
[----:B------:R0:W1:Y:S01]  /*f360*/  F2F.F64.F32 R18, R0 ;  /* 0x0000000000127310 */ /* 0x0000620000201800 */
[----:B------:R-:W-:Y:S05]  /*f370*/  BRA `(.L_x_8540) ;  /* 0x0000000400187947 */ /* 0x000fea0003800000 */
.L_x_8553:
        /* <DEDUP_REMOVED lines=21> */
.L_x_8562:
[----:B------:R-:W-:Y:S05]  /*f4d0*/  BSYNC B1 ;  /* 0x0000000000017941 */ /* 0x000fea0003800000 */
.L_x_8561:
[----:B------:R-:W-:Y:S01]  /*f4e0*/  LEA R3, R0, 0x37800000, 0x17 ;  /* 0x3780000000037811 */ /* 0x000fe200078eb8ff */
[----:B------:R-:W-:-:S05]  /*f4f0*/  IMAD.SHL.U32 R0, R2, 0x200000, RZ ;  /* 0x0020000002007824 */ /* 0x000fca00078e00ff */
[----:B------:R-:W-:-:S07]  /*f500*/  LOP3.LUT R0, R3, R0, R4, 0xfe, !PT ;  /* 0x0000000003007212 */ /* 0x000fce00078efe04 */
.L_x_8560:
[----:B------:R-:W-:Y:S05]  /*f510*/  BSYNC B0 ;  /* 0x0000000000007941 */ /* 0x000fea0003800000 */
.L_x_8559:
[----:B------:R-:W-:-:S04]  /*f520*/  FMUL.FTZ R0, R0, 1 ;  /* 0x3f80000000007820 */ /* 0x000fc80000410000 */
[----:B------:R0:W1:Y:S01]  /*f530*/  F2F.F64.F32 R18, R0 ;  /* 0x0000000000127310 */ /* 0x0000620000201800 */
[----:B------:R-:W-:Y:S05]  /*f540*/  BRA `(.L_x_8540) ;  /* 0x0000000000a47947 */ /* 0x000fea0003800000 */
.L_x_8552:
        /* <DEDUP_REMOVED lines=14> */
.L_x_8566:
[----:B------:R-:W-:Y:S05]  /*f630*/  BSYNC B0 ;  /* 0x0000000000007941 */ /* 0x000fea0003800000 */
.L_x_8565:
[----:B------:R-:W-:-:S04]  /*f640*/  FMUL.FTZ R0, R0, 1 ;  /* 0x3f80000000007820 */ /* 0x000fc80000410000 */
[----:B------:R0:W1:Y:S01]  /*f650*/  F2F.F64.F32 R18, R0 ;  /* 0x0000000000127310 */ /* 0x0000620000201800 */
[----:B------:R-:W-:Y:S05]  /*f660*/  BRA `(.L_x_8540) ;  /* 0x00000000005c7947 */ /* 0x000fea0003800000 */
.L_x_8539:
        /* <DEDUP_REMOVED lines=16> */
.L_x_8567:
[----:B------:R-:W-:Y:S01]  /*f770*/  CS2R R18, SRZ ;  /* 0x0000000000127805 */ /* 0x000fe2000001ff00 */
[----:B------:R-:W-:Y:S06]  /*f780*/  BRA `(.L_x_8540) ;  /* 0x0000000000147947 */ /* 0x000fec0003800000 */
.L_x_8564:
[----:B------:R-:W2:Y:S02]  /*f790*/  LDG.E.64 R18, desc[UR36][R2.64] ;  /* 0x0000002402127981 */ /* 0x000ea4000c1e1b00 */
[----:B--2---:R-:W0:Y:S01]  /*f7a0*/  I2F.F64.U64 R18, R18 ;  /* 0x0000001200127312 */ /* 0x004e220000301800 */
[----:B------:R-:W-:Y:S05]  /*f7b0*/  BRA `(.L_x_8540) ;  /* 0x0000000000087947 */ /* 0x000fea0003800000 */
.L_x_8563:
[----:B------:R-:W2:Y:S02]  /*f7c0*/  LDG.E R2, desc[UR36][R2.64] ;  /* 0x0000002402027981 */ /* 0x000ea4000c1e1900 */
[----:B--2---:R0:W1:Y:S02]  /*f7d0*/  I2F.F64.U32 R18, R2 ;  /* 0x0000000200127312 */ /* 0x0040640000201800 */
.L_x_8540:
[----:B0-----:R-:W4:Y:S01]  /*f7e0*/  LDC.U8 R2, c[0x0][0x493] ;  /* 0x000124c0ff027b82 */ /* 0x001f220000000000 */
[----:B------:R-:W-:Y:S02]  /*f7f0*/  ULDC.64 UR4, c[0x0][0x488] ;  /* 0x0001220000047ab9 */ /* 0x000fe40000000a00 */
[----:B------:R-:W-:-:S05]  /*f800*/  IADD3 R22, P0, R22, UR4, RZ ;  /* 0x0000000416167c10 */ /* 0x000fca000ff1e0ff */
        /* <DEDUP_REMOVED lines=12> */
[----:B--2---:R-:W2:Y:S02]  /*f8d0*/  LDG.E.S8 R4, desc[UR36][R22.64] ;  /* 0x0000002416047981 */ /* 0x004ea4000c1e1300 */
[----:B--2---:R-:W0:Y:S01]  /*f8e0*/  I2F.F64.S16 R4, R4 ;  /* 0x0000000400047312 */ /* 0x004e220000101c00 */
[----:B------:R-:W-:Y:S05]  /*f8f0*/  BRA `(.L_x_8573) ;  /* 0x0000000c007c7947 */ /* 0x000fea0003800000 */
.L_x_8571:
[----:B--2---:R-:W2:Y:S02]  /*f900*/  LDG.E.U8 R4, desc[UR36][R22.64] ;  /* 0x0000002416047981 */ /* 0x004ea4000c1e1100 */
[----:B--2---:R-:W2:Y:S01]  /*f910*/  I2F.F64.U16 R4, R4 ;  /* 0x0000000400047312 */ /* 0x004ea20000101800 */
[----:B------:R-:W-:Y:S05]  /*f920*/  BRA `(.L_x_8573) ;  /* 0x0000000c00707947 */ /* 0x000fea0003800000 */
.L_x_8570:
[----:B------:R-:W-:-:S13]  /*f930*/  ISETP.NE.AND P0, PT, R0, 0x2, PT ;  /* 0x000000020000780c */ /* 0x000fda0003f05270 */
[----:B------:R-:W-:Y:S05]  /*f940*/  @!P0 BRA `(.L_x_8574) ;  /* 0x0000000000288947 */ /* 0x000fea0003800000 */
[----:B------:R-:W-:-:S13]  /*f950*/  ISETP.NE.AND P0, PT, R0, 0x3, PT ;  /* 0x000000030000780c */ /* 0x000fda0003f05270 */
[----:B------:R-:W-:Y:S05]  /*f960*/  @!P0 BRA `(.L_x_8575) ;  /* 0x0000000000148947 */ /* 0x000fea0003800000 */
[----:B------:R-:W-:-:S13]  /*f970*/  ISETP.NE.AND P0, PT, R0, 0x4, PT ;  /* 0x000000040000780c */ /* 0x000fda0003f05270 */
[----:B------:R-:W-:Y:S05]  /*f980*/  @P0 BRA `(.L_x_8572) ;  /* 0x0000000800fc0947 */ /* 0x000fea0003800000 */
[----:B--2---:R-:W2:Y:S02]  /*f990*/  LDG.E.64 R4, desc[UR36][R22.64] ;  /* 0x0000002416047981 */ /* 0x004ea4000c1e1b00 */
[----:B--2---:R-:W4:Y:S01]  /*f9a0*/  I2F.F64.S64 R4, R4 ;  /* 0x0000000400047312 */ /* 0x004f220000301c00 */
[----:B------:R-:W-:Y:S05]  /*f9b0*/  BRA `(.L_x_8573) ;  /* 0x0000000c004c7947 */ /* 0x000fea0003800000 */
.L_x_8575:
[----:B--2---:R-:W2:Y:S02]  /*f9c0*/  LDG.E R4, desc[UR36][R22.64] ;  /* 0x0000002416047981 */ /* 0x004ea4000c1e1900 */
[----:B--2---:R-:W0:Y:S01]  /*f9d0*/  I2F.F64 R4, R4 ;  /* 0x0000000400047312 */ /* 0x004e220000201c00 */
[----:B------:R-:W-:Y:S05]  /*f9e0*/  BRA `(.L_x_8573) ;  /* 0x0000000c00407947 */ /* 0x000fea0003800000 */
.L_x_8574:
[----:B--2---:R-:W2:Y:S02]  /*f9f0*/  LDG.E.U16 R4, desc[UR36][R22.64] ;  /* 0x0000002416047981 */ /* 0x004ea4000c1e1500 */
[----:B--2---:R-:W0:Y:S01]  /*fa00*/  I2F.F64.S16 R4, R4 ;  /* 0x0000000400047312 */ /* 0x004e220000101c00 */
[----:B------:R-:W-:Y:S05]  /*fa10*/  BRA `(.L_x_8573) ;  /* 0x0000000c00347947 */ /* 0x000fea0003800000 */
.L_x_8569:
[----:B------:R-:W-:-:S13]  /*fa20*/  ISETP.GT.AND P0, PT, R0, 0x6, PT ;  /* 0x000000060000780c */ /* 0x000fda0003f04270 */
[----:B------:R-:W-:Y:S05]  /*fa30*/  @P0 BRA `(.L_x_8576) ;  /* 0x0000000000340947 */ /* 0x000fea0003800000 */
[----:B------:R-:W-:-:S13]  /*fa40*/  ISETP.NE.AND P0, PT, R0, 0x5, PT ;  /* 0x000000050000780c */ /* 0x000fda0003f05270 */
[----:B------:R-:W-:Y:S05]  /*fa50*/  @!P0 BRA `(.L_x_8577) ;  /* 0x0000000000188947 */ /* 0x000fea0003800000 */
[----:B------:R-:W-:-:S13]  /*fa60*/  ISETP.NE.AND P0, PT, R0, 0x6, PT ;  /* 0x000000060000780c */ /* 0x000fda0003f05270 */
[----:B------:R-:W-:Y:S05]  /*fa70*/  @P0 BRA `(.L_x_8572) ;  /* 0x0000000800c00947 */ /* 0x000fea0003800000 */
[----:B--2---:R-:W2:Y:S02]  /*fa80*/  LDG.E R4, desc[UR36][R22.64] ;  /* 0x0000002416047981 */ /* 0x004ea4000c1e1900 */
[----:B--2---:R-:W-:-:S06]  /*fa90*/  FMUL.FTZ R4, R4, 1 ;  /* 0x3f80000004047820 */ /* 0x004fcc0000410000 */
[----:B------:R-:W0:Y:S01]  /*faa0*/  F2F.F64.F32 R4, R4 ;  /* 0x0000000400047310 */ /* 0x000e220000201800 */
[----:B------:R-:W-:Y:S05]  /*fab0*/  BRA `(.L_x_8573) ;  /* 0x0000000c000c7947 */ /* 0x000fea0003800000 */
.L_x_8577:
[----:B------:R-:W4:Y:S02]  /*fac0*/  LDG.E.U16 R0, desc[UR36][R22.64] ;  /* 0x0000002416007981 */ /* 0x000f24000c1e1500 */
[----:B----4-:R-:W-:-:S05]  /*fad0*/  HADD2.F32 R0, -RZ, R0.H0_H0 ;  /* 0x20000000ff007230 */ /* 0x010fca0000004100 */
[----:B------:R-:W-:-:S04]  /*fae0*/  FMUL.FTZ R0, R0, 1 ;  /* 0x3f80000000007820 */ /* 0x000fc80000410000 */
[----:B--2---:R0:W2:Y:S01]  /*faf0*/  F2F.F64.F32 R4, R0 ;  /* 0x0000000000047310 */ /* 0x0040a20000201800 */
[----:B------:R-:W-:Y:S05]  /*fb00*/  BRA `(.L_x_8573) ;  /* 0x0000000800f87947 */ /* 0x000fea0003800000 */
.L_x_8576:
        /* <DEDUP_REMOVED lines=10> */
.L_x_8579:
[----:B------:R-:W4:Y:S02]  /*fbb0*/  LDG.E.U16 R22, desc[UR36][R22.64] ;  /* 0x0000002416167981 */ /* 0x000f24000c1e1500 */
[----:B----4-:R-:W-:-:S05]  /*fbc0*/  HADD2.F32 R0, -RZ, R22.H0_H0 ;  /* 0x20000016ff007230 */ /* 0x010fca0000004100 */
[----:B------:R-:W-:-:S04]  /*fbd0*/  FMUL.FTZ R0, R0, 1 ;  /* 0x3f80000000007820 */ /* 0x000fc80000410000 */
[----:B--2---:R0:W2:Y:S01]  /*fbe0*/  F2F.F64.F32 R4, R0 ;  /* 0x0000000000047310 */ /* 0x0040a20000201800 */
[----:B------:R-:W-:Y:S05]  /*fbf0*/  BRA `(.L_x_8573) ;  /* 0x0000000800bc7947 */ /* 0x000fea0003800000 */
.L_x_8578:
[----:B--2---:R0:W5:Y:S01]  /*fc00*/  LDG.E.64 R4, desc[UR36][R22.64] ;  /* 0x0000002416047981 */ /* 0x004162000c1e1b00 */
[----:B------:R-:W-:Y:S05]  /*fc10*/  BRA `(.L_x_8573) ;  /* 0x0000000800b47947 */ /* 0x000fea0003800000 */
.L_x_8568:
        /* <DEDUP_REMOVED lines=8> */
[----:B------:R-:W4:Y:S01]  /*fca0*/  LDG.E.U8 R22, desc[UR36][R22.64] ;  /* 0x0000002416167981 */ /* 0x000f22000c1e1100 */
[----:B--2---:R-:W-:Y:S01]  /*fcb0*/  IMAD.MOV.U32 R4, RZ, RZ, RZ ;  /* 0x000000ffff047224 */ /* 0x004fe200078e00ff */
[----:B----4-:R-:W-:-:S04]  /*fcc0*/  ISETP.NE.AND P0, PT, R22, RZ, PT ;  /* 0x000000ff1600720c */ /* 0x010fc80003f05270 */
[----:B------:R-:W-:Y:S01]  /*fcd0*/  FSEL R5, RZ, 1.875, !P0 ;  /* 0x3ff00000ff057808 */ /* 0x000fe20004000000 */
[----:B------:R-:W-:Y:S08]  /*fce0*/  BRA `(.L_x_8573) ;  /* 0x0000000800807947 */ /* 0x000ff00003800000 */
.L_x_8582:
[----:B--2---:R0:W5:Y:S01]  /*fcf0*/  LDG.E.64 R4, desc[UR36][R22.64] ;  /* 0x0000002416047981 */ /* 0x004162000c1e1b00 */
[----:B------:R-:W-:Y:S05]  /*fd00*/  BRA `(.L_x_8573) ;  /* 0x0000000800787947 */ /* 0x000fea0003800000 */
.L_x_8581:
        /* <DEDUP_REMOVED lines=11> */
[----:B--2---:R-:W-:-:S05]  /*fdc0*/  VIADD R4, R2, 0x1000000 ;  /* 0x0100000002047836 */ /* 0x004fca0000000000 */
        /* <DEDUP_REMOVED lines=14> */
[----:B------:R0:W2:Y:S01]  /*feb0*/  F2F.F64.F32 R4, R3 ;  /* 0x0000000300047310 */ /* 0x0000a20000201800 */
[----:B------:R-:W-:Y:S05]  /*fec0*/  BRA `(.L_x_8573) ;  /* 0x0000000800087947 */ /* 0x000fea0003800000 */
.L_x_8584:
[----:B------:R-:W4:Y:S02]  /*fed0*/  LDG.E.U8 R3, desc[UR36][R22.64] ;  /* 0x0000002416037981 */ /* 0x000f24000c1e1100 */
[----:B----4-:R-:W-:-:S05]  /*fee0*/  IMAD.SHL.U32 R0, R3, 0x2000000, RZ ;  /* 0x0200000003007824 */ /* 0x010fca00078e00ff */
        /* <DEDUP_REMOVED lines=11> */
[----:B--2---:R0:W2:Y:S01]  /*ffa0*/  F2F.F64.F32 R4, R2 ;  /* 0x0000000200047310 */ /* 0x0040a20000201800 */
[----:B------:R-:W-:Y:S05]  /*ffb0*/  BRA `(.L_x_8573) ;  /* 0x0000000400cc7947 */ /* 0x000fea0003800000 */
.L_x_8583:
[----:B------:R-:W4:Y:S02]  /*ffc0*/  LDG.E.U16 R0, desc[UR36][R22.64] ;  /* 0x0000002416007981 */ /* 0x000f24000c1e1500 */
[----:B----4-:R-:W-:-:S04]  /*ffd0*/  IMAD.U32 R0, R0, 0x10000, RZ ;  /* 0x0001000000007824 */ /* 0x010fc800078e00ff */
[----:B------:R-:W-:-:S04]  /*ffe0*/  FMUL.FTZ R0, R0, 1 ;  /* 0x3f80000000007820 */ /* 0x000fc80000410000 */
[----:B--2---:R0:W2:Y:S01]  /*fff0*/  F2F.F64.F32 R4, R0 ;  /* 0x0000000000047310 */ /* 0x0040a20000201800 */
[----:B------:R-:W-:Y:S05]  /*10000*/  BRA `(.L_x_8573) ;  /* 0x0000000400b87947 */ /* 0x000fea0003800000 */
.L_x_8580:
        /* <DEDUP_REMOVED lines=8> */
[----:B--2---:R-:W2:Y:S02]  /*10090*/  LDG.E.U16 R4, desc[UR36][R22.64] ;  /* 0x0000002416047981 */ /* 0x004ea4000c1e1500 */
[----:B--2---:R-:W0:Y:S01]  /*100a0*/  I2F.F64.U16 R4, R4 ;  /* 0x0000000400047312 */ /* 0x004e220000101800 */
[----:B------:R-:W-:Y:S05]  /*100b0*/  BRA `(.L_x_8573) ;  /* 0x00000004008c7947 */ /* 0x000fea0003800000 */
.L_x_8587:
[----:B------:R-:W4:Y:S01]  /*100c0*/  LDG.E.U8 R2, desc[UR36][R22.64] ;  /* 0x0000002416027981 */ /* 0x000f22000c1e1100 */
[----:B------:R-:W-:Y:S01]  /*100d0*/  BSSY B0, `(.L_x_8588) ;  /* 0x0000018000007945 */ /* 0x000fe20003800000 */
[----:B------:R-:W-:Y:S01]  /*100e0*/  HFMA2.MMA R0, -RZ, RZ, 0, 0 ;  /* 0x00000000ff007435 */ /* 0x000fe200000001ff */
        /* <DEDUP_REMOVED lines=10> */
[----:B--2---:R-:W-:-:S06]  /*10190*/  IMAD.U32 R4, R3, -0x80000000, RZ ;  /* 0x8000000003047824 */ /* 0x004fcc00078e00ff */
[----:B------:R-:W-:Y:S05]  /*101a0*/  @P0 BRA `(.L_x_8591) ;  /* 0x0000000000180947 */ /* 0x000fea0003800000 */
[----:B------:R-:W0:Y:S02]  /*101b0*/  FLO.U32 R3, R2 ;  /* 0x0000000200037300 */ /* 0x000e2400000e0000 */
[----:B0-----:R-:W-:-:S04]  /*101c0*/  IADD3 R3, -R3, 0x1f, RZ ;  /* 0x0000001f03037810 */ /* 0x001fc80007ffe1ff */
[----:B------:R-:W-:Y:S01]  /*101d0*/  IADD3 R0, R0, 0x1d, -R3 ;  /* 0x0000001d00007810 */ /* 0x000fe20007ffe803 */
[----:B------:R-:W-:-:S05]  /*101e0*/  VIADD R5, R3, 0xffffffe4 ;  /* 0xffffffe403057836 */ /* 0x000fca0000000000 */
[----:B------:R-:W-:-:S04]  /*101f0*/  SHF.L.U32 R5, R2, R5, RZ ;  /* 0x0000000502057219 */ /* 0x000fc800000006ff */
[----:B------:R-:W-:-:S07]  /*10200*/  LOP3.LUT R2, R5, 0x7, RZ, 0xc0, !PT ;  /* 0x0000000705027812 */ /* 0x000fce00078ec0ff */
.L_x_8591:
[----:B------:R-:W-:Y:S05]  /*10210*/  BSYNC B1 ;  /* 0x0000000000017941 */ /* 0x000fea0003800000 */
.L_x_8590:
[----:B------:R-:W-:Y:S01]  /*10220*/  LEA R3, R0, 0x3b800000, 0x17 ;  /* 0x3b80000000037811 */ /* 0x000fe200078eb8ff */
[----:B------:R-:W-:-:S05]  /*10230*/  IMAD.SHL.U32 R0, R2, 0x100000, RZ ;  /* 0x0010000002007824 */ /* 0x000fca00078e00ff */
[----:B------:R-:W-:-:S07]  /*10240*/  LOP3.LUT R0, R3, R0, R4, 0xfe, !PT ;  /* 0x0000000003007212 */ /* 0x000fce00078efe04 */
.L_x_8589:
[----:B------:R-:W-:Y:S05]  /*10250*/  BSYNC B0 ;  /* 0x0000000000007941 */ /* 0x000fea0003800000 */
.L_x_8588:
[----:B------:R-:W-:-:S04]  /*10260*/  FMUL.FTZ R0, R0, 1 ;  /* 0x3f80000000007820 */ /* 0x000fc80000410000 */
[----:B--2---:R0:W2:Y:S01]  /*10270*/  F2F.F64.F32 R4, R0 ;  /* 0x0000000000047310 */ /* 0x0040a20000201800 */
[----:B------:R-:W-:Y:S05]  /*10280*/  BRA `(.L_x_8573) ;  /* 0x0000000400187947 */ /* 0x000fea0003800000 */
.L_x_8586:
        /* <DEDUP_REMOVED lines=21> */
.L_x_8595:
[----:B------:R-:W-:Y:S05]  /*103e0*/  BSYNC B1 ;  /* 0x0000000000017941 */ /* 0x000fea0003800000 */
.L_x_8594:
[----:B------:R-:W-:Y:S01]  /*103f0*/  LEA R3, R0, 0x37800000, 0x17 ;  /* 0x3780000000037811 */ /* 0x000fe200078eb8ff */
[----:B------:R-:W-:-:S05]  /*10400*/  IMAD.SHL.U32 R0, R2, 0x200000, RZ ;  /* 0x0020000002007824 */ /* 0x000fca00078e00ff */
[----:B------:R-:W-:-:S07]  /*10410*/  LOP3.LUT R0, R3, R0, R4, 0xfe, !PT ;  /* 0x0000000003007212 */ /* 0x000fce00078efe04 */
.L_x_8593:
[----:B------:R-:W-:Y:S05]  /*10420*/  BSYNC B0 ;  /* 0x0000000000007941 */ /* 0x000fea0003800000 */
.L_x_8592:
[----:B------:R-:W-:-:S04]  /*10430*/  FMUL.FTZ R0, R0, 1 ;  /* 0x3f80000000007820 */ /* 0x000fc80000410000 */
[----:B--2---:R0:W2:Y:S01]  /*10440*/  F2F.F64.F32 R4, R0 ;  /* 0x0000000000047310 */ /* 0x0040a20000201800 */
[----:B------:R-:W-:Y:S05]  /*10450*/  BRA `(.L_x_8573) ;  /* 0x0000000000a47947 */ /* 0x000fea0003800000 */
.L_x_8585:
        /* <DEDUP_REMOVED lines=14> */
.L_x_8599:
[----:B------:R-:W-:Y:S05]  /*10540*/  BSYNC B0 ;  /* 0x0000000000007941 */ /* 0x000fea0003800000 */
.L_x_8598:
[----:B------:R-:W-:-:S04]  /*10550*/  FMUL.FTZ R0, R0, 1 ;  /* 0x3f80000000007820 */ /* 0x000fc80000410000 */
[----:B--2---:R0:W2:Y:S01]  /*10560*/  F2F.F64.F32 R4, R0 ;  /* 0x0000000000047310 */ /* 0x0040a20000201800 */
[----:B------:R-:W-:Y:S05]  /*10570*/  BRA `(.L_x_8573) ;  /* 0x00000000005c7947 */ /* 0x000fea0003800000 */
.L_x_8572:
[----:B------:R-:W-:Y:S01]  /*10580*/  MOV R2, 0x130 ;  /* 0x0000013000027802 */ /* 0x000fe20000000f00 */
[----:B------:R-:W-:Y:S01]  /*10590*/  ULDC.64 UR4, c[0x4][0x120] ;  /* 0x0100480000047ab9 */ /* 0x000fe20000000a00 */
[----:B------:R-:W-:Y:S01]  /*105a0*/  ULDC.64 UR6, c[0x4][0x0] ;  /* 0x0100000000067ab9 */ /* 0x000fe20000000a00 */
[----:B--2---:R-:W-:Y:S02]  /*105b0*/  IMAD.U32 R4, RZ, RZ, UR4 ;  /* 0x00000004ff047e24 */ /* 0x004fe4000f8e00ff */
        /* <DEDUP_REMOVED lines=12> */
.L_x_8600:
[----:B------:R-:W-:Y:S01]  /*10680*/  CS2R R4, SRZ ;  /* 0x0000000000047805 */ /* 0x000fe2000001ff00 */
[----:B------:R-:W-:Y:S06]  /*10690*/  BRA `(.L_x_8573) ;  /* 0x0000000000147947 */ /* 0x000fec0003800000 */
.L_x_8597:
[----:B--2---:R-:W2:Y:S02]  /*106a0*/  LDG.E.64 R4, desc[UR36][R22.64] ;  /* 0x0000002416047981 */ /* 0x004ea4000c1e1b00 */
[----:B--2---:R-:W0:Y:S01]  /*106b0*/  I2F.F64.U64 R4, R4 ;  /* 0x0000000400047312 */ /* 0x004e220000301800 */
[----:B------:R-:W-:Y:S05]  /*106c0*/  BRA `(.L_x_8573) ;  /* 0x0000000000087947 */ /* 0x000fea0003800000 */
.L_x_8596:
[----:B--2---:R-:W2:Y:S02]  /*106d0*/  LDG.E R4, desc[UR36][R22.64] ;  /* 0x0000002416047981 */ /* 0x004ea4000c1e1900 */
[----:B--2---:R-:W0:Y:S02]  /*106e0*/  I2F.F64.U32 R4, R4 ;  /* 0x0000000400047312 */ /* 0x004e240000201800 */
.L_x_8573:
        /* <DEDUP_REMOVED lines=16> */
.L_x_8604:
[----:B------:R-:W0:Y:S02]  /*107f0*/  F2I.S64.F64.TRUNC R4, R4 ;  /* 0x0000000400047311 */ /* 0x000e24000030d900 */
[----:B0-----:R-:W-:-:S05]  /*10800*/  MOV R3, R4 ;  /* 0x0000000400037202 */ /* 0x001fca0000000f00 */
[----:B------:R-:W-:Y:S01]  /*10810*/  STG.E.U8 desc[UR36][R16.64], R3 ;  /* 0x0000000310007986 */ /* 0x000fe2000c101124 */
[----:B------:R-:W-:Y:S05]  /*10820*/  EXIT ;  /* 0x000000000000794d */ /* 0x000fea0003800000 */
.L_x_8603:
        /* <DEDUP_REMOVED lines=9> */
.L_x_8607:
[----:B------:R-:W0:Y:S02]  /*108c0*/  F2I.F64.TRUNC R5, R4 ;  /* 0x0000000400057311 */ /* 0x000e24000030d100 */
[----:B0-----:R-:W-:Y:S01]  /*108d0*/  STG.E desc[UR36][R16.64], R5 ;  /* 0x0000000510007986 */ /* 0x001fe2000c101924 */
[----:B------:R-:W-:Y:S05]  /*108e0*/  EXIT ;  /* 0x000000000000794d */ /* 0x000fea0003800000 */
.L_x_8606:
[----:B------:R-:W0:Y:S02]  /*108f0*/  F2I.F64.TRUNC R5, R4 ;  /* 0x0000000400057311 */ /* 0x000e24000030d100 */
[----:B0-----:R-:W-:Y:S01]  /*10900*/  STG.E.U16 desc[UR36][R16.64], R5 ;  /* 0x0000000510007986 */ /* 0x001fe2000c101524 */
[----:B------:R-:W-:Y:S05]  /*10910*/  EXIT ;  /* 0x000000000000794d */ /* 0x000fea0003800000 */
.L_x_8602:
        /* <DEDUP_REMOVED lines=13> */
.L_x_8609:
        /* <DEDUP_REMOVED lines=8> */
.L_x_8608:
        /* <DEDUP_REMOVED lines=14> */
.L_x_8611:
        /* <DEDUP_REMOVED lines=9> */
.L_x_8610:
[----:B------:R-:W-:Y:S01]  /*10be0*/  STG.E.64 desc[UR36][R16.64], R4 ;  /* 0x0000000410007986 */ /* 0x000fe2000c101b24 */
[----:B------:R-:W-:Y:S05]  /*10bf0*/  EXIT ;  /* 0x000000000000794d */ /* 0x000fea0003800000 */
.L_x_8601:
        /* <DEDUP_REMOVED lines=12> */
.L_x_8614:
[----:B------:R-:W-:-:S05]  /*10cc0*/  CS2R R6, SRZ ;  /* 0x0000000000067805 */ /* 0x000fca000001ff00 */
[----:B------:R-:W-:Y:S01]  /*10cd0*/  STG.E.128 desc[UR36][R16.64], R4 ;  /* 0x0000000410007986 */ /* 0x000fe2000c101d24 */
[----:B------:R-:W-:Y:S05]  /*10ce0*/  EXIT ;  /* 0x000000000000794d */ /* 0x000fea0003800000 */
.L_x_8613:
        /* <DEDUP_REMOVED lines=25> */
.L_x_8618:
[----:B------:R-:W-:Y:S05]  /*10e80*/  BSYNC B0 ;  /* 0x0000000000007941 */ /* 0x000fea0003800000 */
.L_x_8617:
[----:B------:R-:W-:-:S05]  /*10e90*/  LOP3.LUT R3, R0, R3, RZ, 0xfc, !PT ;  /* 0x0000000300037212 */ /* 0x000fca00078efcff */
[----:B------:R-:W-:Y:S01]  /*10ea0*/  STG.E.U8 desc[UR36][R16.64], R3 ;  /* 0x0000000310007986 */ /* 0x000fe2000c101124 */
[----:B------:R-:W-:Y:S05]  /*10eb0*/  EXIT ;  /* 0x000000000000794d */ /* 0x000fea0003800000 */
.L_x_8616:
        /* <DEDUP_REMOVED lines=17> */
.L_x_8620:
[----:B------:R-:W-:Y:S01]  /*10fd0*/  IMAD.MOV.U32 R0, RZ, RZ, 0x7f ;  /* 0x0000007fff007424 */ /* 0x000fe200078e00ff */
[----:B------:R-:W-:-:S04]  /*10fe0*/  ISETP.GT.U32.AND P0, PT, R2, 0x7f800000, PT ;  /* 0x7f8000000200780c */ /* 0x000fc80003f04070 */
[----:B------:R-:W-:-:S09]  /*10ff0*/  SEL R0, R0, 0x7c, P0 ;  /* 0x0000007c00007807 */ /* 0x000fd20000000000 */
.L_x_8621:
[----:B------:R-:W-:Y:S05]  /*11000*/  BSYNC B0 ;  /* 0x0000000000007941 */ /* 0x000fea0003800000 */
.L_x_8619:
[----:B------:R-:W-:-:S04]  /*11010*/  LOP3.LUT R2, R3, 0x80000000, RZ, 0xc0, !PT ;  /* 0x8000000003027812 */ /* 0x000fc800078ec0ff */
[----:B------:R-:W-:-:S04]  /*11020*/  SHF.R.U32.HI R3, RZ, 0x18, R2 ;  /* 0x00000018ff037819 */ /* 0x000fc80000011602 */
[----:B------:R-:W-:-:S05]  /*11030*/  LOP3.LUT R3, R0, R3, RZ, 0xfc, !PT ;  /* 0x0000000300037212 */ /* 0x000fca00078efcff */
[----:B------:R-:W-:Y:S01]  /*11040*/  STG.E.U8 desc[UR36][R16.64], R3 ;  /* 0x0000000310007986 */ /* 0x000fe2000c101124 */
[----:B------:R-:W-:Y:S05]  /*11050*/  EXIT ;  /* 0x000000000000794d */ /* 0x000fea0003800000 */
.L_x_8615:
        /* <DEDUP_REMOVED lines=8> */
.L_x_8612:
        /* <DEDUP_REMOVED lines=11> */
.L_x_8624:
        /* <DEDUP_REMOVED lines=21> */
.L_x_8627:
[----:B------:R-:W-:-:S04]  /*112e0*/  LOP3.LUT R2, R3, 0x80000000, RZ, 0xc0, !PT ;  /* 0x8000000003027812 */ /* 0x000fc800078ec0ff */
[----:B------:R-:W-:-:S04]  /*112f0*/  SHF.R.U32.HI R3, RZ, 0x18, R2 ;  /* 0x00000018ff037819 */ /* 0x000fc80000011602 */
[----:B------:R-:W-:-:S04]  /*11300*/  LOP3.LUT R0, R0, R3, RZ, 0xfc, !PT ;  /* 0x0000000300007212 */ /* 0x000fc800078efcff */
[----:B------:R-:W-:-:S07]  /*11310*/  PRMT R8, R0, 0x7610, R8 ;  /* 0x0000761000087816 */ /* 0x000fce0000000008 */
.L_x_8626:
[----:B------:R-:W-:Y:S05]  /*11320*/  BSYNC B0 ;  /* 0x0000000000007941 */ /* 0x000fea0003800000 */
.L_x_8625:
[----:B------:R-:W-:Y:S01]  /*11330*/  STG.E.U8 desc[UR36][R16.64], R8 ;  /* 0x0000000810007986 */ /* 0x000fe2000c101124 */
[----:B------:R-:W-:Y:S05]  /*11340*/  EXIT ;  /* 0x000000000000794d */ /* 0x000fea0003800000 */
.L_x_8623:
        /* <DEDUP_REMOVED lines=21> */
.L_x_8630:
[----:B------:R-:W-:-:S04]  /*114a0*/  LOP3.LUT R2, R3, 0x80000000, RZ, 0xc0, !PT ;  /* 0x8000000003027812 */ /* 0x000fc800078ec0ff */
[----:B------:R-:W-:-:S04]  /*114b0*/  SHF.R.U32.HI R3, RZ, 0x18, R2 ;  /* 0x00000018ff037819 */ /* 0x000fc80000011602 */
[----:B------:R-:W-:-:S04]  /*114c0*/  LOP3.LUT R0, R0, R3, RZ, 0xfc, !PT ;  /* 0x0000000300007212 */ /* 0x000fc800078efcff */
[----:B------:R-:W-:-:S07]  /*114d0*/  PRMT R8, R0, 0x7610, R8 ;  /* 0x0000761000087816 */ /* 0x000fce0000000008 */
.L_x_8629:
[----:B------:R-:W-:Y:S05]  /*114e0*/  BSYNC B0 ;  /* 0x0000000000007941 */ /* 0x000fea0003800000 */
.L_x_8628:
[----:B------:R-:W-:Y:S01]  /*114f0*/  STG.E.U8 desc[UR36][R16.64], R8 ;  /* 0x0000000810007986 */ /* 0x000fe2000c101124 */
[----:B------:R-:W-:Y:S05]  /*11500*/  EXIT ;  /* 0x000000000000794d */ /* 0x000fea0003800000 */
.L_x_8622:
        /* <DEDUP_REMOVED lines=26> */
.L_x_8605:
        /* <DEDUP_REMOVED lines=16> */
.L_x_8633:
[----:B------:R-:W-:Y:S05]  /*117b0*/  EXIT ;  /* 0x000000000000794d */ /* 0x000fea0003800000 */
.L_x_8632:
[----:B------:R-:W0:Y:S02]  /*117c0*/  F2I.U64.F64.TRUNC R4, R4 ;  /* 0x0000000400047311 */ /* 0x000e24000030d800 */
[----:B0-----:R-:W-:Y:S01]  /*117d0*/  STG.E.64 desc[UR36][R16.64], R4 ;  /* 0x0000000410007986 */ /* 0x001fe2000c101b24 */
[----:B------:R-:W-:Y:S05]  /*117e0*/  EXIT ;  /* 0x000000000000794d */ /* 0x000fea0003800000 */
.L_x_8631:
[----:B------:R-:W0:Y:S02]  /*117f0*/  F2I.U32.F64.TRUNC R5, R4 ;  /* 0x0000000400057311 */ /* 0x000e24000030d000 */
[----:B0-----:R-:W-:Y:S01]  /*11800*/  STG.E desc[UR36][R16.64], R5 ;  /* 0x0000000510007986 */ /* 0x001fe2000c101924 */
[----:B------:R-:W-:Y:S05]  /*11810*/  EXIT ;  /* 0x000000000000794d */ /* 0x000fea0003800000 */
.L_x_8634:
        /* <DEDUP_REMOVED lines=14> */
.L_x_28383:


//--------------------- .text._ZN2at6native27unrolled_elementwise_kernelIZZZNS0_49_GLOBAL__N__b919a28f_16_Normalization_cu_5c38458736batch_norm_elementwise_backward_evalERKNS_6TensorES5_S5_S5_ENKUlvE0_clEvENKUlvE_clEvEUlddE_St5arrayIPcLm3EELi4E23TrivialOffsetCalculatorILi2EjESC_ILi1EjENS0_6memory12LoadWithCastILi2EEENSF_13StoreWithCastILi1EEEEEviT_T0_T2_T3_T4_T5_ --------------------------
	.section	.text._ZN2at6native27unrolled_elementwise_kernelIZZZNS0_49_GLOBAL__N__b919a28f_16_Normalization_cu_5c38458736batch_norm_elementwise_backward_evalERKNS_6TensorES5_S5_S5_ENKUlvE0_clEvENKUlvE_clEvEUlddE_St5arrayIPcLm3EELi4E23TrivialOffsetCalculatorILi2EjESC_ILi1EjENS0_6memory12LoadWithCastILi2EEENSF_13StoreWithCastILi1EEEEEviT_T0_T2_T3_T4_T5_,"ax",@progbits
	.align	128
        .global         _ZN2at6native27unrolled_elementwise_kernelIZZZNS0_49_GLOBAL__N__b919a28f_16_Normalization_cu_5c38458736batch_norm_elementwise_backward_evalERKNS_6TensorES5_S5_S5_ENKUlvE0_clEvENKUlvE_clEvEUlddE_St5arrayIPcLm3EELi4E23TrivialOffsetCalculatorILi2EjESC_ILi1EjENS0_6memory12LoadWithCastILi2EEENSF_13StoreWithCastILi1EEEEEviT_T0_T2_T3_T4_T5_
        .type           _ZN2at6native27unrolled_elementwise_kernelIZZZNS0_49_GLOBAL__N__b919a28f_16_Normalization_cu_5c38458736batch_norm_elementwise_backward_evalERKNS_6TensorES5_S5_S5_ENKUlvE0_clEvENKUlvE_clEvEUlddE_St5arrayIPcLm3EELi4E23TrivialOffsetCalculatorILi2EjESC_ILi1EjENS0_6memory12LoadWithCastILi2EEENSF_13StoreWithCastILi1EEEEEviT_T0_T2_T3_T4_T5_,@function
        .size           _ZN2at6native27unrolled_elementwise_kernelIZZZNS0_49_GLOBAL__N__b919a28f_16_Normalization_cu_5c38458736batch_norm_elementwise_backward_evalERKNS_6TensorES5_S5_S5_ENKUlvE0_clEvENKUlvE_clEvEUlddE_St5arrayIPcLm3EELi4E23TrivialOffsetCalculatorILi2EjESC_ILi1EjENS0_6memory12LoadWithCastILi2EEENSF_13StoreWithCastILi1EEEEEviT_T0_T2_T3_T4_T5_,(.L_x_28384 - _ZN2at6native27unrolled_elementwise_kernelIZZZNS0_49_GLOBAL__N__b919a28f_16_Normalization_cu_5c38458736batch_norm_elementwise_backward_evalERKNS_6TensorES5_S5_S5_ENKUlvE0_clEvENKUlvE_clEvEUlddE_St5arrayIPcLm3EELi4E23TrivialOffsetCalculatorILi2EjESC_ILi1EjENS0_6memory12LoadWithCastILi2EEENSF_13StoreWithCastILi1EEEEEviT_T0_T2_T3_T4_T5_)
        .other          _ZN2at6native27unrolled_elementwise_kernelIZZZNS0_49_GLOBAL__N__b919a28f_16_Normalization_cu_5c38458736batch_norm_elementwise_backward_evalERKNS_6TensorES5_S5_S5_ENKUlvE0_clEvENKUlvE_clEvEUlddE_St5arrayIPcLm3EELi4E23TrivialOffsetCalculatorILi2EjESC_ILi1EjENS0_6memory12LoadWithCastILi2EEENSF_13StoreWithCastILi1EEEEEviT_T0_T2_T3_T4_T5_,@"STO_CUDA_ENTRY STV_DEFAULT"
_ZN2at6native27unrolled_elementwise_kernelIZZZNS0_49_GLOBAL__N__b919a28f_16_Normalization_cu_5c38458736batch_norm_elementwise_backward_evalERKNS_6TensorES5_S5_S5_ENKUlvE0_clEvENKUlvE_clEvEUlddE_St5arrayIPcLm3EELi4E23TrivialOffsetCalculatorILi2EjESC_ILi1EjENS0_6memory12LoadWithCastILi2EEENSF_13StoreWithCastILi1EEEEEviT_T0_T2_T3_T4_T5_:
.text._ZN2at6native27unrolled_elementwise_kernelIZZZNS0_49_GLOBAL__N__b919a28f_16_Normalization_cu_5c38458736batch_norm_elementwise_backward_evalERKNS_6TensorES5_S5_S5_ENKUlvE0_clEvENKUlvE_clEvEUlddE_St5arrayIPcLm3EELi4E23TrivialOffsetCalculatorILi2EjESC_ILi1EjENS0_6memory12LoadWithCastILi2EEENSF_13StoreWithCastILi1EEEEEviT_T0_T2_T3_T4_T5_:
        /* <DEDUP_REMOVED lines=8> */
[----:B------:R-:W-:Y:S01]  /*0080*/  CS2R R34, SRZ ;  /* 0x0000000000227805 */ /* 0x000fe2000001ff00 */
        /* <DEDUP_REMOVED lines=25> */
.L_x_8640:
[----:B------:R-:W2:Y:S02]  /*0220*/  LDG.E.U8 R4, desc[UR36][R4.64] ;  /* 0x0000002404047981 */ /* 0x000ea4000c1e1100 */
[----:B--2---:R0:W1:Y:S01]  /*0230*/  I2F.F64.U16 R36, R4 ;  /* 0x0000000400247312 */ /* 0x0040620000101800 */
[----:B------:R-:W-:Y:S05]  /*0240*/  BRA `(.L_x_8642) ;  /* 0x0000000c00747947 */ /* 0x000fea0003800000 */
.L_x_8639:
        /* <DEDUP_REMOVED lines=9> */
.L_x_8644:
[----:B------:R-:W2:Y:S02]  /*02e0*/  LDG.E R4, desc[UR36][R4.64] ;  /* 0x0000002404047981 */ /* 0x000ea4000c1e1900 */
[----:B--2---:R1:W2:Y:S01]  /*02f0*/  I2F.F64 R36, R4 ;  /* 0x0000000400247312 */ /* 0x0042a20000201c00 */
[----:B------:R-:W-:Y:S05]  /*0300*/  BRA `(.L_x_8642) ;  /* 0x0000000c00447947 */ /* 0x000fea0003800000 */
.L_x_8643:
[----:B------:R-:W2:Y:S02]  /*0310*/  LDG.E.U16 R4, desc[UR36][R4.64] ;  /* 0x0000002404047981 */ /* 0x000ea4000c1e1500 */
[----:B--2---:R3:W4:Y:S01]  /*0320*/  I2F.F64.S16 R36, R4 ;  /* 0x0000000400247312 */ /* 0x0047220000101c00 */
[----:B------:R-:W-:Y:S05]  /*0330*/  BRA `(.L_x_8642) ;  /* 0x0000000c00387947 */ /* 0x000fea0003800000 */
.L_x_8638:
        /* <DEDUP_REMOVED lines=10> */
.L_x_8646:
[----:B------:R-:W2:Y:S02]  /*03e0*/  LDG.E.U16 R0, desc[UR36][R4.64] ;  /* 0x0000002404007981 */ /* 0x000ea4000c1e1500 */
[----:B--2---:R-:W-:-:S05]  /*03f0*/  HADD2.F32 R0, -RZ, R0.H0_H0 ;  /* 0x20000000ff007230 */ /* 0x004fca0000004100 */
[----:B------:R-:W-:-:S04]  /*0400*/  FMUL.FTZ R0, R0, 1 ;  /* 0x3f80000000007820 */ /* 0x000fc80000410000 */
[----:B------:R0:W1:Y:S01]  /*0410*/  F2F.F64.F32 R36, R0 ;  /* 0x0000000000247310 */ /* 0x0000620000201800 */
[----:B------:R-:W-:Y:S05]  /*0420*/  BRA `(.L_x_8642) ;  /* 0x0000000800fc7947 */ /* 0x000fea0003800000 */
.L_x_8645:
        /* <DEDUP_REMOVED lines=10> */
.L_x_8648:
[----:B------:R-:W2:Y:S02]  /*04d0*/  LDG.E.U16 R4, desc[UR36][R4.64] ;  /* 0x0000002404047981 */ /* 0x000ea4000c1e1500 */
[----:B--2---:R-:W-:-:S05]  /*04e0*/  HADD2.F32 R0, -RZ, R4.H0_H0 ;  /* 0x20000004ff007230 */ /* 0x004fca0000004100 */
[----:B------:R-:W-:-:S04]  /*04f0*/  FMUL.FTZ R0, R0, 1 ;  /* 0x3f80000000007820 */ /* 0x000fc80000410000 */
[----:B------:R0:W1:Y:S01]  /*0500*/  F2F.F64.F32 R36, R0 ;  /* 0x0000000000247310 */ /* 0x0000620000201800 */
[----:B------:R-:W-:Y:S05]  /*0510*/  BRA `(.L_x_8642) ;  /* 0x0000000800c07947 */ /* 0x000fea0003800000 */
.L_x_8647:
[----:B------:R0:W5:Y:S01]  /*0520*/  LDG.E.64 R36, desc[UR36][R4.64] ;  /* 0x0000002404247981 */ /* 0x000162000c1e1b00 */
[----:B------:R-:W-:Y:S05]  /*0530*/  BRA `(.L_x_8642) ;  /* 0x0000000800b87947 */ /* 0x000fea0003800000 */
.L_x_8637:
        /* <DEDUP_REMOVED lines=13> */
.L_x_8651:
[----:B------:R0:W5:Y:S01]  /*0610*/  LDG.E.64 R36, desc[UR36][R4.64] ;  /* 0x0000002404247981 */ /* 0x000162000c1e1b00 */
[----:B------:R-:W-:Y:S05]  /*0620*/  BRA `(.L_x_8642) ;  /* 0x00000008007c7947 */ /* 0x000fea0003800000 */
.L_x_8650:
        /* <DEDUP_REMOVED lines=28> */
.L_x_8653:
        /* <DEDUP_REMOVED lines=16> */
.L_x_8652:
[----:B------:R-:W2:Y:S02]  /*08f0*/  LDG.E.U16 R0, desc[UR36][R4.64] ;  /* 0x0000002404007981 */ /* 0x000ea4000c1e1500 */
[----:B--2---:R-:W-:-:S04]  /*0900*/  IMAD.U32 R0, R0, 0x10000, RZ ;  /* 0x0001000000007824 */ /* 0x004fc800078e00ff */
[----:B------:R-:W-:-:S04]  /*0910*/  FMUL.FTZ R0, R0, 1 ;  /* 0x3f80000000007820 */ /* 0x000fc80000410000 */
[----:B------:R0:W1:Y:S01]  /*0920*/  F2F.F64.F32 R36, R0 ;  /* 0x0000000000247310 */ /* 0x0000620000201800 */
[----:B------:R-:W-:Y:S05]  /*0930*/  BRA `(.L_x_8642) ;  /* 0x0000000400b87947 */ /* 0x000fea0003800000 */
.L_x_8649:
        /* <DEDUP_REMOVED lines=11> */
.L_x_8656:
        /* <DEDUP_REMOVED lines=21> */
.L_x_8660:
[----:B------:R-:W-:Y:S05]  /*0b40*/  BSYNC B1 ;  /* 0x0000000000017941 */ /* 0x000fea0003800000 */
.L_x_8659:
[----:B------:R-:W-:Y:S01]  /*0b50*/  LEA R5, R0, 0x3b800000, 0x17 ;  /* 0x3b80000000057811 */ /* 0x000fe200078eb8ff */
[----:B------:R-:W-:-:S05]  /*0b60*/  IMAD.SHL.U32 R0, R3, 0x100000, RZ ;  /* 0x0010000003007824 */ /* 0x000fca00078e00ff */
[----:B------:R-:W-:-:S07]  /*0b70*/  LOP3.LUT R0, R5, R0, R6, 0xfe, !PT ;  /* 0x0000000005007212 */ /* 0x000fce00078efe06 */
.L_x_8658:
[----:B------:R-:W-:Y:S05]  /*0b80*/  BSYNC B0 ;  /* 0x0000000000007941 */ /* 0x000fea0003800000 */
.L_x_8657:
[----:B------:R-:W-:-:S04]  /*0b90*/  FMUL.FTZ R0, R0, 1 ;  /* 0x3f80000000007820 */ /* 0x000fc80000410000 */
[----:B------:R0:W1:Y:S01]  /*0ba0*/  F2F.F64.F32 R36, R0 ;  /* 0x0000000000247310 */ /* 0x0000620000201800 */
[----:B------:R-:W-:Y:S05]  /*0bb0*/  BRA `(.L_x_8642) ;  /* 0x0000000400187947 */ /* 0x000fea0003800000 */
.L_x_8655:
        /* <DEDUP_REMOVED lines=21> */
.L_x_8664:
[----:B------:R-:W-:Y:S05]  /*0d10*/  BSYNC B1 ;  /* 0x0000000000017941 */ /* 0x000fea0003800000 */
.L_x_8663:
[----:B------:R-:W-:Y:S01]  /*0d20*/  LEA R5, R0, 0x37800000, 0x17 ;  /* 0x3780000000057811 */ /* 0x000fe200078eb8ff */
[----:B------:R-:W-:-:S05]  /*0d30*/  IMAD.SHL.U32 R0, R3, 0x200000, RZ ;  /* 0x0020000003007824 */ /* 0x000fca00078e00ff */
[----:B------:R-:W-:-:S07]  /*0d40*/  LOP3.LUT R0, R5, R0, R6, 0xfe, !PT ;  /* 0x0000000005007212 */ /* 0x000fce00078efe06 */
.L_x_8662:
[----:B------:R-:W-:Y:S05]  /*0d50*/  BSYNC B0 ;  /* 0x0000000000007941 */ /* 0x000fea0003800000 */
.L_x_8661:
[----:B------:R-:W-:-:S04]  /*0d60*/  FMUL.FTZ R0, R0, 1 ;  /* 0x3f80000000007820 */ /* 0x000fc80000410000 */
[----:B------:R0:W1:Y:S01]  /*0d70*/  F2F.F64.F32 R36, R0 ;  /* 0x0000000000247310 */ /* 0x0000620000201800 */
[----:B------:R-:W-:Y:S05]  /*0d80*/  BRA `(.L_x_8642) ;  /* 0x0000000000a47947 */ /* 0x000fea0003800000 */
.L_x_8654:
        /* <DEDUP_REMOVED lines=14> */
.L_x_8668:
[----:B------:R-:W-:Y:S05]  /*0e70*/  BSYNC B0 ;  /* 0x0000000000007941 */ /* 0x000fea0003800000 */
.L_x_8667:
[----:B------:R-:W-:-:S04]  /*0e80*/  FMUL.FTZ R0, R0, 1 ;  /* 0x3f80000000007820 */ /* 0x000fc80000410000 */
[----:B------:R0:W1:Y:S01]  /*0e90*/  F2F.F64.F32 R36, R0 ;  /* 0x0000000000247310 */ /* 0x0000620000201800 */
[----:B------:R-:W-:Y:S05]  /*0ea0*/  BRA `(.L_x_8642) ;  /* 0x00000000005c7947 */ /* 0x000fea0003800000 */
.L_x_8641:
        /* <DEDUP_REMOVED lines=16> */
.L_x_8669:
[----:B------:R-:W-:Y:S01]  /*0fb0*/  CS2R R36, SRZ ;  /* 0x0000000000247805 */ /* 0x000fe2000001ff00 */
[----:B------:R-:W-:Y:S06]  /*0fc0*/  BRA `(.L_x_8642) ;  /* 0x0000000000147947 */ /* 0x000fec0003800000 */
.L_x_8666:
[----:B------:R-:W2:Y:S02]  /*0fd0*/  LDG.E.64 R36, desc[UR36][R4.64] ;  /* 0x0000002404247981 */ /* 0x000ea4000c1e1b00 */
[----:B--2---:R-:W0:Y:S01]  /*0fe0*/  I2F.F64.U64 R36, R36 ;  /* 0x0000002400247312 */ /* 0x004e220000301800 */
[----:B------:R-:W-:Y:S05]  /*0ff0*/  BRA `(.L_x_8642) ;  /* 0x0000000000087947 */ /* 0x000fea0003800000 */
.L_x_8665:
[----:B------:R-:W2:Y:S02]  /*1000*/  LDG.E R4, desc[UR36][R4.64] ;  /* 0x0000002404047981 */ /* 0x000ea4000c1e1900 */
[----:B--2---:R0:W1:Y:S02]  /*1010*/  I2F.F64.U32 R36, R4 ;  /* 0x0000000400247312 */ /* 0x0040640000201800 */
.L_x_8642:
[----:B01-3--:R-:W0:Y:S01]  /*1020*/  LDC.64 R4, c[0x0][0x228] ;  /* 0x00008a00ff047b82 */ /* 0x00be220000000a00 */
[----:B------:R-:W-:Y:S01]  /*1030*/  PRMT R0, R16, 0x9910, RZ ;  /* 0x0000991010007816 */ /* 0x000fe200000000ff */
[----:B------:R-:W-:Y:S02]  /*1040*/  ULDC UR4, c[0x0][0x23c] ;  /* 0x00008f0000047ab9 */ /* 0x000fe40000000800 */
        /* <DEDUP_REMOVED lines=16> */
.L_x_8673:
[----:B------:R-:W3:Y:S02]  /*1150*/  LDG.E.U8 R4, desc[UR36][R4.64] ;  /* 0x0000002404047981 */ /* 0x000ee4000c1e1100 */
[----:B---3--:R3:W0:Y:S01]  /*1160*/  I2F.F64.U16 R34, R4 ;  /* 0x0000000400227312 */ /* 0x0086220000101800 */
[----:B------:R-:W-:Y:S05]  /*1170*/  BRA `(.L_x_8675) ;  /* 0x0000000c00707947 */ /* 0x000fea0003800000 */
.L_x_8672:
        /* <DEDUP_REMOVED lines=9> */
.L_x_8677:
[----:B------:R-:W3:Y:S02]  /*1210*/  LDG.E R4, desc[UR36][R4.64] ;  /* 0x0000002404047981 */ /* 0x000ee4000c1e1900 */
[----:B---3--:R0:W1:Y:S01]  /*1220*/  I2F.F64 R34, R4 ;  /* 0x0000000400227312 */ /* 0x0080620000201c00 */
[----:B------:R-:W-:Y:S05]  /*1230*/  BRA `(.L_x_8675) ;  /* 0x0000000c00407947 */ /* 0x000fea0003800000 */
.L_x_8676:
[----:B------:R-:W3:Y:S02]  /*1240*/  LDG.E.U16 R4, desc[UR36][R4.64] ;  /* 0x0000002404047981 */ /* 0x000ee4000c1e1500 */
[----:B---3--:R0:W1:Y:S01]  /*1250*/  I2F.F64.S16 R34, R4 ;  /* 0x0000000400227312 */ /* 0x0080620000101c00 */
[----:B------:R-:W-:Y:S05]  /*1260*/  BRA `(.L_x_8675) ;  /* 0x0000000c00347947 */ /* 0x000fea0003800000 */
.L_x_8671:
        /* <DEDUP_REMOVED lines=10> */
.L_x_8679:
[----:B------:R-:W3:Y:S02]  /*1310*/  LDG.E.U16 R0, desc[UR36][R4.64] ;  /* 0x0000002404007981 */ /* 0x000ee4000c1e1500 */
[----:B---3--:R-:W-:-:S05]  /*1320*/  HADD2.F32 R0, -RZ, R0.H0_H0 ;  /* 0x20000000ff007230 */ /* 0x008fca0000004100 */
[----:B------:R-:W-:-:S04]  /*1330*/  FMUL.FTZ R0, R0, 1 ;  /* 0x3f80000000007820 */ /* 0x000fc80000410000 */
[----:B------:R0:W1:Y:S01]  /*1340*/  F2F.F64.F32 R34, R0 ;  /* 0x0000000000227310 */ /* 0x0000620000201800 */
[----:B------:R-:W-:Y:S05]  /*1350*/  BRA `(.L_x_8675) ;  /* 0x0000000800f87947 */ /* 0x000fea0003800000 */
.L_x_8678:
        /* <DEDUP_REMOVED lines=10> */
.L_x_8681:
[----:B------:R-:W3:Y:S02]  /*1400*/  LDG.E.U16 R4, desc[UR36][R4.64] ;  /* 0x0000002404047981 */ /* 0x000ee4000c1e1500 */
[----:B---3--:R-:W-:-:S05]  /*1410*/  HADD2.F32 R0, -RZ, R4.H0_H0 ;  /* 0x20000004ff007230 */ /* 0x008fca0000004100 */
[----:B------:R-:W-:-:S04]  /*1420*/  FMUL.FTZ R0, R0, 1 ;  /* 0x3f80000000007820 */ /* 0x000fc80000410000 */
[----:B------:R0:W1:Y:S01]  /*1430*/  F2F.F64.F32 R34, R0 ;  /* 0x0000000000227310 */ /* 0x0000620000201800 */
[----:B------:R-:W-:Y:S05]  /*1440*/  BRA `(.L_x_8675) ;  /* 0x0000000800bc7947 */ /* 0x000fea0003800000 */
.L_x_8680:
[----:B------:R0:W5:Y:S01]  /*1450*/  LDG.E.64 R34, desc[UR36][R4.64] ;  /* 0x0000002404227981 */ /* 0x000162000c1e1b00 */
[----:B------:R-:W-:Y:S05]  /*1460*/  BRA `(.L_x_8675) ;  /* 0x0000000800b47947 */ /* 0x000fea0003800000 */
.L_x_8670:
        /* <DEDUP_REMOVED lines=13> */
.L_x_8684:
[----:B------:R0:W5:Y:S01]  /*1540*/  LDG.E.64 R34, desc[UR36][R4.64] ;  /* 0x0000002404227981 */ /* 0x000162000c1e1b00 */
[----:B------:R-:W-:Y:S05]  /*1550*/  BRA `(.L_x_8675) ;  /* 0x0000000800787947 */ /* 0x000fea0003800000 */
.L_x_8683:
        /* <DEDUP_REMOVED lines=28> */
.L_x_8686:
        /* <DEDUP_REMOVED lines=15> */
.L_x_8685:
[----:B------:R-:W3:Y:S02]  /*1810*/  LDG.E.U16 R0, desc[UR36][R4.64] ;  /* 0x0000002404007981 */ /* 0x000ee4000c1e1500 */
[----:B---3--:R-:W-:-:S04]  /*1820*/  IMAD.U32 R0, R0, 0x10000, RZ ;  /* 0x0001000000007824 */ /* 0x008fc800078e00ff */
[----:B------:R-:W-:-:S04]  /*1830*/  FMUL.FTZ R0, R0, 1 ;  /* 0x3f80000000007820 */ /* 0x000fc80000410000 */
[----:B------:R0:W1:Y:S01]  /*1840*/  F2F.F64.F32 R34, R0 ;  /* 0x0000000000227310 */ /* 0x0000620000201800 */
[----:B------:R-:W-:Y:S05]  /*1850*/  BRA `(.L_x_8675) ;  /* 0x0000000400b87947 */ /* 0x000fea0003800000 */
.L_x_8682:
        /* <DEDUP_REMOVED lines=11> */
.L_x_8689:
        /* <DEDUP_REMOVED lines=21> */
.L_x_8693:
[----:B------:R-:W-:Y:S05]  /*1a60*/  BSYNC B1 ;  /* 0x0000000000017941 */ /* 0x000fea0003800000 */
.L_x_8692:
[----:B------:R-:W-:Y:S01]  /*1a70*/  LEA R5, R0, 0x3b800000, 0x17 ;  /* 0x3b80000000057811 */ /* 0x000fe200078eb8ff */
[----:B------:R-:W-:-:S05]  /*1a80*/  IMAD.SHL.U32 R0, R3, 0x100000, RZ ;  /* 0x0010000003007824 */ /* 0x000fca00078e00ff */
[----:B------:R-:W-:-:S07]  /*1a90*/  LOP3.LUT R0, R5, R0, R6, 0xfe, !PT ;  /* 0x0000000005007212 */ /* 0x000fce00078efe06 */
.L_x_8691:
[----:B------:R-:W-:Y:S05]  /*1aa0*/  BSYNC B0 ;  /* 0x0000000000007941 */ /* 0x000fea0003800000 */
.L_x_8690:
[----:B------:R-:W-:-:S04]  /*1ab0*/  FMUL.FTZ R0, R0, 1 ;  /* 0x3f80000000007820 */ /* 0x000fc80000410000 */
[----:B------:R0:W1:Y:S01]  /*1ac0*/  F2F.F64.F32 R34, R0 ;  /* 0x0000000000227310 */ /* 0x0000620000201800 */
[----:B------:R-:W-:Y:S05]  /*1ad0*/  BRA `(.L_x_8675) ;  /* 0x0000000400187947 */ /* 0x000fea0003800000 */
.L_x_8688:
        /* <DEDUP_REMOVED lines=21> */
.L_x_8697:
[----:B------:R-:W-:Y:S05]  /*1c30*/  BSYNC B1 ;  /* 0x0000000000017941 */ /* 0x000fea0003800000 */
.L_x_8696:
[----:B------:R-:W-:Y:S01]  /*1c40*/  LEA R5, R0, 0x37800000, 0x17 ;  /* 0x3780000000057811 */ /* 0x000fe200078eb8ff */
[----:B------:R-:W-:-:S05]  /*1c50*/  IMAD.SHL.U32 R0, R3, 0x200000, RZ ;  /* 0x0020000003007824 */ /* 0x000fca00078e00ff */
[----:B------:R-:W-:-:S07]  /*1c60*/  LOP3.LUT R0, R5, R0, R6, 0xfe, !PT ;  /* 0x0000000005007212 */ /* 0x000fce00078efe06 */
.L_x_8695:
[----:B------:R-:W-:Y:S05]  /*1c70*/  BSYNC B0 ;  /* 0x0000000000007941 */ /* 0x000fea0003800000 */
.L_x_8694:
[----:B------:R-:W-:-:S04]  /*1c80*/  FMUL.FTZ R0, R0, 1 ;  /* 0x3f80000000007820 */ /* 0x000fc80000410000 */
[----:B------:R0:W1:Y:S01]  /*1c90*/  F2F.F64.F32 R34, R0 ;  /* 0x0000000000227310 */ /* 0x0000620000201800 */
[----:B------:R-:W-:Y:S05]  /*1ca0*/  BRA `(.L_x_8675) ;  /* 0x0000000000a47947 */ /* 0x000fea0003800000 */
.L_x_8687:
        /* <DEDUP_REMOVED lines=14> */
.L_x_8701:
[----:B------:R-:W-:Y:S05]  /*1d90*/  BSYNC B0 ;  /* 0x0000000000007941 */ /* 0x000fea0003800000 */
.L_x_8700:
[----:B------:R-:W-:-:S04]  /*1da0*/  FMUL.FTZ R0, R0, 1 ;  /* 0x3f80000000007820 */ /* 0x000fc80000410000 */
[----:B------:R0:W1:Y:S01]  /*1db0*/  F2F.F64.F32 R34, R0 ;  /* 0x0000000000227310 */ /* 0x0000620000201800 */
[----:B------:R-:W-:Y:S05]  /*1dc0*/  BRA `(.L_x_8675) ;  /* 0x00000000005c7947 */ /* 0x000fea0003800000 */
.L_x_8674:
        /* <DEDUP_REMOVED lines=16> */
.L_x_8702:
[----:B------:R-:W-:Y:S01]  /*1ed0*/  CS2R R34, SRZ ;  /* 0x0000000000227805 */ /* 0x000fe2000001ff00 */
[----:B------:R-:W-:Y:S06]  /*1ee0*/  BRA `(.L_x_8675) ;  /* 0x0000000000147947 */ /* 0x000fec0003800000 */
.L_x_8699:
[----:B------:R-:W3:Y:S02]  /*1ef0*/  LDG.E.64 R34, desc[UR36][R4.64] ;  /* 0x0000002404227981 */ /* 0x000ee4000c1e1b00 */
[----:B---3--:R-:W0:Y:S01]  /*1f00*/  I2F.F64.U64 R34, R34 ;  /* 0x0000002200227312 */ /* 0x008e220000301800 */
[----:B------:R-:W-:Y:S05]  /*1f10*/  BRA `(.L_x_8675) ;  /* 0x0000000000087947 */ /* 0x000fea0003800000 */
.L_x_8698:
[----:B------:R-:W3:Y:S02]  /*1f20*/  LDG.E R4, desc[UR36][R4.64] ;  /* 0x0000002404047981 */ /* 0x000ee4000c1e1900 */
[----:B---3--:R0:W1:Y:S02]  /*1f30*/  I2F.F64.U32 R34, R4 ;  /* 0x0000000400227312 */ /* 0x0080640000201800 */
.L_x_8675:
[----:B------:R-:W2:Y:S02]  /*1f40*/  S2R R23, SR_TID.X ;  /* 0x0000000000177919 */ /* 0x000ea40000002100 */
[----:B--2---:R-:W-:-:S07]  /*1f50*/  VIADD R23, R23, 0x80 ;  /* 0x0000008017177836 */ /* 0x004fce0000000000 */
.L_x_8636:
[----:B------:R-:W-:Y:S05]  /*1f60*/  BSYNC B6 ;  /* 0x0000000000067941 */ /* 0x000fea0003800000 */
.L_x_8635:
[----:B------:R-:W-:Y:S01]  /*1f70*/  ISETP.GE.AND P0, PT, R23, R2, PT ;  /* 0x000000021700720c */ /* 0x000fe20003f06270 */
[----:B------:R-:W-:Y:S01]  /*1f80*/  BSSY B6, `(.L_x_8703) ;  /* 0x00001e9000067945 */ /* 0x000fe20003800000 */
[----:B------:R-:W-:-:S11]  /*1f90*/  CS2R R28, SRZ ;  /* 0x00000000001c7805 */ /* 0x000fd6000001ff00 */
[----:B------:R-:W-:Y:S05]  /*1fa0*/  @P0 BRA `(.L_x_8704) ;  /* 0x0000001c00980947 */ /* 0x000fea0003800000 */
[----:B0--3--:R-:W0:Y:S01]  /*1fb0*/  LDC.64 R4, c[0x0][0x220] ;  /* 0x00008800ff047b82 */ /* 0x009e220000000a00 */
        /* <DEDUP_REMOVED lines=19> */
.L_x_8708:
[----:B------:R-:W2:Y:S02]  /*20f0*/  LDG.E.U8 R4, desc[UR36][R4.64] ;  /* 0x0000002404047981 */ /* 0x000ea4000c1e1100 */
[----:B--2---:R0:W2:Y:S01]  /*2100*/  I2F.F64.U16 R32, R4 ;  /* 0x0000000400207312 */ /* 0x0040a20000101800 */
[----:B------:R-:W-:Y:S05]  /*2110*/  BRA `(.L_x_8710) ;  /* 0x0000000c00707947 */ /* 0x000fea0003800000 */
.L_x_8707:
        /* <DEDUP_REMOVED lines=9> */
.L_x_8712:
[----:B------:R-:W2:Y:S02]  /*21b0*/  LDG.E R4, desc[UR36][R4.64] ;  /* 0x0000002404047981 */ /* 0x000ea4000c1e1900 */
[----:B--2---:R0:W2:Y:S01]  /*21c0*/  I2F.F64 R32, R4 ;  /* 0x0000000400207312 */ /* 0x0040a20000201c00 */
[----:B------:R-:W-:Y:S05]  /*21d0*/  BRA `(.L_x_8710) ;  /* 0x0000000c00407947 */ /* 0x000fea0003800000 */
.L_x_8711:
[----:B------:R-:W2:Y:S02]  /*21e0*/  LDG.E.U16 R4, desc[UR36][R4.64] ;  /* 0x0000002404047981 */ /* 0x000ea4000c1e1500 */
[----:B--2---:R0:W2:Y:S01]  /*21f0*/  I2F.F64.S16 R32, R4 ;  /* 0x0000000400207312 */ /* 0x0040a20000101c00 */
[----:B------:R-:W-:Y:S05]  /*2200*/  BRA `(.L_x_8710) ;  /* 0x0000000c00347947 */ /* 0x000fea0003800000 */
.L_x_8706:
        /* <DEDUP_REMOVED lines=10> */
.L_x_8714:
[----:B------:R-:W2:Y:S02]  /*22b0*/  LDG.E.U16 R0, desc[UR36][R4.64] ;  /* 0x0000002404007981 */ /* 0x000ea4000c1e1500 */
[----:B--2---:R-:W-:-:S05]  /*22c0*/  HADD2.F32 R0, -RZ, R0.H0_H0 ;  /* 0x20000000ff007230 */ /* 0x004fca0000004100 */
[----:B------:R-:W-:-:S04]  /*22d0*/  FMUL.FTZ R0, R0, 1 ;  /* 0x3f80000000007820 */ /* 0x000fc80000410000 */
[----:B------:R0:W2:Y:S01]  /*22e0*/  F2F.F64.F32 R32, R0 ;  /* 0x0000000000207310 */ /* 0x0000a20000201800 */
[----:B------:R-:W-:Y:S05]  /*22f0*/  BRA `(.L_x_8710) ;  /* 0x0000000800f87947 */ /* 0x000fea0003800000 */
.L_x_8713:
        /* <DEDUP_REMOVED lines=10> */
.L_x_8716:
[----:B------:R-:W2:Y:S02]  /*23a0*/  LDG.E.U16 R4, desc[UR36][R4.64] ;  /* 0x0000002404047981 */ /* 0x000ea4000c1e1500 */
[----:B--2---:R-:W-:-:S05]  /*23b0*/  HADD2.F32 R0, -RZ, R4.H0_H0 ;  /* 0x20000004ff007230 */ /* 0x004fca0000004100 */
[----:B------:R-:W-:-:S04]  /*23c0*/  FMUL.FTZ R0, R0, 1 ;  /* 0x3f80000000007820 */ /* 0x000fc80000410000 */
[----:B------:R0:W2:Y:S01]  /*23d0*/  F2F.F64.F32 R32, R0 ;  /* 0x0000000000207310 */ /* 0x0000a20000201800 */
[----:B------:R-:W-:Y:S05]  /*23e0*/  BRA `(.L_x_8710) ;  /* 0x0000000800bc7947 */ /* 0x000fea0003800000 */
.L_x_8715:
[----:B------:R0:W5:Y:S01]  /*23f0*/  LDG.E.64 R32, desc[UR36][R4.64] ;  /* 0x0000002404207981 */ /* 0x000162000c1e1b00 */
[----:B------:R-:W-:Y:S05]  /*2400*/  BRA `(.L_x_8710) ;  /* 0x0000000800b47947 */ /* 0x000fea0003800000 */
.L_x_8705:
        /* <DEDUP_REMOVED lines=13> */
.L_x_8719:
[----:B------:R0:W5:Y:S01]  /*24e0*/  LDG.E.64 R32, desc[UR36][R4.64] ;  /* 0x0000002404207981 */ /* 0x000162000c1e1b00 */
[----:B------:R-:W-:Y:S05]  /*24f0*/  BRA `(.L_x_8710) ;  /* 0x0000000800787947 */ /* 0x000fea0003800000 */
.L_x_8718:
        /* <DEDUP_REMOVED lines=26> */
[----:B------:R0:W2:Y:S01]  /*26a0*/  F2F.F64.F32 R32, R7 ;  /* 0x0000000700207310 */ /* 0x0000a20000201800 */
[----:B------:R-:W-:Y:S05]  /*26b0*/  BRA `(.L_x_8710) ;  /* 0x0000000800087947 */ /* 0x000fea0003800000 */
.L_x_8721:
        /* <DEDUP_REMOVED lines=13> */
[----:B------:R0:W2:Y:S01]  /*2790*/  F2F.F64.F32 R32, R0 ;  /* 0x0000000000207310 */ /* 0x0000a20000201800 */
[----:B------:R-:W-:Y:S05]  /*27a0*/  BRA `(.L_x_8710) ;  /* 0x0000000400cc7947 */ /* 0x000fea0003800000 */
.L_x_8720:
[----:B------:R-:W2:Y:S02]  /*27b0*/  LDG.E.U16 R0, desc[UR36][R4.64] ;  /* 0x0000002404007981 */ /* 0x000ea4000c1e1500 */
[----:B--2---:R-:W-:-:S04]  /*27c0*/  IMAD.U32 R0, R0, 0x10000, RZ ;  /* 0x0001000000007824 */ /* 0x004fc800078e00ff */
[----:B------:R-:W-:-:S04]  /*27d0*/  FMUL.FTZ R0, R0, 1 ;  /* 0x3f80000000007820 */ /* 0x000fc80000410000 */
[----:B------:R2:W3:Y:S01]  /*27e0*/  F2F.F64.F32 R32, R0 ;  /* 0x0000000000207310 */ /* 0x0004e20000201800 */
[----:B------:R-:W-:Y:S05]  /*27f0*/  BRA `(.L_x_8710) ;  /* 0x0000000400b87947 */ /* 0x000fea0003800000 */
.L_x_8717:
        /* <DEDUP_REMOVED lines=11> */
.L_x_8724:
        /* <DEDUP_REMOVED lines=21> */
.L_x_8728:
[----:B------:R-:W-:Y:S05]  /*2a00*/  BSYNC B1 ;  /* 0x0000000000017941 */ /* 0x000fea0003800000 */
.L_x_8727:
[----:B------:R-:W-:Y:S01]  /*2a10*/  LEA R5, R0, 0x3b800000, 0x17 ;  /* 0x3b80000000057811 */ /* 0x000fe200078eb8ff */
[----:B------:R-:W-:-:S05]  /*2a20*/  IMAD.SHL.U32 R0, R3, 0x100000, RZ ;  /* 0x0010000003007824 */ /* 0x000fca00078e00ff */
[----:B------:R-:W-:-:S07]  /*2a30*/  LOP3.LUT R0, R5, R0, R6, 0xfe, !PT ;  /* 0x0000000005007212 */ /* 0x000fce00078efe06 */
.L_x_8726:
[----:B------:R-:W-:Y:S05]  /*2a40*/  BSYNC B0 ;  /* 0x0000000000007941 */ /* 0x000fea0003800000 */
.L_x_8725:
[----:B------:R-:W-:-:S04]  /*2a50*/  FMUL.FTZ R0, R0, 1 ;  /* 0x3f80000000007820 */ /* 0x000fc80000410000 */
[----:B------:R0:W2:Y:S01]  /*2a60*/  F2F.F64.F32 R32, R0 ;  /* 0x0000000000207310 */ /* 0x0000a20000201800 */
[----:B------:R-:W-:Y:S05]  /*2a70*/  BRA `(.L_x_8710) ;  /* 0x0000000400187947 */ /* 0x000fea0003800000 */
.L_x_8723:
        /* <DEDUP_REMOVED lines=21> */
.L_x_8732:
[----:B------:R-:W-:Y:S05]  /*2bd0*/  BSYNC B1 ;  /* 0x0000000000017941 */ /* 0x000fea0003800000 */
.L_x_8731:
[----:B------:R-:W-:Y:S01]  /*2be0*/  LEA R5, R0, 0x37800000, 0x17 ;  /* 0x3780000000057811 */ /* 0x000fe200078eb8ff */
[----:B------:R-:W-:-:S05]  /*2bf0*/  IMAD.SHL.U32 R0, R3, 0x200000, RZ ;  /* 0x0020000003007824 */ /* 0x000fca00078e00ff */
[----:B------:R-:W-:-:S07]  /*2c00*/  LOP3.LUT R0, R5, R0, R6, 0xfe, !PT ;  /* 0x0000000005007212 */ /* 0x000fce00078efe06 */
.L_x_8730:
[----:B------:R-:W-:Y:S05]  /*2c10*/  BSYNC B0 ;  /* 0x0000000000007941 */ /* 0x000fea0003800000 */
.L_x_8729:
[----:B------:R-:W-:-:S04]  /*2c20*/  FMUL.FTZ R0, R0, 1 ;  /* 0x3f80000000007820 */ /* 0x000fc80000410000 */
[----:B------:R0:W2:Y:S01]  /*2c30*/  F2F.F64.F32 R32, R0 ;  /* 0x0000000000207310 */ /* 0x0000a20000201800 */
[----:B------:R-:W-:Y:S05]  /*2c40*/  BRA `(.L_x_8710) ;  /* 0x0000000000a47947 */ /* 0x000fea0003800000 */
.L_x_8722:
        /* <DEDUP_REMOVED lines=14> */
.L_x_8736:
[----:B------:R-:W-:Y:S05]  /*2d30*/  BSYNC B0 ;  /* 0x0000000000007941 */ /* 0x000fea0003800000 */
.L_x_8735:
[----:B------:R-:W-:-:S04]  /*2d40*/  FMUL.FTZ R0, R0, 1 ;  /* 0x3f80000000007820 */ /* 0x000fc80000410000 */
[----:B------:R0:W2:Y:S01]  /*2d50*/  F2F.F64.F32 R32, R0 ;  /* 0x0000000000207310 */ /* 0x0000a20000201800 */
[----:B------:R-:W-:Y:S05]  /*2d60*/  BRA `(.L_x_8710) ;  /* 0x00000000005c7947 */ /* 0x000fea0003800000 */
.L_x_8709:
        /* <DEDUP_REMOVED lines=15> */
[----:B01--45:R-:W-:Y:S05]  /*2e60*/  CALL.ABS.NOINC R14 ;  /* 0x000000000e007343 */ /* 0x033fea0003c00000 */
.L_x_8737:
[----:B------:R-:W-:Y:S01]  /*2e70*/  CS2R R32, SRZ ;  /* 0x0000000000207805 */ /* 0x000fe2000001ff00 */
[----:B------:R-:W-:Y:S06]  /*2e80*/  BRA `(.L_x_8710) ;  /* 0x0000000000147947 */ /* 0x000fec0003800000 */
.L_x_8734:
[----:B------:R-:W2:Y:S02]  /*2e90*/  LDG.E.64 R32, desc[UR36][R4.64] ;  /* 0x0000002404207981 */ /* 0x000ea4000c1e1b00 */
[----:B--2---:R-:W0:Y:S01]  /*2ea0*/  I2F.F64.U64 R32, R32 ;  /* 0x0000002000207312 */ /* 0x004e220000301800 */
[----:B------:R-:W-:Y:S05]  /*2eb0*/  BRA `(.L_x_8710) ;  /* 0x0000000000087947 */ /* 0x000fea0003800000 */
.L_x_8733:
[----:B------:R-:W2:Y:S02]  /*2ec0*/  LDG.E R4, desc[UR36][R4.64] ;  /* 0x0000002404047981 */ /* 0x000ea4000c1e1900 */
[----:B--2---:R0:W2:Y:S02]  /*2ed0*/  I2F.F64.U32 R32, R4 ;  /* 0x0000000400207312 */ /* 0x0040a40000201800 */
.L_x_8710:
[----:B0-----:R-:W0:Y:S01]  /*2ee0*/  LDC.64 R4, c[0x0][0x228] ;  /* 0x00008a00ff047b82 */ /* 0x001e220000000a00 */
[----:B--2---:R-:W-:Y:S01]  /*2ef0*/  PRMT R0, R16, 0x9910, RZ ;  /* 0x0000991010007816 */ /* 0x004fe200000000ff */
        /* <DEDUP_REMOVED lines=17> */
.L_x_8741:
[----:B------:R-:W2:Y:S02]  /*3010*/  LDG.E.U8 R4, desc[UR36][R4.64] ;  /* 0x0000002404047981 */ /* 0x000ea4000c1e1100 */
[----:B--2---:R0:W2:Y:S01]  /*3020*/  I2F.F64.U16 R28, R4 ;  /* 0x00000004001c7312 */ /* 0x0040a20000101800 */
[----:B------:R-:W-:Y:S05]  /*3030*/  BRA `(.L_x_8743) ;  /* 0x0000000c00707947 */ /* 0x000fea0003800000 */
.L_x_8740:
        /* <DEDUP_REMOVED lines=9> */
.L_x_8745:
[----:B------:R-:W2:Y:S02]  /*30d0*/  LDG.E R4, desc[UR36][R4.64] ;  /* 0x0000002404047981 */ /* 0x000ea4000c1e1900 */
[----:B--2---:R0:W2:Y:S01]  /*30e0*/  I2F.F64 R28, R4 ;  /* 0x00000004001c7312 */ /* 0x0040a20000201c00 */
[----:B------:R-:W-:Y:S05]  /*30f0*/  BRA `(.L_x_8743) ;  /* 0x0000000c00407947 */ /* 0x000fea0003800000 */
.L_x_8744:
[----:B------:R-:W2:Y:S02]  /*3100*/  LDG.E.U16 R4, desc[UR36][R4.64] ;  /* 0x0000002404047981 */ /* 0x000ea4000c1e1500 */
[----:B--2---:R0:W2:Y:S01]  /*3110*/  I2F.F64.S16 R28, R4 ;  /* 0x00000004001c7312 */ /* 0x0040a20000101c00 */
[----:B------:R-:W-:Y:S05]  /*3120*/  BRA `(.L_x_8743) ;  /* 0x0000000c00347947 */ /* 0x000fea0003800000 */
.L_x_8739:
        /* <DEDUP_REMOVED lines=10> */
.L_x_8747:
[----:B------:R-:W2:Y:S02]  /*31d0*/  LDG.E.U16 R0, desc[UR36][R4.64] ;  /* 0x0000002404007981 */ /* 0x000ea4000c1e1500 */
[----:B--2---:R-:W-:-:S05]  /*31e0*/  HADD2.F32 R0, -RZ, R0.H0_H0 ;  /* 0x20000000ff007230 */ /* 0x004fca0000004100 */
[----:B------:R-:W-:-:S04]  /*31f0*/  FMUL.FTZ R0, R0, 1 ;  /* 0x3f80000000007820 */ /* 0x000fc80000410000 */
[----:B------:R0:W2:Y:S01]  /*3200*/  F2F.F64.F32 R28, R0 ;  /* 0x00000000001c7310 */ /* 0x0000a20000201800 */
[----:B------:R-:W-:Y:S05]  /*3210*/  BRA `(.L_x_8743) ;  /* 0x0000000800f87947 */ /* 0x000fea0003800000 */
.L_x_8746:
        /* <DEDUP_REMOVED lines=10> */
.L_x_8749:
[----:B------:R-:W2:Y:S02]  /*32c0*/  LDG.E.U16 R4, desc[UR36][R4.64] ;  /* 0x0000002404047981 */ /* 0x000ea4000c1e1500 */
[----:B--2---:R-:W-:-:S05]  /*32d0*/  HADD2.F32 R0, -RZ, R4.H0_H0 ;  /* 0x20000004ff007230 */ /* 0x004fca0000004100 */
[----:B------:R-:W-:-:S04]  /*32e0*/  FMUL.FTZ R0, R0, 1 ;  /* 0x3f80000000007820 */ /* 0x000fc80000410000 */
[----:B------:R0:W2:Y:S01]  /*32f0*/  F2F.F64.F32 R28, R0 ;  /* 0x00000000001c7310 */ /* 0x0000a20000201800 */
[----:B------:R-:W-:Y:S05]  /*3300*/  BRA `(.L_x_8743) ;  /* 0x0000000800bc7947 */ /* 0x000fea0003800000 */
.L_x_8748:
[----:B------:R0:W5:Y:S01]  /*3310*/  LDG.E.64 R28, desc[UR36][R4.64] ;  /* 0x00000024041c7981 */ /* 0x000162000c1e1b00 */
[----:B------:R-:W-:Y:S05]  /*3320*/  BRA `(.L_x_8743) ;  /* 0x0000000800b47947 */ /* 0x000fea0003800000 */
.L_x_8738:
        /* <DEDUP_REMOVED lines=13> */
.L_x_8752:
[----:B------:R0:W5:Y:S01]  /*3400*/  LDG.E.64 R28, desc[UR36][R4.64] ;  /* 0x00000024041c7981 */ /* 0x000162000c1e1b00 */
[----:B------:R-:W-:Y:S05]  /*3410*/  BRA `(.L_x_8743) ;  /* 0x0000000800787947 */ /* 0x000fea0003800000 */
.L_x_8751:
        /* <DEDUP_REMOVED lines=28> */
.L_x_8754:
        /* <DEDUP_REMOVED lines=15> */
.L_x_8753:
[----:B------:R-:W2:Y:S02]  /*36d0*/  LDG.E.U16 R0, desc[UR36][R4.64] ;  /* 0x0000002404007981 */ /* 0x000ea4000c1e1500 */
[----:B--2---:R-:W-:-:S04]  /*36e0*/  IMAD.U32 R0, R0, 0x10000, RZ ;  /* 0x0001000000007824 */ /* 0x004fc800078e00ff */
[----:B------:R-:W-:-:S04]  /*36f0*/  FMUL.FTZ R0, R0, 1 ;  /* 0x3f80000000007820 */ /* 0x000fc80000410000 */
[----:B------:R0:W2:Y:S01]  /*3700*/  F2F.F64.F32 R28, R0 ;  /* 0x00000000001c7310 */ /* 0x0000a20000201800 */
[----:B------:R-:W-:Y:S05]  /*3710*/  BRA `(.L_x_8743) ;  /* 0x0000000400b87947 */ /* 0x000fea0003800000 */
.L_x_8750:
        /* <DEDUP_REMOVED lines=11> */
.L_x_8757:
        /* <DEDUP_REMOVED lines=21> */
.L_x_8761:
[----:B------:R-:W-:Y:S05]  /*3920*/  BSYNC B1 ;  /* 0x0000000000017941 */ /* 0x000fea0003800000 */
.L_x_8760:
[----:B------:R-:W-:Y:S01]  /*3930*/  LEA R5, R0, 0x3b800000, 0x17 ;  /* 0x3b80000000057811 */ /* 0x000fe200078eb8ff */
[----:B------:R-:W-:-:S05]  /*3940*/  IMAD.SHL.U32 R0, R3, 0x100000, RZ ;  /* 0x0010000003007824 */ /* 0x000fca00078e00ff */
[----:B------:R-:W-:-:S07]  /*3950*/  LOP3.LUT R0, R5, R0, R6, 0xfe, !PT ;  /* 0x0000000005007212 */ /* 0x000fce00078efe06 */
.L_x_8759:
[----:B------:R-:W-:Y:S05]  /*3960*/  BSYNC B0 ;  /* 0x0000000000007941 */ /* 0x000fea0003800000 */
.L_x_8758:
[----:B------:R-:W-:-:S04]  /*3970*/  FMUL.FTZ R0, R0, 1 ;  /* 0x3f80000000007820 */ /* 0x000fc80000410000 */
[----:B------:R0:W2:Y:S01]  /*3980*/  F2F.F64.F32 R28, R0 ;  /* 0x00000000001c7310 */ /* 0x0000a20000201800 */
[----:B------:R-:W-:Y:S05]  /*3990*/  BRA `(.L_x_8743) ;  /* 0x0000000400187947 */ /* 0x000fea0003800000 */
.L_x_8756:
        /* <DEDUP_REMOVED lines=21> */
.L_x_8765:
[----:B------:R-:W-:Y:S05]  /*3af0*/  BSYNC B1 ;  /* 0x0000000000017941 */ /* 0x000fea0003800000 */
.L_x_8764:
[----:B------:R-:W-:Y:S01]  /*3b00*/  LEA R5, R0, 0x37800000, 0x17 ;  /* 0x3780000000057811 */ /* 0x000fe200078eb8ff */
[----:B------:R-:W-:-:S05]  /*3b10*/  IMAD.SHL.U32 R0, R3, 0x200000, RZ ;  /* 0x0020000003007824 */ /* 0x000fca00078e00ff */
[----:B------:R-:W-:-:S07]  /*3b20*/  LOP3.LUT R0, R5, R0, R6, 0xfe, !PT ;  /* 0x0000000005007212 */ /* 0x000fce00078efe06 */
.L_x_8763:
[----:B------:R-:W-:Y:S05]  /*3b30*/  BSYNC B0 ;  /* 0x0000000000007941 */ /* 0x000fea0003800000 */
.L_x_8762:
[----:B------:R-:W-:-:S04]  /*3b40*/  FMUL.FTZ R0, R0, 1 ;  /* 0x3f80000000007820 */ /* 0x000fc80000410000 */
[----:B------:R0:W2:Y:S01]  /*3b50*/  F2F.F64.F32 R28, R0 ;  /* 0x00000000001c7310 */ /* 0x0000a20000201800 */
[----:B------:R-:W-:Y:S05]  /*3b60*/  BRA `(.L_x_8743) ;  /* 0x0000000000a47947 */ /* 0x000fea0003800000 */
.L_x_8755:
        /* <DEDUP_REMOVED lines=14> */
.L_x_8769:
[----:B------:R-:W-:Y:S05]  /*3c50*/  BSYNC B0 ;  /* 0x0000000000007941 */ /* 0x000fea0003800000 */
.L_x_8768:
[----:B------:R-:W-:-:S04]  /*3c60*/  FMUL.FTZ R0, R0, 1 ;  /* 0x3f80000000007820 */ /* 0x000fc80000410000 */
[----:B------:R0:W2:Y:S01]  /*3c70*/  F2F.F64.F32 R28, R0 ;  /* 0x00000000001c7310 */ /* 0x0000a20000201800 */
[----:B------:R-:W-:Y:S05]  /*3c80*/  BRA `(.L_x_8743) ;  /* 0x00000000005c7947 */ /* 0x000fea0003800000 */
.L_x_8742:
        /* <DEDUP_REMOVED lines=16> */
.L_x_8770:
[----:B------:R-:W-:Y:S01]  /*3d90*/  CS2R R28, SRZ ;  /* 0x00000000001c7805 */ /* 0x000fe2000001ff00 */
[----:B------:R-:W-:Y:S06]  /*3da0*/  BRA `(.L_x_8743) ;  /* 0x0000000000147947 */ /* 0x000fec0003800000 */
.L_x_8767:
[----:B------:R-:W2:Y:S02]  /*3db0*/  LDG.E.64 R28, desc[UR36][R4.64] ;  /* 0x00000024041c7981 */ /* 0x000ea4000c1e1b00 */
[----:B--2---:R-:W0:Y:S01]  /*3dc0*/  I2F.F64.U64 R28, R28 ;  /* 0x0000001c001c7312 */ /* 0x004e220000301800 */
[----:B------:R-:W-:Y:S05]  /*3dd0*/  BRA `(.L_x_8743) ;  /* 0x0000000000087947 */ /* 0x000fea0003800000 */
.L_x_8766:
[----:B------:R-:W2:Y:S02]  /*3de0*/  LDG.E R4, desc[UR36][R4.64] ;  /* 0x0000002404047981 */ /* 0x000ea4000c1e1900 */
[----:B--2---:R0:W2:Y:S02]  /*3df0*/  I2F.F64.U32 R28, R4 ;  /* 0x00000004001c7312 */ /* 0x0040a40000201800 */
.L_x_8743:
[----:B------:R-:W-:-:S07]  /*3e00*/  VIADD R23, R23, 0x80 ;  /* 0x0000008017177836 */ /* 0x000fce0000000000 */
.L_x_8704:
[----:B------:R-:W-:Y:S05]  /*3e10*/  BSYNC B6 ;  /* 0x0000000000067941 */ /* 0x000fea0003800000 */
.L_x_8703:
[----:B------:R-:W-:Y:S01]  /*3e20*/  ISETP.GE.AND P0, PT, R23, R2, PT ;  /* 0x000000021700720c */ /* 0x000fe20003f06270 */
[----:B------:R-:W-:Y:S01]  /*3e30*/  BSSY B6, `(.L_x_8771) ;  /* 0x00001eb000067945 */ /* 0x000fe20003800000 */
[----:B------:R-:W-:Y:S02]  /*3e40*/  CS2R R26, SRZ ;  /* 0x00000000001a7805 */ /* 0x000fe4000001ff00 */
[----:B------:R-:W-:Y:S02]  /*3e50*/  CS2R R30, SRZ ;  /* 0x00000000001e7805 */ /* 0x000fe4000001ff00 */
[----:B------:R-:W-:-:S07]  /*3e60*/  CS2R R24, SRZ ;  /* 0x0000000000187805 */ /* 0x000fce000001ff00 */
        /* <DEDUP_REMOVED lines=19> */
[----:B---3--:R0:W3:Y:S01]  /*3fa0*/  I2F.F64.S16 R30, R4 ;  /* 0x00000004001e7312 */ /* 0x0080e20000101c00 */
[----:B------:R-:W-:Y:S05]  /*3fb0*/  BRA `(.L_x_8778) ;  /* 0x0000000c007c7947 */ /* 0x000fea0003800000 */
.L_x_8776:
[----:B------:R-:W3:Y:S02]  /*3fc0*/  LDG.E.U8 R4, desc[UR36][R4.64] ;  /* 0x0000002404047981 */ /* 0x000ee4000c1e1100 */
[----:B---3--:R0:W3:Y:S01]  /*3fd0*/  I2F.F64.U16 R30, R4 ;  /* 0x00000004001e7312 */ /* 0x0080e20000101800 */
[----:B------:R-:W-:Y:S05]  /*3fe0*/  BRA `(.L_x_8778) ;  /* 0x0000000c00707947 */ /* 0x000fea0003800000 */
.L_x_8775:
        /* <DEDUP_REMOVED lines=9> */
.L_x_8780:
[----:B------:R-:W3:Y:S02]  /*4080*/  LDG.E R4, desc[UR36][R4.64] ;  /* 0x0000002404047981 */ /* 0x000ee4000c1e1900 */
[----:B---3--:R0:W3:Y:S01]  /*4090*/  I2F.F64 R30, R4 ;  /* 0x00000004001e7312 */ /* 0x0080e20000201c00 */
[----:B------:R-:W-:Y:S05]  /*40a0*/  BRA `(.L_x_8778) ;  /* 0x0000000c00407947 */ /* 0x000fea0003800000 */
.L_x_8779:
[----:B------:R-:W3:Y:S02]  /*40b0*/  LDG.E.U16 R4, desc[UR36][R4.64] ;  /* 0x0000002404047981 */ /* 0x000ee4000c1e1500 */
[----:B---3--:R0:W3:Y:S01]  /*40c0*/  I2F.F64.S16 R30, R4 ;  /* 0x00000004001e7312 */ /* 0x0080e20000101c00 */
[----:B------:R-:W-:Y:S05]  /*40d0*/  BRA `(.L_x_8778) ;  /* 0x0000000c00347947 */ /* 0x000fea0003800000 */
.L_x_8774:
        /* <DEDUP_REMOVED lines=10> */
.L_x_8782:
[----:B------:R-:W3:Y:S02]  /*4180*/  LDG.E.U16 R0, desc[UR36][R4.64] ;  /* 0x0000002404007981 */ /* 0x000ee4000c1e1500 */
[----:B---3--:R-:W-:-:S05]  /*4190*/  HADD2.F32 R0, -RZ, R0.H0_H0 ;  /* 0x20000000ff007230 */ /* 0x008fca0000004100 */
[----:B------:R-:W-:-:S04]  /*41a0*/  FMUL.FTZ R0, R0, 1 ;  /* 0x3f80000000007820 */ /* 0x000fc80000410000 */
[----:B------:R0:W3:Y:S01]  /*41b0*/  F2F.F64.F32 R30, R0 ;  /* 0x00000000001e7310 */ /* 0x0000e20000201800 */
[----:B------:R-:W-:Y:S05]  /*41c0*/  BRA `(.L_x_8778) ;  /* 0x0000000800f87947 */ /* 0x000fea0003800000 */
.L_x_8781:
        /* <DEDUP_REMOVED lines=10> */
.L_x_8784:
[----:B------:R-:W3:Y:S02]  /*4270*/  LDG.E.U16 R4, desc[UR36][R4.64] ;  /* 0x0000002404047981 */ /* 0x000ee4000c1e1500 */
[----:B---3--:R-:W-:-:S05]  /*4280*/  HADD2.F32 R0, -RZ, R4.H0_H0 ;  /* 0x20000004ff007230 */ /* 0x008fca0000004100 */
[----:B------:R-:W-:-:S04]  /*4290*/  FMUL.FTZ R0, R0, 1 ;  /* 0x3f80000000007820 */ /* 0x000fc80000410000 */
[----:B------:R0:W3:Y:S01]  /*42a0*/  F2F.F64.F32 R30, R0 ;  /* 0x00000000001e7310 */ /* 0x0000e20000201800 */
[----:B------:R-:W-:Y:S05]  /*42b0*/  BRA `(.L_x_8778) ;  /* 0x0000000800bc7947 */ /* 0x000fea0003800000 */
.L_x_8783:
[----:B------:R0:W5:Y:S01]  /*42c0*/  LDG.E.64 R30, desc[UR36][R4.64] ;  /* 0x00000024041e7981 */ /* 0x000162000c1e1b00 */
[----:B------:R-:W-:Y:S05]  /*42d0*/  BRA `(.L_x_8778) ;  /* 0x0000000800b47947 */ /* 0x000fea0003800000 */
.L_x_8773:
        /* <DEDUP_REMOVED lines=13> */
.L_x_8787:
[----:B------:R0:W5:Y:S01]  /*43b0*/  LDG.E.64 R30, desc[UR36][R4.64] ;  /* 0x00000024041e7981 */ /* 0x000162000c1e1b00 */
[----:B------:R-:W-:Y:S05]  /*43c0*/  BRA `(.L_x_8778) ;  /* 0x0000000800787947 */ /* 0x000fea0003800000 */
.L_x_8786:
        /* <DEDUP_REMOVED lines=26> */
[----:B------:R0:W3:Y:S01]  /*4570*/  F2F.F64.F32 R30, R7 ;  /* 0x00000007001e7310 */ /* 0x0000e20000201800 */
[----:B------:R-:W-:Y:S05]  /*4580*/  BRA `(.L_x_8778) ;  /* 0x0000000800087947 */ /* 0x000fea0003800000 */
.L_x_8789:
        /* <DEDUP_REMOVED lines=13> */
[----:B------:R0:W3:Y:S01]  /*4660*/  F2F.F64.F32 R30, R0 ;  /* 0x00000000001e7310 */ /* 0x0000e20000201800 */
[----:B------:R-:W-:Y:S05]  /*4670*/  BRA `(.L_x_8778) ;  /* 0x0000000400cc7947 */ /* 0x000fea0003800000 */
.L_x_8788:
[----:B------:R-:W3:Y:S02]  /*4680*/  LDG.E.U16 R0, desc[UR36][R4.64] ;  /* 0x0000002404007981 */ /* 0x000ee4000c1e1500 */
[----:B---3--:R-:W-:-:S04]  /*4690*/  IMAD.U32 R0, R0, 0x10000, RZ ;  /* 0x0001000000007824 */ /* 0x008fc800078e00ff */
[----:B------:R-:W-:-:S04]  /*46a0*/  FMUL.FTZ R0, R0, 1 ;  /* 0x3f80000000007820 */ /* 0x000fc80000410000 */
[----:B------:R3:W0:Y:S01]  /*46b0*/  F2F.F64.F32 R30, R0 ;  /* 0x00000000001e7310 */ /* 0x0006220000201800 */
[----:B------:R-:W-:Y:S05]  /*46c0*/  BRA `(.L_x_8778) ;  /* 0x0000000400b87947 */ /* 0x000fea0003800000 */
.L_x_8785:
        /* <DEDUP_REMOVED lines=9> */
[----:B---3--:R0:W3:Y:S01]  /*4760*/  I2F.F64.U16 R30, R4 ;  /* 0x00000004001e7312 */ /* 0x0080e20000101800 */
[----:B------:R-:W-:Y:S05]  /*4770*/  BRA `(.L_x_8778) ;  /* 0x00000004008c7947 */ /* 0x000fea0003800000 */
.L_x_8792:
        /* <DEDUP_REMOVED lines=21> */
.L_x_8796:
[----:B------:R-:W-:Y:S05]  /*48d0*/  BSYNC B1 ;  /* 0x0000000000017941 */ /* 0x000fea0003800000 */
.L_x_8795:
[----:B------:R-:W-:Y:S01]  /*48e0*/  LEA R5, R0, 0x3b800000, 0x17 ;  /* 0x3b80000000057811 */ /* 0x000fe200078eb8ff */
[----:B------:R-:W-:-:S05]  /*48f0*/  IMAD.SHL.U32 R0, R3, 0x100000, RZ ;  /* 0x0010000003007824 */ /* 0x000fca00078e00ff */
[----:B------:R-:W-:-:S07]  /*4900*/  LOP3.LUT R0, R5, R0, R6, 0xfe, !PT ;  /* 0x0000000005007212 */ /* 0x000fce00078efe06 */
.L_x_8794:
[----:B------:R-:W-:Y:S05]  /*4910*/  BSYNC B0 ;  /* 0x0000000000007941 */ /* 0x000fea0003800000 */
.L_x_8793:
[----:B------:R-:W-:-:S04]  /*4920*/  FMUL.FTZ R0, R0, 1 ;  /* 0x3f80000000007820 */ /* 0x000fc80000410000 */
[----:B------:R0:W3:Y:S01]  /*4930*/  F2F.F64.F32 R30, R0 ;  /* 0x00000000001e7310 */ /* 0x0000e20000201800 */
[----:B------:R-:W-:Y:S05]  /*4940*/  BRA `(.L_x_8778) ;  /* 0x0000000400187947 */ /* 0x000fea0003800000 */
.L_x_8791:
        /* <DEDUP_REMOVED lines=21> */
.L_x_8800:
[----:B------:R-:W-:Y:S05]  /*4aa0*/  BSYNC B1 ;  /* 0x0000000000017941 */ /* 0x000fea0003800000 */
.L_x_8799:
[----:B------:R-:W-:Y:S01]  /*4ab0*/  LEA R5, R0, 0x37800000, 0x17 ;  /* 0x3780000000057811 */ /* 0x000fe200078eb8ff */
[----:B------:R-:W-:-:S05]  /*4ac0*/  IMAD.SHL.U32 R0, R3, 0x200000, RZ ;  /* 0x0020000003007824 */ /* 0x000fca00078e00ff */
[----:B------:R-:W-:-:S07]  /*4ad0*/  LOP3.LUT R0, R5, R0, R6, 0xfe, !PT ;  /* 0x0000000005007212 */ /* 0x000fce00078efe06 */
.L_x_8798:
[----:B------:R-:W-:Y:S05]  /*4ae0*/  BSYNC B0 ;  /* 0x0000000000007941 */ /* 0x000fea0003800000 */
.L_x_8797:
[----:B------:R-:W-:-:S04]  /*4af0*/  FMUL.FTZ R0, R0, 1 ;  /* 0x3f80000000007820 */ /* 0x000fc80000410000 */
[----:B------:R0:W3:Y:S01]  /*4b00*/  F2F.F64.F32 R30, R0 ;  /* 0x00000000001e7310 */ /* 0x0000e20000201800 */
[----:B------:R-:W-:Y:S05]  /*4b10*/  BRA `(.L_x_8778) ;  /* 0x0000000000a47947 */ /* 0x000fea0003800000 */
.L_x_8790:
        /* <DEDUP_REMOVED lines=14> */
.L_x_8804:
[----:B------:R-:W-:Y:S05]  /*4c00*/  BSYNC B0 ;  /* 0x0000000000007941 */ /* 0x000fea0003800000 */
.L_x_8803:
[----:B------:R-:W-:-:S04]  /*4c10*/  FMUL.FTZ R0, R0, 1 ;  /* 0x3f80000000007820 */ /* 0x000fc80000410000 */
[----:B------:R0:W3:Y:S01]  /*4c20*/  F2F.F64.F32 R30, R0 ;  /* 0x00000000001e7310 */ /* 0x0000e20000201800 */
[----:B------:R-:W-:Y:S05]  /*4c30*/  BRA `(.L_x_8778) ;  /* 0x00000000005c7947 */ /* 0x000fea0003800000 */
.L_x_8777:
        /* <DEDUP_REMOVED lines=16> */
.L_x_8805:
[----:B------:R-:W-:Y:S01]  /*4d40*/  CS2R R30, SRZ ;  /* 0x00000000001e7805 */ /* 0x000fe2000001ff00 */
[----:B------:R-:W-:Y:S06]  /*4d50*/  BRA `(.L_x_8778) ;  /* 0x0000000000147947 */ /* 0x000fec0003800000 */
.L_x_8802:
[----:B------:R-:W3:Y:S02]  /*4d60*/  LDG.E.64 R30, desc[UR36][R4.64] ;  /* 0x00000024041e7981 */ /* 0x000ee4000c1e1b00 */
[----:B---3--:R-:W0:Y:S01]  /*4d70*/  I2F.F64.U64 R30, R30 ;  /* 0x0000001e001e7312 */ /* 0x008e220000301800 */
[----:B------:R-:W-:Y:S05]  /*4d80*/  BRA `(.L_x_8778) ;  /* 0x0000000000087947 */ /* 0x000fea0003800000 */
.L_x_8801:
[----:B------:R-:W3:Y:S02]  /*4d90*/  LDG.E R4, desc[UR36][R4.64] ;  /* 0x0000002404047981 */ /* 0x000ee4000c1e1900 */
[----:B---3--:R0:W3:Y:S02]  /*4da0*/  I2F.F64.U32 R30, R4 ;  /* 0x00000004001e7312 */ /* 0x0080e40000201800 */
.L_x_8778:
[----:B0-----:R-:W0:Y:S01]  /*4db0*/  LDC.64 R4, c[0x0][0x228] ;  /* 0x00008a00ff047b82 */ /* 0x001e220000000a00 */
[----:B---3--:R-:W-:Y:S01]  /*4dc0*/  PRMT R0, R16, 0x9910, RZ ;  /* 0x0000991010007816 */ /* 0x008fe200000000ff */
        /* <DEDUP_REMOVED lines=17> */
.L_x_8809:
[----:B------:R-:W3:Y:S02]  /*4ee0*/  LDG.E.U8 R4, desc[UR36][R4.64] ;  /* 0x0000002404047981 */ /* 0x000ee4000c1e1100 */
[----:B---3--:R0:W3:Y:S01]  /*4ef0*/  I2F.F64.U16 R24, R4 ;  /* 0x0000000400187312 */ /* 0x0080e20000101800 */
[----:B------:R-:W-:Y:S05]  /*4f00*/  BRA `(.L_x_8811) ;  /* 0x0000000c00707947 */ /* 0x000fea0003800000 */
.L_x_8808:
        /* <DEDUP_REMOVED lines=9> */
.L_x_8813:
[----:B------:R-:W3:Y:S02]  /*4fa0*/  LDG.E R4, desc[UR36][R4.64] ;  /* 0x0000002404047981 */ /* 0x000ee4000c1e1900 */
[----:B---3--:R0:W3:Y:S01]  /*4fb0*/  I2F.F64 R24, R4 ;  /* 0x0000000400187312 */ /* 0x0080e20000201c00 */
[----:B------:R-:W-:Y:S05]  /*4fc0*/  BRA `(.L_x_8811) ;  /* 0x0000000c00407947 */ /* 0x000fea0003800000 */
.L_x_8812:
[----:B------:R-:W3:Y:S02]  /*4fd0*/  LDG.E.U16 R4, desc[UR36][R4.64] ;  /* 0x0000002404047981 */ /* 0x000ee4000c1e1500 */
[----:B---3--:R0:W3:Y:S01]  /*4fe0*/  I2F.F64.S16 R24, R4 ;  /* 0x0000000400187312 */ /* 0x0080e20000101c00 */
[----:B------:R-:W-:Y:S05]  /*4ff0*/  BRA `(.L_x_8811) ;  /* 0x0000000c00347947 */ /* 0x000fea0003800000 */
.L_x_8807:
        /* <DEDUP_REMOVED lines=10> */
.L_x_8815:
[----:B------:R-:W3:Y:S02]  /*50a0*/  LDG.E.U16 R0, desc[UR36][R4.64] ;  /* 0x0000002404007981 */ /* 0x000ee4000c1e1500 */
[----:B---3--:R-:W-:-:S05]  /*50b0*/  HADD2.F32 R0, -RZ, R0.H0_H0 ;  /* 0x20000000ff007230 */ /* 0x008fca0000004100 */
[----:B------:R-:W-:-:S04]  /*50c0*/  FMUL.FTZ R0, R0, 1 ;  /* 0x3f80000000007820 */ /* 0x000fc80000410000 */
[----:B------:R0:W3:Y:S01]  /*50d0*/  F2F.F64.F32 R24, R0 ;  /* 0x0000000000187310 */ /* 0x0000e20000201800 */
[----:B------:R-:W-:Y:S05]  /*50e0*/  BRA `(.L_x_8811) ;  /* 0x0000000800f87947 */ /* 0x000fea0003800000 */
.L_x_8814:
        /* <DEDUP_REMOVED lines=10> */
.L_x_8817:
[----:B------:R-:W3:Y:S02]  /*5190*/  LDG.E.U16 R4, desc[UR36][R4.64] ;  /* 0x0000002404047981 */ /* 0x000ee4000c1e1500 */
[----:B---3--:R-:W-:-:S05]  /*51a0*/  HADD2.F32 R0, -RZ, R4.H0_H0 ;  /* 0x20000004ff007230 */ /* 0x008fca0000004100 */
[----:B------:R-:W-:-:S04]  /*51b0*/  FMUL.FTZ R0, R0, 1 ;  /* 0x3f80000000007820 */ /* 0x000fc80000410000 */
[----:B------:R0:W3:Y:S01]  /*51c0*/  F2F.F64.F32 R24, R0 ;  /* 0x0000000000187310 */ /* 0x0000e20000201800 */
[----:B------:R-:W-:Y:S05]  /*51d0*/  BRA `(.L_x_8811) ;  /* 0x0000000800bc7947 */ /* 0x000fea0003800000 */
.L_x_8816:
[----:B------:R0:W5:Y:S01]  /*51e0*/  LDG.E.64 R24, desc[UR36][R4.64] ;  /* 0x0000002404187981 */ /* 0x000162000c1e1b00 */
[----:B------:R-:W-:Y:S05]  /*51f0*/  BRA `(.L_x_8811) ;  /* 0x0000000800b47947 */ /* 0x000fea0003800000 */
.L_x_8806:
        /* <DEDUP_REMOVED lines=13> */
.L_x_8820:
[----:B------:R0:W5:Y:S01]  /*52d0*/  LDG.E.64 R24, desc[UR36][R4.64] ;  /* 0x0000002404187981 */ /* 0x000162000c1e1b00 */
[----:B------:R-:W-:Y:S05]  /*52e0*/  BRA `(.L_x_8811) ;  /* 0x0000000800787947 */ /* 0x000fea0003800000 */
.L_x_8819:
        /* <DEDUP_REMOVED lines=28> */
.L_x_8822:
        /* <DEDUP_REMOVED lines=15> */
.L_x_8821:
[----:B------:R-:W3:Y:S02]  /*55a0*/  LDG.E.U16 R0, desc[UR36][R4.64] ;  /* 0x0000002404007981 */ /* 0x000ee4000c1e1500 */
[----:B---3--:R-:W-:-:S04]  /*55b0*/  IMAD.U32 R0, R0, 0x10000, RZ ;  /* 0x0001000000007824 */ /* 0x008fc800078e00ff */
[----:B------:R-:W-:-:S04]  /*55c0*/  FMUL.FTZ R0, R0, 1 ;  /* 0x3f80000000007820 */ /* 0x000fc80000410000 */
[----:B------:R0:W3:Y:S01]  /*55d0*/  F2F.F64.F32 R24, R0 ;  /* 0x0000000000187310 */ /* 0x0000e20000201800 */
[----:B------:R-:W-:Y:S05]  /*55e0*/  BRA `(.L_x_8811) ;  /* 0x0000000400b87947 */ /* 0x000fea0003800000 */
.L_x_8818:
        /* <DEDUP_REMOVED lines=11> */
.L_x_8825:
        /* <DEDUP_REMOVED lines=21> */
.L_x_8829:
[----:B------:R-:W-:Y:S05]  /*57f0*/  BSYNC B1 ;  /* 0x0000000000017941 */ /* 0x000fea0003800000 */
.L_x_8828:
[----:B------:R-:W-:Y:S01]  /*5800*/  LEA R5, R0, 0x3b800000, 0x17 ;  /* 0x3b80000000057811 */ /* 0x000fe200078eb8ff */
[----:B------:R-:W-:-:S05]  /*5810*/  IMAD.SHL.U32 R0, R3, 0x100000, RZ ;  /* 0x0010000003007824 */ /* 0x000fca00078e00ff */
[----:B------:R-:W-:-:S07]  /*5820*/  LOP3.LUT R0, R5, R0, R6, 0xfe, !PT ;  /* 0x0000000005007212 */ /* 0x000fce00078efe06 */
.L_x_8827:
[----:B------:R-:W-:Y:S05]  /*5830*/  BSYNC B0 ;  /* 0x0000000000007941 */ /* 0x000fea0003800000 */
.L_x_8826:
[----:B------:R-:W-:-:S04]  /*5840*/  FMUL.FTZ R0, R0, 1 ;  /* 0x3f80000000007820 */ /* 0x000fc80000410000 */
[----:B------:R0:W3:Y:S01]  /*5850*/  F2F.F64.F32 R24, R0 ;  /* 0x0000000000187310 */ /* 0x0000e20000201800 */
[----:B------:R-:W-:Y:S05]  /*5860*/  BRA `(.L_x_8811) ;  /* 0x0000000400187947 */ /* 0x000fea0003800000 */
.L_x_8824:
        /* <DEDUP_REMOVED lines=21> */
.L_x_8833:
[----:B------:R-:W-:Y:S05]  /*59c0*/  BSYNC B1 ;  /* 0x0000000000017941 */ /* 0x000fea0003800000 */
.L_x_8832:
[----:B------:R-:W-:Y:S01]  /*59d0*/  LEA R5, R0, 0x37800000, 0x17 ;  /* 0x3780000000057811 */ /* 0x000fe200078eb8ff */
[----:B------:R-:W-:-:S05]  /*59e0*/  IMAD.SHL.U32 R0, R3, 0x200000, RZ ;  /* 0x0020000003007824 */ /* 0x000fca00078e00ff */
[----:B------:R-:W-:-:S07]  /*59f0*/  LOP3.LUT R0, R5, R0, R6, 0xfe, !PT ;  /* 0x0000000005007212 */ /* 0x000fce00078efe06 */
.L_x_8831:
[----:B------:R-:W-:Y:S05]  /*5a00*/  BSYNC B0 ;  /* 0x0000000000007941 */ /* 0x000fea0003800000 */
.L_x_8830:
[----:B------:R-:W-:-:S04]  /*5a10*/  FMUL.FTZ R0, R0, 1 ;  /* 0x3f80000000007820 */ /* 0x000fc80000410000 */
[----:B------:R0:W3:Y:S01]  /*5a20*/  F2F.F64.F32 R24, R0 ;  /* 0x0000000000187310 */ /* 0x0000e20000201800 */
[----:B------:R-:W-:Y:S05]  /*5a30*/  BRA `(.L_x_8811) ;  /* 0x0000000000a47947 */ /* 0x000fea0003800000 */
.L_x_8823:
        /* <DEDUP_REMOVED lines=14> */
.L_x_8837:
[----:B------:R-:W-:Y:S05]  /*5b20*/  BSYNC B0 ;  /* 0x0000000000007941 */ /* 0x000fea0003800000 */
.L_x_8836:
[----:B------:R-:W-:-:S04]  /*5b30*/  FMUL.FTZ R0, R0, 1 ;  /* 0x3f80000000007820 */ /* 0x000fc80000410000 */
[----:B------:R0:W3:Y:S01]  /*5b40*/  F2F.F64.F32 R24, R0 ;  /* 0x0000000000187310 */ /* 0x0000e20000201800 */
[----:B------:R-:W-:Y:S05]  /*5b50*/  BRA `(.L_x_8811) ;  /* 0x00000000005c7947 */ /* 0x000fea0003800000 */
.L_x_8810:
        /* <DEDUP_REMOVED lines=16> */
.L_x_8838:
[----:B------:R-:W-:Y:S01]  /*5c60*/  CS2R R24, SRZ ;  /* 0x0000000000187805 */ /* 0x000fe2000001ff00 */
[----:B------:R-:W-:Y:S06]  /*5c70*/  BRA `(.L_x_8811) ;  /* 0x0000000000147947 */ /* 0x000fec0003800000 */
.L_x_8835:
[----:B------:R-:W3:Y:S02]  /*5c80*/  LDG.E.64 R24, desc[UR36][R4.64] ;  /* 0x0000002404187981 */ /* 0x000ee4000c1e1b00 */
[----:B---3--:R-:W0:Y:S01]  /*5c90*/  I2F.F64.U64 R24, R24 ;  /* 0x0000001800187312 */ /* 0x008e220000301800 */
[----:B------:R-:W-:Y:S05]  /*5ca0*/  BRA `(.L_x_8811) ;  /* 0x0000000000087947 */ /* 0x000fea0003800000 */
.L_x_8834:
[----:B------:R-:W3:Y:S02]  /*5cb0*/  LDG.E R4, desc[UR36][R4.64] ;  /* 0x0000002404047981 */ /* 0x000ee4000c1e1900 */
[----:B---3--:R0:W3:Y:S02]  /*5cc0*/  I2F.F64.U32 R24, R4 ;  /* 0x0000000400187312 */ /* 0x0080e40000201800 */
.L_x_8811:
[----:B------:R-:W-:-:S07]  /*5cd0*/  VIADD R23, R23, 0x80 ;  /* 0x0000008017177836 */ /* 0x000fce0000000000 */
.L_x_8772:
[----:B------:R-:W-:Y:S05]  /*5ce0*/  BSYNC B6 ;  /* 0x0000000000067941 */ /* 0x000fea0003800000 */
.L_x_8771:
        /* <DEDUP_REMOVED lines=24> */
.L_x_8844:
[----:B------:R-:W3:Y:S02]  /*5e70*/  LDG.E.U8 R4, desc[UR36][R4.64] ;  /* 0x0000002404047981 */ /* 0x000ee4000c1e1100 */
[----:B---3--:R0:W3:Y:S01]  /*5e80*/  I2F.F64.U16 R16, R4 ;  /* 0x0000000400107312 */ /* 0x0080e20000101800 */
[----:B------:R-:W-:Y:S05]  /*5e90*/  BRA `(.L_x_8846) ;  /* 0x0000000c00707947 */ /* 0x000fea0003800000 */
.L_x_8843:
        /* <DEDUP_REMOVED lines=9> */
.L_x_8848:
[----:B------:R-:W3:Y:S02]  /*5f30*/  LDG.E R4, desc[UR36][R4.64] ;  /* 0x0000002404047981 */ /* 0x000ee4000c1e1900 */
[----:B---3--:R0:W3:Y:S01]  /*5f40*/  I2F.F64 R16, R4 ;  /* 0x0000000400107312 */ /* 0x0080e20000201c00 */
[----:B------:R-:W-:Y:S05]  /*5f50*/  BRA `(.L_x_8846) ;  /* 0x0000000c00407947 */ /* 0x000fea0003800000 */
.L_x_8847:
[----:B------:R-:W3:Y:S02]  /*5f60*/  LDG.E.U16 R4, desc[UR36][R4.64] ;  /* 0x0000002404047981 */ /* 0x000ee4000c1e1500 */
[----:B---3--:R0:W3:Y:S01]  /*5f70*/  I2F.F64.S16 R16, R4 ;  /* 0x0000000400107312 */ /* 0x0080e20000101c00 */
[----:B------:R-:W-:Y:S05]  /*5f80*/  BRA `(.L_x_8846) ;  /* 0x0000000c00347947 */ /* 0x000fea0003800000 */
.L_x_8842:
        /* <DEDUP_REMOVED lines=10> */
.L_x_8850:
[----:B------:R-:W3:Y:S02]  /*6030*/  LDG.E.U16 R0, desc[UR36][R4.64] ;  /* 0x0000002404007981 */ /* 0x000ee4000c1e1500 */
[----:B---3--:R-:W-:-:S05]  /*6040*/  HADD2.F32 R0, -RZ, R0.H0_H0 ;  /* 0x20000000ff007230 */ /* 0x008fca0000004100 */
[----:B------:R-:W-:-:S04]  /*6050*/  FMUL.FTZ R0, R0, 1 ;  /* 0x3f80000000007820 */ /* 0x000fc80000410000 */
[----:B------:R0:W3:Y:S01]  /*6060*/  F2F.F64.F32 R16, R0 ;  /* 0x0000000000107310 */ /* 0x0000e20000201800 */
[----:B------:R-:W-:Y:S05]  /*6070*/  BRA `(.L_x_8846) ;  /* 0x0000000800f87947 */ /* 0x000fea0003800000 */
.L_x_8849:
        /* <DEDUP_REMOVED lines=10> */
.L_x_8852:
[----:B------:R-:W3:Y:S02]  /*6120*/  LDG.E.U16 R4, desc[UR36][R4.64] ;  /* 0x0000002404047981 */ /* 0x000ee4000c1e1500 */
[----:B---3--:R-:W-:-:S05]  /*6130*/  HADD2.F32 R0, -RZ, R4.H0_H0 ;  /* 0x20000004ff007230 */ /* 0x008fca0000004100 */
[----:B------:R-:W-:-:S04]  /*6140*/  FMUL.FTZ R0, R0, 1 ;  /* 0x3f80000000007820 */ /* 0x000fc80000410000 */
[----:B------:R0:W3:Y:S01]  /*6150*/  F2F.F64.F32 R16, R0 ;  /* 0x0000000000107310 */ /* 0x0000e20000201800 */
[----:B------:R-:W-:Y:S05]  /*6160*/  BRA `(.L_x_8846) ;  /* 0x0000000800bc7947 */ /* 0x000fea0003800000 */
.L_x_8851:
[----:B------:R0:W5:Y:S01]  /*6170*/  LDG.E.64 R16, desc[UR36][R4.64] ;  /* 0x0000002404107981 */ /* 0x000162000c1e1b00 */
[----:B------:R-:W-:Y:S05]  /*6180*/  BRA `(.L_x_8846) ;  /* 0x0000000800b47947 */ /* 0x000fea0003800000 */
.L_x_8841:
        /* <DEDUP_REMOVED lines=13> */
.L_x_8855:
[----:B------:R0:W5:Y:S01]  /*6260*/  LDG.E.64 R16, desc[UR36][R4.64] ;  /* 0x0000002404107981 */ /* 0x000162000c1e1b00 */
[----:B------:R-:W-:Y:S05]  /*6270*/  BRA `(.L_x_8846) ;  /* 0x0000000800787947 */ /* 0x000fea0003800000 */
.L_x_8854:
        /* <DEDUP_REMOVED lines=28> */
.L_x_8857:
        /* <DEDUP_REMOVED lines=15> */
.L_x_8856:
[----:B------:R-:W3:Y:S02]  /*6530*/  LDG.E.U16 R0, desc[UR36][R4.64] ;  /* 0x0000002404007981 */ /* 0x000ee4000c1e1500 */
[----:B---3--:R-:W-:-:S04]  /*6540*/  IMAD.U32 R0, R0, 0x10000, RZ ;  /* 0x0001000000007824 */ /* 0x008fc800078e00ff */
[----:B------:R-:W-:-:S04]  /*6550*/  FMUL.FTZ R0, R0, 1 ;  /* 0x3f80000000007820 */ /* 0x000fc80000410000 */
[----:B------:R0:W3:Y:S01]  /*6560*/  F2F.F64.F32 R16, R0 ;  /* 0x0000000000107310 */ /* 0x0000e20000201800 */
[----:B------:R-:W-:Y:S05]  /*6570*/  BRA `(.L_x_8846) ;  /* 0x0000000400b87947 */ /* 0x000fea0003800000 */
.L_x_8853:
        /* <DEDUP_REMOVED lines=11> */
.L_x_8860:
        /* <DEDUP_REMOVED lines=21> */
.L_x_8864:
[----:B------:R-:W-:Y:S05]  /*6780*/  BSYNC B1 ;  /* 0x0000000000017941 */ /* 0x000fea0003800000 */
.L_x_8863:
[----:B------:R-:W-:Y:S01]  /*6790*/  LEA R5, R0, 0x3b800000, 0x17 ;  /* 0x3b80000000057811 */ /* 0x000fe200078eb8ff */
[----:B------:R-:W-:-:S05]  /*67a0*/  IMAD.SHL.U32 R0, R3, 0x100000, RZ ;  /* 0x0010000003007824 */ /* 0x000fca00078e00ff */
[----:B------:R-:W-:-:S07]  /*67b0*/  LOP3.LUT R0, R5, R0, R6, 0xfe, !PT ;  /* 0x0000000005007212 */ /* 0x000fce00078efe06 */
.L_x_8862:
[----:B------:R-:W-:Y:S05]  /*67c0*/  BSYNC B0 ;  /* 0x0000000000007941 */ /* 0x000fea0003800000 */
.L_x_8861:
[----:B------:R-:W-:-:S04]  /*67d0*/  FMUL.FTZ R0, R0, 1 ;  /* 0x3f80000000007820 */ /* 0x000fc80000410000 */
[----:B------:R0:W3:Y:S01]  /*67e0*/  F2F.F64.F32 R16, R0 ;  /* 0x0000000000107310 */ /* 0x0000e20000201800 */
[----:B------:R-:W-:Y:S05]  /*67f0*/  BRA `(.L_x_8846) ;  /* 0x0000000400187947 */ /* 0x000fea0003800000 */
.L_x_8859:
        /* <DEDUP_REMOVED lines=21> */
.L_x_8868:
[----:B------:R-:W-:Y:S05]  /*6950*/  BSYNC B1 ;  /* 0x0000000000017941 */ /* 0x000fea0003800000 */
.L_x_8867:
[----:B------:R-:W-:Y:S01]  /*6960*/  LEA R5, R0, 0x37800000, 0x17 ;  /* 0x3780000000057811 */ /* 0x000fe200078eb8ff */
[----:B------:R-:W-:-:S05]  /*6970*/  IMAD.SHL.U32 R0, R3, 0x200000, RZ ;  /* 0x0020000003007824 */ /* 0x000fca00078e00ff */
[----:B------:R-:W-:-:S07]  /*6980*/  LOP3.LUT R0, R5, R0, R6, 0xfe, !PT ;  /* 0x0000000005007212 */ /* 0x000fce00078efe06 */
.L_x_8866:
[----:B------:R-:W-:Y:S05]  /*6990*/  BSYNC B0 ;  /* 0x0000000000007941 */ /* 0x000fea0003800000 */
.L_x_8865:
[----:B------:R-:W-:-:S04]  /*69a0*/  FMUL.FTZ R0, R0, 1 ;  /* 0x3f80000000007820 */ /* 0x000fc80000410000 */
[----:B------:R0:W3:Y:S01]  /*69b0*/  F2F.F64.F32 R16, R0 ;  /* 0x0000000000107310 */ /* 0x0000e20000201800 */
[----:B------:R-:W-:Y:S05]  /*69c0*/  BRA `(.L_x_8846) ;  /* 0x0000000000a47947 */ /* 0x000fea0003800000 */
.L_x_8858:
        /* <DEDUP_REMOVED lines=14> */
.L_x_8872:
[----:B------:R-:W-:Y:S05]  /*6ab0*/  BSYNC B0 ;  /* 0x0000000000007941 */ /* 0x000fea0003800000 */
.L_x_8871:
[----:B------:R-:W-:-:S04]  /*6ac0*/  FMUL.FTZ R0, R0, 1 ;  /* 0x3f80000000007820 */ /* 0x000fc80000410000 */
[----:B------:R0:W3:Y:S01]  /*6ad0*/  F2F.F64.F32 R16, R0 ;  /* 0x0000000000107310 */ /* 0x0000e20000201800 */
[----:B------:R-:W-:Y:S05]  /*6ae0*/  BRA `(.L_x_8846) ;  /* 0x00000000005c7947 */ /* 0x000fea0003800000 */
.L_x_8845:
        /* <DEDUP_REMOVED lines=16> */
.L_x_8873:
[----:B------:R-:W-:Y:S01]  /*6bf0*/  CS2R R16, SRZ ;  /* 0x0000000000107805 */ /* 0x000fe2000001ff00 */
[----:B------:R-:W-:Y:S06]  /*6c00*/  BRA `(.L_x_8846) ;  /* 0x0000000000147947 */ /* 0x000fec0003800000 */
.L_x_8870:
[----:B------:R-:W3:Y:S02]  /*6c10*/  LDG.E.64 R16, desc[UR36][R4.64] ;  /* 0x0000002404107981 */ /* 0x000ee4000c1e1b00 */
[----:B---3--:R-:W0:Y:S01]  /*6c20*/  I2F.F64.U64 R16, R16 ;  /* 0x0000001000107312 */ /* 0x008e220000301800 */
[----:B------:R-:W-:Y:S05]  /*6c30*/  BRA `(.L_x_8846) ;  /* 0x0000000000087947 */ /* 0x000fea0003800000 */
.L_x_8869:
[----:B------:R-:W3:Y:S02]  /*6c40*/  LDG.E R4, desc[UR36][R4.64] ;  /* 0x0000002404047981 */ /* 0x000ee4000c1e1900 */
[----:B---3--:R0:W3:Y:S02]  /*6c50*/  I2F.F64.U32 R16, R4 ;  /* 0x0000000400107312 */ /* 0x0080e40000201800 */
.L_x_8846:
        /* <DEDUP_REMOVED lines=20> */
.L_x_8877:
[----:B------:R-:W2:Y:S02]  /*6da0*/  LDG.E.U8 R4, desc[UR36][R4.64] ;  /* 0x0000002404047981 */ /* 0x000ea4000c1e1100 */
[----:B--2---:R0:W1:Y:S01]  /*6db0*/  I2F.F64.U16 R26, R4 ;  /* 0x00000004001a7312 */ /* 0x0040620000101800 */
[----:B------:R-:W-:Y:S05]  /*6dc0*/  BRA `(.L_x_8840) ;  /* 0x0000000c006c7947 */ /* 0x000fea0003800000 */
.L_x_8876:
        /* <DEDUP_REMOVED lines=9> */
.L_x_8880:
[----:B------:R-:W2:Y:S02]  /*6e60*/  LDG.E R4, desc[UR36][R4.64] ;  /* 0x0000002404047981 */ /* 0x000ea4000c1e1900 */
[----:B--2---:R0:W1:Y:S01]  /*6e70*/  I2F.F64 R26, R4 ;  /* 0x00000004001a7312 */ /* 0x0040620000201c00 */
[----:B------:R-:W-:Y:S05]  /*6e80*/  BRA `(.L_x_8840) ;  /* 0x0000000c003c7947 */ /* 0x000fea0003800000 */
.L_x_8879:
[----:B------:R-:W2:Y:S02]  /*6e90*/  LDG.E.U16 R4, desc[UR36][R4.64] ;  /* 0x0000002404047981 */ /* 0x000ea4000c1e1500 */
[----:B--2---:R0:W1:Y:S01]  /*6ea0*/  I2F.F64.S16 R26, R4 ;  /* 0x00000004001a7312 */ /* 0x0040620000101c00 */
[----:B------:R-:W-:Y:S05]  /*6eb0*/  BRA `(.L_x_8840) ;  /* 0x0000000c00307947 */ /* 0x000fea0003800000 */
.L_x_8875:
        /* <DEDUP_REMOVED lines=10> */
.L_x_8882:
[----:B------:R-:W2:Y:S02]  /*6f60*/  LDG.E.U16 R0, desc[UR36][R4.64] ;  /* 0x0000002404007981 */ /* 0x000ea4000c1e1500 */
[----:B--2---:R-:W-:-:S05]  /*6f70*/  HADD2.F32 R0, -RZ, R0.H0_H0 ;  /* 0x20000000ff007230 */ /* 0x004fca0000004100 */
[----:B------:R-:W-:-:S04]  /*6f80*/  FMUL.FTZ R0, R0, 1 ;  /* 0x3f80000000007820 */ /* 0x000fc80000410000 */
[----:B------:R0:W1:Y:S01]  /*6f90*/  F2F.F64.F32 R26, R0 ;  /* 0x00000000001a7310 */ /* 0x0000620000201800 */
[----:B------:R-:W-:Y:S05]  /*6fa0*/  BRA `(.L_x_8840) ;  /* 0x0000000800f47947 */ /* 0x000fea0003800000 */
.L_x_8881:
        /* <DEDUP_REMOVED lines=10> */
.L_x_8884:
[----:B------:R-:W2:Y:S02]  /*7050*/  LDG.E.U16 R4, desc[UR36][R4.64] ;  /* 0x0000002404047981 */ /* 0x000ea4000c1e1500 */
[----:B--2---:R-:W-:-:S05]  /*7060*/  HADD2.F32 R0, -RZ, R4.H0_H0 ;  /* 0x20000004ff007230 */ /* 0x004fca0000004100 */
[----:B------:R-:W-:-:S04]  /*7070*/  FMUL.FTZ R0, R0, 1 ;  /* 0x3f80000000007820 */ /* 0x000fc80000410000 */
[----:B------:R0:W1:Y:S01]  /*7080*/  F2F.F64.F32 R26, R0 ;  /* 0x00000000001a7310 */ /* 0x0000620000201800 */
[----:B------:R-:W-:Y:S05]  /*7090*/  BRA `(.L_x_8840) ;  /* 0x0000000800b87947 */ /* 0x000fea0003800000 */
.L_x_8883:
[----:B------:R0:W5:Y:S01]  /*70a0*/  LDG.E.64 R26, desc[UR36][R4.64] ;  /* 0x00000024041a7981 */ /* 0x000162000c1e1b00 */
[----:B------:R-:W-:Y:S05]  /*70b0*/  BRA `(.L_x_8840) ;  /* 0x0000000800b07947 */ /* 0x000fea0003800000 */
.L_x_8874:
        /* <DEDUP_REMOVED lines=13> */
.L_x_8887:
[----:B------:R0:W5:Y:S01]  /*7190*/  LDG.E.64 R26, desc[UR36][R4.64] ;  /* 0x00000024041a7981 */ /* 0x000162000c1e1b00 */
[----:B------:R-:W-:Y:S05]  /*71a0*/  BRA `(.L_x_8840) ;  /* 0x0000000800747947 */ /* 0x000fea0003800000 */
.L_x_8886:
        /* <DEDUP_REMOVED lines=28> */
.L_x_8889:
        /* <DEDUP_REMOVED lines=15> */
.L_x_8888:
[----:B------:R-:W2:Y:S02]  /*7460*/  LDG.E.U16 R0, desc[UR36][R4.64] ;  /* 0x0000002404007981 */ /* 0x000ea4000c1e1500 */
[----:B--2---:R-:W-:-:S04]  /*7470*/  IMAD.U32 R0, R0, 0x10000, RZ ;  /* 0x0001000000007824 */ /* 0x004fc800078e00ff */
[----:B------:R-:W-:-:S04]  /*7480*/  FMUL.FTZ R0, R0, 1 ;  /* 0x3f80000000007820 */ /* 0x000fc80000410000 */
[----:B------:R0:W1:Y:S01]  /*7490*/  F2F.F64.F32 R26, R0 ;  /* 0x00000000001a7310 */ /* 0x0000620000201800 */
[----:B------:R-:W-:Y:S05]  /*74a0*/  BRA `(.L_x_8840) ;  /* 0x0000000400b47947 */ /* 0x000fea0003800000 */
.L_x_8885:
        /* <DEDUP_REMOVED lines=11> */
.L_x_8892:
        /* <DEDUP_REMOVED lines=21> */
.L_x_8896:
[----:B------:R-:W-:Y:S05]  /*76b0*/  BSYNC B1 ;  /* 0x0000000000017941 */ /* 0x000fea0003800000 */
.L_x_8895:
[----:B------:R-:W-:Y:S01]  /*76c0*/  LEA R5, R0, 0x3b800000, 0x17 ;  /* 0x3b80000000057811 */ /* 0x000fe200078eb8ff */
[----:B------:R-:W-:-:S05]  /*76d0*/  IMAD.SHL.U32 R0, R3, 0x100000, RZ ;  /* 0x0010000003007824 */ /* 0x000fca00078e00ff */
[----:B------:R-:W-:-:S07]  /*76e0*/  LOP3.LUT R0, R5, R0, R6, 0xfe, !PT ;  /* 0x0000000005007212 */ /* 0x000fce00078efe06 */
.L_x_8894:
[----:B------:R-:W-:Y:S05]  /*76f0*/  BSYNC B0 ;  /* 0x0000000000007941 */ /* 0x000fea0003800000 */
.L_x_8893:
[----:B------:R-:W-:-:S04]  /*7700*/  FMUL.FTZ R0, R0, 1 ;  /* 0x3f80000000007820 */ /* 0x000fc80000410000 */
[----:B------:R0:W1:Y:S01]  /*7710*/  F2F.F64.F32 R26, R0 ;  /* 0x00000000001a7310 */ /* 0x0000620000201800 */
[----:B------:R-:W-:Y:S05]  /*7720*/  BRA `(.L_x_8840) ;  /* 0x0000000400147947 */ /* 0x000fea0003800000 */
.L_x_8891:
        /* <DEDUP_REMOVED lines=21> */
.L_x_8900:
[----:B------:R-:W-:Y:S05]  /*7880*/  BSYNC B1 ;  /* 0x0000000000017941 */ /* 0x000fea0003800000 */
.L_x_8899:
[----:B------:R-:W-:Y:S01]  /*7890*/  LEA R5, R0, 0x37800000, 0x17 ;  /* 0x3780000000057811 */ /* 0x000fe200078eb8ff */
[----:B------:R-:W-:-:S05]  /*78a0*/  IMAD.SHL.U32 R0, R3, 0x200000, RZ ;  /* 0x0020000003007824 */ /* 0x000fca00078e00ff */
[----:B------:R-:W-:-:S07]  /*78b0*/  LOP3.LUT R0, R5, R0, R6, 0xfe, !PT ;  /* 0x0000000005007212 */ /* 0x000fce00078efe06 */
.L_x_8898:
[----:B------:R-:W-:Y:S05]  /*78c0*/  BSYNC B0 ;  /* 0x0000000000007941 */ /* 0x000fea0003800000 */
.L_x_8897:
[----:B------:R-:W-:-:S04]  /*78d0*/  FMUL.FTZ R0, R0, 1 ;  /* 0x3f80000000007820 */ /* 0x000fc80000410000 */
[----:B------:R0:W1:Y:S01]  /*78e0*/  F2F.F64.F32 R26, R0 ;  /* 0x00000000001a7310 */ /* 0x0000620000201800 */
[----:B------:R-:W-:Y:S05]  /*78f0*/  BRA `(.L_x_8840) ;  /* 0x0000000000a07947 */ /* 0x000fea0003800000 */
.L_x_8890:
        /* <DEDUP_REMOVED lines=14> */
.L_x_8904:
[----:B------:R-:W-:Y:S05]  /*79e0*/  BSYNC B0 ;  /* 0x0000000000007941 */ /* 0x000fea0003800000 */
.L_x_8903:
[----:B------:R-:W-:-:S04]  /*79f0*/  FMUL.FTZ R0, R0, 1 ;  /* 0x3f80000000007820 */ /* 0x000fc80000410000 */
[----:B------:R0:W1:Y:S01]  /*7a00*/  F2F.F64.F32 R26, R0 ;  /* 0x00000000001a7310 */ /* 0x0000620000201800 */
[----:B------:R-:W-:Y:S05]  /*7a10*/  BRA `(.L_x_8840) ;  /* 0x0000000000587947 */ /* 0x000fea0003800000 */
.L_x_8878:
        /* <DEDUP_REMOVED lines=16> */
.L_x_8905:
[----:B------:R-:W-:Y:S05]  /*7b20*/  BRA `(.L_x_8840) ;  /* 0x0000000000147947 */ /* 0x000fea0003800000 */
.L_x_8902:
[----:B------:R-:W2:Y:S02]  /*7b30*/  LDG.E.64 R26, desc[UR36][R4.64] ;  /* 0x00000024041a7981 */ /* 0x000ea4000c1e1b00 */
[----:B--2---:R-:W0:Y:S01]  /*7b40*/  I2F.F64.U64 R26, R26 ;  /* 0x0000001a001a7312 */ /* 0x004e220000301800 */
[----:B------:R-:W-:Y:S05]  /*7b50*/  BRA `(.L_x_8840) ;  /* 0x0000000000087947 */ /* 0x000fea0003800000 */
.L_x_8901:
[----:B------:R-:W2:Y:S02]  /*7b60*/  LDG.E R4, desc[UR36][R4.64] ;  /* 0x0000002404047981 */ /* 0x000ea4000c1e1900 */
[----:B--2---:R0:W1:Y:S02]  /*7b70*/  I2F.F64.U32 R26, R4 ;  /* 0x00000004001a7312 */ /* 0x0040640000201800 */
.L_x_8840:
[----:B------:R-:W-:Y:S05]  /*7b80*/  BSYNC B6 ;  /* 0x0000000000067941 */ /* 0x000fea0003800000 */
.L_x_8839:
[----:B------:R-:W2:Y:S01]  /*7b90*/  S2R R23, SR_TID.X ;  /* 0x0000000000177919 */ /* 0x000ea20000002100 */
[----:B------:R-:W2:Y:S01]  /*7ba0*/  LDC.U8 R19, c[0x0][0x240] ;  /* 0x00009000ff137b82 */ /* 0x000ea20000000000 */
[----:B------:R-:W-:Y:S01]  /*7bb0*/  BSSY B6, `(.L_x_8906) ;  /* 0x000011d000067945 */ /* 0x000fe20003800000 */
[----:B01-345:R-:W-:Y:S02]  /*7bc0*/  DMUL R4, R34, R36 ;  /* 0x0000002422047228 */ /* 0x03bfe40000000000 */
[----:B--2---:R-:W-:Y:S02]  /*7bd0*/  DMUL R28, R28, R32 ;  /* 0x000000201c1c7228 */ /* 0x004fe40000000000 */
[----:B------:R-:W-:Y:S02]  /*7be0*/  DMUL R24, R24, R30 ;  /* 0x0000001e18187228 */ /* 0x000fe40000000000 */
[----:B------:R-:W-:Y:S01]  /*7bf0*/  DMUL R16, R16, R26 ;  /* 0x0000001a10107228 */ /* 0x000fe20000000000 */
        /* <DEDUP_REMOVED lines=24> */
.L_x_8911:
[----:B------:R-:W0:Y:S02]  /*7d80*/  F2I.S64.F64.TRUNC R4, R4 ;  /* 0x0000000400047311 */ /* 0x000e24000030d900 */
[----:B0-----:R-:W-:-:S05]  /*7d90*/  IMAD.MOV.U32 R3, RZ, RZ, R4 ;  /* 0x000000ffff037224 */ /* 0x001fca00078e0004 */
[----:B------:R0:W-:Y:S01]  /*7da0*/  STG.E.U8 desc[UR36][R8.64], R3 ;  /* 0x0000000308007986 */ /* 0x0001e2000c101124 */
[----:B------:R-:W-:Y:S05]  /*7db0*/  BRA `(.L_x_8907) ;  /* 0x0000000c00f07947 */ /* 0x000fea0003800000 */
.L_x_8910:
        /* <DEDUP_REMOVED lines=9> */
.L_x_8914:
[----:B------:R-:W0:Y:S02]  /*7e50*/  F2I.F64.TRUNC R5, R4 ;  /* 0x0000000400057311 */ /* 0x000e24000030d100 */
[----:B0-----:R0:W-:Y:S01]  /*7e60*/  STG.E desc[UR36][R8.64], R5 ;  /* 0x0000000508007986 */ /* 0x0011e2000c101924 */
[----:B------:R-:W-:Y:S05]  /*7e70*/  BRA `(.L_x_8907) ;  /* 0x0000000c00c07947 */ /* 0x000fea0003800000 */
.L_x_8913:
[----:B------:R-:W0:Y:S02]  /*7e80*/  F2I.F64.TRUNC R5, R4 ;  /* 0x0000000400057311 */ /* 0x000e24000030d100 */
[----:B0-----:R0:W-:Y:S01]  /*7e90*/  STG.E.U16 desc[UR36][R8.64], R5 ;  /* 0x0000000508007986 */ /* 0x0011e2000c101524 */
[----:B------:R-:W-:Y:S05]  /*7ea0*/  BRA `(.L_x_8907) ;  /* 0x0000000c00b47947 */ /* 0x000fea0003800000 */
.L_x_8909:
        /* <DEDUP_REMOVED lines=13> */
.L_x_8916:
        /* <DEDUP_REMOVED lines=8> */
.L_x_8915:
        /* <DEDUP_REMOVED lines=14> */
.L_x_8918:
        /* <DEDUP_REMOVED lines=9> */
.L_x_8917:
[----:B------:R4:W-:Y:S01]  /*8170*/  STG.E.64 desc[UR36][R8.64], R4 ;  /* 0x0000000408007986 */ /* 0x0009e2000c101b24 */
[----:B------:R-:W-:Y:S05]  /*8180*/  BRA `(.L_x_8907) ;  /* 0x0000000800fc7947 */ /* 0x000fea0003800000 */
.L_x_8908:
        /* <DEDUP_REMOVED lines=12> */
.L_x_8921:
[----:B------:R-:W-:-:S05]  /*8250*/  CS2R R6, SRZ ;  /* 0x0000000000067805 */ /* 0x000fca000001ff00 */
[----:B------:R0:W-:Y:S01]  /*8260*/  STG.E.128 desc[UR36][R8.64], R4 ;  /* 0x0000000408007986 */ /* 0x0001e2000c101d24 */
[----:B------:R-:W-:Y:S05]  /*8270*/  BRA `(.L_x_8907) ;  /* 0x0000000800c07947 */ /* 0x000fea0003800000 */
.L_x_8920:
        /* <DEDUP_REMOVED lines=25> */
.L_x_8925:
[----:B------:R-:W-:Y:S05]  /*8410*/  BSYNC B0 ;  /* 0x0000000000007941 */ /* 0x000fea0003800000 */
.L_x_8924:
[----:B------:R-:W-:-:S05]  /*8420*/  LOP3.LUT R7, R0, R7, RZ, 0xfc, !PT ;  /* 0x0000000700077212 */ /* 0x000fca00078efcff */
[----:B------:R0:W-:Y:S01]  /*8430*/  STG.E.U8 desc[UR36][R8.64], R7 ;  /* 0x0000000708007986 */ /* 0x0001e2000c101124 */
[----:B------:R-:W-:Y:S05]  /*8440*/  BRA `(.L_x_8907) ;  /* 0x00000008004c7947 */ /* 0x000fea0003800000 */
.L_x_8923:
        /* <DEDUP_REMOVED lines=17> */
.L_x_8927:
[----:B------:R-:W-:Y:S01]  /*8560*/  IMAD.MOV.U32 R0, RZ, RZ, 0x7f ;  /* 0x0000007fff007424 */ /* 0x000fe200078e00ff */
[----:B------:R-:W-:-:S04]  /*8570*/  ISETP.GT.U32.AND P0, PT, R3, 0x7f800000, PT ;  /* 0x7f8000000300780c */ /* 0x000fc80003f04070 */
[----:B------:R-:W-:-:S09]  /*8580*/  SEL R0, R0, 0x7c, P0 ;  /* 0x0000007c00007807 */ /* 0x000fd20000000000 */
.L_x_8928:
[----:B------:R-:W-:Y:S05]  /*8590*/  BSYNC B0 ;  /* 0x0000000000007941 */ /* 0x000fea0003800000 */
.L_x_8926:
[----:B------:R-:W-:-:S04]  /*85a0*/  LOP3.LUT R3, R7, 0x80000000, RZ, 0xc0, !PT ;  /* 0x8000000007037812 */ /* 0x000fc800078ec0ff */
[----:B------:R-:W-:-:S04]  /*85b0*/  SHF.R.U32.HI R3, RZ, 0x18, R3 ;  /* 0x00000018ff037819 */ /* 0x000fc80000011603 */
[----:B------:R-:W-:-:S05]  /*85c0*/  LOP3.LUT R3, R0, R3, RZ, 0xfc, !PT ;  /* 0x0000000300037212 */ /* 0x000fca00078efcff */
[----:B------:R0:W-:Y:S01]  /*85d0*/  STG.E.U8 desc[UR36][R8.64], R3 ;  /* 0x0000000308007986 */ /* 0x0001e2000c101124 */
[----:B------:R-:W-:Y:S05]  /*85e0*/  BRA `(.L_x_8907) ;  /* 0x0000000400e47947 */ /* 0x000fea0003800000 */
.L_x_8922:
        /* <DEDUP_REMOVED lines=8> */
.L_x_8919:
        /* <DEDUP_REMOVED lines=11> */
.L_x_8931:
        /* <DEDUP_REMOVED lines=21> */
.L_x_8934:
[----:B------:R-:W-:-:S04]  /*8870*/  LOP3.LUT R0, R7, 0x80000000, RZ, 0xc0, !PT ;  /* 0x8000000007007812 */ /* 0x000fc800078ec0ff */
[----:B------:R-:W-:-:S04]  /*8880*/  SHF.R.U32.HI R0, RZ, 0x18, R0 ;  /* 0x00000018ff007819 */ /* 0x000fc80000011600 */
[----:B------:R-:W-:-:S07]  /*8890*/  LOP3.LUT R0, R3, R0, RZ, 0xfc, !PT ;  /* 0x0000000003007212 */ /* 0x000fce00078efcff */
.L_x_8933:
[----:B------:R-:W-:Y:S05]  /*88a0*/  BSYNC B0 ;  /* 0x0000000000007941 */ /* 0x000fea0003800000 */
.L_x_8932:
[----:B------:R0:W-:Y:S01]  /*88b0*/  STG.E.U8 desc[UR36][R8.64], R0 ;  /* 0x0000000008007986 */ /* 0x0001e2000c101124 */
[----:B------:R-:W-:Y:S05]  /*88c0*/  BRA `(.L_x_8907) ;  /* 0x00000004002c7947 */ /* 0x000fea0003800000 */
.L_x_8930:
        /* <DEDUP_REMOVED lines=21> */
.L_x_8937:
[----:B------:R-:W-:-:S04]  /*8a20*/  LOP3.LUT R0, R7, 0x80000000, RZ, 0xc0, !PT ;  /* 0x8000000007007812 */ /* 0x000fc800078ec0ff */
[----:B------:R-:W-:-:S04]  /*8a30*/  SHF.R.U32.HI R0, RZ, 0x18, R0 ;  /* 0x00000018ff007819 */ /* 0x000fc80000011600 */
[----:B------:R-:W-:-:S07]  /*8a40*/  LOP3.LUT R0, R3, R0, RZ, 0xfc, !PT ;  /* 0x0000000003007212 */ /* 0x000fce00078efcff */
.L_x_8936:
[----:B------:R-:W-:Y:S05]  /*8a50*/  BSYNC B0 ;  /* 0x0000000000007941 */ /* 0x000fea0003800000 */
.L_x_8935:
[----:B------:R0:W-:Y:S01]  /*8a60*/  STG.E.U8 desc[UR36][R8.64], R0 ;  /* 0x0000000008007986 */ /* 0x0001e2000c101124 */
[----:B------:R-:W-:Y:S05]  /*8a70*/  BRA `(.L_x_8907) ;  /* 0x0000000000c07947 */ /* 0x000fea0003800000 */
.L_x_8929:
        /* <DEDUP_REMOVED lines=26> */
.L_x_8912:
        /* <DEDUP_REMOVED lines=16> */
.L_x_8940:
[----:B------:R-:W-:Y:S05]  /*8d20*/  BRA `(.L_x_8907) ;  /* 0x0000000000147947 */ /* 0x000fea0003800000 */
.L_x_8939:
[----:B------:R-:W0:Y:S02]  /*8d30*/  F2I.U64.F64.TRUNC R4, R4 ;  /* 0x0000000400047311 */ /* 0x000e24000030d800 */
[----:B0-----:R0:W-:Y:S01]  /*8d40*/  STG.E.64 desc[UR36][R8.64], R4 ;  /* 0x0000000408007986 */ /* 0x0011e2000c101b24 */
[----:B------:R-:W-:Y:S05]  /*8d50*/  BRA `(.L_x_8907) ;  /* 0x0000000000087947 */ /* 0x000fea0003800000 */
.L_x_8938:
[----:B------:R-:W0:Y:S02]  /*8d60*/  F2I.U32.F64.TRUNC R5, R4 ;  /* 0x0000000400057311 */ /* 0x000e24000030d000 */
[----:B0-----:R0:W-:Y:S02]  /*8d70*/  STG.E desc[UR36][R8.64], R5 ;  /* 0x0000000508007986 */ /* 0x0011e4000c101924 */
.L_x_8907:
[----:B------:R-:W-:Y:S05]  /*8d80*/  BSYNC B6 ;  /* 0x0000000000067941 */ /* 0x000fea0003800000 */
.L_x_8906:
[----:B------:R-:W-:Y:S01]  /*8d90*/  ISETP.GE.AND P0, PT, R23, R2, PT ;  /* 0x000000021700720c */ /* 0x000fe20003f06270 */
[----:B------:R-:W-:-:S12]  /*8da0*/  BSSY B6, `(.L_x_8941) ;  /* 0x0000230000067945 */ /* 0x000fd80003800000 */
[----:B------:R-:W-:Y:S05]  /*8db0*/  @P0 BRA `(.L_x_8942) ;  /* 0x0000002000b80947 */ /* 0x000fea0003800000 */
[----:B0---4-:R-:W0:Y:S01]  /*8dc0*/  LDC.64 R4, c[0x0][0x218] ;  /* 0x00008600ff047b82 */ /* 0x011e220000000a00 */
[----:B------:R-:W-:Y:S01]  /*8dd0*/  IMAD R0, R18, 0x200, R23 ;  /* 0x0000020012007824 */ /* 0x000fe200078e0217 */
[----:B--2---:R-:W-:Y:S01]  /*8de0*/  PRMT R6, R19, 0x9910, RZ ;  /* 0x0000991013067816 */ /* 0x004fe200000000ff */
[----:B------:R-:W-:Y:S02]  /*8df0*/  ULDC UR4, c[0x0][0x244] ;  /* 0x0000910000047ab9 */ /* 0x000fe40000000800 */
[----:B-1-3--:R-:W-:Y:S02]  /*8e00*/  IMAD R3, R0, UR4, RZ ;  /* 0x0000000400037c24 */ /* 0x00afe4000f8e02ff */
        /* <DEDUP_REMOVED lines=16> */
.L_x_8946:
[----:B------:R-:W0:Y:S02]  /*8f10*/  F2I.S64.F64.TRUNC R28, R28 ;  /* 0x0000001c001c7311 */ /* 0x000e24000030d900 */
[----:B0-----:R-:W-:-:S05]  /*8f20*/  IMAD.MOV.U32 R3, RZ, RZ, R28 ;  /* 0x000000ffff037224 */ /* 0x001fca00078e001c */
[----:B------:R0:W-:Y:S01]  /*8f30*/  STG.E.U8 desc[UR36][R4.64], R3 ;  /* 0x0000000304007986 */ /* 0x0001e2000c101124 */
[----:B------:R-:W-:Y:S05]  /*8f40*/  BRA `(.L_x_8948) ;  /* 0x0000000c00f07947 */ /* 0x000fea0003800000 */
.L_x_8945:
        /* <DEDUP_REMOVED lines=9> */
.L_x_8950:
[----:B------:R-:W0:Y:S02]  /*8fe0*/  F2I.F64.TRUNC R29, R28 ;  /* 0x0000001c001d7311 */ /* 0x000e24000030d100 */
[----:B0-----:R0:W-:Y:S01]  /*8ff0*/  STG.E desc[UR36][R4.64], R29 ;  /* 0x0000001d04007986 */ /* 0x0011e2000c101924 */
[----:B------:R-:W-:Y:S05]  /*9000*/  BRA `(.L_x_8948) ;  /* 0x0000000c00c07947 */ /* 0x000fea0003800000 */
.L_x_8949:
[----:B------:R-:W0:Y:S02]  /*9010*/  F2I.F64.TRUNC R29, R28 ;  /* 0x0000001c001d7311 */ /* 0x000e24000030d100 */
[----:B0-----:R0:W-:Y:S01]  /*9020*/  STG.E.U16 desc[UR36][R4.64], R29 ;  /* 0x0000001d04007986 */ /* 0x0011e2000c101524 */
[----:B------:R-:W-:Y:S05]  /*9030*/  BRA `(.L_x_8948) ;  /* 0x0000000c00b47947 */ /* 0x000fea0003800000 */
.L_x_8944:
        /* <DEDUP_REMOVED lines=13> */
.L_x_8952:
        /* <DEDUP_REMOVED lines=8> */
.L_x_8951:
        /* <DEDUP_REMOVED lines=14> */
.L_x_8954:
        /* <DEDUP_REMOVED lines=9> */
.L_x_8953:
[----:B------:R4:W-:Y:S01]  /*9300*/  STG.E.64 desc[UR36][R4.64], R28 ;  /* 0x0000001c04007986 */ /* 0x0009e2000c101b24 */
[----:B------:R-:W-:Y:S05]  /*9310*/  BRA `(.L_x_8948) ;  /* 0x0000000800fc7947 */ /* 0x000fea0003800000 */
.L_x_8943:
        /* <DEDUP_REMOVED lines=12> */
.L_x_8957:
[----:B------:R-:W-:-:S05]  /*93e0*/  CS2R R30, SRZ ;  /* 0x00000000001e7805 */ /* 0x000fca000001ff00 */
[----:B------:R0:W-:Y:S01]  /*93f0*/  STG.E.128 desc[UR36][R4.64], R28 ;  /* 0x0000001c04007986 */ /* 0x0001e2000c101d24 */
[----:B------:R-:W-:Y:S05]  /*9400*/  BRA `(.L_x_8948) ;  /* 0x0000000800c07947 */ /* 0x000fea0003800000 */
.L_x_8956:
        /* <DEDUP_REMOVED lines=25> */
.L_x_8961:
[----:B------:R-:W-:Y:S05]  /*95a0*/  BSYNC B0 ;  /* 0x0000000000007941 */ /* 0x000fea0003800000 */
.L_x_8960:
[----:B------:R-:W-:-:S05]  /*95b0*/  LOP3.LUT R7, R0, R7, RZ, 0xfc, !PT ;  /* 0x0000000700077212 */ /* 0x000fca00078efcff */
[----:B------:R0:W-:Y:S01]  /*95c0*/  STG.E.U8 desc[UR36][R4.64], R7 ;  /* 0x0000000704007986 */ /* 0x0001e2000c101124 */
[----:B------:R-:W-:Y:S05]  /*95d0*/  BRA `(.L_x_8948) ;  /* 0x00000008004c7947 */ /* 0x000fea0003800000 */
.L_x_8959:
        /* <DEDUP_REMOVED lines=17> */
.L_x_8963:
[----:B------:R-:W-:Y:S01]  /*96f0*/  IMAD.MOV.U32 R0, RZ, RZ, 0x7f ;  /* 0x0000007fff007424 */ /* 0x000fe200078e00ff */
[----:B------:R-:W-:-:S04]  /*9700*/  ISETP.GT.U32.AND P0, PT, R3, 0x7f800000, PT ;  /* 0x7f8000000300780c */ /* 0x000fc80003f04070 */
[----:B------:R-:W-:-:S09]  /*9710*/  SEL R0, R0, 0x7c, P0 ;  /* 0x0000007c00007807 */ /* 0x000fd20000000000 */
.L_x_8964:
[----:B------:R-:W-:Y:S05]  /*9720*/  BSYNC B0 ;  /* 0x0000000000007941 */ /* 0x000fea0003800000 */
.L_x_8962:
[----:B------:R-:W-:-:S04]  /*9730*/  LOP3.LUT R3, R7, 0x80000000, RZ, 0xc0, !PT ;  /* 0x8000000007037812 */ /* 0x000fc800078ec0ff */
[----:B------:R-:W-:-:S04]  /*9740*/  SHF.R.U32.HI R3, RZ, 0x18, R3 ;  /* 0x00000018ff037819 */ /* 0x000fc80000011603 */
[----:B------:R-:W-:-:S05]  /*9750*/  LOP3.LUT R3, R0, R3, RZ, 0xfc, !PT ;  /* 0x0000000300037212 */ /* 0x000fca00078efcff */
[----:B------:R0:W-:Y:S01]  /*9760*/  STG.E.U8 desc[UR36][R4.64], R3 ;  /* 0x0000000304007986 */ /* 0x0001e2000c101124 */
[----:B------:R-:W-:Y:S05]  /*9770*/  BRA `(.L_x_8948) ;  /* 0x0000000400e47947 */ /* 0x000fea0003800000 */
.L_x_8958:
        /* <DEDUP_REMOVED lines=8> */
.L_x_8955:
        /* <DEDUP_REMOVED lines=11> */
.L_x_8967:
        /* <DEDUP_REMOVED lines=21> */
.L_x_8970:
[----:B------:R-:W-:-:S04]  /*9a00*/  LOP3.LUT R0, R7, 0x80000000, RZ, 0xc0, !PT ;  /* 0x8000000007007812 */ /* 0x000fc800078ec0ff */
[----:B------:R-:W-:-:S04]  /*9a10*/  SHF.R.U32.HI R0, RZ, 0x18, R0 ;  /* 0x00000018ff007819 */ /* 0x000fc80000011600 */
[----:B------:R-:W-:-:S07]  /*9a20*/  LOP3.LUT R0, R3, R0, RZ, 0xfc, !PT ;  /* 0x0000000003007212 */ /* 0x000fce00078efcff */
.L_x_8969:
[----:B------:R-:W-:Y:S05]  /*9a30*/  BSYNC B0 ;  /* 0x0000000000007941 */ /* 0x000fea0003800000 */
.L_x_8968:
[----:B------:R0:W-:Y:S01]  /*9a40*/  STG.E.U8 desc[UR36][R4.64], R0 ;  /* 0x0000000004007986 */ /* 0x0001e2000c101124 */
[----:B------:R-:W-:Y:S05]  /*9a50*/  BRA `(.L_x_8948) ;  /* 0x00000004002c7947 */ /* 0x000fea0003800000 */
.L_x_8966:
        /* <DEDUP_REMOVED lines=21> */
.L_x_8973:
[----:B------:R-:W-:-:S04]  /*9bb0*/  LOP3.LUT R0, R7, 0x80000000, RZ, 0xc0, !PT ;  /* 0x8000000007007812 */ /* 0x000fc800078ec0ff */
[----:B------:R-:W-:-:S04]  /*9bc0*/  SHF.R.U32.HI R0, RZ, 0x18, R0 ;  /* 0x00000018ff007819 */ /* 0x000fc80000011600 */
[----:B------:R-:W-:-:S07]  /*9bd0*/  LOP3.LUT R0, R3, R0, RZ, 0xfc, !PT ;  /* 0x0000000003007212 */ /* 0x000fce00078efcff */
.L_x_8972:
[----:B------:R-:W-:Y:S05]  /*9be0*/  BSYNC B0 ;  /* 0x0000000000007941 */ /* 0x000fea0003800000 */
.L_x_8971:
[----:B------:R0:W-:Y:S01]  /*9bf0*/  STG.E.U8 desc[UR36][R4.64], R0 ;  /* 0x0000000004007986 */ /* 0x0001e2000c101124 */
[----:B------:R-:W-:Y:S05]  /*9c00*/  BRA `(.L_x_8948) ;  /* 0x0000000000c07947 */ /* 0x000fea0003800000 */
.L_x_8965:
        /* <DEDUP_REMOVED lines=26> */
.L_x_8947:
        /* <DEDUP_REMOVED lines=16> */
.L_x_8976:
[----:B------:R-:W-:Y:S05]  /*9eb0*/  BRA `(.L_x_8948) ;  /* 0x0000000000147947 */ /* 0x000fea0003800000 */
.L_x_8975:
[----:B------:R-:W0:Y:S02]  /*9ec0*/  F2I.U64.F64.TRUNC R28, R28 ;  /* 0x0000001c001c7311 */ /* 0x000e24000030d800 */
[----:B0-----:R0:W-:Y:S01]  /*9ed0*/  STG.E.64 desc[UR36][R4.64], R28 ;  /* 0x0000001c04007986 */ /* 0x0011e2000c101b24 */
[----:B------:R-:W-:Y:S05]  /*9ee0*/  BRA `(.L_x_8948) ;  /* 0x0000000000087947 */ /* 0x000fea0003800000 */
.L_x_8974:
[----:B------:R-:W0:Y:S02]  /*9ef0*/  F2I.U32.F64.TRUNC R29, R28 ;  /* 0x0000001c001d7311 */ /* 0x000e24000030d000 */
[----:B0-----:R0:W-:Y:S02]  /*9f00*/  STG.E desc[UR36][R4.64], R29 ;  /* 0x0000001d04007986 */ /* 0x0011e4000c101924 */
.L_x_8948:
        /* <DEDUP_REMOVED lines=24> */
.L_x_8980:
[----:B------:R-:W0:Y:S02]  /*a090*/  F2I.S64.F64.TRUNC R24, R24 ;  /* 0x0000001800187311 */ /* 0x000e24000030d900 */
[----:B0-----:R-:W-:-:S05]  /*a0a0*/  IMAD.MOV.U32 R3, RZ, RZ, R24 ;  /* 0x000000ffff037224 */ /* 0x001fca00078e0018 */
[----:B------:R0:W-:Y:S01]  /*a0b0*/  STG.E.U8 desc[UR36][R4.64], R3 ;  /* 0x0000000304007986 */ /* 0x0001e2000c101124 */
[----:B------:R-:W-:Y:S05]  /*a0c0*/  BRA `(.L_x_8982) ;  /* 0x0000000c00f07947 */ /* 0x000fea0003800000 */
.L_x_8979:
        /* <DEDUP_REMOVED lines=9> */
.L_x_8984:
[----:B------:R-:W0:Y:S02]  /*a160*/  F2I.F64.TRUNC R25, R24 ;  /* 0x0000001800197311 */ /* 0x000e24000030d100 */
[----:B0-----:R0:W-:Y:S01]  /*a170*/  STG.E desc[UR36][R4.64], R25 ;  /* 0x0000001904007986 */ /* 0x0011e2000c101924 */
[----:B------:R-:W-:Y:S05]  /*a180*/  BRA `(.L_x_8982) ;  /* 0x0000000c00c07947 */ /* 0x000fea0003800000 */
.L_x_8983:
[----:B------:R-:W0:Y:S02]  /*a190*/  F2I.F64.TRUNC R25, R24 ;  /* 0x0000001800197311 */ /* 0x000e24000030d100 */
[----:B0-----:R0:W-:Y:S01]  /*a1a0*/  STG.E.U16 desc[UR36][R4.64], R25 ;  /* 0x0000001904007986 */ /* 0x0011e2000c101524 */
[----:B------:R-:W-:Y:S05]  /*a1b0*/  BRA `(.L_x_8982) ;  /* 0x0000000c00b47947 */ /* 0x000fea0003800000 */
.L_x_8978:
        /* <DEDUP_REMOVED lines=13> */
.L_x_8986:
        /* <DEDUP_REMOVED lines=8> */
.L_x_8985:
        /* <DEDUP_REMOVED lines=14> */
.L_x_8988:
        /* <DEDUP_REMOVED lines=9> */
.L_x_8987:
[----:B------:R0:W-:Y:S01]  /*a480*/  STG.E.64 desc[UR36][R4.64], R24 ;  /* 0x0000001804007986 */ /* 0x0001e2000c101b24 */
[----:B------:R-:W-:Y:S05]  /*a490*/  BRA `(.L_x_8982) ;  /* 0x0000000800fc7947 */ /* 0x000fea0003800000 */
.L_x_8977:
        /* <DEDUP_REMOVED lines=12> */
.L_x_8991:
[----:B------:R-:W-:-:S05]  /*a560*/  CS2R R26, SRZ ;  /* 0x00000000001a7805 */ /* 0x000fca000001ff00 */
[----:B------:R0:W-:Y:S01]  /*a570*/  STG.E.128 desc[UR36][R4.64], R24 ;  /* 0x0000001804007986 */ /* 0x0001e2000c101d24 */
[----:B------:R-:W-:Y:S05]  /*a580*/  BRA `(.L_x_8982) ;  /* 0x0000000800c07947 */ /* 0x000fea0003800000 */
.L_x_8990:
        /* <DEDUP_REMOVED lines=25> */
.L_x_8995:
[----:B------:R-:W-:Y:S05]  /*a720*/  BSYNC B0 ;  /* 0x0000000000007941 */ /* 0x000fea0003800000 */
.L_x_8994:
[----:B------:R-:W-:-:S05]  /*a730*/  LOP3.LUT R7, R0, R7, RZ, 0xfc, !PT ;  /* 0x0000000700077212 */ /* 0x000fca00078efcff */
[----:B------:R0:W-:Y:S01]  /*a740*/  STG.E.U8 desc[UR36][R4.64], R7 ;  /* 0x0000000704007986 */ /* 0x0001e2000c101124 */
[----:B------:R-:W-:Y:S05]  /*a750*/  BRA `(.L_x_8982) ;  /* 0x00000008004c7947 */ /* 0x000fea0003800000 */
.L_x_8993:
        /* <DEDUP_REMOVED lines=17> */
.L_x_8997:
[----:B------:R-:W-:Y:S01]  /*a870*/  IMAD.MOV.U32 R0, RZ, RZ, 0x7f ;  /* 0x0000007fff007424 */ /* 0x000fe200078e00ff */
[----:B------:R-:W-:-:S04]  /*a880*/  ISETP.GT.U32.AND P0, PT, R3, 0x7f800000, PT ;  /* 0x7f8000000300780c */ /* 0x000fc80003f04070 */
[----:B------:R-:W-:-:S09]  /*a890*/  SEL R0, R0, 0x7c, P0 ;  /* 0x0000007c00007807 */ /* 0x000fd20000000000 */
.L_x_8998:
[----:B------:R-:W-:Y:S05]  /*a8a0*/  BSYNC B0 ;  /* 0x0000000000007941 */ /* 0x000fea0003800000 */
.L_x_8996:
[----:B------:R-:W-:-:S04]  /*a8b0*/  LOP3.LUT R3, R7, 0x80000000, RZ, 0xc0, !PT ;  /* 0x8000000007037812 */ /* 0x000fc800078ec0ff */
[----:B------:R-:W-:-:S04]  /*a8c0*/  SHF.R.U32.HI R3, RZ, 0x18, R3 ;  /* 0x00000018ff037819 */ /* 0x000fc80000011603 */
[----:B------:R-:W-:-:S05]  /*a8d0*/  LOP3.LUT R3, R0, R3, RZ, 0xfc, !PT ;  /* 0x0000000300037212 */ /* 0x000fca00078efcff */
[----:B------:R0:W-:Y:S01]  /*a8e0*/  STG.E.U8 desc[UR36][R4.64], R3 ;  /* 0x0000000304007986 */ /* 0x0001e2000c101124 */
[----:B------:R-:W-:Y:S05]  /*a8f0*/  BRA `(.L_x_8982) ;  /* 0x0000000400e47947 */ /* 0x000fea0003800000 */
.L_x_8992:
        /* <DEDUP_REMOVED lines=8> */
.L_x_8989:
        /* <DEDUP_REMOVED lines=11> */
.L_x_9001:
        /* <DEDUP_REMOVED lines=21> */
.L_x_9004:
[----:B------:R-:W-:-:S04]  /*ab80*/  LOP3.LUT R0, R7, 0x80000000, RZ, 0xc0, !PT ;  /* 0x8000000007007812 */ /* 0x000fc800078ec0ff */
[----:B------:R-:W-:-:S04]  /*ab90*/  SHF.R.U32.HI R0, RZ, 0x18, R0 ;  /* 0x00000018ff007819 */ /* 0x000fc80000011600 */
[----:B------:R-:W-:-:S07]  /*aba0*/  LOP3.LUT R0, R3, R0, RZ, 0xfc, !PT ;  /* 0x0000000003007212 */ /* 0x000fce00078efcff */
.L_x_9003:
[----:B------:R-:W-:Y:S05]  /*abb0*/  BSYNC B0 ;  /* 0x0000000000007941 */ /* 0x000fea0003800000 */
.L_x_9002:
[----:B------:R0:W-:Y:S01]  /*abc0*/  STG.E.U8 desc[UR36][R4.64], R0 ;  /* 0x0000000004007986 */ /* 0x0001e2000c101124 */
[----:B------:R-:W-:Y:S05]  /*abd0*/  BRA `(.L_x_8982) ;  /* 0x00000004002c7947 */ /* 0x000fea0003800000 */
.L_x_9000:
        /* <DEDUP_REMOVED lines=21> */
.L_x_9007:
[----:B------:R-:W-:-:S04]  /*ad30*/  LOP3.LUT R0, R7, 0x80000000, RZ, 0xc0, !PT ;  /* 0x8000000007007812 */ /* 0x000fc800078ec0ff */
[----:B------:R-:W-:-:S04]  /*ad40*/  SHF.R.U32.HI R0, RZ, 0x18, R0 ;  /* 0x00000018ff007819 */ /* 0x000fc80000011600 */
[----:B------:R-:W-:-:S07]  /*ad50*/  LOP3.LUT R0, R3, R0, RZ, 0xfc, !PT ;  /* 0x0000000003007212 */ /* 0x000fce00078efcff */
.L_x_9006:
[----:B------:R-:W-:Y:S05]  /*ad60*/  BSYNC B0 ;  /* 0x0000000000007941 */ /* 0x000fea0003800000 */
.L_x_9005:
[----:B------:R0:W-:Y:S01]  /*ad70*/  STG.E.U8 desc[UR36][R4.64], R0 ;  /* 0x0000000004007986 */ /* 0x0001e2000c101124 */
[----:B------:R-:W-:Y:S05]  /*ad80*/  BRA `(.L_x_8982) ;  /* 0x0000000000c07947 */ /* 0x000fea0003800000 */
.L_x_8999:
        /* <DEDUP_REMOVED lines=26> */
.L_x_8981:
        /* <DEDUP_REMOVED lines=16> */
.L_x_9010:
[----:B------:R-:W-:Y:S05]  /*b030*/  BRA `(.L_x_8982) ;  /* 0x0000000000147947 */ /* 0x000fea0003800000 */
.L_x_9009:
[----:B------:R-:W0:Y:S02]  /*b040*/  F2I.U64.F64.TRUNC R24, R24 ;  /* 0x0000001800187311 */ /* 0x000e24000030d800 */
[----:B0-----:R0:W-:Y:S01]  /*b050*/  STG.E.64 desc[UR36][R4.64], R24 ;  /* 0x0000001804007986 */ /* 0x0011e2000c101b24 */
[----:B------:R-:W-:Y:S05]  /*b060*/  BRA `(.L_x_8982) ;  /* 0x0000000000087947 */ /* 0x000fea0003800000 */
.L_x_9008:
[----:B------:R-:W0:Y:S02]  /*b070*/  F2I.U32.F64.TRUNC R25, R24 ;  /* 0x0000001800197311 */ /* 0x000e24000030d000 */
[----:B0-----:R0:W-:Y:S02]  /*b080*/  STG.E desc[UR36][R4.64], R25 ;  /* 0x0000001904007986 */ /* 0x0011e4000c101924 */
.L_x_8982:
[----:B------:R-:W-:-:S07]  /*b090*/  VIADD R23, R23, 0x80 ;  /* 0x0000008017177836 */ /* 0x000fce0000000000 */
.L_x_8942:
[----:B------:R-:W-:Y:S05]  /*b0a0*/  BSYNC B6 ;  /* 0x0000000000067941 */ /* 0x000fea0003800000 */
.L_x_8941:
[----:B------:R-:W-:-:S13]  /*b0b0*/  ISETP.GE.AND P0, PT, R23, R2, PT ;  /* 0x000000021700720c */ /* 0x000fda0003f06270 */
[----:B------:R-:W-:Y:S05]  /*b0c0*/  @P0 EXIT ;  /* 0x000000000000094d */ /* 0x000fea0003800000 */
[----:B0123--:R-:W0:Y:S01]  /*b0d0*/  LDC.64 R2, c[0x0][0x218] ;  /* 0x00008600ff027b82 */ /* 0x00fe220000000a00 */
[----:B----4-:R-:W-:Y:S01]  /*b0e0*/  PRMT R0, R19, 0x9910, RZ ;  /* 0x0000991013007816 */ /* 0x010fe200000000ff */
        /* <DEDUP_REMOVED lines=18> */
.L_x_9014:
[----:B------:R-:W0:Y:S02]  /*b210*/  F2I.S64.F64.TRUNC R16, R16 ;  /* 0x0000001000107311 */ /* 0x000e24000030d900 */
[----:B0-----:R-:W-:-:S05]  /*b220*/  IMAD.MOV.U32 R5, RZ, RZ, R16 ;  /* 0x000000ffff057224 */ /* 0x001fca00078e0010 */
[----:B------:R-:W-:Y:S01]  /*b230*/  STG.E.U8 desc[UR36][R2.64], R5 ;  /* 0x0000000502007986 */ /* 0x000fe2000c101124 */
[----:B------:R-:W-:Y:S05]  /*b240*/  EXIT ;  /* 0x000000000000794d */ /* 0x000fea0003800000 */
.L_x_9013:
        /* <DEDUP_REMOVED lines=9> */
.L_x_9017:
[----:B------:R-:W0:Y:S02]  /*b2e0*/  F2I.F64.TRUNC R17, R16 ;  /* 0x0000001000117311 */ /* 0x000e24000030d100 */
[----:B0-----:R-:W-:Y:S01]  /*b2f0*/  STG.E desc[UR36][R2.64], R17 ;  /* 0x0000001102007986 */ /* 0x001fe2000c101924 */
[----:B------:R-:W-:Y:S05]  /*b300*/  EXIT ;  /* 0x000000000000794d */ /* 0x000fea0003800000 */
.L_x_9016:
[----:B------:R-:W0:Y:S02]  /*b310*/  F2I.F64.TRUNC R17, R16 ;  /* 0x0000001000117311 */ /* 0x000e24000030d100 */
[----:B0-----:R-:W-:Y:S01]  /*b320*/  STG.E.U16 desc[UR36][R2.64], R17 ;  /* 0x0000001102007986 */ /* 0x001fe2000c101524 */
[----:B------:R-:W-:Y:S05]  /*b330*/  EXIT ;  /* 0x000000000000794d */ /* 0x000fea0003800000 */
.L_x_9012:
        /* <DEDUP_REMOVED lines=13> */
.L_x_9019:
        /* <DEDUP_REMOVED lines=8> */
.L_x_9018:
        /* <DEDUP_REMOVED lines=14> */
.L_x_9021:
        /* <DEDUP_REMOVED lines=9> */
.L_x_9020:
[----:B------:R-:W-:Y:S01]  /*b600*/  STG.E.64 desc[UR36][R2.64], R16 ;  /* 0x0000001002007986 */ /* 0x000fe2000c101b24 */
[----:B------:R-:W-:Y:S05]  /*b610*/  EXIT ;  /* 0x000000000000794d */ /* 0x000fea0003800000 */
.L_x_9011:
        /* <DEDUP_REMOVED lines=12> */
.L_x_9024:
[----:B------:R-:W-:-:S05]  /*b6e0*/  CS2R R18, SRZ ;  /* 0x0000000000127805 */ /* 0x000fca000001ff00 */
[----:B------:R-:W-:Y:S01]  /*b6f0*/  STG.E.128 desc[UR36][R2.64], R16 ;  /* 0x0000001002007986 */ /* 0x000fe2000c101d24 */
[----:B------:R-:W-:Y:S05]  /*b700*/  EXIT ;  /* 0x000000000000794d */ /* 0x000fea0003800000 */
.L_x_9023:
        /* <DEDUP_REMOVED lines=25> */
.L_x_9028:
[----:B------:R-:W-:Y:S05]  /*b8a0*/  BSYNC B0 ;  /* 0x0000000000007941 */ /* 0x000fea0003800000 */
.L_x_9027:
[----:B------:R-:W-:-:S05]  /*b8b0*/  LOP3.LUT R5, R0, R5, RZ, 0xfc, !PT ;  /* 0x0000000500057212 */ /* 0x000fca00078efcff */
[----:B------:R-:W-:Y:S01]  /*b8c0*/  STG.E.U8 desc[UR36][R2.64], R5 ;  /* 0x0000000502007986 */ /* 0x000fe2000c101124 */
[----:B------:R-:W-:Y:S05]  /*b8d0*/  EXIT ;  /* 0x000000000000794d */ /* 0x000fea0003800000 */
.L_x_9026:
        /* <DEDUP_REMOVED lines=17> */
.L_x_9030:
[----:B------:R-:W-:Y:S01]  /*b9f0*/  IMAD.MOV.U32 R0, RZ, RZ, 0x7f ;  /* 0x0000007fff007424 */ /* 0x000fe200078e00ff */
[----:B------:R-:W-:-:S04]  /*ba00*/  ISETP.GT.U32.AND P0, PT, R4, 0x7f800000, PT ;  /* 0x7f8000000400780c */ /* 0x000fc80003f04070 */
[----:B------:R-:W-:-:S09]  /*ba10*/  SEL R0, R0, 0x7c, P0 ;  /* 0x0000007c00007807 */ /* 0x000fd20000000000 */
.L_x_9031:
[----:B------:R-:W-:Y:S05]  /*ba20*/  BSYNC B0 ;  /* 0x0000000000007941 */ /* 0x000fea0003800000 */
.L_x_9029:
[----:B------:R-:W-:-:S04]  /*ba30*/  LOP3.LUT R4, R5, 0x80000000, RZ, 0xc0, !PT ;  /* 0x8000000005047812 */ /* 0x000fc800078ec0ff */
[----:B------:R-:W-:-:S04]  /*ba40*/  SHF.R.U32.HI R5, RZ, 0x18, R4 ;  /* 0x00000018ff057819 */ /* 0x000fc80000011604 */
[----:B------:R-:W-:-:S05]  /*ba50*/  LOP3.LUT R5, R0, R5, RZ, 0xfc, !PT ;  /* 0x0000000500057212 */ /* 0x000fca00078efcff */
[----:B------:R-:W-:Y:S01]  /*ba60*/  STG.E.U8 desc[UR36][R2.64], R5 ;  /* 0x0000000502007986 */ /* 0x000fe2000c101124 */
[----:B------:R-:W-:Y:S05]  /*ba70*/  EXIT ;  /* 0x000000000000794d */ /* 0x000fea0003800000 */
.L_x_9025:
        /* <DEDUP_REMOVED lines=8> */
.L_x_9022:
        /* <DEDUP_REMOVED lines=11> */
.L_x_9034:
        /* <DEDUP_REMOVED lines=21> */
.L_x_9037:
[----:B------:R-:W-:-:S04]  /*bd00*/  LOP3.LUT R0, R7, 0x80000000, RZ, 0xc0, !PT ;  /* 0x8000000007007812 */ /* 0x000fc800078ec0ff */
[----:B------:R-:W-:-:S04]  /*bd10*/  SHF.R.U32.HI R5, RZ, 0x18, R0 ;  /* 0x00000018ff057819 */ /* 0x000fc80000011600 */
[----:B------:R-:W-:-:S04]  /*bd20*/  LOP3.LUT R4, R4, R5, RZ, 0xfc, !PT ;  /* 0x0000000504047212 */ /* 0x000fc800078efcff */
[----:B------:R-:W-:-:S07]  /*bd30*/  PRMT R0, R4, 0x7610, R0 ;  /* 0x0000761004007816 */ /* 0x000fce0000000000 */
.L_x_9036:
[----:B------:R-:W-:Y:S05]  /*bd40*/  BSYNC B0 ;  /* 0x0000000000007941 */ /* 0x000fea0003800000 */
.L_x_9035:
[----:B------:R-:W-:Y:S01]  /*bd50*/  STG.E.U8 desc[UR36][R2.64], R0 ;  /* 0x0000000002007986 */ /* 0x000fe2000c101124 */
[----:B------:R-:W-:Y:S05]  /*bd60*/  EXIT ;  /* 0x000000000000794d */ /* 0x000fea0003800000 */
.L_x_9033:
        /* <DEDUP_REMOVED lines=21> */
.L_x_9040:
[----:B------:R-:W-:-:S04]  /*bec0*/  LOP3.LUT R0, R7, 0x80000000, RZ, 0xc0, !PT ;  /* 0x8000000007007812 */ /* 0x000fc800078ec0ff */
[----:B------:R-:W-:-:S04]  /*bed0*/  SHF.R.U32.HI R5, RZ, 0x18, R0 ;  /* 0x00000018ff057819 */ /* 0x000fc80000011600 */
[----:B------:R-:W-:-:S04]  /*bee0*/  LOP3.LUT R4, R4, R5, RZ, 0xfc, !PT ;  /* 0x0000000504047212 */ /* 0x000fc800078efcff */
[----:B------:R-:W-:-:S07]  /*bef0*/  PRMT R0, R4, 0x7610, R0 ;  /* 0x0000761004007816 */ /* 0x000fce0000000000 */
.L_x_9039:
[----:B------:R-:W-:Y:S05]  /*bf00*/  BSYNC B0 ;  /* 0x0000000000007941 */ /* 0x000fea0003800000 */
.L_x_9038:
[----:B------:R-:W-:Y:S01]  /*bf10*/  STG.E.U8 desc[UR36][R2.64], R0 ;  /* 0x0000000002007986 */ /* 0x000fe2000c101124 */
[----:B------:R-:W-:Y:S05]  /*bf20*/  EXIT ;  /* 0x000000000000794d */ /* 0x000fea0003800000 */
.L_x_9032:
        /* <DEDUP_REMOVED lines=26> */
.L_x_9015:
        /* <DEDUP_REMOVED lines=16> */
.L_x_9043:
[----:B------:R-:W-:Y:S05]  /*c1d0*/  EXIT ;  /* 0x000000000000794d */ /* 0x000fea0003800000 */
.L_x_9042:
[----:B------:R-:W0:Y:S02]  /*c1e0*/  F2I.U64.F64.TRUNC R16, R16 ;  /* 0x0000001000107311 */ /* 0x000e24000030d800 */
[----:B0-----:R-:W-:Y:S01]  /*c1f0*/  STG.E.64 desc[UR36][R2.64], R16 ;  /* 0x0000001002007986 */ /* 0x001fe2000c101b24 */
[----:B------:R-:W-:Y:S05]  /*c200*/  EXIT ;  /* 0x000000000000794d */ /* 0x000fea0003800000 */
.L_x_9041:
[----:B------:R-:W0:Y:S02]  /*c210*/  F2I.U32.F64.TRUNC R17, R16 ;  /* 0x0000001000117311 */ /* 0x000e24000030d000 */
[----:B0-----:R-:W-:Y:S01]  /*c220*/  STG.E desc[UR36][R2.64], R17 ;  /* 0x0000001102007986 */ /* 0x001fe2000c101924 */
[----:B------:R-:W-:Y:S05]  /*c230*/  EXIT ;  /* 0x000000000000794d */ /* 0x000fea0003800000 */
.L_x_9044:
        /* <DEDUP_REMOVED lines=12> */
.L_x_28384:


//--------------------- .text._ZN2at6native18elementwise_kernelILi128ELi2EZNS0_22gpu_kernel_impl_nocastIZZZNS0_49_GLOBAL__N__b919a28f_16_Normalization_cu_5c38458736batch_norm_elementwise_backward_evalERKNS_6TensorES6_S6_S6_ENKUlvE0_clEvENKUlvE_clEvEUlddE_EEvRNS_18TensorIteratorBaseERKT_EUliE_EEviT1_ --------------------------
	.section	.text._ZN2at6native18elementwise_kernelILi128ELi2EZNS0_22gpu_kernel_impl_nocastIZZZNS0_49_GLOBAL__N__b919a28f_16_Normalization_cu_5c38458736batch_norm_elementwise_backward_evalERKNS_6TensorES6_S6_S6_ENKUlvE0_clEvENKUlvE_clEvEUlddE_EEvRNS_18TensorIteratorBaseERKT_EUliE_EEviT1_,"ax",@progbits
	.align	128
        .global         _ZN2at6native18elementwise_kernelILi128ELi2EZNS0_22gpu_kernel_impl_nocastIZZZNS0_49_GLOBAL__N__b919a28f_16_Normalization_cu_5c38458736batch_norm_elementwise_backward_evalERKNS_6TensorES6_S6_S6_ENKUlvE0_clEvENKUlvE_clEvEUlddE_EEvRNS_18TensorIteratorBaseERKT_EUliE_EEviT1_
        .type           _ZN2at6native18elementwise_kernelILi128ELi2EZNS0_22gpu_kernel_impl_nocastIZZZNS0_49_GLOBAL__N__b919a28f_16_Normalization_cu_5c38458736batch_norm_elementwise_backward_evalERKNS_6TensorES6_S6_S6_ENKUlvE0_clEvENKUlvE_clEvEUlddE_EEvRNS_18TensorIteratorBaseERKT_EUliE_EEviT1_,@function
        .size           _ZN2at6native18elementwise_kernelILi128ELi2EZNS0_22gpu_kernel_impl_nocastIZZZNS0_49_GLOBAL__N__b919a28f_16_Normalization_cu_5c38458736batch_norm_elementwise_backward_evalERKNS_6TensorES6_S6_S6_ENKUlvE0_clEvENKUlvE_clEvEUlddE_EEvRNS_18TensorIteratorBaseERKT_EUliE_EEviT1_,(.L_x_28385 - _ZN2at6native18elementwise_kernelILi128ELi2EZNS0_22gpu_kernel_impl_nocastIZZZNS0_49_GLOBAL__N__b919a28f_16_Normalization_cu_5c38458736batch_norm_elementwise_backward_evalERKNS_6TensorES6_S6_S6_ENKUlvE0_clEvENKUlvE_clEvEUlddE_EEvRNS_18TensorIteratorBaseERKT_EUliE_EEviT1_)
        .other          _ZN2at6native18elementwise_kernelILi128ELi2EZNS0_22gpu_kernel_impl_nocastIZZZNS0_49_GLOBAL__N__b919a28f_16_Normalization_cu_5c38458736batch_norm_elementwise_backward_evalERKNS_6TensorES6_S6_S6_ENKUlvE0_clEvENKUlvE_clEvEUlddE_EEvRNS_18TensorIteratorBaseERKT_EUliE_EEviT1_,@"STO_CUDA_ENTRY STV_DEFAULT"
_ZN2at6native18elementwise_kernelILi128ELi2EZNS0_22gpu_kernel_impl_nocastIZZZNS0_49_GLOBAL__N__b919a28f_16_Normalization_cu_5c38458736batch_norm_elementwise_backward_evalERKNS_6TensorES6_S6_S6_ENKUlvE0_clEvENKUlvE_clEvEUlddE_EEvRNS_18TensorIteratorBaseERKT_EUliE_EEviT1_:
.text._ZN2at6native18elementwise_kernelILi128ELi2EZNS0_22gpu_kernel_impl_nocastIZZZNS0_49_GLOBAL__N__b919a28f_16_Normalization_cu_5c38458736batch_norm_elementwise_backward_evalERKNS_6TensorES6_S6_S6_ENKUlvE0_clEvENKUlvE_clEvEUlddE_EEvRNS_18TensorIteratorBaseERKT_EUliE_EEviT1_:
        /* <DEDUP_REMOVED lines=363> */
.L_x_9047:
[----:B------:R-:W-:Y:S01]  /*16b0*/  ULDC.64 UR8, c[0x0][0x480] ;  /* 0x0001200000087ab9 */ /* 0x000fe20000000a00 */
[----:B------:R-:W-:Y:S01]  /*16c0*/  ULDC.64 UR10, c[0x0][0x488] ;  /* 0x00012200000a7ab9 */ /* 0x000fe20000000a00 */
[----:B------:R-:W-:Y:S02]  /*16d0*/  IADD3 R6, P0, R2, UR8, RZ ;  /* 0x0000000802067c10 */ /* 0x000fe4000ff1e0ff */
[----:B------:R-:W-:Y:S02]  /*16e0*/  IADD3 R8, P1, R4, UR10, RZ ;  /* 0x0000000a04087c10 */ /* 0x000fe4000ff3e0ff */
[----:B------:R-:W-:Y:S01]  /*16f0*/  IADD3.X R7, RZ, UR9, RZ, P0, !PT ;  /* 0x00000009ff077c10 */ /* 0x000fe200087fe4ff */
[----:B------:R-:W-:Y:S01]  /*1700*/  ULDC.64 UR8, c[0x0][0x478] ;  /* 0x00011e0000087ab9 */ /* 0x000fe20000000a00 */
[----:B------:R-:W-:-:S04]  /*1710*/  IADD3.X R9, RZ, UR11, RZ, P1, !PT ;  /* 0x0000000bff097c10 */ /* 0x000fc80008ffe4ff */
[----:B------:R-:W2:Y:S04]  /*1720*/  LDG.E.64 R6, desc[UR4][R6.64] ;  /* 0x0000000406067981 */ /* 0x000ea8000c1e1b00 */
[----:B------:R-:W2:Y:S01]  /*1730*/  LDG.E.64 R4, desc[UR4][R8.64] ;  /* 0x0000000408047981 */ /* 0x000ea2000c1e1b00 */
[----:B------:R-:W-:-:S04]  /*1740*/  IADD3 R2, P0, R3, UR8, RZ ;  /* 0x0000000803027c10 */ /* 0x000fc8000ff1e0ff */
[----:B------:R-:W-:Y:S02]  /*1750*/  IADD3.X R3, RZ, UR9, RZ, P0, !PT ;  /* 0x00000009ff037c10 */ /* 0x000fe400087fe4ff */
[----:B------:R-:W-:Y:S01]  /*1760*/  IADD3 R11, R0, 0x80, RZ ;  /* 0x00000080000b7810 */ /* 0x000fe20007ffe0ff */
[----:B--2---:R-:W-:-:S07]  /*1770*/  DMUL R4, R4, R6 ;  /* 0x0000000604047228 */ /* 0x004fce0000000000 */
[----:B------:R0:W-:Y:S04]  /*1780*/  STG.E.64 desc[UR4][R2.64], R4 ;  /* 0x0000000402007986 */ /* 0x0001e8000c101b04 */
.L_x_9046:
[----:B------:R-:W-:Y:S05]  /*1790*/  BSYNC B0 ;  /* 0x0000000000007941 */ /* 0x000fea0003800000 */
.L_x_9045:
[----:B------:R-:W-:-:S13]  /*17a0*/  ISETP.GE.AND P0, PT, R11, UR6, PT ;  /* 0x000000060b007c0c */ /* 0x000fda000bf06270 */
[----:B------:R-:W-:Y:S05]  /*17b0*/  @P0 EXIT ;  /* 0x000000000000094d */ /* 0x000fea0003800000 */
[----:B------:R-:W1:Y:S01]  /*17c0*/  LDC R8, c[0x0][0x218] ;  /* 0x00008600ff087b82 */ /* 0x000e620000000800 */
[----:B------:R-:W-:Y:S02]  /*17d0*/  MOV R0, RZ ;  /* 0x000000ff00007202 */ /* 0x000fe40000000f00 */
[----:B0-----:R-:W-:Y:S02]  /*17e0*/  CS2R R2, SRZ ;  /* 0x0000000000027805 */ /* 0x001fe4000001ff00 */
[----:B-1----:R-:W-:-:S13]  /*17f0*/  ISETP.NE.AND P0, PT, R8, RZ, PT ;  /* 0x000000ff0800720c */ /* 0x002fda0003f05270 */
[----:B------:R-:W-:Y:S05]  /*1800*/  @!P0 BRA `(.L_x_9048) ;  /* 0x0000001400708947 */ /* 0x000fea0003800000 */
[----:B------:R-:W-:Y:S01]  /*1810*/  HFMA2.MMA R2, -RZ, RZ, 0, 0 ;  /* 0x00000000ff027435 */ /* 0x000fe200000001ff */
[----:B------:R-:W-:Y:S01]  /*1820*/  MOV R3, R11 ;  /* 0x0000000b00037202 */ /* 0x000fe20000000f00 */
[----:B------:R-:W-:Y:S01]  /*1830*/  ULDC.64 UR6, c[0x0][0x220] ;  /* 0x0000880000067ab9 */ /* 0x000fe20000000a00 */
[----:B------:R-:W-:Y:S01]  /*1840*/  ISETP.NE.AND P0, PT, R8, 0x1, PT ;  /* 0x000000010800780c */ /* 0x000fe20003f05270 */
[----:B------:R-:W-:-:S06]  /*1850*/  ULDC UR8, c[0x0][0x350] ;  /* 0x0000d40000087ab9 */ /* 0x000fcc0000000800 */
        /* <DEDUP_REMOVED lines=343> */
.L_x_9048:
        /* <DEDUP_REMOVED lines=10> */
[----:B------:R-:W-:Y:S01]  /*2e70*/  IADD3.X R3, RZ, UR7, RZ, P0, !PT ;  /* 0x00000007ff037c10 */ /* 0x000fe200087fe4ff */
[----:B--2---:R-:W-:-:S07]  /*2e80*/  DMUL R4, R4, R6 ;  /* 0x0000000604047228 */ /* 0x004fce0000000000 */
[----:B------:R-:W-:Y:S01]  /*2e90*/  STG.E.64 desc[UR4][R2.64], R4 ;  /* 0x0000000402007986 */ /* 0x000fe2000c101b04 */
[----:B------:R-:W-:Y:S05]  /*2ea0*/  EXIT ;  /* 0x000000000000794d */ /* 0x000fea0003800000 */
.L_x_9049:
        /* <DEDUP_REMOVED lines=13> */
.L_x_28385:


//--------------------- .text._ZN2at6native27unrolled_elementwise_kernelIZZZNS0_49_GLOBAL__N__b919a28f_16_Normalization_cu_5c38458736batch_norm_elementwise_backward_evalERKNS_6TensorES5_S5_S5_ENKUlvE0_clEvENKUlvE_clEvEUlddE_St5arrayIPcLm3EELi4E23TrivialOffsetCalculatorILi2EjESC_ILi1EjENS0_6memory15LoadWithoutCastENSF_16StoreWithoutCastEEEviT_T0_T2_T3_T4_T5_ --------------------------
	.section	.text._ZN2at6native27unrolled_elementwise_kernelIZZZNS0_49_GLOBAL__N__b919a28f_16_Normalization_cu_5c38458736batch_norm_elementwise_backward_evalERKNS_6TensorES5_S5_S5_ENKUlvE0_clEvENKUlvE_clEvEUlddE_St5arrayIPcLm3EELi4E23TrivialOffsetCalculatorILi2EjESC_ILi1EjENS0_6memory15LoadWithoutCastENSF_16StoreWithoutCastEEEviT_T0_T2_T3_T4_T5_,"ax",@progbits
	.align	128
        .global         _ZN2at6native27unrolled_elementwise_kernelIZZZNS0_49_GLOBAL__N__b919a28f_16_Normalization_cu_5c38458736batch_norm_elementwise_backward_evalERKNS_6TensorES5_S5_S5_ENKUlvE0_clEvENKUlvE_clEvEUlddE_St5arrayIPcLm3EELi4E23TrivialOffsetCalculatorILi2EjESC_ILi1EjENS0_6memory15LoadWithoutCastENSF_16StoreWithoutCastEEEviT_T0_T2_T3_T4_T5_
        .type           _ZN2at6native27unrolled_elementwise_kernelIZZZNS0_49_GLOBAL__N__b919a28f_16_Normalization_cu_5c38458736batch_norm_elementwise_backward_evalERKNS_6TensorES5_S5_S5_ENKUlvE0_clEvENKUlvE_clEvEUlddE_St5arrayIPcLm3EELi4E23TrivialOffsetCalculatorILi2EjESC_ILi1EjENS0_6memory15LoadWithoutCastENSF_16StoreWithoutCastEEEviT_T0_T2_T3_T4_T5_,@function
        .size           _ZN2at6native27unrolled_elementwise_kernelIZZZNS0_49_GLOBAL__N__b919a28f_16_Normalization_cu_5c38458736batch_norm_elementwise_backward_evalERKNS_6TensorES5_S5_S5_ENKUlvE0_clEvENKUlvE_clEvEUlddE_St5arrayIPcLm3EELi4E23TrivialOffsetCalculatorILi2EjESC_ILi1EjENS0_6memory15LoadWithoutCastENSF_16StoreWithoutCastEEEviT_T0_T2_T3_T4_T5_,(.L_x_28386 - _ZN2at6native27unrolled_elementwise_kernelIZZZNS0_49_GLOBAL__N__b919a28f_16_Normalization_cu_5c38458736batch_norm_elementwise_backward_evalERKNS_6TensorES5_S5_S5_ENKUlvE0_clEvENKUlvE_clEvEUlddE_St5arrayIPcLm3EELi4E23TrivialOffsetCalculatorILi2EjESC_ILi1EjENS0_6memory15LoadWithoutCastENSF_16StoreWithoutCastEEEviT_T0_T2_T3_T4_T5_)
        .other          _ZN2at6native27unrolled_elementwise_kernelIZZZNS0_49_GLOBAL__N__b919a28f_16_Normalization_cu_5c38458736batch_norm_elementwise_backward_evalERKNS_6TensorES5_S5_S5_ENKUlvE0_clEvENKUlvE_clEvEUlddE_St5arrayIPcLm3EELi4E23TrivialOffsetCalculatorILi2EjESC_ILi1EjENS0_6memory15LoadWithoutCastENSF_16StoreWithoutCastEEEviT_T0_T2_T3_T4_T5_,@"STO_CUDA_ENTRY STV_DEFAULT"
_ZN2at6native27unrolled_elementwise_kernelIZZZNS0_49_GLOBAL__N__b919a28f_16_Normalization_cu_5c38458736batch_norm_elementwise_backward_evalERKNS_6TensorES5_S5_S5_ENKUlvE0_clEvENKUlvE_clEvEUlddE_St5arrayIPcLm3EELi4E23TrivialOffsetCalculatorILi2EjESC_ILi1EjENS0_6memory15LoadWithoutCastENSF_16StoreWithoutCastEEEviT_T0_T2_T3_T4_T5_:
.text._ZN2at6native27unrolled_elementwise_kernelIZZZNS0_49_GLOBAL__N__b919a28f_16_Normalization_cu_5c38458736batch_norm_elementwise_backward_evalERKNS_6TensorES5_S5_S5_ENKUlvE0_clEvENKUlvE_clEvEUlddE_St5arrayIPcLm3EELi4E23TrivialOffsetCalculatorILi2EjESC_ILi1EjENS0_6memory15LoadWithoutCastENSF_16StoreWithoutCastEEEviT_T0_T2_T3_T4_T5_:
[----:B------:R-:W-:Y:S01]  /*0000*/  LDC R1, c[0x0][0x28] ;  /* 0x00000a00ff017b82 */ /* 0x000fe20000000800 */
[----:B------:R-:W0:Y:S07]  /*0010*/  S2R R0, SR_CTAID.X ;  /* 0x0000000000007919 */ /* 0x000e2e0000002500 */
[----:B------:R-:W0:Y:S01]  /*0020*/  LDC R3, c[0x0][0x210] ;  /* 0x00008400ff037b82 */ /* 0x000e220000000800 */
[----:B------:R-:W-:Y:S01]  /*0030*/  ULDC.64 UR4, c[0x0][0x208] ;  /* 0x0000820000047ab9 */ /* 0x000fe20000000a00 */
[----:B------:R-:W1:Y:S01]  /*0040*/  S2R R15, SR_TID.X ;  /* 0x00000000000f7919 */ /* 0x000e620000002100 */
[----:B0-----:R-:W-:Y:S01]  /*0050*/  IMAD R14, R0, -0x200, R3 ;  /* 0xfffffe00000e7824 */ /* 0x001fe200078e0203 */
[----:B------:R-:W-:Y:S01]  /*0060*/  CS2R R2, SRZ ;  /* 0x0000000000027805 */ /* 0x000fe2000001ff00 */
[----:B-1----:R-:W-:-:S03]  /*0070*/  IMAD.MOV.U32 R21, RZ, RZ, R15 ;  /* 0x000000ffff157224 */ /* 0x002fc600078e000f */
        /* <DEDUP_REMOVED lines=11> */
[----:B------:R-:W0:Y:S02]  /*0130*/  @!P1 LDC.64 R18, c[0x0][0x228] ;  /* 0x00008a00ff129b82 */ /* 0x000e240000000a00 */
[----:B------:R-:W3:Y:S01]  /*0140*/  @!P0 LDG.E.64 R2, desc[UR4][R24.64] ;  /* 0x0000000418028981 */ /* 0x000ee2000c1e1b00 */
[----:B-1----:R-:W-:Y:S01]  /*0150*/  @!P0 IMAD.WIDE.U32 R26, R5, 0x8, R26 ;  /* 0x00000008051a8825 */ /* 0x002fe200078e001a */
[----:B------:R-:W-:-:S05]  /*0160*/  CS2R R4, SRZ ;  /* 0x0000000000047805 */ /* 0x000fca000001ff00 */
[----:B------:R-:W1:Y:S01]  /*0170*/  @!P2 LDC.64 R10, c[0x0][0x220] ;  /* 0x00008800ff0aab82 */ /* 0x000e620000000a00 */
[----:B------:R-:W3:Y:S07]  /*0180*/  @!P0 LDG.E.64 R4, desc[UR4][R26.64] ;  /* 0x000000041a048981 */ /* 0x000eee000c1e1b00 */
[----:B------:R-:W4:Y:S01]  /*0190*/  @!P2 LDC.64 R8, c[0x0][0x228] ;  /* 0x00008a00ff08ab82 */ /* 0x000f220000000a00 */
[----:B------:R-:W-:Y:S01]  /*01a0*/  @!P2 LEA R29, R0, R21, 0x9 ;  /* 0x00000015001da211 */ /* 0x000fe200078e48ff */
[----:B--2---:R-:W-:Y:S01]  /*01b0*/  @!P1 IMAD.WIDE.U32 R16, R7, 0x8, R16 ;  /* 0x0000000807109825 */ /* 0x004fe200078e0010 */
[----:B------:R-:W-:-:S03]  /*01c0*/  CS2R R12, SRZ ;  /* 0x00000000000c7805 */ /* 0x000fc6000001ff00 */
[----:B0-----:R-:W-:Y:S01]  /*01d0*/  @!P1 IMAD.WIDE.U32 R18, R7, 0x8, R18 ;  /* 0x0000000807129825 */ /* 0x001fe200078e0012 */
[----:B------:R-:W-:-:S06]  /*01e0*/  CS2R R6, SRZ ;  /* 0x0000000000067805 */ /* 0x000fcc000001ff00 */
[----:B------:R-:W2:Y:S01]  /*01f0*/  @!P1 LDG.E.64 R6, desc[UR4][R16.64] ;  /* 0x0000000410069981 */ /* 0x000ea2000c1e1b00 */
[----:B-1----:R-:W-:Y:S01]  /*0200*/  @!P2 IMAD.WIDE.U32 R22, R29, 0x8, R10 ;  /* 0x000000081d16a825 */ /* 0x002fe200078e000a */
[----:B------:R-:W-:-:S06]  /*0210*/  CS2R R10, SRZ ;  /* 0x00000000000a7805 */ /* 0x000fcc000001ff00 */
[----:B------:R0:W2:Y:S01]  /*0220*/  @!P2 LDG.E.64 R10, desc[UR4][R22.64] ;  /* 0x00000004160aa981 */ /* 0x0000a2000c1e1b00 */
[----:B----4-:R-:W-:Y:S01]  /*0230*/  @!P2 IMAD.WIDE.U32 R28, R29, 0x8, R8 ;  /* 0x000000081d1ca825 */ /* 0x010fe200078e0008 */
[----:B------:R-:W-:-:S04]  /*0240*/  CS2R R8, SRZ ;  /* 0x0000000000087805 */ /* 0x000fc8000001ff00 */
[----:B------:R-:W2:Y:S04]  /*0250*/  @!P2 LDG.E.64 R12, desc[UR4][R28.64] ;  /* 0x000000041c0ca981 */ /* 0x000ea8000c1e1b00 */
[----:B------:R1:W4:Y:S01]  /*0260*/  @!P1 LDG.E.64 R8, desc[UR4][R18.64] ;  /* 0x0000000412089981 */ /* 0x000322000c1e1b00 */
[----:B------:R-:W-:Y:S01]  /*0270*/  @!P2 VIADD R21, R21, 0x80 ;  /* 0x000000801515a836 */ /* 0x000fe20000000000 */
[----:B0-----:R-:W0:Y:S04]  /*0280*/  @!P0 LDC.64 R22, c[0x0][0x218] ;  /* 0x00008600ff168b82 */ /* 0x001e280000000a00 */
[----:B------:R-:W-:-:S13]  /*0290*/  ISETP.GE.AND P1, PT, R21, R14, PT ;  /* 0x0000000e1500720c */ /* 0x000fda0003f26270 */
[----:B------:R-:W0:Y:S08]  /*02a0*/  @!P1 LDC.64 R24, c[0x0][0x220] ;  /* 0x00008800ff189b82 */ /* 0x000e300000000a00 */
[----:B------:R-:W0:Y:S01]  /*02b0*/  @!P1 LDC.64 R26, c[0x0][0x228] ;  /* 0x00008a00ff1a9b82 */ /* 0x000e220000000a00 */
[----:B------:R-:W-:Y:S01]  /*02c0*/  @!P1 LEA R21, R0, R21, 0x9 ;  /* 0x0000001500159211 */ /* 0x000fe200078e48ff */
[----:B-1----:R-:W-:Y:S01]  /*02d0*/  VIADD R18, R15, 0x80 ;  /* 0x000000800f127836 */ /* 0x002fe20000000000 */
[----:B------:R-:W-:-:S02]  /*02e0*/  MOV R19, R15 ;  /* 0x0000000f00137202 */ /* 0x000fc40000000f00 */
[----:B------:R-:W-:Y:S02]  /*02f0*/  @!P0 LEA R15, R0, R15, 0x9 ;  /* 0x0000000f000f8211 */ /* 0x000fe400078e48ff */
[----:B------:R-:W-:-:S03]  /*0300*/  CS2R R16, SRZ ;  /* 0x0000000000107805 */ /* 0x000fc6000001ff00 */
[----:B0-----:R-:W-:-:S04]  /*0310*/  @!P0 IMAD.WIDE.U32 R22, R15, 0x8, R22 ;  /* 0x000000080f168825 */ /* 0x001fc800078e0016 */
[----:B------:R-:W-:-:S04]  /*0320*/  @!P1 IMAD.WIDE.U32 R24, R21, 0x8, R24 ;  /* 0x0000000815189825 */ /* 0x000fc800078e0018 */
[----:B------:R-:W-:Y:S01]  /*0330*/  @!P1 IMAD.WIDE.U32 R26, R21, 0x8, R26 ;  /* 0x00000008151a9825 */ /* 0x000fe200078e001a */
[----:B------:R-:W-:Y:S01]  /*0340*/  CS2R R20, SRZ ;  /* 0x0000000000147805 */ /* 0x000fe2000001ff00 */
[----:B------:R0:W5:Y:S02]  /*0350*/  @!P1 LDG.E.64 R16, desc[UR4][R24.64] ;  /* 0x0000000418109981 */ /* 0x000164000c1e1b00 */
[----:B------:R-:W-:-:S03]  /*0360*/  @!P0 IMAD.MOV.U32 R19, RZ, RZ, R18 ;  /* 0x000000ffff138224 */ /* 0x000fc600078e0012 */
[----:B------:R0:W5:Y:S02]  /*0370*/  @!P1 LDG.E.64 R20, desc[UR4][R26.64] ;  /* 0x000000041a149981 */ /* 0x000164000c1e1b00 */
[----:B------:R-:W-:Y:S01]  /*0380*/  ISETP.GE.AND P1, PT, R19, R14, PT ;  /* 0x0000000e1300720c */ /* 0x000fe20003f26270 */
[----:B------:R-:W-:Y:S01]  /*0390*/  BSSY B0, `(.L_x_9050) ;  /* 0x0000010000007945 */ /* 0x000fe20003800000 */
[----:B---3--:R-:W-:-:S07]  /*03a0*/  DMUL R2, R4, R2 ;  /* 0x0000000204027228 */ /* 0x008fce0000000000 */
[----:B------:R0:W-:Y:S01]  /*03b0*/  @!P0 STG.E.64 desc[UR4][R22.64], R2 ;  /* 0x0000000216008986 */ /* 0x0001e2000c101b04 */
[----:B--2---:R-:W-:Y:S02]  /*03c0*/  DMUL R10, R12, R10 ;  /* 0x0000000a0c0a7228 */ /* 0x004fe40000000000 */
[----:B----4-:R-:W-:Y:S01]  /*03d0*/  DMUL R6, R8, R6 ;  /* 0x0000000608067228 */ /* 0x010fe20000000000 */
[----:B0-----:R-:W-:Y:S10]  /*03e0*/  @P1 BRA `(.L_x_9051) ;  /* 0x0000000000281947 */ /* 0x001ff40003800000 */
[----:B------:R-:W0:Y:S01]  /*03f0*/  LDC.64 R4, c[0x0][0x218] ;  /* 0x00008600ff047b82 */ /* 0x000e220000000a00 */
[----:B------:R-:W-:Y:S01]  /*0400*/  IMAD R3, R0, 0x200, R19 ;  /* 0x0000020000037824 */ /* 0x000fe200078e0213 */
[----:B------:R-:W-:-:S04]  /*0410*/  IADD3 R19, R19, 0x80, RZ ;  /* 0x0000008013137810 */ /* 0x000fc80007ffe0ff */
[----:B------:R-:W-:-:S13]  /*0420*/  ISETP.GE.AND P0, PT, R19, R14, PT ;  /* 0x0000000e1300720c */ /* 0x000fda0003f06270 */
[----:B------:R-:W-:Y:S01]  /*0430*/  @!P0 IMAD R9, R0, 0x200, R19 ;  /* 0x0000020000098824 */ /* 0x000fe200078e0213 */
[----:B------:R-:W-:Y:S01]  /*0440*/  @!P0 IADD3 R19, R19, 0x80, RZ ;  /* 0x0000008013138810 */ /* 0x000fe20007ffe0ff */
[----:B0-----:R-:W-:-:S04]  /*0450*/  IMAD.WIDE.U32 R2, R3, 0x8, R4 ;  /* 0x0000000803027825 */ /* 0x001fc800078e0004 */
[----:B------:R-:W-:Y:S01]  /*0460*/  @!P0 IMAD.WIDE.U32 R4, R9, 0x8, R4 ;  /* 0x0000000809048825 */ /* 0x000fe200078e0004 */
[----:B------:R0:W-:Y:S04]  /*0470*/  STG.E.64 desc[UR4][R2.64], R6 ;  /* 0x0000000602007986 */ /* 0x0001e8000c101b04 */
[----:B------:R0:W-:Y:S02]  /*0480*/  @!P0 STG.E.64 desc[UR4][R4.64], R10 ;  /* 0x0000000a04008986 */ /* 0x0001e4000c101b04 */
.L_x_9051:
[----:B------:R-:W-:Y:S05]  /*0490*/  BSYNC B0 ;  /* 0x0000000000007941 */ /* 0x000fea0003800000 */
.L_x_9050:
[----:B------:R-:W-:-:S13]  /*04a0*/  ISETP.GE.AND P0, PT, R19, R14, PT ;  /* 0x0000000e1300720c */ /* 0x000fda0003f06270 */
[----:B------:R-:W-:Y:S05]  /*04b0*/  @P0 EXIT ;  /* 0x000000000000094d */ /* 0x000fea0003800000 */
[----:B0-----:R-:W0:Y:S01]  /*04c0*/  LDC.64 R2, c[0x0][0x218] ;  /* 0x00008600ff027b82 */ /* 0x001e220000000a00 */
[----:B------:R-:W-:Y:S01]  /*04d0*/  IMAD R19, R0, 0x200, R19 ;  /* 0x0000020000137824 */ /* 0x000fe200078e0213 */
[----:B-----5:R-:W-:-:S03]  /*04e0*/  DMUL R16, R20, R16 ;  /* 0x0000001014107228 */ /* 0x020fc60000000000 */
[----:B0-----:R-:W-:-:S05]  /*04f0*/  IMAD.WIDE.U32 R2, R19, 0x8, R2 ;  /* 0x0000000813027825 */ /* 0x001fca00078e0002 */
[----:B------:R-:W-:Y:S01]  /*0500*/  STG.E.64 desc[UR4][R2.64], R16 ;  /* 0x0000001002007986 */ /* 0x000fe2000c101b04 */
[----:B------:R-:W-:Y:S05]  /*0510*/  EXIT ;  /* 0x000000000000794d */ /* 0x000fea0003800000 */
.L_x_9052:
        /* <DEDUP_REMOVED lines=14> */
.L_x_28386:


//--------------------- .text._ZN2at6native29vectorized_elementwise_kernelILi2EZZZNS0_49_GLOBAL__N__b919a28f_16_Normalization_cu_5c38458736batch_norm_elementwise_backward_evalERKNS_6TensorES5_S5_S5_ENKUlvE0_clEvENKUlvE_clEvEUlddE_St5arrayIPcLm3EEEEviT0_T1_ --------------------------
	.section	.text._ZN2at6native29vectorized_elementwise_kernelILi2EZZZNS0_49_GLOBAL__N__b919a28f_16_Normalization_cu_5c38458736batch_norm_elementwise_backward_evalERKNS_6TensorES5_S5_S5_ENKUlvE0_clEvENKUlvE_clEvEUlddE_St5arrayIPcLm3EEEEviT0_T1_,"ax",@progbits
	.align	128
        .global         _ZN2at6native29vectorized_elementwise_kernelILi2EZZZNS0_49_GLOBAL__N__b919a28f_16_Normalization_cu_5c38458736batch_norm_elementwise_backward_evalERKNS_6TensorES5_S5_S5_ENKUlvE0_clEvENKUlvE_clEvEUlddE_St5arrayIPcLm3EEEEviT0_T1_
        .type           _ZN2at6native29vectorized_elementwise_kernelILi2EZZZNS0_49_GLOBAL__N__b919a28f_16_Normalization_cu_5c38458736batch_norm_elementwise_backward_evalERKNS_6TensorES5_S5_S5_ENKUlvE0_clEvENKUlvE_clEvEUlddE_St5arrayIPcLm3EEEEviT0_T1_,@function
        .size           _ZN2at6native29vectorized_elementwise_kernelILi2EZZZNS0_49_GLOBAL__N__b919a28f_16_Normalization_cu_5c38458736batch_norm_elementwise_backward_evalERKNS_6TensorES5_S5_S5_ENKUlvE0_clEvENKUlvE_clEvEUlddE_St5arrayIPcLm3EEEEviT0_T1_,(.L_x_28387 - _ZN2at6native29vectorized_elementwise_kernelILi2EZZZNS0_49_GLOBAL__N__b919a28f_16_Normalization_cu_5c38458736batch_norm_elementwise_backward_evalERKNS_6TensorES5_S5_S5_ENKUlvE0_clEvENKUlvE_clEvEUlddE_St5arrayIPcLm3EEEEviT0_T1_)
        .other          _ZN2at6native29vectorized_elementwise_kernelILi2EZZZNS0_49_GLOBAL__N__b919a28f_16_Normalization_cu_5c38458736batch_norm_elementwise_backward_evalERKNS_6TensorES5_S5_S5_ENKUlvE0_clEvENKUlvE_clEvEUlddE_St5arrayIPcLm3EEEEviT0_T1_,@"STO_CUDA_ENTRY STV_DEFAULT"
_ZN2at6native29vectorized_elementwise_kernelILi2EZZZNS0_49_GLOBAL__N__b919a28f_16_Normalization_cu_5c38458736batch_norm_elementwise_backward_evalERKNS_6TensorES5_S5_S5_ENKUlvE0_clEvENKUlvE_clEvEUlddE_St5arrayIPcLm3EEEEviT0_T1_:
.text._ZN2at6native29vectorized_elementwise_kernelILi2EZZZNS0_49_GLOBAL__N__b919a28f_16_Normalization_cu_5c38458736batch_norm_elementwise_backward_evalERKNS_6TensorES5_S5_S5_ENKUlvE0_clEvENKUlvE_clEvEUlddE_St5arrayIPcLm3EEEEviT0_T1_:
        /* <DEDUP_REMOVED lines=10> */
[----:B------:R-:W2:Y:S01]  /*00a0*/  LDC.64 R28, c[0x0][0x228] ;  /* 0x00008a00ff1c7b82 */ /* 0x000ea20000000a00 */
[----:B-1----:R-:W-:-:S04]  /*00b0*/  IMAD.WIDE R24, R2, 0x8, R24 ;  /* 0x0000000802187825 */ /* 0x002fc800078e0218 */
[----:B0-----:R-:W-:-:S04]  /*00c0*/  IMAD.WIDE.U32 R24, R0, 0x10, R24 ;  /* 0x0000001000187825 */ /* 0x001fc800078e0018 */
[----:B--2---:R-:W-:Y:S01]  /*00d0*/  IMAD.WIDE R28, R2, 0x8, R28 ;  /* 0x00000008021c7825 */ /* 0x004fe200078e021c */
[----:B------:R-:W2:Y:S04]  /*00e0*/  LDG.E.128 R4, desc[UR4][R24.64] ;  /* 0x0000000418047981 */ /* 0x000ea8000c1e1d00 */
[----:B------:R-:W3:Y:S01]  /*00f0*/  LDG.E.128 R16, desc[UR4][R24.64+0x800] ;  /* 0x0008000418107981 */ /* 0x000ee2000c1e1d00 */
[----:B------:R-:W-:-:S05]  /*0100*/  IMAD.WIDE.U32 R28, R0, 0x10, R28 ;  /* 0x00000010001c7825 */ /* 0x000fca00078e001c */
[----:B------:R-:W2:Y:S04]  /*0110*/  LDG.E.128 R8, desc[UR4][R28.64] ;  /* 0x000000041c087981 */ /* 0x000ea8000c1e1d00 */
[----:B------:R-:W3:Y:S04]  /*0120*/  LDG.E.128 R20, desc[UR4][R28.64+0x800] ;  /* 0x000800041c147981 */ /* 0x000ee8000c1e1d00 */
[----:B------:R-:W4:Y:S01]  /*0130*/  LDG.E.128 R12, desc[UR4][R28.64+0x1000] ;  /* 0x001000041c0c7981 */ /* 0x000f22000c1e1d00 */
[----:B--2---:R-:W-:Y:S02]  /*0140*/  DMUL R6, R6, R10 ;  /* 0x0000000a06067228 */ /* 0x004fe40000000000 */
[----:B------:R-:W-:Y:S01]  /*0150*/  DMUL R4, R4, R8 ;  /* 0x0000000804047228 */ /* 0x000fe20000000000 */
[----:B------:R-:W4:Y:S01]  /*0160*/  LDG.E.128 R8, desc[UR4][R24.64+0x1000] ;  /* 0x0010000418087981 */ /* 0x000f22000c1e1d00 */
[----:B---3--:R-:W-:-:S02]  /*0170*/  DMUL R18, R18, R22 ;  /* 0x0000001612127228 */ /* 0x008fc40000000000 */
[----:B------:R-:W-:Y:S01]  /*0180*/  DMUL R16, R16, R20 ;  /* 0x0000001410107228 */ /* 0x000fe20000000000 */
[----:B------:R-:W2:Y:S04]  /*0190*/  LDG.E.128 R20, desc[UR4][R24.64+0x1800] ;  /* 0x0018000418147981 */ /* 0x000ea8000c1e1d00 */
[----:B------:R-:W2:Y:S01]  /*01a0*/  LDG.E.128 R24, desc[UR4][R28.64+0x1800] ;  /* 0x001800041c187981 */ /* 0x000ea2000c1e1d00 */
[----:B----4-:R-:W-:Y:S01]  /*01b0*/  DMUL R10, R10, R14 ;  /* 0x0000000e0a0a7228 */ /* 0x010fe20000000000 */
[----:B------:R-:W0:Y:S01]  /*01c0*/  LDC.64 R14, c[0x0][0x218] ;  /* 0x00008600ff0e7b82 */ /* 0x000e220000000a00 */
[----:B------:R-:W-:Y:S02]  /*01d0*/  DMUL R8, R8, R12 ;  /* 0x0000000c08087228 */ /* 0x000fe40000000000 */
[----:B--2---:R-:W-:-:S02]  /*01e0*/  DMUL R22, R22, R26 ;  /* 0x0000001a16167228 */ /* 0x004fc40000000000 */
[----:B------:R-:W-:Y:S01]  /*01f0*/  DMUL R20, R20, R24 ;  /* 0x0000001814147228 */ /* 0x000fe20000000000 */
[----:B0-----:R-:W-:-:S04]  /*0200*/  IMAD.WIDE.U32 R2, R2, 0x8, R14 ;  /* 0x0000000802027825 */ /* 0x001fc800078e000e */
[----:B------:R-:W-:-:S05]  /*0210*/  IMAD.WIDE R2, R0, 0x10, R2 ;  /* 0x0000001000027825 */ /* 0x000fca00078e0202 */
[----:B------:R-:W-:Y:S04]  /*0220*/  STG.E.128 desc[UR4][R2.64], R4 ;  /* 0x0000000402007986 */ /* 0x000fe8000c101d04 */
[----:B------:R-:W-:Y:S04]  /*0230*/  STG.E.128 desc[UR4][R2.64+0x800], R16 ;  /* 0x0008001002007986 */ /* 0x000fe8000c101d04 */
[----:B------:R-:W-:Y:S04]  /*0240*/  STG.E.128 desc[UR4][R2.64+0x1000], R8 ;  /* 0x0010000802007986 */ /* 0x000fe8000c101d04 */
[----:B------:R-:W-:Y:S01]  /*0250*/  STG.E.128 desc[UR4][R2.64+0x1800], R20 ;  /* 0x0018001402007986 */ /* 0x000fe2000c101d04 */
[----:B------:R-:W-:Y:S05]  /*0260*/  EXIT ;  /* 0x000000000000794d */ /* 0x000fea0003800000 */
.L_x_9053:
[----:B------:R-:W0:Y:S01]  /*0270*/  S2R R5, SR_TID.X ;  /* 0x0000000000057919 */ /* 0x000e220000002100 */
[----:B------:R-:W-:Y:S02]  /*0280*/  CS2R R16, SRZ ;  /* 0x0000000000107805 */ /* 0x000fe4000001ff00 */
[----:B0-----:R-:W-:Y:S01]  /*0290*/  ISETP.GE.AND P0, PT, R5, R0, PT ;  /* 0x000000000500720c */ /* 0x001fe20003f06270 */
[----:B------:R-:W-:-:S12]  /*02a0*/  IMAD.MOV.U32 R3, RZ, RZ, R5 ;  /* 0x000000ffff037224 */ /* 0x000fd800078e0005 */
[----:B------:R-:W-:Y:S01]  /*02b0*/  @!P0 IADD3 R13, R2, R3, RZ ;  /* 0x00000003020d8210 */ /* 0x000fe20007ffe0ff */
[----:B------:R-:W-:Y:S01]  /*02c0*/  @!P0 VIADD R3, R3, 0x80 ;  /* 0x0000008003038836 */ /* 0x000fe20000000000 */
[----:B------:R-:W0:Y:S04]  /*02d0*/  @!P0 LDC.64 R10, c[0x0][0x220] ;  /* 0x00008800ff0a8b82 */ /* 0x000e280000000a00 */
[----:B------:R-:W-:-:S04]  /*02e0*/  ISETP.GE.AND P1, PT, R3, R0, PT ;  /* 0x000000000300720c */ /* 0x000fc80003f26270 */
[----:B------:R-:W1:Y:S09]  /*02f0*/  @!P0 LDC.64 R14, c[0x0][0x228] ;  /* 0x00008a00ff0e8b82 */ /* 0x000e720000000a00 */
[----:B------:R-:W2:Y:S01]  /*0300*/  @!P1 LDC.64 R8, c[0x0][0x220] ;  /* 0x00008800ff089b82 */ /* 0x000ea20000000a00 */
[----:B------:R-:W-:Y:S01]  /*0310*/  @!P1 IADD3 R25, R2, R3, RZ ;  /* 0x0000000302199210 */ /* 0x000fe20007ffe0ff */
[----:B0-----:R-:W-:-:S06]  /*0320*/  @!P0 IMAD.WIDE.U32 R10, R13, 0x8, R10 ;  /* 0x000000080d0a8825 */ /* 0x001fcc00078e000a */
[----:B------:R-:W0:Y:S01]  /*0330*/  @!P1 LDC.64 R6, c[0x0][0x228] ;  /* 0x00008a00ff069b82 */ /* 0x000e220000000a00 */
[----:B------:R-:W3:Y:S01]  /*0340*/  @!P0 LDG.E.64 R16, desc[UR4][R10.64] ;  /* 0x000000040a108981 */ /* 0x000ee2000c1e1b00 */
[----:B-1----:R-:W-:Y:S01]  /*0350*/  @!P0 IMAD.WIDE.U32 R14, R13, 0x8, R14 ;  /* 0x000000080d0e8825 */ /* 0x002fe200078e000e */
[----:B------:R-:W-:-:S06]  /*0360*/  CS2R R12, SRZ ;  /* 0x00000000000c7805 */ /* 0x000fcc000001ff00 */
[----:B------:R1:W3:Y:S01]  /*0370*/  @!P0 LDG.E.64 R12, desc[UR4][R14.64] ;  /* 0x000000040e0c8981 */ /* 0x0002e2000c1e1b00 */
[----:B--2---:R-:W-:Y:S01]  /*0380*/  @!P1 IMAD.WIDE.U32 R18, R25, 0x8, R8 ;  /* 0x0000000819129825 */ /* 0x004fe200078e0008 */
[----:B------:R-:W-:-:S03]  /*0390*/  CS2R R8, SRZ ;  /* 0x0000000000087805 */ /* 0x000fc6000001ff00 */
[----:B0-----:R-:W-:Y:S01]  /*03a0*/  @!P1 IMAD.WIDE.U32 R24, R25, 0x8, R6 ;  /* 0x0000000819189825 */ /* 0x001fe200078e0006 */
[----:B------:R-:W-:-:S04]  /*03b0*/  CS2R R6, SRZ ;  /* 0x0000000000067805 */ /* 0x000fc8000001ff00 */
[----:B------:R0:W2:Y:S04]  /*03c0*/  @!P1 LDG.E.64 R8, desc[UR4][R24.64] ;  /* 0x0000000418089981 */ /* 0x0000a8000c1e1b00 */
[----:B------:R-:W2:Y:S01]  /*03d0*/  @!P1 LDG.E.64 R6, desc[UR4][R18.64] ;  /* 0x0000000412069981 */ /* 0x000ea2000c1e1b00 */
[----:B------:R-:W-:-:S05]  /*03e0*/  @!P1 VIADD R3, R3, 0x80 ;  /* 0x0000008003039836 */ /* 0x000fca0000000000 */
[----:B------:R-:W-:-:S13]  /*03f0*/  ISETP.GE.AND P1, PT, R3, R0, PT ;  /* 0x000000000300720c */ /* 0x000fda0003f26270 */
[----:B------:R-:W-:Y:S01]  /*0400*/  @!P1 IADD3 R23, R2, R3, RZ ;  /* 0x0000000302179210 */ /* 0x000fe20007ffe0ff */
[----:B------:R-:W-:Y:S01]  /*0410*/  @!P1 VIADD R3, R3, 0x80 ;  /* 0x0000008003039836 */ /* 0x000fe20000000000 */
[----:B-1----:R-:W1:Y:S04]  /*0420*/  @!P1 LDC.64 R14, c[0x0][0x220] ;  /* 0x00008800ff0e9b82 */ /* 0x002e680000000a00 */
[----:B------:R-:W-:-:S04]  /*0430*/  ISETP.GE.AND P2, PT, R3, R0, PT ;  /* 0x000000000300720c */ /* 0x000fc80003f46270 */
[----:B------:R-:W4:Y:S09]  /*0440*/  @!P1 LDC.64 R10, c[0x0][0x228] ;  /* 0x00008a00ff0a9b82 */ /* 0x000f320000000a00 */
[----:B------:R-:W-:Y:S01]  /*0450*/  @!P2 IADD3 R21, R2, R3, RZ ;  /* 0x000000030215a210 */ /* 0x000fe20007ffe0ff */
[----:B------:R-:W-:Y:S01]  /*0460*/  @!P2 VIADD R3, R3, 0x80 ;  /* 0x000000800303a836 */ /* 0x000fe20000000000 */
[----:B------:R-:W5:Y:S04]  /*0470*/  @!P2 LDC.64 R28, c[0x0][0x220] ;  /* 0x00008800ff1cab82 */ /* 0x000f680000000a00 */
[----:B------:R-:W-:-:S02]  /*0480*/  ISETP.GE.AND P3, PT, R3, R0, PT ;  /* 0x000000000300720c */ /* 0x000fc40003f66270 */
[----:B------:R-:W-:Y:S02]  /*0490*/  CS2R R26, SRZ ;  /* 0x00000000001a7805 */ /* 0x000fe4000001ff00 */
[----:B0-----:R-:W0:Y:S01]  /*04a0*/  @!P2 LDC.64 R24, c[0x0][0x228] ;  /* 0x00008a00ff18ab82 */ /* 0x001e220000000a00 */
[----:B-1----:R-:W-:-:S05]  /*04b0*/  @!P1 IMAD.WIDE.U32 R14, R23, 0x8, R14 ;  /* 0x00000008170e9825 */ /* 0x002fca00078e000e */
[----:B------:R1:W2:Y:S01]  /*04c0*/  @!P1 LDG.E.64 R26, desc[UR4][R14.64] ;  /* 0x000000040e1a9981 */ /* 0x0002a2000c1e1b00 */
[----:B----4-:R-:W-:Y:S02]  /*04d0*/  @!P1 IMAD.WIDE.U32 R10, R23, 0x8, R10 ;  /* 0x00000008170a9825 */ /* 0x010fe400078e000a */
[----:B-1----:R-:W1:Y:S01]  /*04e0*/  @!P3 LDC.64 R14, c[0x0][0x228] ;  /* 0x00008a00ff0ebb82 */ /* 0x002e620000000a00 */
[----:B------:R-:W-:Y:S01]  /*04f0*/  @!P3 IADD3 R19, R2, R3, RZ ;  /* 0x000000030213b210 */ /* 0x000fe20007ffe0ff */
[----:B------:R-:W-:Y:S01]  /*0500*/  @!P3 VIADD R3, R3, 0x80 ;  /* 0x000000800303b836 */ /* 0x000fe20000000000 */
[----:B------:R-:W-:Y:S01]  /*0510*/  CS2R R22, SRZ ;  /* 0x0000000000167805 */ /* 0x000fe2000001ff00 */
[----:B-----5:R-:W-:-:S03]  /*0520*/  @!P2 IMAD.WIDE.U32 R28, R21, 0x8, R28 ;  /* 0x00000008151ca825 */ /* 0x020fc600078e001c */
[----:B------:R-:W-:Y:S01]  /*0530*/  ISETP.GE.AND P4, PT, R3, R0, PT ;  /* 0x000000000300720c */ /* 0x000fe20003f86270 */
[----:B0-----:R-:W-:Y:S01]  /*0540*/  @!P2 IMAD.WIDE.U32 R24, R21, 0x8, R24 ;  /* 0x000000081518a825 */ /* 0x001fe200078e0018 */
[----:B------:R-:W-:Y:S01]  /*0550*/  CS2R R20, SRZ ;  /* 0x0000000000147805 */ /* 0x000fe2000001ff00 */
[----:B------:R0:W4:Y:S10]  /*0560*/  @!P2 LDG.E.64 R22, desc[UR4][R28.64] ;  /* 0x000000041c16a981 */ /* 0x000134000c1e1b00 */
[----:B0-----:R-:W0:Y:S01]  /*0570*/  @!P4 LDC.64 R28, c[0x0][0x220] ;  /* 0x00008800ff1ccb82 */ /* 0x001e220000000a00 */
[----:B-1----:R-:W-:Y:S01]  /*0580*/  @!P3 IMAD.WIDE.U32 R14, R19, 0x8, R14 ;  /* 0x00000008130eb825 */ /* 0x002fe200078e000e */
[----:B---3--:R-:W-:-:S06]  /*0590*/  DMUL R16, R12, R16 ;  /* 0x000000100c107228 */ /* 0x008fcc0000000000 */
[----:B------:R-:W1:Y:S01]  /*05a0*/  @!P3 LDC.64 R12, c[0x0][0x220] ;  /* 0x00008800ff0cbb82 */ /* 0x000e620000000a00 */
[----:B--2---:R-:W-:Y:S01]  /*05b0*/  DMUL R6, R8, R6 ;  /* 0x0000000608067228 */ /* 0x004fe20000000000 */
[----:B------:R-:W-:-:S06]  /*05c0*/  CS2R R8, SRZ ;  /* 0x0000000000087805 */ /* 0x000fcc000001ff00 */
[----:B------:R2:W3:Y:S01]  /*05d0*/  @!P1 LDG.E.64 R8, desc[UR4][R10.64] ;  /* 0x000000040a089981 */ /* 0x0004e2000c1e1b00 */
[----:B-1----:R-:W-:-:S05]  /*05e0*/  @!P3 IMAD.WIDE.U32 R12, R19, 0x8, R12 ;  /* 0x00000008130cb825 */ /* 0x002fca00078e000c */
[----:B------:R1:W5:Y:S01]  /*05f0*/  @!P3 LDG.E.64 R20, desc[UR4][R12.64] ;  /* 0x000000040c14b981 */ /* 0x000362000c1e1b00 */
[----:B--2---:R-:W-:-:S06]  /*0600*/  CS2R R10, SRZ ;  /* 0x00000000000a7805 */ /* 0x004fcc000001ff00 */
[----:B------:R2:W4:Y:S01]  /*0610*/  @!P2 LDG.E.64 R10, desc[UR4][R24.64] ;  /* 0x00000004180aa981 */ /* 0x000522000c1e1b00 */
[----:B-1----:R-:W-:-:S06]  /*0620*/  CS2R R12, SRZ ;  /* 0x00000000000c7805 */ /* 0x002fcc000001ff00 */
[----:B------:R1:W5:Y:S01]  /*0630*/  @!P3 LDG.E.64 R12, desc[UR4][R14.64] ;  /* 0x000000040e0cb981 */ /* 0x000362000c1e1b00 */
[----:B--2---:R-:W2:Y:S01]  /*0640*/  @!P4 LDC.64 R24, c[0x0][0x228] ;  /* 0x00008a00ff18cb82 */ /* 0x004ea20000000a00 */
[----:B------:R-:W-:-:S05]  /*0650*/  @!P4 IADD3 R19, R2, R3, RZ ;  /* 0x000000030213c210 */ /* 0x000fca0007ffe0ff */
[----:B0-----:R-:W-:Y:S01]  /*0660*/  @!P4 IMAD.WIDE.U32 R28, R19, 0x8, R28 ;  /* 0x00000008131cc825 */ /* 0x001fe200078e001c */
[----:B-1----:R-:W-:-:S06]  /*0670*/  CS2R R14, SRZ ;  /* 0x00000000000e7805 */ /* 0x002fcc000001ff00 */
[----:B------:R0:W5:Y:S01]  /*0680*/  @!P4 LDG.E.64 R14, desc[UR4][R28.64] ;  /* 0x000000041c0ec981 */ /* 0x000162000c1e1b00 */
[----:B--2---:R-:W-:Y:S01]  /*0690*/  @!P4 IMAD.WIDE.U32 R24, R19, 0x8, R24 ;  /* 0x000000081318c825 */ /* 0x004fe200078e0018 */
[----:B------:R-:W-:-:S06]  /*06a0*/  CS2R R18, SRZ ;  /* 0x0000000000127805 */ /* 0x000fcc000001ff00 */
[----:B------:R1:W2:Y:S01]  /*06b0*/  @!P4 LDG.E.64 R18, desc[UR4][R24.64] ;  /* 0x000000041812c981 */ /* 0x0002a2000c1e1b00 */
[----:B------:R-:W-:-:S05]  /*06c0*/  @!P4 VIADD R3, R3, 0x80 ;  /* 0x000000800303c836 */ /* 0x000fca0000000000 */
[----:B------:R-:W-:-:S13]  /*06d0*/  ISETP.GE.AND P2, PT, R3, R0, PT ;  /* 0x000000000300720c */ /* 0x000fda0003f46270 */
[----:B0-----:R-:W-:Y:S01]  /*06e0*/  @!P2 IADD3 R29, R2, R3, RZ ;  /* 0x00000003021da210 */ /* 0x001fe20007ffe0ff */
[----:B------:R-:W-:Y:S01]  /*06f0*/  @!P2 VIADD R3, R3, 0x80 ;  /* 0x000000800303a836 */ /* 0x000fe20000000000 */
[----:B-1----:R-:W0:Y:S04]  /*0700*/  @!P2 LDC.64 R24, c[0x0][0x220] ;  /* 0x00008800ff18ab82 */ /* 0x002e280000000a00 */
[----:B------:R-:W-:-:S13]  /*0710*/  ISETP.GE.AND P1, PT, R3, R0, PT ;  /* 0x000000000300720c */ /* 0x000fda0003f26270 */
[----:B------:R-:W-:Y:S01]  /*0720*/  @!P1 IADD3 R3, R2, R3, RZ ;  /* 0x0000000302039210 */ /* 0x000fe20007ffe0ff */
[----:B0-----:R-:W-:Y:S01]  /*0730*/  @!P2 IMAD.WIDE.U32 R24, R29, 0x8, R24 ;  /* 0x000000081d18a825 */ /* 0x001fe200078e0018 */
[----:B---3--:R-:W-:Y:S01]  /*0740*/  DMUL R8, R8, R26 ;  /* 0x0000001a08087228 */ /* 0x008fe20000000000 */
[----:B------:R-:W0:Y:S01]  /*0750*/  @!P1 LDC.64 R26, c[0x0][0x228] ;  /* 0x00008a00ff1a9b82 */ /* 0x000e220000000a00 */
[----:B----4-:R-:W-:-:S07]  /*0760*/  DMUL R10, R10, R22 ;  /* 0x000000160a0a7228 */ /* 0x010fce0000000000 */
[----:B------:R-:W1:Y:S01]  /*0770*/  @!P2 LDC.64 R22, c[0x0][0x228] ;  /* 0x00008a00ff16ab82 */ /* 0x000e620000000a00 */
[----:B-----5:R-:W-:-:S07]  /*0780*/  DMUL R12, R12, R20 ;  /* 0x000000140c0c7228 */ /* 0x020fce0000000000 */
[----:B------:R-:W3:Y:S01]  /*0790*/  @!P1 LDC.64 R20, c[0x0][0x220] ;  /* 0x00008800ff149b82 */ /* 0x000ee20000000a00 */
[----:B-1----:R-:W-:Y:S01]  /*07a0*/  @!P2 IMAD.WIDE.U32 R22, R29, 0x8, R22 ;  /* 0x000000081d16a825 */ /* 0x002fe200078e0016 */
[----:B------:R-:W-:-:S06]  /*07b0*/  CS2R R28, SRZ ;  /* 0x00000000001c7805 */ /* 0x000fcc000001ff00 */
[----:B------:R1:W4:Y:S01]  /*07c0*/  @!P2 LDG.E.64 R28, desc[UR4][R22.64] ;  /* 0x00000004161ca981 */ /* 0x000322000c1e1b00 */
[----:B---3--:R-:W-:Y:S01]  /*07d0*/  @!P1 IMAD.WIDE.U32 R20, R3, 0x8, R20 ;  /* 0x0000000803149825 */ /* 0x008fe200078e0014 */
[----:B-1----:R-:W-:Y:S01]  /*07e0*/  CS2R R22, SRZ ;  /* 0x0000000000167805 */ /* 0x002fe2000001ff00 */
[----:B--2---:R-:W-:Y:S01]  /*07f0*/  DMUL R14, R18, R14 ;  /* 0x0000000e120e7228 */ /* 0x004fe20000000000 */
[----:B------:R-:W-:-:S04]  /*0800*/  CS2R R18, SRZ ;  /* 0x0000000000127805 */ /* 0x000fc8000001ff00 */
[----:B------:R0:W2:Y:S04]  /*0810*/  @!P1 LDG.E.64 R22, desc[UR4][R20.64] ;  /* 0x0000000414169981 */ /* 0x0000a8000c1e1b00 */
[----:B------:R1:W4:Y:S01]  /*0820*/  @!P2 LDG.E.64 R18, desc[UR4][R24.64] ;  /* 0x000000041812a981 */ /* 0x000322000c1e1b00 */
[----:B0-----:R-:W-:Y:S01]  /*0830*/  @!P1 IMAD.WIDE.U32 R20, R3, 0x8, R26 ;  /* 0x0000000803149825 */ /* 0x001fe200078e001a */
[----:B------:R-:W-:Y:S01]  /*0840*/  CS2R R26, SRZ ;  /* 0x00000000001a7805 */ /* 0x000fe2000001ff00 */
[----:B-1----:R-:W0:Y:S05]  /*0850*/  @!P0 LDC.64 R24, c[0x0][0x218] ;  /* 0x00008600ff188b82 */ /* 0x002e2a0000000a00 */
[----:B------:R-:W2:Y:S01]  /*0860*/  @!P1 LDG.E.64 R26, desc[UR4][R20.64] ;  /* 0x00000004141a9981 */ /* 0x000ea2000c1e1b00 */
[----:B------:R-:W-:-:S04]  /*0870*/  @!P0 IMAD.IADD R3, R2, 0x1, R5 ;  /* 0x0000000102038824 */ /* 0x000fc800078e0205 */
[----:B0-----:R-:W-:Y:S01]  /*0880*/  @!P0 IMAD.WIDE.U32 R24, R3, 0x8, R24 ;  /* 0x0000000803188825 */ /* 0x001fe200078e0018 */
[----:B------:R-:W-:-:S05]  /*0890*/  IADD3 R3, R5, 0x80, RZ ;  /* 0x0000008005037810 */ /* 0x000fca0007ffe0ff */
[----:B------:R-:W-:Y:S01]  /*08a0*/  @!P0 IMAD.MOV.U32 R5, RZ, RZ, R3 ;  /* 0x000000ffff058224 */ /* 0x000fe200078e0003 */
[----:B------:R0:W-:Y:S04]  /*08b0*/  @!P0 STG.E.64 desc[UR4][R24.64], R16 ;  /* 0x0000001018008986 */ /* 0x0001e8000c101b04 */
[----:B------:R-:W-:Y:S01]  /*08c0*/  ISETP.GE.AND P0, PT, R5, R0, PT ;  /* 0x000000000500720c */ /* 0x000fe20003f06270 */
[----:B------:R-:W-:Y:S04]  /*08d0*/  BSSY B0, `(.L_x_9054) ;  /* 0x000002e000007945 */ /* 0x000fe80003800000 */
[----:B------:R-:W-:Y:S01]  /*08e0*/  BSSY B1, `(.L_x_9055) ;  /* 0x0000026000017945 */ /* 0x000fe20003800000 */
[----:B----4-:R-:W-:-:S02]  /*08f0*/  DMUL R18, R28, R18 ;  /* 0x000000121c127228 */ /* 0x010fc40000000000 */
[----:B--2---:R-:W-:-:S05]  /*0900*/  DMUL R22, R26, R22 ;  /* 0x000000161a167228 */ /* 0x004fca0000000000 */
[----:B0-----:R-:W-:Y:S06]  /*0910*/  @P0 BRA `(.L_x_9056) ;  /* 0x0000000000300947 */ /* 0x001fec0003800000 */
        /* <DEDUP_REMOVED lines=12> */
.L_x_9056:
[----:B------:R-:W-:-:S13]  /*09e0*/  ISETP.GE.AND P0, PT, R5, R0, PT ;  /* 0x000000000500720c */ /* 0x000fda0003f06270 */
[----:B------:R-:W-:Y:S05]  /*09f0*/  @P0 BRA `(.L_x_9058) ;  /* 0x0000000000300947 */ /* 0x000fea0003800000 */
[----:B0-----:R-:W0:Y:S01]  /*0a00*/  LDC.64 R6, c[0x0][0x218] ;  /* 0x00008600ff067b82 */ /* 0x001e220000000a00 */
[----:B------:R-:W-:Y:S01]  /*0a10*/  IADD3 R3, R2, R5, RZ ;  /* 0x0000000502037210 */ /* 0x000fe20007ffe0ff */
[----:B------:R-:W-:-:S04]  /*0a20*/  VIADD R5, R5, 0x80 ;  /* 0x0000008005057836 */ /* 0x000fc80000000000 */
[----:B0-----:R-:W-:-:S05]  /*0a30*/  IMAD.WIDE.U32 R6, R3, 0x8, R6 ;  /* 0x0000000803067825 */ /* 0x001fca00078e0006 */
[----:B------:R1:W-:Y:S02]  /*0a40*/  STG.E.64 desc[UR4][R6.64], R10 ;  /* 0x0000000a06007986 */ /* 0x0003e4000c101b04 */
.L_x_9057:
[----:B------:R-:W-:-:S13]  /*0a50*/  ISETP.GE.AND P0, PT, R5, R0, PT ;  /* 0x000000000500720c */ /* 0x000fda0003f06270 */
[----:B------:R-:W-:Y:S05]  /*0a60*/  @P0 BRA `(.L_x_9059) ;  /* 0x0000000000340947 */ /* 0x000fea0003800000 */
[----:B01----:R-:W0:Y:S01]  /*0a70*/  LDC.64 R6, c[0x0][0x218] ;  /* 0x00008600ff067b82 */ /* 0x003e220000000a00 */
[----:B------:R-:W-:Y:S01]  /*0a80*/  IADD3 R3, R2, R5, RZ ;  /* 0x0000000502037210 */ /* 0x000fe20007ffe0ff */
[----:B------:R-:W-:-:S04]  /*0a90*/  VIADD R5, R5, 0x80 ;  /* 0x0000008005057836 */ /* 0x000fc80000000000 */
[----:B0-----:R-:W-:-:S05]  /*0aa0*/  IMAD.WIDE.U32 R6, R3, 0x8, R6 ;  /* 0x0000000803067825 */ /* 0x001fca00078e0006 */
[----:B------:R1:W-:Y:S02]  /*0ab0*/  STG.E.64 desc[UR4][R6.64], R12 ;  /* 0x0000000c06007986 */ /* 0x0003e4000c101b04 */
.L_x_9058:
        /* <DEDUP_REMOVED lines=8> */
.L_x_9059:
[----:B------:R-:W-:Y:S05]  /*0b40*/  BSYNC B1 ;  /* 0x0000000000017941 */ /* 0x000fea0003800000 */
.L_x_9055:
[----:B------:R-:W-:-:S13]  /*0b50*/  ISETP.GE.AND P0, PT, R5, R0, PT ;  /* 0x000000000500720c */ /* 0x000fda0003f06270 */
[----:B012---:R-:W0:Y:S01]  /*0b60*/  @!P0 LDC.64 R6, c[0x0][0x218] ;  /* 0x00008600ff068b82 */ /* 0x007e220000000a00 */
[----:B------:R-:W-:Y:S01]  /*0b70*/  @!P0 IADD3 R3, R2, R5, RZ ;  /* 0x0000000502038210 */ /* 0x000fe20007ffe0ff */
[----:B------:R-:W-:-:S04]  /*0b80*/  @!P0 VIADD R5, R5, 0x80 ;  /* 0x0000008005058836 */ /* 0x000fc80000000000 */
[----:B0-----:R-:W-:-:S05]  /*0b90*/  @!P0 IMAD.WIDE.U32 R6, R3, 0x8, R6 ;  /* 0x0000000803068825 */ /* 0x001fca00078e0006 */
[----:B------:R2:W-:Y:S02]  /*0ba0*/  @!P0 STG.E.64 desc[UR4][R6.64], R18 ;  /* 0x0000001206008986 */ /* 0x0005e4000c101b04 */
.L_x_9060:
[----:B------:R-:W-:Y:S05]  /*0bb0*/  BSYNC B0 ;  /* 0x0000000000007941 */ /* 0x000fea0003800000 */
.L_x_9054:
        /* <DEDUP_REMOVED lines=8> */
.L_x_9061:
        /* <DEDUP_REMOVED lines=12> */
.L_x_28387:


//--------------------- .text._ZN2at6native29vectorized_elementwise_kernelILi4EZZZNS0_49_GLOBAL__N__b919a28f_16_Normalization_cu_5c38458736batch_norm_elementwise_backward_evalERKNS_6TensorES5_S5_S5_ENKUlvE0_clEvENKUlvE_clEvEUlddE_St5arrayIPcLm3EEEEviT0_T1_ --------------------------
	.section	.text._ZN2at6native29vectorized_elementwise_kernelILi4EZZZNS0_49_GLOBAL__N__b919a28f_16_Normalization_cu_5c38458736batch_norm_elementwise_backward_evalERKNS_6TensorES5_S5_S5_ENKUlvE0_clEvENKUlvE_clEvEUlddE_St5arrayIPcLm3EEEEviT0_T1_,"ax",@progbits
	.align	128
        .global         _ZN2at6native29vectorized_elementwise_kernelILi4EZZZNS0_49_GLOBAL__N__b919a28f_16_Normalization_cu_5c38458736batch_norm_elementwise_backward_evalERKNS_6TensorES5_S5_S5_ENKUlvE0_clEvENKUlvE_clEvEUlddE_St5arrayIPcLm3EEEEviT0_T1_
        .type           _ZN2at6native29vectorized_elementwise_kernelILi4EZZZNS0_49_GLOBAL__N__b919a28f_16_Normalization_cu_5c38458736batch_norm_elementwise_backward_evalERKNS_6TensorES5_S5_S5_ENKUlvE0_clEvENKUlvE_clEvEUlddE_St5arrayIPcLm3EEEEviT0_T1_,@function
        .size           _ZN2at6native29vectorized_elementwise_kernelILi4EZZZNS0_49_GLOBAL__N__b919a28f_16_Normalization_cu_5c38458736batch_norm_elementwise_backward_evalERKNS_6TensorES5_S5_S5_ENKUlvE0_clEvENKUlvE_clEvEUlddE_St5arrayIPcLm3EEEEviT0_T1_,(.L_x_28388 - _ZN2at6native29vectorized_elementwise_kernelILi4EZZZNS0_49_GLOBAL__N__b919a28f_16_Normalization_cu_5c38458736batch_norm_elementwise_backward_evalERKNS_6TensorES5_S5_S5_ENKUlvE0_clEvENKUlvE_clEvEUlddE_St5arrayIPcLm3EEEEviT0_T1_)
        .other          _ZN2at6native29vectorized_elementwise_kernelILi4EZZZNS0_49_GLOBAL__N__b919a28f_16_Normalization_cu_5c38458736batch_norm_elementwise_backward_evalERKNS_6TensorES5_S5_S5_ENKUlvE0_clEvENKUlvE_clEvEUlddE_St5arrayIPcLm3EEEEviT0_T1_,@"STO_CUDA_ENTRY STV_DEFAULT"
_ZN2at6native29vectorized_elementwise_kernelILi4EZZZNS0_49_GLOBAL__N__b919a28f_16_Normalization_cu_5c38458736batch_norm_elementwise_backward_evalERKNS_6TensorES5_S5_S5_ENKUlvE0_clEvENKUlvE_clEvEUlddE_St5arrayIPcLm3EEEEviT0_T1_:
.text._ZN2at6native29vectorized_elementwise_kernelILi4EZZZNS0_49_GLOBAL__N__b919a28f_16_Normalization_cu_5c38458736batch_norm_elementwise_backward_evalERKNS_6TensorES5_S5_S5_ENKUlvE0_clEvENKUlvE_clEvEUlddE_St5arrayIPcLm3EEEEviT0_T1_:
        /* <DEDUP_REMOVED lines=39> */
.L_x_9062:
        /* <DEDUP_REMOVED lines=119> */
.L_x_9065:
[----:B------:R-:W-:-:S13]  /*09e0*/  ISETP.GE.AND P0, PT, R5, R0, PT ;  /* 0x000000000500720c */ /* 0x000fda0003f06270 */
[----:B------:R-:W-:Y:S05]  /*09f0*/  @P0 BRA `(.L_x_9067) ;  /* 0x0000000000300947 */ /* 0x000fea0003800000 */
[----:B0-----:R-:W0:Y:S01]  /*0a00*/  LDC.64 R6, c[0x0][0x218] ;  /* 0x00008600ff067b82 */ /* 0x001e220000000a00 */
[----:B------:R-:W-:Y:S01]  /*0a10*/  IADD3 R3, R2, R5, RZ ;  /* 0x0000000502037210 */ /* 0x000fe20007ffe0ff */
[----:B------:R-:W-:-:S04]  /*0a20*/  VIADD R5, R5, 0x80 ;  /* 0x0000008005057836 */ /* 0x000fc80000000000 */
[----:B0-----:R-:W-:-:S05]  /*0a30*/  IMAD.WIDE.U32 R6, R3, 0x8, R6 ;  /* 0x0000000803067825 */ /* 0x001fca00078e0006 */
[----:B------:R1:W-:Y:S02]  /*0a40*/  STG.E.64 desc[UR4][R6.64], R10 ;  /* 0x0000000a06007986 */ /* 0x0003e4000c101b04 */
.L_x_9066:
[----:B------:R-:W-:-:S13]  /*0a50*/  ISETP.GE.AND P0, PT, R5, R0, PT ;  /* 0x000000000500720c */ /* 0x000fda0003f06270 */
[----:B------:R-:W-:Y:S05]  /*0a60*/  @P0 BRA `(.L_x_9068) ;  /* 0x0000000000340947 */ /* 0x000fea0003800000 */
[----:B01----:R-:W0:Y:S01]  /*0a70*/  LDC.64 R6, c[0x0][0x218] ;  /* 0x00008600ff067b82 */ /* 0x003e220000000a00 */
[----:B------:R-:W-:Y:S01]  /*0a80*/  IADD3 R3, R2, R5, RZ ;  /* 0x0000000502037210 */ /* 0x000fe20007ffe0ff */
[----:B------:R-:W-:-:S04]  /*0a90*/  VIADD R5, R5, 0x80 ;  /* 0x0000008005057836 */ /* 0x000fc80000000000 */
[----:B0-----:R-:W-:-:S05]  /*0aa0*/  IMAD.WIDE.U32 R6, R3, 0x8, R6 ;  /* 0x0000000803067825 */ /* 0x001fca00078e0006 */
[----:B------:R1:W-:Y:S02]  /*0ab0*/  STG.E.64 desc[UR4][R6.64], R12 ;  /* 0x0000000c06007986 */ /* 0x0003e4000c101b04 */
.L_x_9067:
        /* <DEDUP_REMOVED lines=8> */
.L_x_9068:
[----:B------:R-:W-:Y:S05]  /*0b40*/  BSYNC B1 ;  /* 0x0000000000017941 */ /* 0x000fea0003800000 */
.L_x_9064:
[----:B------:R-:W-:-:S13]  /*0b50*/  ISETP.GE.AND P0, PT, R5, R0, PT ;  /* 0x000000000500720c */ /* 0x000fda0003f06270 */
[----:B012---:R-:W0:Y:S01]  /*0b60*/  @!P0 LDC.64 R6, c[0x0][0x218] ;  /* 0x00008600ff068b82 */ /* 0x007e220000000a00 */
[----:B------:R-:W-:Y:S01]  /*0b70*/  @!P0 IADD3 R3, R2, R5, RZ ;  /* 0x0000000502038210 */ /* 0x000fe20007ffe0ff */
[----:B------:R-:W-:-:S04]  /*0b80*/  @!P0 VIADD R5, R5, 0x80 ;  /* 0x0000008005058836 */ /* 0x000fc80000000000 */
[----:B0-----:R-:W-:-:S05]  /*0b90*/  @!P0 IMAD.WIDE.U32 R6, R3, 0x8, R6 ;  /* 0x0000000803068825 */ /* 0x001fca00078e0006 */
[----:B------:R2:W-:Y:S02]  /*0ba0*/  @!P0 STG.E.64 desc[UR4][R6.64], R18 ;  /* 0x0000001206008986 */ /* 0x0005e4000c101b04 */
.L_x_9069:
[----:B------:R-:W-:Y:S05]  /*0bb0*/  BSYNC B0 ;  /* 0x0000000000007941 */ /* 0x000fea0003800000 */
.L_x_9063:
        /* <DEDUP_REMOVED lines=8> */
.L_x_9070:
        /* <DEDUP_REMOVED lines=12> */
.L_x_28388:


//--------------------- .text._ZN2at6native29vectorized_elementwise_kernelILi8EZZZNS0_49_GLOBAL__N__b919a28f_16_Normalization_cu_5c38458736batch_norm_elementwise_backward_evalERKNS_6TensorES5_S5_S5_ENKUlvE0_clEvENKUlvE_clEvEUlddE_St5arrayIPcLm3EEEEviT0_T1_ --------------------------
	.section	.text._ZN2at6native29vectorized_elementwise_kernelILi8EZZZNS0_49_GLOBAL__N__b919a28f_16_Normalization_cu_5c38458736batch_norm_elementwise_backward_evalERKNS_6TensorES5_S5_S5_ENKUlvE0_clEvENKUlvE_clEvEUlddE_St5arrayIPcLm3EEEEviT0_T1_,"ax",@progbits
	.align	128
        .global         _ZN2at6native29vectorized_elementwise_kernelILi8EZZZNS0_49_GLOBAL__N__b919a28f_16_Normalization_cu_5c38458736batch_norm_elementwise_backward_evalERKNS_6TensorES5_S5_S5_ENKUlvE0_clEvENKUlvE_clEvEUlddE_St5arrayIPcLm3EEEEviT0_T1_
        .type           _ZN2at6native29vectorized_elementwise_kernelILi8EZZZNS0_49_GLOBAL__N__b919a28f_16_Normalization_cu_5c38458736batch_norm_elementwise_backward_evalERKNS_6TensorES5_S5_S5_ENKUlvE0_clEvENKUlvE_clEvEUlddE_St5arrayIPcLm3EEEEviT0_T1_,@function
        .size           _ZN2at6native29vectorized_elementwise_kernelILi8EZZZNS0_49_GLOBAL__N__b919a28f_16_Normalization_cu_5c38458736batch_norm_elementwise_backward_evalERKNS_6TensorES5_S5_S5_ENKUlvE0_clEvENKUlvE_clEvEUlddE_St5arrayIPcLm3EEEEviT0_T1_,(.L_x_28389 - _ZN2at6native29vectorized_elementwise_kernelILi8EZZZNS0_49_GLOBAL__N__b919a28f_16_Normalization_cu_5c38458736batch_norm_elementwise_backward_evalERKNS_6TensorES5_S5_S5_ENKUlvE0_clEvENKUlvE_clEvEUlddE_St5arrayIPcLm3EEEEviT0_T1_)
        .other          _ZN2at6native29vectorized_elementwise_kernelILi8EZZZNS0_49_GLOBAL__N__b919a28f_16_Normalization_cu_5c38458736batch_norm_elementwise_backward_evalERKNS_6TensorES5_S5_S5_ENKUlvE0_clEvENKUlvE_clEvEUlddE_St5arrayIPcLm3EEEEviT0_T1_,@"STO_CUDA_ENTRY STV_DEFAULT"
_ZN2at6native29vectorized_elementwise_kernelILi8EZZZNS0_49_GLOBAL__N__b919a28f_16_Normalization_cu_5c38458736batch_norm_elementwise_backward_evalERKNS_6TensorES5_S5_S5_ENKUlvE0_clEvENKUlvE_clEvEUlddE_St5arrayIPcLm3EEEEviT0_T1_:
.text._ZN2at6native29vectorized_elementwise_kernelILi8EZZZNS0_49_GLOBAL__N__b919a28f_16_Normalization_cu_5c38458736batch_norm_elementwise_backward_evalERKNS_6TensorES5_S5_S5_ENKUlvE0_clEvENKUlvE_clEvEUlddE_St5arrayIPcLm3EEEEviT0_T1_:
        /* <DEDUP_REMOVED lines=39> */
.L_x_9071:
        /* <DEDUP_REMOVED lines=119> */
.L_x_9074:
[----:B------:R-:W-:-:S13]  /*09e0*/  ISETP.GE.AND P0, PT, R5, R0, PT ;  /* 0x000000000500720c */ /* 0x000fda0003f06270 */
[----:B------:R-:W-:Y:S05]  /*09f0*/  @P0 BRA `(.L_x_9076) ;  /* 0x0000000000300947 */ /* 0x000fea0003800000 */
[----:B0-----:R-:W0:Y:S01]  /*0a00*/  LDC.64 R6, c[0x0][0x218] ;  /* 0x00008600ff067b82 */ /* 0x001e220000000a00 */
[----:B------:R-:W-:Y:S01]  /*0a10*/  IADD3 R3, R2, R5, RZ ;  /* 0x0000000502037210 */ /* 0x000fe20007ffe0ff */
[----:B------:R-:W-:-:S04]  /*0a20*/  VIADD R5, R5, 0x80 ;  /* 0x0000008005057836 */ /* 0x000fc80000000000 */
[----:B0-----:R-:W-:-:S05]  /*0a30*/  IMAD.WIDE.U32 R6, R3, 0x8, R6 ;  /* 0x0000000803067825 */ /* 0x001fca00078e0006 */
[----:B------:R1:W-:Y:S02]  /*0a40*/  STG.E.64 desc[UR4][R6.64], R10 ;  /* 0x0000000a06007986 */ /* 0x0003e4000c101b04 */
.L_x_9075:
[----:B------:R-:W-:-:S13]  /*0a50*/  ISETP.GE.AND P0, PT, R5, R0, PT ;  /* 0x000000000500720c */ /* 0x000fda0003f06270 */
[----:B------:R-:W-:Y:S05]  /*0a60*/  @P0 BRA `(.L_x_9077) ;  /* 0x0000000000340947 */ /* 0x000fea0003800000 */
[----:B01----:R-:W0:Y:S01]  /*0a70*/  LDC.64 R6, c[0x0][0x218] ;  /* 0x00008600ff067b82 */ /* 0x003e220000000a00 */
[----:B------:R-:W-:Y:S01]  /*0a80*/  IADD3 R3, R2, R5, RZ ;  /* 0x0000000502037210 */ /* 0x000fe20007ffe0ff */
[----:B------:R-:W-:-:S04]  /*0a90*/  VIADD R5, R5, 0x80 ;  /* 0x0000008005057836 */ /* 0x000fc80000000000 */
[----:B0-----:R-:W-:-:S05]  /*0aa0*/  IMAD.WIDE.U32 R6, R3, 0x8, R6 ;  /* 0x0000000803067825 */ /* 0x001fca00078e0006 */
[----:B------:R1:W-:Y:S02]  /*0ab0*/  STG.E.64 desc[UR4][R6.64], R12 ;  /* 0x0000000c06007986 */ /* 0x0003e4000c101b04 */
.L_x_9076:
        /* <DEDUP_REMOVED lines=8> */
.L_x_9077:
[----:B------:R-:W-:Y:S05]  /*0b40*/  BSYNC B1 ;  /* 0x0000000000017941 */ /* 0x000fea0003800000 */
.L_x_9073:
[----:B------:R-:W-:-:S13]  /*0b50*/  ISETP.GE.AND P0, PT, R5, R0, PT ;  /* 0x000000000500720c */ /* 0x000fda0003f06270 */
[----:B012---:R-:W0:Y:S01]  /*0b60*/  @!P0 LDC.64 R6, c[0x0][0x218] ;  /* 0x00008600ff068b82 */ /* 0x007e220000000a00 */
[----:B------:R-:W-:Y:S01]  /*0b70*/  @!P0 IADD3 R3, R2, R5, RZ ;  /* 0x0000000502038210 */ /* 0x000fe20007ffe0ff */
[----:B------:R-:W-:-:S04]  /*0b80*/  @!P0 VIADD R5, R5, 0x80 ;  /* 0x0000008005058836 */ /* 0x000fc80000000000 */
[----:B0-----:R-:W-:-:S05]  /*0b90*/  @!P0 IMAD.WIDE.U32 R6, R3, 0x8, R6 ;  /* 0x0000000803068825 */ /* 0x001fca00078e0006 */
[----:B------:R2:W-:Y:S02]  /*0ba0*/  @!P0 STG.E.64 desc[UR4][R6.64], R18 ;  /* 0x0000001206008986 */ /* 0x0005e4000c101b04 */
.L_x_9078:
[----:B------:R-:W-:Y:S05]  /*0bb0*/  BSYNC B0 ;  /* 0x0000000000007941 */ /* 0x000fea0003800000 */
.L_x_9072:
        /* <DEDUP_REMOVED lines=8> */
.L_x_9079:
        /* <DEDUP_REMOVED lines=12> */
.L_x_28389:


//--------------------- .text._ZN2at6native18elementwise_kernelILi128ELi4EZNS0_15gpu_kernel_implIZZZNS0_49_GLOBAL__N__b919a28f_16_Normalization_cu_5c38458736batch_norm_elementwise_backward_evalERKNS_6TensorES6_S6_S6_ENKUlvE_clEvENKUlvE2_clEvEUlN3c108BFloat16EffE_EEvRNS_18TensorIteratorBaseERKT_EUliE_EEviT1_ --------------------------
	.section	.text._ZN2at6native18elementwise_kernelILi128ELi4EZNS0_15gpu_kernel_implIZZZNS0_49_GLOBAL__N__b919a28f_16_Normalization_cu_5c38458736batch_norm_elementwise_backward_evalERKNS_6TensorES6_S6_S6_ENKUlvE_clEvENKUlvE2_clEvEUlN3c108BFloat16EffE_EEvRNS_18TensorIteratorBaseERKT_EUliE_EEviT1_,"ax",@progbits
	.align	128
        .global         _ZN2at6native18elementwise_kernelILi128ELi4EZNS0_15gpu_kernel_implIZZZNS0_49_GLOBAL__N__b919a28f_16_Normalization_cu_5c38458736batch_norm_elementwise_backward_evalERKNS_6TensorES6_S6_S6_ENKUlvE_clEvENKUlvE2_clEvEUlN3c108BFloat16EffE_EEvRNS_18TensorIteratorBaseERKT_EUliE_EEviT1_
        .type           _ZN2at6native18elementwise_kernelILi128ELi4EZNS0_15gpu_kernel_implIZZZNS0_49_GLOBAL__N__b919a28f_16_Normalization_cu_5c38458736batch_norm_elementwise_backward_evalERKNS_6TensorES6_S6_S6_ENKUlvE_clEvENKUlvE2_clEvEUlN3c108BFloat16EffE_EEvRNS_18TensorIteratorBaseERKT_EUliE_EEviT1_,@function
        .size           _ZN2at6native18elementwise_kernelILi128ELi4EZNS0_15gpu_kernel_implIZZZNS0_49_GLOBAL__N__b919a28f_16_Normalization_cu_5c38458736batch_norm_elementwise_backward_evalERKNS_6TensorES6_S6_S6_ENKUlvE_clEvENKUlvE2_clEvEUlN3c108BFloat16EffE_EEvRNS_18TensorIteratorBaseERKT_EUliE_EEviT1_,(.L_x_28390 - _ZN2at6native18elementwise_kernelILi128ELi4EZNS0_15gpu_kernel_implIZZZNS0_49_GLOBAL__N__b919a28f_16_Normalization_cu_5c38458736batch_norm_elementwise_backward_evalERKNS_6TensorES6_S6_S6_ENKUlvE_clEvENKUlvE2_clEvEUlN3c108BFloat16EffE_EEvRNS_18TensorIteratorBaseERKT_EUliE_EEviT1_)
        .other          _ZN2at6native18elementwise_kernelILi128ELi4EZNS0_15gpu_kernel_implIZZZNS0_49_GLOBAL__N__b919a28f_16_Normalization_cu_5c38458736batch_norm_elementwise_backward_evalERKNS_6TensorES6_S6_S6_ENKUlvE_clEvENKUlvE2_clEvEUlN3c108BFloat16EffE_EEvRNS_18TensorIteratorBaseERKT_EUliE_EEviT1_,@"STO_CUDA_ENTRY STV_DEFAULT"
_ZN2at6native18elementwise_kernelILi128ELi4EZNS0_15gpu_kernel_implIZZZNS0_49_GLOBAL__N__b919a28f_16_Normalization_cu_5c38458736batch_norm_elementwise_backward_evalERKNS_6TensorES6_S6_S6_ENKUlvE_clEvENKUlvE2_clEvEUlN3c108BFloat16EffE_EEvRNS_18TensorIteratorBaseERKT_EUliE_EEviT1_:
.text._ZN2at6native18elementwise_kernelILi128ELi4EZNS0_15gpu_kernel_implIZZZNS0_49_GLOBAL__N__b919a28f_16_Normalization_cu_5c38458736batch_norm_elementwise_backward_evalERKNS_6TensorES6_S6_S6_ENKUlvE_clEvENKUlvE2_clEvEUlN3c108BFloat16EffE_EEvRNS_18TensorIteratorBaseERKT_EUliE_EEviT1_:
        /* <DEDUP_REMOVED lines=20> */
[----:B------:R-:W-:Y:S01]  /*0140*/  ULDC.64 UR6, c[0x0][0x350] ;  /* 0x0000d40000067ab9 */ /* 0x000fe20000000a00 */
        /* <DEDUP_REMOVED lines=15> */
[----:B------:R-:W-:Y:S01]  /*0240*/  IMAD.HI.U32 R2, R5, UR7, R4 ;  /* 0x0000000705027c27 */ /* 0x000fe2000f8e0004 */
[----:B------:R-:W-:-:S04]  /*0250*/  ULDC.64 UR8, c[0x0][0x360] ;  /* 0x0000d80000087ab9 */ /* 0x000fc80000000a00 */
[----:B------:R-:W-:-:S05]  /*0260*/  SHF.R.U32.HI R3, RZ, UR5, R2 ;  /* 0x00000005ff037c19 */ /* 0x000fca0008011602 */
[----:B------:R-:W-:-:S04]  /*0270*/  IMAD.MOV R4, RZ, RZ, -R3 ;  /* 0x000000ffff047224 */ /* 0x000fc800078e0a03 */
[----:B------:R-:W-:Y:S01]  /*0280*/  IMAD R5, R4, UR6, R5 ;  /* 0x0000000604057c24 */ /* 0x000fe2000f8e0205 */
[----:B------:R-:W-:-:S03]  /*0290*/  ULDC.64 UR6, c[0x0][0x358] ;  /* 0x0000d60000067ab9 */ /* 0x000fc60000000a00 */
[C---:B------:R-:W-:Y:S02]  /*02a0*/  IMAD R16, R5.reuse, UR6, RZ ;  /* 0x0000000605107c24 */ /* 0x040fe4000f8e02ff */
[C---:B------:R-:W-:Y:S02]  /*02b0*/  IMAD R0, R5.reuse, UR7, R0 ;  /* 0x0000000705007c24 */ /* 0x040fe4000f8e0200 */
[C---:B------:R-:W-:Y:S02]  /*02c0*/  IMAD R24, R5.reuse, UR8, R24 ;  /* 0x0000000805187c24 */ /* 0x040fe4000f8e0218 */
[----:B------:R-:W-:Y:S02]  /*02d0*/  IMAD R22, R5, UR9, R22 ;  /* 0x0000000905167c24 */ /* 0x000fe4000f8e0216 */
[----:B------:R-:W-:Y:S01]  /*02e0*/  IMAD R16, R19, UR4, R16 ;  /* 0x0000000413107c24 */ /* 0x000fe2000f8e0210 */
[----:B------:R-:W-:Y:S06]  /*02f0*/  @!P0 BRA `(.L_x_9082) ;  /* 0x00000014005c8947 */ /* 0x000fec0003800000 */
[----:B------:R-:W-:Y:S01]  /*0300*/  IMAD.MOV.U32 R2, RZ, RZ, RZ ;  /* 0x000000ffff027224 */ /* 0x000fe200078e00ff */
[----:B------:R-:W-:Y:S01]  /*0310*/  ULDC.64 UR4, c[0x0][0x238] ;  /* 0x00008e0000047ab9 */ /* 0x000fe20000000a00 */
        /* <DEDUP_REMOVED lines=330> */
[----:B------:R-:W-:Y:S02]  /*17c0*/  ULDC.64 UR6, c[0x0][0x4d0] ;  /* 0x0001340000067ab9 */ /* 0x000fe40000000a00 */
        /* <DEDUP_REMOVED lines=9> */
[----:B------:R-:W-:-:S07]  /*1860*/  IMAD R22, R3, UR7, R22 ;  /* 0x0000000703167c24 */ /* 0x000fce000f8e0216 */
.L_x_9082:
        /* <DEDUP_REMOVED lines=23> */
.L_x_9086:
[----:B------:R-:W2:Y:S02]  /*19e0*/  LDG.E.U8 R2, desc[UR36][R2.64] ;  /* 0x0000002402027981 */ /* 0x000ea4000c1e1100 */
[----:B--2---:R-:W-:-:S04]  /*19f0*/  I2FP.F32.U32 R0, R2 ;  /* 0x0000000200007245 */ /* 0x004fc80000201000 */
[----:B------:R-:W-:-:S04]  /*1a00*/  F2FP.BF16.F32.PACK_AB R0, RZ, R0 ;  /* 0x00000000ff00723e */ /* 0x000fc800000010ff */
[----:B------:R-:W-:Y:S01]  /*1a10*/  PRMT R19, R0, 0x7610, R19 ;  /* 0x0000761000137816 */ /* 0x000fe20000000013 */
[----:B------:R-:W-:Y:S06]  /*1a20*/  BRA `(.L_x_9088) ;  /* 0x0000000c00c87947 */ /* 0x000fec0003800000 */
.L_x_9085:
        /* <DEDUP_REMOVED lines=11> */
.L_x_9090:
[----:B------:R-:W2:Y:S02]  /*1ae0*/  LDG.E R2, desc[UR36][R2.64] ;  /* 0x0000002402027981 */ /* 0x000ea4000c1e1900 */
[----:B--2---:R-:W-:-:S04]  /*1af0*/  I2FP.F32.S32 R0, R2 ;  /* 0x0000000200007245 */ /* 0x004fc80000201400 */
[----:B------:R-:W-:-:S04]  /*1b00*/  F2FP.BF16.F32.PACK_AB R0, RZ, R0 ;  /* 0x00000000ff00723e */ /* 0x000fc800000010ff */
[----:B------:R-:W-:Y:S01]  /*1b10*/  PRMT R19, R0, 0x7610, R19 ;  /* 0x0000761000137816 */ /* 0x000fe20000000013 */
[----:B------:R-:W-:Y:S06]  /*1b20*/  BRA `(.L_x_9088) ;  /* 0x0000000c00887947 */ /* 0x000fec0003800000 */
.L_x_9089:
[----:B------:R-:W2:Y:S02]  /*1b30*/  LDG.E.U16 R2, desc[UR36][R2.64] ;  /* 0x0000002402027981 */ /* 0x000ea4000c1e1500 */
[----:B--2---:R-:W0:Y:S02]  /*1b40*/  I2F.S16 R0, R2 ;  /* 0x0000000200007306 */ /* 0x004e240000101400 */
[----:B0-----:R-:W-:-:S04]  /*1b50*/  F2FP.BF16.F32.PACK_AB R0, RZ, R0 ;  /* 0x00000000ff00723e */ /* 0x001fc800000010ff */
[----:B------:R-:W-:Y:S01]  /*1b60*/  PRMT R19, R0, 0x7610, R19 ;  /* 0x0000761000137816 */ /* 0x000fe20000000013 */
[----:B------:R-:W-:Y:S06]  /*1b70*/  BRA `(.L_x_9088) ;  /* 0x0000000c00747947 */ /* 0x000fec0003800000 */
.L_x_9084:
        /* <DEDUP_REMOVED lines=9> */
.L_x_9092:
[----:B------:R-:W2:Y:S02]  /*1c10*/  LDG.E.U16 R0, desc[UR36][R2.64] ;  /* 0x0000002402007981 */ /* 0x000ea4000c1e1500 */
[----:B--2---:R-:W-:-:S05]  /*1c20*/  HADD2.F32 R0, -RZ, R0.H0_H0 ;  /* 0x20000000ff007230 */ /* 0x004fca0000004100 */
[----:B------:R-:W-:-:S04]  /*1c30*/  F2FP.BF16.F32.PACK_AB R0, RZ, R0 ;  /* 0x00000000ff00723e */ /* 0x000fc800000010ff */
[----:B------:R-:W-:Y:S01]  /*1c40*/  PRMT R19, R0, 0x7610, R19 ;  /* 0x0000761000137816 */ /* 0x000fe20000000013 */
[----:B------:R-:W-:Y:S06]  /*1c50*/  BRA `(.L_x_9088) ;  /* 0x0000000c003c7947 */ /* 0x000fec0003800000 */
.L_x_9091:
        /* <DEDUP_REMOVED lines=9> */
.L_x_9094:
[----:B------:R-:W2:Y:S02]  /*1cf0*/  LDG.E.U16 R2, desc[UR36][R2.64] ;  /* 0x0000002402027981 */ /* 0x000ea4000c1e1500 */
[----:B--2---:R-:W-:-:S05]  /*1d00*/  HADD2.F32 R0, -RZ, R2.H0_H0 ;  /* 0x20000002ff007230 */ /* 0x004fca0000004100 */
[----:B------:R-:W-:-:S04]  /*1d10*/  F2FP.BF16.F32.PACK_AB R0, RZ, R0 ;  /* 0x00000000ff00723e */ /* 0x000fc800000010ff */
[----:B------:R-:W-:Y:S01]  /*1d20*/  PRMT R19, R0, 0x7610, R19 ;  /* 0x0000761000137816 */ /* 0x000fe20000000013 */
[----:B------:R-:W-:Y:S06]  /*1d30*/  BRA `(.L_x_9088) ;  /* 0x0000000c00047947 */ /* 0x000fec0003800000 */
.L_x_9093:
        /* <DEDUP_REMOVED lines=9> */
.L_x_9083:
        /* <DEDUP_REMOVED lines=14> */
.L_x_9097:
        /* <DEDUP_REMOVED lines=9> */
.L_x_9096:
        /* <DEDUP_REMOVED lines=28> */
.L_x_9099:
        /* <DEDUP_REMOVED lines=15> */
.L_x_9098:
[----:B------:R0:W5:Y:S01]  /*21f0*/  LDG.E.U16 R19, desc[UR36][R2.64] ;  /* 0x0000002402137981 */ /* 0x000162000c1e1500 */
[----:B------:R-:W-:Y:S05]  /*2200*/  BRA `(.L_x_9088) ;  /* 0x0000000400d07947 */ /* 0x000fea0003800000 */
.L_x_9095:
        /* <DEDUP_REMOVED lines=13> */
.L_x_9102:
        /* <DEDUP_REMOVED lines=21> */
.L_x_9106:
[----:B------:R-:W-:Y:S05]  /*2430*/  BSYNC B1 ;  /* 0x0000000000017941 */ /* 0x000fea0003800000 */
.L_x_9105:
[----:B------:R-:W-:Y:S01]  /*2440*/  LEA R3, R0, 0x3b800000, 0x17 ;  /* 0x3b80000000037811 */ /* 0x000fe200078eb8ff */
[----:B------:R-:W-:-:S05]  /*2450*/  IMAD.SHL.U32 R0, R2, 0x100000, RZ ;  /* 0x0010000002007824 */ /* 0x000fca00078e00ff */
[----:B------:R-:W-:-:S07]  /*2460*/  LOP3.LUT R0, R3, R0, R4, 0xfe, !PT ;  /* 0x0000000003007212 */ /* 0x000fce00078efe04 */
.L_x_9104:
[----:B------:R-:W-:Y:S05]  /*2470*/  BSYNC B0 ;  /* 0x0000000000007941 */ /* 0x000fea0003800000 */
.L_x_9103:
[----:B------:R-:W-:-:S04]  /*2480*/  F2FP.BF16.F32.PACK_AB R0, RZ, R0 ;  /* 0x00000000ff00723e */ /* 0x000fc800000010ff */
[----:B------:R-:W-:Y:S01]  /*2490*/  PRMT R19, R0, 0x7610, R19 ;  /* 0x0000761000137816 */ /* 0x000fe20000000013 */
[----:B------:R-:W-:Y:S06]  /*24a0*/  BRA `(.L_x_9088) ;  /* 0x0000000400287947 */ /* 0x000fec0003800000 */
.L_x_9101:
        /* <DEDUP_REMOVED lines=21> */
.L_x_9110:
[----:B------:R-:W-:Y:S05]  /*2600*/  BSYNC B1 ;  /* 0x0000000000017941 */ /* 0x000fea0003800000 */
.L_x_9109:
[----:B------:R-:W-:Y:S01]  /*2610*/  LEA R3, R0, 0x37800000, 0x17 ;  /* 0x3780000000037811 */ /* 0x000fe200078eb8ff */
[----:B------:R-:W-:-:S05]  /*2620*/  IMAD.SHL.U32 R0, R2, 0x200000, RZ ;  /* 0x0020000002007824 */ /* 0x000fca00078e00ff */
[----:B------:R-:W-:-:S07]  /*2630*/  LOP3.LUT R0, R3, R0, R4, 0xfe, !PT ;  /* 0x0000000003007212 */ /* 0x000fce00078efe04 */
.L_x_9108:
[----:B------:R-:W-:Y:S05]  /*2640*/  BSYNC B0 ;  /* 0x0000000000007941 */ /* 0x000fea0003800000 */
.L_x_9107:
[----:B------:R-:W-:-:S04]  /*2650*/  F2FP.BF16.F32.PACK_AB R0, RZ, R0 ;  /* 0x00000000ff00723e */ /* 0x000fc800000010ff */
[----:B------:R-:W-:Y:S01]  /*2660*/  PRMT R19, R0, 0x7610, R19 ;  /* 0x0000761000137816 */ /* 0x000fe20000000013 */
[----:B------:R-:W-:Y:S06]  /*2670*/  BRA `(.L_x_9088) ;  /* 0x0000000000b47947 */ /* 0x000fec0003800000 */
.L_x_9100:
        /* <DEDUP_REMOVED lines=14> */
.L_x_9114:
[----:B------:R-:W-:Y:S05]  /*2760*/  BSYNC B0 ;  /* 0x0000000000007941 */ /* 0x000fea0003800000 */
.L_x_9113:
[----:B------:R-:W-:-:S04]  /*2770*/  F2FP.BF16.F32.PACK_AB R0, RZ, R0 ;  /* 0x00000000ff00723e */ /* 0x000fc800000010ff */
[----:B------:R-:W-:Y:S01]  /*2780*/  PRMT R19, R0, 0x7610, R19 ;  /* 0x0000761000137816 */ /* 0x000fe20000000013 */
[----:B------:R-:W-:Y:S06]  /*2790*/  BRA `(.L_x_9088) ;  /* 0x00000000006c7947 */ /* 0x000fec0003800000 */
.L_x_9087:
        /* <DEDUP_REMOVED lines=16> */
.L_x_9115:
[----:B------:R-:W-:Y:S01]  /*28a0*/  PRMT R19, RZ, 0x7610, R19 ;  /* 0x00007610ff137816 */ /* 0x000fe20000000013 */
[----:B------:R-:W-:Y:S06]  /*28b0*/  BRA `(.L_x_9088) ;  /* 0x0000000000247947 */ /* 0x000fec0003800000 */
.L_x_9112:
[----:B------:R-:W2:Y:S02]  /*28c0*/  LDG.E.64 R2, desc[UR36][R2.64] ;  /* 0x0000002402027981 */ /* 0x000ea4000c1e1b00 */
[----:B--2---:R-:W0:Y:S02]  /*28d0*/  I2F.U64 R0, R2 ;  /* 0x0000000200007312 */ /* 0x004e240000301000 */
[----:B0-----:R-:W-:-:S04]  /*28e0*/  F2FP.BF16.F32.PACK_AB R0, RZ, R0 ;  /* 0x00000000ff00723e */ /* 0x001fc800000010ff */
[----:B------:R-:W-:Y:S01]  /*28f0*/  PRMT R19, R0, 0x7610, R19 ;  /* 0x0000761000137816 */ /* 0x000fe20000000013 */
[----:B------:R-:W-:Y:S06]  /*2900*/  BRA `(.L_x_9088) ;  /* 0x0000000000107947 */ /* 0x000fec0003800000 */
.L_x_9111:
[----:B------:R-:W2:Y:S02]  /*2910*/  LDG.E R2, desc[UR36][R2.64] ;  /* 0x0000002402027981 */ /* 0x000ea4000c1e1900 */
[----:B--2---:R-:W-:-:S04]  /*2920*/  I2FP.F32.U32 R0, R2 ;  /* 0x0000000200007245 */ /* 0x004fc80000201000 */
[----:B------:R-:W-:-:S04]  /*2930*/  F2FP.BF16.F32.PACK_AB R0, RZ, R0 ;  /* 0x00000000ff00723e */ /* 0x000fc800000010ff */
[----:B------:R-:W-:-:S07]  /*2940*/  PRMT R19, R0, 0x7610, R19 ;  /* 0x0000761000137816 */ /* 0x000fce0000000013 */
.L_x_9088:
        /* <DEDUP_REMOVED lines=19> */
.L_x_9120:
[----:B------:R-:W2:Y:S02]  /*2a80*/  LDG.E.U8 R2, desc[UR36][R2.64] ;  /* 0x0000002402027981 */ /* 0x000ea4000c1e1100 */
[----:B--2---:R-:W-:Y:S01]  /*2a90*/  I2FP.F32.U32 R24, R2 ;  /* 0x0000000200187245 */ /* 0x004fe20000201000 */
[----:B------:R-:W-:Y:S06]  /*2aa0*/  BRA `(.L_x_9122) ;  /* 0x0000000c002c7947 */ /* 0x000fec0003800000 */
.L_x_9119:
        /* <DEDUP_REMOVED lines=9> */
.L_x_9124:
[----:B------:R-:W2:Y:S02]  /*2b40*/  LDG.E R2, desc[UR36][R2.64] ;  /* 0x0000002402027981 */ /* 0x000ea4000c1e1900 */
[----:B--2---:R-:W-:Y:S01]  /*2b50*/  I2FP.F32.S32 R24, R2 ;  /* 0x0000000200187245 */ /* 0x004fe20000201400 */
[----:B------:R-:W-:Y:S06]  /*2b60*/  BRA `(.L_x_9122) ;  /* 0x0000000800fc7947 */ /* 0x000fec0003800000 */
.L_x_9123:
[----:B------:R-:W2:Y:S02]  /*2b70*/  LDG.E.U16 R2, desc[UR36][R2.64] ;  /* 0x0000002402027981 */ /* 0x000ea4000c1e1500 */
[----:B--2---:R2:W3:Y:S01]  /*2b80*/  I2F.S16 R24, R2 ;  /* 0x0000000200187306 */ /* 0x0044e20000101400 */
[----:B------:R-:W-:Y:S05]  /*2b90*/  BRA `(.L_x_9122) ;  /* 0x0000000800f07947 */ /* 0x000fea0003800000 */
.L_x_9118:
        /* <DEDUP_REMOVED lines=8> */
.L_x_9126:
[----:B------:R-:W2:Y:S02]  /*2c20*/  LDG.E.U16 R2, desc[UR36][R2.64] ;  /* 0x0000002402027981 */ /* 0x000ea4000c1e1500 */
[----:B--2---:R-:W-:Y:S01]  /*2c30*/  HADD2.F32 R24, -RZ, R2.H0_H0 ;  /* 0x20000002ff187230 */ /* 0x004fe20000004100 */
[----:B------:R-:W-:Y:S06]  /*2c40*/  BRA `(.L_x_9122) ;  /* 0x0000000800c47947 */ /* 0x000fec0003800000 */
.L_x_9125:
        /* <DEDUP_REMOVED lines=8> */
.L_x_9128:
[----:B------:R-:W2:Y:S02]  /*2cd0*/  LDG.E.U16 R2, desc[UR36][R2.64] ;  /* 0x0000002402027981 */ /* 0x000ea4000c1e1500 */
[----:B--2---:R-:W-:Y:S01]  /*2ce0*/  HADD2.F32 R24, -RZ, R2.H0_H0 ;  /* 0x20000002ff187230 */ /* 0x004fe20000004100 */
[----:B------:R-:W-:Y:S06]  /*2cf0*/  BRA `(.L_x_9122) ;  /* 0x0000000800987947 */ /* 0x000fec0003800000 */
.L_x_9127:
[----:B------:R-:W2:Y:S01]  /*2d00*/  LDG.E.64 R2, desc[UR36][R2.64] ;  /* 0x0000002402027981 */ /* 0x000ea2000c1e1b00 */
[----:B------:R-:W-:Y:S01]  /*2d10*/  UMOV UR4, 0xf0000000 ;  /* 0xf000000000047882 */ /* 0x000fe20000000000 */
[----:B------:R-:W-:Y:S01]  /*2d20*/  UMOV UR5, 0x380fffff ;  /* 0x380fffff00057882 */ /* 0x000fe20000000000 */
[----:B--2---:R-:W0:Y:S01]  /*2d30*/  F2F.F32.F64 R24, R2 ;  /* 0x0000000200187310 */ /* 0x004e220000301000 */
[----:B------:R-:W-:-:S14]  /*2d40*/  DSETP.GEU.AND P0, PT, |R2|, UR4, PT ;  /* 0x0000000402007e2a */ /* 0x000fdc000bf0e200 */
[----:B0-----:R-:W-:Y:S01]  /*2d50*/  @!P0 FMUL R24, R24, 1.175494350822287508e-38 ;  /* 0x0080000018188820 */ /* 0x001fe20000400000 */
[----:B------:R-:W-:Y:S06]  /*2d60*/  BRA `(.L_x_9122) ;  /* 0x00000008007c7947 */ /* 0x000fec0003800000 */
.L_x_9117:
        /* <DEDUP_REMOVED lines=12> */
.L_x_9131:
[----:B------:R-:W2:Y:S01]  /*2e30*/  LDG.E.64 R2, desc[UR36][R2.64] ;  /* 0x0000002402027981 */ /* 0x000ea2000c1e1b00 */
[----:B------:R-:W-:Y:S01]  /*2e40*/  UMOV UR4, 0xf0000000 ;  /* 0xf000000000047882 */ /* 0x000fe20000000000 */
[----:B------:R-:W-:Y:S01]  /*2e50*/  UMOV UR5, 0x380fffff ;  /* 0x380fffff00057882 */ /* 0x000fe20000000000 */
[----:B--2---:R-:W0:Y:S01]  /*2e60*/  F2F.F32.F64 R24, R2 ;  /* 0x0000000200187310 */ /* 0x004e220000301000 */
[----:B------:R-:W-:-:S14]  /*2e70*/  DSETP.GEU.AND P0, PT, |R2|, UR4, PT ;  /* 0x0000000402007e2a */ /* 0x000fdc000bf0e200 */
[----:B0-----:R-:W-:Y:S01]  /*2e80*/  @!P0 FMUL R24, R24, 1.175494350822287508e-38 ;  /* 0x0080000018188820 */ /* 0x001fe20000400000 */
[----:B------:R-:W-:Y:S06]  /*2e90*/  BRA `(.L_x_9122) ;  /* 0x0000000800307947 */ /* 0x000fec0003800000 */
.L_x_9130:
        /* <DEDUP_REMOVED lines=26> */
.L_x_9133:
        /* <DEDUP_REMOVED lines=13> */
.L_x_9132:
[----:B------:R-:W2:Y:S02]  /*3110*/  LDG.E.U16 R2, desc[UR36][R2.64] ;  /* 0x0000002402027981 */ /* 0x000ea4000c1e1500 */
[----:B--2---:R-:W-:Y:S01]  /*3120*/  IMAD.U32 R24, R2, 0x10000, RZ ;  /* 0x0001000002187824 */ /* 0x004fe200078e00ff */
[----:B------:R-:W-:Y:S06]  /*3130*/  BRA `(.L_x_9122) ;  /* 0x0000000400887947 */ /* 0x000fec0003800000 */
.L_x_9129:
        /* <DEDUP_REMOVED lines=11> */
.L_x_9136:
        /* <DEDUP_REMOVED lines=20> */
.L_x_9138:
[----:B------:R-:W-:Y:S05]  /*3330*/  BSYNC B0 ;  /* 0x0000000000007941 */ /* 0x000fea0003800000 */
.L_x_9137:
[----:B------:R-:W-:Y:S01]  /*3340*/  IMAD.SHL.U32 R2, R2, 0x100000, RZ ;  /* 0x0010000002027824 */ /* 0x000fe200078e00ff */
[----:B------:R-:W-:-:S04]  /*3350*/  LEA R3, R0, 0x3b800000, 0x17 ;  /* 0x3b80000000037811 */ /* 0x000fc800078eb8ff */
[----:B------:R-:W-:Y:S01]  /*3360*/  LOP3.LUT R24, R3, R2, R24, 0xfe, !PT ;  /* 0x0000000203187212 */ /* 0x000fe200078efe18 */
[----:B------:R-:W-:Y:S06]  /*3370*/  BRA `(.L_x_9122) ;  /* 0x0000000000f87947 */ /* 0x000fec0003800000 */
.L_x_9135:
        /* <DEDUP_REMOVED lines=20> */
.L_x_9140:
[----:B------:R-:W-:Y:S05]  /*34c0*/  BSYNC B0 ;  /* 0x0000000000007941 */ /* 0x000fea0003800000 */
.L_x_9139:
[----:B------:R-:W-:Y:S01]  /*34d0*/  IMAD.SHL.U32 R2, R2, 0x200000, RZ ;  /* 0x0020000002027824 */ /* 0x000fe200078e00ff */
[----:B------:R-:W-:-:S04]  /*34e0*/  LEA R3, R0, 0x37800000, 0x17 ;  /* 0x3780000000037811 */ /* 0x000fc800078eb8ff */
[----:B------:R-:W-:Y:S01]  /*34f0*/  LOP3.LUT R24, R3, R2, R24, 0xfe, !PT ;  /* 0x0000000203187212 */ /* 0x000fe200078efe18 */
[----:B------:R-:W-:Y:S06]  /*3500*/  BRA `(.L_x_9122) ;  /* 0x0000000000947947 */ /* 0x000fec0003800000 */
.L_x_9134:
        /* <DEDUP_REMOVED lines=14> */
.L_x_9121:
        /* <DEDUP_REMOVED lines=16> */
.L_x_9143:
[----:B------:R-:W-:Y:S01]  /*36f0*/  IMAD.MOV.U32 R24, RZ, RZ, RZ ;  /* 0x000000ffff187224 */ /* 0x000fe200078e00ff */
[----:B------:R-:W-:Y:S06]  /*3700*/  BRA `(.L_x_9122) ;  /* 0x0000000000147947 */ /* 0x000fec0003800000 */
.L_x_9142:
[----:B------:R-:W2:Y:S02]  /*3710*/  LDG.E.64 R24, desc[UR36][R2.64] ;  /* 0x0000002402187981 */ /* 0x000ea4000c1e1b00 */
[----:B--2---:R0:W1:Y:S01]  /*3720*/  I2F.U64 R24, R24 ;  /* 0x0000001800187312 */ /* 0x0040620000301000 */
[----:B------:R-:W-:Y:S05]  /*3730*/  BRA `(.L_x_9122) ;  /* 0x0000000000087947 */ /* 0x000fea0003800000 */
.L_x_9141:
[----:B------:R-:W2:Y:S02]  /*3740*/  LDG.E R2, desc[UR36][R2.64] ;  /* 0x0000002402027981 */ /* 0x000ea4000c1e1900 */
[----:B--2---:R-:W-:-:S07]  /*3750*/  I2FP.F32.U32 R24, R2 ;  /* 0x0000000200187245 */ /* 0x004fce0000201000 */
.L_x_9122:
[----:B------:R-:W-:Y:S05]  /*3760*/  BSYNC B6 ;  /* 0x0000000000067941 */ /* 0x000fea0003800000 */
.L_x_9116:
[----:B------:R-:W1:Y:S01]  /*3770*/  LDC.U8 R4, c[0x0][0x4fc] ;  /* 0x00013f00ff047b82 */ /* 0x000e620000000000 */
[----:B------:R-:W-:Y:S01]  /*3780*/  ULDC.64 UR4, c[0x0][0x4f0] ;  /* 0x00013c0000047ab9 */ /* 0x000fe20000000a00 */
[----:B------:R-:W-:Y:S01]  /*3790*/  BSSY B6, `(.L_x_9144) ;  /* 0x00000df000067945 */ /* 0x000fe20003800000 */
[----:B0-2-4-:R-:W-:-:S05]  /*37a0*/  IADD3 R2, P1, R22, UR4, RZ ;  /* 0x0000000416027c10 */ /* 0x015fca000ff3e0ff */
        /* <DEDUP_REMOVED lines=15> */
.L_x_9148:
[----:B------:R-:W2:Y:S02]  /*38a0*/  LDG.E.U8 R0, desc[UR36][R2.64] ;  /* 0x0000002402007981 */ /* 0x000ea4000c1e1100 */
[----:B--2---:R-:W-:Y:S01]  /*38b0*/  I2FP.F32.U32 R0, R0 ;  /* 0x0000000000007245 */ /* 0x004fe20000201000 */
[----:B------:R-:W-:Y:S06]  /*38c0*/  BRA `(.L_x_9150) ;  /* 0x0000000c002c7947 */ /* 0x000fec0003800000 */
.L_x_9147:
        /* <DEDUP_REMOVED lines=9> */
.L_x_9152:
[----:B------:R-:W2:Y:S02]  /*3960*/  LDG.E R0, desc[UR36][R2.64] ;  /* 0x0000002402007981 */ /* 0x000ea4000c1e1900 */
[----:B--2---:R-:W-:Y:S01]  /*3970*/  I2FP.F32.S32 R0, R0 ;  /* 0x0000000000007245 */ /* 0x004fe20000201400 */
[----:B------:R-:W-:Y:S06]  /*3980*/  BRA `(.L_x_9150) ;  /* 0x0000000800fc7947 */ /* 0x000fec0003800000 */
.L_x_9151:
[----:B------:R-:W2:Y:S02]  /*3990*/  LDG.E.U16 R0, desc[UR36][R2.64] ;  /* 0x0000002402007981 */ /* 0x000ea4000c1e1500 */
[----:B--2---:R-:W0:Y:S01]  /*39a0*/  I2F.S16 R0, R0 ;  /* 0x0000000000007306 */ /* 0x004e220000101400 */
[----:B------:R-:W-:Y:S05]  /*39b0*/  BRA `(.L_x_9150) ;  /* 0x0000000800f07947 */ /* 0x000fea0003800000 */
.L_x_9146:
        /* <DEDUP_REMOVED lines=8> */
.L_x_9154:
[----:B------:R-:W2:Y:S02]  /*3a40*/  LDG.E.U16 R0, desc[UR36][R2.64] ;  /* 0x0000002402007981 */ /* 0x000ea4000c1e1500 */
[----:B--2---:R-:W-:Y:S01]  /*3a50*/  HADD2.F32 R0, -RZ, R0.H0_H0 ;  /* 0x20000000ff007230 */ /* 0x004fe20000004100 */
[----:B------:R-:W-:Y:S06]  /*3a60*/  BRA `(.L_x_9150) ;  /* 0x0000000800c47947 */ /* 0x000fec0003800000 */
.L_x_9153:
        /* <DEDUP_REMOVED lines=8> */
.L_x_9156:
[----:B------:R-:W2:Y:S02]  /*3af0*/  LDG.E.U16 R0, desc[UR36][R2.64] ;  /* 0x0000002402007981 */ /* 0x000ea4000c1e1500 */
[----:B--2---:R-:W-:Y:S01]  /*3b00*/  HADD2.F32 R0, -RZ, R0.H0_H0 ;  /* 0x20000000ff007230 */ /* 0x004fe20000004100 */
[----:B------:R-:W-:Y:S06]  /*3b10*/  BRA `(.L_x_9150) ;  /* 0x0000000800987947 */ /* 0x000fec0003800000 */
.L_x_9155:
[----:B------:R-:W2:Y:S01]  /*3b20*/  LDG.E.64 R2, desc[UR36][R2.64] ;  /* 0x0000002402027981 */ /* 0x000ea2000c1e1b00 */
[----:B------:R-:W-:Y:S01]  /*3b30*/  UMOV UR4, 0xf0000000 ;  /* 0xf000000000047882 */ /* 0x000fe20000000000 */
[----:B------:R-:W-:Y:S01]  /*3b40*/  UMOV UR5, 0x380fffff ;  /* 0x380fffff00057882 */ /* 0x000fe20000000000 */
[----:B--2---:R-:W0:Y:S01]  /*3b50*/  F2F.F32.F64 R0, R2 ;  /* 0x0000000200007310 */ /* 0x004e220000301000 */
[----:B------:R-:W-:-:S14]  /*3b60*/  DSETP.GEU.AND P0, PT, |R2|, UR4, PT ;  /* 0x0000000402007e2a */ /* 0x000fdc000bf0e200 */
[----:B0-----:R-:W-:Y:S01]  /*3b70*/  @!P0 FMUL R0, R0, 1.175494350822287508e-38 ;  /* 0x0080000000008820 */ /* 0x001fe20000400000 */
[----:B------:R-:W-:Y:S06]  /*3b80*/  BRA `(.L_x_9150) ;  /* 0x00000008007c7947 */ /* 0x000fec0003800000 */
.L_x_9145:
        /* <DEDUP_REMOVED lines=12> */
.L_x_9159:
[----:B------:R-:W2:Y:S01]  /*3c50*/  LDG.E.64 R2, desc[UR36][R2.64] ;  /* 0x0000002402027981 */ /* 0x000ea2000c1e1b00 */
[----:B------:R-:W-:Y:S01]  /*3c60*/  UMOV UR4, 0xf0000000 ;  /* 0xf000000000047882 */ /* 0x000fe20000000000 */
[----:B------:R-:W-:Y:S01]  /*3c70*/  UMOV UR5, 0x380fffff ;  /* 0x380fffff00057882 */ /* 0x000fe20000000000 */
[----:B--2---:R-:W0:Y:S01]  /*3c80*/  F2F.F32.F64 R0, R2 ;  /* 0x0000000200007310 */ /* 0x004e220000301000 */
[----:B------:R-:W-:-:S14]  /*3c90*/  DSETP.GEU.AND P0, PT, |R2|, UR4, PT ;  /* 0x0000000402007e2a */ /* 0x000fdc000bf0e200 */
[----:B0-----:R-:W-:Y:S01]  /*3ca0*/  @!P0 FMUL R0, R0, 1.175494350822287508e-38 ;  /* 0x0080000000008820 */ /* 0x001fe20000400000 */
[----:B------:R-:W-:Y:S06]  /*3cb0*/  BRA `(.L_x_9150) ;  /* 0x0000000800307947 */ /* 0x000fec0003800000 */
.L_x_9158:
        /* <DEDUP_REMOVED lines=26> */
.L_x_9161:
        /* <DEDUP_REMOVED lines=13> */
.L_x_9160:
[----:B------:R-:W2:Y:S02]  /*3f30*/  LDG.E.U16 R0, desc[UR36][R2.64] ;  /* 0x0000002402007981 */ /* 0x000ea4000c1e1500 */
[----:B--2---:R-:W-:Y:S01]  /*3f40*/  IMAD.U32 R0, R0, 0x10000, RZ ;  /* 0x0001000000007824 */ /* 0x004fe200078e00ff */
[----:B------:R-:W-:Y:S06]  /*3f50*/  BRA `(.L_x_9150) ;  /* 0x0000000400887947 */ /* 0x000fec0003800000 */
.L_x_9157:
        /* <DEDUP_REMOVED lines=11> */
.L_x_9164:
        /* <DEDUP_REMOVED lines=20> */
.L_x_9166:
[----:B------:R-:W-:Y:S05]  /*4150*/  BSYNC B0 ;  /* 0x0000000000007941 */ /* 0x000fea0003800000 */
.L_x_9165:
[----:B------:R-:W-:Y:S01]  /*4160*/  LEA R3, R0, 0x3b800000, 0x17 ;  /* 0x3b80000000037811 */ /* 0x000fe200078eb8ff */
[----:B------:R-:W-:-:S05]  /*4170*/  IMAD.SHL.U32 R0, R2, 0x100000, RZ ;  /* 0x0010000002007824 */ /* 0x000fca00078e00ff */
[----:B------:R-:W-:Y:S01]  /*4180*/  LOP3.LUT R0, R3, R0, R4, 0xfe, !PT ;  /* 0x0000000003007212 */ /* 0x000fe200078efe04 */
[----:B------:R-:W-:Y:S06]  /*4190*/  BRA `(.L_x_9150) ;  /* 0x0000000000f87947 */ /* 0x000fec0003800000 */
.L_x_9163:
        /* <DEDUP_REMOVED lines=20> */
.L_x_9168:
[----:B------:R-:W-:Y:S05]  /*42e0*/  BSYNC B0 ;  /* 0x0000000000007941 */ /* 0x000fea0003800000 */
.L_x_9167:
[----:B------:R-:W-:Y:S01]  /*42f0*/  LEA R3, R0, 0x37800000, 0x17 ;  /* 0x3780000000037811 */ /* 0x000fe200078eb8ff */
[----:B------:R-:W-:-:S05]  /*4300*/  IMAD.SHL.U32 R0, R2, 0x200000, RZ ;  /* 0x0020000002007824 */ /* 0x000fca00078e00ff */
[----:B------:R-:W-:Y:S01]  /*4310*/  LOP3.LUT R0, R3, R0, R4, 0xfe, !PT ;  /* 0x0000000003007212 */ /* 0x000fe200078efe04 */
[----:B------:R-:W-:Y:S06]  /*4320*/  BRA `(.L_x_9150) ;  /* 0x0000000000947947 */ /* 0x000fec0003800000 */
.L_x_9162:
        /* <DEDUP_REMOVED lines=14> */
.L_x_9149:
        /* <DEDUP_REMOVED lines=15> */
[----:B0--3-5:R-:W-:Y:S05]  /*4500*/  CALL.ABS.NOINC R2 ;  /* 0x0000000002007343 */ /* 0x029fea0003c00000 */
.L_x_9171:
[----:B------:R-:W-:Y:S01]  /*4510*/  IMAD.MOV.U32 R0, RZ, RZ, RZ ;  /* 0x000000ffff007224 */ /* 0x000fe200078e00ff */
[----:B------:R-:W-:Y:S06]  /*4520*/  BRA `(.L_x_9150) ;  /* 0x0000000000147947 */ /* 0x000fec0003800000 */
.L_x_9170:
[----:B------:R-:W2:Y:S02]  /*4530*/  LDG.E.64 R2, desc[UR36][R2.64] ;  /* 0x0000002402027981 */ /* 0x000ea4000c1e1b00 */
[----:B--2---:R0:W1:Y:S01]  /*4540*/  I2F.U64 R0, R2 ;  /* 0x0000000200007312 */ /* 0x0040620000301000 */
[----:B------:R-:W-:Y:S05]  /*4550*/  BRA `(.L_x_9150) ;  /* 0x0000000000087947 */ /* 0x000fea0003800000 */
.L_x_9169:
[----:B------:R-:W2:Y:S02]  /*4560*/  LDG.E R0, desc[UR36][R2.64] ;  /* 0x0000002402007981 */ /* 0x000ea4000c1e1900 */
[----:B--2---:R-:W-:-:S07]  /*4570*/  I2FP.F32.U32 R0, R0 ;  /* 0x0000000000007245 */ /* 0x004fce0000201000 */
.L_x_9150:
[----:B------:R-:W-:Y:S05]  /*4580*/  BSYNC B6 ;  /* 0x0000000000067941 */ /* 0x000fea0003800000 */
.L_x_9144:
[----:B0-2-4-:R-:W0:Y:S01]  /*4590*/  LDC.U8 R2, c[0x0][0x4f9] ;  /* 0x00013e40ff027b82 */ /* 0x015e220000000000 */
[----:B-----5:R-:W-:-:S04]  /*45a0*/  IMAD.U32 R19, R19, 0x10000, RZ ;  /* 0x0001000013137824 */ /* 0x020fc800078e00ff */
[----:B-1----:R-:W-:-:S04]  /*45b0*/  FMUL.FTZ R19, R19, R0 ;  /* 0x0000000013137220 */ /* 0x002fc80000410000 */
[----:B---3--:R-:W-:-:S06]  /*45c0*/  FMUL.FTZ R19, R19, R24 ;  /* 0x0000001813137220 */ /* 0x008fcc0000410000 */
[----:B------:R-:W1:Y:S01]  /*45d0*/  F2F.BF16.F32 R19, R19 ;  /* 0x0000001300137304 */ /* 0x000e620000202000 */
[----:B0-----:R-:W-:-:S04]  /*45e0*/  PRMT R0, R2, 0x9910, RZ ;  /* 0x0000991002007816 */ /* 0x001fc800000000ff */
        /* <DEDUP_REMOVED lines=14> */
.L_x_9175:
[----:B------:R-:W-:-:S06]  /*46d0*/  IMAD.U32 R3, R19, 0x10000, RZ ;  /* 0x0001000013037824 */ /* 0x000fcc00078e00ff */
[----:B------:R-:W0:Y:S02]  /*46e0*/  F2I.S64.TRUNC R2, R3 ;  /* 0x0000000300027311 */ /* 0x000e24000020d900 */
[----:B0-----:R0:W-:Y:S01]  /*46f0*/  STG.E.U8 desc[UR36][R16.64], R2 ;  /* 0x0000000210007986 */ /* 0x0011e2000c101124 */
[----:B------:R-:W-:Y:S05]  /*4700*/  BRA `(.L_x_9177) ;  /* 0x0000000c00847947 */ /* 0x000fea0003800000 */
.L_x_9174:
        /* <DEDUP_REMOVED lines=10> */
.L_x_9179:
[----:B------:R-:W-:-:S06]  /*47b0*/  IMAD.U32 R19, R19, 0x10000, RZ ;  /* 0x0001000013137824 */ /* 0x000fcc00078e00ff */
[----:B------:R-:W0:Y:S02]  /*47c0*/  F2I.FTZ.TRUNC.NTZ R19, R19 ;  /* 0x0000001300137305 */ /* 0x000e24000021f100 */
[----:B0-----:R0:W-:Y:S01]  /*47d0*/  STG.E desc[UR36][R16.64], R19 ;  /* 0x0000001310007986 */ /* 0x0011e2000c101924 */
[----:B------:R-:W-:Y:S05]  /*47e0*/  BRA `(.L_x_9177) ;  /* 0x0000000c004c7947 */ /* 0x000fea0003800000 */
.L_x_9178:
[----:B------:R-:W-:-:S06]  /*47f0*/  IMAD.U32 R19, R19, 0x10000, RZ ;  /* 0x0001000013137824 */ /* 0x000fcc00078e00ff */
[----:B------:R-:W0:Y:S02]  /*4800*/  F2I.FTZ.TRUNC.NTZ R19, R19 ;  /* 0x0000001300137305 */ /* 0x000e24000021f100 */
[----:B0-----:R0:W-:Y:S01]  /*4810*/  STG.E.U16 desc[UR36][R16.64], R19 ;  /* 0x0000001310007986 */ /* 0x0011e2000c101524 */
[----:B------:R-:W-:Y:S05]  /*4820*/  BRA `(.L_x_9177) ;  /* 0x0000000c003c7947 */ /* 0x000fea0003800000 */
.L_x_9173:
        /* <DEDUP_REMOVED lines=9> */
.L_x_9181:
[----:B------:R-:W-:-:S05]  /*48c0*/  IMAD.U32 R0, R19, 0x10000, RZ ;  /* 0x0001000013007824 */ /* 0x000fca00078e00ff */
[----:B------:R-:W-:-:S05]  /*48d0*/  F2FP.F16.F32.PACK_AB R0, RZ, R0 ;  /* 0x00000000ff00723e */ /* 0x000fca00000000ff */
[----:B------:R0:W-:Y:S01]  /*48e0*/  STG.E.U16 desc[UR36][R16.64], R0 ;  /* 0x0000000010007986 */ /* 0x0001e2000c101524 */
[----:B------:R-:W-:Y:S05]  /*48f0*/  BRA `(.L_x_9177) ;  /* 0x0000000c00087947 */ /* 0x000fea0003800000 */
.L_x_9180:
        /* <DEDUP_REMOVED lines=10> */
.L_x_9183:
[----:B------:R-:W-:-:S05]  /*49a0*/  IMAD.U32 R19, R19, 0x10000, RZ ;  /* 0x0001000013137824 */ /* 0x000fca00078e00ff */
[----:B------:R-:W-:-:S04]  /*49b0*/  F2FP.F16.F32.PACK_AB R3, RZ, R19 ;  /* 0x00000013ff03723e */ /* 0x000fc800000000ff */
[----:B------:R-:W-:-:S05]  /*49c0*/  PRMT R3, R3, 0x5410, RZ ;  /* 0x0000541003037816 */ /* 0x000fca00000000ff */
[----:B------:R0:W-:Y:S01]  /*49d0*/  STG.E desc[UR36][R16.64], R3 ;  /* 0x0000000310007986 */ /* 0x0001e2000c101924 */
[----:B------:R-:W-:Y:S05]  /*49e0*/  BRA `(.L_x_9177) ;  /* 0x0000000800cc7947 */ /* 0x000fea0003800000 */
.L_x_9182:
[----:B------:R-:W-:-:S04]  /*49f0*/  IMAD.U32 R2, R19, 0x10000, RZ ;  /* 0x0001000013027824 */ /* 0x000fc800078e00ff */
[----:B------:R-:W-:-:S06]  /*4a00*/  FMUL.FTZ R2, R2, 1 ;  /* 0x3f80000002027820 */ /* 0x000fcc0000410000 */
[----:B------:R-:W0:Y:S02]  /*4a10*/  F2F.F64.F32 R2, R2 ;  /* 0x0000000200027310 */ /* 0x000e240000201800 */
[----:B0-----:R0:W-:Y:S01]  /*4a20*/  STG.E.64 desc[UR36][R16.64], R2 ;  /* 0x0000000210007986 */ /* 0x0011e2000c101b24 */
[----:B------:R-:W-:Y:S05]  /*4a30*/  BRA `(.L_x_9177) ;  /* 0x0000000800b87947 */ /* 0x000fea0003800000 */
.L_x_9172:
        /* <DEDUP_REMOVED lines=13> */
.L_x_9186:
[----:B------:R-:W-:Y:S01]  /*4b10*/  IMAD.U32 R19, R19, 0x10000, RZ ;  /* 0x0001000013137824 */ /* 0x000fe200078e00ff */
[----:B------:R-:W-:-:S03]  /*4b20*/  CS2R R6, SRZ ;  /* 0x0000000000067805 */ /* 0x000fc6000001ff00 */
[----:B------:R-:W-:-:S06]  /*4b30*/  FMUL.FTZ R4, R19, 1 ;  /* 0x3f80000013047820 */ /* 0x000fcc0000410000 */
[----:B------:R-:W0:Y:S02]  /*4b40*/  F2F.F64.F32 R4, R4 ;  /* 0x0000000400047310 */ /* 0x000e240000201800 */
[----:B0-----:R4:W-:Y:S01]  /*4b50*/  STG.E.128 desc[UR36][R16.64], R4 ;  /* 0x0000000410007986 */ /* 0x0019e2000c101d24 */
[----:B------:R-:W-:Y:S05]  /*4b60*/  BRA `(.L_x_9177) ;  /* 0x00000008006c7947 */ /* 0x000fea0003800000 */
.L_x_9185:
        /* <DEDUP_REMOVED lines=21> */
.L_x_9190:
[----:B------:R-:W-:Y:S05]  /*4cc0*/  BSYNC B0 ;  /* 0x0000000000007941 */ /* 0x000fea0003800000 */
.L_x_9189:
[----:B------:R-:W-:-:S05]  /*4cd0*/  LOP3.LUT R3, R0, R3, RZ, 0xfc, !PT ;  /* 0x0000000300037212 */ /* 0x000fca00078efcff */
[----:B------:R1:W-:Y:S01]  /*4ce0*/  STG.E.U8 desc[UR36][R16.64], R3 ;  /* 0x0000000310007986 */ /* 0x0003e2000c101124 */
[----:B------:R-:W-:Y:S05]  /*4cf0*/  BRA `(.L_x_9177) ;  /* 0x0000000800087947 */ /* 0x000fea0003800000 */
.L_x_9188:
        /* <DEDUP_REMOVED lines=13> */
.L_x_9192:
[----:B------:R-:W-:Y:S01]  /*4dd0*/  IMAD.MOV.U32 R0, RZ, RZ, 0x7f ;  /* 0x0000007fff007424 */ /* 0x000fe200078e00ff */
[----:B------:R-:W-:-:S04]  /*4de0*/  ISETP.GT.U32.AND P0, PT, R2, 0x7f800000, PT ;  /* 0x7f8000000200780c */ /* 0x000fc80003f04070 */
[----:B------:R-:W-:-:S09]  /*4df0*/  SEL R0, R0, 0x7c, P0 ;  /* 0x0000007c00007807 */ /* 0x000fd20000000000 */
.L_x_9193:
[----:B------:R-:W-:Y:S05]  /*4e00*/  BSYNC B0 ;  /* 0x0000000000007941 */ /* 0x000fea0003800000 */
.L_x_9191:
[----:B------:R-:W-:-:S04]  /*4e10*/  LOP3.LUT R2, R19, 0x80000000, RZ, 0xc0, !PT ;  /* 0x8000000013027812 */ /* 0x000fc800078ec0ff */
[----:B------:R-:W-:-:S04]  /*4e20*/  SHF.R.U32.HI R3, RZ, 0x18, R2 ;  /* 0x00000018ff037819 */ /* 0x000fc80000011602 */
[----:B------:R-:W-:-:S05]  /*4e30*/  LOP3.LUT R3, R0, R3, RZ, 0xfc, !PT ;  /* 0x0000000300037212 */ /* 0x000fca00078efcff */
[----:B------:R0:W-:Y:S01]  /*4e40*/  STG.E.U8 desc[UR36][R16.64], R3 ;  /* 0x0000000310007986 */ /* 0x0001e2000c101124 */
[----:B------:R-:W-:Y:S05]  /*4e50*/  BRA `(.L_x_9177) ;  /* 0x0000000400b07947 */ /* 0x000fea0003800000 */
.L_x_9187:
[----:B------:R2:W-:Y:S01]  /*4e60*/  STG.E.U16 desc[UR36][R16.64], R19 ;  /* 0x0000001310007986 */ /* 0x0005e2000c101524 */
[----:B------:R-:W-:Y:S05]  /*4e70*/  BRA `(.L_x_9177) ;  /* 0x0000000400a87947 */ /* 0x000fea0003800000 */
.L_x_9184:
        /* <DEDUP_REMOVED lines=12> */
.L_x_9196:
        /* <DEDUP_REMOVED lines=17> */
.L_x_9199:
[----:B------:R-:W-:-:S04]  /*5050*/  LOP3.LUT R2, R19, 0x80000000, RZ, 0xc0, !PT ;  /* 0x8000000013027812 */ /* 0x000fc800078ec0ff */
[----:B------:R-:W-:-:S04]  /*5060*/  SHF.R.U32.HI R3, RZ, 0x18, R2 ;  /* 0x00000018ff037819 */ /* 0x000fc80000011602 */
[----:B------:R-:W-:-:S04]  /*5070*/  LOP3.LUT R0, R0, R3, RZ, 0xfc, !PT ;  /* 0x0000000300007212 */ /* 0x000fc800078efcff */
[----:B------:R-:W-:-:S07]  /*5080*/  PRMT R8, R0, 0x7610, R8 ;  /* 0x0000761000087816 */ /* 0x000fce0000000008 */
.L_x_9198:
[----:B------:R-:W-:Y:S05]  /*5090*/  BSYNC B0 ;  /* 0x0000000000007941 */ /* 0x000fea0003800000 */
.L_x_9197:
[----:B------:R0:W-:Y:S01]  /*50a0*/  STG.E.U8 desc[UR36][R16.64], R8 ;  /* 0x0000000810007986 */ /* 0x0001e2000c101124 */
[----:B------:R-:W-:Y:S05]  /*50b0*/  BRA `(.L_x_9177) ;  /* 0x0000000400187947 */ /* 0x000fea0003800000 */
.L_x_9195:
        /* <DEDUP_REMOVED lines=17> */
.L_x_9202:
[----:B------:R-:W-:-:S04]  /*51d0*/  LOP3.LUT R2, R19, 0x80000000, RZ, 0xc0, !PT ;  /* 0x8000000013027812 */ /* 0x000fc800078ec0ff */
[----:B------:R-:W-:-:S04]  /*51e0*/  SHF.R.U32.HI R3, RZ, 0x18, R2 ;  /* 0x00000018ff037819 */ /* 0x000fc80000011602 */
[----:B------:R-:W-:-:S04]  /*51f0*/  LOP3.LUT R0, R0, R3, RZ, 0xfc, !PT ;  /* 0x0000000300007212 */ /* 0x000fc800078efcff */
[----:B------:R-:W-:-:S07]  /*5200*/  PRMT R8, R0, 0x7610, R8 ;  /* 0x0000761000087816 */ /* 0x000fce0000000008 */
.L_x_9201:
[----:B------:R-:W-:Y:S05]  /*5210*/  BSYNC B0 ;  /* 0x0000000000007941 */ /* 0x000fea0003800000 */
.L_x_9200:
[----:B------:R0:W-:Y:S01]  /*5220*/  STG.E.U8 desc[UR36][R16.64], R8 ;  /* 0x0000000810007986 */ /* 0x0001e2000c101124 */
[----:B------:R-:W-:Y:S05]  /*5230*/  BRA `(.L_x_9177) ;  /* 0x0000000000b87947 */ /* 0x000fea0003800000 */
.L_x_9194:
        /* <DEDUP_REMOVED lines=22> */
.L_x_9176:
        /* <DEDUP_REMOVED lines=16> */
.L_x_9205:
[----:B------:R-:W-:Y:S05]  /*54a0*/  BRA `(.L_x_9177) ;  /* 0x00000000001c7947 */ /* 0x000fea0003800000 */
.L_x_9204:
[----:B------:R-:W-:-:S06]  /*54b0*/  IMAD.U32 R2, R19, 0x10000, RZ ;  /* 0x0001000013027824 */ /* 0x000fcc00078e00ff */
[----:B------:R-:W0:Y:S02]  /*54c0*/  F2I.U64.TRUNC R2, R2 ;  /* 0x0000000200027311 */ /* 0x000e24000020d800 */
[----:B0-----:R0:W-:Y:S01]  /*54d0*/  STG.E.64 desc[UR36][R16.64], R2 ;  /* 0x0000000210007986 */ /* 0x0011e2000c101b24 */
[----:B------:R-:W-:Y:S05]  /*54e0*/  BRA `(.L_x_9177) ;  /* 0x00000000000c7947 */ /* 0x000fea0003800000 */
.L_x_9203:
[----:B------:R-:W-:-:S06]  /*54f0*/  IMAD.U32 R19, R19, 0x10000, RZ ;  /* 0x0001000013137824 */ /* 0x000fcc00078e00ff */
[----:B------:R-:W0:Y:S02]  /*5500*/  F2I.FTZ.U32.TRUNC.NTZ R19, R19 ;  /* 0x0000001300137305 */ /* 0x000e24000021f000 */
[----:B0-----:R0:W-:Y:S02]  /*5510*/  STG.E desc[UR36][R16.64], R19 ;  /* 0x0000001310007986 */ /* 0x0011e4000c101924 */
.L_x_9177:
[----:B------:R-:W-:-:S04]  /*5520*/  IMAD R18, R23, 0x200, R18 ;  /* 0x0000020017127824 */ /* 0x000fc800078e0212 */
[----:B0-2---:R-:W-:-:S07]  /*5530*/  VIADD R19, R18, 0x80 ;  /* 0x0000008012137836 */ /* 0x005fce0000000000 */
.L_x_9081:
[----:B------:R-:W-:Y:S05]  /*5540*/  BSYNC B7 ;  /* 0x0000000000077941 */ /* 0x000fea0003800000 */
.L_x_9080:
[----:B------:R-:W-:Y:S01]  /*5550*/  ULDC UR4, c[0x0][0x210] ;  /* 0x0000840000047ab9 */ /* 0x000fe20000000800 */
[----:B------:R-:W-:Y:S01]  /*5560*/  BSSY B7, `(.L_x_9206) ;  /* 0x000054b000077945 */ /* 0x000fe20003800000 */
[----:B------:R-:W-:-:S13]  /*5570*/  ISETP.GE.AND P0, PT, R19, UR4, PT ;  /* 0x0000000413007c0c */ /* 0x000fda000bf06270 */
[----:B------:R-:W-:Y:S05]  /*5580*/  @P0 BRA `(.L_x_9207) ;  /* 0x0000005400200947 */ /* 0x000fea0003800000 */
[----:B----4-:R-:W0:Y:S01]  /*5590*/  LDC R6, c[0x0][0x218] ;  /* 0x00008600ff067b82 */ /* 0x010e220000000800 */
[----:B------:R-:W-:Y:S02]  /*55a0*/  IMAD.MOV.U32 R18, RZ, RZ, RZ ;  /* 0x000000ffff127224 */ /* 0x000fe400078e00ff */
[----:B------:R-:W-:Y:S02]  /*55b0*/  IMAD.MOV.U32 R23, RZ, RZ, RZ ;  /* 0x000000ffff177224 */ /* 0x000fe400078e00ff */
[----:B------:R-:W-:Y:S02]  /*55c0*/  IMAD.MOV.U32 R0, RZ, RZ, RZ ;  /* 0x000000ffff007224 */ /* 0x000fe400078e00ff */
[----:B-1-3--:R-:W-:Y:S01]  /*55d0*/  IMAD.MOV.U32 R16, RZ, RZ, RZ ;  /* 0x000000ffff107224 */ /* 0x00afe200078e00ff */
[----:B0-----:R-:W-:-:S13]  /*55e0*/  ISETP.NE.AND P0, PT, R6, RZ, PT ;  /* 0x000000ff0600720c */ /* 0x001fda0003f05270 */
[----:B------:R-:W-:Y:S05]  /*55f0*/  @!P0 BRA `(.L_x_9208) ;  /* 0x0000001400d48947 */ /* 0x000fea0003800000 */
        /* <DEDUP_REMOVED lines=373> */
.L_x_9208:
        /* <DEDUP_REMOVED lines=23> */
.L_x_9212:
[----:B------:R-:W2:Y:S02]  /*6ec0*/  LDG.E.U8 R2, desc[UR36][R2.64] ;  /* 0x0000002402027981 */ /* 0x000ea4000c1e1100 */
[----:B--2---:R-:W-:-:S04]  /*6ed0*/  I2FP.F32.U32 R0, R2 ;  /* 0x0000000200007245 */ /* 0x004fc80000201000 */
[----:B------:R-:W-:-:S04]  /*6ee0*/  F2FP.BF16.F32.PACK_AB R0, RZ, R0 ;  /* 0x00000000ff00723e */ /* 0x000fc800000010ff */
[----:B------:R-:W-:Y:S01]  /*6ef0*/  PRMT R22, R0, 0x7610, R22 ;  /* 0x0000761000167816 */ /* 0x000fe20000000016 */
[----:B------:R-:W-:Y:S06]  /*6f00*/  BRA `(.L_x_9214) ;  /* 0x0000000c00c87947 */ /* 0x000fec0003800000 */
.L_x_9211:
        /* <DEDUP_REMOVED lines=11> */
.L_x_9216:
[----:B------:R-:W2:Y:S02]  /*6fc0*/  LDG.E R2, desc[UR36][R2.64] ;  /* 0x0000002402027981 */ /* 0x000ea4000c1e1900 */
[----:B--2---:R-:W-:-:S04]  /*6fd0*/  I2FP.F32.S32 R0, R2 ;  /* 0x0000000200007245 */ /* 0x004fc80000201400 */
[----:B------:R-:W-:-:S04]  /*6fe0*/  F2FP.BF16.F32.PACK_AB R0, RZ, R0 ;  /* 0x00000000ff00723e */ /* 0x000fc800000010ff */
[----:B------:R-:W-:Y:S01]  /*6ff0*/  PRMT R22, R0, 0x7610, R22 ;  /* 0x0000761000167816 */ /* 0x000fe20000000016 */
[----:B------:R-:W-:Y:S06]  /*7000*/  BRA `(.L_x_9214) ;  /* 0x0000000c00887947 */ /* 0x000fec0003800000 */
.L_x_9215:
[----:B------:R-:W2:Y:S02]  /*7010*/  LDG.E.U16 R2, desc[UR36][R2.64] ;  /* 0x0000002402027981 */ /* 0x000ea4000c1e1500 */
[----:B--2---:R-:W0:Y:S02]  /*7020*/  I2F.S16 R0, R2 ;  /* 0x0000000200007306 */ /* 0x004e240000101400 */
[----:B0-----:R-:W-:-:S04]  /*7030*/  F2FP.BF16.F32.PACK_AB R0, RZ, R0 ;  /* 0x00000000ff00723e */ /* 0x001fc800000010ff */
[----:B------:R-:W-:Y:S01]  /*7040*/  PRMT R22, R0, 0x7610, R22 ;  /* 0x0000761000167816 */ /* 0x000fe20000000016 */
[----:B------:R-:W-:Y:S06]  /*7050*/  BRA `(.L_x_9214) ;  /* 0x0000000c00747947 */ /* 0x000fec0003800000 */
.L_x_9210:
        /* <DEDUP_REMOVED lines=9> */
.L_x_9218:
[----:B------:R-:W2:Y:S02]  /*70f0*/  LDG.E.U16 R0, desc[UR36][R2.64] ;  /* 0x0000002402007981 */ /* 0x000ea4000c1e1500 */
[----:B--2---:R-:W-:-:S05]  /*7100*/  HADD2.F32 R0, -RZ, R0.H0_H0 ;  /* 0x20000000ff007230 */ /* 0x004fca0000004100 */
[----:B------:R-:W-:-:S04]  /*7110*/  F2FP.BF16.F32.PACK_AB R0, RZ, R0 ;  /* 0x00000000ff00723e */ /* 0x000fc800000010ff */
[----:B------:R-:W-:Y:S01]  /*7120*/  PRMT R22, R0, 0x7610, R22 ;  /* 0x0000761000167816 */ /* 0x000fe20000000016 */
[----:B------:R-:W-:Y:S06]  /*7130*/  BRA `(.L_x_9214) ;  /* 0x0000000c003c7947 */ /* 0x000fec0003800000 */
.L_x_9217:
        /* <DEDUP_REMOVED lines=9> */
.L_x_9220:
[----:B------:R-:W2:Y:S02]  /*71d0*/  LDG.E.U16 R2, desc[UR36][R2.64] ;  /* 0x0000002402027981 */ /* 0x000ea4000c1e1500 */
[----:B--2---:R-:W-:-:S05]  /*71e0*/  HADD2.F32 R0, -RZ, R2.H0_H0 ;  /* 0x20000002ff007230 */ /* 0x004fca0000004100 */
[----:B------:R-:W-:-:S04]  /*71f0*/  F2FP.BF16.F32.PACK_AB R0, RZ, R0 ;  /* 0x00000000ff00723e */ /* 0x000fc800000010ff */
[----:B------:R-:W-:Y:S01]  /*7200*/  PRMT R22, R0, 0x7610, R22 ;  /* 0x0000761000167816 */ /* 0x000fe20000000016 */
[----:B------:R-:W-:Y:S06]  /*7210*/  BRA `(.L_x_9214) ;  /* 0x0000000c00047947 */ /* 0x000fec0003800000 */
.L_x_9219:
        /* <DEDUP_REMOVED lines=9> */
.L_x_9209:
        /* <DEDUP_REMOVED lines=14> */
.L_x_9223:
        /* <DEDUP_REMOVED lines=9> */
.L_x_9222:
        /* <DEDUP_REMOVED lines=28> */
.L_x_9225:
        /* <DEDUP_REMOVED lines=15> */
.L_x_9224:
[----:B------:R0:W5:Y:S01]  /*76d0*/  LDG.E.U16 R22, desc[UR36][R2.64] ;  /* 0x0000002402167981 */ /* 0x000162000c1e1500 */
[----:B------:R-:W-:Y:S05]  /*76e0*/  BRA `(.L_x_9214) ;  /* 0x0000000400d07947 */ /* 0x000fea0003800000 */
.L_x_9221:
        /* <DEDUP_REMOVED lines=13> */
.L_x_9228:
        /* <DEDUP_REMOVED lines=21> */
.L_x_9232:
[----:B------:R-:W-:Y:S05]  /*7910*/  BSYNC B1 ;  /* 0x0000000000017941 */ /* 0x000fea0003800000 */
.L_x_9231:
[----:B------:R-:W-:Y:S01]  /*7920*/  LEA R3, R0, 0x3b800000, 0x17 ;  /* 0x3b80000000037811 */ /* 0x000fe200078eb8ff */
[----:B------:R-:W-:-:S05]  /*7930*/  IMAD.SHL.U32 R0, R2, 0x100000, RZ ;  /* 0x0010000002007824 */ /* 0x000fca00078e00ff */
[----:B------:R-:W-:-:S07]  /*7940*/  LOP3.LUT R0, R3, R0, R4, 0xfe, !PT ;  /* 0x0000000003007212 */ /* 0x000fce00078efe04 */
.L_x_9230:
[----:B------:R-:W-:Y:S05]  /*7950*/  BSYNC B0 ;  /* 0x0000000000007941 */ /* 0x000fea0003800000 */
.L_x_9229:
[----:B------:R-:W-:-:S04]  /*7960*/  F2FP.BF16.F32.PACK_AB R0, RZ, R0 ;  /* 0x00000000ff00723e */ /* 0x000fc800000010ff */
[----:B------:R-:W-:Y:S01]  /*7970*/  PRMT R22, R0, 0x7610, R22 ;  /* 0x0000761000167816 */ /* 0x000fe20000000016 */
[----:B------:R-:W-:Y:S06]  /*7980*/  BRA `(.L_x_9214) ;  /* 0x0000000400287947 */ /* 0x000fec0003800000 */
.L_x_9227:
        /* <DEDUP_REMOVED lines=21> */
.L_x_9236:
[----:B------:R-:W-:Y:S05]  /*7ae0*/  BSYNC B1 ;  /* 0x0000000000017941 */ /* 0x000fea0003800000 */
.L_x_9235:
[----:B------:R-:W-:Y:S01]  /*7af0*/  LEA R3, R0, 0x37800000, 0x17 ;  /* 0x3780000000037811 */ /* 0x000fe200078eb8ff */
[----:B------:R-:W-:-:S05]  /*7b00*/  IMAD.SHL.U32 R0, R2, 0x200000, RZ ;  /* 0x0020000002007824 */ /* 0x000fca00078e00ff */
[----:B------:R-:W-:-:S07]  /*7b10*/  LOP3.LUT R0, R3, R0, R4, 0xfe, !PT ;  /* 0x0000000003007212 */ /* 0x000fce00078efe04 */
.L_x_9234:
[----:B------:R-:W-:Y:S05]  /*7b20*/  BSYNC B0 ;  /* 0x0000000000007941 */ /* 0x000fea0003800000 */
.L_x_9233:
[----:B------:R-:W-:-:S04]  /*7b30*/  F2FP.BF16.F32.PACK_AB R0, RZ, R0 ;  /* 0x00000000ff00723e */ /* 0x000fc800000010ff */
[----:B------:R-:W-:Y:S01]  /*7b40*/  PRMT R22, R0, 0x7610, R22 ;  /* 0x0000761000167816 */ /* 0x000fe20000000016 */
[----:B------:R-:W-:Y:S06]  /*7b50*/  BRA `(.L_x_9214) ;  /* 0x0000000000b47947 */ /* 0x000fec0003800000 */
.L_x_9226:
        /* <DEDUP_REMOVED lines=14> */
.L_x_9240:
[----:B------:R-:W-:Y:S05]  /*7c40*/  BSYNC B0 ;  /* 0x0000000000007941 */ /* 0x000fea0003800000 */
.L_x_9239:
[----:B------:R-:W-:-:S04]  /*7c50*/  F2FP.BF16.F32.PACK_AB R0, RZ, R0 ;  /* 0x00000000ff00723e */ /* 0x000fc800000010ff */
[----:B------:R-:W-:Y:S01]  /*7c60*/  PRMT R22, R0, 0x7610, R22 ;  /* 0x0000761000167816 */ /* 0x000fe20000000016 */
[----:B------:R-:W-:Y:S06]  /*7c70*/  BRA `(.L_x_9214) ;  /* 0x00000000006c7947 */ /* 0x000fec0003800000 */
.L_x_9213:
        /* <DEDUP_REMOVED lines=16> */
.L_x_9241:
[----:B------:R-:W-:Y:S01]  /*7d80*/  PRMT R22, RZ, 0x7610, R22 ;  /* 0x00007610ff167816 */ /* 0x000fe20000000016 */
[----:B------:R-:W-:Y:S06]  /*7d90*/  BRA `(.L_x_9214) ;  /* 0x0000000000247947 */ /* 0x000fec0003800000 */
.L_x_9238:
[----:B------:R-:W2:Y:S02]  /*7da0*/  LDG.E.64 R2, desc[UR36][R2.64] ;  /* 0x0000002402027981 */ /* 0x000ea4000c1e1b00 */
[----:B--2---:R-:W0:Y:S02]  /*7db0*/  I2F.U64 R0, R2 ;  /* 0x0000000200007312 */ /* 0x004e240000301000 */
[----:B0-----:R-:W-:-:S04]  /*7dc0*/  F2FP.BF16.F32.PACK_AB R0, RZ, R0 ;  /* 0x00000000ff00723e */ /* 0x001fc800000010ff */
[----:B------:R-:W-:Y:S01]  /*7dd0*/  PRMT R22, R0, 0x7610, R22 ;  /* 0x0000761000167816 */ /* 0x000fe20000000016 */
[----:B------:R-:W-:Y:S06]  /*7de0*/  BRA `(.L_x_9214) ;  /* 0x0000000000107947 */ /* 0x000fec0003800000 */
.L_x_9237:
[----:B------:R-:W2:Y:S02]  /*7df0*/  LDG.E R2, desc[UR36][R2.64] ;  /* 0x0000002402027981 */ /* 0x000ea4000c1e1900 */
[----:B--2---:R-:W-:-:S04]  /*7e00*/  I2FP.F32.U32 R0, R2 ;  /* 0x0000000200007245 */ /* 0x004fc80000201000 */
[----:B------:R-:W-:-:S04]  /*7e10*/  F2FP.BF16.F32.PACK_AB R0, RZ, R0 ;  /* 0x00000000ff00723e */ /* 0x000fc800000010ff */
[----:B------:R-:W-:-:S07]  /*7e20*/  PRMT R22, R0, 0x7610, R22 ;  /* 0x0000761000167816 */ /* 0x000fce0000000016 */
.L_x_9214:
        /* <DEDUP_REMOVED lines=19> */
.L_x_9246:
[----:B------:R-:W2:Y:S02]  /*7f60*/  LDG.E.U8 R2, desc[UR36][R2.64] ;  /* 0x0000002402027981 */ /* 0x000ea4000c1e1100 */
[----:B--2---:R-:W-:Y:S01]  /*7f70*/  I2FP.F32.U32 R23, R2 ;  /* 0x0000000200177245 */ /* 0x004fe20000201000 */
[----:B------:R-:W-:Y:S06]  /*7f80*/  BRA `(.L_x_9248) ;  /* 0x0000000c002c7947 */ /* 0x000fec0003800000 */
.L_x_9245:
        /* <DEDUP_REMOVED lines=9> */
.L_x_9250:
[----:B------:R-:W2:Y:S02]  /*8020*/  LDG.E R2, desc[UR36][R2.64] ;  /* 0x0000002402027981 */ /* 0x000ea4000c1e1900 */
[----:B--2---:R-:W-:Y:S01]  /*8030*/  I2FP.F32.S32 R23, R2 ;  /* 0x0000000200177245 */ /* 0x004fe20000201400 */
[----:B------:R-:W-:Y:S06]  /*8040*/  BRA `(.L_x_9248) ;  /* 0x0000000800fc7947 */ /* 0x000fec0003800000 */
.L_x_9249:
[----:B------:R-:W2:Y:S02]  /*8050*/  LDG.E.U16 R2, desc[UR36][R2.64] ;  /* 0x0000002402027981 */ /* 0x000ea4000c1e1500 */
[----:B--2---:R0:W1:Y:S01]  /*8060*/  I2F.S16 R23, R2 ;  /* 0x0000000200177306 */ /* 0x0040620000101400 */
[----:B------:R-:W-:Y:S05]  /*8070*/  BRA `(.L_x_9248) ;  /* 0x0000000800f07947 */ /* 0x000fea0003800000 */
.L_x_9244:
        /* <DEDUP_REMOVED lines=8> */
.L_x_9252:
[----:B------:R-:W2:Y:S02]  /*8100*/  LDG.E.U16 R2, desc[UR36][R2.64] ;  /* 0x0000002402027981 */ /* 0x000ea4000c1e1500 */
[----:B--2---:R-:W-:Y:S01]  /*8110*/  HADD2.F32 R23, -RZ, R2.H0_H0 ;  /* 0x20000002ff177230 */ /* 0x004fe20000004100 */
[----:B------:R-:W-:Y:S06]  /*8120*/  BRA `(.L_x_9248) ;  /* 0x0000000800c47947 */ /* 0x000fec0003800000 */
.L_x_9251:
        /* <DEDUP_REMOVED lines=8> */
.L_x_9254:
[----:B------:R-:W2:Y:S02]  /*81b0*/  LDG.E.U16 R2, desc[UR36][R2.64] ;  /* 0x0000002402027981 */ /* 0x000ea4000c1e1500 */
[----:B--2---:R-:W-:Y:S01]  /*81c0*/  HADD2.F32 R23, -RZ, R2.H0_H0 ;  /* 0x20000002ff177230 */ /* 0x004fe20000004100 */
[----:B------:R-:W-:Y:S06]  /*81d0*/  BRA `(.L_x_9248) ;  /* 0x0000000800987947 */ /* 0x000fec0003800000 */
.L_x_9253:
[----:B------:R-:W2:Y:S01]  /*81e0*/  LDG.E.64 R2, desc[UR36][R2.64] ;  /* 0x0000002402027981 */ /* 0x000ea2000c1e1b00 */
[----:B------:R-:W-:Y:S01]  /*81f0*/  UMOV UR4, 0xf0000000 ;  /* 0xf000000000047882 */ /* 0x000fe20000000000 */
[----:B------:R-:W-:Y:S01]  /*8200*/  UMOV UR5, 0x380fffff ;  /* 0x380fffff00057882 */ /* 0x000fe20000000000 */
[----:B--2---:R-:W0:Y:S01]  /*8210*/  F2F.F32.F64 R23, R2 ;  /* 0x0000000200177310 */ /* 0x004e220000301000 */
[----:B------:R-:W-:-:S14]  /*8220*/  DSETP.GEU.AND P0, PT, |R2|, UR4, PT ;  /* 0x0000000402007e2a */ /* 0x000fdc000bf0e200 */
[----:B0-----:R-:W-:Y:S01]  /*8230*/  @!P0 FMUL R23, R23, 1.175494350822287508e-38 ;  /* 0x0080000017178820 */ /* 0x001fe20000400000 */
[----:B------:R-:W-:Y:S06]  /*8240*/  BRA `(.L_x_9248) ;  /* 0x00000008007c7947 */ /* 0x000fec0003800000 */
.L_x_9243:
        /* <DEDUP_REMOVED lines=12> */
.L_x_9257:
[----:B------:R-:W2:Y:S01]  /*8310*/  LDG.E.64 R2, desc[UR36][R2.64] ;  /* 0x0000002402027981 */ /* 0x000ea2000c1e1b00 */
[----:B------:R-:W-:Y:S01]  /*8320*/  UMOV UR4, 0xf0000000 ;  /* 0xf000000000047882 */ /* 0x000fe20000000000 */
[----:B------:R-:W-:Y:S01]  /*8330*/  UMOV UR5, 0x380fffff ;  /* 0x380fffff00057882 */ /* 0x000fe20000000000 */
[----:B--2---:R-:W0:Y:S01]  /*8340*/  F2F.F32.F64 R23, R2 ;  /* 0x0000000200177310 */ /* 0x004e220000301000 */
[----:B------:R-:W-:-:S14]  /*8350*/  DSETP.GEU.AND P0, PT, |R2|, UR4, PT ;  /* 0x0000000402007e2a */ /* 0x000fdc000bf0e200 */
[----:B0-----:R-:W-:Y:S01]  /*8360*/  @!P0 FMUL R23, R23, 1.175494350822287508e-38 ;  /* 0x0080000017178820 */ /* 0x001fe20000400000 */
[----:B------:R-:W-:Y:S06]  /*8370*/  BRA `(.L_x_9248) ;  /* 0x0000000800307947 */ /* 0x000fec0003800000 */
.L_x_9256:
        /* <DEDUP_REMOVED lines=26> */
.L_x_9259:
        /* <DEDUP_REMOVED lines=13> */
.L_x_9258:
[----:B------:R-:W2:Y:S02]  /*85f0*/  LDG.E.U16 R2, desc[UR36][R2.64] ;  /* 0x0000002402027981 */ /* 0x000ea4000c1e1500 */
[----:B--2---:R-:W-:Y:S01]  /*8600*/  IMAD.U32 R23, R2, 0x10000, RZ ;  /* 0x0001000002177824 */ /* 0x004fe200078e00ff */
[----:B------:R-:W-:Y:S06]  /*8610*/  BRA `(.L_x_9248) ;  /* 0x0000000400887947 */ /* 0x000fec0003800000 */
.L_x_9255:
        /* <DEDUP_REMOVED lines=11> */
.L_x_9262:
        /* <DEDUP_REMOVED lines=20> */
.L_x_9264:
[----:B------:R-:W-:Y:S05]  /*8810*/  BSYNC B0 ;  /* 0x0000000000007941 */ /* 0x000fea0003800000 */
.L_x_9263:
[----:B------:R-:W-:Y:S01]  /*8820*/  IMAD.SHL.U32 R2, R2, 0x100000, RZ ;  /* 0x0010000002027824 */ /* 0x000fe200078e00ff */
[----:B------:R-:W-:-:S04]  /*8830*/  LEA R0, R0, 0x3b800000, 0x17 ;  /* 0x3b80000000007811 */ /* 0x000fc800078eb8ff */
[----:B------:R-:W-:Y:S01]  /*8840*/  LOP3.LUT R23, R0, R2, R23, 0xfe, !PT ;  /* 0x0000000200177212 */ /* 0x000fe200078efe17 */
[----:B------:R-:W-:Y:S06]  /*8850*/  BRA `(.L_x_9248) ;  /* 0x0000000000f87947 */ /* 0x000fec0003800000 */
.L_x_9261:
        /* <DEDUP_REMOVED lines=20> */
.L_x_9266:
[----:B------:R-:W-:Y:S05]  /*89a0*/  BSYNC B0 ;  /* 0x0000000000007941 */ /* 0x000fea0003800000 */
.L_x_9265:
[----:B------:R-:W-:Y:S01]  /*89b0*/  IMAD.SHL.U32 R2, R2, 0x200000, RZ ;  /* 0x0020000002027824 */ /* 0x000fe200078e00ff */
[----:B------:R-:W-:-:S04]  /*89c0*/  LEA R0, R0, 0x37800000, 0x17 ;  /* 0x3780000000007811 */ /* 0x000fc800078eb8ff */
[----:B------:R-:W-:Y:S01]  /*89d0*/  LOP3.LUT R23, R0, R2, R23, 0xfe, !PT ;  /* 0x0000000200177212 */ /* 0x000fe200078efe17 */
[----:B------:R-:W-:Y:S06]  /*89e0*/  BRA `(.L_x_9248) ;  /* 0x0000000000947947 */ /* 0x000fec0003800000 */
.L_x_9260:
        /* <DEDUP_REMOVED lines=14> */
.L_x_9247:
        /* <DEDUP_REMOVED lines=16> */
.L_x_9269:
[----:B------:R-:W-:Y:S01]  /*8bd0*/  IMAD.MOV.U32 R23, RZ, RZ, RZ ;  /* 0x000000ffff177224 */ /* 0x000fe200078e00ff */
[----:B------:R-:W-:Y:S06]  /*8be0*/  BRA `(.L_x_9248) ;  /* 0x0000000000147947 */ /* 0x000fec0003800000 */
.L_x_9268:
[----:B------:R-:W2:Y:S02]  /*8bf0*/  LDG.E.64 R2, desc[UR36][R2.64] ;  /* 0x0000002402027981 */ /* 0x000ea4000c1e1b00 */
[----:B--2---:R0:W1:Y:S01]  /*8c00*/  I2F.U64 R23, R2 ;  /* 0x0000000200177312 */ /* 0x0040620000301000 */
[----:B------:R-:W-:Y:S05]  /*8c10*/  BRA `(.L_x_9248) ;  /* 0x0000000000087947 */ /* 0x000fea0003800000 */
.L_x_9267:
[----:B------:R-:W2:Y:S02]  /*8c20*/  LDG.E R2, desc[UR36][R2.64] ;  /* 0x0000002402027981 */ /* 0x000ea4000c1e1900 */
[----:B--2---:R-:W-:-:S07]  /*8c30*/  I2FP.F32.U32 R23, R2 ;  /* 0x0000000200177245 */ /* 0x004fce0000201000 */
.L_x_9248:
[----:B------:R-:W-:Y:S05]  /*8c40*/  BSYNC B6 ;  /* 0x0000000000067941 */ /* 0x000fea0003800000 */
.L_x_9242:
        /* <DEDUP_REMOVED lines=19> */
.L_x_9274:
[----:B------:R-:W2:Y:S02]  /*8d80*/  LDG.E.U8 R0, desc[UR36][R2.64] ;  /* 0x0000002402007981 */ /* 0x000ea4000c1e1100 */
[----:B--2---:R-:W-:Y:S01]  /*8d90*/  I2FP.F32.U32 R0, R0 ;  /* 0x0000000000007245 */ /* 0x004fe20000201000 */
[----:B------:R-:W-:Y:S06]  /*8da0*/  BRA `(.L_x_9276) ;  /* 0x0000000c002c7947 */ /* 0x000fec0003800000 */
.L_x_9273:
        /* <DEDUP_REMOVED lines=9> */
.L_x_9278:
[----:B------:R-:W2:Y:S02]  /*8e40*/  LDG.E R0, desc[UR36][R2.64] ;  /* 0x0000002402007981 */ /* 0x000ea4000c1e1900 */
[----:B--2---:R-:W-:Y:S01]  /*8e50*/  I2FP.F32.S32 R0, R0 ;  /* 0x0000000000007245 */ /* 0x004fe20000201400 */
[----:B------:R-:W-:Y:S06]  /*8e60*/  BRA `(.L_x_9276) ;  /* 0x0000000800fc7947 */ /* 0x000fec0003800000 */
.L_x_9277:
[----:B------:R-:W2:Y:S02]  /*8e70*/  LDG.E.U16 R0, desc[UR36][R2.64] ;  /* 0x0000002402007981 */ /* 0x000ea4000c1e1500 */
[----:B--2---:R-:W2:Y:S01]  /*8e80*/  I2F.S16 R0, R0 ;  /* 0x0000000000007306 */ /* 0x004ea20000101400 */
[----:B------:R-:W-:Y:S05]  /*8e90*/  BRA `(.L_x_9276) ;  /* 0x0000000800f07947 */ /* 0x000fea0003800000 */
.L_x_9272:
        /* <DEDUP_REMOVED lines=8> */
.L_x_9280:
[----:B------:R-:W2:Y:S02]  /*8f20*/  LDG.E.U16 R0, desc[UR36][R2.64] ;  /* 0x0000002402007981 */ /* 0x000ea4000c1e1500 */
[----:B--2---:R-:W-:Y:S01]  /*8f30*/  HADD2.F32 R0, -RZ, R0.H0_H0 ;  /* 0x20000000ff007230 */ /* 0x004fe20000004100 */
[----:B------:R-:W-:Y:S06]  /*8f40*/  BRA `(.L_x_9276) ;  /* 0x0000000800c47947 */ /* 0x000fec0003800000 */
.L_x_9279:
        /* <DEDUP_REMOVED lines=8> */
.L_x_9282:
[----:B------:R-:W2:Y:S02]  /*8fd0*/  LDG.E.U16 R0, desc[UR36][R2.64] ;  /* 0x0000002402007981 */ /* 0x000ea4000c1e1500 */
[----:B--2---:R-:W-:Y:S01]  /*8fe0*/  HADD2.F32 R0, -RZ, R0.H0_H0 ;  /* 0x20000000ff007230 */ /* 0x004fe20000004100 */
[----:B------:R-:W-:Y:S06]  /*8ff0*/  BRA `(.L_x_9276) ;  /* 0x0000000800987947 */ /* 0x000fec0003800000 */
.L_x_9281:
[----:B------:R-:W2:Y:S01]  /*9000*/  LDG.E.64 R2, desc[UR36][R2.64] ;  /* 0x0000002402027981 */ /* 0x000ea2000c1e1b00 */
[----:B------:R-:W-:Y:S01]  /*9010*/  UMOV UR4, 0xf0000000 ;  /* 0xf000000000047882 */ /* 0x000fe20000000000 */
[----:B------:R-:W-:Y:S01]  /*9020*/  UMOV UR5, 0x380fffff ;  /* 0x380fffff00057882 */ /* 0x000fe20000000000 */
[----:B--2---:R-:W0:Y:S01]  /*9030*/  F2F.F32.F64 R0, R2 ;  /* 0x0000000200007310 */ /* 0x004e220000301000 */
[----:B------:R-:W-:-:S14]  /*9040*/  DSETP.GEU.AND P0, PT, |R2|, UR4, PT ;  /* 0x0000000402007e2a */ /* 0x000fdc000bf0e200 */
[----:B0-----:R-:W-:Y:S01]  /*9050*/  @!P0 FMUL R0, R0, 1.175494350822287508e-38 ;  /* 0x0080000000008820 */ /* 0x001fe20000400000 */
[----:B------:R-:W-:Y:S06]  /*9060*/  BRA `(.L_x_9276) ;  /* 0x00000008007c7947 */ /* 0x000fec0003800000 */
.L_x_9271:
        /* <DEDUP_REMOVED lines=12> */
.L_x_9285:
[----:B------:R-:W2:Y:S01]  /*9130*/  LDG.E.64 R2, desc[UR36][R2.64] ;  /* 0x0000002402027981 */ /* 0x000ea2000c1e1b00 */
[----:B------:R-:W-:Y:S01]  /*9140*/  UMOV UR4, 0xf0000000 ;  /* 0xf000000000047882 */ /* 0x000fe20000000000 */
[----:B------:R-:W-:Y:S01]  /*9150*/  UMOV UR5, 0x380fffff ;  /* 0x380fffff00057882 */ /* 0x000fe20000000000 */
[----:B--2---:R-:W0:Y:S01]  /*9160*/  F2F.F32.F64 R0, R2 ;  /* 0x0000000200007310 */ /* 0x004e220000301000 */
[----:B------:R-:W-:-:S14]  /*9170*/  DSETP.GEU.AND P0, PT, |R2|, UR4, PT ;  /* 0x0000000402007e2a */ /* 0x000fdc000bf0e200 */
[----:B0-----:R-:W-:Y:S01]  /*9180*/  @!P0 FMUL R0, R0, 1.175494350822287508e-38 ;  /* 0x0080000000008820 */ /* 0x001fe20000400000 */
[----:B------:R-:W-:Y:S06]  /*9190*/  BRA `(.L_x_9276) ;  /* 0x0000000800307947 */ /* 0x000fec0003800000 */
.L_x_9284:
        /* <DEDUP_REMOVED lines=26> */
.L_x_9287:
        /* <DEDUP_REMOVED lines=13> */
.L_x_9286:
[----:B------:R-:W2:Y:S02]  /*9410*/  LDG.E.U16 R0, desc[UR36][R2.64] ;  /* 0x0000002402007981 */ /* 0x000ea4000c1e1500 */
[----:B--2---:R-:W-:Y:S01]  /*9420*/  IMAD.U32 R0, R0, 0x10000, RZ ;  /* 0x0001000000007824 */ /* 0x004fe200078e00ff */
[----:B------:R-:W-:Y:S06]  /*9430*/  BRA `(.L_x_9276) ;  /* 0x0000000400887947 */ /* 0x000fec0003800000 */
.L_x_9283:
        /* <DEDUP_REMOVED lines=11> */
.L_x_9290:
        /* <DEDUP_REMOVED lines=20> */
.L_x_9292:
[----:B------:R-:W-:Y:S05]  /*9630*/  BSYNC B0 ;  /* 0x0000000000007941 */ /* 0x000fea0003800000 */
.L_x_9291:
[----:B------:R-:W-:Y:S01]  /*9640*/  LEA R3, R0, 0x3b800000, 0x17 ;  /* 0x3b80000000037811 */ /* 0x000fe200078eb8ff */
[----:B------:R-:W-:-:S05]  /*9650*/  IMAD.SHL.U32 R0, R2, 0x100000, RZ ;  /* 0x0010000002007824 */ /* 0x000fca00078e00ff */
[----:B------:R-:W-:Y:S01]  /*9660*/  LOP3.LUT R0, R3, R0, R4, 0xfe, !PT ;  /* 0x0000000003007212 */ /* 0x000fe200078efe04 */
[----:B------:R-:W-:Y:S06]  /*9670*/  BRA `(.L_x_9276) ;  /* 0x0000000000f87947 */ /* 0x000fec0003800000 */
.L_x_9289:
        /* <DEDUP_REMOVED lines=20> */
.L_x_9294:
[----:B------:R-:W-:Y:S05]  /*97c0*/  BSYNC B0 ;  /* 0x0000000000007941 */ /* 0x000fea0003800000 */
.L_x_9293:
[----:B------:R-:W-:Y:S01]  /*97d0*/  LEA R3, R0, 0x37800000, 0x17 ;  /* 0x3780000000037811 */ /* 0x000fe200078eb8ff */
[----:B------:R-:W-:-:S05]  /*97e0*/  IMAD.SHL.U32 R0, R2, 0x200000, RZ ;  /* 0x0020000002007824 */ /* 0x000fca00078e00ff */
[----:B------:R-:W-:Y:S01]  /*97f0*/  LOP3.LUT R0, R3, R0, R4, 0xfe, !PT ;  /* 0x0000000003007212 */ /* 0x000fe200078efe04 */
[----:B------:R-:W-:Y:S06]  /*9800*/  BRA `(.L_x_9276) ;  /* 0x0000000000947947 */ /* 0x000fec0003800000 */
.L_x_9288:
        /* <DEDUP_REMOVED lines=14> */
.L_x_9275:
        /* <DEDUP_REMOVED lines=16> */
.L_x_9297:
[----:B------:R-:W-:Y:S01]  /*99f0*/  IMAD.MOV.U32 R0, RZ, RZ, RZ ;  /* 0x000000ffff007224 */ /* 0x000fe200078e00ff */
[----:B------:R-:W-:Y:S06]  /*9a00*/  BRA `(.L_x_9276) ;  /* 0x0000000000147947 */ /* 0x000fec0003800000 */
.L_x_9296:
[----:B------:R-:W2:Y:S02]  /*9a10*/  LDG.E.64 R2, desc[UR36][R2.64] ;  /* 0x0000002402027981 */ /* 0x000ea4000c1e1b00 */
[----:B--2---:R0:W1:Y:S01]  /*9a20*/  I2F.U64 R0, R2 ;  /* 0x0000000200007312 */ /* 0x0040620000301000 */
[----:B------:R-:W-:Y:S05]  /*9a30*/  BRA `(.L_x_9276) ;  /* 0x0000000000087947 */ /* 0x000fea0003800000 */
.L_x_9295:
[----:B------:R-:W2:Y:S02]  /*9a40*/  LDG.E R0, desc[UR36][R2.64] ;  /* 0x0000002402007981 */ /* 0x000ea4000c1e1900 */
[----:B--2---:R-:W-:-:S07]  /*9a50*/  I2FP.F32.U32 R0, R0 ;  /* 0x0000000000007245 */ /* 0x004fce0000201000 */
.L_x_9276:
[----:B------:R-:W-:Y:S05]  /*9a60*/  BSYNC B6 ;  /* 0x0000000000067941 */ /* 0x000fea0003800000 */
.L_x_9270:
[----:B------:R-:W1:Y:S01]  /*9a70*/  LDC.U8 R4, c[0x0][0x4f9] ;  /* 0x00013e40ff047b82 */ /* 0x000e620000000000 */
[----:B0--3-5:R-:W-:-:S04]  /*9a80*/  IMAD.U32 R3, R22, 0x10000, RZ ;  /* 0x0001000016037824 */ /* 0x029fc800078e00ff */
[----:B-12-4-:R-:W-:-:S04]  /*9a90*/  FMUL.FTZ R0, R3, R0 ;  /* 0x0000000003007220 */ /* 0x016fc80000410000 */
[----:B------:R-:W-:-:S04]  /*9aa0*/  FMUL.FTZ R0, R0, R23 ;  /* 0x0000001700007220 */ /* 0x000fc80000410000 */
[----:B------:R0:W1:Y:S01]  /*9ab0*/  F2F.BF16.F32 R3, R0 ;  /* 0x0000000000037304 */ /* 0x0000620000202000 */
[----:B------:R-:W-:-:S04]  /*9ac0*/  PRMT R2, R4, 0x9910, RZ ;  /* 0x0000991004027816 */ /* 0x000fc800000000ff */
        /* <DEDUP_REMOVED lines=14> */
.L_x_9301:
[----:B------:R-:W-:-:S06]  /*9bb0*/  IMAD.U32 R3, R3, 0x10000, RZ ;  /* 0x0001000003037824 */ /* 0x000fcc00078e00ff */
[----:B------:R-:W0:Y:S02]  /*9bc0*/  F2I.S64.TRUNC R2, R3 ;  /* 0x0000000300027311 */ /* 0x000e24000020d900 */
[----:B0-----:R4:W-:Y:S01]  /*9bd0*/  STG.E.U8 desc[UR36][R16.64], R2 ;  /* 0x0000000210007986 */ /* 0x0019e2000c101124 */
[----:B------:R-:W-:Y:S05]  /*9be0*/  BRA `(.L_x_9303) ;  /* 0x0000000c00847947 */ /* 0x000fea0003800000 */
.L_x_9300:
        /* <DEDUP_REMOVED lines=10> */
.L_x_9305:
[----:B------:R-:W-:-:S06]  /*9c90*/  IMAD.U32 R3, R3, 0x10000, RZ ;  /* 0x0001000003037824 */ /* 0x000fcc00078e00ff */
[----:B------:R-:W0:Y:S02]  /*9ca0*/  F2I.FTZ.TRUNC.NTZ R3, R3 ;  /* 0x0000000300037305 */ /* 0x000e24000021f100 */
[----:B0-----:R2:W-:Y:S01]  /*9cb0*/  STG.E desc[UR36][R16.64], R3 ;  /* 0x0000000310007986 */ /* 0x0015e2000c101924 */
[----:B------:R-:W-:Y:S05]  /*9cc0*/  BRA `(.L_x_9303) ;  /* 0x0000000c004c7947 */ /* 0x000fea0003800000 */
.L_x_9304:
[----:B------:R-:W-:-:S06]  /*9cd0*/  IMAD.U32 R3, R3, 0x10000, RZ ;  /* 0x0001000003037824 */ /* 0x000fcc00078e00ff */
[----:B------:R-:W0:Y:S02]  /*9ce0*/  F2I.FTZ.TRUNC.NTZ R3, R3 ;  /* 0x0000000300037305 */ /* 0x000e24000021f100 */
[----:B0-----:R0:W-:Y:S01]  /*9cf0*/  STG.E.U16 desc[UR36][R16.64], R3 ;  /* 0x0000000310007986 */ /* 0x0011e2000c101524 */
[----:B------:R-:W-:Y:S05]  /*9d00*/  BRA `(.L_x_9303) ;  /* 0x0000000c003c7947 */ /* 0x000fea0003800000 */
.L_x_9299:
        /* <DEDUP_REMOVED lines=9> */
.L_x_9307:
[----:B------:R-:W-:-:S05]  /*9da0*/  IMAD.U32 R0, R3, 0x10000, RZ ;  /* 0x0001000003007824 */ /* 0x000fca00078e00ff */
[----:B------:R-:W-:-:S05]  /*9db0*/  F2FP.F16.F32.PACK_AB R0, RZ, R0 ;  /* 0x00000000ff00723e */ /* 0x000fca00000000ff */
[----:B------:R0:W-:Y:S01]  /*9dc0*/  STG.E.U16 desc[UR36][R16.64], R0 ;  /* 0x0000000010007986 */ /* 0x0001e2000c101524 */
[----:B------:R-:W-:Y:S05]  /*9dd0*/  BRA `(.L_x_9303) ;  /* 0x0000000c00087947 */ /* 0x000fea0003800000 */
.L_x_9306:
        /* <DEDUP_REMOVED lines=10> */
.L_x_9309:
[----:B------:R-:W-:-:S05]  /*9e80*/  IMAD.U32 R3, R3, 0x10000, RZ ;  /* 0x0001000003037824 */ /* 0x000fca00078e00ff */
[----:B------:R-:W-:-:S04]  /*9e90*/  F2FP.F16.F32.PACK_AB R3, RZ, R3 ;  /* 0x00000003ff03723e */ /* 0x000fc800000000ff */
[----:B------:R-:W-:-:S05]  /*9ea0*/  PRMT R3, R3, 0x5410, RZ ;  /* 0x0000541003037816 */ /* 0x000fca00000000ff */
[----:B------:R0:W-:Y:S01]  /*9eb0*/  STG.E desc[UR36][R16.64], R3 ;  /* 0x0000000310007986 */ /* 0x0001e2000c101924 */
[----:B------:R-:W-:Y:S05]  /*9ec0*/  BRA `(.L_x_9303) ;  /* 0x0000000800cc7947 */ /* 0x000fea0003800000 */
.L_x_9308:
[----:B------:R-:W-:-:S04]  /*9ed0*/  IMAD.U32 R2, R3, 0x10000, RZ ;  /* 0x0001000003027824 */ /* 0x000fc800078e00ff */
[----:B------:R-:W-:-:S06]  /*9ee0*/  FMUL.FTZ R2, R2, 1 ;  /* 0x3f80000002027820 */ /* 0x000fcc0000410000 */
[----:B------:R-:W0:Y:S02]  /*9ef0*/  F2F.F64.F32 R2, R2 ;  /* 0x0000000200027310 */ /* 0x000e240000201800 */
[----:B0-----:R0:W-:Y:S01]  /*9f00*/  STG.E.64 desc[UR36][R16.64], R2 ;  /* 0x0000000210007986 */ /* 0x0011e2000c101b24 */
[----:B------:R-:W-:Y:S05]  /*9f10*/  BRA `(.L_x_9303) ;  /* 0x0000000800b87947 */ /* 0x000fea0003800000 */
.L_x_9298:
        /* <DEDUP_REMOVED lines=13> */
.L_x_9312:
[----:B------:R-:W-:Y:S01]  /*9ff0*/  IMAD.U32 R3, R3, 0x10000, RZ ;  /* 0x0001000003037824 */ /* 0x000fe200078e00ff */
[----:B------:R-:W-:-:S03]  /*a000*/  CS2R R6, SRZ ;  /* 0x0000000000067805 */ /* 0x000fc6000001ff00 */
[----:B------:R-:W-:-:S04]  /*a010*/  FMUL.FTZ R3, R3, 1 ;  /* 0x3f80000003037820 */ /* 0x000fc80000410000 */
[----:B------:R-:W0:Y:S02]  /*a020*/  F2F.F64.F32 R4, R3 ;  /* 0x0000000300047310 */ /* 0x000e240000201800 */
[----:B0-----:R0:W-:Y:S01]  /*a030*/  STG.E.128 desc[UR36][R16.64], R4 ;  /* 0x0000000410007986 */ /* 0x0011e2000c101d24 */
[----:B------:R-:W-:Y:S05]  /*a040*/  BRA `(.L_x_9303) ;  /* 0x00000008006c7947 */ /* 0x000fea0003800000 */
.L_x_9311:
        /* <DEDUP_REMOVED lines=21> */
.L_x_9316:
[----:B------:R-:W-:Y:S05]  /*a1a0*/  BSYNC B0 ;  /* 0x0000000000007941 */ /* 0x000fea0003800000 */
.L_x_9315:
[----:B------:R-:W-:-:S05]  /*a1b0*/  LOP3.LUT R3, R0, R3, RZ, 0xfc, !PT ;  /* 0x0000000300037212 */ /* 0x000fca00078efcff */
[----:B------:R0:W-:Y:S01]  /*a1c0*/  STG.E.U8 desc[UR36][R16.64], R3 ;  /* 0x0000000310007986 */ /* 0x0001e2000c101124 */
[----:B------:R-:W-:Y:S05]  /*a1d0*/  BRA `(.L_x_9303) ;  /* 0x0000000800087947 */ /* 0x000fea0003800000 */
.L_x_9314:
        /* <DEDUP_REMOVED lines=13> */
.L_x_9318:
[----:B------:R-:W-:Y:S01]  /*a2b0*/  IMAD.MOV.U32 R0, RZ, RZ, 0x7f ;  /* 0x0000007fff007424 */ /* 0x000fe200078e00ff */
[----:B------:R-:W-:-:S04]  /*a2c0*/  ISETP.GT.U32.AND P0, PT, R2, 0x7f800000, PT ;  /* 0x7f8000000200780c */ /* 0x000fc80003f04070 */
[----:B------:R-:W-:-:S09]  /*a2d0*/  SEL R0, R0, 0x7c, P0 ;  /* 0x0000007c00007807 */ /* 0x000fd20000000000 */
.L_x_9319:
[----:B------:R-:W-:Y:S05]  /*a2e0*/  BSYNC B0 ;  /* 0x0000000000007941 */ /* 0x000fea0003800000 */
.L_x_9317:
[----:B------:R-:W-:-:S04]  /*a2f0*/  LOP3.LUT R2, R3, 0x80000000, RZ, 0xc0, !PT ;  /* 0x8000000003027812 */ /* 0x000fc800078ec0ff */
[----:B------:R-:W-:-:S04]  /*a300*/  SHF.R.U32.HI R3, RZ, 0x18, R2 ;  /* 0x00000018ff037819 */ /* 0x000fc80000011602 */
[----:B------:R-:W-:-:S05]  /*a310*/  LOP3.LUT R3, R0, R3, RZ, 0xfc, !PT ;  /* 0x0000000300037212 */ /* 0x000fca00078efcff */
[----:B------:R0:W-:Y:S01]  /*a320*/  STG.E.U8 desc[UR36][R16.64], R3 ;  /* 0x0000000310007986 */ /* 0x0001e2000c101124 */
[----:B------:R-:W-:Y:S05]  /*a330*/  BRA `(.L_x_9303) ;  /* 0x0000000400b07947 */ /* 0x000fea0003800000 */
.L_x_9313:
[----:B------:R0:W-:Y:S01]  /*a340*/  STG.E.U16 desc[UR36][R16.64], R3 ;  /* 0x0000000310007986 */ /* 0x0001e2000c101524 */
[----:B------:R-:W-:Y:S05]  /*a350*/  BRA `(.L_x_9303) ;  /* 0x0000000400a87947 */ /* 0x000fea0003800000 */
.L_x_9310:
        /* <DEDUP_REMOVED lines=12> */
.L_x_9322:
        /* <DEDUP_REMOVED lines=17> */
.L_x_9325:
[----:B------:R-:W-:-:S04]  /*a530*/  LOP3.LUT R2, R3, 0x80000000, RZ, 0xc0, !PT ;  /* 0x8000000003027812 */ /* 0x000fc800078ec0ff */
[----:B------:R-:W-:-:S04]  /*a540*/  SHF.R.U32.HI R3, RZ, 0x18, R2 ;  /* 0x00000018ff037819 */ /* 0x000fc80000011602 */
[----:B------:R-:W-:-:S04]  /*a550*/  LOP3.LUT R0, R0, R3, RZ, 0xfc, !PT ;  /* 0x0000000300007212 */ /* 0x000fc800078efcff */
[----:B------:R-:W-:-:S07]  /*a560*/  PRMT R8, R0, 0x7610, R8 ;  /* 0x0000761000087816 */ /* 0x000fce0000000008 */
.L_x_9324:
[----:B------:R-:W-:Y:S05]  /*a570*/  BSYNC B0 ;  /* 0x0000000000007941 */ /* 0x000fea0003800000 */
.L_x_9323:
[----:B------:R0:W-:Y:S01]  /*a580*/  STG.E.U8 desc[UR36][R16.64], R8 ;  /* 0x0000000810007986 */ /* 0x0001e2000c101124 */
[----:B------:R-:W-:Y:S05]  /*a590*/  BRA `(.L_x_9303) ;  /* 0x0000000400187947 */ /* 0x000fea0003800000 */
.L_x_9321:
        /* <DEDUP_REMOVED lines=17> */
.L_x_9328:
[----:B------:R-:W-:-:S04]  /*a6b0*/  LOP3.LUT R2, R3, 0x80000000, RZ, 0xc0, !PT ;  /* 0x8000000003027812 */ /* 0x000fc800078ec0ff */
[----:B------:R-:W-:-:S04]  /*a6c0*/  SHF.R.U32.HI R3, RZ, 0x18, R2 ;  /* 0x00000018ff037819 */ /* 0x000fc80000011602 */
[----:B------:R-:W-:-:S04]  /*a6d0*/  LOP3.LUT R0, R0, R3, RZ, 0xfc, !PT ;  /* 0x0000000300007212 */ /* 0x000fc800078efcff */
[----:B------:R-:W-:-:S07]  /*a6e0*/  PRMT R8, R0, 0x7610, R8 ;  /* 0x0000761000087816 */ /* 0x000fce0000000008 */
.L_x_9327:
[----:B------:R-:W-:Y:S05]  /*a6f0*/  BSYNC B0 ;  /* 0x0000000000007941 */ /* 0x000fea0003800000 */
.L_x_9326:
[----:B------:R0:W-:Y:S01]  /*a700*/  STG.E.U8 desc[UR36][R16.64], R8 ;  /* 0x0000000810007986 */ /* 0x0001e2000c101124 */
[----:B------:R-:W-:Y:S05]  /*a710*/  BRA `(.L_x_9303) ;  /* 0x0000000000b87947 */ /* 0x000fea0003800000 */
.L_x_9320:
        /* <DEDUP_REMOVED lines=22> */
.L_x_9302:
        /* <DEDUP_REMOVED lines=16> */
.L_x_9331:
[----:B------:R-:W-:Y:S05]  /*a980*/  BRA `(.L_x_9303) ;  /* 0x00000000001c7947 */ /* 0x000fea0003800000 */
.L_x_9330:
[----:B------:R-:W-:-:S06]  /*a990*/  IMAD.U32 R3, R3, 0x10000, RZ ;  /* 0x0001000003037824 */ /* 0x000fcc00078e00ff */
[----:B------:R-:W0:Y:S02]  /*a9a0*/  F2I.U64.TRUNC R2, R3 ;  /* 0x0000000300027311 */ /* 0x000e24000020d800 */
[----:B0-----:R0:W-:Y:S01]  /*a9b0*/  STG.E.64 desc[UR36][R16.64], R2 ;  /* 0x0000000210007986 */ /* 0x0011e2000c101b24 */
[----:B------:R-:W-:Y:S05]  /*a9c0*/  BRA `(.L_x_9303) ;  /* 0x00000000000c7947 */ /* 0x000fea0003800000 */
.L_x_9329:
[----:B------:R-:W-:-:S06]  /*a9d0*/  IMAD.U32 R3, R3, 0x10000, RZ ;  /* 0x0001000003037824 */ /* 0x000fcc00078e00ff */
[----:B------:R-:W0:Y:S02]  /*a9e0*/  F2I.FTZ.U32.TRUNC.NTZ R3, R3 ;  /* 0x0000000300037305 */ /* 0x000e24000021f000 */
[----:B0-----:R0:W-:Y:S02]  /*a9f0*/  STG.E desc[UR36][R16.64], R3 ;  /* 0x0000000310007986 */ /* 0x0011e4000c101924 */
.L_x_9303:
[----:B------:R-:W-:-:S07]  /*aa00*/  VIADD R19, R19, 0x80 ;  /* 0x0000008013137836 */ /* 0x000fce0000000000 */
.L_x_9207:
[----:B------:R-:W-:Y:S05]  /*aa10*/  BSYNC B7 ;  /* 0x0000000000077941 */ /* 0x000fea0003800000 */
.L_x_9206:
[----:B------:R-:W-:Y:S01]  /*aa20*/  ULDC UR4, c[0x0][0x210] ;  /* 0x0000840000047ab9 */ /* 0x000fe20000000800 */
[----:B------:R-:W-:Y:S01]  /*aa30*/  BSSY B7, `(.L_x_9332) ;  /* 0x000054b000077945 */ /* 0x000fe20003800000 */
[----:B------:R-:W-:-:S13]  /*aa40*/  ISETP.GE.AND P0, PT, R19, UR4, PT ;  /* 0x0000000413007c0c */ /* 0x000fda000bf06270 */
[----:B------:R-:W-:Y:S05]  /*aa50*/  @P0 BRA `(.L_x_9333) ;  /* 0x0000005400200947 */ /* 0x000fea0003800000 */
[----:B0---4-:R-:W0:Y:S01]  /*aa60*/  LDC R6, c[0x0][0x218] ;  /* 0x00008600ff067b82 */ /* 0x011e220000000800 */
[----:B------:R-:W-:Y:S02]  /*aa70*/  IMAD.MOV.U32 R18, RZ, RZ, RZ ;  /* 0x000000ffff127224 */ /* 0x000fe400078e00ff */
[----:B------:R-:W-:Y:S02]  /*aa80*/  IMAD.MOV.U32 R23, RZ, RZ, RZ ;  /* 0x000000ffff177224 */ /* 0x000fe400078e00ff */
[----:B------:R-:W-:Y:S02]  /*aa90*/  IMAD.MOV.U32 R0, RZ, RZ, RZ ;  /* 0x000000ffff007224 */ /* 0x000fe400078e00ff */
[----:B-123--:R-:W-:Y:S01]  /*aaa0*/  IMAD.MOV.U32 R16, RZ, RZ, RZ ;  /* 0x000000ffff107224 */ /* 0x00efe200078e00ff */
        /* <DEDUP_REMOVED lines=375> */
.L_x_9334:
        /* <DEDUP_REMOVED lines=23> */
.L_x_9338:
[----:B------:R-:W2:Y:S02]  /*c390*/  LDG.E.U8 R2, desc[UR36][R2.64] ;  /* 0x0000002402027981 */ /* 0x000ea4000c1e1100 */
[----:B--2---:R-:W-:-:S04]  /*c3a0*/  I2FP.F32.U32 R0, R2 ;  /* 0x0000000200007245 */ /* 0x004fc80000201000 */
[----:B------:R-:W-:-:S04]  /*c3b0*/  F2FP.BF16.F32.PACK_AB R0, RZ, R0 ;  /* 0x00000000ff00723e */ /* 0x000fc800000010ff */
[----:B------:R-:W-:Y:S01]  /*c3c0*/  PRMT R22, R0, 0x7610, R22 ;  /* 0x0000761000167816 */ /* 0x000fe20000000016 */
[----:B------:R-:W-:Y:S06]  /*c3d0*/  BRA `(.L_x_9340) ;  /* 0x0000000c00c87947 */ /* 0x000fec0003800000 */
.L_x_9337:
        /* <DEDUP_REMOVED lines=11> */
.L_x_9342:
[----:B------:R-:W2:Y:S02]  /*c490*/  LDG.E R2, desc[UR36][R2.64] ;  /* 0x0000002402027981 */ /* 0x000ea4000c1e1900 */
[----:B--2---:R-:W-:-:S04]  /*c4a0*/  I2FP.F32.S32 R0, R2 ;  /* 0x0000000200007245 */ /* 0x004fc80000201400 */
[----:B------:R-:W-:-:S04]  /*c4b0*/  F2FP.BF16.F32.PACK_AB R0, RZ, R0 ;  /* 0x00000000ff00723e */ /* 0x000fc800000010ff */
[----:B------:R-:W-:Y:S01]  /*c4c0*/  PRMT R22, R0, 0x7610, R22 ;  /* 0x0000761000167816 */ /* 0x000fe20000000016 */
[----:B------:R-:W-:Y:S06]  /*c4d0*/  BRA `(.L_x_9340) ;  /* 0x0000000c00887947 */ /* 0x000fec0003800000 */
.L_x_9341:
[----:B------:R-:W2:Y:S02]  /*c4e0*/  LDG.E.U16 R2, desc[UR36][R2.64] ;  /* 0x0000002402027981 */ /* 0x000ea4000c1e1500 */
[----:B--2---:R-:W0:Y:S02]  /*c4f0*/  I2F.S16 R0, R2 ;  /* 0x0000000200007306 */ /* 0x004e240000101400 */
[----:B0-----:R-:W-:-:S04]  /*c500*/  F2FP.BF16.F32.PACK_AB R0, RZ, R0 ;  /* 0x00000000ff00723e */ /* 0x001fc800000010ff */
[----:B------:R-:W-:Y:S01]  /*c510*/  PRMT R22, R0, 0x7610, R22 ;  /* 0x0000761000167816 */ /* 0x000fe20000000016 */
[----:B------:R-:W-:Y:S06]  /*c520*/  BRA `(.L_x_9340) ;  /* 0x0000000c00747947 */ /* 0x000fec0003800000 */
.L_x_9336:
        /* <DEDUP_REMOVED lines=9> */
.L_x_9344:
[----:B------:R-:W2:Y:S02]  /*c5c0*/  LDG.E.U16 R0, desc[UR36][R2.64] ;  /* 0x0000002402007981 */ /* 0x000ea4000c1e1500 */
[----:B--2---:R-:W-:-:S05]  /*c5d0*/  HADD2.F32 R0, -RZ, R0.H0_H0 ;  /* 0x20000000ff007230 */ /* 0x004fca0000004100 */
[----:B------:R-:W-:-:S04]  /*c5e0*/  F2FP.BF16.F32.PACK_AB R0, RZ, R0 ;  /* 0x00000000ff00723e */ /* 0x000fc800000010ff */
[----:B------:R-:W-:Y:S01]  /*c5f0*/  PRMT R22, R0, 0x7610, R22 ;  /* 0x0000761000167816 */ /* 0x000fe20000000016 */
[----:B------:R-:W-:Y:S06]  /*c600*/  BRA `(.L_x_9340) ;  /* 0x0000000c003c7947 */ /* 0x000fec0003800000 */
.L_x_9343:
        /* <DEDUP_REMOVED lines=9> */
.L_x_9346:
[----:B------:R-:W2:Y:S02]  /*c6a0*/  LDG.E.U16 R2, desc[UR36][R2.64] ;  /* 0x0000002402027981 */ /* 0x000ea4000c1e1500 */
[----:B--2---:R-:W-:-:S05]  /*c6b0*/  HADD2.F32 R0, -RZ, R2.H0_H0 ;  /* 0x20000002ff007230 */ /* 0x004fca0000004100 */
[----:B------:R-:W-:-:S04]  /*c6c0*/  F2FP.BF16.F32.PACK_AB R0, RZ, R0 ;  /* 0x00000000ff00723e */ /* 0x000fc800000010ff */
[----:B------:R-:W-:Y:S01]  /*c6d0*/  PRMT R22, R0, 0x7610, R22 ;  /* 0x0000761000167816 */ /* 0x000fe20000000016 */
[----:B------:R-:W-:Y:S06]  /*c6e0*/  BRA `(.L_x_9340) ;  /* 0x0000000c00047947 */ /* 0x000fec0003800000 */
.L_x_9345:
        /* <DEDUP_REMOVED lines=9> */
.L_x_9335:
        /* <DEDUP_REMOVED lines=14> */
.L_x_9349:
        /* <DEDUP_REMOVED lines=9> */
.L_x_9348:
        /* <DEDUP_REMOVED lines=28> */
.L_x_9351:
        /* <DEDUP_REMOVED lines=15> */
.L_x_9350:
[----:B------:R0:W5:Y:S01]  /*cba0*/  LDG.E.U16 R22, desc[UR36][R2.64] ;  /* 0x0000002402167981 */ /* 0x000162000c1e1500 */
[----:B------:R-:W-:Y:S05]  /*cbb0*/  BRA `(.L_x_9340) ;  /* 0x0000000400d07947 */ /* 0x000fea0003800000 */
.L_x_9347:
        /* <DEDUP_REMOVED lines=13> */
.L_x_9354:
        /* <DEDUP_REMOVED lines=21> */
.L_x_9358:
[----:B------:R-:W-:Y:S05]  /*cde0*/  BSYNC B1 ;  /* 0x0000000000017941 */ /* 0x000fea0003800000 */
.L_x_9357:
[----:B------:R-:W-:Y:S01]  /*cdf0*/  LEA R3, R0, 0x3b800000, 0x17 ;  /* 0x3b80000000037811 */ /* 0x000fe200078eb8ff */
[----:B------:R-:W-:-:S05]  /*ce00*/  IMAD.SHL.U32 R0, R2, 0x100000, RZ ;  /* 0x0010000002007824 */ /* 0x000fca00078e00ff */
[----:B------:R-:W-:-:S07]  /*ce10*/  LOP3.LUT R0, R3, R0, R4, 0xfe, !PT ;  /* 0x0000000003007212 */ /* 0x000fce00078efe04 */
.L_x_9356:
[----:B------:R-:W-:Y:S05]  /*ce20*/  BSYNC B0 ;  /* 0x0000000000007941 */ /* 0x000fea0003800000 */
.L_x_9355:
[----:B------:R-:W-:-:S04]  /*ce30*/  F2FP.BF16.F32.PACK_AB R0, RZ, R0 ;  /* 0x00000000ff00723e */ /* 0x000fc800000010ff */
[----:B------:R-:W-:Y:S01]  /*ce40*/  PRMT R22, R0, 0x7610, R22 ;  /* 0x0000761000167816 */ /* 0x000fe20000000016 */
[----:B------:R-:W-:Y:S06]  /*ce50*/  BRA `(.L_x_9340) ;  /* 0x0000000400287947 */ /* 0x000fec0003800000 */
.L_x_9353:
        /* <DEDUP_REMOVED lines=21> */
.L_x_9362:
[----:B------:R-:W-:Y:S05]  /*cfb0*/  BSYNC B1 ;  /* 0x0000000000017941 */ /* 0x000fea0003800000 */
.L_x_9361:
[----:B------:R-:W-:Y:S01]  /*cfc0*/  LEA R3, R0, 0x37800000, 0x17 ;  /* 0x3780000000037811 */ /* 0x000fe200078eb8ff */
[----:B------:R-:W-:-:S05]  /*cfd0*/  IMAD.SHL.U32 R0, R2, 0x200000, RZ ;  /* 0x0020000002007824 */ /* 0x000fca00078e00ff */
[----:B------:R-:W-:-:S07]  /*cfe0*/  LOP3.LUT R0, R3, R0, R4, 0xfe, !PT ;  /* 0x0000000003007212 */ /* 0x000fce00078efe04 */
.L_x_9360:
[----:B------:R-:W-:Y:S05]  /*cff0*/  BSYNC B0 ;  /* 0x0000000000007941 */ /* 0x000fea0003800000 */
.L_x_9359:
[----:B------:R-:W-:-:S04]  /*d000*/  F2FP.BF16.F32.PACK_AB R0, RZ, R0 ;  /* 0x00000000ff00723e */ /* 0x000fc800000010ff */
[----:B------:R-:W-:Y:S01]  /*d010*/  PRMT R22, R0, 0x7610, R22 ;  /* 0x0000761000167816 */ /* 0x000fe20000000016 */
[----:B------:R-:W-:Y:S06]  /*d020*/  BRA `(.L_x_9340) ;  /* 0x0000000000b47947 */ /* 0x000fec0003800000 */
.L_x_9352:
        /* <DEDUP_REMOVED lines=14> */
.L_x_9366:
[----:B------:R-:W-:Y:S05]  /*d110*/  BSYNC B0 ;  /* 0x0000000000007941 */ /* 0x000fea0003800000 */
.L_x_9365:
[----:B------:R-:W-:-:S04]  /*d120*/  F2FP.BF16.F32.PACK_AB R0, RZ, R0 ;  /* 0x00000000ff00723e */ /* 0x000fc800000010ff */
[----:B------:R-:W-:Y:S01]  /*d130*/  PRMT R22, R0, 0x7610, R22 ;  /* 0x0000761000167816 */ /* 0x000fe20000000016 */
[----:B------:R-:W-:Y:S06]  /*d140*/  BRA `(.L_x_9340) ;  /* 0x00000000006c7947 */ /* 0x000fec0003800000 */
.L_x_9339:
        /* <DEDUP_REMOVED lines=16> */
.L_x_9367:
[----:B------:R-:W-:Y:S01]  /*d250*/  PRMT R22, RZ, 0x7610, R22 ;  /* 0x00007610ff167816 */ /* 0x000fe20000000016 */
[----:B------:R-:W-:Y:S06]  /*d260*/  BRA `(.L_x_9340) ;  /* 0x0000000000247947 */ /* 0x000fec0003800000 */
.L_x_9364:
[----:B------:R-:W2:Y:S02]  /*d270*/  LDG.E.64 R2, desc[UR36][R2.64] ;  /* 0x0000002402027981 */ /* 0x000ea4000c1e1b00 */
[----:B--2---:R-:W0:Y:S02]  /*d280*/  I2F.U64 R0, R2 ;  /* 0x0000000200007312 */ /* 0x004e240000301000 */
[----:B0-----:R-:W-:-:S04]  /*d290*/  F2FP.BF16.F32.PACK_AB R0, RZ, R0 ;  /* 0x00000000ff00723e */ /* 0x001fc800000010ff */
[----:B------:R-:W-:Y:S01]  /*d2a0*/  PRMT R22, R0, 0x7610, R22 ;  /* 0x0000761000167816 */ /* 0x000fe20000000016 */
[----:B------:R-:W-:Y:S06]  /*d2b0*/  BRA `(.L_x_9340) ;  /* 0x0000000000107947 */ /* 0x000fec0003800000 */
.L_x_9363:
[----:B------:R-:W2:Y:S02]  /*d2c0*/  LDG.E R2, desc[UR36][R2.64] ;  /* 0x0000002402027981 */ /* 0x000ea4000c1e1900 */
[----:B--2---:R-:W-:-:S04]  /*d2d0*/  I2FP.F32.U32 R0, R2 ;  /* 0x0000000200007245 */ /* 0x004fc80000201000 */
[----:B------:R-:W-:-:S04]  /*d2e0*/  F2FP.BF16.F32.PACK_AB R0, RZ, R0 ;  /* 0x00000000ff00723e */ /* 0x000fc800000010ff */
[----:B------:R-:W-:-:S07]  /*d2f0*/  PRMT R22, R0, 0x7610, R22 ;  /* 0x0000761000167816 */ /* 0x000fce0000000016 */
.L_x_9340:
        /* <DEDUP_REMOVED lines=17> */
[----:B--2---:R2:W3:Y:S01]  /*d410*/  I2F.S16 R23, R2 ;  /* 0x0000000200177306 */ /* 0x0044e20000101400 */
[----:B------:R-:W-:Y:S05]  /*d420*/  BRA `(.L_x_9374) ;  /* 0x0000000c00387947 */ /* 0x000fea0003800000 */
.L_x_9372:
[----:B------:R-:W2:Y:S02]  /*d430*/  LDG.E.U8 R2, desc[UR36][R2.64] ;  /* 0x0000002402027981 */ /* 0x000ea4000c1e1100 */
[----:B--2---:R-:W-:Y:S01]  /*d440*/  I2FP.F32.U32 R23, R2 ;  /* 0x0000000200177245 */ /* 0x004fe20000201000 */
[----:B------:R-:W-:Y:S06]  /*d450*/  BRA `(.L_x_9374) ;  /* 0x0000000c002c7947 */ /* 0x000fec0003800000 */
.L_x_9371:
        /* <DEDUP_REMOVED lines=9> */
.L_x_9376:
[----:B------:R-:W2:Y:S02]  /*d4f0*/  LDG.E R2, desc[UR36][R2.64] ;  /* 0x0000002402027981 */ /* 0x000ea4000c1e1900 */
[----:B--2---:R-:W-:Y:S01]  /*d500*/  I2FP.F32.S32 R23, R2 ;  /* 0x0000000200177245 */ /* 0x004fe20000201400 */
[----:B------:R-:W-:Y:S06]  /*d510*/  BRA `(.L_x_9374) ;  /* 0x0000000800fc7947 */ /* 0x000fec0003800000 */
.L_x_9375:
[----:B------:R-:W2:Y:S02]  /*d520*/  LDG.E.U16 R2, desc[UR36][R2.64] ;  /* 0x0000002402027981 */ /* 0x000ea4000c1e1500 */
[----:B--2---:R0:W1:Y:S01]  /*d530*/  I2F.S16 R23, R2 ;  /* 0x0000000200177306 */ /* 0x0040620000101400 */
[----:B------:R-:W-:Y:S05]  /*d540*/  BRA `(.L_x_9374) ;  /* 0x0000000800f07947 */ /* 0x000fea0003800000 */
.L_x_9370:
        /* <DEDUP_REMOVED lines=8> */
.L_x_9378:
[----:B------:R-:W2:Y:S02]  /*d5d0*/  LDG.E.U16 R2, desc[UR36][R2.64] ;  /* 0x0000002402027981 */ /* 0x000ea4000c1e1500 */
[----:B--2---:R-:W-:Y:S01]  /*d5e0*/  HADD2.F32 R23, -RZ, R2.H0_H0 ;  /* 0x20000002ff177230 */ /* 0x004fe20000004100 */
[----:B------:R-:W-:Y:S06]  /*d5f0*/  BRA `(.L_x_9374) ;  /* 0x0000000800c47947 */ /* 0x000fec0003800000 */
.L_x_9377:
        /* <DEDUP_REMOVED lines=8> */
.L_x_9380:
[----:B------:R-:W2:Y:S02]  /*d680*/  LDG.E.U16 R2, desc[UR36][R2.64] ;  /* 0x0000002402027981 */ /* 0x000ea4000c1e1500 */
[----:B--2---:R-:W-:Y:S01]  /*d690*/  HADD2.F32 R23, -RZ, R2.H0_H0 ;  /* 0x20000002ff177230 */ /* 0x004fe20000004100 */
[----:B------:R-:W-:Y:S06]  /*d6a0*/  BRA `(.L_x_9374) ;  /* 0x0000000800987947 */ /* 0x000fec0003800000 */
.L_x_9379:
[----:B------:R-:W2:Y:S01]  /*d6b0*/  LDG.E.64 R2, desc[UR36][R2.64] ;  /* 0x0000002402027981 */ /* 0x000ea2000c1e1b00 */
[----:B------:R-:W-:Y:S01]  /*d6c0*/  UMOV UR4, 0xf0000000 ;  /* 0xf000000000047882 */ /* 0x000fe20000000000 */
[----:B------:R-:W-:Y:S01]  /*d6d0*/  UMOV UR5, 0x380fffff ;  /* 0x380fffff00057882 */ /* 0x000fe20000000000 */
[----:B--2---:R-:W0:Y:S01]  /*d6e0*/  F2F.F32.F64 R23, R2 ;  /* 0x0000000200177310 */ /* 0x004e220000301000 */
[----:B------:R-:W-:-:S14]  /*d6f0*/  DSETP.GEU.AND P0, PT, |R2|, UR4, PT ;  /* 0x0000000402007e2a */ /* 0x000fdc000bf0e200 */
[----:B0-----:R-:W-:Y:S01]  /*d700*/  @!P0 FMUL R23, R23, 1.175494350822287508e-38 ;  /* 0x0080000017178820 */ /* 0x001fe20000400000 */
[----:B------:R-:W-:Y:S06]  /*d710*/  BRA `(.L_x_9374) ;  /* 0x00000008007c7947 */ /* 0x000fec0003800000 */
.L_x_9369:
        /* <DEDUP_REMOVED lines=12> */
.L_x_9383:
[----:B------:R-:W2:Y:S01]  /*d7e0*/  LDG.E.64 R2, desc[UR36][R2.64] ;  /* 0x0000002402027981 */ /* 0x000ea2000c1e1b00 */
[----:B------:R-:W-:Y:S01]  /*d7f0*/  UMOV UR4, 0xf0000000 ;  /* 0xf000000000047882 */ /* 0x000fe20000000000 */
[----:B------:R-:W-:Y:S01]  /*d800*/  UMOV UR5, 0x380fffff ;  /* 0x380fffff00057882 */ /* 0x000fe20000000000 */
[----:B--2---:R-:W0:Y:S01]  /*d810*/  F2F.F32.F64 R23, R2 ;  /* 0x0000000200177310 */ /* 0x004e220000301000 */
[----:B------:R-:W-:-:S14]  /*d820*/  DSETP.GEU.AND P0, PT, |R2|, UR4, PT ;  /* 0x0000000402007e2a */ /* 0x000fdc000bf0e200 */
[----:B0-----:R-:W-:Y:S01]  /*d830*/  @!P0 FMUL R23, R23, 1.175494350822287508e-38 ;  /* 0x0080000017178820 */ /* 0x001fe20000400000 */
[----:B------:R-:W-:Y:S06]  /*d840*/  BRA `(.L_x_9374) ;  /* 0x0000000800307947 */ /* 0x000fec0003800000 */
.L_x_9382:
        /* <DEDUP_REMOVED lines=26> */
.L_x_9385:
        /* <DEDUP_REMOVED lines=13> */
.L_x_9384:
[----:B------:R-:W2:Y:S02]  /*dac0*/  LDG.E.U16 R2, desc[UR36][R2.64] ;  /* 0x0000002402027981 */ /* 0x000ea4000c1e1500 */
[----:B--2---:R-:W-:Y:S01]  /*dad0*/  IMAD.U32 R23, R2, 0x10000, RZ ;  /* 0x0001000002177824 */ /* 0x004fe200078e00ff */
[----:B------:R-:W-:Y:S06]  /*dae0*/  BRA `(.L_x_9374) ;  /* 0x0000000400887947 */ /* 0x000fec0003800000 */
.L_x_9381:
        /* <DEDUP_REMOVED lines=11> */
.L_x_9388:
        /* <DEDUP_REMOVED lines=20> */
.L_x_9390:
[----:B------:R-:W-:Y:S05]  /*dce0*/  BSYNC B0 ;  /* 0x0000000000007941 */ /* 0x000fea0003800000 */
.L_x_9389:
[----:B------:R-:W-:Y:S01]  /*dcf0*/  IMAD.SHL.U32 R2, R2, 0x100000, RZ ;  /* 0x0010000002027824 */ /* 0x000fe200078e00ff */
[----:B------:R-:W-:-:S04]  /*dd00*/  LEA R0, R0, 0x3b800000, 0x17 ;  /* 0x3b80000000007811 */ /* 0x000fc800078eb8ff */
[----:B------:R-:W-:Y:S01]  /*dd10*/  LOP3.LUT R23, R0, R2, R23, 0xfe, !PT ;  /* 0x0000000200177212 */ /* 0x000fe200078efe17 */
[----:B------:R-:W-:Y:S06]  /*dd20*/  BRA `(.L_x_9374) ;  /* 0x0000000000f87947 */ /* 0x000fec0003800000 */
.L_x_9387:
        /* <DEDUP_REMOVED lines=20> */
.L_x_9392:
[----:B------:R-:W-:Y:S05]  /*de70*/  BSYNC B0 ;  /* 0x0000000000007941 */ /* 0x000fea0003800000 */
.L_x_9391:
[----:B------:R-:W-:Y:S01]  /*de80*/  IMAD.SHL.U32 R2, R2, 0x200000, RZ ;  /* 0x0020000002027824 */ /* 0x000fe200078e00ff */
[----:B------:R-:W-:-:S04]  /*de90*/  LEA R0, R0, 0x37800000, 0x17 ;  /* 0x3780000000007811 */ /* 0x000fc800078eb8ff */
[----:B------:R-:W-:Y:S01]  /*dea0*/  LOP3.LUT R23, R0, R2, R23, 0xfe, !PT ;  /* 0x0000000200177212 */ /* 0x000fe200078efe17 */
[----:B------:R-:W-:Y:S06]  /*deb0*/  BRA `(.L_x_9374) ;  /* 0x0000000000947947 */ /* 0x000fec0003800000 */
.L_x_9386:
        /* <DEDUP_REMOVED lines=14> */
.L_x_9373:
        /* <DEDUP_REMOVED lines=16> */
.L_x_9395:
[----:B------:R-:W-:Y:S01]  /*e0a0*/  IMAD.MOV.U32 R23, RZ, RZ, RZ ;  /* 0x000000ffff177224 */ /* 0x000fe200078e00ff */
[----:B------:R-:W-:Y:S06]  /*e0b0*/  BRA `(.L_x_9374) ;  /* 0x0000000000147947 */ /* 0x000fec0003800000 */
.L_x_9394:
[----:B------:R-:W2:Y:S02]  /*e0c0*/  LDG.E.64 R2, desc[UR36][R2.64] ;  /* 0x0000002402027981 */ /* 0x000ea4000c1e1b00 */
[----:B--2---:R0:W1:Y:S01]  /*e0d0*/  I2F.U64 R23, R2 ;  /* 0x0000000200177312 */ /* 0x0040620000301000 */
[----:B------:R-:W-:Y:S05]  /*e0e0*/  BRA `(.L_x_9374) ;  /* 0x0000000000087947 */ /* 0x000fea0003800000 */
.L_x_9393:
[----:B------:R-:W2:Y:S02]  /*e0f0*/  LDG.E R2, desc[UR36][R2.64] ;  /* 0x0000002402027981 */ /* 0x000ea4000c1e1900 */
[----:B--2---:R-:W-:-:S07]  /*e100*/  I2FP.F32.U32 R23, R2 ;  /* 0x0000000200177245 */ /* 0x004fce0000201000 */
.L_x_9374:
[----:B------:R-:W-:Y:S05]  /*e110*/  BSYNC B6 ;  /* 0x0000000000067941 */ /* 0x000fea0003800000 */
.L_x_9368:
[----:B------:R-:W3:Y:S01]  /*e120*/  LDC.U8 R4, c[0x0][0x4fc] ;  /* 0x00013f00ff047b82 */ /* 0x000ee20000000000 */
[----:B------:R-:W-:Y:S01]  /*e130*/  ULDC.64 UR4, c[0x0][0x4f0] ;  /* 0x00013c0000047ab9 */ /* 0x000fe20000000a00 */
[----:B------:R-:W-:Y:S01]  /*e140*/  BSSY B6, `(.L_x_9396) ;  /* 0x00000df000067945 */ /* 0x000fe20003800000 */
[----:B012-4-:R-:W-:-:S05]  /*e150*/  IADD3 R2, P0, R18, UR4, RZ ;  /* 0x0000000412027c10 */ /* 0x017fca000ff1e0ff */
[----:B------:R-:W-:Y:S01]  /*e160*/  IMAD.X R3, RZ, RZ, UR5, P0 ;  /* 0x00000005ff037e24 */ /* 0x000fe200080e06ff */
[----:B---3--:R-:W-:-:S04]  /*e170*/  PRMT R0, R4, 0x9910, RZ ;  /* 0x0000991004007816 */ /* 0x008fc800000000ff */
        /* <DEDUP_REMOVED lines=13> */
.L_x_9400:
[----:B------:R-:W2:Y:S02]  /*e250*/  LDG.E.U8 R0, desc[UR36][R2.64] ;  /* 0x0000002402007981 */ /* 0x000ea4000c1e1100 */
[----:B--2---:R-:W-:Y:S01]  /*e260*/  I2FP.F32.U32 R0, R0 ;  /* 0x0000000000007245 */ /* 0x004fe20000201000 */
[----:B------:R-:W-:Y:S06]  /*e270*/  BRA `(.L_x_9402) ;  /* 0x0000000c002c7947 */ /* 0x000fec0003800000 */
.L_x_9399:
        /* <DEDUP_REMOVED lines=9> */
.L_x_9404:
[----:B------:R-:W2:Y:S02]  /*e310*/  LDG.E R0, desc[UR36][R2.64] ;  /* 0x0000002402007981 */ /* 0x000ea4000c1e1900 */
[----:B--2---:R-:W-:Y:S01]  /*e320*/  I2FP.F32.S32 R0, R0 ;  /* 0x0000000000007245 */ /* 0x004fe20000201400 */
[----:B------:R-:W-:Y:S06]  /*e330*/  BRA `(.L_x_9402) ;  /* 0x0000000800fc7947 */ /* 0x000fec0003800000 */
.L_x_9403:
[----:B------:R-:W2:Y:S02]  /*e340*/  LDG.E.U16 R0, desc[UR36][R2.64] ;  /* 0x0000002402007981 */ /* 0x000ea4000c1e1500 */
[----:B--2---:R-:W4:Y:S01]  /*e350*/  I2F.S16 R0, R0 ;  /* 0x0000000000007306 */ /* 0x004f220000101400 */
[----:B------:R-:W-:Y:S05]  /*e360*/  BRA `(.L_x_9402) ;  /* 0x0000000800f07947 */ /* 0x000fea0003800000 */
.L_x_9398:
        /* <DEDUP_REMOVED lines=8> */
.L_x_9406:
[----:B------:R-:W2:Y:S02]  /*e3f0*/  LDG.E.U16 R0, desc[UR36][R2.64] ;  /* 0x0000002402007981 */ /* 0x000ea4000c1e1500 */
[----:B--2---:R-:W-:Y:S01]  /*e400*/  HADD2.F32 R0, -RZ, R0.H0_H0 ;  /* 0x20000000ff007230 */ /* 0x004fe20000004100 */
[----:B------:R-:W-:Y:S06]  /*e410*/  BRA `(.L_x_9402) ;  /* 0x0000000800c47947 */ /* 0x000fec0003800000 */
.L_x_9405:
        /* <DEDUP_REMOVED lines=8> */
.L_x_9408:
[----:B------:R-:W2:Y:S02]  /*e4a0*/  LDG.E.U16 R0, desc[UR36][R2.64] ;  /* 0x0000002402007981 */ /* 0x000ea4000c1e1500 */
[----:B--2---:R-:W-:Y:S01]  /*e4b0*/  HADD2.F32 R0, -RZ, R0.H0_H0 ;  /* 0x20000000ff007230 */ /* 0x004fe20000004100 */
[----:B------:R-:W-:Y:S06]  /*e4c0*/  BRA `(.L_x_9402) ;  /* 0x0000000800987947 */ /* 0x000fec0003800000 */
.L_x_9407:
[----:B------:R-:W2:Y:S01]  /*e4d0*/  LDG.E.64 R2, desc[UR36][R2.64] ;  /* 0x0000002402027981 */ /* 0x000ea2000c1e1b00 */
[----:B------:R-:W-:Y:S01]  /*e4e0*/  UMOV UR4, 0xf0000000 ;  /* 0xf000000000047882 */ /* 0x000fe20000000000 */
[----:B------:R-:W-:Y:S01]  /*e4f0*/  UMOV UR5, 0x380fffff ;  /* 0x380fffff00057882 */ /* 0x000fe20000000000 */
[----:B--2---:R-:W0:Y:S01]  /*e500*/  F2F.F32.F64 R0, R2 ;  /* 0x0000000200007310 */ /* 0x004e220000301000 */
[----:B------:R-:W-:-:S14]  /*e510*/  DSETP.GEU.AND P0, PT, |R2|, UR4, PT ;  /* 0x0000000402007e2a */ /* 0x000fdc000bf0e200 */
[----:B0-----:R-:W-:Y:S01]  /*e520*/  @!P0 FMUL R0, R0, 1.175494350822287508e-38 ;  /* 0x0080000000008820 */ /* 0x001fe20000400000 */
[----:B------:R-:W-:Y:S06]  /*e530*/  BRA `(.L_x_9402) ;  /* 0x00000008007c7947 */ /* 0x000fec0003800000 */
.L_x_9397:
        /* <DEDUP_REMOVED lines=12> */
.L_x_9411:
[----:B------:R-:W2:Y:S01]  /*e600*/  LDG.E.64 R2, desc[UR36][R2.64] ;  /* 0x0000002402027981 */ /* 0x000ea2000c1e1b00 */
[----:B------:R-:W-:Y:S01]  /*e610*/  UMOV UR4, 0xf0000000 ;  /* 0xf000000000047882 */ /* 0x000fe20000000000 */
[----:B------:R-:W-:Y:S01]  /*e620*/  UMOV UR5, 0x380fffff ;  /* 0x380fffff00057882 */ /* 0x000fe20000000000 */
[----:B--2---:R-:W0:Y:S01]  /*e630*/  F2F.F32.F64 R0, R2 ;  /* 0x0000000200007310 */ /* 0x004e220000301000 */
[----:B------:R-:W-:-:S14]  /*e640*/  DSETP.GEU.AND P0, PT, |R2|, UR4, PT ;  /* 0x0000000402007e2a */ /* 0x000fdc000bf0e200 */
[----:B0-----:R-:W-:Y:S01]  /*e650*/  @!P0 FMUL R0, R0, 1.175494350822287508e-38 ;  /* 0x0080000000008820 */ /* 0x001fe20000400000 */
[----:B------:R-:W-:Y:S06]  /*e660*/  BRA `(.L_x_9402) ;  /* 0x0000000800307947 */ /* 0x000fec0003800000 */
.L_x_9410:
        /* <DEDUP_REMOVED lines=26> */
.L_x_9413:
        /* <DEDUP_REMOVED lines=13> */
.L_x_9412:
[----:B------:R-:W2:Y:S02]  /*e8e0*/  LDG.E.U16 R0, desc[UR36][R2.64] ;  /* 0x0000002402007981 */ /* 0x000ea4000c1e1500 */
[----:B--2---:R-:W-:Y:S01]  /*e8f0*/  IMAD.U32 R0, R0, 0x10000, RZ ;  /* 0x0001000000007824 */ /* 0x004fe200078e00ff */
[----:B------:R-:W-:Y:S06]  /*e900*/  BRA `(.L_x_9402) ;  /* 0x0000000400887947 */ /* 0x000fec0003800000 */
.L_x_9409:
        /* <DEDUP_REMOVED lines=11> */
.L_x_9416:
        /* <DEDUP_REMOVED lines=20> */
.L_x_9418:
[----:B------:R-:W-:Y:S05]  /*eb00*/  BSYNC B0 ;  /* 0x0000000000007941 */ /* 0x000fea0003800000 */
.L_x_9417:
[----:B------:R-:W-:Y:S01]  /*eb10*/  LEA R3, R0, 0x3b800000, 0x17 ;  /* 0x3b80000000037811 */ /* 0x000fe200078eb8ff */
[----:B------:R-:W-:-:S05]  /*eb20*/  IMAD.SHL.U32 R0, R2, 0x100000, RZ ;  /* 0x0010000002007824 */ /* 0x000fca00078e00ff */
[----:B------:R-:W-:Y:S01]  /*eb30*/  LOP3.LUT R0, R3, R0, R4, 0xfe, !PT ;  /* 0x0000000003007212 */ /* 0x000fe200078efe04 */
[----:B------:R-:W-:Y:S06]  /*eb40*/  BRA `(.L_x_9402) ;  /* 0x0000000000f87947 */ /* 0x000fec0003800000 */
.L_x_9415:
        /* <DEDUP_REMOVED lines=20> */
.L_x_9420:
[----:B------:R-:W-:Y:S05]  /*ec90*/  BSYNC B0 ;  /* 0x0000000000007941 */ /* 0x000fea0003800000 */
.L_x_9419:
[----:B------:R-:W-:Y:S01]  /*eca0*/  LEA R3, R0, 0x37800000, 0x17 ;  /* 0x3780000000037811 */ /* 0x000fe200078eb8ff */
[----:B------:R-:W-:-:S05]  /*ecb0*/  IMAD.SHL.U32 R0, R2, 0x200000, RZ ;  /* 0x0020000002007824 */ /* 0x000fca00078e00ff */
[----:B------:R-:W-:Y:S01]  /*ecc0*/  LOP3.LUT R0, R3, R0, R4, 0xfe, !PT ;  /* 0x0000000003007212 */ /* 0x000fe200078efe04 */
[----:B------:R-:W-:Y:S06]  /*ecd0*/  BRA `(.L_x_9402) ;  /* 0x0000000000947947 */ /* 0x000fec0003800000 */
.L_x_9414:
        /* <DEDUP_REMOVED lines=14> */
.L_x_9401:
        /* <DEDUP_REMOVED lines=16> */
.L_x_9423:
[----:B------:R-:W-:Y:S01]  /*eec0*/  IMAD.MOV.U32 R0, RZ, RZ, RZ ;  /* 0x000000ffff007224 */ /* 0x000fe200078e00ff */
[----:B------:R-:W-:Y:S06]  /*eed0*/  BRA `(.L_x_9402) ;  /* 0x0000000000147947 */ /* 0x000fec0003800000 */
.L_x_9422:
[----:B------:R-:W2:Y:S02]  /*eee0*/  LDG.E.64 R2, desc[UR36][R2.64] ;  /* 0x0000002402027981 */ /* 0x000ea4000c1e1b00 */
[----:B--2---:R0:W1:Y:S01]  /*eef0*/  I2F.U64 R0, R2 ;  /* 0x0000000200007312 */ /* 0x0040620000301000 */
[----:B------:R-:W-:Y:S05]  /*ef00*/  BRA `(.L_x_9402) ;  /* 0x0000000000087947 */ /* 0x000fea0003800000 */
.L_x_9421:
[----:B------:R-:W2:Y:S02]  /*ef10*/  LDG.E R0, desc[UR36][R2.64] ;  /* 0x0000002402007981 */ /* 0x000ea4000c1e1900 */
[----:B--2---:R-:W-:-:S07]  /*ef20*/  I2FP.F32.U32 R0, R0 ;  /* 0x0000000000007245 */ /* 0x004fce0000201000 */
.L_x_9402:
[----:B------:R-:W-:Y:S05]  /*ef30*/  BSYNC B6 ;  /* 0x0000000000067941 */ /* 0x000fea0003800000 */
.L_x_9396:
[----:B------:R-:W1:Y:S01]  /*ef40*/  LDC.U8 R4, c[0x0][0x4f9] ;  /* 0x00013e40ff047b82 */ /* 0x000e620000000000 */
[----:B0-2--5:R-:W-:-:S04]  /*ef50*/  IMAD.U32 R3, R22, 0x10000, RZ ;  /* 0x0001000016037824 */ /* 0x025fc800078e00ff */
        /* <DEDUP_REMOVED lines=18> */
.L_x_9427:
[----:B------:R-:W-:-:S06]  /*f080*/  IMAD.U32 R3, R3, 0x10000, RZ ;  /* 0x0001000003037824 */ /* 0x000fcc00078e00ff */
[----:B------:R-:W0:Y:S02]  /*f090*/  F2I.S64.TRUNC R2, R3 ;  /* 0x0000000300027311 */ /* 0x000e24000020d900 */
[----:B0-----:R0:W-:Y:S01]  /*f0a0*/  STG.E.U8 desc[UR36][R16.64], R2 ;  /* 0x0000000210007986 */ /* 0x0011e2000c101124 */
[----:B------:R-:W-:Y:S05]  /*f0b0*/  BRA `(.L_x_9429) ;  /* 0x0000000c00847947 */ /* 0x000fea0003800000 */
.L_x_9426:
        /* <DEDUP_REMOVED lines=10> */
.L_x_9431:
[----:B------:R-:W-:-:S06]  /*f160*/  IMAD.U32 R3, R3, 0x10000, RZ ;  /* 0x0001000003037824 */ /* 0x000fcc00078e00ff */
[----:B------:R-:W0:Y:S02]  /*f170*/  F2I.FTZ.TRUNC.NTZ R3, R3 ;  /* 0x0000000300037305 */ /* 0x000e24000021f100 */
[----:B0-----:R0:W-:Y:S01]  /*f180*/  STG.E desc[UR36][R16.64], R3 ;  /* 0x0000000310007986 */ /* 0x0011e2000c101924 */
[----:B------:R-:W-:Y:S05]  /*f190*/  BRA `(.L_x_9429) ;  /* 0x0000000c004c7947 */ /* 0x000fea0003800000 */
.L_x_9430:
[----:B------:R-:W-:-:S06]  /*f1a0*/  IMAD.U32 R3, R3, 0x10000, RZ ;  /* 0x0001000003037824 */ /* 0x000fcc00078e00ff */
[----:B------:R-:W0:Y:S02]  /*f1b0*/  F2I.FTZ.TRUNC.NTZ R3, R3 ;  /* 0x0000000300037305 */ /* 0x000e24000021f100 */
[----:B0-----:R0:W-:Y:S01]  /*f1c0*/  STG.E.U16 desc[UR36][R16.64], R3 ;  /* 0x0000000310007986 */ /* 0x0011e2000c101524 */
[----:B------:R-:W-:Y:S05]  /*f1d0*/  BRA `(.L_x_9429) ;  /* 0x0000000c003c7947 */ /* 0x000fea0003800000 */
.L_x_9425:
        /* <DEDUP_REMOVED lines=9> */
.L_x_9433:
[----:B------:R-:W-:-:S05]  /*f270*/  IMAD.U32 R0, R3, 0x10000, RZ ;  /* 0x0001000003007824 */ /* 0x000fca00078e00ff */
[----:B------:R-:W-:-:S05]  /*f280*/  F2FP.F16.F32.PACK_AB R0, RZ, R0 ;  /* 0x00000000ff00723e */ /* 0x000fca00000000ff */
[----:B------:R0:W-:Y:S01]  /*f290*/  STG.E.U16 desc[UR36][R16.64], R0 ;  /* 0x0000000010007986 */ /* 0x0001e2000c101524 */
[----:B------:R-:W-:Y:S05]  /*f2a0*/  BRA `(.L_x_9429) ;  /* 0x0000000c00087947 */ /* 0x000fea0003800000 */
.L_x_9432:
        /* <DEDUP_REMOVED lines=10> */
.L_x_9435:
[----:B------:R-:W-:-:S05]  /*f350*/  IMAD.U32 R3, R3, 0x10000, RZ ;  /* 0x0001000003037824 */ /* 0x000fca00078e00ff */
[----:B------:R-:W-:-:S04]  /*f360*/  F2FP.F16.F32.PACK_AB R3, RZ, R3 ;  /* 0x00000003ff03723e */ /* 0x000fc800000000ff */
[----:B------:R-:W-:-:S05]  /*f370*/  PRMT R3, R3, 0x5410, RZ ;  /* 0x0000541003037816 */ /* 0x000fca00000000ff */
[----:B------:R0:W-:Y:S01]  /*f380*/  STG.E desc[UR36][R16.64], R3 ;  /* 0x0000000310007986 */ /* 0x0001e2000c101924 */
[----:B------:R-:W-:Y:S05]  /*f390*/  BRA `(.L_x_9429) ;  /* 0x0000000800cc7947 */ /* 0x000fea0003800000 */
.L_x_9434:
[----:B------:R-:W-:-:S04]  /*f3a0*/  IMAD.U32 R2, R3, 0x10000, RZ ;  /* 0x0001000003027824 */ /* 0x000fc800078e00ff */
[----:B------:R-:W-:-:S06]  /*f3b0*/  FMUL.FTZ R2, R2, 1 ;  /* 0x3f80000002027820 */ /* 0x000fcc0000410000 */
[----:B------:R-:W0:Y:S02]  /*f3c0*/  F2F.F64.F32 R2, R2 ;  /* 0x0000000200027310 */ /* 0x000e240000201800 */
[----:B0-----:R0:W-:Y:S01]  /*f3d0*/  STG.E.64 desc[UR36][R16.64], R2 ;  /* 0x0000000210007986 */ /* 0x0011e2000c101b24 */
[----:B------:R-:W-:Y:S05]  /*f3e0*/  BRA `(.L_x_9429) ;  /* 0x0000000800b87947 */ /* 0x000fea0003800000 */
.L_x_9424:
        /* <DEDUP_REMOVED lines=13> */
.L_x_9438:
[----:B------:R-:W-:Y:S01]  /*f4c0*/  IMAD.U32 R3, R3, 0x10000, RZ ;  /* 0x0001000003037824 */ /* 0x000fe200078e00ff */
[----:B------:R-:W-:-:S03]  /*f4d0*/  CS2R R6, SRZ ;  /* 0x0000000000067805 */ /* 0x000fc6000001ff00 */
[----:B------:R-:W-:-:S04]  /*f4e0*/  FMUL.FTZ R3, R3, 1 ;  /* 0x3f80000003037820 */ /* 0x000fc80000410000 */
[----:B------:R-:W0:Y:S02]  /*f4f0*/  F2F.F64.F32 R4, R3 ;  /* 0x0000000300047310 */ /* 0x000e240000201800 */
[----:B0-----:R3:W-:Y:S01]  /*f500*/  STG.E.128 desc[UR36][R16.64], R4 ;  /* 0x0000000410007986 */ /* 0x0017e2000c101d24 */
[----:B------:R-:W-:Y:S05]  /*f510*/  BRA `(.L_x_9429) ;  /* 0x00000008006c7947 */ /* 0x000fea0003800000 */
.L_x_9437:
        /* <DEDUP_REMOVED lines=21> */
.L_x_9442:
[----:B------:R-:W-:Y:S05]  /*f670*/  BSYNC B0 ;  /* 0x0000000000007941 */ /* 0x000fea0003800000 */
.L_x_9441:
[----:B------:R-:W-:-:S05]  /*f680*/  LOP3.LUT R3, R0, R3, RZ, 0xfc, !PT ;  /* 0x0000000300037212 */ /* 0x000fca00078efcff */
[----:B------:R1:W-:Y:S01]  /*f690*/  STG.E.U8 desc[UR36][R16.64], R3 ;  /* 0x0000000310007986 */ /* 0x0003e2000c101124 */
[----:B------:R-:W-:Y:S05]  /*f6a0*/  BRA `(.L_x_9429) ;  /* 0x0000000800087947 */ /* 0x000fea0003800000 */
.L_x_9440:
        /* <DEDUP_REMOVED lines=13> */
.L_x_9444:
[----:B------:R-:W-:Y:S01]  /*f780*/  IMAD.MOV.U32 R0, RZ, RZ, 0x7f ;  /* 0x0000007fff007424 */ /* 0x000fe200078e00ff */
[----:B------:R-:W-:-:S04]  /*f790*/  ISETP.GT.U32.AND P0, PT, R2, 0x7f800000, PT ;  /* 0x7f8000000200780c */ /* 0x000fc80003f04070 */
[----:B------:R-:W-:-:S09]  /*f7a0*/  SEL R0, R0, 0x7c, P0 ;  /* 0x0000007c00007807 */ /* 0x000fd20000000000 */
.L_x_9445:
[----:B------:R-:W-:Y:S05]  /*f7b0*/  BSYNC B0 ;  /* 0x0000000000007941 */ /* 0x000fea0003800000 */
.L_x_9443:
[----:B------:R-:W-:-:S04]  /*f7c0*/  LOP3.LUT R2, R3, 0x80000000, RZ, 0xc0, !PT ;  /* 0x8000000003027812 */ /* 0x000fc800078ec0ff */
[----:B------:R-:W-:-:S04]  /*f7d0*/  SHF.R.U32.HI R3, RZ, 0x18, R2 ;  /* 0x00000018ff037819 */ /* 0x000fc80000011602 */
[----:B------:R-:W-:-:S05]  /*f7e0*/  LOP3.LUT R3, R0, R3, RZ, 0xfc, !PT ;  /* 0x0000000300037212 */ /* 0x000fca00078efcff */
[----:B------:R0:W-:Y:S01]  /*f7f0*/  STG.E.U8 desc[UR36][R16.64], R3 ;  /* 0x0000000310007986 */ /* 0x0001e2000c101124 */
[----:B------:R-:W-:Y:S05]  /*f800*/  BRA `(.L_x_9429) ;  /* 0x0000000400b07947 */ /* 0x000fea0003800000 */
.L_x_9439:
[----:B------:R2:W-:Y:S01]  /*f810*/  STG.E.U16 desc[UR36][R16.64], R3 ;  /* 0x0000000310007986 */ /* 0x0005e2000c101524 */
[----:B------:R-:W-:Y:S05]  /*f820*/  BRA `(.L_x_9429) ;  /* 0x0000000400a87947 */ /* 0x000fea0003800000 */
.L_x_9436:
        /* <DEDUP_REMOVED lines=12> */
.L_x_9448:
        /* <DEDUP_REMOVED lines=17> */
.L_x_9451:
[----:B------:R-:W-:-:S04]  /*fa00*/  LOP3.LUT R2, R3, 0x80000000, RZ, 0xc0, !PT ;  /* 0x8000000003027812 */ /* 0x000fc800078ec0ff */
[----:B------:R-:W-:-:S04]  /*fa10*/  SHF.R.U32.HI R3, RZ, 0x18, R2 ;  /* 0x00000018ff037819 */ /* 0x000fc80000011602 */
[----:B------:R-:W-:-:S04]  /*fa20*/  LOP3.LUT R0, R0, R3, RZ, 0xfc, !PT ;  /* 0x0000000300007212 */ /* 0x000fc800078efcff */
[----:B------:R-:W-:-:S07]  /*fa30*/  PRMT R8, R0, 0x7610, R8 ;  /* 0x0000761000087816 */ /* 0x000fce0000000008 */
.L_x_9450:
[----:B------:R-:W-:Y:S05]  /*fa40*/  BSYNC B0 ;  /* 0x0000000000007941 */ /* 0x000fea0003800000 */
.L_x_9449:
[----:B------:R0:W-:Y:S01]  /*fa50*/  STG.E.U8 desc[UR36][R16.64], R8 ;  /* 0x0000000810007986 */ /* 0x0001e2000c101124 */
[----:B------:R-:W-:Y:S05]  /*fa60*/  BRA `(.L_x_9429) ;  /* 0x0000000400187947 */ /* 0x000fea0003800000 */
.L_x_9447:
        /* <DEDUP_REMOVED lines=17> */
.L_x_9454:
[----:B------:R-:W-:-:S04]  /*fb80*/  LOP3.LUT R2, R3, 0x80000000, RZ, 0xc0, !PT ;  /* 0x8000000003027812 */ /* 0x000fc800078ec0ff */
[----:B------:R-:W-:-:S04]  /*fb90*/  SHF.R.U32.HI R3, RZ, 0x18, R2 ;  /* 0x00000018ff037819 */ /* 0x000fc80000011602 */
[----:B------:R-:W-:-:S04]  /*fba0*/  LOP3.LUT R0, R0, R3, RZ, 0xfc, !PT ;  /* 0x0000000300007212 */ /* 0x000fc800078efcff */
[----:B------:R-:W-:-:S07]  /*fbb0*/  PRMT R8, R0, 0x7610, R8 ;  /* 0x0000761000087816 */ /* 0x000fce0000000008 */
.L_x_9453:
[----:B------:R-:W-:Y:S05]  /*fbc0*/  BSYNC B0 ;  /* 0x0000000000007941 */ /* 0x000fea0003800000 */
.L_x_9452:
[----:B------:R0:W-:Y:S01]  /*fbd0*/  STG.E.U8 desc[UR36][R16.64], R8 ;  /* 0x0000000810007986 */ /* 0x0001e2000c101124 */
[----:B------:R-:W-:Y:S05]  /*fbe0*/  BRA `(.L_x_9429) ;  /* 0x0000000000b87947 */ /* 0x000fea0003800000 */
.L_x_9446:
        /* <DEDUP_REMOVED lines=22> */
.L_x_9428:
        /* <DEDUP_REMOVED lines=16> */
.L_x_9457:
[----:B------:R-:W-:Y:S05]  /*fe50*/  BRA `(.L_x_9429) ;  /* 0x00000000001c7947 */ /* 0x000fea0003800000 */
.L_x_9456:
[----:B------:R-:W-:-:S06]  /*fe60*/  IMAD.U32 R3, R3, 0x10000, RZ ;  /* 0x0001000003037824 */ /* 0x000fcc00078e00ff */
[----:B------:R-:W0:Y:S02]  /*fe70*/  F2I.U64.TRUNC R2, R3 ;  /* 0x0000000300027311 */ /* 0x000e24000020d800 */
[----:B0-----:R0:W-:Y:S01]  /*fe80*/  STG.E.64 desc[UR36][R16.64], R2 ;  /* 0x0000000210007986 */ /* 0x0011e2000c101b24 */
[----:B------:R-:W-:Y:S05]  /*fe90*/  BRA `(.L_x_9429) ;  /* 0x00000000000c7947 */ /* 0x000fea0003800000 */
.L_x_9455:
[----:B------:R-:W-:-:S06]  /*fea0*/  IMAD.U32 R3, R3, 0x10000, RZ ;  /* 0x0001000003037824 */ /* 0x000fcc00078e00ff */
[----:B------:R-:W0:Y:S02]  /*feb0*/  F2I.FTZ.U32.TRUNC.NTZ R3, R3 ;  /* 0x0000000300037305 */ /* 0x000e24000021f000 */
[----:B0-----:R0:W-:Y:S02]  /*fec0*/  STG.E desc[UR36][R16.64], R3 ;  /* 0x0000000310007986 */ /* 0x0011e4000c101924 */
.L_x_9429:
[----:B------:R-:W-:-:S07]  /*fed0*/  VIADD R19, R19, 0x80 ;  /* 0x0000008013137836 */ /* 0x000fce0000000000 */
.L_x_9333:
[----:B------:R-:W-:Y:S05]  /*fee0*/  BSYNC B7 ;  /* 0x0000000000077941 */ /* 0x000fea0003800000 */
.L_x_9332:
[----:B------:R-:W-:Y:S02]  /*fef0*/  ULDC UR4, c[0x0][0x210] ;  /* 0x0000840000047ab9 */ /* 0x000fe40000000800 */
[----:B------:R-:W-:-:S13]  /*ff00*/  ISETP.GE.AND P0, PT, R19, UR4, PT ;  /* 0x0000000413007c0c */ /* 0x000fda000bf06270 */
[----:B------:R-:W-:Y:S05]  /*ff10*/  @P0 EXIT ;  /* 0x000000000000094d */ /* 0x000fea0003800000 */
[----:B0--34-:R-:W0:Y:S01]  /*ff20*/  LDC R6, c[0x0][0x218] ;  /* 0x00008600ff067b82 */ /* 0x019e220000000800 */
[----:B------:R-:W-:Y:S02]  /*ff30*/  IMAD.MOV.U32 R18, RZ, RZ, RZ ;  /* 0x000000ffff127224 */ /* 0x000fe400078e00ff */
[----:B------:R-:W-:Y:S02]  /*ff40*/  IMAD.MOV.U32 R22, RZ, RZ, RZ ;  /* 0x000000ffff167224 */ /* 0x000fe400078e00ff */
[----:B------:R-:W-:Y:S02]  /*ff50*/  IMAD.MOV.U32 R0, RZ, RZ, RZ ;  /* 0x000000ffff007224 */ /* 0x000fe400078e00ff */
[----:B-12---:R-:W-:Y:S01]  /*ff60*/  IMAD.MOV.U32 R16, RZ, RZ, RZ ;  /* 0x000000ffff107224 */ /* 0x006fe200078e00ff */
        /* <DEDUP_REMOVED lines=375> */
.L_x_9458:
        /* <DEDUP_REMOVED lines=23> */
.L_x_9462:
[----:B------:R-:W2:Y:S02]  /*11850*/  LDG.E.U8 R2, desc[UR36][R2.64] ;  /* 0x0000002402027981 */ /* 0x000ea4000c1e1100 */
[----:B--2---:R-:W-:-:S04]  /*11860*/  I2FP.F32.U32 R0, R2 ;  /* 0x0000000200007245 */ /* 0x004fc80000201000 */
[----:B------:R-:W-:-:S04]  /*11870*/  F2FP.BF16.F32.PACK_AB R0, RZ, R0 ;  /* 0x00000000ff00723e */ /* 0x000fc800000010ff */
[----:B------:R-:W-:Y:S01]  /*11880*/  PRMT R19, R0, 0x7610, R19 ;  /* 0x0000761000137816 */ /* 0x000fe20000000013 */
[----:B------:R-:W-:Y:S06]  /*11890*/  BRA `(.L_x_9464) ;  /* 0x0000000c00c87947 */ /* 0x000fec0003800000 */
.L_x_9461:
        /* <DEDUP_REMOVED lines=11> */
.L_x_9466:
[----:B------:R-:W2:Y:S02]  /*11950*/  LDG.E R2, desc[UR36][R2.64] ;  /* 0x0000002402027981 */ /* 0x000ea4000c1e1900 */
[----:B--2---:R-:W-:-:S04]  /*11960*/  I2FP.F32.S32 R0, R2 ;  /* 0x0000000200007245 */ /* 0x004fc80000201400 */
[----:B------:R-:W-:-:S04]  /*11970*/  F2FP.BF16.F32.PACK_AB R0, RZ, R0 ;  /* 0x00000000ff00723e */ /* 0x000fc800000010ff */
[----:B------:R-:W-:Y:S01]  /*11980*/  PRMT R19, R0, 0x7610, R19 ;  /* 0x0000761000137816 */ /* 0x000fe20000000013 */
[----:B------:R-:W-:Y:S06]  /*11990*/  BRA `(.L_x_9464) ;  /* 0x0000000c00887947 */ /* 0x000fec0003800000 */
.L_x_9465:
[----:B------:R-:W2:Y:S02]  /*119a0*/  LDG.E.U16 R2, desc[UR36][R2.64] ;  /* 0x0000002402027981 */ /* 0x000ea4000c1e1500 */
[----:B--2---:R-:W0:Y:S02]  /*119b0*/  I2F.S16 R0, R2 ;  /* 0x0000000200007306 */ /* 0x004e240000101400 */
[----:B0-----:R-:W-:-:S04]  /*119c0*/  F2FP.BF16.F32.PACK_AB R0, RZ, R0 ;  /* 0x00000000ff00723e */ /* 0x001fc800000010ff */
[----:B------:R-:W-:Y:S01]  /*119d0*/  PRMT R19, R0, 0x7610, R19 ;  /* 0x0000761000137816 */ /* 0x000fe20000000013 */
[----:B------:R-:W-:Y:S06]  /*119e0*/  BRA `(.L_x_9464) ;  /* 0x0000000c00747947 */ /* 0x000fec0003800000 */
.L_x_9460:
        /* <DEDUP_REMOVED lines=9> */
.L_x_9468:
[----:B------:R-:W2:Y:S02]  /*11a80*/  LDG.E.U16 R0, desc[UR36][R2.64] ;  /* 0x0000002402007981 */ /* 0x000ea4000c1e1500 */
[----:B--2---:R-:W-:-:S05]  /*11a90*/  HADD2.F32 R0, -RZ, R0.H0_H0 ;  /* 0x20000000ff007230 */ /* 0x004fca0000004100 */
[----:B------:R-:W-:-:S04]  /*11aa0*/  F2FP.BF16.F32.PACK_AB R0, RZ, R0 ;  /* 0x00000000ff00723e */ /* 0x000fc800000010ff */
[----:B------:R-:W-:Y:S01]  /*11ab0*/  PRMT R19, R0, 0x7610, R19 ;  /* 0x0000761000137816 */ /* 0x000fe20000000013 */
[----:B------:R-:W-:Y:S06]  /*11ac0*/  BRA `(.L_x_9464) ;  /* 0x0000000c003c7947 */ /* 0x000fec0003800000 */
.L_x_9467:
        /* <DEDUP_REMOVED lines=9> */
.L_x_9470:
[----:B------:R-:W2:Y:S02]  /*11b60*/  LDG.E.U16 R2, desc[UR36][R2.64] ;  /* 0x0000002402027981 */ /* 0x000ea4000c1e1500 */
[----:B--2---:R-:W-:-:S05]  /*11b70*/  HADD2.F32 R0, -RZ, R2.H0_H0 ;  /* 0x20000002ff007230 */ /* 0x004fca0000004100 */
[----:B------:R-:W-:-:S04]  /*11b80*/  F2FP.BF16.F32.PACK_AB R0, RZ, R0 ;  /* 0x00000000ff00723e */ /* 0x000fc800000010ff */
[----:B------:R-:W-:Y:S01]  /*11b90*/  PRMT R19, R0, 0x7610, R19 ;  /* 0x0000761000137816 */ /* 0x000fe20000000013 */
[----:B------:R-:W-:Y:S06]  /*11ba0*/  BRA `(.L_x_9464) ;  /* 0x0000000c00047947 */ /* 0x000fec0003800000 */
.L_x_9469:
        /* <DEDUP_REMOVED lines=9> */
.L_x_9459:
        /* <DEDUP_REMOVED lines=14> */
.L_x_9473:
        /* <DEDUP_REMOVED lines=9> */
.L_x_9472:
        /* <DEDUP_REMOVED lines=28> */
.L_x_9475:
        /* <DEDUP_REMOVED lines=15> */
.L_x_9474:
[----:B------:R0:W5:Y:S01]  /*12060*/  LDG.E.U16 R19, desc[UR36][R2.64] ;  /* 0x0000002402137981 */ /* 0x000162000c1e1500 */
[----:B------:R-:W-:Y:S05]  /*12070*/  BRA `(.L_x_9464) ;  /* 0x0000000400d07947 */ /* 0x000fea0003800000 */
.L_x_9471:
        /* <DEDUP_REMOVED lines=13> */
.L_x_9478:
        /* <DEDUP_REMOVED lines=21> */
.L_x_9482:
[----:B------:R-:W-:Y:S05]  /*122a0*/  BSYNC B1 ;  /* 0x0000000000017941 */ /* 0x000fea0003800000 */
.L_x_9481:
[----:B------:R-:W-:Y:S01]  /*122b0*/  LEA R3, R0, 0x3b800000, 0x17 ;  /* 0x3b80000000037811 */ /* 0x000fe200078eb8ff */
[----:B------:R-:W-:-:S05]  /*122c0*/  IMAD.SHL.U32 R0, R2, 0x100000, RZ ;  /* 0x0010000002007824 */ /* 0x000fca00078e00ff */
[----:B------:R-:W-:-:S07]  /*122d0*/  LOP3.LUT R0, R3, R0, R4, 0xfe, !PT ;  /* 0x0000000003007212 */ /* 0x000fce00078efe04 */
.L_x_9480:
[----:B------:R-:W-:Y:S05]  /*122e0*/  BSYNC B0 ;  /* 0x0000000000007941 */ /* 0x000fea0003800000 */
.L_x_9479:
[----:B------:R-:W-:-:S04]  /*122f0*/  F2FP.BF16.F32.PACK_AB R0, RZ, R0 ;  /* 0x00000000ff00723e */ /* 0x000fc800000010ff */
[----:B------:R-:W-:Y:S01]  /*12300*/  PRMT R19, R0, 0x7610, R19 ;  /* 0x0000761000137816 */ /* 0x000fe20000000013 */
[----:B------:R-:W-:Y:S06]  /*12310*/  BRA `(.L_x_9464) ;  /* 0x0000000400287947 */ /* 0x000fec0003800000 */
.L_x_9477:
        /* <DEDUP_REMOVED lines=21> */
.L_x_9486:
[----:B------:R-:W-:Y:S05]  /*12470*/  BSYNC B1 ;  /* 0x0000000000017941 */ /* 0x000fea0003800000 */
.L_x_9485:
[----:B------:R-:W-:Y:S01]  /*12480*/  LEA R3, R0, 0x37800000, 0x17 ;  /* 0x3780000000037811 */ /* 0x000fe200078eb8ff */
[----:B------:R-:W-:-:S05]  /*12490*/  IMAD.SHL.U32 R0, R2, 0x200000, RZ ;  /* 0x0020000002007824 */ /* 0x000fca00078e00ff */
[----:B------:R-:W-:-:S07]  /*124a0*/  LOP3.LUT R0, R3, R0, R4, 0xfe, !PT ;  /* 0x0000000003007212 */ /* 0x000fce00078efe04 */
.L_x_9484:
[----:B------:R-:W-:Y:S05]  /*124b0*/  BSYNC B0 ;  /* 0x0000000000007941 */ /* 0x000fea0003800000 */
.L_x_9483:
[----:B------:R-:W-:-:S04]  /*124c0*/  F2FP.BF16.F32.PACK_AB R0, RZ, R0 ;  /* 0x00000000ff00723e */ /* 0x000fc800000010ff */
[----:B------:R-:W-:Y:S01]  /*124d0*/  PRMT R19, R0, 0x7610, R19 ;  /* 0x0000761000137816 */ /* 0x000fe20000000013 */
[----:B------:R-:W-:Y:S06]  /*124e0*/  BRA `(.L_x_9464) ;  /* 0x0000000000b47947 */ /* 0x000fec0003800000 */
.L_x_9476:
        /* <DEDUP_REMOVED lines=14> */
.L_x_9490:
[----:B------:R-:W-:Y:S05]  /*125d0*/  BSYNC B0 ;  /* 0x0000000000007941 */ /* 0x000fea0003800000 */
.L_x_9489:
[----:B------:R-:W-:-:S04]  /*125e0*/  F2FP.BF16.F32.PACK_AB R0, RZ, R0 ;  /* 0x00000000ff00723e */ /* 0x000fc800000010ff */
[----:B------:R-:W-:Y:S01]  /*125f0*/  PRMT R19, R0, 0x7610, R19 ;  /* 0x0000761000137816 */ /* 0x000fe20000000013 */
[----:B------:R-:W-:Y:S06]  /*12600*/  BRA `(.L_x_9464) ;  /* 0x00000000006c7947 */ /* 0x000fec0003800000 */
.L_x_9463:
        /* <DEDUP_REMOVED lines=16> */
.L_x_9491:
[----:B------:R-:W-:Y:S01]  /*12710*/  PRMT R19, RZ, 0x7610, R19 ;  /* 0x00007610ff137816 */ /* 0x000fe20000000013 */
[----:B------:R-:W-:Y:S06]  /*12720*/  BRA `(.L_x_9464) ;  /* 0x0000000000247947 */ /* 0x000fec0003800000 */
.L_x_9488:
[----:B------:R-:W2:Y:S02]  /*12730*/  LDG.E.64 R2, desc[UR36][R2.64] ;  /* 0x0000002402027981 */ /* 0x000ea4000c1e1b00 */
[----:B--2---:R-:W0:Y:S02]  /*12740*/  I2F.U64 R0, R2 ;  /* 0x0000000200007312 */ /* 0x004e240000301000 */
[----:B0-----:R-:W-:-:S04]  /*12750*/  F2FP.BF16.F32.PACK_AB R0, RZ, R0 ;  /* 0x00000000ff00723e */ /* 0x001fc800000010ff */
[----:B------:R-:W-:Y:S01]  /*12760*/  PRMT R19, R0, 0x7610, R19 ;  /* 0x0000761000137816 */ /* 0x000fe20000000013 */
[----:B------:R-:W-:Y:S06]  /*12770*/  BRA `(.L_x_9464) ;  /* 0x0000000000107947 */ /* 0x000fec0003800000 */
.L_x_9487:
[----:B------:R-:W2:Y:S02]  /*12780*/  LDG.E R2, desc[UR36][R2.64] ;  /* 0x0000002402027981 */ /* 0x000ea4000c1e1900 */
[----:B--2---:R-:W-:-:S04]  /*12790*/  I2FP.F32.U32 R0, R2 ;  /* 0x0000000200007245 */ /* 0x004fc80000201000 */
[----:B------:R-:W-:-:S04]  /*127a0*/  F2FP.BF16.F32.PACK_AB R0, RZ, R0 ;  /* 0x00000000ff00723e */ /* 0x000fc800000010ff */
[----:B------:R-:W-:-:S07]  /*127b0*/  PRMT R19, R0, 0x7610, R19 ;  /* 0x0000761000137816 */ /* 0x000fce0000000013 */
.L_x_9464:
        /* <DEDUP_REMOVED lines=19> */
.L_x_9496:
[----:B------:R-:W2:Y:S02]  /*128f0*/  LDG.E.U8 R2, desc[UR36][R2.64] ;  /* 0x0000002402027981 */ /* 0x000ea4000c1e1100 */
[----:B--2---:R-:W-:Y:S01]  /*12900*/  I2FP.F32.U32 R22, R2 ;  /* 0x0000000200167245 */ /* 0x004fe20000201000 */
[----:B------:R-:W-:Y:S06]  /*12910*/  BRA `(.L_x_9498) ;  /* 0x0000000c002c7947 */ /* 0x000fec0003800000 */
.L_x_9495:
        /* <DEDUP_REMOVED lines=9> */
.L_x_9500:
[----:B------:R-:W2:Y:S02]  /*129b0*/  LDG.E R2, desc[UR36][R2.64] ;  /* 0x0000002402027981 */ /* 0x000ea4000c1e1900 */
[----:B--2---:R-:W-:Y:S01]  /*129c0*/  I2FP.F32.S32 R22, R2 ;  /* 0x0000000200167245 */ /* 0x004fe20000201400 */
[----:B------:R-:W-:Y:S06]  /*129d0*/  BRA `(.L_x_9498) ;  /* 0x0000000800fc7947 */ /* 0x000fec0003800000 */
.L_x_9499:
[----:B------:R-:W2:Y:S02]  /*129e0*/  LDG.E.U16 R2, desc[UR36][R2.64] ;  /* 0x0000002402027981 */ /* 0x000ea4000c1e1500 */
[----:B--2---:R2:W3:Y:S01]  /*129f0*/  I2F.S16 R22, R2 ;  /* 0x0000000200167306 */ /* 0x0044e20000101400 */
[----:B------:R-:W-:Y:S05]  /*12a00*/  BRA `(.L_x_9498) ;  /* 0x0000000800f07947 */ /* 0x000fea0003800000 */
.L_x_9494:
        /* <DEDUP_REMOVED lines=8> */
.L_x_9502:
[----:B------:R-:W2:Y:S02]  /*12a90*/  LDG.E.U16 R2, desc[UR36][R2.64] ;  /* 0x0000002402027981 */ /* 0x000ea4000c1e1500 */
[----:B--2---:R-:W-:Y:S01]  /*12aa0*/  HADD2.F32 R22, -RZ, R2.H0_H0 ;  /* 0x20000002ff167230 */ /* 0x004fe20000004100 */
[----:B------:R-:W-:Y:S06]  /*12ab0*/  BRA `(.L_x_9498) ;  /* 0x0000000800c47947 */ /* 0x000fec0003800000 */
.L_x_9501:
        /* <DEDUP_REMOVED lines=8> */
.L_x_9504:
[----:B------:R-:W2:Y:S02]  /*12b40*/  LDG.E.U16 R2, desc[UR36][R2.64] ;  /* 0x0000002402027981 */ /* 0x000ea4000c1e1500 */
[----:B--2---:R-:W-:Y:S01]  /*12b50*/  HADD2.F32 R22, -RZ, R2.H0_H0 ;  /* 0x20000002ff167230 */ /* 0x004fe20000004100 */
[----:B------:R-:W-:Y:S06]  /*12b60*/  BRA `(.L_x_9498) ;  /* 0x0000000800987947 */ /* 0x000fec0003800000 */
.L_x_9503:
[----:B------:R-:W2:Y:S01]  /*12b70*/  LDG.E.64 R2, desc[UR36][R2.64] ;  /* 0x0000002402027981 */ /* 0x000ea2000c1e1b00 */
[----:B------:R-:W-:Y:S01]  /*12b80*/  UMOV UR4, 0xf0000000 ;  /* 0xf000000000047882 */ /* 0x000fe20000000000 */
[----:B------:R-:W-:Y:S01]  /*12b90*/  UMOV UR5, 0x380fffff ;  /* 0x380fffff00057882 */ /* 0x000fe20000000000 */
[----:B--2---:R-:W0:Y:S01]  /*12ba0*/  F2F.F32.F64 R22, R2 ;  /* 0x0000000200167310 */ /* 0x004e220000301000 */
[----:B------:R-:W-:-:S14]  /*12bb0*/  DSETP.GEU.AND P0, PT, |R2|, UR4, PT ;  /* 0x0000000402007e2a */ /* 0x000fdc000bf0e200 */
[----:B0-----:R-:W-:Y:S01]  /*12bc0*/  @!P0 FMUL R22, R22, 1.175494350822287508e-38 ;  /* 0x0080000016168820 */ /* 0x001fe20000400000 */
[----:B------:R-:W-:Y:S06]  /*12bd0*/  BRA `(.L_x_9498) ;  /* 0x00000008007c7947 */ /* 0x000fec0003800000 */
.L_x_9493:
        /* <DEDUP_REMOVED lines=12> */
.L_x_9507:
[----:B------:R-:W2:Y:S01]  /*12ca0*/  LDG.E.64 R2, desc[UR36][R2.64] ;  /* 0x0000002402027981 */ /* 0x000ea2000c1e1b00 */
[----:B------:R-:W-:Y:S01]  /*12cb0*/  UMOV UR4, 0xf0000000 ;  /* 0xf000000000047882 */ /* 0x000fe20000000000 */
[----:B------:R-:W-:Y:S01]  /*12cc0*/  UMOV UR5, 0x380fffff ;  /* 0x380fffff00057882 */ /* 0x000fe20000000000 */
[----:B--2---:R-:W0:Y:S01]  /*12cd0*/  F2F.F32.F64 R22, R2 ;  /* 0x0000000200167310 */ /* 0x004e220000301000 */
[----:B------:R-:W-:-:S14]  /*12ce0*/  DSETP.GEU.AND P0, PT, |R2|, UR4, PT ;  /* 0x0000000402007e2a */ /* 0x000fdc000bf0e200 */
[----:B0-----:R-:W-:Y:S01]  /*12cf0*/  @!P0 FMUL R22, R22, 1.175494350822287508e-38 ;  /* 0x0080000016168820 */ /* 0x001fe20000400000 */
[----:B------:R-:W-:Y:S06]  /*12d00*/  BRA `(.L_x_9498) ;  /* 0x0000000800307947 */ /* 0x000fec0003800000 */
.L_x_9506:
        /* <DEDUP_REMOVED lines=26> */
.L_x_9509:
        /* <DEDUP_REMOVED lines=13> */
.L_x_9508:
[----:B------:R-:W2:Y:S02]  /*12f80*/  LDG.E.U16 R2, desc[UR36][R2.64] ;  /* 0x0000002402027981 */ /* 0x000ea4000c1e1500 */
[----:B--2---:R-:W-:Y:S01]  /*12f90*/  IMAD.U32 R22, R2, 0x10000, RZ ;  /* 0x0001000002167824 */ /* 0x004fe200078e00ff */
[----:B------:R-:W-:Y:S06]  /*12fa0*/  BRA `(.L_x_9498) ;  /* 0x0000000400887947 */ /* 0x000fec0003800000 */
.L_x_9505:
        /* <DEDUP_REMOVED lines=11> */
.L_x_9512:
        /* <DEDUP_REMOVED lines=20> */
.L_x_9514:
[----:B------:R-:W-:Y:S05]  /*131a0*/  BSYNC B0 ;  /* 0x0000000000007941 */ /* 0x000fea0003800000 */
.L_x_9513:
[----:B------:R-:W-:Y:S01]  /*131b0*/  IMAD.SHL.U32 R2, R2, 0x100000, RZ ;  /* 0x0010000002027824 */ /* 0x000fe200078e00ff */
[----:B------:R-:W-:-:S04]  /*131c0*/  LEA R3, R0, 0x3b800000, 0x17 ;  /* 0x3b80000000037811 */ /* 0x000fc800078eb8ff */
[----:B------:R-:W-:Y:S01]  /*131d0*/  LOP3.LUT R22, R3, R2, R22, 0xfe, !PT ;  /* 0x0000000203167212 */ /* 0x000fe200078efe16 */
[----:B------:R-:W-:Y:S06]  /*131e0*/  BRA `(.L_x_9498) ;  /* 0x0000000000f87947 */ /* 0x000fec0003800000 */
.L_x_9511:
        /* <DEDUP_REMOVED lines=20> */
.L_x_9516:
[----:B------:R-:W-:Y:S05]  /*13330*/  BSYNC B0 ;  /* 0x0000000000007941 */ /* 0x000fea0003800000 */
.L_x_9515:
[----:B------:R-:W-:Y:S01]  /*13340*/  IMAD.SHL.U32 R2, R2, 0x200000, RZ ;  /* 0x0020000002027824 */ /* 0x000fe200078e00ff */
[----:B------:R-:W-:-:S04]  /*13350*/  LEA R3, R0, 0x37800000, 0x17 ;  /* 0x3780000000037811 */ /* 0x000fc800078eb8ff */
[----:B------:R-:W-:Y:S01]  /*13360*/  LOP3.LUT R22, R3, R2, R22, 0xfe, !PT ;  /* 0x0000000203167212 */ /* 0x000fe200078efe16 */
[----:B------:R-:W-:Y:S06]  /*13370*/  BRA `(.L_x_9498) ;  /* 0x0000000000947947 */ /* 0x000fec0003800000 */
.L_x_9510:
        /* <DEDUP_REMOVED lines=14> */
.L_x_9497:
        /* <DEDUP_REMOVED lines=16> */
.L_x_9519:
[----:B------:R-:W-:Y:S01]  /*13560*/  IMAD.MOV.U32 R22, RZ, RZ, RZ ;  /* 0x000000ffff167224 */ /* 0x000fe200078e00ff */
[----:B------:R-:W-:Y:S06]  /*13570*/  BRA `(.L_x_9498) ;  /* 0x0000000000147947 */ /* 0x000fec0003800000 */
.L_x_9518:
[----:B------:R-:W2:Y:S02]  /*13580*/  LDG.E.64 R22, desc[UR36][R2.64] ;  /* 0x0000002402167981 */ /* 0x000ea4000c1e1b00 */
[----:B--2---:R0:W1:Y:S01]  /*13590*/  I2F.U64 R22, R22 ;  /* 0x0000001600167312 */ /* 0x0040620000301000 */
[----:B------:R-:W-:Y:S05]  /*135a0*/  BRA `(.L_x_9498) ;  /* 0x0000000000087947 */ /* 0x000fea0003800000 */
.L_x_9517:
[----:B------:R-:W2:Y:S02]  /*135b0*/  LDG.E R2, desc[UR36][R2.64] ;  /* 0x0000002402027981 */ /* 0x000ea4000c1e1900 */
[----:B--2---:R-:W-:-:S07]  /*135c0*/  I2FP.F32.U32 R22, R2 ;  /* 0x0000000200167245 */ /* 0x004fce0000201000 */
.L_x_9498:
[----:B------:R-:W-:Y:S05]  /*135d0*/  BSYNC B6 ;  /* 0x0000000000067941 */ /* 0x000fea0003800000 */
.L_x_9492:
[----:B------:R-:W4:Y:S01]  /*135e0*/  LDC.U8 R4, c[0x0][0x4fc] ;  /* 0x00013f00ff047b82 */ /* 0x000f220000000000 */
[----:B------:R-:W-:Y:S01]  /*135f0*/  ULDC.64 UR4, c[0x0][0x4f0] ;  /* 0x00013c0000047ab9 */ /* 0x000fe20000000a00 */
[----:B------:R-:W-:Y:S01]  /*13600*/  BSSY B6, `(.L_x_9520) ;  /* 0x00000df000067945 */ /* 0x000fe20003800000 */
[----:B012---:R-:W-:-:S05]  /*13610*/  IADD3 R2, P0, R18, UR4, RZ ;  /* 0x0000000412027c10 */ /* 0x007fca000ff1e0ff */
        /* <DEDUP_REMOVED lines=15> */
.L_x_9524:
[----:B------:R-:W2:Y:S02]  /*13710*/  LDG.E.U8 R0, desc[UR36][R2.64] ;  /* 0x0000002402007981 */ /* 0x000ea4000c1e1100 */
[----:B--2---:R-:W-:Y:S01]  /*13720*/  I2FP.F32.U32 R0, R0 ;  /* 0x0000000000007245 */ /* 0x004fe20000201000 */
[----:B------:R-:W-:Y:S06]  /*13730*/  BRA `(.L_x_9526) ;  /* 0x0000000c002c7947 */ /* 0x000fec0003800000 */
.L_x_9523:
        /* <DEDUP_REMOVED lines=9> */
.L_x_9528:
[----:B------:R-:W2:Y:S02]  /*137d0*/  LDG.E R0, desc[UR36][R2.64] ;  /* 0x0000002402007981 */ /* 0x000ea4000c1e1900 */
[----:B--2---:R-:W-:Y:S01]  /*137e0*/  I2FP.F32.S32 R0, R0 ;  /* 0x0000000000007245 */ /* 0x004fe20000201400 */
[----:B------:R-:W-:Y:S06]  /*137f0*/  BRA `(.L_x_9526) ;  /* 0x0000000800fc7947 */ /* 0x000fec0003800000 */
.L_x_9527:
[----:B------:R-:W2:Y:S02]  /*13800*/  LDG.E.U16 R0, desc[UR36][R2.64] ;  /* 0x0000002402007981 */ /* 0x000ea4000c1e1500 */
[----:B--2---:R-:W1:Y:S01]  /*13810*/  I2F.S16 R0, R0 ;  /* 0x0000000000007306 */ /* 0x004e620000101400 */
[----:B------:R-:W-:Y:S05]  /*13820*/  BRA `(.L_x_9526) ;  /* 0x0000000800f07947 */ /* 0x000fea0003800000 */
.L_x_9522:
        /* <DEDUP_REMOVED lines=8> */
.L_x_9530:
[----:B------:R-:W2:Y:S02]  /*138b0*/  LDG.E.U16 R0, desc[UR36][R2.64] ;  /* 0x0000002402007981 */ /* 0x000ea4000c1e1500 */
[----:B--2---:R-:W-:Y:S01]  /*138c0*/  HADD2.F32 R0, -RZ, R0.H0_H0 ;  /* 0x20000000ff007230 */ /* 0x004fe20000004100 */
[----:B------:R-:W-:Y:S06]  /*138d0*/  BRA `(.L_x_9526) ;  /* 0x0000000800c47947 */ /* 0x000fec0003800000 */
.L_x_9529:
        /* <DEDUP_REMOVED lines=8> */
.L_x_9532:
[----:B------:R-:W2:Y:S02]  /*13960*/  LDG.E.U16 R0, desc[UR36][R2.64] ;  /* 0x0000002402007981 */ /* 0x000ea4000c1e1500 */
[----:B--2---:R-:W-:Y:S01]  /*13970*/  HADD2.F32 R0, -RZ, R0.H0_H0 ;  /* 0x20000000ff007230 */ /* 0x004fe20000004100 */
[----:B------:R-:W-:Y:S06]  /*13980*/  BRA `(.L_x_9526) ;  /* 0x0000000800987947 */ /* 0x000fec0003800000 */
.L_x_9531:
[----:B------:R-:W2:Y:S01]  /*13990*/  LDG.E.64 R2, desc[UR36][R2.64] ;  /* 0x0000002402027981 */ /* 0x000ea2000c1e1b00 */
[----:B------:R-:W-:Y:S01]  /*139a0*/  UMOV UR4, 0xf0000000 ;  /* 0xf000000000047882 */ /* 0x000fe20000000000 */
[----:B------:R-:W-:Y:S01]  /*139b0*/  UMOV UR5, 0x380fffff ;  /* 0x380fffff00057882 */ /* 0x000fe20000000000 */
[----:B--2---:R-:W0:Y:S01]  /*139c0*/  F2F.F32.F64 R0, R2 ;  /* 0x0000000200007310 */ /* 0x004e220000301000 */
[----:B------:R-:W-:-:S14]  /*139d0*/  DSETP.GEU.AND P0, PT, |R2|, UR4, PT ;  /* 0x0000000402007e2a */ /* 0x000fdc000bf0e200 */
[----:B0-----:R-:W-:Y:S01]  /*139e0*/  @!P0 FMUL R0, R0, 1.175494350822287508e-38 ;  /* 0x0080000000008820 */ /* 0x001fe20000400000 */
[----:B------:R-:W-:Y:S06]  /*139f0*/  BRA `(.L_x_9526) ;  /* 0x00000008007c7947 */ /* 0x000fec0003800000 */
.L_x_9521:
        /* <DEDUP_REMOVED lines=12> */
.L_x_9535:
[----:B------:R-:W2:Y:S01]  /*13ac0*/  LDG.E.64 R2, desc[UR36][R2.64] ;  /* 0x0000002402027981 */ /* 0x000ea2000c1e1b00 */
[----:B------:R-:W-:Y:S01]  /*13ad0*/  UMOV UR4, 0xf0000000 ;  /* 0xf000000000047882 */ /* 0x000fe20000000000 */
[----:B------:R-:W-:Y:S01]  /*13ae0*/  UMOV UR5, 0x380fffff ;  /* 0x380fffff00057882 */ /* 0x000fe20000000000 */
[----:B--2---:R-:W0:Y:S01]  /*13af0*/  F2F.F32.F64 R0, R2 ;  /* 0x0000000200007310 */ /* 0x004e220000301000 */
[----:B------:R-:W-:-:S14]  /*13b00*/  DSETP.GEU.AND P0, PT, |R2|, UR4, PT ;  /* 0x0000000402007e2a */ /* 0x000fdc000bf0e200 */
[----:B0-----:R-:W-:Y:S01]  /*13b10*/  @!P0 FMUL R0, R0, 1.175494350822287508e-38 ;  /* 0x0080000000008820 */ /* 0x001fe20000400000 */
[----:B------:R-:W-:Y:S06]  /*13b20*/  BRA `(.L_x_9526) ;  /* 0x0000000800307947 */ /* 0x000fec0003800000 */
.L_x_9534:
        /* <DEDUP_REMOVED lines=26> */
.L_x_9537:
        /* <DEDUP_REMOVED lines=13> */
.L_x_9536:
[----:B------:R-:W2:Y:S02]  /*13da0*/  LDG.E.U16 R0, desc[UR36][R2.64] ;  /* 0x0000002402007981 */ /* 0x000ea4000c1e1500 */
[----:B--2---:R-:W-:Y:S01]  /*13db0*/  IMAD.U32 R0, R0, 0x10000, RZ ;  /* 0x0001000000007824 */ /* 0x004fe200078e00ff */
[----:B------:R-:W-:Y:S06]  /*13dc0*/  BRA `(.L_x_9526) ;  /* 0x0000000400887947 */ /* 0x000fec0003800000 */
.L_x_9533:
        /* <DEDUP_REMOVED lines=11> */
.L_x_9540:
        /* <DEDUP_REMOVED lines=20> */
.L_x_9542:
[----:B------:R-:W-:Y:S05]  /*13fc0*/  BSYNC B0 ;  /* 0x0000000000007941 */ /* 0x000fea0003800000 */
.L_x_9541:
[----:B------:R-:W-:Y:S01]  /*13fd0*/  LEA R3, R0, 0x3b800000, 0x17 ;  /* 0x3b80000000037811 */ /* 0x000fe200078eb8ff */
[----:B------:R-:W-:-:S05]  /*13fe0*/  IMAD.SHL.U32 R0, R2, 0x100000, RZ ;  /* 0x0010000002007824 */ /* 0x000fca00078e00ff */
[----:B------:R-:W-:Y:S01]  /*13ff0*/  LOP3.LUT R0, R3, R0, R4, 0xfe, !PT ;  /* 0x0000000003007212 */ /* 0x000fe200078efe04 */
[----:B------:R-:W-:Y:S06]  /*14000*/  BRA `(.L_x_9526) ;  /* 0x0000000000f87947 */ /* 0x000fec0003800000 */
.L_x_9539:
        /* <DEDUP_REMOVED lines=20> */
.L_x_9544:
[----:B------:R-:W-:Y:S05]  /*14150*/  BSYNC B0 ;  /* 0x0000000000007941 */ /* 0x000fea0003800000 */
.L_x_9543:
[----:B------:R-:W-:Y:S01]  /*14160*/  LEA R3, R0, 0x37800000, 0x17 ;  /* 0x3780000000037811 */ /* 0x000fe200078eb8ff */
[----:B------:R-:W-:-:S05]  /*14170*/  IMAD.SHL.U32 R0, R2, 0x200000, RZ ;  /* 0x0020000002007824 */ /* 0x000fca00078e00ff */
[----:B------:R-:W-:Y:S01]  /*14180*/  LOP3.LUT R0, R3, R0, R4, 0xfe, !PT ;  /* 0x0000000003007212 */ /* 0x000fe200078efe04 */
[----:B------:R-:W-:Y:S06]  /*14190*/  BRA `(.L_x_9526) ;  /* 0x0000000000947947 */ /* 0x000fec0003800000 */
.L_x_9538:
        /* <DEDUP_REMOVED lines=14> */
.L_x_9525:
        /* <DEDUP_REMOVED lines=16> */
.L_x_9547:
[----:B------:R-:W-:Y:S01]  /*14380*/  IMAD.MOV.U32 R0, RZ, RZ, RZ ;  /* 0x000000ffff007224 */ /* 0x000fe200078e00ff */
[----:B------:R-:W-:Y:S06]  /*14390*/  BRA `(.L_x_9526) ;  /* 0x0000000000147947 */ /* 0x000fec0003800000 */
.L_x_9546:
[----:B------:R-:W2:Y:S02]  /*143a0*/  LDG.E.64 R2, desc[UR36][R2.64] ;  /* 0x0000002402027981 */ /* 0x000ea4000c1e1b00 */
[----:B--2---:R0:W1:Y:S01]  /*143b0*/  I2F.U64 R0, R2 ;  /* 0x0000000200007312 */ /* 0x0040620000301000 */
[----:B------:R-:W-:Y:S05]  /*143c0*/  BRA `(.L_x_9526) ;  /* 0x0000000000087947 */ /* 0x000fea0003800000 */
.L_x_9545:
[----:B------:R-:W2:Y:S02]  /*143d0*/  LDG.E R0, desc[UR36][R2.64] ;  /* 0x0000002402007981 */ /* 0x000ea4000c1e1900 */
[----:B--2---:R-:W-:-:S07]  /*143e0*/  I2FP.F32.U32 R0, R0 ;  /* 0x0000000000007245 */ /* 0x004fce0000201000 */
.L_x_9526:
[----:B------:R-:W-:Y:S05]  /*143f0*/  BSYNC B6 ;  /* 0x0000000000067941 */ /* 0x000fea0003800000 */
.L_x_9520:
[----:B0-2---:R-:W0:Y:S01]  /*14400*/  LDC.U8 R2, c[0x0][0x4f9] ;  /* 0x00013e40ff027b82 */ /* 0x005e220000000000 */
[----:B-----5:R-:W-:-:S04]  /*14410*/  IMAD.U32 R19, R19, 0x10000, RZ ;  /* 0x0001000013137824 */ /* 0x020fc800078e00ff */
[----:B-1--4-:R-:W-:-:S04]  /*14420*/  FMUL.FTZ R19, R19, R0 ;  /* 0x0000000013137220 */ /* 0x012fc80000410000 */
        /* <DEDUP_REMOVED lines=17> */
.L_x_9551:
[----:B------:R-:W-:-:S06]  /*14540*/  IMAD.U32 R3, R19, 0x10000, RZ ;  /* 0x0001000013037824 */ /* 0x000fcc00078e00ff */
[----:B------:R-:W0:Y:S02]  /*14550*/  F2I.S64.TRUNC R2, R3 ;  /* 0x0000000300027311 */ /* 0x000e24000020d900 */
[----:B0-----:R-:W-:Y:S01]  /*14560*/  STG.E.U8 desc[UR36][R16.64], R2 ;  /* 0x0000000210007986 */ /* 0x001fe2000c101124 */
[----:B------:R-:W-:Y:S05]  /*14570*/  EXIT ;  /* 0x000000000000794d */ /* 0x000fea0003800000 */
.L_x_9550:
        /* <DEDUP_REMOVED lines=10> */
.L_x_9554:
[----:B------:R-:W-:-:S06]  /*14620*/  IMAD.U32 R19, R19, 0x10000, RZ ;  /* 0x0001000013137824 */ /* 0x000fcc00078e00ff */
[----:B------:R-:W0:Y:S02]  /*14630*/  F2I.FTZ.TRUNC.NTZ R19, R19 ;  /* 0x0000001300137305 */ /* 0x000e24000021f100 */
[----:B0-----:R-:W-:Y:S01]  /*14640*/  STG.E desc[UR36][R16.64], R19 ;  /* 0x0000001310007986 */ /* 0x001fe2000c101924 */
[----:B------:R-:W-:Y:S05]  /*14650*/  EXIT ;  /* 0x000000000000794d */ /* 0x000fea0003800000 */
.L_x_9553:
[----:B------:R-:W-:-:S06]  /*14660*/  IMAD.U32 R19, R19, 0x10000, RZ ;  /* 0x0001000013137824 */ /* 0x000fcc00078e00ff */
[----:B------:R-:W0:Y:S02]  /*14670*/  F2I.FTZ.TRUNC.NTZ R19, R19 ;  /* 0x0000001300137305 */ /* 0x000e24000021f100 */
[----:B0-----:R-:W-:Y:S01]  /*14680*/  STG.E.U16 desc[UR36][R16.64], R19 ;  /* 0x0000001310007986 */ /* 0x001fe2000c101524 */
[----:B------:R-:W-:Y:S05]  /*14690*/  EXIT ;  /* 0x000000000000794d */ /* 0x000fea0003800000 */
.L_x_9549:
        /* <DEDUP_REMOVED lines=9> */
.L_x_9556:
[----:B------:R-:W-:-:S05]  /*14730*/  IMAD.U32 R0, R19, 0x10000, RZ ;  /* 0x0001000013007824 */ /* 0x000fca00078e00ff */
[----:B------:R-:W-:-:S05]  /*14740*/  F2FP.F16.F32.PACK_AB R0, RZ, R0 ;  /* 0x00000000ff00723e */ /* 0x000fca00000000ff */
[----:B------:R-:W-:Y:S01]  /*14750*/  STG.E.U16 desc[UR36][R16.64], R0 ;  /* 0x0000000010007986 */ /* 0x000fe2000c101524 */
[----:B------:R-:W-:Y:S05]  /*14760*/  EXIT ;  /* 0x000000000000794d */ /* 0x000fea0003800000 */
.L_x_9555:
        /* <DEDUP_REMOVED lines=10> */
.L_x_9558:
[----:B------:R-:W-:-:S05]  /*14810*/  IMAD.U32 R19, R19, 0x10000, RZ ;  /* 0x0001000013137824 */ /* 0x000fca00078e00ff */
[----:B------:R-:W-:-:S04]  /*14820*/  F2FP.F16.F32.PACK_AB R3, RZ, R19 ;  /* 0x00000013ff03723e */ /* 0x000fc800000000ff */
[----:B------:R-:W-:-:S05]  /*14830*/  PRMT R3, R3, 0x5410, RZ ;  /* 0x0000541003037816 */ /* 0x000fca00000000ff */
[----:B------:R-:W-:Y:S01]  /*14840*/  STG.E desc[UR36][R16.64], R3 ;  /* 0x0000000310007986 */ /* 0x000fe2000c101924 */
[----:B------:R-:W-:Y:S05]  /*14850*/  EXIT ;  /* 0x000000000000794d */ /* 0x000fea0003800000 */
.L_x_9557:
[----:B------:R-:W-:-:S04]  /*14860*/  IMAD.U32 R2, R19, 0x10000, RZ ;  /* 0x0001000013027824 */ /* 0x000fc800078e00ff */
[----:B------:R-:W-:-:S06]  /*14870*/  FMUL.FTZ R2, R2, 1 ;  /* 0x3f80000002027820 */ /* 0x000fcc0000410000 */
[----:B------:R-:W0:Y:S02]  /*14880*/  F2F.F64.F32 R2, R2 ;  /* 0x0000000200027310 */ /* 0x000e240000201800 */
[----:B0-----:R-:W-:Y:S01]  /*14890*/  STG.E.64 desc[UR36][R16.64], R2 ;  /* 0x0000000210007986 */ /* 0x001fe2000c101b24 */
[----:B------:R-:W-:Y:S05]  /*148a0*/  EXIT ;  /* 0x000000000000794d */ /* 0x000fea0003800000 */
.L_x_9548:
        /* <DEDUP_REMOVED lines=13> */
.L_x_9561:
[----:B------:R-:W-:Y:S01]  /*14980*/  IMAD.U32 R19, R19, 0x10000, RZ ;  /* 0x0001000013137824 */ /* 0x000fe200078e00ff */
[----:B------:R-:W-:-:S03]  /*14990*/  CS2R R6, SRZ ;  /* 0x0000000000067805 */ /* 0x000fc6000001ff00 */
[----:B------:R-:W-:-:S06]  /*149a0*/  FMUL.FTZ R4, R19, 1 ;  /* 0x3f80000013047820 */ /* 0x000fcc0000410000 */
[----:B------:R-:W0:Y:S02]  /*149b0*/  F2F.F64.F32 R4, R4 ;  /* 0x0000000400047310 */ /* 0x000e240000201800 */
[----:B0-----:R-:W-:Y:S01]  /*149c0*/  STG.E.128 desc[UR36][R16.64], R4 ;  /* 0x0000000410007986 */ /* 0x001fe2000c101d24 */
[----:B------:R-:W-:Y:S05]  /*149d0*/  EXIT ;  /* 0x000000000000794d */ /* 0x000fea0003800000 */
.L_x_9560:
        /* <DEDUP_REMOVED lines=21> */
.L_x_9565:
[----:B------:R-:W-:Y:S05]  /*14b30*/  BSYNC B0 ;  /* 0x0000000000007941 */ /* 0x000fea0003800000 */
.L_x_9564:
[----:B------:R-:W-:-:S05]  /*14b40*/  LOP3.LUT R3, R0, R3, RZ, 0xfc, !PT ;  /* 0x0000000300037212 */ /* 0x000fca00078efcff */
[----:B------:R-:W-:Y:S01]  /*14b50*/  STG.E.U8 desc[UR36][R16.64], R3 ;  /* 0x0000000310007986 */ /* 0x000fe2000c101124 */
[----:B------:R-:W-:Y:S05]  /*14b60*/  EXIT ;  /* 0x000000000000794d */ /* 0x000fea0003800000 */
.L_x_9563:
        /* <DEDUP_REMOVED lines=13> */
.L_x_9567:
[----:B------:R-:W-:Y:S01]  /*14c40*/  IMAD.MOV.U32 R0, RZ, RZ, 0x7f ;  /* 0x0000007fff007424 */ /* 0x000fe200078e00ff */
[----:B------:R-:W-:-:S04]  /*14c50*/  ISETP.GT.U32.AND P0, PT, R2, 0x7f800000, PT ;  /* 0x7f8000000200780c */ /* 0x000fc80003f04070 */
[----:B------:R-:W-:-:S09]  /*14c60*/  SEL R0, R0, 0x7c, P0 ;  /* 0x0000007c00007807 */ /* 0x000fd20000000000 */
.L_x_9568:
[----:B------:R-:W-:Y:S05]  /*14c70*/  BSYNC B0 ;  /* 0x0000000000007941 */ /* 0x000fea0003800000 */
.L_x_9566:
[----:B------:R-:W-:-:S04]  /*14c80*/  LOP3.LUT R2, R19, 0x80000000, RZ, 0xc0, !PT ;  /* 0x8000000013027812 */ /* 0x000fc800078ec0ff */
[----:B------:R-:W-:-:S04]  /*14c90*/  SHF.R.U32.HI R3, RZ, 0x18, R2 ;  /* 0x00000018ff037819 */ /* 0x000fc80000011602 */
[----:B------:R-:W-:-:S05]  /*14ca0*/  LOP3.LUT R3, R0, R3, RZ, 0xfc, !PT ;  /* 0x0000000300037212 */ /* 0x000fca00078efcff */
[----:B------:R-:W-:Y:S01]  /*14cb0*/  STG.E.U8 desc[UR36][R16.64], R3 ;  /* 0x0000000310007986 */ /* 0x000fe2000c101124 */
[----:B------:R-:W-:Y:S05]  /*14cc0*/  EXIT ;  /* 0x000000000000794d */ /* 0x000fea0003800000 */
.L_x_9562:
[----:B------:R-:W-:Y:S01]  /*14cd0*/  STG.E.U16 desc[UR36][R16.64], R19 ;  /* 0x0000001310007986 */ /* 0x000fe2000c101524 */
[----:B------:R-:W-:Y:S05]  /*14ce0*/  EXIT ;  /* 0x000000000000794d */ /* 0x000fea0003800000 */
.L_x_9559:
        /* <DEDUP_REMOVED lines=12> */
.L_x_9571:
        /* <DEDUP_REMOVED lines=17> */
.L_x_9574:
[----:B------:R-:W-:-:S04]  /*14ec0*/  LOP3.LUT R2, R19, 0x80000000, RZ, 0xc0, !PT ;  /* 0x8000000013027812 */ /* 0x000fc800078ec0ff */
[----:B------:R-:W-:-:S04]  /*14ed0*/  SHF.R.U32.HI R3, RZ, 0x18, R2 ;  /* 0x00000018ff037819 */ /* 0x000fc80000011602 */
[----:B------:R-:W-:-:S04]  /*14ee0*/  LOP3.LUT R0, R0, R3, RZ, 0xfc, !PT ;  /* 0x0000000300007212 */ /* 0x000fc800078efcff */
[----:B------:R-:W-:-:S07]  /*14ef0*/  PRMT R8, R0, 0x7610, R8 ;  /* 0x0000761000087816 */ /* 0x000fce0000000008 */
.L_x_9573:
[----:B------:R-:W-:Y:S05]  /*14f00*/  BSYNC B0 ;  /* 0x0000000000007941 */ /* 0x000fea0003800000 */
.L_x_9572:
[----:B------:R-:W-:Y:S01]  /*14f10*/  STG.E.U8 desc[UR36][R16.64], R8 ;  /* 0x0000000810007986 */ /* 0x000fe2000c101124 */
[----:B------:R-:W-:Y:S05]  /*14f20*/  EXIT ;  /* 0x000000000000794d */ /* 0x000fea0003800000 */
.L_x_9570:
        /* <DEDUP_REMOVED lines=17> */
.L_x_9577:
[----:B------:R-:W-:-:S04]  /*15040*/  LOP3.LUT R2, R19, 0x80000000, RZ, 0xc0, !PT ;  /* 0x8000000013027812 */ /* 0x000fc800078ec0ff */
[----:B------:R-:W-:-:S04]  /*15050*/  SHF.R.U32.HI R3, RZ, 0x18, R2 ;  /* 0x00000018ff037819 */ /* 0x000fc80000011602 */
[----:B------:R-:W-:-:S04]  /*15060*/  LOP3.LUT R0, R0, R3, RZ, 0xfc, !PT ;  /* 0x0000000300007212 */ /* 0x000fc800078efcff */
[----:B------:R-:W-:-:S07]  /*15070*/  PRMT R8, R0, 0x7610, R8 ;  /* 0x0000761000087816 */ /* 0x000fce0000000008 */
.L_x_9576:
[----:B------:R-:W-:Y:S05]  /*15080*/  BSYNC B0 ;  /* 0x0000000000007941 */ /* 0x000fea0003800000 */
.L_x_9575:
[----:B------:R-:W-:Y:S01]  /*15090*/  STG.E.U8 desc[UR36][R16.64], R8 ;  /* 0x0000000810007986 */ /* 0x000fe2000c101124 */
[----:B------:R-:W-:Y:S05]  /*150a0*/  EXIT ;  /* 0x000000000000794d */ /* 0x000fea0003800000 */
.L_x_9569:
        /* <DEDUP_REMOVED lines=22> */
.L_x_9552:
        /* <DEDUP_REMOVED lines=16> */
.L_x_9580:
[----:B------:R-:W-:Y:S05]  /*15310*/  EXIT ;  /* 0x000000000000794d */ /* 0x000fea0003800000 */
.L_x_9579:
[----:B------:R-:W-:-:S06]  /*15320*/  IMAD.U32 R2, R19, 0x10000, RZ ;  /* 0x0001000013027824 */ /* 0x000fcc00078e00ff */
[----:B------:R-:W0:Y:S02]  /*15330*/  F2I.U64.TRUNC R2, R2 ;  /* 0x0000000200027311 */ /* 0x000e24000020d800 */
[----:B0-----:R-:W-:Y:S01]  /*15340*/  STG.E.64 desc[UR36][R16.64], R2 ;  /* 0x0000000210007986 */ /* 0x001fe2000c101b24 */
[----:B------:R-:W-:Y:S05]  /*15350*/  EXIT ;  /* 0x000000000000794d */ /* 0x000fea0003800000 */
.L_x_9578:
[----:B------:R-:W-:-:S06]  /*15360*/  IMAD.U32 R19, R19, 0x10000, RZ ;  /* 0x0001000013137824 */ /* 0x000fcc00078e00ff */
[----:B------:R-:W0:Y:S02]  /*15370*/  F2I.FTZ.U32.TRUNC.NTZ R19, R19 ;  /* 0x0000001300137305 */ /* 0x000e24000021f000 */
[----:B0-----:R-:W-:Y:S01]  /*15380*/  STG.E desc[UR36][R16.64], R19 ;  /* 0x0000001310007986 */ /* 0x001fe2000c101924 */
[----:B------:R-:W-:Y:S05]  /*15390*/  EXIT ;  /* 0x000000000000794d */ /* 0x000fea0003800000 */
.L_x_9581:
        /* <DEDUP_REMOVED lines=14> */
.L_x_28390:


//--------------------- .text._ZN2at6native27unrolled_elementwise_kernelIZZZNS0_49_GLOBAL__N__b919a28f_16_Normalization_cu_5c38458736batch_norm_elementwise_backward_evalERKNS_6TensorES5_S5_S5_ENKUlvE_clEvENKUlvE2_clEvEUlN3c108BFloat16EffE_St5arrayIPcLm4EELi4E23TrivialOffsetCalculatorILi3EjESE_ILi1EjENS0_6memory12LoadWithCastILi3EEENSH_13StoreWithCastILi1EEEEEviT_T0_T2_T3_T4_T5_ --------------------------
	.section	.text._ZN2at6native27unrolled_elementwise_kernelIZZZNS0_49_GLOBAL__N__b919a28f_16_Normalization_cu_5c38458736batch_norm_elementwise_backward_evalERKNS_6TensorES5_S5_S5_ENKUlvE_clEvENKUlvE2_clEvEUlN3c108BFloat16EffE_St5arrayIPcLm4EELi4E23TrivialOffsetCalculatorILi3EjESE_ILi1EjENS0_6memory12LoadWithCastILi3EEENSH_13StoreWithCastILi1EEEEEviT_T0_T2_T3_T4_T5_,"ax",@progbits
	.align	128
        .global         _ZN2at6native27unrolled_elementwise_kernelIZZZNS0_49_GLOBAL__N__b919a28f_16_Normalization_cu_5c38458736batch_norm_elementwise_backward_evalERKNS_6TensorES5_S5_S5_ENKUlvE_clEvENKUlvE2_clEvEUlN3c108BFloat16EffE_St5arrayIPcLm4EELi4E23TrivialOffsetCalculatorILi3EjESE_ILi1EjENS0_6memory12LoadWithCastILi3EEENSH_13StoreWithCastILi1EEEEEviT_T0_T2_T3_T4_T5_
        .type           _ZN2at6native27unrolled_elementwise_kernelIZZZNS0_49_GLOBAL__N__b919a28f_16_Normalization_cu_5c38458736batch_norm_elementwise_backward_evalERKNS_6TensorES5_S5_S5_ENKUlvE_clEvENKUlvE2_clEvEUlN3c108BFloat16EffE_St5arrayIPcLm4EELi4E23TrivialOffsetCalculatorILi3EjESE_ILi1EjENS0_6memory12LoadWithCastILi3EEENSH_13StoreWithCastILi1EEEEEviT_T0_T2_T3_T4_T5_,@function
        .size           _ZN2at6native27unrolled_elementwise_kernelIZZZNS0_49_GLOBAL__N__b919a28f_16_Normalization_cu_5c38458736batch_norm_elementwise_backward_evalERKNS_6TensorES5_S5_S5_ENKUlvE_clEvENKUlvE2_clEvEUlN3c108BFloat16EffE_St5arrayIPcLm4EELi4E23TrivialOffsetCalculatorILi3EjESE_ILi1EjENS0_6memory12LoadWithCastILi3EEENSH_13StoreWithCastILi1EEEEEviT_T0_T2_T3_T4_T5_,(.L_x_28391 - _ZN2at6native27unrolled_elementwise_kernelIZZZNS0_49_GLOBAL__N__b919a28f_16_Normalization_cu_5c38458736batch_norm_elementwise_backward_evalERKNS_6TensorES5_S5_S5_ENKUlvE_clEvENKUlvE2_clEvEUlN3c108BFloat16EffE_St5arrayIPcLm4EELi4E23TrivialOffsetCalculatorILi3EjESE_ILi1EjENS0_6memory12LoadWithCastILi3EEENSH_13StoreWithCastILi1EEEEEviT_T0_T2_T3_T4_T5_)
        .other          _ZN2at6native27unrolled_elementwise_kernelIZZZNS0_49_GLOBAL__N__b919a28f_16_Normalization_cu_5c38458736batch_norm_elementwise_backward_evalERKNS_6TensorES5_S5_S5_ENKUlvE_clEvENKUlvE2_clEvEUlN3c108BFloat16EffE_St5arrayIPcLm4EELi4E23TrivialOffsetCalculatorILi3EjESE_ILi1EjENS0_6memory12LoadWithCastILi3EEENSH_13StoreWithCastILi1EEEEEviT_T0_T2_T3_T4_T5_,@"STO_CUDA_ENTRY STV_DEFAULT"
_ZN2at6native27unrolled_elementwise_kernelIZZZNS0_49_GLOBAL__N__b919a28f_16_Normalization_cu_5c38458736batch_norm_elementwise_backward_evalERKNS_6TensorES5_S5_S5_ENKUlvE_clEvENKUlvE2_clEvEUlN3c108BFloat16EffE_St5arrayIPcLm4EELi4E23TrivialOffsetCalculatorILi3EjESE_ILi1EjENS0_6memory12LoadWithCastILi3EEENSH_13StoreWithCastILi1EEEEEviT_T0_T2_T3_T4_T5_:
.text._ZN2at6native27unrolled_elementwise_kernelIZZZNS0_49_GLOBAL__N__b919a28f_16_Normalization_cu_5c38458736batch_norm_elementwise_backward_evalERKNS_6TensorES5_S5_S5_ENKUlvE_clEvENKUlvE2_clEvEUlN3c108BFloat16EffE_St5arrayIPcLm4EELi4E23TrivialOffsetCalculatorILi3EjESE_ILi1EjENS0_6memory12LoadWithCastILi3EEENSH_13StoreWithCastILi1EEEEEviT_T0_T2_T3_T4_T5_:
        /* <DEDUP_REMOVED lines=10> */
[----:B------:R-:W3:Y:S01]  /*00a0*/  LDC.U8 R23, c[0x0][0x23c] ;  /* 0x00008f00ff177b82 */ /* 0x000ee20000000000 */
[----:B------:R-:W-:-:S07]  /*00b0*/  IMAD.MOV.U32 R2, RZ, RZ, RZ ;  /* 0x000000ffff027224 */ /* 0x000fce00078e00ff */
[----:B------:R-:W4:Y:S08]  /*00c0*/  LDC.U8 R17, c[0x0][0x23d] ;  /* 0x00008f40ff117b82 */ /* 0x000f300000000000 */
[----:B------:R-:W0:Y:S01]  /*00d0*/  LDC.U8 R19, c[0x0][0x23e] ;  /* 0x00008f80ff137b82 */ /* 0x000e220000000000 */
[----:B-1----:R-:W-:-:S05]  /*00e0*/  IMAD R25, R24, -0x200, R25 ;  /* 0xfffffe0018197824 */ /* 0x002fca00078e0219 */
[----:B--2---:R-:W-:-:S13]  /*00f0*/  ISETP.GE.AND P0, PT, R26, R25, PT ;  /* 0x000000191a00720c */ /* 0x004fda0003f06270 */
[----:B---34-:R-:W-:Y:S05]  /*0100*/  @P0 BRA `(.L_x_9583) ;  /* 0x0000002c00500947 */ /* 0x018fea0003800000 */
[----:B------:R-:W1:Y:S01]  /*0110*/  LDC.64 R2, c[0x0][0x220] ;  /* 0x00008800ff027b82 */ /* 0x000e620000000a00 */
[----:B------:R-:W-:Y:S01]  /*0120*/  PRMT R0, R23, 0x9910, RZ ;  /* 0x0000991017007816 */ /* 0x000fe200000000ff */
[----:B------:R-:W-:Y:S01]  /*0130*/  IMAD R16, R24, 0x200, R26 ;  /* 0x0000020018107824 */ /* 0x000fe200078e021a */
[----:B------:R-:W-:Y:S02]  /*0140*/  ULDC UR4, c[0x0][0x240] ;  /* 0x0000900000047ab9 */ /* 0x000fe40000000800 */
[----:B------:R-:W-:Y:S01]  /*0150*/  ISETP.GT.AND P0, PT, R0, 0x9, PT ;  /* 0x000000090000780c */ /* 0x000fe20003f04270 */
[----:B------:R-:W-:-:S05]  /*0160*/  IMAD R5, R16, UR4, RZ ;  /* 0x0000000410057c24 */ /* 0x000fca000f8e02ff */
[----:B-1----:R-:W-:-:S05]  /*0170*/  IADD3 R2, P1, R5, R2, RZ ;  /* 0x0000000205027210 */ /* 0x002fca0007f3e0ff */
        /* <DEDUP_REMOVED lines=11> */
[----:B--2---:R-:W1:Y:S02]  /*0230*/  I2F.S16 R0, R2 ;  /* 0x0000000200007306 */ /* 0x004e640000101400 */
[----:B-1----:R-:W-:-:S04]  /*0240*/  F2FP.BF16.F32.PACK_AB R0, RZ, R0 ;  /* 0x00000000ff00723e */ /* 0x002fc800000010ff */
[----:B------:R-:W-:Y:S01]  /*0250*/  PRMT R27, R0, 0x7610, R27 ;  /* 0x00007610001b7816 */ /* 0x000fe2000000001b */
[----:B------:R-:W-:Y:S06]  /*0260*/  BRA `(.L_x_9589) ;  /* 0x0000000c00dc7947 */ /* 0x000fec0003800000 */
.L_x_9587:
[----:B------:R-:W2:Y:S02]  /*0270*/  LDG.E.U8 R2, desc[UR36][R2.64] ;  /* 0x0000002402027981 */ /* 0x000ea4000c1e1100 */
[----:B--2---:R-:W-:-:S04]  /*0280*/  I2FP.F32.U32 R0, R2 ;  /* 0x0000000200007245 */ /* 0x004fc80000201000 */
[----:B------:R-:W-:-:S04]  /*0290*/  F2FP.BF16.F32.PACK_AB R0, RZ, R0 ;  /* 0x00000000ff00723e */ /* 0x000fc800000010ff */
[----:B------:R-:W-:Y:S01]  /*02a0*/  PRMT R27, R0, 0x7610, R27 ;  /* 0x00007610001b7816 */ /* 0x000fe2000000001b */
[----:B------:R-:W-:Y:S06]  /*02b0*/  BRA `(.L_x_9589) ;  /* 0x0000000c00c87947 */ /* 0x000fec0003800000 */
.L_x_9586:
[----:B------:R-:W-:-:S13]  /*02c0*/  ISETP.NE.AND P0, PT, R0, 0x2, PT ;  /* 0x000000020000780c */ /* 0x000fda0003f05270 */
[----:B------:R-:W-:Y:S05]  /*02d0*/  @!P0 BRA `(.L_x_9590) ;  /* 0x0000000000388947 */ /* 0x000fea0003800000 */
[----:B------:R-:W-:-:S13]  /*02e0*/  ISETP.NE.AND P0, PT, R0, 0x3, PT ;  /* 0x000000030000780c */ /* 0x000fda0003f05270 */
[----:B------:R-:W-:Y:S05]  /*02f0*/  @!P0 BRA `(.L_x_9591) ;  /* 0x00000000001c8947 */ /* 0x000fea0003800000 */
[----:B------:R-:W-:-:S13]  /*0300*/  ISETP.NE.AND P0, PT, R0, 0x4, PT ;  /* 0x000000040000780c */ /* 0x000fda0003f05270 */
[----:B------:R-:W-:Y:S05]  /*0310*/  @P0 BRA `(.L_x_9588) ;  /* 0x0000000c00440947 */ /* 0x000fea0003800000 */
[----:B------:R-:W2:Y:S02]  /*0320*/  LDG.E.64 R2, desc[UR36][R2.64] ;  /* 0x0000002402027981 */ /* 0x000ea4000c1e1b00 */
[----:B--2---:R-:W1:Y:S02]  /*0330*/  I2F.S64 R0, R2 ;  /* 0x0000000200007312 */ /* 0x004e640000301400 */
[----:B-1----:R-:W-:-:S04]  /*0340*/  F2FP.BF16.F32.PACK_AB R0, RZ, R0 ;  /* 0x00000000ff00723e */ /* 0x002fc800000010ff */
[----:B------:R-:W-:Y:S01]  /*0350*/  PRMT R27, R0, 0x7610, R27 ;  /* 0x00007610001b7816 */ /* 0x000fe2000000001b */
[----:B------:R-:W-:Y:S06]  /*0360*/  BRA `(.L_x_9589) ;  /* 0x0000000c009c7947 */ /* 0x000fec0003800000 */
.L_x_9591:
[----:B------:R-:W2:Y:S02]  /*0370*/  LDG.E R2, desc[UR36][R2.64] ;  /* 0x0000002402027981 */ /* 0x000ea4000c1e1900 */
[----:B--2---:R-:W-:-:S04]  /*0380*/  I2FP.F32.S32 R0, R2 ;  /* 0x0000000200007245 */ /* 0x004fc80000201400 */
[----:B------:R-:W-:-:S04]  /*0390*/  F2FP.BF16.F32.PACK_AB R0, RZ, R0 ;  /* 0x00000000ff00723e */ /* 0x000fc800000010ff */
[----:B------:R-:W-:Y:S01]  /*03a0*/  PRMT R27, R0, 0x7610, R27 ;  /* 0x00007610001b7816 */ /* 0x000fe2000000001b */
[----:B------:R-:W-:Y:S06]  /*03b0*/  BRA `(.L_x_9589) ;  /* 0x0000000c00887947 */ /* 0x000fec0003800000 */
.L_x_9590:
[----:B------:R-:W2:Y:S02]  /*03c0*/  LDG.E.U16 R2, desc[UR36][R2.64] ;  /* 0x0000002402027981 */ /* 0x000ea4000c1e1500 */
[----:B--2---:R-:W1:Y:S02]  /*03d0*/  I2F.S16 R0, R2 ;  /* 0x0000000200007306 */ /* 0x004e640000101400 */
[----:B-1----:R-:W-:-:S04]  /*03e0*/  F2FP.BF16.F32.PACK_AB R0, RZ, R0 ;  /* 0x00000000ff00723e */ /* 0x002fc800000010ff */
[----:B------:R-:W-:Y:S01]  /*03f0*/  PRMT R27, R0, 0x7610, R27 ;  /* 0x00007610001b7816 */ /* 0x000fe2000000001b */
[----:B------:R-:W-:Y:S06]  /*0400*/  BRA `(.L_x_9589) ;  /* 0x0000000c00747947 */ /* 0x000fec0003800000 */
.L_x_9585:
        /* <DEDUP_REMOVED lines=9> */
.L_x_9593:
[----:B------:R-:W2:Y:S02]  /*04a0*/  LDG.E.U16 R0, desc[UR36][R2.64] ;  /* 0x0000002402007981 */ /* 0x000ea4000c1e1500 */
[----:B--2---:R-:W-:-:S05]  /*04b0*/  HADD2.F32 R0, -RZ, R0.H0_H0 ;  /* 0x20000000ff007230 */ /* 0x004fca0000004100 */
[----:B------:R-:W-:-:S04]  /*04c0*/  F2FP.BF16.F32.PACK_AB R0, RZ, R0 ;  /* 0x00000000ff00723e */ /* 0x000fc800000010ff */
[----:B------:R-:W-:Y:S01]  /*04d0*/  PRMT R27, R0, 0x7610, R27 ;  /* 0x00007610001b7816 */ /* 0x000fe2000000001b */
[----:B------:R-:W-:Y:S06]  /*04e0*/  BRA `(.L_x_9589) ;  /* 0x0000000c003c7947 */ /* 0x000fec0003800000 */
.L_x_9592:
        /* <DEDUP_REMOVED lines=9> */
.L_x_9595:
[----:B------:R-:W2:Y:S02]  /*0580*/  LDG.E.U16 R2, desc[UR36][R2.64] ;  /* 0x0000002402027981 */ /* 0x000ea4000c1e1500 */
[----:B--2---:R-:W-:-:S05]  /*0590*/  HADD2.F32 R0, -RZ, R2.H0_H0 ;  /* 0x20000002ff007230 */ /* 0x004fca0000004100 */
[----:B------:R-:W-:-:S04]  /*05a0*/  F2FP.BF16.F32.PACK_AB R0, RZ, R0 ;  /* 0x00000000ff00723e */ /* 0x000fc800000010ff */
[----:B------:R-:W-:Y:S01]  /*05b0*/  PRMT R27, R0, 0x7610, R27 ;  /* 0x00007610001b7816 */ /* 0x000fe2000000001b */
[----:B------:R-:W-:Y:S06]  /*05c0*/  BRA `(.L_x_9589) ;  /* 0x0000000c00047947 */ /* 0x000fec0003800000 */
.L_x_9594:
[----:B------:R-:W2:Y:S01]  /*05d0*/  LDG.E.64 R2, desc[UR36][R2.64] ;  /* 0x0000002402027981 */ /* 0x000ea2000c1e1b00 */
[----:B------:R-:W-:Y:S01]  /*05e0*/  UMOV UR4, 0xf0000000 ;  /* 0xf000000000047882 */ /* 0x000fe20000000000 */
[----:B------:R-:W-:Y:S01]  /*05f0*/  UMOV UR5, 0x380fffff ;  /* 0x380fffff00057882 */ /* 0x000fe20000000000 */
[----:B--2---:R-:W1:Y:S01]  /*0600*/  F2F.F32.F64 R0, R2 ;  /* 0x0000000200007310 */ /* 0x004e620000301000 */
[----:B------:R-:W-:-:S14]  /*0610*/  DSETP.GEU.AND P0, PT, |R2|, UR4, PT ;  /* 0x0000000402007e2a */ /* 0x000fdc000bf0e200 */
[----:B-1----:R-:W-:-:S05]  /*0620*/  @!P0 FMUL R0, R0, 1.175494350822287508e-38 ;  /* 0x0080000000008820 */ /* 0x002fca0000400000 */
[----:B------:R-:W-:-:S04]  /*0630*/  F2FP.BF16.F32.PACK_AB R0, RZ, R0 ;  /* 0x00000000ff00723e */ /* 0x000fc800000010ff */
[----:B------:R-:W-:Y:S01]  /*0640*/  PRMT R27, R0, 0x7610, R27 ;  /* 0x00007610001b7816 */ /* 0x000fe2000000001b */
[----:B------:R-:W-:Y:S06]  /*0650*/  BRA `(.L_x_9589) ;  /* 0x0000000800e07947 */ /* 0x000fec0003800000 */
.L_x_9584:
        /* <DEDUP_REMOVED lines=14> */
.L_x_9598:
        /* <DEDUP_REMOVED lines=9> */
.L_x_9597:
        /* <DEDUP_REMOVED lines=10> */
[----:B------:R-:W1:Y:S01]  /*0870*/  FLO.U32 R5, R4 ;  /* 0x0000000400057300 */ /* 0x000e6200000e0000 */
[C---:B------:R-:W-:Y:S02]  /*0880*/  VIADD R6, R4.reuse, 0x1000000 ;  /* 0x0100000004067836 */ /* 0x040fe40000000000 */
[----:B------:R-:W-:-:S03]  /*0890*/  VIADD R2, R4, 0xffffffff ;  /* 0xffffffff04027836 */ /* 0x000fc60000000000 */
[----:B------:R-:W-:Y:S02]  /*08a0*/  SHF.R.S32.HI R6, RZ, 0x8, R6 ;  /* 0x00000008ff067819 */ /* 0x000fe40000011406 */
[----:B------:R-:W-:Y:S02]  /*08b0*/  SHF.R.S32.HI R2, RZ, 0x1f, R2 ;  /* 0x0000001fff027819 */ /* 0x000fe40000011402 */
[----:B-1----:R-:W-:-:S04]  /*08c0*/  IADD3 R5, -R5, 0x1f, RZ ;  /* 0x0000001f05057810 */ /* 0x002fc80007ffe1ff */
        /* <DEDUP_REMOVED lines=12> */
.L_x_9600:
        /* <DEDUP_REMOVED lines=15> */
.L_x_9599:
[----:B------:R1:W5:Y:S01]  /*0a80*/  LDG.E.U16 R27, desc[UR36][R2.64] ;  /* 0x00000024021b7981 */ /* 0x000362000c1e1500 */
[----:B------:R-:W-:Y:S05]  /*0a90*/  BRA `(.L_x_9589) ;  /* 0x0000000400d07947 */ /* 0x000fea0003800000 */
.L_x_9596:
        /* <DEDUP_REMOVED lines=13> */
.L_x_9603:
        /* <DEDUP_REMOVED lines=15> */
[----:B------:R-:W1:Y:S02]  /*0c60*/  FLO.U32 R3, R2 ;  /* 0x0000000200037300 */ /* 0x000e6400000e0000 */
[----:B-1----:R-:W-:-:S04]  /*0c70*/  IADD3 R3, -R3, 0x1f, RZ ;  /* 0x0000001f03037810 */ /* 0x002fc80007ffe1ff */
[----:B------:R-:W-:Y:S01]  /*0c80*/  IADD3 R0, R0, 0x1d, -R3 ;  /* 0x0000001d00007810 */ /* 0x000fe20007ffe803 */
[----:B------:R-:W-:-:S05]  /*0c90*/  VIADD R5, R3, 0xffffffe4 ;  /* 0xffffffe403057836 */ /* 0x000fca0000000000 */
[----:B------:R-:W-:-:S04]  /*0ca0*/  SHF.L.U32 R5, R2, R5, RZ ;  /* 0x0000000502057219 */ /* 0x000fc800000006ff */
[----:B------:R-:W-:-:S07]  /*0cb0*/  LOP3.LUT R2, R5, 0x7, RZ, 0xc0, !PT ;  /* 0x0000000705027812 */ /* 0x000fce00078ec0ff */
.L_x_9607:
[----:B------:R-:W-:Y:S05]  /*0cc0*/  BSYNC B1 ;  /* 0x0000000000017941 */ /* 0x000fea0003800000 */
.L_x_9606:
[----:B------:R-:W-:Y:S01]  /*0cd0*/  LEA R3, R0, 0x3b800000, 0x17 ;  /* 0x3b80000000037811 */ /* 0x000fe200078eb8ff */
[----:B------:R-:W-:-:S05]  /*0ce0*/  IMAD.SHL.U32 R0, R2, 0x100000, RZ ;  /* 0x0010000002007824 */ /* 0x000fca00078e00ff */
[----:B------:R-:W-:-:S07]  /*0cf0*/  LOP3.LUT R0, R3, R0, R4, 0xfe, !PT ;  /* 0x0000000003007212 */ /* 0x000fce00078efe04 */
.L_x_9605:
[----:B------:R-:W-:Y:S05]  /*0d00*/  BSYNC B0 ;  /* 0x0000000000007941 */ /* 0x000fea0003800000 */
.L_x_9604:
[----:B------:R-:W-:-:S04]  /*0d10*/  F2FP.BF16.F32.PACK_AB R0, RZ, R0 ;  /* 0x00000000ff00723e */ /* 0x000fc800000010ff */
[----:B------:R-:W-:Y:S01]  /*0d20*/  PRMT R27, R0, 0x7610, R27 ;  /* 0x00007610001b7816 */ /* 0x000fe2000000001b */
[----:B------:R-:W-:Y:S06]  /*0d30*/  BRA `(.L_x_9589) ;  /* 0x0000000400287947 */ /* 0x000fec0003800000 */
.L_x_9602:
        /* <DEDUP_REMOVED lines=21> */
.L_x_9611:
[----:B------:R-:W-:Y:S05]  /*0e90*/  BSYNC B1 ;  /* 0x0000000000017941 */ /* 0x000fea0003800000 */
.L_x_9610:
[----:B------:R-:W-:Y:S01]  /*0ea0*/  LEA R3, R0, 0x37800000, 0x17 ;  /* 0x3780000000037811 */ /* 0x000fe200078eb8ff */
[----:B------:R-:W-:-:S05]  /*0eb0*/  IMAD.SHL.U32 R0, R2, 0x200000, RZ ;  /* 0x0020000002007824 */ /* 0x000fca00078e00ff */
[----:B------:R-:W-:-:S07]  /*0ec0*/  LOP3.LUT R0, R3, R0, R4, 0xfe, !PT ;  /* 0x0000000003007212 */ /* 0x000fce00078efe04 */
.L_x_9609:
[----:B------:R-:W-:Y:S05]  /*0ed0*/  BSYNC B0 ;  /* 0x0000000000007941 */ /* 0x000fea0003800000 */
.L_x_9608:
[----:B------:R-:W-:-:S04]  /*0ee0*/  F2FP.BF16.F32.PACK_AB R0, RZ, R0 ;  /* 0x00000000ff00723e */ /* 0x000fc800000010ff */
[----:B------:R-:W-:Y:S01]  /*0ef0*/  PRMT R27, R0, 0x7610, R27 ;  /* 0x00007610001b7816 */ /* 0x000fe2000000001b */
[----:B------:R-:W-:Y:S06]  /*0f00*/  BRA `(.L_x_9589) ;  /* 0x0000000000b47947 */ /* 0x000fec0003800000 */
.L_x_9601:
        /* <DEDUP_REMOVED lines=14> */
.L_x_9615:
[----:B------:R-:W-:Y:S05]  /*0ff0*/  BSYNC B0 ;  /* 0x0000000000007941 */ /* 0x000fea0003800000 */
.L_x_9614:
[----:B------:R-:W-:-:S04]  /*1000*/  F2FP.BF16.F32.PACK_AB R0, RZ, R0 ;  /* 0x00000000ff00723e */ /* 0x000fc800000010ff */
[----:B------:R-:W-:Y:S01]  /*1010*/  PRMT R27, R0, 0x7610, R27 ;  /* 0x00007610001b7816 */ /* 0x000fe2000000001b */
[----:B------:R-:W-:Y:S06]  /*1020*/  BRA `(.L_x_9589) ;  /* 0x00000000006c7947 */ /* 0x000fec0003800000 */
.L_x_9588:
        /* <DEDUP_REMOVED lines=15> */
[----:B01----:R-:W-:Y:S05]  /*1120*/  CALL.ABS.NOINC R2 ;  /* 0x0000000002007343 */ /* 0x003fea0003c00000 */
.L_x_9616:
[----:B------:R-:W-:Y:S01]  /*1130*/  PRMT R27, RZ, 0x7610, R27 ;  /* 0x00007610ff1b7816 */ /* 0x000fe2000000001b */
[----:B------:R-:W-:Y:S06]  /*1140*/  BRA `(.L_x_9589) ;  /* 0x0000000000247947 */ /* 0x000fec0003800000 */
.L_x_9613:
[----:B------:R-:W2:Y:S02]  /*1150*/  LDG.E.64 R2, desc[UR36][R2.64] ;  /* 0x0000002402027981 */ /* 0x000ea4000c1e1b00 */
[----:B--2---:R-:W1:Y:S02]  /*1160*/  I2F.U64 R0, R2 ;  /* 0x0000000200007312 */ /* 0x004e640000301000 */
[----:B-1----:R-:W-:-:S04]  /*1170*/  F2FP.BF16.F32.PACK_AB R0, RZ, R0 ;  /* 0x00000000ff00723e */ /* 0x002fc800000010ff */
[----:B------:R-:W-:Y:S01]  /*1180*/  PRMT R27, R0, 0x7610, R27 ;  /* 0x00007610001b7816 */ /* 0x000fe2000000001b */
[----:B------:R-:W-:Y:S06]  /*1190*/  BRA `(.L_x_9589) ;  /* 0x0000000000107947 */ /* 0x000fec0003800000 */
.L_x_9612:
[----:B------:R-:W2:Y:S02]  /*11a0*/  LDG.E R2, desc[UR36][R2.64] ;  /* 0x0000002402027981 */ /* 0x000ea4000c1e1900 */
[----:B--2---:R-:W-:-:S04]  /*11b0*/  I2FP.F32.U32 R0, R2 ;  /* 0x0000000200007245 */ /* 0x004fc80000201000 */
[----:B------:R-:W-:-:S04]  /*11c0*/  F2FP.BF16.F32.PACK_AB R0, RZ, R0 ;  /* 0x00000000ff00723e */ /* 0x000fc800000010ff */
[----:B------:R-:W-:-:S07]  /*11d0*/  PRMT R27, R0, 0x7610, R27 ;  /* 0x00007610001b7816 */ /* 0x000fce000000001b */
.L_x_9589:
[----:B-1----:R-:W1:Y:S01]  /*11e0*/  LDC.64 R2, c[0x0][0x228] ;  /* 0x00008a00ff027b82 */ /* 0x002e620000000a00 */
[----:B------:R-:W-:Y:S01]  /*11f0*/  PRMT R0, R17, 0x9910, RZ ;  /* 0x0000991011007816 */ /* 0x000fe200000000ff */
[----:B------:R-:W-:Y:S01]  /*1200*/  ULDC UR4, c[0x0][0x244] ;  /* 0x0000910000047ab9 */ /* 0x000fe20000000800 */
[----:B------:R-:W-:Y:S01]  /*1210*/  BSSY B6, `(.L_x_9617) ;  /* 0x00000df000067945 */ /* 0x000fe20003800000 */
[----:B------:R-:W-:Y:S01]  /*1220*/  IMAD R5, R16, UR4, RZ ;  /* 0x0000000410057c24 */ /* 0x000fe2000f8e02ff */
[----:B------:R-:W-:-:S04]  /*1230*/  ISETP.GT.AND P0, PT, R0, 0x9, PT ;  /* 0x000000090000780c */ /* 0x000fc80003f04270 */
[----:B-1----:R-:W-:-:S05]  /*1240*/  IADD3 R2, P1, R5, R2, RZ ;  /* 0x0000000205027210 */ /* 0x002fca0007f3e0ff */
        /* <DEDUP_REMOVED lines=13> */
.L_x_9621:
[----:B------:R-:W2:Y:S02]  /*1320*/  LDG.E.U8 R2, desc[UR36][R2.64] ;  /* 0x0000002402027981 */ /* 0x000ea4000c1e1100 */
[----:B--2---:R-:W-:Y:S01]  /*1330*/  I2FP.F32.U32 R18, R2 ;  /* 0x0000000200127245 */ /* 0x004fe20000201000 */
[----:B------:R-:W-:Y:S06]  /*1340*/  BRA `(.L_x_9623) ;  /* 0x0000000c002c7947 */ /* 0x000fec0003800000 */
.L_x_9620:
        /* <DEDUP_REMOVED lines=9> */
.L_x_9625:
[----:B------:R-:W2:Y:S02]  /*13e0*/  LDG.E R2, desc[UR36][R2.64] ;  /* 0x0000002402027981 */ /* 0x000ea4000c1e1900 */
[----:B--2---:R-:W-:Y:S01]  /*13f0*/  I2FP.F32.S32 R18, R2 ;  /* 0x0000000200127245 */ /* 0x004fe20000201400 */
[----:B------:R-:W-:Y:S06]  /*1400*/  BRA `(.L_x_9623) ;  /* 0x0000000800fc7947 */ /* 0x000fec0003800000 */
.L_x_9624:
[----:B------:R-:W2:Y:S02]  /*1410*/  LDG.E.U16 R2, desc[UR36][R2.64] ;  /* 0x0000002402027981 */ /* 0x000ea4000c1e1500 */
[----:B--2---:R3:W4:Y:S01]  /*1420*/  I2F.S16 R18, R2 ;  /* 0x0000000200127306 */ /* 0x0047220000101400 */
[----:B------:R-:W-:Y:S05]  /*1430*/  BRA `(.L_x_9623) ;  /* 0x0000000800f07947 */ /* 0x000fea0003800000 */
.L_x_9619:
        /* <DEDUP_REMOVED lines=8> */
.L_x_9627:
[----:B------:R-:W2:Y:S02]  /*14c0*/  LDG.E.U16 R2, desc[UR36][R2.64] ;  /* 0x0000002402027981 */ /* 0x000ea4000c1e1500 */
[----:B--2---:R-:W-:Y:S01]  /*14d0*/  HADD2.F32 R18, -RZ, R2.H0_H0 ;  /* 0x20000002ff127230 */ /* 0x004fe20000004100 */
[----:B------:R-:W-:Y:S06]  /*14e0*/  BRA `(.L_x_9623) ;  /* 0x0000000800c47947 */ /* 0x000fec0003800000 */
.L_x_9626:
        /* <DEDUP_REMOVED lines=8> */
.L_x_9629:
[----:B------:R-:W2:Y:S02]  /*1570*/  LDG.E.U16 R2, desc[UR36][R2.64] ;  /* 0x0000002402027981 */ /* 0x000ea4000c1e1500 */
[----:B--2---:R-:W-:Y:S01]  /*1580*/  HADD2.F32 R18, -RZ, R2.H0_H0 ;  /* 0x20000002ff127230 */ /* 0x004fe20000004100 */
[----:B------:R-:W-:Y:S06]  /*1590*/  BRA `(.L_x_9623) ;  /* 0x0000000800987947 */ /* 0x000fec0003800000 */
.L_x_9628:
[----:B------:R-:W2:Y:S01]  /*15a0*/  LDG.E.64 R2, desc[UR36][R2.64] ;  /* 0x0000002402027981 */ /* 0x000ea2000c1e1b00 */
[----:B------:R-:W-:Y:S01]  /*15b0*/  UMOV UR4, 0xf0000000 ;  /* 0xf000000000047882 */ /* 0x000fe20000000000 */
[----:B------:R-:W-:Y:S01]  /*15c0*/  UMOV UR5, 0x380fffff ;  /* 0x380fffff00057882 */ /* 0x000fe20000000000 */
[----:B--2---:R-:W1:Y:S01]  /*15d0*/  F2F.F32.F64 R18, R2 ;  /* 0x0000000200127310 */ /* 0x004e620000301000 */
[----:B------:R-:W-:-:S14]  /*15e0*/  DSETP.GEU.AND P0, PT, |R2|, UR4, PT ;  /* 0x0000000402007e2a */ /* 0x000fdc000bf0e200 */
[----:B-1----:R-:W-:Y:S01]  /*15f0*/  @!P0 FMUL R18, R18, 1.175494350822287508e-38 ;  /* 0x0080000012128820 */ /* 0x002fe20000400000 */
[----:B------:R-:W-:Y:S06]  /*1600*/  BRA `(.L_x_9623) ;  /* 0x00000008007c7947 */ /* 0x000fec0003800000 */
.L_x_9618:
        /* <DEDUP_REMOVED lines=12> */
.L_x_9632:
[----:B------:R-:W2:Y:S01]  /*16d0*/  LDG.E.64 R2, desc[UR36][R2.64] ;  /* 0x0000002402027981 */ /* 0x000ea2000c1e1b00 */
[----:B------:R-:W-:Y:S01]  /*16e0*/  UMOV UR4, 0xf0000000 ;  /* 0xf000000000047882 */ /* 0x000fe20000000000 */
[----:B------:R-:W-:Y:S01]  /*16f0*/  UMOV UR5, 0x380fffff ;  /* 0x380fffff00057882 */ /* 0x000fe20000000000 */
[----:B--2---:R-:W1:Y:S01]  /*1700*/  F2F.F32.F64 R18, R2 ;  /* 0x0000000200127310 */ /* 0x004e620000301000 */
[----:B------:R-:W-:-:S14]  /*1710*/  DSETP.GEU.AND P0, PT, |R2|, UR4, PT ;  /* 0x0000000402007e2a */ /* 0x000fdc000bf0e200 */
[----:B-1----:R-:W-:Y:S01]  /*1720*/  @!P0 FMUL R18, R18, 1.175494350822287508e-38 ;  /* 0x0080000012128820 */ /* 0x002fe20000400000 */
[----:B------:R-:W-:Y:S06]  /*1730*/  BRA `(.L_x_9623) ;  /* 0x0000000800307947 */ /* 0x000fec0003800000 */
.L_x_9631:
        /* <DEDUP_REMOVED lines=11> */
[----:B------:R-:W-:-:S05]  /*17f0*/  VIADD R2, R0, 0xffffffff ;  /* 0xffffffff00027836 */ /* 0x000fca0000000000 */
[----:B------:R-:W-:Y:S02]  /*1800*/  SHF.R.S32.HI R2, RZ, 0x1f, R2 ;  /* 0x0000001fff027819 */ /* 0x000fe40000011402 */
[----:B-1----:R-:W-:-:S04]  /*1810*/  IADD3 R4, -R4, 0x1f, RZ ;  /* 0x0000001f04047810 */ /* 0x002fc80007ffe1ff */
        /* <DEDUP_REMOVED lines=12> */
.L_x_9634:
        /* <DEDUP_REMOVED lines=13> */
.L_x_9633:
[----:B------:R-:W2:Y:S02]  /*19b0*/  LDG.E.U16 R2, desc[UR36][R2.64] ;  /* 0x0000002402027981 */ /* 0x000ea4000c1e1500 */
[----:B--2---:R-:W-:Y:S01]  /*19c0*/  IMAD.U32 R18, R2, 0x10000, RZ ;  /* 0x0001000002127824 */ /* 0x004fe200078e00ff */
[----:B------:R-:W-:Y:S06]  /*19d0*/  BRA `(.L_x_9623) ;  /* 0x0000000400887947 */ /* 0x000fec0003800000 */
.L_x_9630:
        /* <DEDUP_REMOVED lines=11> */
.L_x_9637:
        /* <DEDUP_REMOVED lines=20> */
.L_x_9639:
[----:B------:R-:W-:Y:S05]  /*1bd0*/  BSYNC B0 ;  /* 0x0000000000007941 */ /* 0x000fea0003800000 */
.L_x_9638:
[----:B------:R-:W-:Y:S01]  /*1be0*/  IMAD.SHL.U32 R2, R2, 0x100000, RZ ;  /* 0x0010000002027824 */ /* 0x000fe200078e00ff */
[----:B------:R-:W-:-:S04]  /*1bf0*/  LEA R3, R0, 0x3b800000, 0x17 ;  /* 0x3b80000000037811 */ /* 0x000fc800078eb8ff */
[----:B------:R-:W-:Y:S01]  /*1c00*/  LOP3.LUT R18, R3, R2, R18, 0xfe, !PT ;  /* 0x0000000203127212 */ /* 0x000fe200078efe12 */
[----:B------:R-:W-:Y:S06]  /*1c10*/  BRA `(.L_x_9623) ;  /* 0x0000000000f87947 */ /* 0x000fec0003800000 */
.L_x_9636:
        /* <DEDUP_REMOVED lines=20> */
.L_x_9641:
[----:B------:R-:W-:Y:S05]  /*1d60*/  BSYNC B0 ;  /* 0x0000000000007941 */ /* 0x000fea0003800000 */
.L_x_9640:
[----:B------:R-:W-:Y:S01]  /*1d70*/  IMAD.SHL.U32 R2, R2, 0x200000, RZ ;  /* 0x0020000002027824 */ /* 0x000fe200078e00ff */
[----:B------:R-:W-:-:S04]  /*1d80*/  LEA R3, R0, 0x37800000, 0x17 ;  /* 0x3780000000037811 */ /* 0x000fc800078eb8ff */
[----:B------:R-:W-:Y:S01]  /*1d90*/  LOP3.LUT R18, R3, R2, R18, 0xfe, !PT ;  /* 0x0000000203127212 */ /* 0x000fe200078efe12 */
[----:B------:R-:W-:Y:S06]  /*1da0*/  BRA `(.L_x_9623) ;  /* 0x0000000000947947 */ /* 0x000fec0003800000 */
.L_x_9635:
        /* <DEDUP_REMOVED lines=14> */
.L_x_9622:
        /* <DEDUP_REMOVED lines=15> */
[----:B01---5:R-:W-:Y:S05]  /*1f80*/  CALL.ABS.NOINC R2 ;  /* 0x0000000002007343 */ /* 0x023fea0003c00000 */
.L_x_9644:
[----:B------:R-:W-:Y:S01]  /*1f90*/  IMAD.MOV.U32 R18, RZ, RZ, RZ ;  /* 0x000000ffff127224 */ /* 0x000fe200078e00ff */
[----:B------:R-:W-:Y:S06]  /*1fa0*/  BRA `(.L_x_9623) ;  /* 0x0000000000147947 */ /* 0x000fec0003800000 */
.L_x_9643:
[----:B------:R-:W2:Y:S02]  /*1fb0*/  LDG.E.64 R2, desc[UR36][R2.64] ;  /* 0x0000002402027981 */ /* 0x000ea4000c1e1b00 */
[----:B--2---:R1:W2:Y:S01]  /*1fc0*/  I2F.U64 R18, R2 ;  /* 0x0000000200127312 */ /* 0x0042a20000301000 */
[----:B------:R-:W-:Y:S05]  /*1fd0*/  BRA `(.L_x_9623) ;  /* 0x0000000000087947 */ /* 0x000fea0003800000 */
.L_x_9642:
[----:B------:R-:W2:Y:S02]  /*1fe0*/  LDG.E R2, desc[UR36][R2.64] ;  /* 0x0000002402027981 */ /* 0x000ea4000c1e1900 */
[----:B--2---:R-:W-:-:S07]  /*1ff0*/  I2FP.F32.U32 R18, R2 ;  /* 0x0000000200127245 */ /* 0x004fce0000201000 */
.L_x_9623:
[----:B------:R-:W-:Y:S05]  /*2000*/  BSYNC B6 ;  /* 0x0000000000067941 */ /* 0x000fea0003800000 */
.L_x_9617:
[----:B-1-3--:R-:W1:Y:S01]  /*2010*/  LDC.64 R2, c[0x0][0x230] ;  /* 0x00008c00ff027b82 */ /* 0x00ae620000000a00 */
[----:B0-----:R-:W-:Y:S01]  /*2020*/  PRMT R0, R19, 0x9910, RZ ;  /* 0x0000991013007816 */ /* 0x001fe200000000ff */
        /* <DEDUP_REMOVED lines=16> */
[----:B---3--:R-:W3:Y:S01]  /*2130*/  I2F.S16 R2, R2 ;  /* 0x0000000200027306 */ /* 0x008ee20000101400 */
[----:B------:R-:W-:Y:S05]  /*2140*/  BRA `(.L_x_9651) ;  /* 0x0000000c00387947 */ /* 0x000fea0003800000 */
.L_x_9649:
[----:B------:R-:W3:Y:S02]  /*2150*/  LDG.E.U8 R2, desc[UR36][R4.64] ;  /* 0x0000002404027981 */ /* 0x000ee4000c1e1100 */
[----:B---3--:R-:W-:Y:S01]  /*2160*/  I2FP.F32.U32 R2, R2 ;  /* 0x0000000200027245 */ /* 0x008fe20000201000 */
[----:B------:R-:W-:Y:S06]  /*2170*/  BRA `(.L_x_9651) ;  /* 0x0000000c002c7947 */ /* 0x000fec0003800000 */
.L_x_9648:
[----:B------:R-:W-:-:S13]  /*2180*/  ISETP.NE.AND P0, PT, R0, 0x2, PT ;  /* 0x000000020000780c */ /* 0x000fda0003f05270 */
[----:B------:R-:W-:Y:S05]  /*2190*/  @!P0 BRA `(.L_x_9652) ;  /* 0x0000000000288947 */ /* 0x000fea0003800000 */
[----:B------:R-:W-:-:S13]  /*21a0*/  ISETP.NE.AND P0, PT, R0, 0x3, PT ;  /* 0x000000030000780c */ /* 0x000fda0003f05270 */
[----:B------:R-:W-:Y:S05]  /*21b0*/  @!P0 BRA `(.L_x_9653) ;  /* 0x0000000000148947 */ /* 0x000fea0003800000 */
[----:B------:R-:W-:-:S13]  /*21c0*/  ISETP.NE.AND P0, PT, R0, 0x4, PT ;  /* 0x000000040000780c */ /* 0x000fda0003f05270 */
[----:B------:R-:W-:Y:S05]  /*21d0*/  @P0 BRA `(.L_x_9650) ;  /* 0x0000000800b80947 */ /* 0x000fea0003800000 */
[----:B------:R-:W3:Y:S02]  /*21e0*/  LDG.E.64 R2, desc[UR36][R4.64] ;  /* 0x0000002404027981 */ /* 0x000ee4000c1e1b00 */
[----:B---3--:R0:W1:Y:S01]  /*21f0*/  I2F.S64 R2, R2 ;  /* 0x0000000200027312 */ /* 0x0080620000301400 */
[----:B------:R-:W-:Y:S05]  /*2200*/  BRA `(.L_x_9651) ;  /* 0x0000000c00087947 */ /* 0x000fea0003800000 */
.L_x_9653:
[----:B------:R-:W3:Y:S02]  /*2210*/  LDG.E R2, desc[UR36][R4.64] ;  /* 0x0000002404027981 */ /* 0x000ee4000c1e1900 */
[----:B---3--:R-:W-:Y:S01]  /*2220*/  I2FP.F32.S32 R2, R2 ;  /* 0x0000000200027245 */ /* 0x008fe20000201400 */
[----:B------:R-:W-:Y:S06]  /*2230*/  BRA `(.L_x_9651) ;  /* 0x0000000800fc7947 */ /* 0x000fec0003800000 */
.L_x_9652:
[----:B------:R-:W3:Y:S02]  /*2240*/  LDG.E.U16 R2, desc[UR36][R4.64] ;  /* 0x0000002404027981 */ /* 0x000ee4000c1e1500 */
[----:B---3--:R-:W0:Y:S01]  /*2250*/  I2F.S16 R2, R2 ;  /* 0x0000000200027306 */ /* 0x008e220000101400 */
[----:B------:R-:W-:Y:S05]  /*2260*/  BRA `(.L_x_9651) ;  /* 0x0000000800f07947 */ /* 0x000fea0003800000 */
.L_x_9647:
        /* <DEDUP_REMOVED lines=8> */
.L_x_9655:
[----:B------:R-:W3:Y:S02]  /*22f0*/  LDG.E.U16 R2, desc[UR36][R4.64] ;  /* 0x0000002404027981 */ /* 0x000ee4000c1e1500 */
[----:B---3--:R-:W-:Y:S01]  /*2300*/  HADD2.F32 R2, -RZ, R2.H0_H0 ;  /* 0x20000002ff027230 */ /* 0x008fe20000004100 */
[----:B------:R-:W-:Y:S06]  /*2310*/  BRA `(.L_x_9651) ;  /* 0x0000000800c47947 */ /* 0x000fec0003800000 */
.L_x_9654:
        /* <DEDUP_REMOVED lines=8> */
.L_x_9657:
[----:B------:R-:W3:Y:S02]  /*23a0*/  LDG.E.U16 R2, desc[UR36][R4.64] ;  /* 0x0000002404027981 */ /* 0x000ee4000c1e1500 */
[----:B---3--:R-:W-:Y:S01]  /*23b0*/  HADD2.F32 R2, -RZ, R2.H0_H0 ;  /* 0x20000002ff027230 */ /* 0x008fe20000004100 */
[----:B------:R-:W-:Y:S06]  /*23c0*/  BRA `(.L_x_9651) ;  /* 0x0000000800987947 */ /* 0x000fec0003800000 */
.L_x_9656:
[----:B------:R-:W3:Y:S01]  /*23d0*/  LDG.E.64 R4, desc[UR36][R4.64] ;  /* 0x0000002404047981 */ /* 0x000ee2000c1e1b00 */
[----:B------:R-:W-:Y:S01]  /*23e0*/  UMOV UR4, 0xf0000000 ;  /* 0xf000000000047882 */ /* 0x000fe20000000000 */
[----:B------:R-:W-:Y:S01]  /*23f0*/  UMOV UR5, 0x380fffff ;  /* 0x380fffff00057882 */ /* 0x000fe20000000000 */
[----:B---3--:R-:W0:Y:S01]  /*2400*/  F2F.F32.F64 R2, R4 ;  /* 0x0000000400027310 */ /* 0x008e220000301000 */
[----:B------:R-:W-:-:S14]  /*2410*/  DSETP.GEU.AND P0, PT, |R4|, UR4, PT ;  /* 0x0000000404007e2a */ /* 0x000fdc000bf0e200 */
[----:B0-----:R-:W-:Y:S01]  /*2420*/  @!P0 FMUL R2, R2, 1.175494350822287508e-38 ;  /* 0x0080000002028820 */ /* 0x001fe20000400000 */
[----:B------:R-:W-:Y:S06]  /*2430*/  BRA `(.L_x_9651) ;  /* 0x00000008007c7947 */ /* 0x000fec0003800000 */
.L_x_9646:
        /* <DEDUP_REMOVED lines=8> */
[----:B------:R-:W3:Y:S02]  /*24c0*/  LDG.E.U8 R4, desc[UR36][R4.64] ;  /* 0x0000002404047981 */ /* 0x000ee4000c1e1100 */
[----:B---3--:R-:W-:-:S04]  /*24d0*/  ISETP.NE.AND P0, PT, R4, RZ, PT ;  /* 0x000000ff0400720c */ /* 0x008fc80003f05270 */
[----:B------:R-:W-:Y:S01]  /*24e0*/  FSEL R2, RZ, 1, !P0 ;  /* 0x3f800000ff027808 */ /* 0x000fe20004000000 */
[----:B------:R-:W-:Y:S08]  /*24f0*/  BRA `(.L_x_9651) ;  /* 0x00000008004c7947 */ /* 0x000ff00003800000 */
.L_x_9660:
[----:B------:R-:W3:Y:S01]  /*2500*/  LDG.E.64 R4, desc[UR36][R4.64] ;  /* 0x0000002404047981 */ /* 0x000ee2000c1e1b00 */
[----:B------:R-:W-:Y:S01]  /*2510*/  UMOV UR4, 0xf0000000 ;  /* 0xf000000000047882 */ /* 0x000fe20000000000 */
[----:B------:R-:W-:Y:S01]  /*2520*/  UMOV UR5, 0x380fffff ;  /* 0x380fffff00057882 */ /* 0x000fe20000000000 */
[----:B---3--:R-:W0:Y:S01]  /*2530*/  F2F.F32.F64 R2, R4 ;  /* 0x0000000400027310 */ /* 0x008e220000301000 */
[----:B------:R-:W-:-:S14]  /*2540*/  DSETP.GEU.AND P0, PT, |R4|, UR4, PT ;  /* 0x0000000404007e2a */ /* 0x000fdc000bf0e200 */
[----:B0-----:R-:W-:Y:S01]  /*2550*/  @!P0 FMUL R2, R2, 1.175494350822287508e-38 ;  /* 0x0080000002028820 */ /* 0x001fe20000400000 */
[----:B------:R-:W-:Y:S06]  /*2560*/  BRA `(.L_x_9651) ;  /* 0x0000000800307947 */ /* 0x000fec0003800000 */
.L_x_9659:
        /* <DEDUP_REMOVED lines=26> */
.L_x_9662:
        /* <DEDUP_REMOVED lines=11> */
[----:B------:R-:W-:Y:S01]  /*27c0*/  LOP3.LUT R2, R2, 0x80000000, R3, 0xf8, !PT ;  /* 0x8000000002027812 */ /* 0x000fe200078ef803 */
[----:B------:R-:W-:Y:S06]  /*27d0*/  BRA `(.L_x_9651) ;  /* 0x0000000400947947 */ /* 0x000fec0003800000 */
.L_x_9661:
[----:B------:R-:W3:Y:S02]  /*27e0*/  LDG.E.U16 R2, desc[UR36][R4.64] ;  /* 0x0000002404027981 */ /* 0x000ee4000c1e1500 */
[----:B---3--:R-:W-:Y:S01]  /*27f0*/  IMAD.U32 R2, R2, 0x10000, RZ ;  /* 0x0001000002027824 */ /* 0x008fe200078e00ff */
[----:B------:R-:W-:Y:S06]  /*2800*/  BRA `(.L_x_9651) ;  /* 0x0000000400887947 */ /* 0x000fec0003800000 */
.L_x_9658:
        /* <DEDUP_REMOVED lines=9> */
[----:B---3--:R-:W-:Y:S01]  /*28a0*/  I2FP.F32.U32 R2, R2 ;  /* 0x0000000200027245 */ /* 0x008fe20000201000 */
[----:B------:R-:W-:Y:S06]  /*28b0*/  BRA `(.L_x_9651) ;  /* 0x00000004005c7947 */ /* 0x000fec0003800000 */
.L_x_9665:
[----:B------:R-:W3:Y:S01]  /*28c0*/  LDG.E.U8 R4, desc[UR36][R4.64] ;  /* 0x0000002404047981 */ /* 0x000ee2000c1e1100 */
        /* <DEDUP_REMOVED lines=19> */
.L_x_9667:
[----:B------:R-:W-:Y:S05]  /*2a00*/  BSYNC B0 ;  /* 0x0000000000007941 */ /* 0x000fea0003800000 */
.L_x_9666:
[----:B------:R-:W-:Y:S01]  /*2a10*/  IMAD.SHL.U32 R2, R2, 0x100000, RZ ;  /* 0x0010000002027824 */ /* 0x000fe200078e00ff */
[----:B------:R-:W-:-:S04]  /*2a20*/  LEA R3, R0, 0x3b800000, 0x17 ;  /* 0x3b80000000037811 */ /* 0x000fc800078eb8ff */
[----:B------:R-:W-:Y:S01]  /*2a30*/  LOP3.LUT R2, R3, R2, R4, 0xfe, !PT ;  /* 0x0000000203027212 */ /* 0x000fe200078efe04 */
[----:B------:R-:W-:Y:S06]  /*2a40*/  BRA `(.L_x_9651) ;  /* 0x0000000000f87947 */ /* 0x000fec0003800000 */
.L_x_9664:
        /* <DEDUP_REMOVED lines=20> */
.L_x_9669:
[----:B------:R-:W-:Y:S05]  /*2b90*/  BSYNC B0 ;  /* 0x0000000000007941 */ /* 0x000fea0003800000 */
.L_x_9668:
[----:B------:R-:W-:Y:S01]  /*2ba0*/  IMAD.SHL.U32 R2, R2, 0x200000, RZ ;  /* 0x0020000002027824 */ /* 0x000fe200078e00ff */
[----:B------:R-:W-:-:S04]  /*2bb0*/  LEA R3, R0, 0x37800000, 0x17 ;  /* 0x3780000000037811 */ /* 0x000fc800078eb8ff */
[----:B------:R-:W-:Y:S01]  /*2bc0*/  LOP3.LUT R2, R3, R2, R4, 0xfe, !PT ;  /* 0x0000000203027212 */ /* 0x000fe200078efe04 */
[----:B------:R-:W-:Y:S06]  /*2bd0*/  BRA `(.L_x_9651) ;  /* 0x0000000000947947 */ /* 0x000fec0003800000 */
.L_x_9663:
[----:B------:R-:W-:-:S13]  /*2be0*/  ISETP.NE.AND P0, PT, R0, 0x1c, PT ;  /* 0x0000001c0000780c */ /* 0x000fda0003f05270 */
[----:B------:R-:W-:Y:S05]  /*2bf0*/  @!P0 BRA `(.L_x_9670) ;  /* 0x0000000000848947 */ /* 0x000fea0003800000 */
[----:B------:R-:W-:-:S13]  /*2c00*/  ISETP.NE.AND P0, PT, R0, 0x1d, PT ;  /* 0x0000001d0000780c */ /* 0x000fda0003f05270 */
[----:B------:R-:W-:Y:S05]  /*2c10*/  @!P0 BRA `(.L_x_9671) ;  /* 0x0000000000708947 */ /* 0x000fea0003800000 */
[----:B------:R-:W-:-:S13]  /*2c20*/  ISETP.NE.AND P0, PT, R0, 0x2c, PT ;  /* 0x0000002c0000780c */ /* 0x000fda0003f05270 */
[----:B------:R-:W-:Y:S05]  /*2c30*/  @P0 BRA `(.L_x_9650) ;  /* 0x0000000000200947 */ /* 0x000fea0003800000 */
[----:B------:R-:W3:Y:S01]  /*2c40*/  LDG.E.U8 R4, desc[UR36][R4.64] ;  /* 0x0000002404047981 */ /* 0x000ee2000c1e1100 */
[----:B------:R-:W-:Y:S01]  /*2c50*/  IMAD.MOV.U32 R2, RZ, RZ, 0x400000 ;  /* 0x00400000ff027424 */ /* 0x000fe200078e00ff */
[----:B---3--:R-:W-:-:S13]  /*2c60*/  ISETP.NE.AND P0, PT, R4, RZ, PT ;  /* 0x000000ff0400720c */ /* 0x008fda0003f05270 */
[----:B------:R-:W-:Y:S05]  /*2c70*/  @!P0 BRA `(.L_x_9651) ;  /* 0x00000000006c8947 */ /* 0x000fea0003800000 */
[----:B------:R-:W-:-:S13]  /*2c80*/  ISETP.NE.AND P0, PT, R4, 0xff, PT ;  /* 0x000000ff0400780c */ /* 0x000fda0003f05270 */
[----:B------:R-:W-:Y:S02]  /*2c90*/  @!P0 IMAD.MOV.U32 R2, RZ, RZ, 0x7f800001 ;  /* 0x7f800001ff028424 */ /* 0x000fe400078e00ff */
[----:B------:R-:W-:Y:S01]  /*2ca0*/  @P0 IMAD.SHL.U32 R2, R4, 0x800000, RZ ;  /* 0x0080000004020824 */ /* 0x000fe200078e00ff */
[----:B------:R-:W-:Y:S06]  /*2cb0*/  BRA `(.L_x_9651) ;  /* 0x00000000005c7947 */ /* 0x000fec0003800000 */
.L_x_9650:
        /* <DEDUP_REMOVED lines=16> */
.L_x_9672:
[----:B------:R-:W-:Y:S01]  /*2dc0*/  IMAD.MOV.U32 R2, RZ, RZ, RZ ;  /* 0x000000ffff027224 */ /* 0x000fe200078e00ff */
[----:B------:R-:W-:Y:S06]  /*2dd0*/  BRA `(.L_x_9651) ;  /* 0x0000000000147947 */ /* 0x000fec0003800000 */
.L_x_9671:
[----:B------:R-:W3:Y:S02]  /*2de0*/  LDG.E.64 R2, desc[UR36][R4.64] ;  /* 0x0000002404027981 */ /* 0x000ee4000c1e1b00 */
[----:B---3--:R0:W1:Y:S01]  /*2df0*/  I2F.U64 R2, R2 ;  /* 0x0000000200027312 */ /* 0x0080620000301000 */
[----:B------:R-:W-:Y:S05]  /*2e00*/  BRA `(.L_x_9651) ;  /* 0x0000000000087947 */ /* 0x000fea0003800000 */
.L_x_9670:
[----:B------:R-:W3:Y:S02]  /*2e10*/  LDG.E R2, desc[UR36][R4.64] ;  /* 0x0000002404027981 */ /* 0x000ee4000c1e1900 */
[----:B---3--:R-:W-:-:S07]  /*2e20*/  I2FP.F32.U32 R2, R2 ;  /* 0x0000000200027245 */ /* 0x008fce0000201000 */
.L_x_9651:
[----:B------:R-:W-:Y:S05]  /*2e30*/  BSYNC B6 ;  /* 0x0000000000067941 */ /* 0x000fea0003800000 */
.L_x_9645:
[----:B------:R-:W-:-:S07]  /*2e40*/  VIADD R26, R26, 0x80 ;  /* 0x000000801a1a7836 */ /* 0x000fce0000000000 */
.L_x_9583:
[----:B------:R-:W-:Y:S05]  /*2e50*/  BSYNC B7 ;  /* 0x0000000000077941 */ /* 0x000fea0003800000 */
.L_x_9582:
[----:B------:R-:W-:Y:S01]  /*2e60*/  ISETP.GE.AND P0, PT, R26, R25, PT ;  /* 0x000000191a00720c */ /* 0x000fe20003f06270 */
[----:B------:R-:W-:Y:S01]  /*2e70*/  BSSY B7, `(.L_x_9673) ;  /* 0x00002d7000077945 */ /* 0x000fe20003800000 */
[----:B------:R-:W-:-:S11]  /*2e80*/  IMAD.MOV.U32 R16, RZ, RZ, RZ ;  /* 0x000000ffff107224 */ /* 0x000fd600078e00ff */
        /* <DEDUP_REMOVED lines=23> */
.L_x_9678:
[----:B------:R-:W2:Y:S02]  /*3000*/  LDG.E.U8 R4, desc[UR36][R4.64] ;  /* 0x0000002404047981 */ /* 0x000ea4000c1e1100 */
[----:B--2---:R-:W-:-:S04]  /*3010*/  I2FP.F32.U32 R0, R4 ;  /* 0x0000000400007245 */ /* 0x004fc80000201000 */
[----:B------:R-:W-:-:S04]  /*3020*/  F2FP.BF16.F32.PACK_AB R0, RZ, R0 ;  /* 0x00000000ff00723e */ /* 0x000fc800000010ff */
[----:B------:R-:W-:Y:S01]  /*3030*/  PRMT R29, R0, 0x7610, R29 ;  /* 0x00007610001d7816 */ /* 0x000fe2000000001d */
[----:B------:R-:W-:Y:S06]  /*3040*/  BRA `(.L_x_9680) ;  /* 0x0000000c00c87947 */ /* 0x000fec0003800000 */
.L_x_9677:
        /* <DEDUP_REMOVED lines=11> */
.L_x_9682:
[----:B------:R-:W2:Y:S02]  /*3100*/  LDG.E R4, desc[UR36][R4.64] ;  /* 0x0000002404047981 */ /* 0x000ea4000c1e1900 */
[----:B--2---:R-:W-:-:S04]  /*3110*/  I2FP.F32.S32 R0, R4 ;  /* 0x0000000400007245 */ /* 0x004fc80000201400 */
[----:B------:R-:W-:-:S04]  /*3120*/  F2FP.BF16.F32.PACK_AB R0, RZ, R0 ;  /* 0x00000000ff00723e */ /* 0x000fc800000010ff */
[----:B------:R-:W-:Y:S01]  /*3130*/  PRMT R29, R0, 0x7610, R29 ;  /* 0x00007610001d7816 */ /* 0x000fe2000000001d */
[----:B------:R-:W-:Y:S06]  /*3140*/  BRA `(.L_x_9680) ;  /* 0x0000000c00887947 */ /* 0x000fec0003800000 */
.L_x_9681:
[----:B------:R-:W2:Y:S02]  /*3150*/  LDG.E.U16 R4, desc[UR36][R4.64] ;  /* 0x0000002404047981 */ /* 0x000ea4000c1e1500 */
[----:B--2---:R-:W0:Y:S02]  /*3160*/  I2F.S16 R0, R4 ;  /* 0x0000000400007306 */ /* 0x004e240000101400 */
[----:B0-----:R-:W-:-:S04]  /*3170*/  F2FP.BF16.F32.PACK_AB R0, RZ, R0 ;  /* 0x00000000ff00723e */ /* 0x001fc800000010ff */
[----:B------:R-:W-:Y:S01]  /*3180*/  PRMT R29, R0, 0x7610, R29 ;  /* 0x00007610001d7816 */ /* 0x000fe2000000001d */
[----:B------:R-:W-:Y:S06]  /*3190*/  BRA `(.L_x_9680) ;  /* 0x0000000c00747947 */ /* 0x000fec0003800000 */
.L_x_9676:
        /* <DEDUP_REMOVED lines=9> */
.L_x_9684:
[----:B------:R-:W2:Y:S02]  /*3230*/  LDG.E.U16 R0, desc[UR36][R4.64] ;  /* 0x0000002404007981 */ /* 0x000ea4000c1e1500 */
[----:B--2---:R-:W-:-:S05]  /*3240*/  HADD2.F32 R0, -RZ, R0.H0_H0 ;  /* 0x20000000ff007230 */ /* 0x004fca0000004100 */
[----:B------:R-:W-:-:S04]  /*3250*/  F2FP.BF16.F32.PACK_AB R0, RZ, R0 ;  /* 0x00000000ff00723e */ /* 0x000fc800000010ff */
[----:B------:R-:W-:Y:S01]  /*3260*/  PRMT R29, R0, 0x7610, R29 ;  /* 0x00007610001d7816 */ /* 0x000fe2000000001d */
[----:B------:R-:W-:Y:S06]  /*3270*/  BRA `(.L_x_9680) ;  /* 0x0000000c003c7947 */ /* 0x000fec0003800000 */
.L_x_9683:
        /* <DEDUP_REMOVED lines=9> */
.L_x_9686:
[----:B------:R-:W2:Y:S02]  /*3310*/  LDG.E.U16 R4, desc[UR36][R4.64] ;  /* 0x0000002404047981 */ /* 0x000ea4000c1e1500 */
[----:B--2---:R-:W-:-:S05]  /*3320*/  HADD2.F32 R0, -RZ, R4.H0_H0 ;  /* 0x20000004ff007230 */ /* 0x004fca0000004100 */
[----:B------:R-:W-:-:S04]  /*3330*/  F2FP.BF16.F32.PACK_AB R0, RZ, R0 ;  /* 0x00000000ff00723e */ /* 0x000fc800000010ff */
[----:B------:R-:W-:Y:S01]  /*3340*/  PRMT R29, R0, 0x7610, R29 ;  /* 0x00007610001d7816 */ /* 0x000fe2000000001d */
[----:B------:R-:W-:Y:S06]  /*3350*/  BRA `(.L_x_9680) ;  /* 0x0000000c00047947 */ /* 0x000fec0003800000 */
.L_x_9685:
        /* <DEDUP_REMOVED lines=9> */
.L_x_9675:
        /* <DEDUP_REMOVED lines=14> */
.L_x_9689:
        /* <DEDUP_REMOVED lines=9> */
.L_x_9688:
        /* <DEDUP_REMOVED lines=28> */
.L_x_9691:
        /* <DEDUP_REMOVED lines=15> */
.L_x_9690:
[----:B------:R0:W5:Y:S01]  /*3810*/  LDG.E.U16 R29, desc[UR36][R4.64] ;  /* 0x00000024041d7981 */ /* 0x000162000c1e1500 */
[----:B------:R-:W-:Y:S05]  /*3820*/  BRA `(.L_x_9680) ;  /* 0x0000000400d07947 */ /* 0x000fea0003800000 */
.L_x_9687:
        /* <DEDUP_REMOVED lines=13> */
.L_x_9694:
        /* <DEDUP_REMOVED lines=21> */
.L_x_9698:
[----:B------:R-:W-:Y:S05]  /*3a50*/  BSYNC B1 ;  /* 0x0000000000017941 */ /* 0x000fea0003800000 */
.L_x_9697:
[----:B------:R-:W-:Y:S01]  /*3a60*/  LEA R5, R0, 0x3b800000, 0x17 ;  /* 0x3b80000000057811 */ /* 0x000fe200078eb8ff */
[----:B------:R-:W-:-:S05]  /*3a70*/  IMAD.SHL.U32 R0, R3, 0x100000, RZ ;  /* 0x0010000003007824 */ /* 0x000fca00078e00ff */
[----:B------:R-:W-:-:S07]  /*3a80*/  LOP3.LUT R0, R5, R0, R6, 0xfe, !PT ;  /* 0x0000000005007212 */ /* 0x000fce00078efe06 */
.L_x_9696:
[----:B------:R-:W-:Y:S05]  /*3a90*/  BSYNC B0 ;  /* 0x0000000000007941 */ /* 0x000fea0003800000 */
.L_x_9695:
[----:B------:R-:W-:-:S04]  /*3aa0*/  F2FP.BF16.F32.PACK_AB R0, RZ, R0 ;  /* 0x00000000ff00723e */ /* 0x000fc800000010ff */
[----:B------:R-:W-:Y:S01]  /*3ab0*/  PRMT R29, R0, 0x7610, R29 ;  /* 0x00007610001d7816 */ /* 0x000fe2000000001d */
[----:B------:R-:W-:Y:S06]  /*3ac0*/  BRA `(.L_x_9680) ;  /* 0x0000000400287947 */ /* 0x000fec0003800000 */
.L_x_9693:
        /* <DEDUP_REMOVED lines=21> */
.L_x_9702:
[----:B------:R-:W-:Y:S05]  /*3c20*/  BSYNC B1 ;  /* 0x0000000000017941 */ /* 0x000fea0003800000 */
.L_x_9701:
[----:B------:R-:W-:Y:S01]  /*3c30*/  LEA R5, R0, 0x37800000, 0x17 ;  /* 0x3780000000057811 */ /* 0x000fe200078eb8ff */
[----:B------:R-:W-:-:S05]  /*3c40*/  IMAD.SHL.U32 R0, R3, 0x200000, RZ ;  /* 0x0020000003007824 */ /* 0x000fca00078e00ff */
[----:B------:R-:W-:-:S07]  /*3c50*/  LOP3.LUT R0, R5, R0, R6, 0xfe, !PT ;  /* 0x0000000005007212 */ /* 0x000fce00078efe06 */
.L_x_9700:
[----:B------:R-:W-:Y:S05]  /*3c60*/  BSYNC B0 ;  /* 0x0000000000007941 */ /* 0x000fea0003800000 */
.L_x_9699:
[----:B------:R-:W-:-:S04]  /*3c70*/  F2FP.BF16.F32.PACK_AB R0, RZ, R0 ;  /* 0x00000000ff00723e */ /* 0x000fc800000010ff */
[----:B------:R-:W-:Y:S01]  /*3c80*/  PRMT R29, R0, 0x7610, R29 ;  /* 0x00007610001d7816 */ /* 0x000fe2000000001d */
[----:B------:R-:W-:Y:S06]  /*3c90*/  BRA `(.L_x_9680) ;  /* 0x0000000000b47947 */ /* 0x000fec0003800000 */
.L_x_9692:
        /* <DEDUP_REMOVED lines=14> */
.L_x_9706:
[----:B------:R-:W-:Y:S05]  /*3d80*/  BSYNC B0 ;  /* 0x0000000000007941 */ /* 0x000fea0003800000 */
.L_x_9705:
[----:B------:R-:W-:-:S04]  /*3d90*/  F2FP.BF16.F32.PACK_AB R0, RZ, R0 ;  /* 0x00000000ff00723e */ /* 0x000fc800000010ff */
[----:B------:R-:W-:Y:S01]  /*3da0*/  PRMT R29, R0, 0x7610, R29 ;  /* 0x00007610001d7816 */ /* 0x000fe2000000001d */
[----:B------:R-:W-:Y:S06]  /*3db0*/  BRA `(.L_x_9680) ;  /* 0x00000000006c7947 */ /* 0x000fec0003800000 */
.L_x_9679:
        /* <DEDUP_REMOVED lines=16> */
.L_x_9707:
[----:B------:R-:W-:Y:S01]  /*3ec0*/  PRMT R29, RZ, 0x7610, R29 ;  /* 0x00007610ff1d7816 */ /* 0x000fe2000000001d */
[----:B------:R-:W-:Y:S06]  /*3ed0*/  BRA `(.L_x_9680) ;  /* 0x0000000000247947 */ /* 0x000fec0003800000 */
.L_x_9704:
[----:B------:R-:W2:Y:S02]  /*3ee0*/  LDG.E.64 R4, desc[UR36][R4.64] ;  /* 0x0000002404047981 */ /* 0x000ea4000c1e1b00 */
[----:B--2---:R-:W0:Y:S02]  /*3ef0*/  I2F.U64 R0, R4 ;  /* 0x0000000400007312 */ /* 0x004e240000301000 */
[----:B0-----:R-:W-:-:S04]  /*3f00*/  F2FP.BF16.F32.PACK_AB R0, RZ, R0 ;  /* 0x00000000ff00723e */ /* 0x001fc800000010ff */
[----:B------:R-:W-:Y:S01]  /*3f10*/  PRMT R29, R0, 0x7610, R29 ;  /* 0x00007610001d7816 */ /* 0x000fe2000000001d */
[----:B------:R-:W-:Y:S06]  /*3f20*/  BRA `(.L_x_9680) ;  /* 0x0000000000107947 */ /* 0x000fec0003800000 */
.L_x_9703:
[----:B------:R-:W2:Y:S02]  /*3f30*/  LDG.E R4, desc[UR36][R4.64] ;  /* 0x0000002404047981 */ /* 0x000ea4000c1e1900 */
[----:B--2---:R-:W-:-:S04]  /*3f40*/  I2FP.F32.U32 R0, R4 ;  /* 0x0000000400007245 */ /* 0x004fc80000201000 */
[----:B------:R-:W-:-:S04]  /*3f50*/  F2FP.BF16.F32.PACK_AB R0, RZ, R0 ;  /* 0x00000000ff00723e */ /* 0x000fc800000010ff */
[----:B------:R-:W-:-:S07]  /*3f60*/  PRMT R29, R0, 0x7610, R29 ;  /* 0x00007610001d7816 */ /* 0x000fce000000001d */
.L_x_9680:
        /* <DEDUP_REMOVED lines=20> */
.L_x_9712:
[----:B------:R-:W2:Y:S02]  /*40b0*/  LDG.E.U8 R4, desc[UR36][R4.64] ;  /* 0x0000002404047981 */ /* 0x000ea4000c1e1100 */
[----:B--2---:R-:W-:Y:S01]  /*40c0*/  I2FP.F32.U32 R22, R4 ;  /* 0x0000000400167245 */ /* 0x004fe20000201000 */
[----:B------:R-:W-:Y:S06]  /*40d0*/  BRA `(.L_x_9714) ;  /* 0x0000000c002c7947 */ /* 0x000fec0003800000 */
.L_x_9711:
        /* <DEDUP_REMOVED lines=9> */
.L_x_9716:
[----:B------:R-:W2:Y:S02]  /*4170*/  LDG.E R4, desc[UR36][R4.64] ;  /* 0x0000002404047981 */ /* 0x000ea4000c1e1900 */
[----:B--2---:R-:W-:Y:S01]  /*4180*/  I2FP.F32.S32 R22, R4 ;  /* 0x0000000400167245 */ /* 0x004fe20000201400 */
[----:B------:R-:W-:Y:S06]  /*4190*/  BRA `(.L_x_9714) ;  /* 0x0000000800fc7947 */ /* 0x000fec0003800000 */
.L_x_9715:
[----:B------:R-:W2:Y:S02]  /*41a0*/  LDG.E.U16 R4, desc[UR36][R4.64] ;  /* 0x0000002404047981 */ /* 0x000ea4000c1e1500 */
[----:B--2---:R0:W2:Y:S01]  /*41b0*/  I2F.S16 R22, R4 ;  /* 0x0000000400167306 */ /* 0x0040a20000101400 */
[----:B------:R-:W-:Y:S05]  /*41c0*/  BRA `(.L_x_9714) ;  /* 0x0000000800f07947 */ /* 0x000fea0003800000 */
.L_x_9710:
        /* <DEDUP_REMOVED lines=8> */
.L_x_9718:
[----:B------:R-:W2:Y:S02]  /*4250*/  LDG.E.U16 R4, desc[UR36][R4.64] ;  /* 0x0000002404047981 */ /* 0x000ea4000c1e1500 */
[----:B--2---:R-:W-:Y:S01]  /*4260*/  HADD2.F32 R22, -RZ, R4.H0_H0 ;  /* 0x20000004ff167230 */ /* 0x004fe20000004100 */
[----:B------:R-:W-:Y:S06]  /*4270*/  BRA `(.L_x_9714) ;  /* 0x0000000800c47947 */ /* 0x000fec0003800000 */
.L_x_9717:
        /* <DEDUP_REMOVED lines=8> */
.L_x_9720:
[----:B------:R-:W2:Y:S02]  /*4300*/  LDG.E.U16 R4, desc[UR36][R4.64] ;  /* 0x0000002404047981 */ /* 0x000ea4000c1e1500 */
[----:B--2---:R-:W-:Y:S01]  /*4310*/  HADD2.F32 R22, -RZ, R4.H0_H0 ;  /* 0x20000004ff167230 */ /* 0x004fe20000004100 */
[----:B------:R-:W-:Y:S06]  /*4320*/  BRA `(.L_x_9714) ;  /* 0x0000000800987947 */ /* 0x000fec0003800000 */
.L_x_9719:
[----:B------:R-:W2:Y:S01]  /*4330*/  LDG.E.64 R4, desc[UR36][R4.64] ;  /* 0x0000002404047981 */ /* 0x000ea2000c1e1b00 */
[----:B------:R-:W-:Y:S01]  /*4340*/  UMOV UR4, 0xf0000000 ;  /* 0xf000000000047882 */ /* 0x000fe20000000000 */
[----:B------:R-:W-:Y:S01]  /*4350*/  UMOV UR5, 0x380fffff ;  /* 0x380fffff00057882 */ /* 0x000fe20000000000 */
[----:B--2---:R-:W0:Y:S01]  /*4360*/  F2F.F32.F64 R22, R4 ;  /* 0x0000000400167310 */ /* 0x004e220000301000 */
[----:B------:R-:W-:-:S14]  /*4370*/  DSETP.GEU.AND P0, PT, |R4|, UR4, PT ;  /* 0x0000000404007e2a */ /* 0x000fdc000bf0e200 */
[----:B0-----:R-:W-:Y:S01]  /*4380*/  @!P0 FMUL R22, R22, 1.175494350822287508e-38 ;  /* 0x0080000016168820 */ /* 0x001fe20000400000 */
[----:B------:R-:W-:Y:S06]  /*4390*/  BRA `(.L_x_9714) ;  /* 0x00000008007c7947 */ /* 0x000fec0003800000 */
.L_x_9709:
        /* <DEDUP_REMOVED lines=12> */
.L_x_9723:
[----:B------:R-:W2:Y:S01]  /*4460*/  LDG.E.64 R4, desc[UR36][R4.64] ;  /* 0x0000002404047981 */ /* 0x000ea2000c1e1b00 */
[----:B------:R-:W-:Y:S01]  /*4470*/  UMOV UR4, 0xf0000000 ;  /* 0xf000000000047882 */ /* 0x000fe20000000000 */
[----:B------:R-:W-:Y:S01]  /*4480*/  UMOV UR5, 0x380fffff ;  /* 0x380fffff00057882 */ /* 0x000fe20000000000 */
[----:B--2---:R-:W0:Y:S01]  /*4490*/  F2F.F32.F64 R22, R4 ;  /* 0x0000000400167310 */ /* 0x004e220000301000 */
[----:B------:R-:W-:-:S14]  /*44a0*/  DSETP.GEU.AND P0, PT, |R4|, UR4, PT ;  /* 0x0000000404007e2a */ /* 0x000fdc000bf0e200 */
[----:B0-----:R-:W-:Y:S01]  /*44b0*/  @!P0 FMUL R22, R22, 1.175494350822287508e-38 ;  /* 0x0080000016168820 */ /* 0x001fe20000400000 */
[----:B------:R-:W-:Y:S06]  /*44c0*/  BRA `(.L_x_9714) ;  /* 0x0000000800307947 */ /* 0x000fec0003800000 */
.L_x_9722:
        /* <DEDUP_REMOVED lines=26> */
.L_x_9725:
        /* <DEDUP_REMOVED lines=13> */
.L_x_9724:
[----:B------:R-:W2:Y:S02]  /*4740*/  LDG.E.U16 R4, desc[UR36][R4.64] ;  /* 0x0000002404047981 */ /* 0x000ea4000c1e1500 */
[----:B--2---:R-:W-:Y:S01]  /*4750*/  IMAD.U32 R22, R4, 0x10000, RZ ;  /* 0x0001000004167824 */ /* 0x004fe200078e00ff */
[----:B------:R-:W-:Y:S06]  /*4760*/  BRA `(.L_x_9714) ;  /* 0x0000000400887947 */ /* 0x000fec0003800000 */
.L_x_9721:
        /* <DEDUP_REMOVED lines=11> */
.L_x_9728:
        /* <DEDUP_REMOVED lines=20> */
.L_x_9730:
[----:B------:R-:W-:Y:S05]  /*4960*/  BSYNC B0 ;  /* 0x0000000000007941 */ /* 0x000fea0003800000 */
.L_x_9729:
[----:B------:R-:W-:Y:S01]  /*4970*/  IMAD.SHL.U32 R3, R3, 0x100000, RZ ;  /* 0x0010000003037824 */ /* 0x000fe200078e00ff */
[----:B------:R-:W-:-:S04]  /*4980*/  LEA R5, R0, 0x3b800000, 0x17 ;  /* 0x3b80000000057811 */ /* 0x000fc800078eb8ff */
[----:B------:R-:W-:Y:S01]  /*4990*/  LOP3.LUT R22, R5, R3, R22, 0xfe, !PT ;  /* 0x0000000305167212 */ /* 0x000fe200078efe16 */
[----:B------:R-:W-:Y:S06]  /*49a0*/  BRA `(.L_x_9714) ;  /* 0x0000000000f87947 */ /* 0x000fec0003800000 */
.L_x_9727:
        /* <DEDUP_REMOVED lines=20> */
.L_x_9732:
[----:B------:R-:W-:Y:S05]  /*4af0*/  BSYNC B0 ;  /* 0x0000000000007941 */ /* 0x000fea0003800000 */
.L_x_9731:
[----:B------:R-:W-:Y:S01]  /*4b00*/  IMAD.SHL.U32 R3, R3, 0x200000, RZ ;  /* 0x0020000003037824 */ /* 0x000fe200078e00ff */
[----:B------:R-:W-:-:S04]  /*4b10*/  LEA R5, R0, 0x37800000, 0x17 ;  /* 0x3780000000057811 */ /* 0x000fc800078eb8ff */
[----:B------:R-:W-:Y:S01]  /*4b20*/  LOP3.LUT R22, R5, R3, R22, 0xfe, !PT ;  /* 0x0000000305167212 */ /* 0x000fe200078efe16 */
[----:B------:R-:W-:Y:S06]  /*4b30*/  BRA `(.L_x_9714) ;  /* 0x0000000000947947 */ /* 0x000fec0003800000 */
.L_x_9726:
        /* <DEDUP_REMOVED lines=14> */
.L_x_9713:
        /* <DEDUP_REMOVED lines=16> */
.L_x_9735:
[----:B------:R-:W-:Y:S01]  /*4d20*/  IMAD.MOV.U32 R22, RZ, RZ, RZ ;  /* 0x000000ffff167224 */ /* 0x000fe200078e00ff */
[----:B------:R-:W-:Y:S06]  /*4d30*/  BRA `(.L_x_9714) ;  /* 0x0000000000147947 */ /* 0x000fec0003800000 */
.L_x_9734:
[----:B------:R-:W2:Y:S02]  /*4d40*/  LDG.E.64 R22, desc[UR36][R4.64] ;  /* 0x0000002404167981 */ /* 0x000ea4000c1e1b00 */
[----:B--2---:R0:W2:Y:S01]  /*4d50*/  I2F.U64 R22, R22 ;  /* 0x0000001600167312 */ /* 0x0040a20000301000 */
[----:B------:R-:W-:Y:S05]  /*4d60*/  BRA `(.L_x_9714) ;  /* 0x0000000000087947 */ /* 0x000fea0003800000 */
.L_x_9733:
[----:B------:R-:W2:Y:S02]  /*4d70*/  LDG.E R4, desc[UR36][R4.64] ;  /* 0x0000002404047981 */ /* 0x000ea4000c1e1900 */
[----:B--2---:R-:W-:-:S07]  /*4d80*/  I2FP.F32.U32 R22, R4 ;  /* 0x0000000400167245 */ /* 0x004fce0000201000 */
.L_x_9714:
[----:B------:R-:W-:Y:S05]  /*4d90*/  BSYNC B6 ;  /* 0x0000000000067941 */ /* 0x000fea0003800000 */
.L_x_9708:
        /* <DEDUP_REMOVED lines=20> */
.L_x_9740:
[----:B------:R-:W2:Y:S02]  /*4ee0*/  LDG.E.U8 R4, desc[UR36][R4.64] ;  /* 0x0000002404047981 */ /* 0x000ea4000c1e1100 */
[----:B--2---:R-:W-:Y:S01]  /*4ef0*/  I2FP.F32.U32 R16, R4 ;  /* 0x0000000400107245 */ /* 0x004fe20000201000 */
[----:B------:R-:W-:Y:S06]  /*4f00*/  BRA `(.L_x_9742) ;  /* 0x0000000c002c7947 */ /* 0x000fec0003800000 */
.L_x_9739:
        /* <DEDUP_REMOVED lines=9> */
.L_x_9744:
[----:B------:R-:W2:Y:S02]  /*4fa0*/  LDG.E R4, desc[UR36][R4.64] ;  /* 0x0000002404047981 */ /* 0x000ea4000c1e1900 */
[----:B--2---:R-:W-:Y:S01]  /*4fb0*/  I2FP.F32.S32 R16, R4 ;  /* 0x0000000400107245 */ /* 0x004fe20000201400 */
[----:B------:R-:W-:Y:S06]  /*4fc0*/  BRA `(.L_x_9742) ;  /* 0x0000000800fc7947 */ /* 0x000fec0003800000 */
.L_x_9743:
[----:B------:R-:W2:Y:S02]  /*4fd0*/  LDG.E.U16 R4, desc[UR36][R4.64] ;  /* 0x0000002404047981 */ /* 0x000ea4000c1e1500 */
[----:B--2---:R0:W2:Y:S01]  /*4fe0*/  I2F.S16 R16, R4 ;  /* 0x0000000400107306 */ /* 0x0040a20000101400 */
[----:B------:R-:W-:Y:S05]  /*4ff0*/  BRA `(.L_x_9742) ;  /* 0x0000000800f07947 */ /* 0x000fea0003800000 */
.L_x_9738:
        /* <DEDUP_REMOVED lines=8> */
.L_x_9746:
[----:B------:R-:W2:Y:S02]  /*5080*/  LDG.E.U16 R4, desc[UR36][R4.64] ;  /* 0x0000002404047981 */ /* 0x000ea4000c1e1500 */
[----:B--2---:R-:W-:Y:S01]  /*5090*/  HADD2.F32 R16, -RZ, R4.H0_H0 ;  /* 0x20000004ff107230 */ /* 0x004fe20000004100 */
[----:B------:R-:W-:Y:S06]  /*50a0*/  BRA `(.L_x_9742) ;  /* 0x0000000800c47947 */ /* 0x000fec0003800000 */
.L_x_9745:
        /* <DEDUP_REMOVED lines=8> */
.L_x_9748:
[----:B------:R-:W2:Y:S02]  /*5130*/  LDG.E.U16 R4, desc[UR36][R4.64] ;  /* 0x0000002404047981 */ /* 0x000ea4000c1e1500 */
[----:B--2---:R-:W-:Y:S01]  /*5140*/  HADD2.F32 R16, -RZ, R4.H0_H0 ;  /* 0x20000004ff107230 */ /* 0x004fe20000004100 */
[----:B------:R-:W-:Y:S06]  /*5150*/  BRA `(.L_x_9742) ;  /* 0x0000000800987947 */ /* 0x000fec0003800000 */
.L_x_9747:
[----:B------:R-:W2:Y:S01]  /*5160*/  LDG.E.64 R4, desc[UR36][R4.64] ;  /* 0x0000002404047981 */ /* 0x000ea2000c1e1b00 */
[----:B------:R-:W-:Y:S01]  /*5170*/  UMOV UR4, 0xf0000000 ;  /* 0xf000000000047882 */ /* 0x000fe20000000000 */
[----:B------:R-:W-:Y:S01]  /*5180*/  UMOV UR5, 0x380fffff ;  /* 0x380fffff00057882 */ /* 0x000fe20000000000 */
[----:B--2---:R-:W0:Y:S01]  /*5190*/  F2F.F32.F64 R16, R4 ;  /* 0x0000000400107310 */ /* 0x004e220000301000 */
[----:B------:R-:W-:-:S14]  /*51a0*/  DSETP.GEU.AND P0, PT, |R4|, UR4, PT ;  /* 0x0000000404007e2a */ /* 0x000fdc000bf0e200 */
[----:B0-----:R-:W-:Y:S01]  /*51b0*/  @!P0 FMUL R16, R16, 1.175494350822287508e-38 ;  /* 0x0080000010108820 */ /* 0x001fe20000400000 */
[----:B------:R-:W-:Y:S06]  /*51c0*/  BRA `(.L_x_9742) ;  /* 0x00000008007c7947 */ /* 0x000fec0003800000 */
.L_x_9737:
        /* <DEDUP_REMOVED lines=12> */
.L_x_9751:
[----:B------:R-:W2:Y:S01]  /*5290*/  LDG.E.64 R4, desc[UR36][R4.64] ;  /* 0x0000002404047981 */ /* 0x000ea2000c1e1b00 */
[----:B------:R-:W-:Y:S01]  /*52a0*/  UMOV UR4, 0xf0000000 ;  /* 0xf000000000047882 */ /* 0x000fe20000000000 */
[----:B------:R-:W-:Y:S01]  /*52b0*/  UMOV UR5, 0x380fffff ;  /* 0x380fffff00057882 */ /* 0x000fe20000000000 */
[----:B--2---:R-:W0:Y:S01]  /*52c0*/  F2F.F32.F64 R16, R4 ;  /* 0x0000000400107310 */ /* 0x004e220000301000 */
[----:B------:R-:W-:-:S14]  /*52d0*/  DSETP.GEU.AND P0, PT, |R4|, UR4, PT ;  /* 0x0000000404007e2a */ /* 0x000fdc000bf0e200 */
[----:B0-----:R-:W-:Y:S01]  /*52e0*/  @!P0 FMUL R16, R16, 1.175494350822287508e-38 ;  /* 0x0080000010108820 */ /* 0x001fe20000400000 */
[----:B------:R-:W-:Y:S06]  /*52f0*/  BRA `(.L_x_9742) ;  /* 0x0000000800307947 */ /* 0x000fec0003800000 */
.L_x_9750:
        /* <DEDUP_REMOVED lines=26> */
.L_x_9753:
        /* <DEDUP_REMOVED lines=13> */
.L_x_9752:
[----:B------:R-:W2:Y:S02]  /*5570*/  LDG.E.U16 R4, desc[UR36][R4.64] ;  /* 0x0000002404047981 */ /* 0x000ea4000c1e1500 */
[----:B--2---:R-:W-:Y:S01]  /*5580*/  IMAD.U32 R16, R4, 0x10000, RZ ;  /* 0x0001000004107824 */ /* 0x004fe200078e00ff */
[----:B------:R-:W-:Y:S06]  /*5590*/  BRA `(.L_x_9742) ;  /* 0x0000000400887947 */ /* 0x000fec0003800000 */
.L_x_9749:
        /* <DEDUP_REMOVED lines=11> */
.L_x_9756:
        /* <DEDUP_REMOVED lines=20> */
.L_x_9758:
[----:B------:R-:W-:Y:S05]  /*5790*/  BSYNC B0 ;  /* 0x0000000000007941 */ /* 0x000fea0003800000 */
.L_x_9757:
[----:B------:R-:W-:Y:S01]  /*57a0*/  IMAD.SHL.U32 R3, R3, 0x100000, RZ ;  /* 0x0010000003037824 */ /* 0x000fe200078e00ff */
[----:B------:R-:W-:-:S04]  /*57b0*/  LEA R5, R0, 0x3b800000, 0x17 ;  /* 0x3b80000000057811 */ /* 0x000fc800078eb8ff */
[----:B------:R-:W-:Y:S01]  /*57c0*/  LOP3.LUT R16, R5, R3, R16, 0xfe, !PT ;  /* 0x0000000305107212 */ /* 0x000fe200078efe10 */
[----:B------:R-:W-:Y:S06]  /*57d0*/  BRA `(.L_x_9742) ;  /* 0x0000000000f87947 */ /* 0x000fec0003800000 */
.L_x_9755:
        /* <DEDUP_REMOVED lines=20> */
.L_x_9760:
[----:B------:R-:W-:Y:S05]  /*5920*/  BSYNC B0 ;  /* 0x0000000000007941 */ /* 0x000fea0003800000 */
.L_x_9759:
[----:B------:R-:W-:Y:S01]  /*5930*/  IMAD.SHL.U32 R3, R3, 0x200000, RZ ;  /* 0x0020000003037824 */ /* 0x000fe200078e00ff */
[----:B------:R-:W-:-:S04]  /*5940*/  LEA R5, R0, 0x37800000, 0x17 ;  /* 0x3780000000057811 */ /* 0x000fc800078eb8ff */
[----:B------:R-:W-:Y:S01]  /*5950*/  LOP3.LUT R16, R5, R3, R16, 0xfe, !PT ;  /* 0x0000000305107212 */ /* 0x000fe200078efe10 */
[----:B------:R-:W-:Y:S06]  /*5960*/  BRA `(.L_x_9742) ;  /* 0x0000000000947947 */ /* 0x000fec0003800000 */
.L_x_9754:
        /* <DEDUP_REMOVED lines=14> */
.L_x_9741:
        /* <DEDUP_REMOVED lines=16> */
.L_x_9763:
[----:B------:R-:W-:Y:S01]  /*5b50*/  IMAD.MOV.U32 R16, RZ, RZ, RZ ;  /* 0x000000ffff107224 */ /* 0x000fe200078e00ff */
[----:B------:R-:W-:Y:S06]  /*5b60*/  BRA `(.L_x_9742) ;  /* 0x0000000000147947 */ /* 0x000fec0003800000 */
.L_x_9762:
[----:B------:R-:W2:Y:S02]  /*5b70*/  LDG.E.64 R16, desc[UR36][R4.64] ;  /* 0x0000002404107981 */ /* 0x000ea4000c1e1b00 */
[----:B--2---:R0:W2:Y:S01]  /*5b80*/  I2F.U64 R16, R16 ;  /* 0x0000001000107312 */ /* 0x0040a20000301000 */
[----:B------:R-:W-:Y:S05]  /*5b90*/  BRA `(.L_x_9742) ;  /* 0x0000000000087947 */ /* 0x000fea0003800000 */
.L_x_9761:
[----:B------:R-:W2:Y:S02]  /*5ba0*/  LDG.E R4, desc[UR36][R4.64] ;  /* 0x0000002404047981 */ /* 0x000ea4000c1e1900 */
[----:B--2---:R-:W-:-:S07]  /*5bb0*/  I2FP.F32.U32 R16, R4 ;  /* 0x0000000400107245 */ /* 0x004fce0000201000 */
.L_x_9742:
[----:B------:R-:W-:Y:S05]  /*5bc0*/  BSYNC B6 ;  /* 0x0000000000067941 */ /* 0x000fea0003800000 */
.L_x_9736:
[----:B------:R-:W-:-:S07]  /*5bd0*/  VIADD R26, R26, 0x80 ;  /* 0x000000801a1a7836 */ /* 0x000fce0000000000 */
.L_x_9674:
[----:B------:R-:W-:Y:S05]  /*5be0*/  BSYNC B7 ;  /* 0x0000000000077941 */ /* 0x000fea0003800000 */
.L_x_9673:
[----:B------:R-:W-:Y:S01]  /*5bf0*/  ISETP.GE.AND P0, PT, R26, R25, PT ;  /* 0x000000191a00720c */ /* 0x000fe20003f06270 */
[----:B------:R-:W-:Y:S01]  /*5c00*/  BSSY B7, `(.L_x_9764) ;  /* 0x00002df000077945 */ /* 0x000fe20003800000 */
[----:B------:R-:W-:Y:S01]  /*5c10*/  IMAD.MOV.U32 R23, RZ, RZ, RZ ;  /* 0x000000ffff177224 */ /* 0x000fe200078e00ff */
[----:B------:R-:W-:Y:S01]  /*5c20*/  PRMT R28, RZ, 0x7610, R28 ;  /* 0x00007610ff1c7816 */ /* 0x000fe2000000001c */
[----:B0-----:R-:W-:Y:S01]  /*5c30*/  IMAD.MOV.U32 R17, RZ, RZ, RZ ;  /* 0x000000ffff117224 */ /* 0x001fe200078e00ff */
[----:B------:R-:W-:Y:S01]  /*5c40*/  PRMT R24, RZ, 0x7610, R24 ;  /* 0x00007610ff187816 */ /* 0x000fe20000000018 */
[----:B------:R-:W-:-:S07]  /*5c50*/  IMAD.MOV.U32 R19, RZ, RZ, RZ ;  /* 0x000000ffff137224 */ /* 0x000fce00078e00ff */
[----:B------:R-:W-:Y:S05]  /*5c60*/  @P0 BRA `(.L_x_9765) ;  /* 0x0000002c00600947 */ /* 0x000fea0003800000 */
[----:B------:R-:W0:Y:S01]  /*5c70*/  S2R R0, SR_CTAID.X ;  /* 0x0000000000007919 */ /* 0x000e220000002500 */
[----:B------:R-:W1:Y:S01]  /*5c80*/  LDC.U8 R6, c[0x0][0x23c] ;  /* 0x00008f00ff067b82 */ /* 0x000e620000000000 */
[----:B------:R-:W-:-:S07]  /*5c90*/  ULDC UR4, c[0x0][0x240] ;  /* 0x0000900000047ab9 */ /* 0x000fce0000000800 */
[----:B------:R-:W2:Y:S01]  /*5ca0*/  LDC.64 R4, c[0x0][0x220] ;  /* 0x00008800ff047b82 */ /* 0x000ea20000000a00 */
[----:B0-----:R-:W-:Y:S01]  /*5cb0*/  IMAD R19, R0, 0x200, R26 ;  /* 0x0000020000137824 */ /* 0x001fe200078e021a */
[----:B-1----:R-:W-:-:S03]  /*5cc0*/  PRMT R0, R6, 0x9910, RZ ;  /* 0x0000991006007816 */ /* 0x002fc600000000ff */
[----:B------:R-:W-:Y:S01]  /*5cd0*/  IMAD R3, R19, UR4, RZ ;  /* 0x0000000413037c24 */ /* 0x000fe2000f8e02ff */
[----:B------:R-:W-:-:S04]  /*5ce0*/  ISETP.GT.AND P1, PT, R0, 0x9, PT ;  /* 0x000000090000780c */ /* 0x000fc80003f24270 */
[----:B--2---:R-:W-:-:S05]  /*5cf0*/  IADD3 R4, P0, R3, R4, RZ ;  /* 0x0000000403047210 */ /* 0x004fca0007f1e0ff */
        /* <DEDUP_REMOVED lines=15> */
.L_x_9769:
[----:B------:R-:W2:Y:S02]  /*5df0*/  LDG.E.U8 R4, desc[UR36][R4.64] ;  /* 0x0000002404047981 */ /* 0x000ea4000c1e1100 */
[----:B--2---:R-:W-:-:S04]  /*5e00*/  I2FP.F32.U32 R0, R4 ;  /* 0x0000000400007245 */ /* 0x004fc80000201000 */
[----:B------:R-:W-:-:S04]  /*5e10*/  F2FP.BF16.F32.PACK_AB R0, RZ, R0 ;  /* 0x00000000ff00723e */ /* 0x000fc800000010ff */
[----:B------:R-:W-:Y:S01]  /*5e20*/  PRMT R24, R0, 0x7610, R24 ;  /* 0x0000761000187816 */ /* 0x000fe20000000018 */
[----:B------:R-:W-:Y:S06]  /*5e30*/  BRA `(.L_x_9771) ;  /* 0x0000000c00c87947 */ /* 0x000fec0003800000 */
.L_x_9768:
        /* <DEDUP_REMOVED lines=11> */
.L_x_9773:
[----:B------:R-:W2:Y:S02]  /*5ef0*/  LDG.E R4, desc[UR36][R4.64] ;  /* 0x0000002404047981 */ /* 0x000ea4000c1e1900 */
[----:B--2---:R-:W-:-:S04]  /*5f00*/  I2FP.F32.S32 R0, R4 ;  /* 0x0000000400007245 */ /* 0x004fc80000201400 */
[----:B------:R-:W-:-:S04]  /*5f10*/  F2FP.BF16.F32.PACK_AB R0, RZ, R0 ;  /* 0x00000000ff00723e */ /* 0x000fc800000010ff */
[----:B------:R-:W-:Y:S01]  /*5f20*/  PRMT R24, R0, 0x7610, R24 ;  /* 0x0000761000187816 */ /* 0x000fe20000000018 */
[----:B------:R-:W-:Y:S06]  /*5f30*/  BRA `(.L_x_9771) ;  /* 0x0000000c00887947 */ /* 0x000fec0003800000 */
.L_x_9772:
[----:B------:R-:W2:Y:S02]  /*5f40*/  LDG.E.U16 R4, desc[UR36][R4.64] ;  /* 0x0000002404047981 */ /* 0x000ea4000c1e1500 */
[----:B--2---:R-:W0:Y:S02]  /*5f50*/  I2F.S16 R0, R4 ;  /* 0x0000000400007306 */ /* 0x004e240000101400 */
[----:B0-----:R-:W-:-:S04]  /*5f60*/  F2FP.BF16.F32.PACK_AB R0, RZ, R0 ;  /* 0x00000000ff00723e */ /* 0x001fc800000010ff */
[----:B------:R-:W-:Y:S01]  /*5f70*/  PRMT R24, R0, 0x7610, R24 ;  /* 0x0000761000187816 */ /* 0x000fe20000000018 */
[----:B------:R-:W-:Y:S06]  /*5f80*/  BRA `(.L_x_9771) ;  /* 0x0000000c00747947 */ /* 0x000fec0003800000 */
.L_x_9767:
        /* <DEDUP_REMOVED lines=9> */
.L_x_9775:
[----:B------:R-:W2:Y:S02]  /*6020*/  LDG.E.U16 R0, desc[UR36][R4.64] ;  /* 0x0000002404007981 */ /* 0x000ea4000c1e1500 */
[----:B--2---:R-:W-:-:S05]  /*6030*/  HADD2.F32 R0, -RZ, R0.H0_H0 ;  /* 0x20000000ff007230 */ /* 0x004fca0000004100 */
[----:B------:R-:W-:-:S04]  /*6040*/  F2FP.BF16.F32.PACK_AB R0, RZ, R0 ;  /* 0x00000000ff00723e */ /* 0x000fc800000010ff */
[----:B------:R-:W-:Y:S01]  /*6050*/  PRMT R24, R0, 0x7610, R24 ;  /* 0x0000761000187816 */ /* 0x000fe20000000018 */
[----:B------:R-:W-:Y:S06]  /*6060*/  BRA `(.L_x_9771) ;  /* 0x0000000c003c7947 */ /* 0x000fec0003800000 */
.L_x_9774:
        /* <DEDUP_REMOVED lines=9> */
.L_x_9777:
[----:B------:R-:W2:Y:S02]  /*6100*/  LDG.E.U16 R4, desc[UR36][R4.64] ;  /* 0x0000002404047981 */ /* 0x000ea4000c1e1500 */
[----:B--2---:R-:W-:-:S05]  /*6110*/  HADD2.F32 R0, -RZ, R4.H0_H0 ;  /* 0x20000004ff007230 */ /* 0x004fca0000004100 */
[----:B------:R-:W-:-:S04]  /*6120*/  F2FP.BF16.F32.PACK_AB R0, RZ, R0 ;  /* 0x00000000ff00723e */ /* 0x000fc800000010ff */
[----:B------:R-:W-:Y:S01]  /*6130*/  PRMT R24, R0, 0x7610, R24 ;  /* 0x0000761000187816 */ /* 0x000fe20000000018 */
[----:B------:R-:W-:Y:S06]  /*6140*/  BRA `(.L_x_9771) ;  /* 0x0000000c00047947 */ /* 0x000fec0003800000 */
.L_x_9776:
        /* <DEDUP_REMOVED lines=9> */
.L_x_9766:
        /* <DEDUP_REMOVED lines=14> */
.L_x_9780:
        /* <DEDUP_REMOVED lines=9> */
.L_x_9779:
        /* <DEDUP_REMOVED lines=28> */
.L_x_9782:
        /* <DEDUP_REMOVED lines=15> */
.L_x_9781:
[----:B------:R0:W5:Y:S01]  /*6600*/  LDG.E.U16 R24, desc[UR36][R4.64] ;  /* 0x0000002404187981 */ /* 0x000162000c1e1500 */
[----:B------:R-:W-:Y:S05]  /*6610*/  BRA `(.L_x_9771) ;  /* 0x0000000400d07947 */ /* 0x000fea0003800000 */
.L_x_9778:
        /* <DEDUP_REMOVED lines=13> */
.L_x_9785:
        /* <DEDUP_REMOVED lines=21> */
.L_x_9789:
[----:B------:R-:W-:Y:S05]  /*6840*/  BSYNC B1 ;  /* 0x0000000000017941 */ /* 0x000fea0003800000 */
.L_x_9788:
[----:B------:R-:W-:Y:S01]  /*6850*/  LEA R5, R0, 0x3b800000, 0x17 ;  /* 0x3b80000000057811 */ /* 0x000fe200078eb8ff */
[----:B------:R-:W-:-:S05]  /*6860*/  IMAD.SHL.U32 R0, R3, 0x100000, RZ ;  /* 0x0010000003007824 */ /* 0x000fca00078e00ff */
[----:B------:R-:W-:-:S07]  /*6870*/  LOP3.LUT R0, R5, R0, R6, 0xfe, !PT ;  /* 0x0000000005007212 */ /* 0x000fce00078efe06 */
.L_x_9787:
[----:B------:R-:W-:Y:S05]  /*6880*/  BSYNC B0 ;  /* 0x0000000000007941 */ /* 0x000fea0003800000 */
.L_x_9786:
[----:B------:R-:W-:-:S04]  /*6890*/  F2FP.BF16.F32.PACK_AB R0, RZ, R0 ;  /* 0x00000000ff00723e */ /* 0x000fc800000010ff */
[----:B------:R-:W-:Y:S01]  /*68a0*/  PRMT R24, R0, 0x7610, R24 ;  /* 0x0000761000187816 */ /* 0x000fe20000000018 */
[----:B------:R-:W-:Y:S06]  /*68b0*/  BRA `(.L_x_9771) ;  /* 0x0000000400287947 */ /* 0x000fec0003800000 */
.L_x_9784:
        /* <DEDUP_REMOVED lines=21> */
.L_x_9793:
[----:B------:R-:W-:Y:S05]  /*6a10*/  BSYNC B1 ;  /* 0x0000000000017941 */ /* 0x000fea0003800000 */
.L_x_9792:
[----:B------:R-:W-:Y:S01]  /*6a20*/  LEA R5, R0, 0x37800000, 0x17 ;  /* 0x3780000000057811 */ /* 0x000fe200078eb8ff */
[----:B------:R-:W-:-:S05]  /*6a30*/  IMAD.SHL.U32 R0, R3, 0x200000, RZ ;  /* 0x0020000003007824 */ /* 0x000fca00078e00ff */
[----:B------:R-:W-:-:S07]  /*6a40*/  LOP3.LUT R0, R5, R0, R6, 0xfe, !PT ;  /* 0x0000000005007212 */ /* 0x000fce00078efe06 */
.L_x_9791:
[----:B------:R-:W-:Y:S05]  /*6a50*/  BSYNC B0 ;  /* 0x0000000000007941 */ /* 0x000fea0003800000 */
.L_x_9790:
[----:B------:R-:W-:-:S04]  /*6a60*/  F2FP.BF16.F32.PACK_AB R0, RZ, R0 ;  /* 0x00000000ff00723e */ /* 0x000fc800000010ff */
[----:B------:R-:W-:Y:S01]  /*6a70*/  PRMT R24, R0, 0x7610, R24 ;  /* 0x0000761000187816 */ /* 0x000fe20000000018 */
[----:B------:R-:W-:Y:S06]  /*6a80*/  BRA `(.L_x_9771) ;  /* 0x0000000000b47947 */ /* 0x000fec0003800000 */
.L_x_9783:
        /* <DEDUP_REMOVED lines=14> */
.L_x_9797:
[----:B------:R-:W-:Y:S05]  /*6b70*/  BSYNC B0 ;  /* 0x0000000000007941 */ /* 0x000fea0003800000 */
.L_x_9796:
[----:B------:R-:W-:-:S04]  /*6b80*/  F2FP.BF16.F32.PACK_AB R0, RZ, R0 ;  /* 0x00000000ff00723e */ /* 0x000fc800000010ff */
[----:B------:R-:W-:Y:S01]  /*6b90*/  PRMT R24, R0, 0x7610, R24 ;  /* 0x0000761000187816 */ /* 0x000fe20000000018 */
[----:B------:R-:W-:Y:S06]  /*6ba0*/  BRA `(.L_x_9771) ;  /* 0x00000000006c7947 */ /* 0x000fec0003800000 */
.L_x_9770:
        /* <DEDUP_REMOVED lines=16> */
.L_x_9798:
[----:B------:R-:W-:Y:S01]  /*6cb0*/  PRMT R24, RZ, 0x7610, R24 ;  /* 0x00007610ff187816 */ /* 0x000fe20000000018 */
[----:B------:R-:W-:Y:S06]  /*6cc0*/  BRA `(.L_x_9771) ;  /* 0x0000000000247947 */ /* 0x000fec0003800000 */
.L_x_9795:
[----:B------:R-:W2:Y:S02]  /*6cd0*/  LDG.E.64 R4, desc[UR36][R4.64] ;  /* 0x0000002404047981 */ /* 0x000ea4000c1e1b00 */
[----:B--2---:R-:W0:Y:S02]  /*6ce0*/  I2F.U64 R0, R4 ;  /* 0x0000000400007312 */ /* 0x004e240000301000 */
[----:B0-----:R-:W-:-:S04]  /*6cf0*/  F2FP.BF16.F32.PACK_AB R0, RZ, R0 ;  /* 0x00000000ff00723e */ /* 0x001fc800000010ff */
[----:B------:R-:W-:Y:S01]  /*6d00*/  PRMT R24, R0, 0x7610, R24 ;  /* 0x0000761000187816 */ /* 0x000fe20000000018 */
[----:B------:R-:W-:Y:S06]  /*6d10*/  BRA `(.L_x_9771) ;  /* 0x0000000000107947 */ /* 0x000fec0003800000 */
.L_x_9794:
[----:B------:R-:W2:Y:S02]  /*6d20*/  LDG.E R4, desc[UR36][R4.64] ;  /* 0x0000002404047981 */ /* 0x000ea4000c1e1900 */
[----:B--2---:R-:W-:-:S04]  /*6d30*/  I2FP.F32.U32 R0, R4 ;  /* 0x0000000400007245 */ /* 0x004fc80000201000 */
[----:B------:R-:W-:-:S04]  /*6d40*/  F2FP.BF16.F32.PACK_AB R0, RZ, R0 ;  /* 0x00000000ff00723e */ /* 0x000fc800000010ff */
[----:B------:R-:W-:-:S07]  /*6d50*/  PRMT R24, R0, 0x7610, R24 ;  /* 0x0000761000187816 */ /* 0x000fce0000000018 */
.L_x_9771:
        /* <DEDUP_REMOVED lines=21> */
.L_x_9803:
[----:B------:R-:W2:Y:S02]  /*6eb0*/  LDG.E.U8 R4, desc[UR36][R4.64] ;  /* 0x0000002404047981 */ /* 0x000ea4000c1e1100 */
[----:B--2---:R-:W-:Y:S01]  /*6ec0*/  I2FP.F32.U32 R17, R4 ;  /* 0x0000000400117245 */ /* 0x004fe20000201000 */
[----:B------:R-:W-:Y:S06]  /*6ed0*/  BRA `(.L_x_9805) ;  /* 0x0000000c002c7947 */ /* 0x000fec0003800000 */
.L_x_9802:
        /* <DEDUP_REMOVED lines=9> */
.L_x_9807:
[----:B------:R-:W2:Y:S02]  /*6f70*/  LDG.E R4, desc[UR36][R4.64] ;  /* 0x0000002404047981 */ /* 0x000ea4000c1e1900 */
[----:B--2---:R-:W-:Y:S01]  /*6f80*/  I2FP.F32.S32 R17, R4 ;  /* 0x0000000400117245 */ /* 0x004fe20000201400 */
[----:B------:R-:W-:Y:S06]  /*6f90*/  BRA `(.L_x_9805) ;  /* 0x0000000800fc7947 */ /* 0x000fec0003800000 */
.L_x_9806:
[----:B------:R-:W2:Y:S02]  /*6fa0*/  LDG.E.U16 R4, desc[UR36][R4.64] ;  /* 0x0000002404047981 */ /* 0x000ea4000c1e1500 */
[----:B--2---:R2:W0:Y:S01]  /*6fb0*/  I2F.S16 R17, R4 ;  /* 0x0000000400117306 */ /* 0x0044220000101400 */
[----:B------:R-:W-:Y:S05]  /*6fc0*/  BRA `(.L_x_9805) ;  /* 0x0000000800f07947 */ /* 0x000fea0003800000 */
.L_x_9801:
        /* <DEDUP_REMOVED lines=8> */
.L_x_9809:
[----:B------:R-:W2:Y:S02]  /*7050*/  LDG.E.U16 R4, desc[UR36][R4.64] ;  /* 0x0000002404047981 */ /* 0x000ea4000c1e1500 */
[----:B--2---:R-:W-:Y:S01]  /*7060*/  HADD2.F32 R17, -RZ, R4.H0_H0 ;  /* 0x20000004ff117230 */ /* 0x004fe20000004100 */
[----:B------:R-:W-:Y:S06]  /*7070*/  BRA `(.L_x_9805) ;  /* 0x0000000800c47947 */ /* 0x000fec0003800000 */
.L_x_9808:
        /* <DEDUP_REMOVED lines=8> */
.L_x_9811:
[----:B------:R-:W2:Y:S02]  /*7100*/  LDG.E.U16 R4, desc[UR36][R4.64] ;  /* 0x0000002404047981 */ /* 0x000ea4000c1e1500 */
[----:B--2---:R-:W-:Y:S01]  /*7110*/  HADD2.F32 R17, -RZ, R4.H0_H0 ;  /* 0x20000004ff117230 */ /* 0x004fe20000004100 */
[----:B------:R-:W-:Y:S06]  /*7120*/  BRA `(.L_x_9805) ;  /* 0x0000000800987947 */ /* 0x000fec0003800000 */
.L_x_9810:
[----:B------:R-:W2:Y:S01]  /*7130*/  LDG.E.64 R4, desc[UR36][R4.64] ;  /* 0x0000002404047981 */ /* 0x000ea2000c1e1b00 */
[----:B------:R-:W-:Y:S01]  /*7140*/  UMOV UR4, 0xf0000000 ;  /* 0xf000000000047882 */ /* 0x000fe20000000000 */
[----:B------:R-:W-:Y:S01]  /*7150*/  UMOV UR5, 0x380fffff ;  /* 0x380fffff00057882 */ /* 0x000fe20000000000 */
[----:B--2---:R-:W0:Y:S01]  /*7160*/  F2F.F32.F64 R17, R4 ;  /* 0x0000000400117310 */ /* 0x004e220000301000 */
[----:B------:R-:W-:-:S14]  /*7170*/  DSETP.GEU.AND P0, PT, |R4|, UR4, PT ;  /* 0x0000000404007e2a */ /* 0x000fdc000bf0e200 */
[----:B0-----:R-:W-:Y:S01]  /*7180*/  @!P0 FMUL R17, R17, 1.175494350822287508e-38 ;  /* 0x0080000011118820 */ /* 0x001fe20000400000 */
[----:B------:R-:W-:Y:S06]  /*7190*/  BRA `(.L_x_9805) ;  /* 0x00000008007c7947 */ /* 0x000fec0003800000 */
.L_x_9800:
        /* <DEDUP_REMOVED lines=12> */
.L_x_9814:
[----:B------:R-:W2:Y:S01]  /*7260*/  LDG.E.64 R4, desc[UR36][R4.64] ;  /* 0x0000002404047981 */ /* 0x000ea2000c1e1b00 */
[----:B------:R-:W-:Y:S01]  /*7270*/  UMOV UR4, 0xf0000000 ;  /* 0xf000000000047882 */ /* 0x000fe20000000000 */
[----:B------:R-:W-:Y:S01]  /*7280*/  UMOV UR5, 0x380fffff ;  /* 0x380fffff00057882 */ /* 0x000fe20000000000 */
[----:B--2---:R-:W0:Y:S01]  /*7290*/  F2F.F32.F64 R17, R4 ;  /* 0x0000000400117310 */ /* 0x004e220000301000 */
[----:B------:R-:W-:-:S14]  /*72a0*/  DSETP.GEU.AND P0, PT, |R4|, UR4, PT ;  /* 0x0000000404007e2a */ /* 0x000fdc000bf0e200 */
[----:B0-----:R-:W-:Y:S01]  /*72b0*/  @!P0 FMUL R17, R17, 1.175494350822287508e-38 ;  /* 0x0080000011118820 */ /* 0x001fe20000400000 */
[----:B------:R-:W-:Y:S06]  /*72c0*/  BRA `(.L_x_9805) ;  /* 0x0000000800307947 */ /* 0x000fec0003800000 */
.L_x_9813:
        /* <DEDUP_REMOVED lines=26> */
.L_x_9816:
        /* <DEDUP_REMOVED lines=13> */
.L_x_9815:
[----:B------:R-:W2:Y:S02]  /*7540*/  LDG.E.U16 R4, desc[UR36][R4.64] ;  /* 0x0000002404047981 */ /* 0x000ea4000c1e1500 */
[----:B--2---:R-:W-:Y:S01]  /*7550*/  IMAD.U32 R17, R4, 0x10000, RZ ;  /* 0x0001000004117824 */ /* 0x004fe200078e00ff */
[----:B------:R-:W-:Y:S06]  /*7560*/  BRA `(.L_x_9805) ;  /* 0x0000000400887947 */ /* 0x000fec0003800000 */
.L_x_9812:
        /* <DEDUP_REMOVED lines=11> */
.L_x_9819:
        /* <DEDUP_REMOVED lines=20> */
.L_x_9821:
[----:B------:R-:W-:Y:S05]  /*7760*/  BSYNC B0 ;  /* 0x0000000000007941 */ /* 0x000fea0003800000 */
.L_x_9820:
[----:B------:R-:W-:Y:S01]  /*7770*/  IMAD.SHL.U32 R3, R3, 0x100000, RZ ;  /* 0x0010000003037824 */ /* 0x000fe200078e00ff */
[----:B------:R-:W-:-:S04]  /*7780*/  LEA R0, R0, 0x3b800000, 0x17 ;  /* 0x3b80000000007811 */ /* 0x000fc800078eb8ff */
[----:B------:R-:W-:Y:S01]  /*7790*/  LOP3.LUT R17, R0, R3, R17, 0xfe, !PT ;  /* 0x0000000300117212 */ /* 0x000fe200078efe11 */
[----:B------:R-:W-:Y:S06]  /*77a0*/  BRA `(.L_x_9805) ;  /* 0x0000000000f87947 */ /* 0x000fec0003800000 */
.L_x_9818:
        /* <DEDUP_REMOVED lines=20> */
.L_x_9823:
[----:B------:R-:W-:Y:S05]  /*78f0*/  BSYNC B0 ;  /* 0x0000000000007941 */ /* 0x000fea0003800000 */
.L_x_9822:
[----:B------:R-:W-:Y:S01]  /*7900*/  IMAD.SHL.U32 R3, R3, 0x200000, RZ ;  /* 0x0020000003037824 */ /* 0x000fe200078e00ff */
[----:B------:R-:W-:-:S04]  /*7910*/  LEA R0, R0, 0x37800000, 0x17 ;  /* 0x3780000000007811 */ /* 0x000fc800078eb8ff */
[----:B------:R-:W-:Y:S01]  /*7920*/  LOP3.LUT R17, R0, R3, R17, 0xfe, !PT ;  /* 0x0000000300117212 */ /* 0x000fe200078efe11 */
[----:B------:R-:W-:Y:S06]  /*7930*/  BRA `(.L_x_9805) ;  /* 0x0000000000947947 */ /* 0x000fec0003800000 */
.L_x_9817:
        /* <DEDUP_REMOVED lines=14> */
.L_x_9804:
        /* <DEDUP_REMOVED lines=16> */
.L_x_9826:
[----:B------:R-:W-:Y:S01]  /*7b20*/  IMAD.MOV.U32 R17, RZ, RZ, RZ ;  /* 0x000000ffff117224 */ /* 0x000fe200078e00ff */
[----:B------:R-:W-:Y:S06]  /*7b30*/  BRA `(.L_x_9805) ;  /* 0x0000000000147947 */ /* 0x000fec0003800000 */
.L_x_9825:
[----:B------:R-:W2:Y:S02]  /*7b40*/  LDG.E.64 R4, desc[UR36][R4.64] ;  /* 0x0000002404047981 */ /* 0x000ea4000c1e1b00 */
[----:B--2---:R0:W1:Y:S01]  /*7b50*/  I2F.U64 R17, R4 ;  /* 0x0000000400117312 */ /* 0x0040620000301000 */
[----:B------:R-:W-:Y:S05]  /*7b60*/  BRA `(.L_x_9805) ;  /* 0x0000000000087947 */ /* 0x000fea0003800000 */
.L_x_9824:
[----:B------:R-:W2:Y:S02]  /*7b70*/  LDG.E R4, desc[UR36][R4.64] ;  /* 0x0000002404047981 */ /* 0x000ea4000c1e1900 */
[----:B--2---:R-:W-:-:S07]  /*7b80*/  I2FP.F32.U32 R17, R4 ;  /* 0x0000000400117245 */ /* 0x004fce0000201000 */
.L_x_9805:
[----:B------:R-:W-:Y:S05]  /*7b90*/  BSYNC B6 ;  /* 0x0000000000067941 */ /* 0x000fea0003800000 */
.L_x_9799:
[----:B------:R-:W3:Y:S01]  /*7ba0*/  LDC.U8 R3, c[0x0][0x23e] ;  /* 0x00008f80ff037b82 */ /* 0x000ee20000000000 */
[----:B------:R-:W-:Y:S01]  /*7bb0*/  ULDC UR4, c[0x0][0x248] ;  /* 0x0000920000047ab9 */ /* 0x000fe20000000800 */
[----:B------:R-:W-:Y:S01]  /*7bc0*/  BSSY B6, `(.L_x_9827) ;  /* 0x00000e1000067945 */ /* 0x000fe20003800000 */
[----:B------:R-:W-:-:S05]  /*7bd0*/  IMAD R19, R19, UR4, RZ ;  /* 0x0000000413137c24 */ /* 0x000fca000f8e02ff */
[----:B0-2---:R-:W0:Y:S01]  /*7be0*/  LDC.64 R4, c[0x0][0x230] ;  /* 0x00008c00ff047b82 */ /* 0x005e220000000a00 */
[----:B---3--:R-:W-:-:S04]  /*7bf0*/  PRMT R0, R3, 0x9910, RZ ;  /* 0x0000991003007816 */ /* 0x008fc800000000ff */
        /* <DEDUP_REMOVED lines=15> */
.L_x_9831:
[----:B------:R-:W2:Y:S02]  /*7cf0*/  LDG.E.U8 R4, desc[UR36][R4.64] ;  /* 0x0000002404047981 */ /* 0x000ea4000c1e1100 */
[----:B--2---:R-:W-:Y:S01]  /*7d00*/  I2FP.F32.U32 R19, R4 ;  /* 0x0000000400137245 */ /* 0x004fe20000201000 */
[----:B------:R-:W-:Y:S06]  /*7d10*/  BRA `(.L_x_9833) ;  /* 0x0000000c002c7947 */ /* 0x000fec0003800000 */
.L_x_9830:
        /* <DEDUP_REMOVED lines=9> */
.L_x_9835:
[----:B------:R-:W2:Y:S02]  /*7db0*/  LDG.E R4, desc[UR36][R4.64] ;  /* 0x0000002404047981 */ /* 0x000ea4000c1e1900 */
[----:B--2---:R-:W-:Y:S01]  /*7dc0*/  I2FP.F32.S32 R19, R4 ;  /* 0x0000000400137245 */ /* 0x004fe20000201400 */
[----:B------:R-:W-:Y:S06]  /*7dd0*/  BRA `(.L_x_9833) ;  /* 0x0000000800fc7947 */ /* 0x000fec0003800000 */
.L_x_9834:
[----:B------:R-:W2:Y:S02]  /*7de0*/  LDG.E.U16 R4, desc[UR36][R4.64] ;  /* 0x0000002404047981 */ /* 0x000ea4000c1e1500 */
[----:B--2---:R0:W2:Y:S01]  /*7df0*/  I2F.S16 R19, R4 ;  /* 0x0000000400137306 */ /* 0x0040a20000101400 */
[----:B------:R-:W-:Y:S05]  /*7e00*/  BRA `(.L_x_9833) ;  /* 0x0000000800f07947 */ /* 0x000fea0003800000 */
.L_x_9829:
        /* <DEDUP_REMOVED lines=8> */
.L_x_9837:
[----:B------:R-:W2:Y:S02]  /*7e90*/  LDG.E.U16 R4, desc[UR36][R4.64] ;  /* 0x0000002404047981 */ /* 0x000ea4000c1e1500 */
[----:B--2---:R-:W-:Y:S01]  /*7ea0*/  HADD2.F32 R19, -RZ, R4.H0_H0 ;  /* 0x20000004ff137230 */ /* 0x004fe20000004100 */
[----:B------:R-:W-:Y:S06]  /*7eb0*/  BRA `(.L_x_9833) ;  /* 0x0000000800c47947 */ /* 0x000fec0003800000 */
.L_x_9836:
        /* <DEDUP_REMOVED lines=8> */
.L_x_9839:
[----:B------:R-:W2:Y:S02]  /*7f40*/  LDG.E.U16 R4, desc[UR36][R4.64] ;  /* 0x0000002404047981 */ /* 0x000ea4000c1e1500 */
[----:B--2---:R-:W-:Y:S01]  /*7f50*/  HADD2.F32 R19, -RZ, R4.H0_H0 ;  /* 0x20000004ff137230 */ /* 0x004fe20000004100 */
[----:B------:R-:W-:Y:S06]  /*7f60*/  BRA `(.L_x_9833) ;  /* 0x0000000800987947 */ /* 0x000fec0003800000 */
.L_x_9838:
[----:B------:R-:W2:Y:S01]  /*7f70*/  LDG.E.64 R4, desc[UR36][R4.64] ;  /* 0x0000002404047981 */ /* 0x000ea2000c1e1b00 */
[----:B------:R-:W-:Y:S01]  /*7f80*/  UMOV UR4, 0xf0000000 ;  /* 0xf000000000047882 */ /* 0x000fe20000000000 */
[----:B------:R-:W-:Y:S01]  /*7f90*/  UMOV UR5, 0x380fffff ;  /* 0x380fffff00057882 */ /* 0x000fe20000000000 */
[----:B--2---:R-:W0:Y:S01]  /*7fa0*/  F2F.F32.F64 R19, R4 ;  /* 0x0000000400137310 */ /* 0x004e220000301000 */
[----:B------:R-:W-:-:S14]  /*7fb0*/  DSETP.GEU.AND P0, PT, |R4|, UR4, PT ;  /* 0x0000000404007e2a */ /* 0x000fdc000bf0e200 */
[----:B0-----:R-:W-:Y:S01]  /*7fc0*/  @!P0 FMUL R19, R19, 1.175494350822287508e-38 ;  /* 0x0080000013138820 */ /* 0x001fe20000400000 */
[----:B------:R-:W-:Y:S06]  /*7fd0*/  BRA `(.L_x_9833) ;  /* 0x00000008007c7947 */ /* 0x000fec0003800000 */
.L_x_9828:
        /* <DEDUP_REMOVED lines=12> */
.L_x_9842:
[----:B------:R-:W2:Y:S01]  /*80a0*/  LDG.E.64 R4, desc[UR36][R4.64] ;  /* 0x0000002404047981 */ /* 0x000ea2000c1e1b00 */
[----:B------:R-:W-:Y:S01]  /*80b0*/  UMOV UR4, 0xf0000000 ;  /* 0xf000000000047882 */ /* 0x000fe20000000000 */
[----:B------:R-:W-:Y:S01]  /*80c0*/  UMOV UR5, 0x380fffff ;  /* 0x380fffff00057882 */ /* 0x000fe20000000000 */
[----:B--2---:R-:W0:Y:S01]  /*80d0*/  F2F.F32.F64 R19, R4 ;  /* 0x0000000400137310 */ /* 0x004e220000301000 */
[----:B------:R-:W-:-:S14]  /*80e0*/  DSETP.GEU.AND P0, PT, |R4|, UR4, PT ;  /* 0x0000000404007e2a */ /* 0x000fdc000bf0e200 */
[----:B0-----:R-:W-:Y:S01]  /*80f0*/  @!P0 FMUL R19, R19, 1.175494350822287508e-38 ;  /* 0x0080000013138820 */ /* 0x001fe20000400000 */
[----:B------:R-:W-:Y:S06]  /*8100*/  BRA `(.L_x_9833) ;  /* 0x0000000800307947 */ /* 0x000fec0003800000 */
.L_x_9841:
        /* <DEDUP_REMOVED lines=26> */
.L_x_9844:
        /* <DEDUP_REMOVED lines=13> */
.L_x_9843:
[----:B------:R-:W2:Y:S02]  /*8380*/  LDG.E.U16 R4, desc[UR36][R4.64] ;  /* 0x0000002404047981 */ /* 0x000ea4000c1e1500 */
[----:B--2---:R-:W-:Y:S01]  /*8390*/  IMAD.U32 R19, R4, 0x10000, RZ ;  /* 0x0001000004137824 */ /* 0x004fe200078e00ff */
[----:B------:R-:W-:Y:S06]  /*83a0*/  BRA `(.L_x_9833) ;  /* 0x0000000400887947 */ /* 0x000fec0003800000 */
.L_x_9840:
        /* <DEDUP_REMOVED lines=11> */
.L_x_9847:
        /* <DEDUP_REMOVED lines=20> */
.L_x_9849:
[----:B------:R-:W-:Y:S05]  /*85a0*/  BSYNC B0 ;  /* 0x0000000000007941 */ /* 0x000fea0003800000 */
.L_x_9848:
[----:B------:R-:W-:Y:S01]  /*85b0*/  IMAD.SHL.U32 R3, R3, 0x100000, RZ ;  /* 0x0010000003037824 */ /* 0x000fe200078e00ff */
[----:B------:R-:W-:-:S04]  /*85c0*/  LEA R0, R0, 0x3b800000, 0x17 ;  /* 0x3b80000000007811 */ /* 0x000fc800078eb8ff */
[----:B------:R-:W-:Y:S01]  /*85d0*/  LOP3.LUT R19, R0, R3, R19, 0xfe, !PT ;  /* 0x0000000300137212 */ /* 0x000fe200078efe13 */
[----:B------:R-:W-:Y:S06]  /*85e0*/  BRA `(.L_x_9833) ;  /* 0x0000000000f87947 */ /* 0x000fec0003800000 */
.L_x_9846:
        /* <DEDUP_REMOVED lines=20> */
.L_x_9851:
[----:B------:R-:W-:Y:S05]  /*8730*/  BSYNC B0 ;  /* 0x0000000000007941 */ /* 0x000fea0003800000 */
.L_x_9850:
[----:B------:R-:W-:Y:S01]  /*8740*/  IMAD.SHL.U32 R3, R3, 0x200000, RZ ;  /* 0x0020000003037824 */ /* 0x000fe200078e00ff */
[----:B------:R-:W-:-:S04]  /*8750*/  LEA R0, R0, 0x37800000, 0x17 ;  /* 0x3780000000007811 */ /* 0x000fc800078eb8ff */
[----:B------:R-:W-:Y:S01]  /*8760*/  LOP3.LUT R19, R0, R3, R19, 0xfe, !PT ;  /* 0x0000000300137212 */ /* 0x000fe200078efe13 */
[----:B------:R-:W-:Y:S06]  /*8770*/  BRA `(.L_x_9833) ;  /* 0x0000000000947947 */ /* 0x000fec0003800000 */
.L_x_9845:
        /* <DEDUP_REMOVED lines=14> */
.L_x_9832:
        /* <DEDUP_REMOVED lines=16> */
.L_x_9854:
[----:B------:R-:W-:Y:S01]  /*8960*/  IMAD.MOV.U32 R19, RZ, RZ, RZ ;  /* 0x000000ffff137224 */ /* 0x000fe200078e00ff */
[----:B------:R-:W-:Y:S06]  /*8970*/  BRA `(.L_x_9833) ;  /* 0x0000000000147947 */ /* 0x000fec0003800000 */
.L_x_9853:
[----:B------:R-:W2:Y:S02]  /*8980*/  LDG.E.64 R4, desc[UR36][R4.64] ;  /* 0x0000002404047981 */ /* 0x000ea4000c1e1b00 */
[----:B--2---:R0:W2:Y:S01]  /*8990*/  I2F.U64 R19, R4 ;  /* 0x0000000400137312 */ /* 0x0040a20000301000 */
[----:B------:R-:W-:Y:S05]  /*89a0*/  BRA `(.L_x_9833) ;  /* 0x0000000000087947 */ /* 0x000fea0003800000 */
.L_x_9852:
[----:B------:R-:W2:Y:S02]  /*89b0*/  LDG.E R4, desc[UR36][R4.64] ;  /* 0x0000002404047981 */ /* 0x000ea4000c1e1900 */
[----:B--2---:R-:W-:-:S07]  /*89c0*/  I2FP.F32.U32 R19, R4 ;  /* 0x0000000400137245 */ /* 0x004fce0000201000 */
.L_x_9833:
[----:B------:R-:W-:Y:S05]  /*89d0*/  BSYNC B6 ;  /* 0x0000000000067941 */ /* 0x000fea0003800000 */
.L_x_9827:
[----:B------:R-:W-:-:S07]  /*89e0*/  VIADD R26, R26, 0x80 ;  /* 0x000000801a1a7836 */ /* 0x000fce0000000000 */
.L_x_9765:
[----:B------:R-:W-:Y:S05]  /*89f0*/  BSYNC B7 ;  /* 0x0000000000077941 */ /* 0x000fea0003800000 */
.L_x_9764:
[----:B------:R-:W-:Y:S01]  /*8a00*/  ISETP.GE.AND P0, PT, R26, R25, PT ;  /* 0x000000191a00720c */ /* 0x000fe20003f06270 */
[----:B------:R-:W-:Y:S01]  /*8a10*/  BSSY B7, `(.L_x_9855) ;  /* 0x00002d5000077945 */ /* 0x000fe20003800000 */
[----:B------:R-:W-:-:S11]  /*8a20*/  IMAD.MOV.U32 R25, RZ, RZ, RZ ;  /* 0x000000ffff197224 */ /* 0x000fd600078e00ff */
[----:B------:R-:W-:Y:S05]  /*8a30*/  @P0 BRA `(.L_x_9856) ;  /* 0x0000002c00480947 */ /* 0x000fea0003800000 */
[----:B------:R-:W1:Y:S01]  /*8a40*/  S2R R0, SR_CTAID.X ;  /* 0x0000000000007919 */ /* 0x000e620000002500 */
[----:B------:R-:W2:Y:S01]  /*8a50*/  LDC.U8 R6, c[0x0][0x23c] ;  /* 0x00008f00ff067b82 */ /* 0x000ea20000000000 */
[----:B------:R-:W-:-:S07]  /*8a60*/  ULDC UR4, c[0x0][0x240] ;  /* 0x0000900000047ab9 */ /* 0x000fce0000000800 */
[----:B0--3--:R-:W0:Y:S01]  /*8a70*/  LDC.64 R4, c[0x0][0x220] ;  /* 0x00008800ff047b82 */ /* 0x009e220000000a00 */
[----:B-1----:R-:W-:Y:S01]  /*8a80*/  IMAD R26, R0, 0x200, R26 ;  /* 0x00000200001a7824 */ /* 0x002fe200078e021a */
[----:B--2---:R-:W-:-:S03]  /*8a90*/  PRMT R0, R6, 0x9910, RZ ;  /* 0x0000991006007816 */ /* 0x004fc600000000ff */
        /* <DEDUP_REMOVED lines=18> */
.L_x_9860:
[----:B------:R-:W2:Y:S02]  /*8bc0*/  LDG.E.U8 R4, desc[UR36][R4.64] ;  /* 0x0000002404047981 */ /* 0x000ea4000c1e1100 */
[----:B--2---:R-:W-:-:S04]  /*8bd0*/  I2FP.F32.U32 R0, R4 ;  /* 0x0000000400007245 */ /* 0x004fc80000201000 */
[----:B------:R-:W-:-:S04]  /*8be0*/  F2FP.BF16.F32.PACK_AB R0, RZ, R0 ;  /* 0x00000000ff00723e */ /* 0x000fc800000010ff */
[----:B------:R-:W-:Y:S01]  /*8bf0*/  PRMT R28, R0, 0x7610, R28 ;  /* 0x00007610001c7816 */ /* 0x000fe2000000001c */
[----:B------:R-:W-:Y:S06]  /*8c00*/  BRA `(.L_x_9862) ;  /* 0x0000000c00c87947 */ /* 0x000fec0003800000 */
.L_x_9859:
        /* <DEDUP_REMOVED lines=11> */
.L_x_9864:
[----:B------:R-:W2:Y:S02]  /*8cc0*/  LDG.E R4, desc[UR36][R4.64] ;  /* 0x0000002404047981 */ /* 0x000ea4000c1e1900 */
[----:B--2---:R-:W-:-:S04]  /*8cd0*/  I2FP.F32.S32 R0, R4 ;  /* 0x0000000400007245 */ /* 0x004fc80000201400 */
[----:B------:R-:W-:-:S04]  /*8ce0*/  F2FP.BF16.F32.PACK_AB R0, RZ, R0 ;  /* 0x00000000ff00723e */ /* 0x000fc800000010ff */
[----:B------:R-:W-:Y:S01]  /*8cf0*/  PRMT R28, R0, 0x7610, R28 ;  /* 0x00007610001c7816 */ /* 0x000fe2000000001c */
[----:B------:R-:W-:Y:S06]  /*8d00*/  BRA `(.L_x_9862) ;  /* 0x0000000c00887947 */ /* 0x000fec0003800000 */
.L_x_9863:
[----:B------:R-:W2:Y:S02]  /*8d10*/  LDG.E.U16 R4, desc[UR36][R4.64] ;  /* 0x0000002404047981 */ /* 0x000ea4000c1e1500 */
[----:B--2---:R-:W0:Y:S02]  /*8d20*/  I2F.S16 R0, R4 ;  /* 0x0000000400007306 */ /* 0x004e240000101400 */
[----:B0-----:R-:W-:-:S04]  /*8d30*/  F2FP.BF16.F32.PACK_AB R0, RZ, R0 ;  /* 0x00000000ff00723e */ /* 0x001fc800000010ff */
[----:B------:R-:W-:Y:S01]  /*8d40*/  PRMT R28, R0, 0x7610, R28 ;  /* 0x00007610001c7816 */ /* 0x000fe2000000001c */
[----:B------:R-:W-:Y:S06]  /*8d50*/  BRA `(.L_x_9862) ;  /* 0x0000000c00747947 */ /* 0x000fec0003800000 */
.L_x_9858:
        /* <DEDUP_REMOVED lines=9> */
.L_x_9866:
[----:B------:R-:W2:Y:S02]  /*8df0*/  LDG.E.U16 R0, desc[UR36][R4.64] ;  /* 0x0000002404007981 */ /* 0x000ea4000c1e1500 */
[----:B--2---:R-:W-:-:S05]  /*8e00*/  HADD2.F32 R0, -RZ, R0.H0_H0 ;  /* 0x20000000ff007230 */ /* 0x004fca0000004100 */
[----:B------:R-:W-:-:S04]  /*8e10*/  F2FP.BF16.F32.PACK_AB R0, RZ, R0 ;  /* 0x00000000ff00723e */ /* 0x000fc800000010ff */
[----:B------:R-:W-:Y:S01]  /*8e20*/  PRMT R28, R0, 0x7610, R28 ;  /* 0x00007610001c7816 */ /* 0x000fe2000000001c */
[----:B------:R-:W-:Y:S06]  /*8e30*/  BRA `(.L_x_9862) ;  /* 0x0000000c003c7947 */ /* 0x000fec0003800000 */
.L_x_9865:
        /* <DEDUP_REMOVED lines=9> */
.L_x_9868:
[----:B------:R-:W2:Y:S02]  /*8ed0*/  LDG.E.U16 R4, desc[UR36][R4.64] ;  /* 0x0000002404047981 */ /* 0x000ea4000c1e1500 */
[----:B--2---:R-:W-:-:S05]  /*8ee0*/  HADD2.F32 R0, -RZ, R4.H0_H0 ;  /* 0x20000004ff007230 */ /* 0x004fca0000004100 */
[----:B------:R-:W-:-:S04]  /*8ef0*/  F2FP.BF16.F32.PACK_AB R0, RZ, R0 ;  /* 0x00000000ff00723e */ /* 0x000fc800000010ff */
[----:B------:R-:W-:Y:S01]  /*8f00*/  PRMT R28, R0, 0x7610, R28 ;  /* 0x00007610001c7816 */ /* 0x000fe2000000001c */
[----:B------:R-:W-:Y:S06]  /*8f10*/  BRA `(.L_x_9862) ;  /* 0x0000000c00047947 */ /* 0x000fec0003800000 */
.L_x_9867:
        /* <DEDUP_REMOVED lines=9> */
.L_x_9857:
        /* <DEDUP_REMOVED lines=14> */
.L_x_9871:
        /* <DEDUP_REMOVED lines=9> */
.L_x_9870:
        /* <DEDUP_REMOVED lines=28> */
.L_x_9873:
        /* <DEDUP_REMOVED lines=15> */
.L_x_9872:
[----:B------:R0:W5:Y:S01]  /*93d0*/  LDG.E.U16 R28, desc[UR36][R4.64] ;  /* 0x00000024041c7981 */ /* 0x000162000c1e1500 */
[----:B------:R-:W-:Y:S05]  /*93e0*/  BRA `(.L_x_9862) ;  /* 0x0000000400d07947 */ /* 0x000fea0003800000 */
.L_x_9869:
        /* <DEDUP_REMOVED lines=13> */
.L_x_9876:
        /* <DEDUP_REMOVED lines=21> */
.L_x_9880:
[----:B------:R-:W-:Y:S05]  /*9610*/  BSYNC B1 ;  /* 0x0000000000017941 */ /* 0x000fea0003800000 */
.L_x_9879:
[----:B------:R-:W-:Y:S01]  /*9620*/  LEA R5, R0, 0x3b800000, 0x17 ;  /* 0x3b80000000057811 */ /* 0x000fe200078eb8ff */
[----:B------:R-:W-:-:S05]  /*9630*/  IMAD.SHL.U32 R0, R3, 0x100000, RZ ;  /* 0x0010000003007824 */ /* 0x000fca00078e00ff */
[----:B------:R-:W-:-:S07]  /*9640*/  LOP3.LUT R0, R5, R0, R6, 0xfe, !PT ;  /* 0x0000000005007212 */ /* 0x000fce00078efe06 */
.L_x_9878:
[----:B------:R-:W-:Y:S05]  /*9650*/  BSYNC B0 ;  /* 0x0000000000007941 */ /* 0x000fea0003800000 */
.L_x_9877:
[----:B------:R-:W-:-:S04]  /*9660*/  F2FP.BF16.F32.PACK_AB R0, RZ, R0 ;  /* 0x00000000ff00723e */ /* 0x000fc800000010ff */
[----:B------:R-:W-:Y:S01]  /*9670*/  PRMT R28, R0, 0x7610, R28 ;  /* 0x00007610001c7816 */ /* 0x000fe2000000001c */
[----:B------:R-:W-:Y:S06]  /*9680*/  BRA `(.L_x_9862) ;  /* 0x0000000400287947 */ /* 0x000fec0003800000 */
.L_x_9875:
        /* <DEDUP_REMOVED lines=21> */
.L_x_9884:
[----:B------:R-:W-:Y:S05]  /*97e0*/  BSYNC B1 ;  /* 0x0000000000017941 */ /* 0x000fea0003800000 */
.L_x_9883:
[----:B------:R-:W-:Y:S01]  /*97f0*/  LEA R5, R0, 0x37800000, 0x17 ;  /* 0x3780000000057811 */ /* 0x000fe200078eb8ff */
[----:B------:R-:W-:-:S05]  /*9800*/  IMAD.SHL.U32 R0, R3, 0x200000, RZ ;  /* 0x0020000003007824 */ /* 0x000fca00078e00ff */
[----:B------:R-:W-:-:S07]  /*9810*/  LOP3.LUT R0, R5, R0, R6, 0xfe, !PT ;  /* 0x0000000005007212 */ /* 0x000fce00078efe06 */
.L_x_9882:
[----:B------:R-:W-:Y:S05]  /*9820*/  BSYNC B0 ;  /* 0x0000000000007941 */ /* 0x000fea0003800000 */
.L_x_9881:
[----:B------:R-:W-:-:S04]  /*9830*/  F2FP.BF16.F32.PACK_AB R0, RZ, R0 ;  /* 0x00000000ff00723e */ /* 0x000fc800000010ff */
[----:B------:R-:W-:Y:S01]  /*9840*/  PRMT R28, R0, 0x7610, R28 ;  /* 0x00007610001c7816 */ /* 0x000fe2000000001c */
[----:B------:R-:W-:Y:S06]  /*9850*/  BRA `(.L_x_9862) ;  /* 0x0000000000b47947 */ /* 0x000fec0003800000 */
.L_x_9874:
        /* <DEDUP_REMOVED lines=14> */
.L_x_9888:
[----:B------:R-:W-:Y:S05]  /*9940*/  BSYNC B0 ;  /* 0x0000000000007941 */ /* 0x000fea0003800000 */
.L_x_9887:
[----:B------:R-:W-:-:S04]  /*9950*/  F2FP.BF16.F32.PACK_AB R0, RZ, R0 ;  /* 0x00000000ff00723e */ /* 0x000fc800000010ff */
[----:B------:R-:W-:Y:S01]  /*9960*/  PRMT R28, R0, 0x7610, R28 ;  /* 0x00007610001c7816 */ /* 0x000fe2000000001c */
[----:B------:R-:W-:Y:S06]  /*9970*/  BRA `(.L_x_9862) ;  /* 0x00000000006c7947 */ /* 0x000fec0003800000 */
.L_x_9861:
        /* <DEDUP_REMOVED lines=16> */
.L_x_9889:
[----:B------:R-:W-:Y:S01]  /*9a80*/  PRMT R28, RZ, 0x7610, R28 ;  /* 0x00007610ff1c7816 */ /* 0x000fe2000000001c */
[----:B------:R-:W-:Y:S06]  /*9a90*/  BRA `(.L_x_9862) ;  /* 0x0000000000247947 */ /* 0x000fec0003800000 */
.L_x_9886:
[----:B------:R-:W2:Y:S02]  /*9aa0*/  LDG.E.64 R4, desc[UR36][R4.64] ;  /* 0x0000002404047981 */ /* 0x000ea4000c1e1b00 */
[----:B--2---:R-:W0:Y:S02]  /*9ab0*/  I2F.U64 R0, R4 ;  /* 0x0000000400007312 */ /* 0x004e240000301000 */
[----:B0-----:R-:W-:-:S04]  /*9ac0*/  F2FP.BF16.F32.PACK_AB R0, RZ, R0 ;  /* 0x00000000ff00723e */ /* 0x001fc800000010ff */
[----:B------:R-:W-:Y:S01]  /*9ad0*/  PRMT R28, R0, 0x7610, R28 ;  /* 0x00007610001c7816 */ /* 0x000fe2000000001c */
[----:B------:R-:W-:Y:S06]  /*9ae0*/  BRA `(.L_x_9862) ;  /* 0x0000000000107947 */ /* 0x000fec0003800000 */
.L_x_9885:
[----:B------:R-:W2:Y:S02]  /*9af0*/  LDG.E R4, desc[UR36][R4.64] ;  /* 0x0000002404047981 */ /* 0x000ea4000c1e1900 */
[----:B--2---:R-:W-:-:S04]  /*9b00*/  I2FP.F32.U32 R0, R4 ;  /* 0x0000000400007245 */ /* 0x004fc80000201000 */
[----:B------:R-:W-:-:S04]  /*9b10*/  F2FP.BF16.F32.PACK_AB R0, RZ, R0 ;  /* 0x00000000ff00723e */ /* 0x000fc800000010ff */
[----:B------:R-:W-:-:S07]  /*9b20*/  PRMT R28, R0, 0x7610, R28 ;  /* 0x00007610001c7816 */ /* 0x000fce000000001c */
.L_x_9862:
        /* <DEDUP_REMOVED lines=21> */
.L_x_9894:
[----:B------:R-:W2:Y:S02]  /*9c80*/  LDG.E.U8 R4, desc[UR36][R4.64] ;  /* 0x0000002404047981 */ /* 0x000ea4000c1e1100 */
[----:B--2---:R-:W-:Y:S01]  /*9c90*/  I2FP.F32.U32 R25, R4 ;  /* 0x0000000400197245 */ /* 0x004fe20000201000 */
[----:B------:R-:W-:Y:S06]  /*9ca0*/  BRA `(.L_x_9896) ;  /* 0x0000000c002c7947 */ /* 0x000fec0003800000 */
.L_x_9893:
        /* <DEDUP_REMOVED lines=9> */
.L_x_9898:
[----:B------:R-:W2:Y:S02]  /*9d40*/  LDG.E R4, desc[UR36][R4.64] ;  /* 0x0000002404047981 */ /* 0x000ea4000c1e1900 */
[----:B--2---:R-:W-:Y:S01]  /*9d50*/  I2FP.F32.S32 R25, R4 ;  /* 0x0000000400197245 */ /* 0x004fe20000201400 */
[----:B------:R-:W-:Y:S06]  /*9d60*/  BRA `(.L_x_9896) ;  /* 0x0000000800fc7947 */ /* 0x000fec0003800000 */
.L_x_9897:
[----:B------:R-:W2:Y:S02]  /*9d70*/  LDG.E.U16 R4, desc[UR36][R4.64] ;  /* 0x0000002404047981 */ /* 0x000ea4000c1e1500 */
[----:B--2---:R0:W1:Y:S01]  /*9d80*/  I2F.S16 R25, R4 ;  /* 0x0000000400197306 */ /* 0x0040620000101400 */
[----:B------:R-:W-:Y:S05]  /*9d90*/  BRA `(.L_x_9896) ;  /* 0x0000000800f07947 */ /* 0x000fea0003800000 */
.L_x_9892:
        /* <DEDUP_REMOVED lines=8> */
.L_x_9900:
[----:B------:R-:W2:Y:S02]  /*9e20*/  LDG.E.U16 R4, desc[UR36][R4.64] ;  /* 0x0000002404047981 */ /* 0x000ea4000c1e1500 */
[----:B--2---:R-:W-:Y:S01]  /*9e30*/  HADD2.F32 R25, -RZ, R4.H0_H0 ;  /* 0x20000004ff197230 */ /* 0x004fe20000004100 */
[----:B------:R-:W-:Y:S06]  /*9e40*/  BRA `(.L_x_9896) ;  /* 0x0000000800c47947 */ /* 0x000fec0003800000 */
.L_x_9899:
        /* <DEDUP_REMOVED lines=8> */
.L_x_9902:
[----:B------:R-:W2:Y:S02]  /*9ed0*/  LDG.E.U16 R4, desc[UR36][R4.64] ;  /* 0x0000002404047981 */ /* 0x000ea4000c1e1500 */
[----:B--2---:R-:W-:Y:S01]  /*9ee0*/  HADD2.F32 R25, -RZ, R4.H0_H0 ;  /* 0x20000004ff197230 */ /* 0x004fe20000004100 */
[----:B------:R-:W-:Y:S06]  /*9ef0*/  BRA `(.L_x_9896) ;  /* 0x0000000800987947 */ /* 0x000fec0003800000 */
.L_x_9901:
[----:B------:R-:W2:Y:S01]  /*9f00*/  LDG.E.64 R4, desc[UR36][R4.64] ;  /* 0x0000002404047981 */ /* 0x000ea2000c1e1b00 */
[----:B------:R-:W-:Y:S01]  /*9f10*/  UMOV UR4, 0xf0000000 ;  /* 0xf000000000047882 */ /* 0x000fe20000000000 */
[----:B------:R-:W-:Y:S01]  /*9f20*/  UMOV UR5, 0x380fffff ;  /* 0x380fffff00057882 */ /* 0x000fe20000000000 */
[----:B--2---:R-:W0:Y:S01]  /*9f30*/  F2F.F32.F64 R25, R4 ;  /* 0x0000000400197310 */ /* 0x004e220000301000 */
[----:B------:R-:W-:-:S14]  /*9f40*/  DSETP.GEU.AND P0, PT, |R4|, UR4, PT ;  /* 0x0000000404007e2a */ /* 0x000fdc000bf0e200 */
[----:B0-----:R-:W-:Y:S01]  /*9f50*/  @!P0 FMUL R25, R25, 1.175494350822287508e-38 ;  /* 0x0080000019198820 */ /* 0x001fe20000400000 */
[----:B------:R-:W-:Y:S06]  /*9f60*/  BRA `(.L_x_9896) ;  /* 0x00000008007c7947 */ /* 0x000fec0003800000 */
.L_x_9891:
        /* <DEDUP_REMOVED lines=12> */
.L_x_9905:
[----:B------:R-:W2:Y:S01]  /*a030*/  LDG.E.64 R4, desc[UR36][R4.64] ;  /* 0x0000002404047981 */ /* 0x000ea2000c1e1b00 */
[----:B------:R-:W-:Y:S01]  /*a040*/  UMOV UR4, 0xf0000000 ;  /* 0xf000000000047882 */ /* 0x000fe20000000000 */
[----:B------:R-:W-:Y:S01]  /*a050*/  UMOV UR5, 0x380fffff ;  /* 0x380fffff00057882 */ /* 0x000fe20000000000 */
[----:B--2---:R-:W0:Y:S01]  /*a060*/  F2F.F32.F64 R25, R4 ;  /* 0x0000000400197310 */ /* 0x004e220000301000 */
[----:B------:R-:W-:-:S14]  /*a070*/  DSETP.GEU.AND P0, PT, |R4|, UR4, PT ;  /* 0x0000000404007e2a */ /* 0x000fdc000bf0e200 */
[----:B0-----:R-:W-:Y:S01]  /*a080*/  @!P0 FMUL R25, R25, 1.175494350822287508e-38 ;  /* 0x0080000019198820 */ /* 0x001fe20000400000 */
[----:B------:R-:W-:Y:S06]  /*a090*/  BRA `(.L_x_9896) ;  /* 0x0000000800307947 */ /* 0x000fec0003800000 */
.L_x_9904:
        /* <DEDUP_REMOVED lines=26> */
.L_x_9907:
        /* <DEDUP_REMOVED lines=13> */
.L_x_9906:
[----:B------:R-:W2:Y:S02]  /*a310*/  LDG.E.U16 R4, desc[UR36][R4.64] ;  /* 0x0000002404047981 */ /* 0x000ea4000c1e1500 */
[----:B--2---:R-:W-:Y:S01]  /*a320*/  IMAD.U32 R25, R4, 0x10000, RZ ;  /* 0x0001000004197824 */ /* 0x004fe200078e00ff */
[----:B------:R-:W-:Y:S06]  /*a330*/  BRA `(.L_x_9896) ;  /* 0x0000000400887947 */ /* 0x000fec0003800000 */
.L_x_9903:
        /* <DEDUP_REMOVED lines=11> */
.L_x_9910:
        /* <DEDUP_REMOVED lines=20> */
.L_x_9912:
[----:B------:R-:W-:Y:S05]  /*a530*/  BSYNC B0 ;  /* 0x0000000000007941 */ /* 0x000fea0003800000 */
.L_x_9911:
[----:B------:R-:W-:Y:S01]  /*a540*/  IMAD.SHL.U32 R3, R3, 0x100000, RZ ;  /* 0x0010000003037824 */ /* 0x000fe200078e00ff */
[----:B------:R-:W-:-:S04]  /*a550*/  LEA R0, R0, 0x3b800000, 0x17 ;  /* 0x3b80000000007811 */ /* 0x000fc800078eb8ff */
[----:B------:R-:W-:Y:S01]  /*a560*/  LOP3.LUT R25, R0, R3, R25, 0xfe, !PT ;  /* 0x0000000300197212 */ /* 0x000fe200078efe19 */
[----:B------:R-:W-:Y:S06]  /*a570*/  BRA `(.L_x_9896) ;  /* 0x0000000000f87947 */ /* 0x000fec0003800000 */
.L_x_9909:
        /* <DEDUP_REMOVED lines=20> */
.L_x_9914:
[----:B------:R-:W-:Y:S05]  /*a6c0*/  BSYNC B0 ;  /* 0x0000000000007941 */ /* 0x000fea0003800000 */
.L_x_9913:
[----:B------:R-:W-:Y:S01]  /*a6d0*/  IMAD.SHL.U32 R3, R3, 0x200000, RZ ;  /* 0x0020000003037824 */ /* 0x000fe200078e00ff */
[----:B------:R-:W-:-:S04]  /*a6e0*/  LEA R0, R0, 0x37800000, 0x17 ;  /* 0x3780000000007811 */ /* 0x000fc800078eb8ff */
[----:B------:R-:W-:Y:S01]  /*a6f0*/  LOP3.LUT R25, R0, R3, R25, 0xfe, !PT ;  /* 0x0000000300197212 */ /* 0x000fe200078efe19 */
[----:B------:R-:W-:Y:S06]  /*a700*/  BRA `(.L_x_9896) ;  /* 0x0000000000947947 */ /* 0x000fec0003800000 */
.L_x_9908:
        /* <DEDUP_REMOVED lines=14> */
.L_x_9895:
        /* <DEDUP_REMOVED lines=16> */
.L_x_9917:
[----:B------:R-:W-:Y:S01]  /*a8f0*/  IMAD.MOV.U32 R25, RZ, RZ, RZ ;  /* 0x000000ffff197224 */ /* 0x000fe200078e00ff */
[----:B------:R-:W-:Y:S06]  /*a900*/  BRA `(.L_x_9896) ;  /* 0x0000000000147947 */ /* 0x000fec0003800000 */
.L_x_9916:
[----:B------:R-:W2:Y:S02]  /*a910*/  LDG.E.64 R4, desc[UR36][R4.64] ;  /* 0x0000002404047981 */ /* 0x000ea4000c1e1b00 */
[----:B--2---:R0:W1:Y:S01]  /*a920*/  I2F.U64 R25, R4 ;  /* 0x0000000400197312 */ /* 0x0040620000301000 */
[----:B------:R-:W-:Y:S05]  /*a930*/  BRA `(.L_x_9896) ;  /* 0x0000000000087947 */ /* 0x000fea0003800000 */
.L_x_9915:
[----:B------:R-:W2:Y:S02]  /*a940*/  LDG.E R4, desc[UR36][R4.64] ;  /* 0x0000002404047981 */ /* 0x000ea4000c1e1900 */
[----:B--2---:R-:W-:-:S07]  /*a950*/  I2FP.F32.U32 R25, R4 ;  /* 0x0000000400197245 */ /* 0x004fce0000201000 */
.L_x_9896:
[----:B------:R-:W-:Y:S05]  /*a960*/  BSYNC B6 ;  /* 0x0000000000067941 */ /* 0x000fea0003800000 */
.L_x_9890:
[----:B------:R-:W4:Y:S01]  /*a970*/  LDC.U8 R6, c[0x0][0x23e] ;  /* 0x00008f80ff067b82 */ /* 0x000f220000000000 */
[----:B------:R-:W-:Y:S02]  /*a980*/  ULDC UR4, c[0x0][0x248] ;  /* 0x0000920000047ab9 */ /* 0x000fe40000000800 */
[----:B------:R-:W-:-:S05]  /*a990*/  IMAD R3, R26, UR4, RZ ;  /* 0x000000041a037c24 */ /* 0x000fca000f8e02ff */
[----:B0-23--:R-:W0:Y:S01]  /*a9a0*/  LDC.64 R4, c[0x0][0x230] ;  /* 0x00008c00ff047b82 */ /* 0x00de220000000a00 */
        /* <DEDUP_REMOVED lines=16> */
.L_x_9921:
[----:B------:R-:W2:Y:S02]  /*aab0*/  LDG.E.U8 R4, desc[UR36][R4.64] ;  /* 0x0000002404047981 */ /* 0x000ea4000c1e1100 */
[----:B--2---:R-:W-:Y:S01]  /*aac0*/  I2FP.F32.U32 R23, R4 ;  /* 0x0000000400177245 */ /* 0x004fe20000201000 */
[----:B------:R-:W-:Y:S06]  /*aad0*/  BRA `(.L_x_9856) ;  /* 0x0000000c00207947 */ /* 0x000fec0003800000 */
.L_x_9920:
        /* <DEDUP_REMOVED lines=9> */
.L_x_9924:
[----:B------:R-:W2:Y:S02]  /*ab70*/  LDG.E R4, desc[UR36][R4.64] ;  /* 0x0000002404047981 */ /* 0x000ea4000c1e1900 */
[----:B--2---:R-:W-:Y:S01]  /*ab80*/  I2FP.F32.S32 R23, R4 ;  /* 0x0000000400177245 */ /* 0x004fe20000201400 */
[----:B------:R-:W-:Y:S06]  /*ab90*/  BRA `(.L_x_9856) ;  /* 0x0000000800f07947 */ /* 0x000fec0003800000 */
.L_x_9923:
[----:B------:R-:W2:Y:S02]  /*aba0*/  LDG.E.U16 R4, desc[UR36][R4.64] ;  /* 0x0000002404047981 */ /* 0x000ea4000c1e1500 */
[----:B--2---:R0:W2:Y:S01]  /*abb0*/  I2F.S16 R23, R4 ;  /* 0x0000000400177306 */ /* 0x0040a20000101400 */
[----:B------:R-:W-:Y:S05]  /*abc0*/  BRA `(.L_x_9856) ;  /* 0x0000000800e47947 */ /* 0x000fea0003800000 */
.L_x_9919:
        /* <DEDUP_REMOVED lines=8> */
.L_x_9926:
[----:B------:R-:W2:Y:S02]  /*ac50*/  LDG.E.U16 R4, desc[UR36][R4.64] ;  /* 0x0000002404047981 */ /* 0x000ea4000c1e1500 */
[----:B--2---:R-:W-:Y:S01]  /*ac60*/  HADD2.F32 R23, -RZ, R4.H0_H0 ;  /* 0x20000004ff177230 */ /* 0x004fe20000004100 */
[----:B------:R-:W-:Y:S06]  /*ac70*/  BRA `(.L_x_9856) ;  /* 0x0000000800b87947 */ /* 0x000fec0003800000 */
.L_x_9925:
        /* <DEDUP_REMOVED lines=8> */
.L_x_9928:
[----:B------:R-:W2:Y:S02]  /*ad00*/  LDG.E.U16 R4, desc[UR36][R4.64] ;  /* 0x0000002404047981 */ /* 0x000ea4000c1e1500 */
[----:B--2---:R-:W-:Y:S01]  /*ad10*/  HADD2.F32 R23, -RZ, R4.H0_H0 ;  /* 0x20000004ff177230 */ /* 0x004fe20000004100 */
[----:B------:R-:W-:Y:S06]  /*ad20*/  BRA `(.L_x_9856) ;  /* 0x00000008008c7947 */ /* 0x000fec0003800000 */
.L_x_9927:
[----:B------:R-:W2:Y:S01]  /*ad30*/  LDG.E.64 R4, desc[UR36][R4.64] ;  /* 0x0000002404047981 */ /* 0x000ea2000c1e1b00 */
[----:B------:R-:W-:Y:S01]  /*ad40*/  UMOV UR4, 0xf0000000 ;  /* 0xf000000000047882 */ /* 0x000fe20000000000 */
[----:B------:R-:W-:Y:S01]  /*ad50*/  UMOV UR5, 0x380fffff ;  /* 0x380fffff00057882 */ /* 0x000fe20000000000 */
[----:B--2---:R-:W0:Y:S01]  /*ad60*/  F2F.F32.F64 R23, R4 ;  /* 0x0000000400177310 */ /* 0x004e220000301000 */
[----:B------:R-:W-:-:S14]  /*ad70*/  DSETP.GEU.AND P0, PT, |R4|, UR4, PT ;  /* 0x0000000404007e2a */ /* 0x000fdc000bf0e200 */
[----:B0-----:R-:W-:Y:S01]  /*ad80*/  @!P0 FMUL R23, R23, 1.175494350822287508e-38 ;  /* 0x0080000017178820 */ /* 0x001fe20000400000 */
[----:B------:R-:W-:Y:S06]  /*ad90*/  BRA `(.L_x_9856) ;  /* 0x0000000800707947 */ /* 0x000fec0003800000 */
.L_x_9918:
        /* <DEDUP_REMOVED lines=12> */
.L_x_9931:
[----:B------:R-:W2:Y:S01]  /*ae60*/  LDG.E.64 R4, desc[UR36][R4.64] ;  /* 0x0000002404047981 */ /* 0x000ea2000c1e1b00 */
[----:B------:R-:W-:Y:S01]  /*ae70*/  UMOV UR4, 0xf0000000 ;  /* 0xf000000000047882 */ /* 0x000fe20000000000 */
[----:B------:R-:W-:Y:S01]  /*ae80*/  UMOV UR5, 0x380fffff ;  /* 0x380fffff00057882 */ /* 0x000fe20000000000 */
[----:B--2---:R-:W0:Y:S01]  /*ae90*/  F2F.F32.F64 R23, R4 ;  /* 0x0000000400177310 */ /* 0x004e220000301000 */
[----:B------:R-:W-:-:S14]  /*aea0*/  DSETP.GEU.AND P0, PT, |R4|, UR4, PT ;  /* 0x0000000404007e2a */ /* 0x000fdc000bf0e200 */
[----:B0-----:R-:W-:Y:S01]  /*aeb0*/  @!P0 FMUL R23, R23, 1.175494350822287508e-38 ;  /* 0x0080000017178820 */ /* 0x001fe20000400000 */
[----:B------:R-:W-:Y:S06]  /*aec0*/  BRA `(.L_x_9856) ;  /* 0x0000000800247947 */ /* 0x000fec0003800000 */
.L_x_9930:
        /* <DEDUP_REMOVED lines=26> */
.L_x_9933:
        /* <DEDUP_REMOVED lines=13> */
.L_x_9932:
[----:B------:R-:W2:Y:S02]  /*b140*/  LDG.E.U16 R4, desc[UR36][R4.64] ;  /* 0x0000002404047981 */ /* 0x000ea4000c1e1500 */
[----:B--2---:R-:W-:Y:S01]  /*b150*/  IMAD.U32 R23, R4, 0x10000, RZ ;  /* 0x0001000004177824 */ /* 0x004fe200078e00ff */
[----:B------:R-:W-:Y:S06]  /*b160*/  BRA `(.L_x_9856) ;  /* 0x00000004007c7947 */ /* 0x000fec0003800000 */
.L_x_9929:
        /* <DEDUP_REMOVED lines=11> */
.L_x_9936:
        /* <DEDUP_REMOVED lines=19> */
.L_x_9938:
[----:B------:R-:W-:Y:S05]  /*b350*/  BSYNC B0 ;  /* 0x0000000000007941 */ /* 0x000fea0003800000 */
.L_x_9937:
[----:B------:R-:W-:Y:S01]  /*b360*/  IMAD.SHL.U32 R3, R3, 0x100000, RZ ;  /* 0x0010000003037824 */ /* 0x000fe200078e00ff */
[----:B------:R-:W-:-:S04]  /*b370*/  LEA R0, R0, 0x3b800000, 0x17 ;  /* 0x3b80000000007811 */ /* 0x000fc800078eb8ff */
[----:B------:R-:W-:Y:S01]  /*b380*/  LOP3.LUT R23, R0, R3, R23, 0xfe, !PT ;  /* 0x0000000300177212 */ /* 0x000fe200078efe17 */
[----:B------:R-:W-:Y:S06]  /*b390*/  BRA `(.L_x_9856) ;  /* 0x0000000000f07947 */ /* 0x000fec0003800000 */
.L_x_9935:
        /* <DEDUP_REMOVED lines=19> */
.L_x_9940:
[----:B------:R-:W-:Y:S05]  /*b4d0*/  BSYNC B0 ;  /* 0x0000000000007941 */ /* 0x000fea0003800000 */
.L_x_9939:
[----:B------:R-:W-:Y:S01]  /*b4e0*/  IMAD.SHL.U32 R3, R3, 0x200000, RZ ;  /* 0x0020000003037824 */ /* 0x000fe200078e00ff */
[----:B------:R-:W-:-:S04]  /*b4f0*/  LEA R0, R0, 0x37800000, 0x17 ;  /* 0x3780000000007811 */ /* 0x000fc800078eb8ff */
[----:B------:R-:W-:Y:S01]  /*b500*/  LOP3.LUT R23, R0, R3, R23, 0xfe, !PT ;  /* 0x0000000300177212 */ /* 0x000fe200078efe17 */
[----:B------:R-:W-:Y:S06]  /*b510*/  BRA `(.L_x_9856) ;  /* 0x0000000000907947 */ /* 0x000fec0003800000 */
.L_x_9934:
        /* <DEDUP_REMOVED lines=14> */
.L_x_9922:
        /* <DEDUP_REMOVED lines=16> */
.L_x_9943:
[----:B------:R-:W-:Y:S05]  /*b700*/  BRA `(.L_x_9856) ;  /* 0x0000000000147947 */ /* 0x000fea0003800000 */
.L_x_9942:
[----:B------:R-:W2:Y:S02]  /*b710*/  LDG.E.64 R4, desc[UR36][R4.64] ;  /* 0x0000002404047981 */ /* 0x000ea4000c1e1b00 */
[----:B--2---:R0:W2:Y:S01]  /*b720*/  I2F.U64 R23, R4 ;  /* 0x0000000400177312 */ /* 0x0040a20000301000 */
[----:B------:R-:W-:Y:S05]  /*b730*/  BRA `(.L_x_9856) ;  /* 0x0000000000087947 */ /* 0x000fea0003800000 */
.L_x_9941:
[----:B------:R-:W2:Y:S02]  /*b740*/  LDG.E R4, desc[UR36][R4.64] ;  /* 0x0000002404047981 */ /* 0x000ea4000c1e1900 */
[----:B--2---:R-:W-:-:S07]  /*b750*/  I2FP.F32.U32 R23, R4 ;  /* 0x0000000400177245 */ /* 0x004fce0000201000 */
.L_x_9856:
[----:B------:R-:W-:Y:S05]  /*b760*/  BSYNC B7 ;  /* 0x0000000000077941 */ /* 0x000fea0003800000 */
.L_x_9855:
[----:B0--3--:R-:W0:Y:S01]  /*b770*/  S2R R4, SR_CTAID.X ;  /* 0x0000000000047919 */ /* 0x009e220000002500 */
[----:B------:R-:W0:Y:S01]  /*b780*/  LDC R0, c[0x0][0x210] ;  /* 0x00008400ff007b82 */ /* 0x000e220000000800 */
[----:B------:R-:W-:Y:S01]  /*b790*/  BSSY B6, `(.L_x_9944) ;  /* 0x000012d000067945 */ /* 0x000fe20003800000 */
[----:B------:R-:W3:Y:S01]  /*b7a0*/  S2R R26, SR_TID.X ;  /* 0x00000000001a7919 */ /* 0x000ee20000002100 */
[----:B0-----:R-:W-:Y:S02]  /*b7b0*/  IMAD R4, R4, -0x200, R0 ;  /* 0xfffffe0004047824 */ /* 0x001fe400078e0200 */
[----:B---3--:R-:W-:-:S03]  /*b7c0*/  VIADD R0, R26, 0x100 ;  /* 0x000001001a007836 */ /* 0x008fc60000000000 */
[-C--:B------:R-:W-:Y:S02]  /*b7d0*/  ISETP.GE.AND P3, PT, R26, R4.reuse, PT ;  /* 0x000000041a00720c */ /* 0x080fe40003f66270 */
[----:B------:R-:W-:Y:S01]  /*b7e0*/  ISETP.GE.AND P1, PT, R0, R4, PT ;  /* 0x000000040000720c */ /* 0x000fe20003f26270 */
[----:B------:R-:W-:-:S05]  /*b7f0*/  VIADD R0, R26, 0x180 ;  /* 0x000001801a007836 */ /* 0x000fca0000000000 */
[----:B------:R-:W-:-:S05]  /*b800*/  ISETP.GE.AND P2, PT, R0, R4, PT ;  /* 0x000000040000720c */ /* 0x000fca0003f46270 */
[----:B-----5:R-:W-:Y:S02]  /*b810*/  @!P3 IMAD.U32 R5, R27, 0x10000, RZ ;  /* 0x000100001b05b824 */ /* 0x020fe400078e00ff */
[----:B------:R-:W-:Y:S02]  /*b820*/  VIADD R27, R26, 0x80 ;  /* 0x000000801a1b7836 */ /* 0x000fe40000000000 */
[----:B-1----:R-:W-:Y:S01]  /*b830*/  @!P3 FMUL.FTZ R5, R5, R2 ;  /* 0x000000020505b220 */ /* 0x002fe20000410000 */
[----:B------:R-:W-:Y:S02]  /*b840*/  @!P1 IMAD.U32 R24, R24, 0x10000, RZ ;  /* 0x0001000018189824 */ /* 0x000fe400078e00ff */
[----:B------:R-:W-:Y:S01]  /*b850*/  ISETP.GE.AND P0, PT, R27, R4, PT ;  /* 0x000000041b00720c */ /* 0x000fe20003f06270 */
[----:B--2-4-:R-:W-:Y:S01]  /*b860*/  @!P3 FMUL.FTZ R5, R5, R18 ;  /* 0x000000120505b220 */ /* 0x014fe20000410000 */
[----:B------:R-:W-:Y:S01]  /*b870*/  @!P1 FMUL.FTZ R24, R24, R19 ;  /* 0x0000001318189220 */ /* 0x000fe20000410000 */
[----:B------:R-:W-:Y:S01]  /*b880*/  @!P2 IMAD.U32 R28, R28, 0x10000, RZ ;  /* 0x000100001c1ca824 */ /* 0x000fe200078e00ff */
[----:B------:R-:W0:Y:S01]  /*b890*/  LDC.U8 R18, c[0x0][0x24c] ;  /* 0x00009300ff127b82 */ /* 0x000e220000000000 */
[----:B------:R1:W2:Y:S01]  /*b8a0*/  @!P3 F2F.BF16.F32 R3, R5 ;  /* 0x000000050003b304 */ /* 0x0002a20000202000 */
[----:B------:R-:W-:Y:S01]  /*b8b0*/  @!P1 FMUL.FTZ R24, R24, R17 ;  /* 0x0000001118189220 */ /* 0x000fe20000410000 */
[----:B------:R-:W-:-:S02]  /*b8c0*/  @!P2 FMUL.FTZ R28, R28, R23 ;  /* 0x000000171c1ca220 */ /* 0x000fc40000410000 */
[----:B------:R-:W3:Y:S02]  /*b8d0*/  S2R R23, SR_CTAID.X ;  /* 0x0000000000177919 */ /* 0x000ee40000002500 */
[----:B------:R-:W-:Y:S02]  /*b8e0*/  @!P2 FMUL.FTZ R28, R28, R25 ;  /* 0x000000191c1ca220 */ /* 0x000fe40000410000 */
[----:B------:R-:W-:Y:S01]  /*b8f0*/  @!P0 IMAD.U32 R29, R29, 0x10000, RZ ;  /* 0x000100001d1d8824 */ /* 0x000fe200078e00ff */
[----:B------:R1:W4:Y:S03]  /*b900*/  @!P1 F2F.BF16.F32 R2, R24 ;  /* 0x0000001800029304 */ /* 0x0003260000202000 */
[----:B------:R-:W-:-:S04]  /*b910*/  @!P0 FMUL.FTZ R29, R29, R16 ;  /* 0x000000101d1d8220 */ /* 0x000fc80000410000 */
[----:B------:R-:W-:Y:S01]  /*b920*/  @!P0 FMUL.FTZ R29, R29, R22 ;  /* 0x000000161d1d8220 */ /* 0x000fe20000410000 */
[----:B------:R1:W0:Y:S08]  /*b930*/  @!P2 F2F.BF16.F32 R16, R28 ;  /* 0x0000001c0010a304 */ /* 0x0002300000202000 */
[----:B------:R1:W0:Y:S01]  /*b940*/  @!P0 F2F.BF16.F32 R17, R29 ;  /* 0x0000001d00118304 */ /* 0x0002220000202000 */
[----:B--2-4-:R-:W-:Y:S05]  /*b950*/  @P3 BRA `(.L_x_9945) ;  /* 0x0000001000403947 */ /* 0x014fea0003800000 */
[----:B------:R-:W2:Y:S01]  /*b960*/  LDC.64 R8, c[0x0][0x218] ;  /* 0x00008600ff087b82 */ /* 0x000ea20000000a00 */
[----:B0-----:R-:W-:Y:S01]  /*b970*/  PRMT R0, R18, 0x9910, RZ ;  /* 0x0000991012007816 */ /* 0x001fe200000000ff */
[----:B---3--:R-:W-:Y:S01]  /*b980*/  IMAD R26, R23, 0x200, R26 ;  /* 0x00000200171a7824 */ /* 0x008fe200078e021a */
[----:B------:R-:W-:Y:S02]  /*b990*/  ULDC UR4, c[0x0][0x250] ;  /* 0x0000940000047ab9 */ /* 0x000fe40000000800 */
[----:B------:R-:W-:Y:S01]  /*b9a0*/  ISETP.GT.AND P0, PT, R0, 0x9, PT ;  /* 0x000000090000780c */ /* 0x000fe20003f04270 */
[----:B-1----:R-:W-:-:S05]  /*b9b0*/  IMAD R5, R26, UR4, RZ ;  /* 0x000000041a057c24 */ /* 0x002fca000f8e02ff */
[----:B--2---:R-:W-:-:S05]  /*b9c0*/  IADD3 R8, P1, R5, R8, RZ ;  /* 0x0000000805087210 */ /* 0x004fca0007f3e0ff */
        /* <DEDUP_REMOVED lines=15> */
.L_x_9949:
[----:B------:R-:W-:Y:S02]  /*bac0*/  IMAD.U32 R5, R3, 0x10000, RZ ;  /* 0x0001000003057824 */ /* 0x000fe400078e00ff */
[----:B------:R-:W-:-:S04]  /*bad0*/  IMAD.MOV.U32 R26, RZ, RZ, R27 ;  /* 0x000000ffff1a7224 */ /* 0x000fc800078e001b */
[----:B------:R-:W0:Y:S02]  /*bae0*/  F2I.S64.TRUNC R4, R5 ;  /* 0x0000000500047311 */ /* 0x000e24000020d900 */
[----:B0-----:R0:W-:Y:S01]  /*baf0*/  STG.E.U8 desc[UR36][R8.64], R4 ;  /* 0x0000000408007986 */ /* 0x0011e2000c101124 */
[----:B------:R-:W-:Y:S05]  /*bb00*/  BRA `(.L_x_9945) ;  /* 0x0000000c00d47947 */ /* 0x000fea0003800000 */
.L_x_9948:
        /* <DEDUP_REMOVED lines=11> */
.L_x_9952:
[----:B------:R-:W-:Y:S02]  /*bbc0*/  IMAD.U32 R3, R3, 0x10000, RZ ;  /* 0x0001000003037824 */ /* 0x000fe400078e00ff */
[----:B------:R-:W-:-:S04]  /*bbd0*/  IMAD.MOV.U32 R26, RZ, RZ, R27 ;  /* 0x000000ffff1a7224 */ /* 0x000fc800078e001b */
[----:B------:R-:W0:Y:S02]  /*bbe0*/  F2I.FTZ.TRUNC.NTZ R3, R3 ;  /* 0x0000000300037305 */ /* 0x000e24000021f100 */
[----:B0-----:R0:W-:Y:S01]  /*bbf0*/  STG.E desc[UR36][R8.64], R3 ;  /* 0x0000000308007986 */ /* 0x0011e2000c101924 */
[----:B------:R-:W-:Y:S05]  /*bc00*/  BRA `(.L_x_9945) ;  /* 0x0000000c00947947 */ /* 0x000fea0003800000 */
.L_x_9951:
[----:B------:R-:W-:Y:S02]  /*bc10*/  IMAD.U32 R3, R3, 0x10000, RZ ;  /* 0x0001000003037824 */ /* 0x000fe400078e00ff */
[----:B------:R-:W-:-:S04]  /*bc20*/  IMAD.MOV.U32 R26, RZ, RZ, R27 ;  /* 0x000000ffff1a7224 */ /* 0x000fc800078e001b */
[----:B------:R-:W0:Y:S02]  /*bc30*/  F2I.FTZ.TRUNC.NTZ R3, R3 ;  /* 0x0000000300037305 */ /* 0x000e24000021f100 */
[----:B0-----:R0:W-:Y:S01]  /*bc40*/  STG.E.U16 desc[UR36][R8.64], R3 ;  /* 0x0000000308007986 */ /* 0x0011e2000c101524 */
[----:B------:R-:W-:Y:S05]  /*bc50*/  BRA `(.L_x_9945) ;  /* 0x0000000c00807947 */ /* 0x000fea0003800000 */
.L_x_9947:
        /* <DEDUP_REMOVED lines=10> */
.L_x_9954:
[----:B------:R-:W-:Y:S02]  /*bd00*/  IMAD.U32 R0, R3, 0x10000, RZ ;  /* 0x0001000003007824 */ /* 0x000fe400078e00ff */
[----:B------:R-:W-:-:S03]  /*bd10*/  IMAD.MOV.U32 R26, RZ, RZ, R27 ;  /* 0x000000ffff1a7224 */ /* 0x000fc600078e001b */
[----:B------:R-:W-:-:S05]  /*bd20*/  F2FP.F16.F32.PACK_AB R0, RZ, R0 ;  /* 0x00000000ff00723e */ /* 0x000fca00000000ff */
[----:B------:R0:W-:Y:S01]  /*bd30*/  STG.E.U16 desc[UR36][R8.64], R0 ;  /* 0x0000000008007986 */ /* 0x0001e2000c101524 */
[----:B------:R-:W-:Y:S05]  /*bd40*/  BRA `(.L_x_9945) ;  /* 0x0000000c00447947 */ /* 0x000fea0003800000 */
.L_x_9953:
        /* <DEDUP_REMOVED lines=11> */
.L_x_9956:
[----:B------:R-:W-:Y:S02]  /*be00*/  IMAD.U32 R3, R3, 0x10000, RZ ;  /* 0x0001000003037824 */ /* 0x000fe400078e00ff */
[----:B------:R-:W-:-:S03]  /*be10*/  IMAD.MOV.U32 R26, RZ, RZ, R27 ;  /* 0x000000ffff1a7224 */ /* 0x000fc600078e001b */
[----:B------:R-:W-:-:S04]  /*be20*/  F2FP.F16.F32.PACK_AB R3, RZ, R3 ;  /* 0x00000003ff03723e */ /* 0x000fc800000000ff */
[----:B------:R-:W-:-:S05]  /*be30*/  PRMT R3, R3, 0x5410, RZ ;  /* 0x0000541003037816 */ /* 0x000fca00000000ff */
[----:B------:R0:W-:Y:S01]  /*be40*/  STG.E desc[UR36][R8.64], R3 ;  /* 0x0000000308007986 */ /* 0x0001e2000c101924 */
[----:B------:R-:W-:Y:S05]  /*be50*/  BRA `(.L_x_9945) ;  /* 0x0000000c00007947 */ /* 0x000fea0003800000 */
.L_x_9955:
[----:B------:R-:W-:Y:S02]  /*be60*/  IMAD.U32 R4, R3, 0x10000, RZ ;  /* 0x0001000003047824 */ /* 0x000fe400078e00ff */
[----:B------:R-:W-:Y:S02]  /*be70*/  IMAD.MOV.U32 R26, RZ, RZ, R27 ;  /* 0x000000ffff1a7224 */ /* 0x000fe400078e001b */
[----:B------:R-:W-:-:S06]  /*be80*/  FMUL.FTZ R4, R4, 1 ;  /* 0x3f80000004047820 */ /* 0x000fcc0000410000 */
[----:B------:R-:W0:Y:S02]  /*be90*/  F2F.F64.F32 R4, R4 ;  /* 0x0000000400047310 */ /* 0x000e240000201800 */
[----:B0-----:R0:W-:Y:S01]  /*bea0*/  STG.E.64 desc[UR36][R8.64], R4 ;  /* 0x0000000408007986 */ /* 0x0011e2000c101b24 */
[----:B------:R-:W-:Y:S05]  /*beb0*/  BRA `(.L_x_9945) ;  /* 0x0000000800e87947 */ /* 0x000fea0003800000 */
.L_x_9946:
        /* <DEDUP_REMOVED lines=14> */
.L_x_9959:
[----:B------:R-:W-:Y:S01]  /*bfa0*/  IMAD.U32 R3, R3, 0x10000, RZ ;  /* 0x0001000003037824 */ /* 0x000fe200078e00ff */
[----:B------:R-:W-:Y:S01]  /*bfb0*/  CS2R R6, SRZ ;  /* 0x0000000000067805 */ /* 0x000fe2000001ff00 */
[----:B------:R-:W-:Y:S02]  /*bfc0*/  IMAD.MOV.U32 R26, RZ, RZ, R27 ;  /* 0x000000ffff1a7224 */ /* 0x000fe400078e001b */
[----:B------:R-:W-:-:S04]  /*bfd0*/  FMUL.FTZ R3, R3, 1 ;  /* 0x3f80000003037820 */ /* 0x000fc80000410000 */
[----:B------:R-:W0:Y:S02]  /*bfe0*/  F2F.F64.F32 R4, R3 ;  /* 0x0000000300047310 */ /* 0x000e240000201800 */
[----:B0-----:R0:W-:Y:S01]  /*bff0*/  STG.E.128 desc[UR36][R8.64], R4 ;  /* 0x0000000408007986 */ /* 0x0011e2000c101d24 */
[----:B------:R-:W-:Y:S05]  /*c000*/  BRA `(.L_x_9945) ;  /* 0x0000000800947947 */ /* 0x000fea0003800000 */
.L_x_9958:
        /* <DEDUP_REMOVED lines=21> */
.L_x_9963:
[----:B------:R-:W-:Y:S05]  /*c160*/  BSYNC B0 ;  /* 0x0000000000007941 */ /* 0x000fea0003800000 */
.L_x_9962:
[----:B------:R-:W-:Y:S01]  /*c170*/  LOP3.LUT R5, R0, R5, RZ, 0xfc, !PT ;  /* 0x0000000500057212 */ /* 0x000fe200078efcff */
[----:B------:R-:W-:-:S04]  /*c180*/  IMAD.MOV.U32 R26, RZ, RZ, R27 ;  /* 0x000000ffff1a7224 */ /* 0x000fc800078e001b */
[----:B------:R0:W-:Y:S01]  /*c190*/  STG.E.U8 desc[UR36][R8.64], R5 ;  /* 0x0000000508007986 */ /* 0x0001e2000c101124 */
[----:B------:R-:W-:Y:S05]  /*c1a0*/  BRA `(.L_x_9945) ;  /* 0x00000008002c7947 */ /* 0x000fea0003800000 */
.L_x_9961:
        /* <DEDUP_REMOVED lines=13> */
.L_x_9965:
[----:B------:R-:W-:Y:S01]  /*c280*/  IMAD.MOV.U32 R0, RZ, RZ, 0x7f ;  /* 0x0000007fff007424 */ /* 0x000fe200078e00ff */
[----:B------:R-:W-:-:S04]  /*c290*/  ISETP.GT.U32.AND P0, PT, R3, 0x7f800000, PT ;  /* 0x7f8000000300780c */ /* 0x000fc80003f04070 */
[----:B------:R-:W-:-:S09]  /*c2a0*/  SEL R0, R0, 0x7c, P0 ;  /* 0x0000007c00007807 */ /* 0x000fd20000000000 */
.L_x_9966:
[----:B------:R-:W-:Y:S05]  /*c2b0*/  BSYNC B0 ;  /* 0x0000000000007941 */ /* 0x000fea0003800000 */
.L_x_9964:
[----:B------:R-:W-:Y:S01]  /*c2c0*/  LOP3.LUT R3, R5, 0x80000000, RZ, 0xc0, !PT ;  /* 0x8000000005037812 */ /* 0x000fe200078ec0ff */
[----:B------:R-:W-:-:S03]  /*c2d0*/  IMAD.MOV.U32 R26, RZ, RZ, R27 ;  /* 0x000000ffff1a7224 */ /* 0x000fc600078e001b */
[----:B------:R-:W-:-:S04]  /*c2e0*/  SHF.R.U32.HI R3, RZ, 0x18, R3 ;  /* 0x00000018ff037819 */ /* 0x000fc80000011603 */
[----:B------:R-:W-:-:S05]  /*c2f0*/  LOP3.LUT R3, R0, R3, RZ, 0xfc, !PT ;  /* 0x0000000300037212 */ /* 0x000fca00078efcff */
[----:B------:R0:W-:Y:S01]  /*c300*/  STG.E.U8 desc[UR36][R8.64], R3 ;  /* 0x0000000308007986 */ /* 0x0001e2000c101124 */
[----:B------:R-:W-:Y:S05]  /*c310*/  BRA `(.L_x_9945) ;  /* 0x0000000400d07947 */ /* 0x000fea0003800000 */
.L_x_9960:
[----:B------:R0:W-:Y:S01]  /*c320*/  STG.E.U16 desc[UR36][R8.64], R3 ;  /* 0x0000000308007986 */ /* 0x0001e2000c101524 */
[----:B------:R-:W-:Y:S01]  /*c330*/  IMAD.MOV.U32 R26, RZ, RZ, R27 ;  /* 0x000000ffff1a7224 */ /* 0x000fe200078e001b */
[----:B------:R-:W-:Y:S06]  /*c340*/  BRA `(.L_x_9945) ;  /* 0x0000000400c47947 */ /* 0x000fec0003800000 */
.L_x_9957:
        /* <DEDUP_REMOVED lines=13> */
.L_x_9969:
        /* <DEDUP_REMOVED lines=17> */
.L_x_9972:
[----:B------:R-:W-:-:S04]  /*c530*/  LOP3.LUT R3, R5, 0x80000000, RZ, 0xc0, !PT ;  /* 0x8000000005037812 */ /* 0x000fc800078ec0ff */
[----:B------:R-:W-:-:S04]  /*c540*/  SHF.R.U32.HI R3, RZ, 0x18, R3 ;  /* 0x00000018ff037819 */ /* 0x000fc80000011603 */
[----:B------:R-:W-:-:S04]  /*c550*/  LOP3.LUT R0, R0, R3, RZ, 0xfc, !PT ;  /* 0x0000000300007212 */ /* 0x000fc800078efcff */
[----:B------:R-:W-:-:S07]  /*c560*/  PRMT R4, R0, 0x7610, R4 ;  /* 0x0000761000047816 */ /* 0x000fce0000000004 */
.L_x_9971:
[----:B------:R-:W-:Y:S05]  /*c570*/  BSYNC B0 ;  /* 0x0000000000007941 */ /* 0x000fea0003800000 */
.L_x_9970:
[----:B------:R0:W-:Y:S01]  /*c580*/  STG.E.U8 desc[UR36][R8.64], R4 ;  /* 0x0000000408007986 */ /* 0x0001e2000c101124 */
[----:B------:R-:W-:Y:S01]  /*c590*/  IMAD.MOV.U32 R26, RZ, RZ, R27 ;  /* 0x000000ffff1a7224 */ /* 0x000fe200078e001b */
[----:B------:R-:W-:Y:S06]  /*c5a0*/  BRA `(.L_x_9945) ;  /* 0x00000004002c7947 */ /* 0x000fec0003800000 */
.L_x_9968:
        /* <DEDUP_REMOVED lines=17> */
.L_x_9975:
[----:B------:R-:W-:-:S04]  /*c6c0*/  LOP3.LUT R3, R5, 0x80000000, RZ, 0xc0, !PT ;  /* 0x8000000005037812 */ /* 0x000fc800078ec0ff */
[----:B------:R-:W-:-:S04]  /*c6d0*/  SHF.R.U32.HI R3, RZ, 0x18, R3 ;  /* 0x00000018ff037819 */ /* 0x000fc80000011603 */
[----:B------:R-:W-:-:S04]  /*c6e0*/  LOP3.LUT R0, R0, R3, RZ, 0xfc, !PT ;  /* 0x0000000300007212 */ /* 0x000fc800078efcff */
[----:B------:R-:W-:-:S07]  /*c6f0*/  PRMT R4, R0, 0x7610, R4 ;  /* 0x0000761000047816 */ /* 0x000fce0000000004 */
.L_x_9974:
[----:B------:R-:W-:Y:S05]  /*c700*/  BSYNC B0 ;  /* 0x0000000000007941 */ /* 0x000fea0003800000 */
.L_x_9973:
[----:B------:R0:W-:Y:S01]  /*c710*/  STG.E.U8 desc[UR36][R8.64], R4 ;  /* 0x0000000408007986 */ /* 0x0001e2000c101124 */
[----:B------:R-:W-:Y:S01]  /*c720*/  IMAD.MOV.U32 R26, RZ, RZ, R27 ;  /* 0x000000ffff1a7224 */ /* 0x000fe200078e001b */
[----:B------:R-:W-:Y:S06]  /*c730*/  BRA `(.L_x_9945) ;  /* 0x0000000000c87947 */ /* 0x000fec0003800000 */
.L_x_9967:
        /* <DEDUP_REMOVED lines=23> */
.L_x_9950:
        /* <DEDUP_REMOVED lines=16> */
.L_x_9978:
[----:B------:R-:W-:Y:S01]  /*c9b0*/  IMAD.MOV.U32 R26, RZ, RZ, R27 ;  /* 0x000000ffff1a7224 */ /* 0x000fe200078e001b */
[----:B------:R-:W-:Y:S06]  /*c9c0*/  BRA `(.L_x_9945) ;  /* 0x0000000000247947 */ /* 0x000fec0003800000 */
.L_x_9977:
[----:B------:R-:W-:Y:S02]  /*c9d0*/  IMAD.U32 R4, R3, 0x10000, RZ ;  /* 0x0001000003047824 */ /* 0x000fe400078e00ff */
[----:B------:R-:W-:-:S04]  /*c9e0*/  IMAD.MOV.U32 R26, RZ, RZ, R27 ;  /* 0x000000ffff1a7224 */ /* 0x000fc800078e001b */
[----:B------:R-:W0:Y:S02]  /*c9f0*/  F2I.U64.TRUNC R4, R4 ;  /* 0x0000000400047311 */ /* 0x000e24000020d800 */
[----:B0-----:R4:W-:Y:S01]  /*ca00*/  STG.E.64 desc[UR36][R8.64], R4 ;  /* 0x0000000408007986 */ /* 0x0019e2000c101b24 */
[----:B------:R-:W-:Y:S05]  /*ca10*/  BRA `(.L_x_9945) ;  /* 0x0000000000107947 */ /* 0x000fea0003800000 */
.L_x_9976:
[----:B------:R-:W-:Y:S02]  /*ca20*/  IMAD.U32 R3, R3, 0x10000, RZ ;  /* 0x0001000003037824 */ /* 0x000fe400078e00ff */
[----:B------:R-:W-:-:S04]  /*ca30*/  IMAD.MOV.U32 R26, RZ, RZ, R27 ;  /* 0x000000ffff1a7224 */ /* 0x000fc800078e001b */
[----:B------:R-:W0:Y:S02]  /*ca40*/  F2I.FTZ.U32.TRUNC.NTZ R3, R3 ;  /* 0x0000000300037305 */ /* 0x000e24000021f000 */
[----:B0-----:R2:W-:Y:S02]  /*ca50*/  STG.E desc[UR36][R8.64], R3 ;  /* 0x0000000308007986 */ /* 0x0015e4000c101924 */
.L_x_9945:
[----:B------:R-:W-:Y:S05]  /*ca60*/  BSYNC B6 ;  /* 0x0000000000067941 */ /* 0x000fea0003800000 */
.L_x_9944:
[----:B------:R-:W3:Y:S01]  /*ca70*/  LDC R19, c[0x0][0x210] ;  /* 0x00008400ff137b82 */ /* 0x000ee20000000800 */
[----:B------:R-:W-:Y:S01]  /*ca80*/  BSSY B6, `(.L_x_9979) ;  /* 0x00001fe000067945 */ /* 0x000fe20003800000 */
[----:B---3--:R-:W-:-:S05]  /*ca90*/  IMAD R19, R23, -0x200, R19 ;  /* 0xfffffe0017137824 */ /* 0x008fca00078e0213 */
[----:B------:R-:W-:-:S13]  /*caa0*/  ISETP.GE.AND P0, PT, R26, R19, PT ;  /* 0x000000131a00720c */ /* 0x000fda0003f06270 */
[----:B------:R-:W-:Y:S05]  /*cab0*/  @P0 BRA `(.L_x_9980) ;  /* 0x0000001c00e80947 */ /* 0x000fea0003800000 */
[----:B0-2-4-:R-:W0:Y:S01]  /*cac0*/  LDC.64 R8, c[0x0][0x218] ;  /* 0x00008600ff087b82 */ /* 0x015e220000000a00 */
        /* <DEDUP_REMOVED lines=21> */
.L_x_9984:
[----:B-1----:R-:W-:-:S06]  /*cc20*/  IMAD.U32 R5, R17, 0x10000, RZ ;  /* 0x0001000011057824 */ /* 0x002fcc00078e00ff */
[----:B------:R-:W0:Y:S02]  /*cc30*/  F2I.S64.TRUNC R4, R5 ;  /* 0x0000000500047311 */ /* 0x000e24000020d900 */
[----:B0-----:R0:W-:Y:S01]  /*cc40*/  STG.E.U8 desc[UR36][R8.64], R4 ;  /* 0x0000000408007986 */ /* 0x0011e2000c101124 */
[----:B------:R-:W-:Y:S05]  /*cc50*/  BRA `(.L_x_9986) ;  /* 0x0000000c00847947 */ /* 0x000fea0003800000 */
.L_x_9983:
[----:B------:R-:W-:-:S13]  /*cc60*/  ISETP.NE.AND P0, PT, R0, 0x2, PT ;  /* 0x000000020000780c */ /* 0x000fda0003f05270 */
[----:B------:R-:W-:Y:S05]  /*cc70*/  @!P0 BRA `(.L_x_9987) ;  /* 0x0000000000308947 */ /* 0x000fea0003800000 */
[----:B------:R-:W-:-:S13]  /*cc80*/  ISETP.NE.AND P0, PT, R0, 0x3, PT ;  /* 0x000000030000780c */ /* 0x000fda0003f05270 */
[----:B------:R-:W-:Y:S05]  /*cc90*/  @!P0 BRA `(.L_x_9988) ;  /* 0x0000000000188947 */ /* 0x000fea0003800000 */
[----:B------:R-:W-:-:S13]  /*cca0*/  ISETP.NE.AND P0, PT, R0, 0x4, PT ;  /* 0x000000040000780c */ /* 0x000fda0003f05270 */
[----:B------:R-:W-:Y:S05]  /*ccb0*/  @P0 BRA `(.L_x_9985) ;  /* 0x0000000c000c0947 */ /* 0x000fea0003800000 */
[----:B------:R-:W-:-:S06]  /*ccc0*/  IMAD.U32 R4, R17, 0x10000, RZ ;  /* 0x0001000011047824 */ /* 0x000fcc00078e00ff */
[----:B-1----:R-:W0:Y:S02]  /*ccd0*/  F2I.S64.TRUNC R4, R4 ;  /* 0x0000000400047311 */ /* 0x002e24000020d900 */
[----:B0-----:R0:W-:Y:S01]  /*cce0*/  STG.E.64 desc[UR36][R8.64], R4 ;  /* 0x0000000408007986 */ /* 0x0011e2000c101b24 */
[----:B------:R-:W-:Y:S05]  /*ccf0*/  BRA `(.L_x_9986) ;  /* 0x0000000c005c7947 */ /* 0x000fea0003800000 */
.L_x_9988:
[----:B------:R-:W-:-:S06]  /*cd00*/  IMAD.U32 R17, R17, 0x10000, RZ ;  /* 0x0001000011117824 */ /* 0x000fcc00078e00ff */
[----:B------:R-:W0:Y:S02]  /*cd10*/  F2I.FTZ.TRUNC.NTZ R17, R17 ;  /* 0x0000001100117305 */ /* 0x000e24000021f100 */
[----:B0-----:R0:W-:Y:S01]  /*cd20*/  STG.E desc[UR36][R8.64], R17 ;  /* 0x0000001108007986 */ /* 0x0011e2000c101924 */
[----:B------:R-:W-:Y:S05]  /*cd30*/  BRA `(.L_x_9986) ;  /* 0x0000000c004c7947 */ /* 0x000fea0003800000 */
.L_x_9987:
[----:B------:R-:W-:-:S06]  /*cd40*/  IMAD.U32 R17, R17, 0x10000, RZ ;  /* 0x0001000011117824 */ /* 0x000fcc00078e00ff */
[----:B------:R-:W0:Y:S02]  /*cd50*/  F2I.FTZ.TRUNC.NTZ R17, R17 ;  /* 0x0000001100117305 */ /* 0x000e24000021f100 */
[----:B0-----:R0:W-:Y:S01]  /*cd60*/  STG.E.U16 desc[UR36][R8.64], R17 ;  /* 0x0000001108007986 */ /* 0x0011e2000c101524 */
[----:B------:R-:W-:Y:S05]  /*cd70*/  BRA `(.L_x_9986) ;  /* 0x0000000c003c7947 */ /* 0x000fea0003800000 */
.L_x_9982:
        /* <DEDUP_REMOVED lines=9> */
.L_x_9990:
[----:B------:R-:W-:-:S05]  /*ce10*/  IMAD.U32 R0, R17, 0x10000, RZ ;  /* 0x0001000011007824 */ /* 0x000fca00078e00ff */
[----:B------:R-:W-:-:S05]  /*ce20*/  F2FP.F16.F32.PACK_AB R0, RZ, R0 ;  /* 0x00000000ff00723e */ /* 0x000fca00000000ff */
[----:B------:R0:W-:Y:S01]  /*ce30*/  STG.E.U16 desc[UR36][R8.64], R0 ;  /* 0x0000000008007986 */ /* 0x0001e2000c101524 */
[----:B------:R-:W-:Y:S05]  /*ce40*/  BRA `(.L_x_9986) ;  /* 0x0000000c00087947 */ /* 0x000fea0003800000 */
.L_x_9989:
[----:B------:R-:W-:-:S13]  /*ce50*/  ISETP.NE.AND P0, PT, R0, 0x7, PT ;  /* 0x000000070000780c */ /* 0x000fda0003f05270 */
[----:B------:R-:W-:Y:S05]  /*ce60*/  @!P0 BRA `(.L_x_9991) ;  /* 0x0000000000348947 */ /* 0x000fea0003800000 */
[----:B------:R-:W-:-:S13]  /*ce70*/  ISETP.NE.AND P0, PT, R0, 0x8, PT ;  /* 0x000000080000780c */ /* 0x000fda0003f05270 */
[----:B------:R-:W-:Y:S05]  /*ce80*/  @!P0 BRA `(.L_x_9992) ;  /* 0x0000000000188947 */ /* 0x000fea0003800000 */
[----:B------:R-:W-:-:S13]  /*ce90*/  ISETP.NE.AND P0, PT, R0, 0x9, PT ;  /* 0x000000090000780c */ /* 0x000fda0003f05270 */
[----:B------:R-:W-:Y:S05]  /*cea0*/  @P0 BRA `(.L_x_9985) ;  /* 0x0000000800900947 */ /* 0x000fea0003800000 */
[----:B------:R-:W-:Y:S02]  /*ceb0*/  IMAD.U32 R4, R17, 0x10000, RZ ;  /* 0x0001000011047824 */ /* 0x000fe400078e00ff */
[----:B-1----:R-:W-:-:S05]  /*cec0*/  IMAD.MOV.U32 R5, RZ, RZ, RZ ;  /* 0x000000ffff057224 */ /* 0x002fca00078e00ff */
[----:B------:R0:W-:Y:S01]  /*ced0*/  STG.E.64 desc[UR36][R8.64], R4 ;  /* 0x0000000408007986 */ /* 0x0001e2000c101b24 */
[----:B------:R-:W-:Y:S05]  /*cee0*/  BRA `(.L_x_9986) ;  /* 0x0000000800e07947 */ /* 0x000fea0003800000 */
.L_x_9992:
[----:B------:R-:W-:-:S05]  /*cef0*/  IMAD.U32 R17, R17, 0x10000, RZ ;  /* 0x0001000011117824 */ /* 0x000fca00078e00ff */
[----:B------:R-:W-:-:S04]  /*cf00*/  F2FP.F16.F32.PACK_AB R3, RZ, R17 ;  /* 0x00000011ff03723e */ /* 0x000fc800000000ff */
[----:B------:R-:W-:-:S05]  /*cf10*/  PRMT R3, R3, 0x5410, RZ ;  /* 0x0000541003037816 */ /* 0x000fca00000000ff */
[----:B------:R0:W-:Y:S01]  /*cf20*/  STG.E desc[UR36][R8.64], R3 ;  /* 0x0000000308007986 */ /* 0x0001e2000c101924 */
[----:B------:R-:W-:Y:S05]  /*cf30*/  BRA `(.L_x_9986) ;  /* 0x0000000800cc7947 */ /* 0x000fea0003800000 */
.L_x_9991:
[----:B------:R-:W-:-:S04]  /*cf40*/  IMAD.U32 R4, R17, 0x10000, RZ ;  /* 0x0001000011047824 */ /* 0x000fc800078e00ff */
[----:B------:R-:W-:-:S06]  /*cf50*/  FMUL.FTZ R4, R4, 1 ;  /* 0x3f80000004047820 */ /* 0x000fcc0000410000 */
[----:B-1----:R-:W0:Y:S02]  /*cf60*/  F2F.F64.F32 R4, R4 ;  /* 0x0000000400047310 */ /* 0x002e240000201800 */
[----:B0-----:R0:W-:Y:S01]  /*cf70*/  STG.E.64 desc[UR36][R8.64], R4 ;  /* 0x0000000408007986 */ /* 0x0011e2000c101b24 */
[----:B------:R-:W-:Y:S05]  /*cf80*/  BRA `(.L_x_9986) ;  /* 0x0000000800b87947 */ /* 0x000fea0003800000 */
.L_x_9981:
        /* <DEDUP_REMOVED lines=13> */
.L_x_9995:
[----:B------:R-:W-:Y:S01]  /*d060*/  IMAD.U32 R17, R17, 0x10000, RZ ;  /* 0x0001000011117824 */ /* 0x000fe200078e00ff */
[----:B------:R-:W-:-:S03]  /*d070*/  CS2R R6, SRZ ;  /* 0x0000000000067805 */ /* 0x000fc6000001ff00 */
[----:B------:R-:W-:-:S06]  /*d080*/  FMUL.FTZ R4, R17, 1 ;  /* 0x3f80000011047820 */ /* 0x000fcc0000410000 */
[----:B-1----:R-:W0:Y:S02]  /*d090*/  F2F.F64.F32 R4, R4 ;  /* 0x0000000400047310 */ /* 0x002e240000201800 */
[----:B0-----:R0:W-:Y:S01]  /*d0a0*/  STG.E.128 desc[UR36][R8.64], R4 ;  /* 0x0000000408007986 */ /* 0x0011e2000c101d24 */
[----:B------:R-:W-:Y:S05]  /*d0b0*/  BRA `(.L_x_9986) ;  /* 0x00000008006c7947 */ /* 0x000fea0003800000 */
.L_x_9994:
        /* <DEDUP_REMOVED lines=11> */
[----:B-1----:R-:W-:Y:S01]  /*d170*/  SHF.R.U32.HI R5, RZ, 0x18, R0 ;  /* 0x00000018ff057819 */ /* 0x002fe20000011600 */
        /* <DEDUP_REMOVED lines=9> */
.L_x_9999:
[----:B------:R-:W-:Y:S05]  /*d210*/  BSYNC B0 ;  /* 0x0000000000007941 */ /* 0x000fea0003800000 */
.L_x_9998:
[----:B------:R-:W-:-:S05]  /*d220*/  LOP3.LUT R5, R0, R5, RZ, 0xfc, !PT ;  /* 0x0000000500057212 */ /* 0x000fca00078efcff */
[----:B------:R0:W-:Y:S01]  /*d230*/  STG.E.U8 desc[UR36][R8.64], R5 ;  /* 0x0000000508007986 */ /* 0x0001e2000c101124 */
[----:B------:R-:W-:Y:S05]  /*d240*/  BRA `(.L_x_9986) ;  /* 0x0000000800087947 */ /* 0x000fea0003800000 */
.L_x_9997:
        /* <DEDUP_REMOVED lines=13> */
.L_x_10001:
[----:B------:R-:W-:Y:S01]  /*d320*/  IMAD.MOV.U32 R0, RZ, RZ, 0x7f ;  /* 0x0000007fff007424 */ /* 0x000fe200078e00ff */
[----:B------:R-:W-:-:S04]  /*d330*/  ISETP.GT.U32.AND P0, PT, R3, 0x7f800000, PT ;  /* 0x7f8000000300780c */ /* 0x000fc80003f04070 */
[----:B------:R-:W-:-:S09]  /*d340*/  SEL R0, R0, 0x7c, P0 ;  /* 0x0000007c00007807 */ /* 0x000fd20000000000 */
.L_x_10002:
[----:B------:R-:W-:Y:S05]  /*d350*/  BSYNC B0 ;  /* 0x0000000000007941 */ /* 0x000fea0003800000 */
.L_x_10000:
[----:B------:R-:W-:-:S04]  /*d360*/  LOP3.LUT R3, R17, 0x80000000, RZ, 0xc0, !PT ;  /* 0x8000000011037812 */ /* 0x000fc800078ec0ff */
[----:B------:R-:W-:-:S04]  /*d370*/  SHF.R.U32.HI R3, RZ, 0x18, R3 ;  /* 0x00000018ff037819 */ /* 0x000fc80000011603 */
[----:B------:R-:W-:-:S05]  /*d380*/  LOP3.LUT R3, R0, R3, RZ, 0xfc, !PT ;  /* 0x0000000300037212 */ /* 0x000fca00078efcff */
[----:B------:R0:W-:Y:S01]  /*d390*/  STG.E.U8 desc[UR36][R8.64], R3 ;  /* 0x0000000308007986 */ /* 0x0001e2000c101124 */
[----:B------:R-:W-:Y:S05]  /*d3a0*/  BRA `(.L_x_9986) ;  /* 0x0000000400b07947 */ /* 0x000fea0003800000 */
.L_x_9996:
[----:B------:R0:W-:Y:S01]  /*d3b0*/  STG.E.U16 desc[UR36][R8.64], R17 ;  /* 0x0000001108007986 */ /* 0x0001e2000c101524 */
[----:B------:R-:W-:Y:S05]  /*d3c0*/  BRA `(.L_x_9986) ;  /* 0x0000000400a87947 */ /* 0x000fea0003800000 */
.L_x_9993:
        /* <DEDUP_REMOVED lines=12> */
.L_x_10005:
        /* <DEDUP_REMOVED lines=17> */
.L_x_10008:
[----:B------:R-:W-:-:S04]  /*d5a0*/  LOP3.LUT R3, R17, 0x80000000, RZ, 0xc0, !PT ;  /* 0x8000000011037812 */ /* 0x000fc800078ec0ff */
[----:B------:R-:W-:-:S04]  /*d5b0*/  SHF.R.U32.HI R3, RZ, 0x18, R3 ;  /* 0x00000018ff037819 */ /* 0x000fc80000011603 */
[----:B------:R-:W-:-:S04]  /*d5c0*/  LOP3.LUT R0, R0, R3, RZ, 0xfc, !PT ;  /* 0x0000000300007212 */ /* 0x000fc800078efcff */
[----:B------:R-:W-:-:S07]  /*d5d0*/  PRMT R4, R0, 0x7610, R4 ;  /* 0x0000761000047816 */ /* 0x000fce0000000004 */
.L_x_10007:
[----:B------:R-:W-:Y:S05]  /*d5e0*/  BSYNC B0 ;  /* 0x0000000000007941 */ /* 0x000fea0003800000 */
.L_x_10006:
[----:B------:R0:W-:Y:S01]  /*d5f0*/  STG.E.U8 desc[UR36][R8.64], R4 ;  /* 0x0000000408007986 */ /* 0x0001e2000c101124 */
[----:B------:R-:W-:Y:S05]  /*d600*/  BRA `(.L_x_9986) ;  /* 0x0000000400187947 */ /* 0x000fea0003800000 */
.L_x_10004:
        /* <DEDUP_REMOVED lines=17> */
.L_x_10011:
[----:B------:R-:W-:-:S04]  /*d720*/  LOP3.LUT R3, R17, 0x80000000, RZ, 0xc0, !PT ;  /* 0x8000000011037812 */ /* 0x000fc800078ec0ff */
[----:B------:R-:W-:-:S04]  /*d730*/  SHF.R.U32.HI R3, RZ, 0x18, R3 ;  /* 0x00000018ff037819 */ /* 0x000fc80000011603 */
[----:B------:R-:W-:-:S04]  /*d740*/  LOP3.LUT R0, R0, R3, RZ, 0xfc, !PT ;  /* 0x0000000300007212 */ /* 0x000fc800078efcff */
[----:B------:R-:W-:-:S07]  /*d750*/  PRMT R4, R0, 0x7610, R4 ;  /* 0x0000761000047816 */ /* 0x000fce0000000004 */
.L_x_10010:
[----:B------:R-:W-:Y:S05]  /*d760*/  BSYNC B0 ;  /* 0x0000000000007941 */ /* 0x000fea0003800000 */
.L_x_10009:
[----:B------:R4:W-:Y:S01]  /*d770*/  STG.E.U8 desc[UR36][R8.64], R4 ;  /* 0x0000000408007986 */ /* 0x0009e2000c101124 */
[----:B------:R-:W-:Y:S05]  /*d780*/  BRA `(.L_x_9986) ;  /* 0x0000000000b87947 */ /* 0x000fea0003800000 */
.L_x_10003:
[----:B------:R-:W-:-:S13]  /*d790*/  ISETP.NE.AND P0, PT, R0, 0x1c, PT ;  /* 0x0000001c0000780c */ /* 0x000fda0003f05270 */
[----:B------:R-:W-:Y:S05]  /*d7a0*/  @!P0 BRA `(.L_x_10012) ;  /* 0x0000000000a48947 */ /* 0x000fea0003800000 */
[----:B------:R-:W-:-:S13]  /*d7b0*/  ISETP.NE.AND P0, PT, R0, 0x1d, PT ;  /* 0x0000001d0000780c */ /* 0x000fda0003f05270 */
[----:B------:R-:W-:Y:S05]  /*d7c0*/  @!P0 BRA `(.L_x_10013) ;  /* 0x00000000008c8947 */ /* 0x000fea0003800000 */
[----:B------:R-:W-:-:S13]  /*d7d0*/  ISETP.NE.AND P0, PT, R0, 0x2c, PT ;  /* 0x0000002c0000780c */ /* 0x000fda0003f05270 */
[----:B------:R-:W-:Y:S05]  /*d7e0*/  @P0 BRA `(.L_x_9985) ;  /* 0x0000000000400947 */ /* 0x000fea0003800000 */
[----:B------:R-:W-:-:S05]  /*d7f0*/  IMAD.U32 R4, R17, 0x10000, RZ ;  /* 0x0001000011047824 */ /* 0x000fca00078e00ff */
[----:B-1----:R-:W-:-:S04]  /*d800*/  SHF.R.U32.HI R5, RZ, 0x17, R4 ;  /* 0x00000017ff057819 */ /* 0x002fc80000011604 */
        /* <DEDUP_REMOVED lines=14> */
.L_x_9985:
[----:B------:R-:W-:Y:S01]  /*d8f0*/  MOV R14, 0x130 ;  /* 0x00000130000e7802 */ /* 0x000fe20000000f00 */
[----:B------:R-:W-:Y:S01]  /*d900*/  ULDC.64 UR4, c[0x4][0x120] ;  /* 0x0100480000047ab9 */ /* 0x000fe20000000a00 */
[----:B------:R-:W-:Y:S01]  /*d910*/  ULDC.64 UR6, c[0x4][0x28] ;  /* 0x01000a0000067ab9 */ /* 0x000fe20000000a00 */
[----:B------:R-:W-:Y:S02]  /*d920*/  IMAD.U32 R4, RZ, RZ, UR4 ;  /* 0x00000004ff047e24 */ /* 0x000fe4000f8e00ff */
[----:B-1----:R-:W-:Y:S01]  /*d930*/  IMAD.U32 R5, RZ, RZ, UR5 ;  /* 0x00000005ff057e24 */ /* 0x002fe2000f8e00ff */
        /* <DEDUP_REMOVED lines=11> */
.L_x_10014:
[----:B------:R-:W-:Y:S05]  /*d9f0*/  BRA `(.L_x_9986) ;  /* 0x00000000001c7947 */ /* 0x000fea0003800000 */
.L_x_10013:
[----:B------:R-:W-:-:S06]  /*da00*/  IMAD.U32 R4, R17, 0x10000, RZ ;  /* 0x0001000011047824 */ /* 0x000fcc00078e00ff */
[----:B-1----:R-:W0:Y:S02]  /*da10*/  F2I.U64.TRUNC R4, R4 ;  /* 0x0000000400047311 */ /* 0x002e24000020d800 */
[----:B0-----:R2:W-:Y:S01]  /*da20*/  STG.E.64 desc[UR36][R8.64], R4 ;  /* 0x0000000408007986 */ /* 0x0015e2000c101b24 */
[----:B------:R-:W-:Y:S05]  /*da30*/  BRA `(.L_x_9986) ;  /* 0x00000000000c7947 */ /* 0x000fea0003800000 */
.L_x_10012:
[----:B------:R-:W-:-:S06]  /*da40*/  IMAD.U32 R17, R17, 0x10000, RZ ;  /* 0x0001000011117824 */ /* 0x000fcc00078e00ff */
[----:B------:R-:W0:Y:S02]  /*da50*/  F2I.FTZ.U32.TRUNC.NTZ R17, R17 ;  /* 0x0000001100117305 */ /* 0x000e24000021f000 */
[----:B0-----:R0:W-:Y:S02]  /*da60*/  STG.E desc[UR36][R8.64], R17 ;  /* 0x0000001108007986 */ /* 0x0011e4000c101924 */
.L_x_9986:
        /* <DEDUP_REMOVED lines=25> */
.L_x_10018:
[----:B------:R-:W-:-:S06]  /*dc00*/  IMAD.U32 R3, R2, 0x10000, RZ ;  /* 0x0001000002037824 */ /* 0x000fcc00078e00ff */
[----:B------:R-:W0:Y:S02]  /*dc10*/  F2I.S64.TRUNC R2, R3 ;  /* 0x0000000300027311 */ /* 0x000e24000020d900 */
[----:B0-----:R0:W-:Y:S01]  /*dc20*/  STG.E.U8 desc[UR36][R8.64], R2 ;  /* 0x0000000208007986 */ /* 0x0011e2000c101124 */
[----:B------:R-:W-:Y:S05]  /*dc30*/  BRA `(.L_x_10020) ;  /* 0x0000000c00847947 */ /* 0x000fea0003800000 */
.L_x_10017:
        /* <DEDUP_REMOVED lines=10> */
.L_x_10022:
[----:B------:R-:W-:-:S04]  /*dce0*/  IMAD.U32 R2, R2, 0x10000, RZ ;  /* 0x0001000002027824 */ /* 0x000fc800078e00ff */
[----:B------:R-:W0:Y:S02]  /*dcf0*/  F2I.FTZ.TRUNC.NTZ R3, R2 ;  /* 0x0000000200037305 */ /* 0x000e24000021f100 */
[----:B0-----:R0:W-:Y:S01]  /*dd00*/  STG.E desc[UR36][R8.64], R3 ;  /* 0x0000000308007986 */ /* 0x0011e2000c101924 */
[----:B------:R-:W-:Y:S05]  /*dd10*/  BRA `(.L_x_10020) ;  /* 0x0000000c004c7947 */ /* 0x000fea0003800000 */
.L_x_10021:
[----:B------:R-:W-:-:S04]  /*dd20*/  IMAD.U32 R2, R2, 0x10000, RZ ;  /* 0x0001000002027824 */ /* 0x000fc800078e00ff */
[----:B------:R-:W0:Y:S02]  /*dd30*/  F2I.FTZ.TRUNC.NTZ R3, R2 ;  /* 0x0000000200037305 */ /* 0x000e24000021f100 */
[----:B0-----:R0:W-:Y:S01]  /*dd40*/  STG.E.U16 desc[UR36][R8.64], R3 ;  /* 0x0000000308007986 */ /* 0x0011e2000c101524 */
[----:B------:R-:W-:Y:S05]  /*dd50*/  BRA `(.L_x_10020) ;  /* 0x0000000c003c7947 */ /* 0x000fea0003800000 */
.L_x_10016:
        /* <DEDUP_REMOVED lines=9> */
.L_x_10024:
[----:B------:R-:W-:-:S05]  /*ddf0*/  IMAD.U32 R0, R2, 0x10000, RZ ;  /* 0x0001000002007824 */ /* 0x000fca00078e00ff */
[----:B------:R-:W-:-:S05]  /*de00*/  F2FP.F16.F32.PACK_AB R0, RZ, R0 ;  /* 0x00000000ff00723e */ /* 0x000fca00000000ff */
[----:B------:R2:W-:Y:S01]  /*de10*/  STG.E.U16 desc[UR36][R8.64], R0 ;  /* 0x0000000008007986 */ /* 0x0005e2000c101524 */
[----:B------:R-:W-:Y:S05]  /*de20*/  BRA `(.L_x_10020) ;  /* 0x0000000c00087947 */ /* 0x000fea0003800000 */
.L_x_10023:
        /* <DEDUP_REMOVED lines=10> */
.L_x_10026:
[----:B------:R-:W-:-:S05]  /*ded0*/  IMAD.U32 R2, R2, 0x10000, RZ ;  /* 0x0001000002027824 */ /* 0x000fca00078e00ff */
[----:B------:R-:W-:-:S04]  /*dee0*/  F2FP.F16.F32.PACK_AB R3, RZ, R2 ;  /* 0x00000002ff03723e */ /* 0x000fc800000000ff */
[----:B------:R-:W-:-:S05]  /*def0*/  PRMT R3, R3, 0x5410, RZ ;  /* 0x0000541003037816 */ /* 0x000fca00000000ff */
[----:B------:R0:W-:Y:S01]  /*df00*/  STG.E desc[UR36][R8.64], R3 ;  /* 0x0000000308007986 */ /* 0x0001e2000c101924 */
[----:B------:R-:W-:Y:S05]  /*df10*/  BRA `(.L_x_10020) ;  /* 0x0000000800cc7947 */ /* 0x000fea0003800000 */
.L_x_10025:
[----:B------:R-:W-:-:S04]  /*df20*/  IMAD.U32 R2, R2, 0x10000, RZ ;  /* 0x0001000002027824 */ /* 0x000fc800078e00ff */
[----:B------:R-:W-:-:S06]  /*df30*/  FMUL.FTZ R2, R2, 1 ;  /* 0x3f80000002027820 */ /* 0x000fcc0000410000 */
[----:B------:R-:W0:Y:S02]  /*df40*/  F2F.F64.F32 R2, R2 ;  /* 0x0000000200027310 */ /* 0x000e240000201800 */
[----:B0-----:R3:W-:Y:S01]  /*df50*/  STG.E.64 desc[UR36][R8.64], R2 ;  /* 0x0000000208007986 */ /* 0x0017e2000c101b24 */
[----:B------:R-:W-:Y:S05]  /*df60*/  BRA `(.L_x_10020) ;  /* 0x0000000800b87947 */ /* 0x000fea0003800000 */
.L_x_10015:
        /* <DEDUP_REMOVED lines=13> */
.L_x_10029:
[----:B------:R-:W-:Y:S01]  /*e040*/  IMAD.U32 R2, R2, 0x10000, RZ ;  /* 0x0001000002027824 */ /* 0x000fe200078e00ff */
[----:B------:R-:W-:-:S03]  /*e050*/  CS2R R6, SRZ ;  /* 0x0000000000067805 */ /* 0x000fc6000001ff00 */
[----:B------:R-:W-:-:S04]  /*e060*/  FMUL.FTZ R2, R2, 1 ;  /* 0x3f80000002027820 */ /* 0x000fc80000410000 */
[----:B-1----:R-:W0:Y:S02]  /*e070*/  F2F.F64.F32 R4, R2 ;  /* 0x0000000200047310 */ /* 0x002e240000201800 */
[----:B0-----:R0:W-:Y:S01]  /*e080*/  STG.E.128 desc[UR36][R8.64], R4 ;  /* 0x0000000408007986 */ /* 0x0011e2000c101d24 */
[----:B------:R-:W-:Y:S05]  /*e090*/  BRA `(.L_x_10020) ;  /* 0x00000008006c7947 */ /* 0x000fea0003800000 */
.L_x_10028:
[----:B------:R-:W-:-:S13]  /*e0a0*/  ISETP.NE.AND P0, PT, R0, 0xf, PT ;  /* 0x0000000f0000780c */ /* 0x000fda0003f05270 */
[----:B------:R-:W-:Y:S05]  /*e0b0*/  @!P0 BRA `(.L_x_10030) ;  /* 0x0000000000b48947 */ /* 0x000fea0003800000 */
[----:B------:R-:W-:-:S13]  /*e0c0*/  ISETP.NE.AND P0, PT, R0, 0x17, PT ;  /* 0x000000170000780c */ /* 0x000fda0003f05270 */
[----:B------:R-:W-:Y:S05]  /*e0d0*/  @!P0 BRA `(.L_x_10031) ;  /* 0x0000000000548947 */ /* 0x000fea0003800000 */
[----:B------:R-:W-:-:S13]  /*e0e0*/  ISETP.NE.AND P0, PT, R0, 0x18, PT ;  /* 0x000000180000780c */ /* 0x000fda0003f05270 */
[----:B------:R-:W-:Y:S05]  /*e0f0*/  @P0 BRA `(.L_x_10019) ;  /* 0x0000000400f40947 */ /* 0x000fea0003800000 */
[----:B-1----:R-:W-:Y:S01]  /*e100*/  IMAD.U32 R5, R2, 0x10000, RZ ;  /* 0x0001000002057824 */ /* 0x002fe200078e00ff */
        /* <DEDUP_REMOVED lines=14> */
.L_x_10033:
[----:B------:R-:W-:Y:S05]  /*e1f0*/  BSYNC B0 ;  /* 0x0000000000007941 */ /* 0x000fea0003800000 */
.L_x_10032:
[----:B------:R-:W-:-:S05]  /*e200*/  LOP3.LUT R3, R0, R3, RZ, 0xfc, !PT ;  /* 0x0000000300037212 */ /* 0x000fca00078efcff */
[----:B------:R0:W-:Y:S01]  /*e210*/  STG.E.U8 desc[UR36][R8.64], R3 ;  /* 0x0000000308007986 */ /* 0x0001e2000c101124 */
[----:B------:R-:W-:Y:S05]  /*e220*/  BRA `(.L_x_10020) ;  /* 0x0000000800087947 */ /* 0x000fea0003800000 */
.L_x_10031:
        /* <DEDUP_REMOVED lines=13> */
.L_x_10035:
[----:B------:R-:W-:Y:S01]  /*e300*/  IMAD.MOV.U32 R0, RZ, RZ, 0x7f ;  /* 0x0000007fff007424 */ /* 0x000fe200078e00ff */
[----:B------:R-:W-:-:S04]  /*e310*/  ISETP.GT.U32.AND P0, PT, R2, 0x7f800000, PT ;  /* 0x7f8000000200780c */ /* 0x000fc80003f04070 */
[----:B------:R-:W-:-:S09]  /*e320*/  SEL R0, R0, 0x7c, P0 ;  /* 0x0000007c00007807 */ /* 0x000fd20000000000 */
.L_x_10036:
[----:B------:R-:W-:Y:S05]  /*e330*/  BSYNC B0 ;  /* 0x0000000000007941 */ /* 0x000fea0003800000 */
.L_x_10034:
[----:B------:R-:W-:-:S04]  /*e340*/  LOP3.LUT R2, R3, 0x80000000, RZ, 0xc0, !PT ;  /* 0x8000000003027812 */ /* 0x000fc800078ec0ff */
[----:B------:R-:W-:-:S04]  /*e350*/  SHF.R.U32.HI R3, RZ, 0x18, R2 ;  /* 0x00000018ff037819 */ /* 0x000fc80000011602 */
[----:B------:R-:W-:-:S05]  /*e360*/  LOP3.LUT R3, R0, R3, RZ, 0xfc, !PT ;  /* 0x0000000300037212 */ /* 0x000fca00078efcff */
[----:B------:R0:W-:Y:S01]  /*e370*/  STG.E.U8 desc[UR36][R8.64], R3 ;  /* 0x0000000308007986 */ /* 0x0001e2000c101124 */
[----:B------:R-:W-:Y:S05]  /*e380*/  BRA `(.L_x_10020) ;  /* 0x0000000400b07947 */ /* 0x000fea0003800000 */
.L_x_10030:
[----:B------:R0:W-:Y:S01]  /*e390*/  STG.E.U16 desc[UR36][R8.64], R2 ;  /* 0x0000000208007986 */ /* 0x0001e2000c101524 */
[----:B------:R-:W-:Y:S05]  /*e3a0*/  BRA `(.L_x_10020) ;  /* 0x0000000400a87947 */ /* 0x000fea0003800000 */
.L_x_10027:
        /* <DEDUP_REMOVED lines=12> */
.L_x_10039:
        /* <DEDUP_REMOVED lines=17> */
.L_x_10042:
[----:B------:R-:W-:-:S04]  /*e580*/  LOP3.LUT R2, R3, 0x80000000, RZ, 0xc0, !PT ;  /* 0x8000000003027812 */ /* 0x000fc800078ec0ff */
[----:B------:R-:W-:-:S04]  /*e590*/  SHF.R.U32.HI R3, RZ, 0x18, R2 ;  /* 0x00000018ff037819 */ /* 0x000fc80000011602 */
[----:B------:R-:W-:-:S04]  /*e5a0*/  LOP3.LUT R0, R0, R3, RZ, 0xfc, !PT ;  /* 0x0000000300007212 */ /* 0x000fc800078efcff */
[----:B------:R-:W-:-:S07]  /*e5b0*/  PRMT R4, R0, 0x7610, R4 ;  /* 0x0000761000047816 */ /* 0x000fce0000000004 */
.L_x_10041:
[----:B------:R-:W-:Y:S05]  /*e5c0*/  BSYNC B0 ;  /* 0x0000000000007941 */ /* 0x000fea0003800000 */
.L_x_10040:
[----:B------:R0:W-:Y:S01]  /*e5d0*/  STG.E.U8 desc[UR36][R8.64], R4 ;  /* 0x0000000408007986 */ /* 0x0001e2000c101124 */
[----:B------:R-:W-:Y:S05]  /*e5e0*/  BRA `(.L_x_10020) ;  /* 0x0000000400187947 */ /* 0x000fea0003800000 */
.L_x_10038:
        /* <DEDUP_REMOVED lines=17> */
.L_x_10045:
[----:B------:R-:W-:-:S04]  /*e700*/  LOP3.LUT R2, R3, 0x80000000, RZ, 0xc0, !PT ;  /* 0x8000000003027812 */ /* 0x000fc800078ec0ff */
[----:B------:R-:W-:-:S04]  /*e710*/  SHF.R.U32.HI R3, RZ, 0x18, R2 ;  /* 0x00000018ff037819 */ /* 0x000fc80000011602 */
[----:B------:R-:W-:-:S04]  /*e720*/  LOP3.LUT R0, R0, R3, RZ, 0xfc, !PT ;  /* 0x0000000300007212 */ /* 0x000fc800078efcff */
[----:B------:R-:W-:-:S07]  /*e730*/  PRMT R4, R0, 0x7610, R4 ;  /* 0x0000761000047816 */ /* 0x000fce0000000004 */
.L_x_10044:
[----:B------:R-:W-:Y:S05]  /*e740*/  BSYNC B0 ;  /* 0x0000000000007941 */ /* 0x000fea0003800000 */
.L_x_10043:
[----:B------:R0:W-:Y:S01]  /*e750*/  STG.E.U8 desc[UR36][R8.64], R4 ;  /* 0x0000000408007986 */ /* 0x0001e2000c101124 */
[----:B------:R-:W-:Y:S05]  /*e760*/  BRA `(.L_x_10020) ;  /* 0x0000000000b87947 */ /* 0x000fea0003800000 */
.L_x_10037:
        /* <DEDUP_REMOVED lines=22> */
.L_x_10019:
        /* <DEDUP_REMOVED lines=16> */
.L_x_10048:
[----:B------:R-:W-:Y:S05]  /*e9d0*/  BRA `(.L_x_10020) ;  /* 0x00000000001c7947 */ /* 0x000fea0003800000 */
.L_x_10047:
[----:B------:R-:W-:-:S06]  /*e9e0*/  IMAD.U32 R2, R2, 0x10000, RZ ;  /* 0x0001000002027824 */ /* 0x000fcc00078e00ff */
[----:B------:R-:W0:Y:S02]  /*e9f0*/  F2I.U64.TRUNC R2, R2 ;  /* 0x0000000200027311 */ /* 0x000e24000020d800 */
[----:B0-----:R0:W-:Y:S01]  /*ea00*/  STG.E.64 desc[UR36][R8.64], R2 ;  /* 0x0000000208007986 */ /* 0x0011e2000c101b24 */
[----:B------:R-:W-:Y:S05]  /*ea10*/  BRA `(.L_x_10020) ;  /* 0x00000000000c7947 */ /* 0x000fea0003800000 */
.L_x_10046:
[----:B------:R-:W-:-:S04]  /*ea20*/  IMAD.U32 R2, R2, 0x10000, RZ ;  /* 0x0001000002027824 */ /* 0x000fc800078e00ff */
[----:B------:R-:W0:Y:S02]  /*ea30*/  F2I.FTZ.U32.TRUNC.NTZ R3, R2 ;  /* 0x0000000200037305 */ /* 0x000e24000021f000 */
[----:B0-----:R0:W-:Y:S02]  /*ea40*/  STG.E desc[UR36][R8.64], R3 ;  /* 0x0000000308007986 */ /* 0x0011e4000c101924 */
.L_x_10020:
[----:B------:R-:W-:-:S07]  /*ea50*/  VIADD R26, R26, 0x80 ;  /* 0x000000801a1a7836 */ /* 0x000fce0000000000 */
.L_x_9980:
[----:B------:R-:W-:Y:S05]  /*ea60*/  BSYNC B6 ;  /* 0x0000000000067941 */ /* 0x000fea0003800000 */
.L_x_9979:
[----:B------:R-:W-:-:S13]  /*ea70*/  ISETP.GE.AND P0, PT, R26, R19, PT ;  /* 0x000000131a00720c */ /* 0x000fda0003f06270 */
[----:B------:R-:W-:Y:S05]  /*ea80*/  @P0 EXIT ;  /* 0x000000000000094d */ /* 0x000fea0003800000 */
[----:B0-2---:R-:W0:Y:S01]  /*ea90*/  S2R R0, SR_CTAID.X ;  /* 0x0000000000007919 */ /* 0x005e220000002500 */
[----:B---34-:R-:W2:Y:S01]  /*eaa0*/  LDC.64 R2, c[0x0][0x218] ;  /* 0x00008600ff027b82 */ /* 0x018ea20000000a00 */
[----:B------:R-:W-:Y:S01]  /*eab0*/  ULDC UR4, c[0x0][0x250] ;  /* 0x0000940000047ab9 */ /* 0x000fe20000000800 */
[----:B0-----:R-:W-:Y:S01]  /*eac0*/  IMAD R26, R0, 0x200, R26 ;  /* 0x00000200001a7824 */ /* 0x001fe200078e021a */
[----:B------:R-:W-:-:S03]  /*ead0*/  PRMT R0, R18, 0x9910, RZ ;  /* 0x0000991012007816 */ /* 0x000fc600000000ff */
[----:B-1----:R-:W-:Y:S01]  /*eae0*/  IMAD R5, R26, UR4, RZ ;  /* 0x000000041a057c24 */ /* 0x002fe2000f8e02ff */
        /* <DEDUP_REMOVED lines=16> */
.L_x_10052:
[----:B------:R-:W-:-:S06]  /*ebf0*/  IMAD.U32 R5, R16, 0x10000, RZ ;  /* 0x0001000010057824 */ /* 0x000fcc00078e00ff */
[----:B------:R-:W0:Y:S02]  /*ec00*/  F2I.S64.TRUNC R4, R5 ;  /* 0x0000000500047311 */ /* 0x000e24000020d900 */
[----:B0-----:R-:W-:Y:S01]  /*ec10*/  STG.E.U8 desc[UR36][R2.64], R4 ;  /* 0x0000000402007986 */ /* 0x001fe2000c101124 */
[----:B------:R-:W-:Y:S05]  /*ec20*/  EXIT ;  /* 0x000000000000794d */ /* 0x000fea0003800000 */
.L_x_10051:
        /* <DEDUP_REMOVED lines=10> */
.L_x_10055:
[----:B------:R-:W-:-:S04]  /*ecd0*/  IMAD.U32 R16, R16, 0x10000, RZ ;  /* 0x0001000010107824 */ /* 0x000fc800078e00ff */
[----:B------:R-:W0:Y:S02]  /*ece0*/  F2I.FTZ.TRUNC.NTZ R5, R16 ;  /* 0x0000001000057305 */ /* 0x000e24000021f100 */
[----:B0-----:R-:W-:Y:S01]  /*ecf0*/  STG.E desc[UR36][R2.64], R5 ;  /* 0x0000000502007986 */ /* 0x001fe2000c101924 */
[----:B------:R-:W-:Y:S05]  /*ed00*/  EXIT ;  /* 0x000000000000794d */ /* 0x000fea0003800000 */
.L_x_10054:
[----:B------:R-:W-:-:S04]  /*ed10*/  IMAD.U32 R16, R16, 0x10000, RZ ;  /* 0x0001000010107824 */ /* 0x000fc800078e00ff */
[----:B------:R-:W0:Y:S02]  /*ed20*/  F2I.FTZ.TRUNC.NTZ R5, R16 ;  /* 0x0000001000057305 */ /* 0x000e24000021f100 */
[----:B0-----:R-:W-:Y:S01]  /*ed30*/  STG.E.U16 desc[UR36][R2.64], R5 ;  /* 0x0000000502007986 */ /* 0x001fe2000c101524 */
[----:B------:R-:W-:Y:S05]  /*ed40*/  EXIT ;  /* 0x000000000000794d */ /* 0x000fea0003800000 */
.L_x_10050:
        /* <DEDUP_REMOVED lines=9> */
.L_x_10057:
[----:B------:R-:W-:-:S05]  /*ede0*/  IMAD.U32 R0, R16, 0x10000, RZ ;  /* 0x0001000010007824 */ /* 0x000fca00078e00ff */
[----:B------:R-:W-:-:S05]  /*edf0*/  F2FP.F16.F32.PACK_AB R0, RZ, R0 ;  /* 0x00000000ff00723e */ /* 0x000fca00000000ff */
[----:B------:R-:W-:Y:S01]  /*ee00*/  STG.E.U16 desc[UR36][R2.64], R0 ;  /* 0x0000000002007986 */ /* 0x000fe2000c101524 */
[----:B------:R-:W-:Y:S05]  /*ee10*/  EXIT ;  /* 0x000000000000794d */ /* 0x000fea0003800000 */
.L_x_10056:
        /* <DEDUP_REMOVED lines=10> */
.L_x_10059:
[----:B------:R-:W-:-:S05]  /*eec0*/  IMAD.U32 R16, R16, 0x10000, RZ ;  /* 0x0001000010107824 */ /* 0x000fca00078e00ff */
[----:B------:R-:W-:-:S04]  /*eed0*/  F2FP.F16.F32.PACK_AB R5, RZ, R16 ;  /* 0x00000010ff05723e */ /* 0x000fc800000000ff */
[----:B------:R-:W-:-:S05]  /*eee0*/  PRMT R5, R5, 0x5410, RZ ;  /* 0x0000541005057816 */ /* 0x000fca00000000ff */
[----:B------:R-:W-:Y:S01]  /*eef0*/  STG.E desc[UR36][R2.64], R5 ;  /* 0x0000000502007986 */ /* 0x000fe2000c101924 */
[----:B------:R-:W-:Y:S05]  /*ef00*/  EXIT ;  /* 0x000000000000794d */ /* 0x000fea0003800000 */
.L_x_10058:
[----:B------:R-:W-:-:S04]  /*ef10*/  IMAD.U32 R4, R16, 0x10000, RZ ;  /* 0x0001000010047824 */ /* 0x000fc800078e00ff */
[----:B------:R-:W-:-:S06]  /*ef20*/  FMUL.FTZ R4, R4, 1 ;  /* 0x3f80000004047820 */ /* 0x000fcc0000410000 */
[----:B------:R-:W0:Y:S02]  /*ef30*/  F2F.F64.F32 R4, R4 ;  /* 0x0000000400047310 */ /* 0x000e240000201800 */
[----:B0-----:R-:W-:Y:S01]  /*ef40*/  STG.E.64 desc[UR36][R2.64], R4 ;  /* 0x0000000402007986 */ /* 0x001fe2000c101b24 */
[----:B------:R-:W-:Y:S05]  /*ef50*/  EXIT ;  /* 0x000000000000794d */ /* 0x000fea0003800000 */
.L_x_10049:
        /* <DEDUP_REMOVED lines=13> */
.L_x_10062:
[----:B------:R-:W-:Y:S01]  /*f030*/  IMAD.U32 R16, R16, 0x10000, RZ ;  /* 0x0001000010107824 */ /* 0x000fe200078e00ff */
[----:B------:R-:W-:-:S03]  /*f040*/  CS2R R6, SRZ ;  /* 0x0000000000067805 */ /* 0x000fc6000001ff00 */
[----:B------:R-:W-:-:S06]  /*f050*/  FMUL.FTZ R4, R16, 1 ;  /* 0x3f80000010047820 */ /* 0x000fcc0000410000 */
[----:B------:R-:W0:Y:S02]  /*f060*/  F2F.F64.F32 R4, R4 ;  /* 0x0000000400047310 */ /* 0x000e240000201800 */
[----:B0-----:R-:W-:Y:S01]  /*f070*/  STG.E.128 desc[UR36][R2.64], R4 ;  /* 0x0000000402007986 */ /* 0x001fe2000c101d24 */
[----:B------:R-:W-:Y:S05]  /*f080*/  EXIT ;  /* 0x000000000000794d */ /* 0x000fea0003800000 */
.L_x_10061:
        /* <DEDUP_REMOVED lines=21> */
.L_x_10066:
[----:B------:R-:W-:Y:S05]  /*f1e0*/  BSYNC B0 ;  /* 0x0000000000007941 */ /* 0x000fea0003800000 */
.L_x_10065:
[----:B------:R-:W-:-:S05]  /*f1f0*/  LOP3.LUT R5, R0, R5, RZ, 0xfc, !PT ;  /* 0x0000000500057212 */ /* 0x000fca00078efcff */
[----:B------:R-:W-:Y:S01]  /*f200*/  STG.E.U8 desc[UR36][R2.64], R5 ;  /* 0x0000000502007986 */ /* 0x000fe2000c101124 */
[----:B------:R-:W-:Y:S05]  /*f210*/  EXIT ;  /* 0x000000000000794d */ /* 0x000fea0003800000 */
.L_x_10064:
        /* <DEDUP_REMOVED lines=13> */
.L_x_10068:
[----:B------:R-:W-:Y:S01]  /*f2f0*/  IMAD.MOV.U32 R0, RZ, RZ, 0x7f ;  /* 0x0000007fff007424 */ /* 0x000fe200078e00ff */
[----:B------:R-:W-:-:S04]  /*f300*/  ISETP.GT.U32.AND P0, PT, R4, 0x7f800000, PT ;  /* 0x7f8000000400780c */ /* 0x000fc80003f04070 */
[----:B------:R-:W-:-:S09]  /*f310*/  SEL R0, R0, 0x7c, P0 ;  /* 0x0000007c00007807 */ /* 0x000fd20000000000 */
.L_x_10069:
[----:B------:R-:W-:Y:S05]  /*f320*/  BSYNC B0 ;  /* 0x0000000000007941 */ /* 0x000fea0003800000 */
.L_x_10067:
[----:B------:R-:W-:-:S04]  /*f330*/  LOP3.LUT R4, R5, 0x80000000, RZ, 0xc0, !PT ;  /* 0x8000000005047812 */ /* 0x000fc800078ec0ff */
[----:B------:R-:W-:-:S04]  /*f340*/  SHF.R.U32.HI R5, RZ, 0x18, R4 ;  /* 0x00000018ff057819 */ /* 0x000fc80000011604 */
[----:B------:R-:W-:-:S05]  /*f350*/  LOP3.LUT R5, R0, R5, RZ, 0xfc, !PT ;  /* 0x0000000500057212 */ /* 0x000fca00078efcff */
[----:B------:R-:W-:Y:S01]  /*f360*/  STG.E.U8 desc[UR36][R2.64], R5 ;  /* 0x0000000502007986 */ /* 0x000fe2000c101124 */
[----:B------:R-:W-:Y:S05]  /*f370*/  EXIT ;  /* 0x000000000000794d */ /* 0x000fea0003800000 */
.L_x_10063:
[----:B------:R-:W-:Y:S01]  /*f380*/  STG.E.U16 desc[UR36][R2.64], R16 ;  /* 0x0000001002007986 */ /* 0x000fe2000c101524 */
[----:B------:R-:W-:Y:S05]  /*f390*/  EXIT ;  /* 0x000000000000794d */ /* 0x000fea0003800000 */
.L_x_10060:
        /* <DEDUP_REMOVED lines=12> */
.L_x_10072:
        /* <DEDUP_REMOVED lines=17> */
.L_x_10075:
[----:B------:R-:W-:-:S04]  /*f570*/  LOP3.LUT R0, R7, 0x80000000, RZ, 0xc0, !PT ;  /* 0x8000000007007812 */ /* 0x000fc800078ec0ff */
[----:B------:R-:W-:-:S04]  /*f580*/  SHF.R.U32.HI R5, RZ, 0x18, R0 ;  /* 0x00000018ff057819 */ /* 0x000fc80000011600 */
[----:B------:R-:W-:-:S04]  /*f590*/  LOP3.LUT R4, R4, R5, RZ, 0xfc, !PT ;  /* 0x0000000504047212 */ /* 0x000fc800078efcff */
[----:B------:R-:W-:-:S07]  /*f5a0*/  PRMT R0, R4, 0x7610, R0 ;  /* 0x0000761004007816 */ /* 0x000fce0000000000 */
.L_x_10074:
[----:B------:R-:W-:Y:S05]  /*f5b0*/  BSYNC B0 ;  /* 0x0000000000007941 */ /* 0x000fea0003800000 */
.L_x_10073:
[----:B------:R-:W-:Y:S01]  /*f5c0*/  STG.E.U8 desc[UR36][R2.64], R0 ;  /* 0x0000000002007986 */ /* 0x000fe2000c101124 */
[----:B------:R-:W-:Y:S05]  /*f5d0*/  EXIT ;  /* 0x000000000000794d */ /* 0x000fea0003800000 */
.L_x_10071:
        /* <DEDUP_REMOVED lines=17> */
.L_x_10078:
[----:B------:R-:W-:-:S04]  /*f6f0*/  LOP3.LUT R0, R7, 0x80000000, RZ, 0xc0, !PT ;  /* 0x8000000007007812 */ /* 0x000fc800078ec0ff */
[----:B------:R-:W-:-:S04]  /*f700*/  SHF.R.U32.HI R5, RZ, 0x18, R0 ;  /* 0x00000018ff057819 */ /* 0x000fc80000011600 */
[----:B------:R-:W-:-:S04]  /*f710*/  LOP3.LUT R4, R4, R5, RZ, 0xfc, !PT ;  /* 0x0000000504047212 */ /* 0x000fc800078efcff */
[----:B------:R-:W-:-:S07]  /*f720*/  PRMT R0, R4, 0x7610, R0 ;  /* 0x0000761004007816 */ /* 0x000fce0000000000 */
.L_x_10077:
[----:B------:R-:W-:Y:S05]  /*f730*/  BSYNC B0 ;  /* 0x0000000000007941 */ /* 0x000fea0003800000 */
.L_x_10076:
[----:B------:R-:W-:Y:S01]  /*f740*/  STG.E.U8 desc[UR36][R2.64], R0 ;  /* 0x0000000002007986 */ /* 0x000fe2000c101124 */
[----:B------:R-:W-:Y:S05]  /*f750*/  EXIT ;  /* 0x000000000000794d */ /* 0x000fea0003800000 */
.L_x_10070:
        /* <DEDUP_REMOVED lines=22> */
.L_x_10053:
        /* <DEDUP_REMOVED lines=16> */
.L_x_10081:
[----:B------:R-:W-:Y:S05]  /*f9c0*/  EXIT ;  /* 0x000000000000794d */ /* 0x000fea0003800000 */
.L_x_10080:
[----:B------:R-:W-:-:S06]  /*f9d0*/  IMAD.U32 R4, R16, 0x10000, RZ ;  /* 0x0001000010047824 */ /* 0x000fcc00078e00ff */
[----:B------:R-:W0:Y:S02]  /*f9e0*/  F2I.U64.TRUNC R4, R4 ;  /* 0x0000000400047311 */ /* 0x000e24000020d800 */
[----:B0-----:R-:W-:Y:S01]  /*f9f0*/  STG.E.64 desc[UR36][R2.64], R4 ;  /* 0x0000000402007986 */ /* 0x001fe2000c101b24 */
[----:B------:R-:W-:Y:S05]  /*fa00*/  EXIT ;  /* 0x000000000000794d */ /* 0x000fea0003800000 */
.L_x_10079:
[----:B------:R-:W-:-:S04]  /*fa10*/  IMAD.U32 R16, R16, 0x10000, RZ ;  /* 0x0001000010107824 */ /* 0x000fc800078e00ff */
[----:B------:R-:W0:Y:S02]  /*fa20*/  F2I.FTZ.U32.TRUNC.NTZ R5, R16 ;  /* 0x0000001000057305 */ /* 0x000e24000021f000 */
[----:B0-----:R-:W-:Y:S01]  /*fa30*/  STG.E desc[UR36][R2.64], R5 ;  /* 0x0000000502007986 */ /* 0x001fe2000c101924 */
[----:B------:R-:W-:Y:S05]  /*fa40*/  EXIT ;  /* 0x000000000000794d */ /* 0x000fea0003800000 */
.L_x_10082:
        /* <DEDUP_REMOVED lines=11> */
.L_x_28391:


//--------------------- .text._ZN2at6native18elementwise_kernelILi128ELi4EZNS0_22gpu_kernel_impl_nocastIZZZNS0_49_GLOBAL__N__b919a28f_16_Normalization_cu_5c38458736batch_norm_elementwise_backward_evalERKNS_6TensorES6_S6_S6_ENKUlvE_clEvENKUlvE2_clEvEUlN3c108BFloat16EffE_EEvRNS_18TensorIteratorBaseERKT_EUliE_EEviT1_ --------------------------
	.section	.text._ZN2at6native18elementwise_kernelILi128ELi4EZNS0_22gpu_kernel_impl_nocastIZZZNS0_49_GLOBAL__N__b919a28f_16_Normalization_cu_5c38458736batch_norm_elementwise_backward_evalERKNS_6TensorES6_S6_S6_ENKUlvE_clEvENKUlvE2_clEvEUlN3c108BFloat16EffE_EEvRNS_18TensorIteratorBaseERKT_EUliE_EEviT1_,"ax",@progbits
	.align	128
        .global         _ZN2at6native18elementwise_kernelILi128ELi4EZNS0_22gpu_kernel_impl_nocastIZZZNS0_49_GLOBAL__N__b919a28f_16_Normalization_cu_5c38458736batch_norm_elementwise_backward_evalERKNS_6TensorES6_S6_S6_ENKUlvE_clEvENKUlvE2_clEvEUlN3c108BFloat16EffE_EEvRNS_18TensorIteratorBaseERKT_EUliE_EEviT1_
        .type           _ZN2at6native18elementwise_kernelILi128ELi4EZNS0_22gpu_kernel_impl_nocastIZZZNS0_49_GLOBAL__N__b919a28f_16_Normalization_cu_5c38458736batch_norm_elementwise_backward_evalERKNS_6TensorES6_S6_S6_ENKUlvE_clEvENKUlvE2_clEvEUlN3c108BFloat16EffE_EEvRNS_18TensorIteratorBaseERKT_EUliE_EEviT1_,@function
        .size           _ZN2at6native18elementwise_kernelILi128ELi4EZNS0_22gpu_kernel_impl_nocastIZZZNS0_49_GLOBAL__N__b919a28f_16_Normalization_cu_5c38458736batch_norm_elementwise_backward_evalERKNS_6TensorES6_S6_S6_ENKUlvE_clEvENKUlvE2_clEvEUlN3c108BFloat16EffE_EEvRNS_18TensorIteratorBaseERKT_EUliE_EEviT1_,(.L_x_28392 - _ZN2at6native18elementwise_kernelILi128ELi4EZNS0_22gpu_kernel_impl_nocastIZZZNS0_49_GLOBAL__N__b919a28f_16_Normalization_cu_5c38458736batch_norm_elementwise_backward_evalERKNS_6TensorES6_S6_S6_ENKUlvE_clEvENKUlvE2_clEvEUlN3c108BFloat16EffE_EEvRNS_18TensorIteratorBaseERKT_EUliE_EEviT1_)
        .other          _ZN2at6native18elementwise_kernelILi128ELi4EZNS0_22gpu_kernel_impl_nocastIZZZNS0_49_GLOBAL__N__b919a28f_16_Normalization_cu_5c38458736batch_norm_elementwise_backward_evalERKNS_6TensorES6_S6_S6_ENKUlvE_clEvENKUlvE2_clEvEUlN3c108BFloat16EffE_EEvRNS_18TensorIteratorBaseERKT_EUliE_EEviT1_,@"STO_CUDA_ENTRY STV_DEFAULT"
_ZN2at6native18elementwise_kernelILi128ELi4EZNS0_22gpu_kernel_impl_nocastIZZZNS0_49_GLOBAL__N__b919a28f_16_Normalization_cu_5c38458736batch_norm_elementwise_backward_evalERKNS_6TensorES6_S6_S6_ENKUlvE_clEvENKUlvE2_clEvEUlN3c108BFloat16EffE_EEvRNS_18TensorIteratorBaseERKT_EUliE_EEviT1_:
.text._ZN2at6native18elementwise_kernelILi128ELi4EZNS0_22gpu_kernel_impl_nocastIZZZNS0_49_GLOBAL__N__b919a28f_16_Normalization_cu_5c38458736batch_norm_elementwise_backward_evalERKNS_6TensorES6_S6_S6_ENKUlvE_clEvENKUlvE2_clEvEUlN3c108BFloat16EffE_EEvRNS_18TensorIteratorBaseERKT_EUliE_EEviT1_:
        /* <DEDUP_REMOVED lines=13> */
[----:B------:R-:W-:Y:S02]  /*00d0*/  MOV R5, RZ ;  /* 0x000000ff00057202 */ /* 0x000fe40000000f00 */
[----:B0-----:R-:W-:-:S13]  /*00e0*/  ISETP.NE.AND P0, PT, R6, RZ, PT ;  /* 0x000000ff0600720c */ /* 0x001fda0003f05270 */
[----:B------:R-:W-:Y:S05]  /*00f0*/  @!P0 BRA `(.L_x_10085) ;  /* 0x0000001400d48947 */ /* 0x000fea0003800000 */
[----:B------:R-:W-:Y:S01]  /*0100*/  MOV R4, RZ ;  /* 0x000000ff00047202 */ /* 0x000fe20000000f00 */
[----:B------:R-:W-:Y:S01]  /*0110*/  ULDC.64 UR8, c[0x0][0x220] ;  /* 0x0000880000087ab9 */ /* 0x000fe20000000a00 */
[----:B------:R-:W-:Y:S01]  /*0120*/  MOV R5, R3 ;  /* 0x0000000300057202 */ /* 0x000fe20000000f00 */
[----:B------:R-:W-:Y:S01]  /*0130*/  ULDC UR7, c[0x0][0x21c] ;  /* 0x0000870000077ab9 */ /* 0x000fe20000000800 */
[----:B------:R-:W-:Y:S01]  /*0140*/  ISETP.NE.AND P0, PT, R6, 0x1, PT ;  /* 0x000000010600780c */ /* 0x000fe20003f05270 */
[----:B------:R-:W-:Y:S01]  /*0150*/  ULDC.64 UR10, c[0x0][0x350] ;  /* 0x0000d400000a7ab9 */ /* 0x000fe20000000a00 */
[----:B------:R-:W-:-:S05]  /*0160*/  IMAD.HI.U32 R8, R3, UR8, R4 ;  /* 0x0000000803087c27 */ /* 0x000fca000f8e0004 */
[----:B------:R-:W-:Y:S01]  /*0170*/  SHF.R.U32.HI R9, RZ, UR9, R8 ;  /* 0x00000009ff097c19 */ /* 0x000fe20008011608 */
[----:B------:R-:W-:-:S03]  /*0180*/  ULDC.64 UR8, c[0x0][0x348] ;  /* 0x0000d20000087ab9 */ /* 0x000fc60000000a00 */
[----:B------:R-:W-:-:S05]  /*0190*/  IADD3 R0, -R9, RZ, RZ ;  /* 0x000000ff09007210 */ /* 0x000fca0007ffe1ff */
[----:B------:R-:W-:-:S04]  /*01a0*/  IMAD R0, R0, UR7, R3 ;  /* 0x0000000700007c24 */ /* 0x000fc8000f8e0203 */
        /* <DEDUP_REMOVED lines=8> */
[----:B------:R-:W-:Y:S01]  /*0230*/  ISETP.NE.AND P0, PT, R6, 0x2, PT ;  /* 0x000000020600780c */ /* 0x000fe20003f05270 */
[----:B------:R-:W-:-:S06]  /*0240*/  ULDC.64 UR10, c[0x0][0x360] ;  /* 0x0000d800000a7ab9 */ /* 0x000fcc0000000a00 */
[----:B------:R-:W-:-:S05]  /*0250*/  IMAD.HI.U32 R10, R9, UR9, R8 ;  /* 0x00000009090a7c27 */ /* 0x000fca000f8e0008 */
        /* <DEDUP_REMOVED lines=12> */
[----:B------:R-:W-:Y:S01]  /*0320*/  ULDC UR7, c[0x0][0x234] ;  /* 0x00008d0000077ab9 */ /* 0x000fe20000000800 */
[----:B------:R-:W-:Y:S01]  /*0330*/  ULDC.64 UR10, c[0x0][0x370] ;  /* 0x0000dc00000a7ab9 */ /* 0x000fe20000000a00 */
[----:B------:R-:W-:-:S05]  /*0340*/  IMAD.HI.U32 R8, R11, UR8, R10 ;  /* 0x000000080b087c27 */ /* 0x000fca000f8e000a */
[----:B------:R-:W-:Y:S01]  /*0350*/  SHF.R.U32.HI R9, RZ, UR9, R8 ;  /* 0x00000009ff097c19 */ /* 0x000fe20008011608 */
[----:B------:R-:W-:-:S03]  /*0360*/  ULDC.64 UR8, c[0x0][0x368] ;  /* 0x0000da0000087ab9 */ /* 0x000fc60000000a00 */
[----:B------:R-:W-:-:S05]  /*0370*/  IADD3 R10, -R9, RZ, RZ ;  /* 0x000000ff090a7210 */ /* 0x000fca0007ffe1ff */
[----:B------:R-:W-:-:S04]  /*0380*/  IMAD R10, R10, UR7, R11 ;  /* 0x000000070a0a7c24 */ /* 0x000fc8000f8e020b */
        /* <DEDUP_REMOVED lines=8> */
[----:B------:R-:W-:Y:S01]  /*0410*/  ISETP.NE.AND P0, PT, R6, 0x4, PT ;  /* 0x000000040600780c */ /* 0x000fe20003f05270 */
[----:B------:R-:W-:Y:S01]  /*0420*/  ULDC.64 UR10, c[0x0][0x380] ;  /* 0x0000e000000a7ab9 */ /* 0x000fe20000000a00 */
        /* <DEDUP_REMOVED lines=13> */
[----:B------:R-:W-:Y:S01]  /*0500*/  ULDC UR7, c[0x0][0x24c] ;  /* 0x0000930000077ab9 */ /* 0x000fe20000000800 */
[----:B------:R-:W-:-:S06]  /*0510*/  ULDC.64 UR10, c[0x0][0x390] ;  /* 0x0000e400000a7ab9 */ /* 0x000fcc0000000a00 */
        /* <DEDUP_REMOVED lines=283> */
[----:B------:R-:W-:Y:S01]  /*16d0*/  ULDC UR7, c[0x0][0x338] ;  /* 0x0000ce0000077ab9 */ /* 0x000fe20000000800 */
[----:B------:R-:W-:-:S03]  /*16e0*/  ULDC.64 UR10, c[0x0][0x4c0] ;  /* 0x00013000000a7ab9 */ /* 0x000fc60000000a00 */
[----:B------:R-:W-:-:S05]  /*16f0*/  IMAD.HI.U32 R14, R9, UR9, R8 ;  /* 0x00000009090e7c27 */ /* 0x000fca000f8e0008 */
[----:B------:R-:W-:Y:S01]  /*1700*/  SHF.R.U32.HI R15, RZ, UR7, R14 ;  /* 0x00000007ff0f7c19 */ /* 0x000fe2000801160e */
[----:B------:R-:W0:Y:S01]  /*1710*/  @P0 LDC.64 R16, c[0x0][0x340] ;  /* 0x0000d000ff100b82 */ /* 0x000e220000000a00 */
[----:B------:R-:W-:Y:S02]  /*1720*/  @P0 MOV R14, RZ ;  /* 0x000000ff000e0202 */ /* 0x000fe40000000f00 */
        /* <DEDUP_REMOVED lines=18> */
.L_x_10085:
[----:B------:R-:W-:Y:S01]  /*1850*/  ULDC.64 UR8, c[0x0][0x4e0] ;  /* 0x0001380000087ab9 */ /* 0x000fe20000000a00 */
[----:B------:R-:W-:Y:S01]  /*1860*/  ULDC.64 UR10, c[0x0][0x4f0] ;  /* 0x00013c00000a7ab9 */ /* 0x000fe20000000a00 */
[----:B------:R-:W-:Y:S02]  /*1870*/  IADD3 R8, P1, R2, UR8, RZ ;  /* 0x0000000802087c10 */ /* 0x000fe4000ff3e0ff */
[----:B------:R-:W-:Y:S02]  /*1880*/  IADD3 R10, P0, R0, UR10, RZ ;  /* 0x0000000a000a7c10 */ /* 0x000fe4000ff1e0ff */
[----:B------:R-:W-:Y:S01]  /*1890*/  IADD3.X R9, RZ, UR9, RZ, P1, !PT ;  /* 0x00000009ff097c10 */ /* 0x000fe20008ffe4ff */
[----:B------:R-:W-:Y:S01]  /*18a0*/  ULDC.64 UR8, c[0x0][0x4e8] ;  /* 0x00013a0000087ab9 */ /* 0x000fe20000000a00 */
[----:B------:R-:W-:Y:S02]  /*18b0*/  IADD3.X R11, RZ, UR11, RZ, P0, !PT ;  /* 0x0000000bff0b7c10 */ /* 0x000fe400087fe4ff */
[----:B------:R-:W-:Y:S01]  /*18c0*/  IADD3 R6, P1, R7, UR8, RZ ;  /* 0x0000000807067c10 */ /* 0x000fe2000ff3e0ff */
[----:B------:R-:W2:Y:S03]  /*18d0*/  LDG.E.U16 R8, desc[UR4][R8.64] ;  /* 0x0000000408087981 */ /* 0x000ea6000c1e1500 */
[----:B------:R-:W-:Y:S01]  /*18e0*/  IADD3.X R7, RZ, UR9, RZ, P1, !PT ;  /* 0x00000009ff077c10 */ /* 0x000fe20008ffe4ff */
[----:B------:R-:W3:Y:S01]  /*18f0*/  LDG.E R10, desc[UR4][R10.64] ;  /* 0x000000040a0a7981 */ /* 0x000ee2000c1e1900 */
[----:B------:R-:W-:-:S03]  /*1900*/  ULDC.64 UR8, c[0x0][0x4d8] ;  /* 0x0001360000087ab9 */ /* 0x000fc60000000a00 */
[----:B------:R-:W4:Y:S01]  /*1910*/  LDG.E R6, desc[UR4][R6.64] ;  /* 0x0000000406067981 */ /* 0x000f22000c1e1900 */
[----:B------:R-:W-:Y:S02]  /*1920*/  IADD3 R4, P0, R5, UR8, RZ ;  /* 0x0000000805047c10 */ /* 0x000fe4000ff1e0ff */
[----:B------:R-:W-:Y:S02]  /*1930*/  IADD3 R3, R3, 0x80, RZ ;  /* 0x0000008003037810 */ /* 0x000fe40007ffe0ff */
[----:B------:R-:W-:Y:S02]  /*1940*/  IADD3.X R5, RZ, UR9, RZ, P0, !PT ;  /* 0x00000009ff057c10 */ /* 0x000fe400087fe4ff */
[----:B--2---:R-:W-:-:S05]  /*1950*/  SHF.L.U32 R13, R8, 0x10, RZ ;  /* 0x00000010080d7819 */ /* 0x004fca00000006ff */
[----:B---3--:R-:W-:-:S04]  /*1960*/  FMUL.FTZ R13, R10, R13 ;  /* 0x0000000d0a0d7220 */ /* 0x008fc80000410000 */
[----:B----4-:R-:W-:-:S05]  /*1970*/  FMUL.FTZ R13, R6, R13 ;  /* 0x0000000d060d7220 */ /* 0x010fca0000410000 */
[----:B------:R-:W-:-:S05]  /*1980*/  F2FP.BF16.F32.PACK_AB R13, RZ, R13 ;  /* 0x0000000dff0d723e */ /* 0x000fca00000010ff */
[----:B------:R0:W-:Y:S02]  /*1990*/  STG.E.U16 desc[UR4][R4.64], R13 ;  /* 0x0000000d04007986 */ /* 0x0001e4000c101504 */
.L_x_10084:
[----:B------:R-:W-:Y:S05]  /*19a0*/  BSYNC B0 ;  /* 0x0000000000007941 */ /* 0x000fea0003800000 */
.L_x_10083:
[----:B------:R-:W-:Y:S01]  /*19b0*/  ISETP.GE.AND P0, PT, R3, UR6, PT ;  /* 0x0000000603007c0c */ /* 0x000fe2000bf06270 */
[----:B------:R-:W-:-:S12]  /*19c0*/  BSSY B0, `(.L_x_10086) ;  /* 0x0000324000007945 */ /* 0x000fd80003800000 */
[----:B------:R-:W-:Y:S05]  /*19d0*/  @P0 BRA `(.L_x_10087) ;  /* 0x0000003000880947 */ /* 0x000fea0003800000 */
[----:B0-----:R-:W0:Y:S01]  /*19e0*/  LDC R4, c[0x0][0x218] ;  /* 0x00008600ff047b82 */ /* 0x001e220000000800 */
        /* <DEDUP_REMOVED lines=354> */
[----:B------:R-:W-:Y:S01]  /*3010*/  ULDC UR7, c[0x0][0x338] ;  /* 0x0000ce0000077ab9 */ /* 0x000fe20000000800 */
[----:B------:R-:W-:-:S07]  /*3020*/  ULDC.64 UR10, c[0x0][0x4c0] ;  /* 0x00013000000a7ab9 */ /* 0x000fce0000000a00 */
[----:B------:R-:W-:Y:S02]  /*3030*/  IMAD.HI.U32 R14, R9, UR9, R8 ;  /* 0x00000009090e7c27 */ /* 0x000fe4000f8e0008 */
[----:B------:R-:W0:Y:S03]  /*3040*/  @P0 LDC.64 R16, c[0x0][0x340] ;  /* 0x0000d000ff100b82 */ /* 0x000e260000000a00 */
[----:B------:R-:W-:Y:S02]  /*3050*/  SHF.R.U32.HI R15, RZ, UR7, R14 ;  /* 0x00000007ff0f7c19 */ /* 0x000fe4000801160e */
        /* <DEDUP_REMOVED lines=19> */
.L_x_10088:
        /* <DEDUP_REMOVED lines=16> */
[----:B------:R-:W-:Y:S02]  /*3290*/  ISETP.GE.AND P0, PT, R3, UR6, PT ;  /* 0x0000000603007c0c */ /* 0x000fe4000bf06270 */
[----:B--2---:R-:W-:-:S05]  /*32a0*/  SHF.L.U32 R13, R8, 0x10, RZ ;  /* 0x00000010080d7819 */ /* 0x004fca00000006ff */
[----:B---3--:R-:W-:-:S04]  /*32b0*/  FMUL.FTZ R13, R10, R13 ;  /* 0x0000000d0a0d7220 */ /* 0x008fc80000410000 */
[----:B----4-:R-:W-:-:S05]  /*32c0*/  FMUL.FTZ R13, R6, R13 ;  /* 0x0000000d060d7220 */ /* 0x010fca0000410000 */
[----:B------:R-:W-:-:S05]  /*32d0*/  F2FP.BF16.F32.PACK_AB R13, RZ, R13 ;  /* 0x0000000dff0d723e */ /* 0x000fca00000010ff */
[----:B------:R1:W-:Y:S01]  /*32e0*/  STG.E.U16 desc[UR4][R4.64], R13 ;  /* 0x0000000d04007986 */ /* 0x0003e2000c101504 */
[----:B------:R-:W-:Y:S05]  /*32f0*/  @P0 BRA `(.L_x_10087) ;  /* 0x0000001800400947 */ /* 0x000fea0003800000 */
[----:B-1----:R-:W0:Y:S01]  /*3300*/  LDC R4, c[0x0][0x218] ;  /* 0x00008600ff047b82 */ /* 0x002e220000000800 */
        /* <DEDUP_REMOVED lines=378> */
.L_x_10089:
        /* <DEDUP_REMOVED lines=21> */
.L_x_10087:
[----:B------:R-:W-:Y:S05]  /*4c00*/  BSYNC B0 ;  /* 0x0000000000007941 */ /* 0x000fea0003800000 */
.L_x_10086:
[----:B------:R-:W-:-:S13]  /*4c10*/  ISETP.GE.AND P0, PT, R3, UR6, PT ;  /* 0x0000000603007c0c */ /* 0x000fda000bf06270 */
[----:B------:R-:W-:Y:S05]  /*4c20*/  @P0 EXIT ;  /* 0x000000000000094d */ /* 0x000fea0003800000 */
[----:B012---:R-:W0:Y:S01]  /*4c30*/  LDC R4, c[0x0][0x218] ;  /* 0x00008600ff047b82 */ /* 0x007e220000000800 */
        /* <DEDUP_REMOVED lines=378> */
.L_x_10090:
        /* <DEDUP_REMOVED lines=13> */
[----:B------:R-:W-:-:S04]  /*64b0*/  IADD3 R4, P0, R5, UR6, RZ ;  /* 0x0000000605047c10 */ /* 0x000fc8000ff1e0ff */
[----:B------:R-:W-:Y:S02]  /*64c0*/  IADD3.X R5, RZ, UR7, RZ, P0, !PT ;  /* 0x00000007ff057c10 */ /* 0x000fe400087fe4ff */
[----:B--2---:R-:W-:-:S05]  /*64d0*/  SHF.L.U32 R11, R2, 0x10, RZ ;  /* 0x00000010020b7819 */ /* 0x004fca00000006ff */
[----:B---3--:R-:W-:-:S04]  /*64e0*/  FMUL.FTZ R11, R8, R11 ;  /* 0x0000000b080b7220 */ /* 0x008fc80000410000 */
[----:B----4-:R-:W-:-:S05]  /*64f0*/  FMUL.FTZ R11, R6, R11 ;  /* 0x0000000b060b7220 */ /* 0x010fca0000410000 */
[----:B------:R-:W-:-:S05]  /*6500*/  F2FP.BF16.F32.PACK_AB R11, RZ, R11 ;  /* 0x0000000bff0b723e */ /* 0x000fca00000010ff */
[----:B------:R-:W-:Y:S01]  /*6510*/  STG.E.U16 desc[UR4][R4.64], R11 ;  /* 0x0000000b04007986 */ /* 0x000fe2000c101504 */
[----:B------:R-:W-:Y:S05]  /*6520*/  EXIT ;  /* 0x000000000000794d */ /* 0x000fea0003800000 */
.L_x_10091:
        /* <DEDUP_REMOVED lines=13> */
.L_x_28392:


//--------------------- .text._ZN2at6native27unrolled_elementwise_kernelIZZZNS0_49_GLOBAL__N__b919a28f_16_Normalization_cu_5c38458736batch_norm_elementwise_backward_evalERKNS_6TensorES5_S5_S5_ENKUlvE_clEvENKUlvE2_clEvEUlN3c108BFloat16EffE_St5arrayIPcLm4EELi4E23TrivialOffsetCalculatorILi3EjESE_ILi1EjENS0_6memory15LoadWithoutCastENSH_16StoreWithoutCastEEEviT_T0_T2_T3_T4_T5_ --------------------------
	.section	.text._ZN2at6native27unrolled_elementwise_kernelIZZZNS0_49_GLOBAL__N__b919a28f_16_Normalization_cu_5c38458736batch_norm_elementwise_backward_evalERKNS_6TensorES5_S5_S5_ENKUlvE_clEvENKUlvE2_clEvEUlN3c108BFloat16EffE_St5arrayIPcLm4EELi4E23TrivialOffsetCalculatorILi3EjESE_ILi1EjENS0_6memory15LoadWithoutCastENSH_16StoreWithoutCastEEEviT_T0_T2_T3_T4_T5_,"ax",@progbits
	.align	128
        .global         _ZN2at6native27unrolled_elementwise_kernelIZZZNS0_49_GLOBAL__N__b919a28f_16_Normalization_cu_5c38458736batch_norm_elementwise_backward_evalERKNS_6TensorES5_S5_S5_ENKUlvE_clEvENKUlvE2_clEvEUlN3c108BFloat16EffE_St5arrayIPcLm4EELi4E23TrivialOffsetCalculatorILi3EjESE_ILi1EjENS0_6memory15LoadWithoutCastENSH_16StoreWithoutCastEEEviT_T0_T2_T3_T4_T5_
        .type           _ZN2at6native27unrolled_elementwise_kernelIZZZNS0_49_GLOBAL__N__b919a28f_16_Normalization_cu_5c38458736batch_norm_elementwise_backward_evalERKNS_6TensorES5_S5_S5_ENKUlvE_clEvENKUlvE2_clEvEUlN3c108BFloat16EffE_St5arrayIPcLm4EELi4E23TrivialOffsetCalculatorILi3EjESE_ILi1EjENS0_6memory15LoadWithoutCastENSH_16StoreWithoutCastEEEviT_T0_T2_T3_T4_T5_,@function
        .size           _ZN2at6native27unrolled_elementwise_kernelIZZZNS0_49_GLOBAL__N__b919a28f_16_Normalization_cu_5c38458736batch_norm_elementwise_backward_evalERKNS_6TensorES5_S5_S5_ENKUlvE_clEvENKUlvE2_clEvEUlN3c108BFloat16EffE_St5arrayIPcLm4EELi4E23TrivialOffsetCalculatorILi3EjESE_ILi1EjENS0_6memory15LoadWithoutCastENSH_16StoreWithoutCastEEEviT_T0_T2_T3_T4_T5_,(.L_x_28393 - _ZN2at6native27unrolled_elementwise_kernelIZZZNS0_49_GLOBAL__N__b919a28f_16_Normalization_cu_5c38458736batch_norm_elementwise_backward_evalERKNS_6TensorES5_S5_S5_ENKUlvE_clEvENKUlvE2_clEvEUlN3c108BFloat16EffE_St5arrayIPcLm4EELi4E23TrivialOffsetCalculatorILi3EjESE_ILi1EjENS0_6memory15LoadWithoutCastENSH_16StoreWithoutCastEEEviT_T0_T2_T3_T4_T5_)
        .other          _ZN2at6native27unrolled_elementwise_kernelIZZZNS0_49_GLOBAL__N__b919a28f_16_Normalization_cu_5c38458736batch_norm_elementwise_backward_evalERKNS_6TensorES5_S5_S5_ENKUlvE_clEvENKUlvE2_clEvEUlN3c108BFloat16EffE_St5arrayIPcLm4EELi4E23TrivialOffsetCalculatorILi3EjESE_ILi1EjENS0_6memory15LoadWithoutCastENSH_16StoreWithoutCastEEEviT_T0_T2_T3_T4_T5_,@"STO_CUDA_ENTRY STV_DEFAULT"
_ZN2at6native27unrolled_elementwise_kernelIZZZNS0_49_GLOBAL__N__b919a28f_16_Normalization_cu_5c38458736batch_norm_elementwise_backward_evalERKNS_6TensorES5_S5_S5_ENKUlvE_clEvENKUlvE2_clEvEUlN3c108BFloat16EffE_St5arrayIPcLm4EELi4E23TrivialOffsetCalculatorILi3EjESE_ILi1EjENS0_6memory15LoadWithoutCastENSH_16StoreWithoutCastEEEviT_T0_T2_T3_T4_T5_:
.text._ZN2at6native27unrolled_elementwise_kernelIZZZNS0_49_GLOBAL__N__b919a28f_16_Normalization_cu_5c38458736batch_norm_elementwise_backward_evalERKNS_6TensorES5_S5_S5_ENKUlvE_clEvENKUlvE2_clEvEUlN3c108BFloat16EffE_St5arrayIPcLm4EELi4E23TrivialOffsetCalculatorILi3EjESE_ILi1EjENS0_6memory15LoadWithoutCastENSH_16StoreWithoutCastEEEviT_T0_T2_T3_T4_T5_:
[----:B------:R-:W-:Y:S01]  /*0000*/  LDC R1, c[0x0][0x28] ;  /* 0x00000a00ff017b82 */ /* 0x000fe20000000800 */
[----:B------:R-:W0:Y:S07]  /*0010*/  S2R R0, SR_CTAID.X ;  /* 0x0000000000007919 */ /* 0x000e2e0000002500 */
[----:B------:R-:W0:Y:S01]  /*0020*/  LDC R3, c[0x0][0x210] ;  /* 0x00008400ff037b82 */ /* 0x000e220000000800 */
[----:B------:R-:W-:Y:S01]  /*0030*/  PRMT R22, RZ, 0x7610, R22 ;  /* 0x00007610ff167816 */ /* 0x000fe20000000016 */
[----:B------:R-:W-:Y:S01]  /*0040*/  ULDC.64 UR4, c[0x0][0x208] ;  /* 0x0000820000047ab9 */ /* 0x000fe20000000a00 */
[----:B------:R-:W1:Y:S01]  /*0050*/  S2R R25, SR_TID.X ;  /* 0x0000000000197919 */ /* 0x000e620000002100 */
[----:B------:R-:W-:-:S02]  /*0060*/  IMAD.MOV.U32 R4, RZ, RZ, RZ ;  /* 0x000000ffff047224 */ /* 0x000fc400078e00ff */
        /* <DEDUP_REMOVED lines=8> */
[----:B------:R-:W2:Y:S01]  /*00f0*/  @!P0 LDC.64 R18, c[0x0][0x230] ;  /* 0x00008c00ff128b82 */ /* 0x000ea20000000a00 */
[----:B------:R-:W-:Y:S01]  /*0100*/  @!P1 IMAD R27, R0, 0x200, R3 ;  /* 0x00000200001b9824 */ /* 0x000fe200078e0203 */
[----:B------:R-:W-:-:S04]  /*0110*/  @!P1 IADD3 R3, R3, 0x80, RZ ;  /* 0x0000008003039810 */ /* 0x000fc80007ffe0ff */
[----:B------:R-:W-:Y:S01]  /*0120*/  ISETP.GE.AND P3, PT, R3, R2, PT ;  /* 0x000000020300720c */ /* 0x000fe20003f66270 */
[----:B------:R-:W-:Y:S01]  /*0130*/  HFMA2.MMA R24, -RZ, RZ, 0, 0 ;  /* 0x00000000ff187435 */ /* 0x000fe200000001ff */
[C---:B0-----:R-:W-:Y:S01]  /*0140*/  @!P0 IMAD.WIDE.U32 R14, R23.reuse, 0x2, R14 ;  /* 0x00000002170e8825 */ /* 0x041fe200078e000e */
[----:B------:R-:W0:Y:S04]  /*0150*/  @!P1 LDC.64 R20, c[0x0][0x220] ;  /* 0x00008800ff149b82 */ /* 0x000e280000000a00 */
[----:B------:R3:W4:Y:S01]  /*0160*/  @!P0 LDG.E.U16 R22, desc[UR4][R14.64] ;  /* 0x000000040e168981 */ /* 0x000722000c1e1500 */
[----:B-1----:R-:W-:-:S03]  /*0170*/  @!P0 IMAD.WIDE.U32 R16, R23, 0x4, R16 ;  /* 0x0000000417108825 */ /* 0x002fc600078e0010 */
[----:B------:R-:W1:Y:S02]  /*0180*/  @!P1 LDC.64 R10, c[0x0][0x228] ;  /* 0x00008a00ff0a9b82 */ /* 0x000e640000000a00 */
[----:B------:R3:W4:Y:S06]  /*0190*/  @!P0 LDG.E R4, desc[UR4][R16.64] ;  /* 0x0000000410048981 */ /* 0x00072c000c1e1900 */
[----:B------:R-:W1:Y:S01]  /*01a0*/  @!P1 LDC.64 R12, c[0x0][0x230] ;  /* 0x00008c00ff0c9b82 */ /* 0x000e620000000a00 */
[----:B--2---:R-:W-:-:S05]  /*01b0*/  @!P0 IMAD.WIDE.U32 R18, R23, 0x4, R18 ;  /* 0x0000000417128825 */ /* 0x004fca00078e0012 */
[----:B------:R2:W4:Y:S02]  /*01c0*/  @!P0 LDG.E R24, desc[UR4][R18.64] ;  /* 0x0000000412188981 */ /* 0x000524000c1e1900 */
[----:B------:R-:W2:Y:S08]  /*01d0*/  @!P3 LDC.64 R8, c[0x0][0x220] ;  /* 0x00008800ff08bb82 */ /* 0x000eb00000000a00 */
[----:B---3--:R-:W3:Y:S08]  /*01e0*/  @!P3 LDC.64 R14, c[0x0][0x230] ;  /* 0x00008c00ff0ebb82 */ /* 0x008ef00000000a00 */
[----:B------:R-:W3:Y:S01]  /*01f0*/  @!P3 LDC.64 R16, c[0x0][0x228] ;  /* 0x00008a00ff10bb82 */ /* 0x000ee20000000a00 */
[----:B------:R-:W-:Y:S01]  /*0200*/  @!P3 IMAD R29, R0, 0x200, R3 ;  /* 0x00000200001db824 */ /* 0x000fe200078e0203 */
[----:B------:R-:W-:Y:S01]  /*0210*/  PRMT R23, RZ, 0x7610, R23 ;  /* 0x00007610ff177816 */ /* 0x000fe20000000017 */
[----:B0-----:R-:W-:Y:S01]  /*0220*/  @!P1 IMAD.WIDE.U32 R20, R27, 0x2, R20 ;  /* 0x000000021b149825 */ /* 0x001fe200078e0014 */
[----:B------:R-:W-:-:S03]  /*0230*/  PRMT R26, RZ, 0x7610, R26 ;  /* 0x00007610ff1a7816 */ /* 0x000fc6000000001a */
[----:B-1----:R-:W-:-:S04]  /*0240*/  @!P1 IMAD.WIDE.U32 R10, R27, 0x4, R10 ;  /* 0x000000041b0a9825 */ /* 0x002fc800078e000a */
[----:B------:R-:W-:Y:S01]  /*0250*/  @!P1 IMAD.WIDE.U32 R12, R27, 0x4, R12 ;  /* 0x000000041b0c9825 */ /* 0x000fe200078e000c */
[----:B--2---:R-:W-:Y:S01]  /*0260*/  CS2R R18, SRZ ;  /* 0x0000000000127805 */ /* 0x004fe2000001ff00 */
[----:B------:R-:W2:Y:S02]  /*0270*/  @!P1 LDG.E.U16 R23, desc[UR4][R20.64] ;  /* 0x0000000414179981 */ /* 0x000ea4000c1e1500 */
[----:B------:R-:W-:-:S04]  /*0280*/  @!P3 IMAD.WIDE.U32 R8, R29, 0x2, R8 ;  /* 0x000000021d08b825 */ /* 0x000fc800078e0008 */
[----:B------:R-:W-:Y:S01]  /*0290*/  IMAD.MOV.U32 R27, RZ, RZ, RZ ;  /* 0x000000ffff1b7224 */ /* 0x000fe200078e00ff */
[----:B------:R-:W2:Y:S01]  /*02a0*/  @!P3 LDG.E.U16 R26, desc[UR4][R8.64] ;  /* 0x00000004081ab981 */ /* 0x000ea2000c1e1500 */
[----:B---3--:R-:W-:-:S04]  /*02b0*/  @!P3 IMAD.WIDE.U32 R14, R29, 0x4, R14 ;  /* 0x000000041d0eb825 */ /* 0x008fc800078e000e */
[----:B------:R0:W3:Y:S01]  /*02c0*/  @!P1 LDG.E R27, desc[UR4][R12.64] ;  /* 0x000000040c1b9981 */ /* 0x0000e2000c1e1900 */
[----:B------:R-:W-:-:S03]  /*02d0*/  @!P3 IMAD.WIDE.U32 R28, R29, 0x4, R16 ;  /* 0x000000041d1cb825 */ /* 0x000fc600078e0010 */
[----:B------:R-:W3:Y:S04]  /*02e0*/  @!P3 LDG.E R18, desc[UR4][R14.64] ;  /* 0x000000040e12b981 */ /* 0x000ee8000c1e1900 */
[----:B------:R-:W3:Y:S01]  /*02f0*/  @!P3 LDG.E R19, desc[UR4][R28.64] ;  /* 0x000000041c13b981 */ /* 0x000ee2000c1e1900 */
[----:B0-----:R-:W-:-:S06]  /*0300*/  CS2R R12, SRZ ;  /* 0x00000000000c7805 */ /* 0x001fcc000001ff00 */
[----:B------:R0:W3:Y:S01]  /*0310*/  @!P1 LDG.E R12, desc[UR4][R10.64] ;  /* 0x000000040a0c9981 */ /* 0x0000e2000c1e1900 */
[----:B------:R-:W-:-:S04]  /*0320*/  @!P3 IADD3 R3, R3, 0x80, RZ ;  /* 0x000000800303b810 */ /* 0x000fc80007ffe0ff */
[----:B------:R-:W-:-:S13]  /*0330*/  ISETP.GE.AND P2, PT, R3, R2, PT ;  /* 0x000000020300720c */ /* 0x000fda0003f46270 */
[----:B------:R-:W1:Y:S08]  /*0340*/  @!P2 LDC.64 R20, c[0x0][0x220] ;  /* 0x00008800ff14ab82 */ /* 0x000e700000000a00 */
[----:B------:R-:W1:Y:S08]  /*0350*/  @!P2 LDC.64 R8, c[0x0][0x230] ;  /* 0x00008c00ff08ab82 */ /* 0x000e700000000a00 */
[----:B------:R-:W1:Y:S01]  /*0360*/  @!P2 LDC.64 R16, c[0x0][0x228] ;  /* 0x00008a00ff10ab82 */ /* 0x000e620000000a00 */
[----:B0-----:R-:W-:-:S02]  /*0370*/  @!P2 LEA R11, R0, R3, 0x9 ;  /* 0x00000003000ba211 */ /* 0x001fc400078e48ff */
[----:B------:R-:W-:-:S03]  /*0380*/  PRMT R3, RZ, 0x7610, R3 ;  /* 0x00007610ff037816 */ /* 0x000fc60000000003 */
[----:B-1----:R-:W-:-:S05]  /*0390*/  @!P2 IMAD.WIDE.U32 R20, R11, 0x2, R20 ;  /* 0x000000020b14a825 */ /* 0x002fca00078e0014 */
[----:B------:R-:W5:Y:S01]  /*03a0*/  @!P2 LDG.E.U16 R3, desc[UR4][R20.64] ;  /* 0x000000041403a981 */ /* 0x000f62000c1e1500 */
[----:B------:R-:W-:Y:S01]  /*03b0*/  @!P2 IMAD.WIDE.U32 R8, R11, 0x4, R8 ;  /* 0x000000040b08a825 */ /* 0x000fe200078e0008 */
[----:B------:R-:W-:-:S03]  /*03c0*/  IADD3 R15, R25, 0x80, RZ ;  /* 0x00000080190f7810 */ /* 0x000fc60007ffe0ff */
[----:B------:R-:W-:Y:S01]  /*03d0*/  IMAD.MOV.U32 R14, RZ, RZ, RZ ;  /* 0x000000ffff0e7224 */ /* 0x000fe200078e00ff */
[----:B------:R0:W5:Y:S01]  /*03e0*/  @!P2 LDG.E R13, desc[UR4][R8.64] ;  /* 0x00000004080da981 */ /* 0x000162000c1e1900 */
[----:B------:R-:W-:Y:S02]  /*03f0*/  @!P2 IMAD.WIDE.U32 R16, R11, 0x4, R16 ;  /* 0x000000040b10a825 */ /* 0x000fe400078e0010 */
[----:B------:R-:W1:Y:S02]  /*0400*/  @!P0 LDC.64 R10, c[0x0][0x218] ;  /* 0x00008600ff0a8b82 */ /* 0x000e640000000a00 */
[----:B------:R-:W-:Y:S01]  /*0410*/  VIADD R29, R25, 0x100 ;  /* 0x00000100191d7836 */ /* 0x000fe20000000000 */
[----:B------:R2:W5:Y:S01]  /*0420*/  @!P2 LDG.E R14, desc[UR4][R16.64] ;  /* 0x00000004100ea981 */ /* 0x000562000c1e1900 */
[----:B------:R-:W-:-:S03]  /*0430*/  ISETP.GE.AND P1, PT, R15, R2, PT ;  /* 0x000000020f00720c */ /* 0x000fc60003f26270 */
[----:B------:R-:W-:Y:S02]  /*0440*/  ISETP.GE.AND P2, PT, R29, R2, PT ;  /* 0x000000021d00720c */ /* 0x000fe40003f46270 */
[----:B0-----:R-:W-:Y:S01]  /*0450*/  IADD3 R9, R25, 0x180, RZ ;  /* 0x0000018019097810 */ /* 0x001fe20007ffe0ff */
[----:B------:R-:W-:Y:S01]  /*0460*/  BSSY B0, `(.L_x_10092) ;  /* 0x000001e000007945 */ /* 0x000fe20003800000 */
[----:B----4-:R-:W-:-:S05]  /*0470*/  @!P0 SHF.L.U32 R21, R22, 0x10, RZ ;  /* 0x0000001016158819 */ /* 0x010fca00000006ff */
[----:B------:R-:W-:-:S04]  /*0480*/  @!P0 FMUL.FTZ R21, R21, R24 ;  /* 0x0000001815158220 */ /* 0x000fc80000410000 */
[----:B------:R-:W-:Y:S01]  /*0490*/  @!P0 FMUL.FTZ R4, R21, R4 ;  /* 0x0000000415048220 */ /* 0x000fe20000410000 */
[----:B------:R-:W-:-:S04]  /*04a0*/  @!P0 LEA R21, R0, R25, 0x9 ;  /* 0x0000001900158211 */ /* 0x000fc800078e48ff */
[----:B------:R-:W-:Y:S01]  /*04b0*/  @!P0 F2FP.BF16.F32.PACK_AB R7, RZ, R4 ;  /* 0x00000004ff07823e */ /* 0x000fe200000010ff */
[----:B-1----:R-:W-:Y:S01]  /*04c0*/  @!P0 IMAD.WIDE.U32 R10, R21, 0x2, R10 ;  /* 0x00000002150a8825 */ /* 0x002fe200078e000a */
[----:B------:R-:W-:-:S04]  /*04d0*/  @!P0 MOV R25, R15 ;  /* 0x0000000f00198202 */ /* 0x000fc80000000f00 */
[----:B------:R0:W-:Y:S01]  /*04e0*/  @!P0 STG.E.U16 desc[UR4][R10.64], R7 ;  /* 0x000000070a008986 */ /* 0x0001e2000c101504 */
[----:B------:R-:W-:Y:S01]  /*04f0*/  ISETP.GE.AND P3, PT, R25, R2, PT ;  /* 0x000000021900720c */ /* 0x000fe20003f66270 */
[----:B--2---:R-:W-:Y:S02]  /*0500*/  @!P1 IMAD.U32 R8, R23, 0x10000, RZ ;  /* 0x0001000017089824 */ /* 0x004fe400078e00ff */
[----:B------:R-:W-:Y:S02]  /*0510*/  @!P2 IMAD.U32 R17, R26, 0x10000, RZ ;  /* 0x000100001a11a824 */ /* 0x000fe400078e00ff */
[----:B---3--:R-:W-:Y:S02]  /*0520*/  @!P1 FMUL.FTZ R27, R8, R27 ;  /* 0x0000001b081b9220 */ /* 0x008fe40000410000 */
[----:B------:R-:W-:-:S04]  /*0530*/  @!P2 FMUL.FTZ R18, R17, R18 ;  /* 0x000000121112a220 */ /* 0x000fc80000410000 */
[----:B------:R-:W-:Y:S01]  /*0540*/  @!P2 FMUL.FTZ R18, R18, R19 ;  /* 0x000000131212a220 */ /* 0x000fe20000410000 */
[----:B------:R-:W-:-:S04]  /*0550*/  @!P1 FMUL.FTZ R12, R27, R12 ;  /* 0x0000000c1b0c9220 */ /* 0x000fc80000410000 */
[----:B------:R-:W-:Y:S02]  /*0560*/  @!P2 F2FP.BF16.F32.PACK_AB R6, RZ, R18 ;  /* 0x00000012ff06a23e */ /* 0x000fe400000010ff */
[----:B------:R-:W-:Y:S01]  /*0570*/  @!P1 F2FP.BF16.F32.PACK_AB R5, RZ, R12 ;  /* 0x0000000cff05923e */ /* 0x000fe200000010ff */
[----:B0-----:R-:W-:Y:S06]  /*0580*/  @P3 BRA `(.L_x_10093) ;  /* 0x00000000002c3947 */ /* 0x001fec0003800000 */
[----:B------:R-:W0:Y:S01]  /*0590*/  LDC.64 R10, c[0x0][0x218] ;  /* 0x00008600ff0a7b82 */ /* 0x000e220000000a00 */
[----:B------:R-:W-:Y:S01]  /*05a0*/  IMAD R7, R0, 0x200, R25 ;  /* 0x0000020000077824 */ /* 0x000fe200078e0219 */
[----:B------:R-:W-:Y:S02]  /*05b0*/  IADD3 R25, R25, 0x80, RZ ;  /* 0x0000008019197810 */ /* 0x000fe40007ffe0ff */
[----:B------:R-:W-:Y:S02]  /*05c0*/  PRMT R8, R5, 0x7610, R8 ;  /* 0x0000761005087816 */ /* 0x000fe40000000008 */
[----:B------:R-:W-:-:S13]  /*05d0*/  ISETP.GE.AND P0, PT, R25, R2, PT ;  /* 0x000000021900720c */ /* 0x000fda0003f06270 */
[----:B------:R-:W-:Y:S01]  /*05e0*/  @!P0 LEA R15, R0, R25, 0x9 ;  /* 0x00000019000f8211 */ /* 0x000fe200078e48ff */
[----:B------:R-:W-:Y:S02]  /*05f0*/  @!P0 VIADD R25, R25, 0x80 ;  /* 0x0000008019198836 */ /* 0x000fe40000000000 */
[----:B0-----:R-:W-:-:S04]  /*0600*/  IMAD.WIDE.U32 R4, R7, 0x2, R10 ;  /* 0x0000000207047825 */ /* 0x001fc800078e000a */
[----:B------:R-:W-:Y:S01]  /*0610*/  @!P0 IMAD.WIDE.U32 R10, R15, 0x2, R10 ;  /* 0x000000020f0a8825 */ /* 0x000fe200078e000a */
[----:B------:R0:W-:Y:S04]  /*0620*/  STG.E.U16 desc[UR4][R4.64], R8 ;  /* 0x0000000804007986 */ /* 0x0001e8000c101504 */
[----:B------:R0:W-:Y:S02]  /*0630*/  @!P0 STG.E.U16 desc[UR4][R10.64], R6 ;  /* 0x000000060a008986 */ /* 0x0001e4000c101504 */
.L_x_10093:
[----:B------:R-:W-:Y:S05]  /*0640*/  BSYNC B0 ;  /* 0x0000000000007941 */ /* 0x000fea0003800000 */
.L_x_10092:
[-C--:B------:R-:W-:Y:S02]  /*0650*/  ISETP.GE.AND P1, PT, R25, R2.reuse, PT ;  /* 0x000000021900720c */ /* 0x080fe40003f26270 */
[----:B------:R-:W-:-:S11]  /*0660*/  ISETP.GE.AND P0, PT, R9, R2, PT ;  /* 0x000000020900720c */ /* 0x000fd60003f06270 */
[----:B------:R-:W-:Y:S05]  /*0670*/  @P1 EXIT ;  /* 0x000000000000194d */ /* 0x000fea0003800000 */
[----:B0-----:R-:W0:Y:S01]  /*0680*/  LDC.64 R4, c[0x0][0x218] ;  /* 0x00008600ff047b82 */ /* 0x001e220000000a00 */
[----:B-----5:R-:W-:Y:S02]  /*0690*/  @!P0 SHF.L.U32 R2, R3, 0x10, RZ ;  /* 0x0000001003028819 */ /* 0x020fe400000006ff */
[----:B------:R-:W-:-:S03]  /*06a0*/  LEA R25, R0, R25, 0x9 ;  /* 0x0000001900197211 */ /* 0x000fc600078e48ff */
[----:B------:R-:W-:-:S04]  /*06b0*/  @!P0 FMUL.FTZ R13, R2, R13 ;  /* 0x0000000d020d8220 */ /* 0x000fc80000410000 */
[----:B------:R-:W-:-:S05]  /*06c0*/  @!P0 FMUL.FTZ R13, R13, R14 ;  /* 0x0000000e0d0d8220 */ /* 0x000fca0000410000 */
[----:B------:R-:W-:-:S04]  /*06d0*/  @!P0 F2FP.BF16.F32.PACK_AB R3, RZ, R13 ;  /* 0x0000000dff03823e */ /* 0x000fc800000010ff */
[----:B------:R-:W-:Y:S01]  /*06e0*/  PRMT R0, R3, 0x7610, R0 ;  /* 0x0000761003007816 */ /* 0x000fe20000000000 */
[----:B0-----:R-:W-:-:S05]  /*06f0*/  IMAD.WIDE.U32 R2, R25, 0x2, R4 ;  /* 0x0000000219027825 */ /* 0x001fca00078e0004 */
[----:B------:R-:W-:Y:S01]  /*0700*/  STG.E.U16 desc[UR4][R2.64], R0 ;  /* 0x0000000002007986 */ /* 0x000fe2000c101504 */
[----:B------:R-:W-:Y:S05]  /*0710*/  EXIT ;  /* 0x000000000000794d */ /* 0x000fea0003800000 */
.L_x_10094:
        /* <DEDUP_REMOVED lines=14> */
.L_x_28393:


//--------------------- .text._ZN2at6native29vectorized_elementwise_kernelILi2EZZZNS0_49_GLOBAL__N__b919a28f_16_Normalization_cu_5c38458736batch_norm_elementwise_backward_evalERKNS_6TensorES5_S5_S5_ENKUlvE_clEvENKUlvE2_clEvEUlN3c108BFloat16EffE_St5arrayIPcLm4EEEEviT0_T1_ --------------------------
	.section	.text._ZN2at6native29vectorized_elementwise_kernelILi2EZZZNS0_49_GLOBAL__N__b919a28f_16_Normalization_cu_5c38458736batch_norm_elementwise_backward_evalERKNS_6TensorES5_S5_S5_ENKUlvE_clEvENKUlvE2_clEvEUlN3c108BFloat16EffE_St5arrayIPcLm4EEEEviT0_T1_,"ax",@progbits
	.align	128
        .global         _ZN2at6native29vectorized_elementwise_kernelILi2EZZZNS0_49_GLOBAL__N__b919a28f_16_Normalization_cu_5c38458736batch_norm_elementwise_backward_evalERKNS_6TensorES5_S5_S5_ENKUlvE_clEvENKUlvE2_clEvEUlN3c108BFloat16EffE_St5arrayIPcLm4EEEEviT0_T1_
        .type           _ZN2at6native29vectorized_elementwise_kernelILi2EZZZNS0_49_GLOBAL__N__b919a28f_16_Normalization_cu_5c38458736batch_norm_elementwise_backward_evalERKNS_6TensorES5_S5_S5_ENKUlvE_clEvENKUlvE2_clEvEUlN3c108BFloat16EffE_St5arrayIPcLm4EEEEviT0_T1_,@function
        .size           _ZN2at6native29vectorized_elementwise_kernelILi2EZZZNS0_49_GLOBAL__N__b919a28f_16_Normalization_cu_5c38458736batch_norm_elementwise_backward_evalERKNS_6TensorES5_S5_S5_ENKUlvE_clEvENKUlvE2_clEvEUlN3c108BFloat16EffE_St5arrayIPcLm4EEEEviT0_T1_,(.L_x_28394 - _ZN2at6native29vectorized_elementwise_kernelILi2EZZZNS0_49_GLOBAL__N__b919a28f_16_Normalization_cu_5c38458736batch_norm_elementwise_backward_evalERKNS_6TensorES5_S5_S5_ENKUlvE_clEvENKUlvE2_clEvEUlN3c108BFloat16EffE_St5arrayIPcLm4EEEEviT0_T1_)
        .other          _ZN2at6native29vectorized_elementwise_kernelILi2EZZZNS0_49_GLOBAL__N__b919a28f_16_Normalization_cu_5c38458736batch_norm_elementwise_backward_evalERKNS_6TensorES5_S5_S5_ENKUlvE_clEvENKUlvE2_clEvEUlN3c108BFloat16EffE_St5arrayIPcLm4EEEEviT0_T1_,@"STO_CUDA_ENTRY STV_DEFAULT"
_ZN2at6native29vectorized_elementwise_kernelILi2EZZZNS0_49_GLOBAL__N__b919a28f_16_Normalization_cu_5c38458736batch_norm_elementwise_backward_evalERKNS_6TensorES5_S5_S5_ENKUlvE_clEvENKUlvE2_clEvEUlN3c108BFloat16EffE_St5arrayIPcLm4EEEEviT0_T1_:
.text._ZN2at6native29vectorized_elementwise_kernelILi2EZZZNS0_49_GLOBAL__N__b919a28f_16_Normalization_cu_5c38458736batch_norm_elementwise_backward_evalERKNS_6TensorES5_S5_S5_ENKUlvE_clEvENKUlvE2_clEvEUlN3c108BFloat16EffE_St5arrayIPcLm4EEEEviT0_T1_:
        /* <DEDUP_REMOVED lines=18> */
[----:B------:R-:W5:Y:S01]  /*0120*/  LDG.E R22, desc[UR4][R28.64+0x400] ;  /* 0x000400041c167981 */ /* 0x000f62000c1e1900 */
[----:B---3--:R-:W-:-:S03]  /*0130*/  IMAD.WIDE R16, R0, 0x4, R16 ;  /* 0x0000000400107825 */ /* 0x008fc600078e0210 */
[----:B------:R-:W3:Y:S04]  /*0140*/  LDG.E.64 R4, desc[UR4][R26.64] ;  /* 0x000000041a047981 */ /* 0x000ee8000c1e1b00 */
[----:B------:R-:W5:Y:S04]  /*0150*/  LDG.E.64 R8, desc[UR4][R26.64+0x400] ;  /* 0x000400041a087981 */ /* 0x000f68000c1e1b00 */
[----:B------:R-:W5:Y:S01]  /*0160*/  LDG.E R23, desc[UR4][R28.64+0x600] ;  /* 0x000600041c177981 */ /* 0x000f62000c1e1900 */
[----:B------:R-:W-:-:S03]  /*0170*/  IMAD.WIDE.U32 R16, R20, 0x8, R16 ;  /* 0x0000000814107825 */ /* 0x000fc600078e0010 */
[----:B------:R-:W5:Y:S04]  /*0180*/  LDG.E.64 R10, desc[UR4][R26.64+0x800] ;  /* 0x000800041a0a7981 */ /* 0x000f68000c1e1b00 */
[----:B------:R-:W5:Y:S04]  /*0190*/  LDG.E.64 R12, desc[UR4][R26.64+0xc00] ;  /* 0x000c00041a0c7981 */ /* 0x000f68000c1e1b00 */
[----:B------:R-:W5:Y:S04]  /*01a0*/  LDG.E.64 R6, desc[UR4][R16.64] ;  /* 0x0000000410067981 */ /* 0x000f68000c1e1b00 */
[----:B------:R-:W5:Y:S04]  /*01b0*/  LDG.E.64 R2, desc[UR4][R16.64+0x400] ;  /* 0x0004000410027981 */ /* 0x000f68000c1e1b00 */
[----:B------:R-:W5:Y:S04]  /*01c0*/  LDG.E.64 R14, desc[UR4][R16.64+0x800] ;  /* 0x00080004100e7981 */ /* 0x000f68000c1e1b00 */
[----:B------:R0:W5:Y:S01]  /*01d0*/  LDG.E.64 R18, desc[UR4][R16.64+0xc00] ;  /* 0x000c000410127981 */ /* 0x000162000c1e1b00 */
[----:B--2---:R-:W-:-:S02]  /*01e0*/  PRMT R25, R24, 0x7632, R25 ;  /* 0x0000763218197816 */ /* 0x004fc40000000019 */
[----:B------:R-:W-:-:S03]  /*01f0*/  SHF.L.U32 R31, R24, 0x10, RZ ;  /* 0x00000010181f7819 */ /* 0x000fc600000006ff */
[----:B------:R-:W-:Y:S02]  /*0200*/  IMAD.U32 R30, R25, 0x10000, RZ ;  /* 0x00010000191e7824 */ /* 0x000fe400078e00ff */
[----:B------:R-:W1:Y:S01]  /*0210*/  LDC.64 R24, c[0x0][0x218] ;  /* 0x00008600ff187b82 */ /* 0x000e620000000a00 */
[----:B---3--:R-:W-:Y:S01]  /*0220*/  FMUL.FTZ R31, R4, R31 ;  /* 0x0000001f041f7220 */ /* 0x008fe20000410000 */
[C---:B----4-:R-:W-:Y:S02]  /*0230*/  PRMT R4, R21.reuse, 0x7632, R4 ;  /* 0x0000763215047816 */ /* 0x050fe40000000004 */
[----:B------:R-:W-:-:S03]  /*0240*/  SHF.L.U32 R21, R21, 0x10, RZ ;  /* 0x0000001015157819 */ /* 0x000fc600000006ff */
[----:B------:R-:W-:Y:S02]  /*0250*/  IMAD.U32 R4, R4, 0x10000, RZ ;  /* 0x0001000004047824 */ /* 0x000fe400078e00ff */
[----:B------:R-:W-:Y:S01]  /*0260*/  FMUL.FTZ R30, R5, R30 ;  /* 0x0000001e051e7220 */ /* 0x000fe20000410000 */
[----:B-----5:R-:W-:Y:S01]  /*0270*/  FMUL.FTZ R21, R8, R21 ;  /* 0x0000001508157220 */ /* 0x020fe20000410000 */
[----:B------:R-:W-:Y:S01]  /*0280*/  PRMT R5, R23, 0x7632, R5 ;  /* 0x0000763217057816 */ /* 0x000fe20000000005 */
[----:B------:R-:W-:Y:S01]  /*0290*/  FMUL.FTZ R8, R9, R4 ;  /* 0x0000000409087220 */ /* 0x000fe20000410000 */
[C---:B------:R-:W-:Y:S02]  /*02a0*/  PRMT R4, R22.reuse, 0x7632, R4 ;  /* 0x0000763216047816 */ /* 0x040fe40000000004 */
[----:B------:R-:W-:Y:S02]  /*02b0*/  SHF.L.U32 R9, R22, 0x10, RZ ;  /* 0x0000001016097819 */ /* 0x000fe400000006ff */
[----:B------:R-:W-:Y:S01]  /*02c0*/  SHF.L.U32 R23, R23, 0x10, RZ ;  /* 0x0000001017177819 */ /* 0x000fe200000006ff */
[----:B------:R-:W-:Y:S01]  /*02d0*/  IMAD.U32 R4, R4, 0x10000, RZ ;  /* 0x0001000004047824 */ /* 0x000fe200078e00ff */
[----:B0-----:R-:W-:Y:S01]  /*02e0*/  SHF.L.U32 R16, R5, 0x10, RZ ;  /* 0x0000001005107819 */ /* 0x001fe200000006ff */
[----:B------:R-:W-:-:S02]  /*02f0*/  FMUL.FTZ R9, R10, R9 ;  /* 0x000000090a097220 */ /* 0x000fc40000410000 */
[----:B------:R-:W-:Y:S01]  /*0300*/  FMUL.FTZ R4, R11, R4 ;  /* 0x000000040b047220 */ /* 0x000fe20000410000 */
[----:B------:R-:W-:Y:S01]  /*0310*/  FMUL.FTZ R23, R12, R23 ;  /* 0x000000170c177220 */ /* 0x000fe20000410000 */
[----:B------:R-:W-:Y:S01]  /*0320*/  FMUL.FTZ R16, R13, R16 ;  /* 0x000000100d107220 */ /* 0x000fe20000410000 */
[----:B-1----:R-:W-:-:S04]  /*0330*/  IMAD.WIDE.U32 R24, R0, 0x2, R24 ;  /* 0x0000000200187825 */ /* 0x002fc800078e0018 */
[----:B------:R-:W-:Y:S01]  /*0340*/  FMUL.FTZ R6, R6, R31 ;  /* 0x0000001f06067220 */ /* 0x000fe20000410000 */
[----:B------:R-:W-:Y:S01]  /*0350*/  FMUL.FTZ R7, R7, R30 ;  /* 0x0000001e07077220 */ /* 0x000fe20000410000 */
[----:B------:R-:W-:Y:S01]  /*0360*/  FMUL.FTZ R2, R2, R21 ;  /* 0x0000001502027220 */ /* 0x000fe20000410000 */
[----:B------:R-:W-:Y:S01]  /*0370*/  FMUL.FTZ R3, R3, R8 ;  /* 0x0000000803037220 */ /* 0x000fe20000410000 */
[----:B------:R-:W-:Y:S01]  /*0380*/  FMUL.FTZ R9, R14, R9 ;  /* 0x000000090e097220 */ /* 0x000fe20000410000 */
[----:B------:R-:W-:Y:S01]  /*0390*/  FMUL.FTZ R4, R15, R4 ;  /* 0x000000040f047220 */ /* 0x000fe20000410000 */
[----:B------:R-:W-:Y:S01]  /*03a0*/  FMUL.FTZ R18, R18, R23 ;  /* 0x0000001712127220 */ /* 0x000fe20000410000 */
[----:B------:R-:W-:Y:S01]  /*03b0*/  FMUL.FTZ R19, R19, R16 ;  /* 0x0000001013137220 */ /* 0x000fe20000410000 */
[----:B------:R-:W-:Y:S01]  /*03c0*/  F2FP.BF16.F32.PACK_AB R7, R7, R6 ;  /* 0x000000060707723e */ /* 0x000fe200000010ff */
[----:B------:R-:W-:Y:S01]  /*03d0*/  IMAD.WIDE R24, R20, 0x4, R24 ;  /* 0x0000000414187825 */ /* 0x000fe200078e0218 */
[----:B------:R-:W-:-:S02]  /*03e0*/  F2FP.BF16.F32.PACK_AB R3, R3, R2 ;  /* 0x000000020303723e */ /* 0x000fc400000010ff */
[----:B------:R-:W-:Y:S02]  /*03f0*/  F2FP.BF16.F32.PACK_AB R9, R4, R9 ;  /* 0x000000090409723e */ /* 0x000fe400000010ff */
[----:B------:R-:W-:Y:S01]  /*0400*/  F2FP.BF16.F32.PACK_AB R19, R19, R18 ;  /* 0x000000121313723e */ /* 0x000fe200000010ff */
[----:B------:R-:W-:Y:S04]  /*0410*/  STG.E desc[UR4][R24.64], R7 ;  /* 0x0000000718007986 */ /* 0x000fe8000c101904 */
[----:B------:R-:W-:Y:S04]  /*0420*/  STG.E desc[UR4][R24.64+0x200], R3 ;  /* 0x0002000318007986 */ /* 0x000fe8000c101904 */
[----:B------:R-:W-:Y:S04]  /*0430*/  STG.E desc[UR4][R24.64+0x400], R9 ;  /* 0x0004000918007986 */ /* 0x000fe8000c101904 */
[----:B------:R-:W-:Y:S01]  /*0440*/  STG.E desc[UR4][R24.64+0x600], R19 ;  /* 0x0006001318007986 */ /* 0x000fe2000c101904 */
[----:B------:R-:W-:Y:S05]  /*0450*/  EXIT ;  /* 0x000000000000794d */ /* 0x000fea0003800000 */
.L_x_10095:
[----:B------:R-:W0:Y:S01]  /*0460*/  S2R R13, SR_TID.X ;  /* 0x00000000000d7919 */ /* 0x000e220000002100 */
[----:B------:R-:W-:Y:S02]  /*0470*/  PRMT R22, RZ, 0x7610, R22 ;  /* 0x00007610ff167816 */ /* 0x000fe40000000016 */
[----:B0-----:R-:W-:-:S13]  /*0480*/  ISETP.GE.AND P5, PT, R13, R2, PT ;  /* 0x000000020d00720c */ /* 0x001fda0003fa6270 */
[----:B------:R-:W-:Y:S01]  /*0490*/  @!P5 IMAD.IADD R3, R0, 0x1, R13 ;  /* 0x000000010003d824 */ /* 0x000fe200078e020d */
[----:B------:R-:W-:Y:S01]  /*04a0*/  @!P5 IADD3 R13, R13, 0x80, RZ ;  /* 0x000000800d0dd810 */ /* 0x000fe20007ffe0ff */
[----:B------:R-:W0:Y:S03]  /*04b0*/  @!P5 LDC.64 R14, c[0x0][0x230] ;  /* 0x00008c00ff0edb82 */ /* 0x000e260000000a00 */
[----:B------:R-:W-:-:S05]  /*04c0*/  ISETP.GE.AND P0, PT, R13, R2, PT ;  /* 0x000000020d00720c */ /* 0x000fca0003f06270 */
[----:B------:R-:W1:Y:S08]  /*04d0*/  @!P5 LDC.64 R16, c[0x0][0x220] ;  /* 0x00008800ff10db82 */ /* 0x000e700000000a00 */
[----:B------:R-:W2:Y:S08]  /*04e0*/  @!P0 LDC.64 R36, c[0x0][0x220] ;  /* 0x00008800ff248b82 */ /* 0x000eb00000000a00 */
[----:B------:R-:W3:Y:S01]  /*04f0*/  @!P0 LDC.64 R32, c[0x0][0x230] ;  /* 0x00008c00ff208b82 */ /* 0x000ee20000000a00 */
[----:B0-----:R-:W-:Y:S01]  /*0500*/  @!P5 IMAD.WIDE.U32 R24, R3, 0x4, R14 ;  /* 0x000000040318d825 */ /* 0x001fe200078e000e */
[----:B------:R-:W-:-:S06]  /*0510*/  @!P0 IADD3 R15, R0, R13, RZ ;  /* 0x0000000d000f8210 */ /* 0x000fcc0007ffe0ff */
[----:B------:R-:W0:Y:S01]  /*0520*/  @!P5 LDC.64 R34, c[0x0][0x228] ;  /* 0x00008a00ff22db82 */ /* 0x000e220000000a00 */
[----:B-1----:R-:W-:Y:S01]  /*0530*/  @!P5 IMAD.WIDE.U32 R16, R3, 0x2, R16 ;  /* 0x000000020310d825 */ /* 0x002fe200078e0010 */
[----:B------:R-:W-:-:S03]  /*0540*/  PRMT R29, RZ, 0x7610, R29 ;  /* 0x00007610ff1d7816 */ /* 0x000fc6000000001d */
[----:B------:R-:W-:Y:S01]  /*0550*/  @!P0 VIADD R13, R13, 0x80 ;  /* 0x000000800d0d8836 */ /* 0x000fe20000000000 */
[----:B------:R1:W4:Y:S01]  /*0560*/  @!P5 LDG.E.U16 R22, desc[UR4][R16.64] ;  /* 0x000000041016d981 */ /* 0x000322000c1e1500 */
[----:B------:R-:W-:Y:S01]  /*0570*/  CS2R R18, SRZ ;  /* 0x0000000000127805 */ /* 0x000fe2000001ff00 */
[----:B--2---:R-:W-:Y:S02]  /*0580*/  @!P0 IMAD.WIDE.U32 R36, R15, 0x2, R36 ;  /* 0x000000020f248825 */ /* 0x004fe400078e0024 */
[----:B------:R-:W-:-:S03]  /*0590*/  ISETP.GE.AND P1, PT, R13, R2, PT ;  /* 0x000000020d00720c */ /* 0x000fc60003f26270 */
[----:B------:R-:W2:Y:S01]  /*05a0*/  @!P0 LDG.E.U16 R29, desc[UR4][R36.64] ;  /* 0x00000004241d8981 */ /* 0x000ea2000c1e1500 */
[----:B-1----:R-:W-:Y:S01]  /*05b0*/  CS2R R16, SRZ ;  /* 0x0000000000107805 */ /* 0x002fe2000001ff00 */
[----:B---3--:R-:W-:Y:S01]  /*05c0*/  @!P0 IMAD.WIDE.U32 R32, R15, 0x4, R32 ;  /* 0x000000040f208825 */ /* 0x008fe200078e0020 */
[----:B------:R-:W-:Y:S01]  /*05d0*/  HFMA2.MMA R20, -RZ, RZ, 0, 0 ;  /* 0x00000000ff147435 */ /* 0x000fe200000001ff */
[----:B------:R1:W3:Y:S04]  /*05e0*/  @!P5 LDG.E R19, desc[UR4][R24.64] ;  /* 0x000000041813d981 */ /* 0x0002e8000c1e1900 */
[----:B------:R5:W3:Y:S01]  /*05f0*/  @!P0 LDG.E R16, desc[UR4][R32.64] ;  /* 0x0000000420108981 */ /* 0x000ae2000c1e1900 */
[----:B0-----:R-:W-:Y:S01]  /*0600*/  @!P5 IMAD.WIDE.U32 R34, R3, 0x4, R34 ;  /* 0x000000040322d825 */ /* 0x001fe200078e0022 */
[----:B------:R-:W0:Y:S04]  /*0610*/  @!P1 LDC.64 R30, c[0x0][0x220] ;  /* 0x00008800ff1e9b82 */ /* 0x000e280000000a00 */
[----:B------:R0:W3:Y:S04]  /*0620*/  @!P5 LDG.E R20, desc[UR4][R34.64] ;  /* 0x000000042214d981 */ /* 0x0000e8000c1e1900 */
[----:B-1----:R-:W1:Y:S08]  /*0630*/  @!P1 LDC.64 R24, c[0x0][0x230] ;  /* 0x00008c00ff189b82 */ /* 0x002e700000000a00 */
[----:B-----5:R-:W5:Y:S01]  /*0640*/  @!P1 LDC.64 R32, c[0x0][0x228] ;  /* 0x00008a00ff209b82 */ /* 0x020f620000000a00 */
[----:B------:R-:W-:-:S02]  /*0650*/  @!P1 IADD3 R3, R0, R13, RZ ;  /* 0x0000000d00039210 */ /* 0x000fc40007ffe0ff */
[----:B------:R-:W-:-:S05]  /*0660*/  @!P1 IADD3 R13, R13, 0x80, RZ ;  /* 0x000000800d0d9810 */ /* 0x000fca0007ffe0ff */
[----:B------:R-:W5:Y:S01]  /*0670*/  @!P0 LDC.64 R36, c[0x0][0x228] ;  /* 0x00008a00ff248b82 */ /* 0x000f620000000a00 */
[----:B------:R-:W-:Y:S01]  /*0680*/  PRMT R11, RZ, 0x7610, R11 ;  /* 0x00007610ff0b7816 */ /* 0x000fe2000000000b */
[----:B0-----:R-:W-:Y:S01]  /*0690*/  @!P1 IMAD.WIDE.U32 R30, R3, 0x2, R30 ;  /* 0x00000002031e9825 */ /* 0x001fe200078e001e */
[----:B------:R-:W-:-:S03]  /*06a0*/  ISETP.GE.AND P2, PT, R13, R2, PT ;  /* 0x000000020d00720c */ /* 0x000fc60003f46270 */
[----:B------:R-:W-:Y:S01]  /*06b0*/  IMAD.MOV.U32 R14, RZ, RZ, RZ ;  /* 0x000000ffff0e7224 */ /* 0x000fe200078e00ff */
[----:B------:R-:W3:Y:S01]  /*06c0*/  @!P1 LDG.E.U16 R11, desc[UR4][R30.64] ;  /* 0x000000041e0b9981 */ /* 0x000ee2000c1e1500 */
[----:B-1----:R-:W-:-:S04]  /*06d0*/  @!P1 IMAD.WIDE.U32 R24, R3, 0x4, R24 ;  /* 0x0000000403189825 */ /* 0x002fc800078e0018 */
[----:B------:R-:W-:Y:S01]  /*06e0*/  IMAD.MOV.U32 R12, RZ, RZ, RZ ;  /* 0x000000ffff0c7224 */ /* 0x000fe200078e00ff */
[----:B------:R0:W3:Y:S01]  /*06f0*/  @!P1 LDG.E R14, desc[UR4][R24.64] ;  /* 0x00000004180e9981 */ /* 0x0000e2000c1e1900 */
[----:B-----5:R-:W-:Y:S02]  /*0700*/  @!P1 IMAD.WIDE.U32 R32, R3, 0x4, R32 ;  /* 0x0000000403209825 */ /* 0x020fe400078e0020 */
[----:B------:R-:W1:Y:S03]  /*0710*/  @!P2 LDC.64 R34, c[0x0][0x230] ;  /* 0x00008c00ff22ab82 */ /* 0x000e660000000a00 */
[----:B------:R-:W5:Y:S05]  /*0720*/  @!P1 LDG.E R12, desc[UR4][R32.64] ;  /* 0x00000004200c9981 */ /* 0x000f6a000c1e1900 */
[----:B0-----:R-:W0:Y:S01]  /*0730*/  @!P2 LDC.64 R24, c[0x0][0x220] ;  /* 0x00008800ff18ab82 */ /* 0x001e220000000a00 */
[----:B------:R-:W-:Y:S01]  /*0740*/  @!P0 IMAD.WIDE.U32 R36, R15, 0x4, R36 ;  /* 0x000000040f248825 */ /* 0x000fe200078e0024 */
[----:B------:R-:W-:-:S06]  /*0750*/  MOV R15, RZ ;  /* 0x000000ff000f7202 */ /* 0x000fcc0000000f00 */
[----:B------:R1:W5:Y:S01]  /*0760*/  @!P0 LDG.E R15, desc[UR4][R36.64] ;  /* 0x00000004240f8981 */ /* 0x000362000c1e1900 */
[----:B------:R-:W-:Y:S01]  /*0770*/  @!P2 IADD3 R3, R0, R13, RZ ;  /* 0x0000000d0003a210 */ /* 0x000fe20007ffe0ff */
[----:B------:R-:W-:Y:S01]  /*0780*/  HFMA2.MMA R30, -RZ, RZ, 0, 0 ;  /* 0x00000000ff1e7435 */ /* 0x000fe200000001ff */
[----:B------:R-:W-:-:S03]  /*0790*/  PRMT R23, RZ, 0x7610, R23 ;  /* 0x00007610ff177816 */ /* 0x000fc60000000017 */
[C---:B-1----:R-:W-:Y:S01]  /*07a0*/  @!P2 IMAD.WIDE.U32 R34, R3.reuse, 0x4, R34 ;  /* 0x000000040322a825 */ /* 0x042fe200078e0022 */
[----:B------:R-:W1:Y:S05]  /*07b0*/  @!P2 LDC.64 R36, c[0x0][0x228] ;  /* 0x00008a00ff24ab82 */ /* 0x000e6a0000000a00 */
[----:B------:R-:W5:Y:S01]  /*07c0*/  @!P2 LDG.E R30, desc[UR4][R34.64] ;  /* 0x00000004221ea981 */ /* 0x000f62000c1e1900 */
[----:B0-----:R-:W-:-:S05]  /*07d0*/  @!P2 IMAD.WIDE.U32 R24, R3, 0x2, R24 ;  /* 0x000000020318a825 */ /* 0x001fca00078e0018 */
[----:B------:R0:W5:Y:S01]  /*07e0*/  @!P2 LDG.E.U16 R23, desc[UR4][R24.64] ;  /* 0x000000041817a981 */ /* 0x000162000c1e1500 */
[----:B------:R-:W-:-:S05]  /*07f0*/  @!P2 VIADD R13, R13, 0x80 ;  /* 0x000000800d0da836 */ /* 0x000fca0000000000 */
[----:B------:R-:W-:Y:S01]  /*0800*/  ISETP.GE.AND P0, PT, R13, R2, PT ;  /* 0x000000020d00720c */ /* 0x000fe20003f06270 */
[----:B-1----:R-:W-:Y:S02]  /*0810*/  @!P2 IMAD.WIDE.U32 R36, R3, 0x4, R36 ;  /* 0x000000040324a825 */ /* 0x002fe400078e0024 */
[----:B------:R-:W1:Y:S10]  /*0820*/  S2R R3, SR_TID.X ;  /* 0x0000000000037919 */ /* 0x000e740000002100 */
[----:B0-----:R-:W0:Y:S01]  /*0830*/  @!P0 LDC.64 R24, c[0x0][0x228] ;  /* 0x00008a00ff188b82 */ /* 0x001e220000000a00 */
[----:B------:R-:W-:-:S07]  /*0840*/  @!P0 IADD3 R21, R0, R13, RZ ;  /* 0x0000000d00158210 */ /* 0x000fce0007ffe0ff */
[----:B------:R-:W1:Y:S08]  /*0850*/  @!P0 LDC.64 R32, c[0x0][0x220] ;  /* 0x00008800ff208b82 */ /* 0x000e700000000a00 */
[----:B------:R-:W1:Y:S01]  /*0860*/  @!P0 LDC.64 R34, c[0x0][0x230] ;  /* 0x00008c00ff228b82 */ /* 0x000e620000000a00 */
[----:B------:R-:W-:Y:S01]  /*0870*/  PRMT R26, RZ, 0x7610, R26 ;  /* 0x00007610ff1a7816 */ /* 0x000fe2000000001a */
[----:B------:R-:W5:Y:S01]  /*0880*/  @!P2 LDG.E R18, desc[UR4][R36.64] ;  /* 0x000000042412a981 */ /* 0x000f62000c1e1900 */
[----:B0-----:R-:W-:-:S05]  /*0890*/  @!P0 IMAD.WIDE.U32 R24, R21, 0x4, R24 ;  /* 0x0000000415188825 */ /* 0x001fca00078e0018 */
[----:B------:R0:W5:Y:S01]  /*08a0*/  @!P0 LDG.E R17, desc[UR4][R24.64] ;  /* 0x0000000418118981 */ /* 0x000162000c1e1900 */
[----:B-1----:R-:W-:-:S04]  /*08b0*/  @!P0 IMAD.WIDE.U32 R32, R21, 0x2, R32 ;  /* 0x0000000215208825 */ /* 0x002fc800078e0020 */
[----:B------:R-:W-:Y:S01]  /*08c0*/  @!P0 VIADD R13, R13, 0x80 ;  /* 0x000000800d0d8836 */ /* 0x000fe20000000000 */
[----:B------:R1:W5:Y:S01]  /*08d0*/  @!P0 LDG.E.U16 R26, desc[UR4][R32.64] ;  /* 0x00000004201a8981 */ /* 0x000362000c1e1500 */
[----:B0-----:R-:W-:Y:S01]  /*08e0*/  IADD3 R25, R3, 0x80, RZ ;  /* 0x0000008003197810 */ /* 0x001fe20007ffe0ff */
[----:B------:R-:W-:-:S03]  /*08f0*/  @!P0 IMAD.WIDE.U32 R34, R21, 0x4, R34 ;  /* 0x0000000415228825 */ /* 0x000fc600078e0022 */
[----:B------:R-:W-:Y:S02]  /*0900*/  ISETP.GE.AND P1, PT, R25, R2, PT ;  /* 0x000000021900720c */ /* 0x000fe40003f26270 */
[----:B------:R-:W-:-:S06]  /*0910*/  MOV R21, RZ ;  /* 0x000000ff00157202 */ /* 0x000fcc0000000f00 */
[----:B------:R0:W5:Y:S01]  /*0920*/  @!P0 LDG.E R21, desc[UR4][R34.64] ;  /* 0x0000000422158981 */ /* 0x000162000c1e1900 */
[----:B------:R-:W-:-:S13]  /*0930*/  ISETP.GE.AND P0, PT, R13, R2, PT ;  /* 0x000000020d00720c */ /* 0x000fda0003f06270 */
[----:B-1----:R-:W1:Y:S01]  /*0940*/  @!P0 LDC.64 R32, c[0x0][0x220] ;  /* 0x00008800ff208b82 */ /* 0x002e620000000a00 */
[----:B------:R-:W-:Y:S01]  /*0950*/  PRMT R24, RZ, 0x7610, R24 ;  /* 0x00007610ff187816 */ /* 0x000fe20000000018 */
[----:B--2---:R-:W-:Y:S01]  /*0960*/  @!P1 IMAD.U32 R29, R29, 0x10000, RZ ;  /* 0x000100001d1d9824 */ /* 0x004fe200078e00ff */
[----:B----4-:R-:W-:-:S03]  /*0970*/  @!P5 SHF.L.U32 R22, R22, 0x10, RZ ;  /* 0x000000101616d819 */ /* 0x010fc600000006ff */
[----:B---3--:R-:W-:Y:S01]  /*0980*/  @!P1 FMUL.FTZ R16, R29, R16 ;  /* 0x000000101d109220 */ /* 0x008fe20000410000 */
[----:B------:R-:W-:Y:S01]  /*0990*/  IADD3 R29, R3, 0x100, RZ ;  /* 0x00000100031d7810 */ /* 0x000fe20007ffe0ff */
[----:B------:R-:W-:-:S03]  /*09a0*/  @!P5 FMUL.FTZ R19, R22, R19 ;  /* 0x000000131613d220 */ /* 0x000fc60000410000 */
[----:B------:R-:W-:Y:S02]  /*09b0*/  ISETP.GE.AND P4, PT, R29, R2, PT ;  /* 0x000000021d00720c */ /* 0x000fe40003f86270 */
[----:B------:R-:W0:Y:S01]  /*09c0*/  @!P0 LDC.64 R28, c[0x0][0x228] ;  /* 0x00008a00ff1c8b82 */ /* 0x000e220000000a00 */
[----:B------:R-:W-:Y:S01]  /*09d0*/  @!P5 FMUL.FTZ R19, R19, R20 ;  /* 0x000000141313d220 */ /* 0x000fe20000410000 */
[----:B------:R-:W-:Y:S02]  /*09e0*/  @!P0 IADD3 R20, R0, R13, RZ ;  /* 0x0000000d00148210 */ /* 0x000fe40007ffe0ff */
[----:B------:R-:W-:-:S04]  /*09f0*/  @!P0 IADD3 R13, R13, 0x80, RZ ;  /* 0x000000800d0d8810 */ /* 0x000fc80007ffe0ff */
[----:B------:R-:W-:Y:S01]  /*0a00*/  ISETP.GE.AND P2, PT, R13, R2, PT ;  /* 0x000000020d00720c */ /* 0x000fe20003f46270 */
[C---:B-1----:R-:W-:Y:S02]  /*0a10*/  @!P0 IMAD.WIDE.U32 R36, R20.reuse, 0x2, R32 ;  /* 0x0000000214248825 */ /* 0x042fe400078e0020 */
[----:B------:R-:W1:Y:S02]  /*0a20*/  @!P0 LDC.64 R32, c[0x0][0x230] ;  /* 0x00008c00ff208b82 */ /* 0x000e640000000a00 */
[----:B0-----:R-:W-:-:S08]  /*0a30*/  @!P0 IMAD.WIDE.U32 R34, R20, 0x4, R28 ;  /* 0x0000000414228825 */ /* 0x001fd000078e001c */
[----:B------:R-:W0:Y:S01]  /*0a40*/  @!P2 LDC.64 R28, c[0x0][0x220] ;  /* 0x00008800ff1cab82 */ /* 0x000e220000000a00 */
[----:B------:R-:W-:-:S04]  /*0a50*/  @!P4 IMAD.U32 R11, R11, 0x10000, RZ ;  /* 0x000100000b0bc824 */ /* 0x000fc800078e00ff */
[----:B------:R-:W-:Y:S01]  /*0a60*/  @!P4 FMUL.FTZ R11, R11, R14 ;  /* 0x0000000e0b0bc220 */ /* 0x000fe20000410000 */
[----:B------:R-:W-:Y:S01]  /*0a70*/  HFMA2.MMA R14, -RZ, RZ, 0, 0 ;  /* 0x00000000ff0e7435 */ /* 0x000fe200000001ff */
[----:B------:R-:W-:Y:S01]  /*0a80*/  PRMT R22, RZ, 0x7610, R22 ;  /* 0x00007610ff167816 */ /* 0x000fe20000000016 */
[----:B-1----:R-:W-:-:S04]  /*0a90*/  @!P0 IMAD.WIDE.U32 R32, R20, 0x4, R32 ;  /* 0x0000000414208825 */ /* 0x002fc800078e0020 */
[----:B-----5:R-:W-:Y:S01]  /*0aa0*/  @!P4 FMUL.FTZ R12, R11, R12 ;  /* 0x0000000c0b0cc220 */ /* 0x020fe20000410000 */
[----:B------:R-:W-:Y:S01]  /*0ab0*/  @!P2 IADD3 R11, R0, R13, RZ ;  /* 0x0000000d000ba210 */ /* 0x000fe20007ffe0ff */
[----:B------:R-:W-:Y:S02]  /*0ac0*/  IMAD.MOV.U32 R20, RZ, RZ, RZ ;  /* 0x000000ffff147224 */ /* 0x000fe400078e00ff */
[----:B------:R0:W2:Y:S01]  /*0ad0*/  @!P0 LDG.E R14, desc[UR4][R34.64] ;  /* 0x00000004220e8981 */ /* 0x0000a2000c1e1900 */
[----:B------:R-:W-:-:S03]  /*0ae0*/  @!P2 IADD3 R13, R13, 0x80, RZ ;  /* 0x000000800d0da810 */ /* 0x000fc60007ffe0ff */
[----:B------:R-:W3:Y:S04]  /*0af0*/  @!P0 LDG.E.U16 R22, desc[UR4][R36.64] ;  /* 0x0000000424168981 */ /* 0x000ee8000c1e1500 */
[----:B------:R1:W4:Y:S01]  /*0b00*/  @!P0 LDG.E R20, desc[UR4][R32.64] ;  /* 0x0000000420148981 */ /* 0x000322000c1e1900 */
[----:B0-----:R-:W-:-:S04]  /*0b10*/  @!P2 IMAD.WIDE.U32 R34, R11, 0x2, R28 ;  /* 0x000000020b22a825 */ /* 0x001fc800078e001c */
[----:B------:R-:W-:Y:S01]  /*0b20*/  @!P1 FMUL.FTZ R16, R16, R15 ;  /* 0x0000000f10109220 */ /* 0x000fe20000410000 */
[----:B------:R-:W0:Y:S01]  /*0b30*/  @!P2 LDC.64 R28, c[0x0][0x228] ;  /* 0x00008a00ff1cab82 */ /* 0x000e220000000a00 */
[----:B------:R-:W-:Y:S02]  /*0b40*/  IADD3 R15, R3, 0x180, RZ ;  /* 0x00000180030f7810 */ /* 0x000fe40007ffe0ff */
[-C--:B------:R-:W-:Y:S01]  /*0b50*/  ISETP.GE.AND P6, PT, R13, R2.reuse, PT ;  /* 0x000000020d00720c */ /* 0x080fe20003fc6270 */
[----:B------:R-:W5:Y:S01]  /*0b60*/  @!P2 LDG.E.U16 R24, desc[UR4][R34.64] ;  /* 0x000000042218a981 */ /* 0x000f62000c1e1500 */
[----:B------:R-:W-:-:S03]  /*0b70*/  ISETP.GE.AND P0, PT, R15, R2, PT ;  /* 0x000000020f00720c */ /* 0x000fc60003f06270 */
[----:B-1----:R-:W1:Y:S10]  /*0b80*/  @!P2 LDC.64 R32, c[0x0][0x230] ;  /* 0x00008c00ff20ab82 */ /* 0x002e740000000a00 */
[----:B------:R-:W-:-:S04]  /*0b90*/  @!P0 IMAD.U32 R23, R23, 0x10000, RZ ;  /* 0x0001000017178824 */ /* 0x000fc800078e00ff */
[----:B------:R-:W-:Y:S01]  /*0ba0*/  @!P0 FMUL.FTZ R23, R23, R30 ;  /* 0x0000001e17178220 */ /* 0x000fe20000410000 */
[C---:B0-----:R-:W-:Y:S02]  /*0bb0*/  @!P2 IMAD.WIDE.U32 R30, R11.reuse, 0x4, R28 ;  /* 0x000000040b1ea825 */ /* 0x041fe400078e001c */
[----:B------:R-:W0:Y:S01]  /*0bc0*/  @!P6 LDC.64 R28, c[0x0][0x220] ;  /* 0x00008800ff1ceb82 */ /* 0x000e220000000a00 */
[----:B------:R-:W-:Y:S02]  /*0bd0*/  @!P6 IADD3 R13, R0, R13, RZ ;  /* 0x0000000d000de210 */ /* 0x000fe40007ffe0ff */
[----:B------:R-:W-:Y:S01]  /*0be0*/  MOV R15, RZ ;  /* 0x000000ff000f7202 */ /* 0x000fe20000000f00 */
[----:B-1----:R-:W-:-:S05]  /*0bf0*/  @!P2 IMAD.WIDE.U32 R32, R11, 0x4, R32 ;  /* 0x000000040b20a825 */ /* 0x002fca00078e0020 */
[----:B------:R1:W2:Y:S01]  /*0c00*/  @!P2 LDG.E R15, desc[UR4][R30.64] ;  /* 0x000000041e0fa981 */ /* 0x0002a2000c1e1900 */
[----:B------:R-:W-:-:S06]  /*0c10*/  IMAD.MOV.U32 R11, RZ, RZ, RZ ;  /* 0x000000ffff0b7224 */ /* 0x000fcc00078e00ff */
[----:B------:R0:W2:Y:S01]  /*0c20*/  @!P2 LDG.E R11, desc[UR4][R32.64] ;  /* 0x00000004200ba981 */ /* 0x0000a2000c1e1900 */
[----:B------:R-:W-:Y:S01]  /*0c30*/  @!P1 F2FP.BF16.F32.PACK_AB R4, RZ, R16 ;  /* 0x00000010ff04923e */ /* 0x000fe200000010ff */
[----:B-1----:R-:W1:Y:S01]  /*0c40*/  @!P6 LDC.64 R30, c[0x0][0x228] ;  /* 0x00008a00ff1eeb82 */ /* 0x002e620000000a00 */
[----:B0-----:R-:W-:Y:S01]  /*0c50*/  @!P6 IMAD.WIDE.U32 R36, R13, 0x2, R28 ;  /* 0x000000020d24e825 */ /* 0x001fe200078e001c */
[----:B------:R-:W-:-:S04]  /*0c60*/  IADD3 R29, R3, 0x200, RZ ;  /* 0x00000200031d7810 */ /* 0x000fc80007ffe0ff */
[----:B------:R-:W-:Y:S01]  /*0c70*/  ISETP.GE.AND P3, PT, R29, R2, PT ;  /* 0x000000021d00720c */ /* 0x000fe20003f66270 */
[----:B------:R-:W-:-:S05]  /*0c80*/  VIADD R29, R3, 0x280 ;  /* 0x00000280031d7836 */ /* 0x000fca0000000000 */
[----:B------:R-:W-:Y:S02]  /*0c90*/  ISETP.GE.AND P2, PT, R29, R2, PT ;  /* 0x000000021d00720c */ /* 0x000fe40003f46270 */
[----:B------:R-:W-:-:S04]  /*0ca0*/  IADD3 R29, R3, 0x300, RZ ;  /* 0x00000300031d7810 */ /* 0x000fc80007ffe0ff */
[----:B------:R-:W-:Y:S02]  /*0cb0*/  ISETP.GE.AND P1, PT, R29, R2, PT ;  /* 0x000000021d00720c */ /* 0x000fe40003f26270 */
[----:B------:R-:W0:Y:S01]  /*0cc0*/  @!P6 LDC.64 R28, c[0x0][0x230] ;  /* 0x00008c00ff1ceb82 */ /* 0x000e220000000a00 */
[----:B------:R-:W-:Y:S02]  /*0cd0*/  @!P5 F2FP.BF16.F32.PACK_AB R27, RZ, R19 ;  /* 0x00000013ff1bd23e */ /* 0x000fe400000010ff */
[----:B------:R-:W-:Y:S01]  /*0ce0*/  PRMT R19, RZ, 0x7610, R19 ;  /* 0x00007610ff137816 */ /* 0x000fe20000000013 */
[----:B-1----:R-:W-:Y:S01]  /*0cf0*/  @!P6 IMAD.WIDE.U32 R34, R13, 0x4, R30 ;  /* 0x000000040d22e825 */ /* 0x002fe200078e001e */
[----:B------:R-:W-:-:S03]  /*0d00*/  HFMA2.MMA R16, -RZ, RZ, 0, 0 ;  /* 0x00000000ff107435 */ /* 0x000fc600000001ff */
[----:B------:R-:W1:Y:S01]  /*0d10*/  @!P5 LDC.64 R30, c[0x0][0x218] ;  /* 0x00008600ff1edb82 */ /* 0x000e620000000a00 */
[----:B------:R-:W2:Y:S06]  /*0d20*/  @!P6 LDG.E.U16 R19, desc[UR4][R36.64] ;  /* 0x000000042413e981 */ /* 0x000eac000c1e1500 */
[----:B------:R-:W2:Y:S01]  /*0d30*/  @!P6 LDG.E R16, desc[UR4][R34.64] ;  /* 0x000000042210e981 */ /* 0x000ea2000c1e1900 */
[----:B0-----:R-:W-:-:S04]  /*0d40*/  @!P6 IMAD.WIDE.U32 R32, R13, 0x4, R28 ;  /* 0x000000040d20e825 */ /* 0x001fc800078e001c */
[----:B------:R-:W-:-:S06]  /*0d50*/  IMAD.MOV.U32 R13, RZ, RZ, RZ ;  /* 0x000000ffff0d7224 */ /* 0x000fcc00078e00ff */
[----:B------:R-:W2:Y:S01]  /*0d60*/  @!P6 LDG.E R13, desc[UR4][R32.64] ;  /* 0x00000004200de981 */ /* 0x000ea2000c1e1900 */
[----:B------:R-:W-:Y:S02]  /*0d70*/  IADD3 R29, R3, 0x380, RZ ;  /* 0x00000380031d7810 */ /* 0x000fe40007ffe0ff */
[----:B------:R-:W-:Y:S02]  /*0d80*/  @!P5 IADD3 R28, R0, R3, RZ ;  /* 0x00000003001cd210 */ /* 0x000fe40007ffe0ff */
[----:B------:R-:W-:-:S03]  /*0d90*/  ISETP.GE.AND P6, PT, R29, R2, PT ;  /* 0x000000021d00720c */ /* 0x000fc60003fc6270 */
[----:B-1----:R-:W-:Y:S01]  /*0da0*/  @!P5 IMAD.WIDE.U32 R28, R28, 0x2, R30 ;  /* 0x000000021c1cd825 */ /* 0x002fe200078e001e */
[----:B------:R-:W-:Y:S02]  /*0db0*/  PRMT R30, R27, 0x7610, R30 ;  /* 0x000076101b1e7816 */ /* 0x000fe4000000001e */
[----:B------:R-:W-:-:S03]  /*0dc0*/  @!P5 MOV R3, R25 ;  /* 0x000000190003d202 */ /* 0x000fc60000000f00 */
[----:B------:R0:W-:Y:S01]  /*0dd0*/  @!P5 STG.E.U16 desc[UR4][R28.64], R30 ;  /* 0x0000001e1c00d986 */ /* 0x0001e2000c101504 */
[----:B------:R-:W-:Y:S02]  /*0de0*/  @!P4 F2FP.BF16.F32.PACK_AB R5, RZ, R12 ;  /* 0x0000000cff05c23e */ /* 0x000fe400000010ff */
[----:B------:R-:W-:Y:S01]  /*0df0*/  ISETP.GE.AND P4, PT, R3, R2, PT ;  /* 0x000000020300720c */ /* 0x000fe20003f86270 */
[----:B------:R-:W-:-:S04]  /*0e00*/  @!P3 IMAD.U32 R26, R26, 0x10000, RZ ;  /* 0x000100001a1ab824 */ /* 0x000fc800078e00ff */
[----:B------:R-:W-:Y:S01]  /*0e10*/  @!P3 FMUL.FTZ R26, R26, R21 ;  /* 0x000000151a1ab220 */ /* 0x000fe20000410000 */
[----:B------:R-:W-:Y:S01]  /*0e20*/  @!P0 FMUL.FTZ R18, R23, R18 ;  /* 0x0000001217128220 */ /* 0x000fe20000410000 */
[----:B------:R-:W-:Y:S02]  /*0e30*/  BSSY B0, `(.L_x_10096) ;  /* 0x000003b000007945 */ /* 0x000fe40003800000 */
[----:B------:R-:W-:Y:S02]  /*0e40*/  @!P3 FMUL.FTZ R17, R26, R17 ;  /* 0x000000111a11b220 */ /* 0x000fe40000410000 */
[----:B------:R-:W-:Y:S01]  /*0e50*/  BSSY B1, `(.L_x_10097) ;  /* 0x0000032000017945 */ /* 0x000fe20003800000 */
[----:B------:R-:W-:Y:S02]  /*0e60*/  @!P0 F2FP.BF16.F32.PACK_AB R6, RZ, R18 ;  /* 0x00000012ff06823e */ /* 0x000fe400000010ff */
[----:B------:R-:W-:Y:S02]  /*0e70*/  @!P3 F2FP.BF16.F32.PACK_AB R7, RZ, R17 ;  /* 0x00000011ff07b23e */ /* 0x000fe400000010ff */
[----:B---3--:R-:W-:-:S05]  /*0e80*/  @!P2 SHF.L.U32 R27, R22, 0x10, RZ ;  /* 0x00000010161ba819 */ /* 0x008fca00000006ff */
[----:B----4-:R-:W-:Y:S01]  /*0e90*/  @!P2 FMUL.FTZ R27, R27, R20 ;  /* 0x000000141b1ba220 */ /* 0x010fe20000410000 */
[----:B-----5:R-:W-:-:S03]  /*0ea0*/  @!P1 IMAD.U32 R24, R24, 0x10000, RZ ;  /* 0x0001000018189824 */ /* 0x020fc600078e00ff */
[----:B--2---:R-:W-:-:S05]  /*0eb0*/  @!P2 FMUL.FTZ R14, R27, R14 ;  /* 0x0000000e1b0ea220 */ /* 0x004fca0000410000 */
[----:B------:R-:W-:Y:S01]  /*0ec0*/  @!P2 F2FP.BF16.F32.PACK_AB R8, RZ, R14 ;  /* 0x0000000eff08a23e */ /* 0x000fe200000010ff */
[----:B------:R-:W-:-:S04]  /*0ed0*/  @!P1 FMUL.FTZ R24, R24, R11 ;  /* 0x0000000b18189220 */ /* 0x000fc80000410000 */
[----:B------:R-:W-:-:S05]  /*0ee0*/  @!P1 FMUL.FTZ R15, R24, R15 ;  /* 0x0000000f180f9220 */ /* 0x000fca0000410000 */
[----:B------:R-:W-:Y:S02]  /*0ef0*/  @!P1 F2FP.BF16.F32.PACK_AB R9, RZ, R15 ;  /* 0x0000000fff09923e */ /* 0x000fe400000010ff */
[----:B------:R-:W-:-:S05]  /*0f00*/  @!P6 SHF.L.U32 R20, R19, 0x10, RZ ;  /* 0x000000101314e819 */ /* 0x000fca00000006ff */
[----:B------:R-:W-:-:S04]  /*0f10*/  @!P6 FMUL.FTZ R13, R20, R13 ;  /* 0x0000000d140de220 */ /* 0x000fc80000410000 */
[----:B------:R-:W-:-:S05]  /*0f20*/  @!P6 FMUL.FTZ R13, R13, R16 ;  /* 0x000000100d0de220 */ /* 0x000fca0000410000 */
[----:B------:R-:W-:Y:S01]  /*0f30*/  @!P6 F2FP.BF16.F32.PACK_AB R10, RZ, R13 ;  /* 0x0000000dff0ae23e */ /* 0x000fe200000010ff */
        /* <DEDUP_REMOVED lines=13> */
.L_x_10098:
[----:B------:R-:W-:-:S13]  /*1010*/  ISETP.GE.AND P0, PT, R3, R2, PT ;  /* 0x000000020300720c */ /* 0x000fda0003f06270 */
[----:B------:R-:W-:Y:S05]  /*1020*/  @P0 BRA `(.L_x_10100) ;  /* 0x0000000000300947 */ /* 0x000fea0003800000 */
[----:B0-----:R-:W0:Y:S01]  /*1030*/  LDC.64 R4, c[0x0][0x218] ;  /* 0x00008600ff047b82 */ /* 0x001e220000000a00 */
[----:B------:R-:W-:Y:S01]  /*1040*/  IMAD.IADD R11, R0, 0x1, R3 ;  /* 0x00000001000b7824 */ /* 0x000fe200078e0203 */
[----:B------:R-:W-:-:S03]  /*1050*/  IADD3 R3, R3, 0x80, RZ ;  /* 0x0000008003037810 */ /* 0x000fc60007ffe0ff */
[----:B0-----:R-:W-:-:S05]  /*1060*/  IMAD.WIDE.U32 R4, R11, 0x2, R4 ;  /* 0x000000020b047825 */ /* 0x001fca00078e0004 */
[----:B------:R1:W-:Y:S02]  /*1070*/  STG.E.U16 desc[UR4][R4.64], R6 ;  /* 0x0000000604007986 */ /* 0x0003e4000c101504 */
.L_x_10099:
[----:B------:R-:W-:-:S13]  /*1080*/  ISETP.GE.AND P0, PT, R3, R2, PT ;  /* 0x000000020300720c */ /* 0x000fda0003f06270 */
[----:B------:R-:W-:Y:S05]  /*1090*/  @P0 BRA `(.L_x_10101) ;  /* 0x0000000000340947 */ /* 0x000fea0003800000 */
[----:B01----:R-:W0:Y:S01]  /*10a0*/  LDC.64 R4, c[0x0][0x218] ;  /* 0x00008600ff047b82 */ /* 0x003e220000000a00 */
[----:B------:R-:W-:Y:S01]  /*10b0*/  IADD3 R11, R0, R3, RZ ;  /* 0x00000003000b7210 */ /* 0x000fe20007ffe0ff */
[----:B------:R-:W-:-:S04]  /*10c0*/  VIADD R3, R3, 0x80 ;  /* 0x0000008003037836 */ /* 0x000fc80000000000 */
[----:B0-----:R-:W-:-:S05]  /*10d0*/  IMAD.WIDE.U32 R4, R11, 0x2, R4 ;  /* 0x000000020b047825 */ /* 0x001fca00078e0004 */
[----:B------:R1:W-:Y:S02]  /*10e0*/  STG.E.U16 desc[UR4][R4.64], R7 ;  /* 0x0000000704007986 */ /* 0x0003e4000c101504 */
.L_x_10100:
[----:B------:R-:W-:-:S13]  /*10f0*/  ISETP.GE.AND P0, PT, R3, R2, PT ;  /* 0x000000020300720c */ /* 0x000fda0003f06270 */
[----:B------:R-:W-:Y:S05]  /*1100*/  @P0 BREAK B1 ;  /* 0x0000000000010942 */ /* 0x000fea0003800000 */
[----:B------:R-:W-:Y:S05]  /*1110*/  @P0 BRA `(.L_x_10102) ;  /* 0x0000000000300947 */ /* 0x000fea0003800000 */
[----:B01----:R-:W0:Y:S01]  /*1120*/  LDC.64 R4, c[0x0][0x218] ;  /* 0x00008600ff047b82 */ /* 0x003e220000000a00 */
[----:B------:R-:W-:Y:S02]  /*1130*/  IADD3 R7, R0, R3, RZ ;  /* 0x0000000300077210 */ /* 0x000fe40007ffe0ff */
[----:B------:R-:W-:-:S03]  /*1140*/  IADD3 R3, R3, 0x80, RZ ;  /* 0x0000008003037810 */ /* 0x000fc60007ffe0ff */
[----:B0-----:R-:W-:-:S05]  /*1150*/  IMAD.WIDE.U32 R4, R7, 0x2, R4 ;  /* 0x0000000207047825 */ /* 0x001fca00078e0004 */
[----:B------:R2:W-:Y:S02]  /*1160*/  STG.E.U16 desc[UR4][R4.64], R8 ;  /* 0x0000000804007986 */ /* 0x0005e4000c101504 */
.L_x_10101:
[----:B------:R-:W-:Y:S05]  /*1170*/  BSYNC B1 ;  /* 0x0000000000017941 */ /* 0x000fea0003800000 */
.L_x_10097:
[----:B------:R-:W-:-:S13]  /*1180*/  ISETP.GE.AND P0, PT, R3, R2, PT ;  /* 0x000000020300720c */ /* 0x000fda0003f06270 */
[----:B012---:R-:W0:Y:S01]  /*1190*/  @!P0 LDC.64 R4, c[0x0][0x218] ;  /* 0x00008600ff048b82 */ /* 0x007e220000000a00 */
[----:B------:R-:W-:Y:S01]  /*11a0*/  @!P0 IMAD.IADD R7, R0, 0x1, R3 ;  /* 0x0000000100078824 */ /* 0x000fe200078e0203 */
[----:B------:R-:W-:-:S03]  /*11b0*/  @!P0 IADD3 R3, R3, 0x80, RZ ;  /* 0x0000008003038810 */ /* 0x000fc60007ffe0ff */
[----:B0-----:R-:W-:-:S05]  /*11c0*/  @!P0 IMAD.WIDE.U32 R4, R7, 0x2, R4 ;  /* 0x0000000207048825 */ /* 0x001fca00078e0004 */
[----:B------:R2:W-:Y:S02]  /*11d0*/  @!P0 STG.E.U16 desc[UR4][R4.64], R9 ;  /* 0x0000000904008986 */ /* 0x0005e4000c101504 */
.L_x_10102:
[----:B------:R-:W-:Y:S05]  /*11e0*/  BSYNC B0 ;  /* 0x0000000000007941 */ /* 0x000fea0003800000 */
.L_x_10096:
[----:B------:R-:W-:Y:S05]  /*11f0*/  WARPSYNC.ALL ;  /* 0x0000000000007948 */ /* 0x000fea0003800000 */
[----:B------:R-:W-:-:S13]  /*1200*/  ISETP.GE.AND P0, PT, R3, R2, PT ;  /* 0x000000020300720c */ /* 0x000fda0003f06270 */
[----:B------:R-:W-:Y:S05]  /*1210*/  @P0 EXIT ;  /* 0x000000000000094d */ /* 0x000fea0003800000 */
[----:B012---:R-:W0:Y:S01]  /*1220*/  LDC.64 R4, c[0x0][0x218] ;  /* 0x00008600ff047b82 */ /* 0x007e220000000a00 */
[----:B------:R-:W-:-:S05]  /*1230*/  IADD3 R3, R0, R3, RZ ;  /* 0x0000000300037210 */ /* 0x000fca0007ffe0ff */
[----:B0-----:R-:W-:-:S05]  /*1240*/  IMAD.WIDE.U32 R2, R3, 0x2, R4 ;  /* 0x0000000203027825 */ /* 0x001fca00078e0004 */
[----:B------:R-:W-:Y:S01]  /*1250*/  STG.E.U16 desc[UR4][R2.64], R10 ;  /* 0x0000000a02007986 */ /* 0x000fe2000c101504 */
[----:B------:R-:W-:Y:S05]  /*1260*/  EXIT ;  /* 0x000000000000794d */ /* 0x000fea0003800000 */
.L_x_10103:
        /* <DEDUP_REMOVED lines=9> */
.L_x_28394:


//--------------------- .text._ZN2at6native29vectorized_elementwise_kernelILi4EZZZNS0_49_GLOBAL__N__b919a28f_16_Normalization_cu_5c38458736batch_norm_elementwise_backward_evalERKNS_6TensorES5_S5_S5_ENKUlvE_clEvENKUlvE2_clEvEUlN3c108BFloat16EffE_St5arrayIPcLm4EEEEviT0_T1_ --------------------------
	.section	.text._ZN2at6native29vectorized_elementwise_kernelILi4EZZZNS0_49_GLOBAL__N__b919a28f_16_Normalization_cu_5c38458736batch_norm_elementwise_backward_evalERKNS_6TensorES5_S5_S5_ENKUlvE_clEvENKUlvE2_clEvEUlN3c108BFloat16EffE_St5arrayIPcLm4EEEEviT0_T1_,"ax",@progbits
	.align	128
        .global         _ZN2at6native29vectorized_elementwise_kernelILi4EZZZNS0_49_GLOBAL__N__b919a28f_16_Normalization_cu_5c38458736batch_norm_elementwise_backward_evalERKNS_6TensorES5_S5_S5_ENKUlvE_clEvENKUlvE2_clEvEUlN3c108BFloat16EffE_St5arrayIPcLm4EEEEviT0_T1_
        .type           _ZN2at6native29vectorized_elementwise_kernelILi4EZZZNS0_49_GLOBAL__N__b919a28f_16_Normalization_cu_5c38458736batch_norm_elementwise_backward_evalERKNS_6TensorES5_S5_S5_ENKUlvE_clEvENKUlvE2_clEvEUlN3c108BFloat16EffE_St5arrayIPcLm4EEEEviT0_T1_,@function
        .size           _ZN2at6native29vectorized_elementwise_kernelILi4EZZZNS0_49_GLOBAL__N__b919a28f_16_Normalization_cu_5c38458736batch_norm_elementwise_backward_evalERKNS_6TensorES5_S5_S5_ENKUlvE_clEvENKUlvE2_clEvEUlN3c108BFloat16EffE_St5arrayIPcLm4EEEEviT0_T1_,(.L_x_28395 - _ZN2at6native29vectorized_elementwise_kernelILi4EZZZNS0_49_GLOBAL__N__b919a28f_16_Normalization_cu_5c38458736batch_norm_elementwise_backward_evalERKNS_6TensorES5_S5_S5_ENKUlvE_clEvENKUlvE2_clEvEUlN3c108BFloat16EffE_St5arrayIPcLm4EEEEviT0_T1_)
        .other          _ZN2at6native29vectorized_elementwise_kernelILi4EZZZNS0_49_GLOBAL__N__b919a28f_16_Normalization_cu_5c38458736batch_norm_elementwise_backward_evalERKNS_6TensorES5_S5_S5_ENKUlvE_clEvENKUlvE2_clEvEUlN3c108BFloat16EffE_St5arrayIPcLm4EEEEviT0_T1_,@"STO_CUDA_ENTRY STV_DEFAULT"
_ZN2at6native29vectorized_elementwise_kernelILi4EZZZNS0_49_GLOBAL__N__b919a28f_16_Normalization_cu_5c38458736batch_norm_elementwise_backward_evalERKNS_6TensorES5_S5_S5_ENKUlvE_clEvENKUlvE2_clEvEUlN3c108BFloat16EffE_St5arrayIPcLm4EEEEviT0_T1_:
.text._ZN2at6native29vectorized_elementwise_kernelILi4EZZZNS0_49_GLOBAL__N__b919a28f_16_Normalization_cu_5c38458736batch_norm_elementwise_backward_evalERKNS_6TensorES5_S5_S5_ENKUlvE_clEvENKUlvE2_clEvEUlN3c108BFloat16EffE_St5arrayIPcLm4EEEEviT0_T1_:
        /* <DEDUP_REMOVED lines=15> */
[----:B------:R-:W2:Y:S03]  /*00f0*/  LDG.E.64 R20, desc[UR4][R24.64] ;  /* 0x0000000418147981 */ /* 0x000ea6000c1e1b00 */
[----:B------:R-:W-:Y:S02]  /*0100*/  IMAD.WIDE.U32 R28, R22, 0x10, R2 ;  /* 0x00000010161c7825 */ /* 0x000fe400078e0002 */
[----:B------:R0:W4:Y:S04]  /*0110*/  LDG.E.64 R2, desc[UR4][R24.64+0x400] ;  /* 0x0004000418027981 */ /* 0x000128000c1e1b00 */
[----:B------:R-:W0:Y:S01]  /*0120*/  LDG.E.128 R16, desc[UR4][R28.64] ;  /* 0x000000041c107981 */ /* 0x000e22000c1e1d00 */
[----:B---3--:R-:W-:-:S03]  /*0130*/  IMAD.WIDE R4, R0, 0x4, R4 ;  /* 0x0000000400047825 */ /* 0x008fc600078e0204 */
[----:B------:R-:W3:Y:S01]  /*0140*/  LDG.E.128 R12, desc[UR4][R28.64+0x800] ;  /* 0x000800041c0c7981 */ /* 0x000ee2000c1e1d00 */
[----:B------:R-:W-:-:S05]  /*0150*/  IMAD.WIDE.U32 R26, R22, 0x10, R4 ;  /* 0x00000010161a7825 */ /* 0x000fca00078e0004 */
[----:B------:R-:W5:Y:S04]  /*0160*/  LDG.E.128 R8, desc[UR4][R26.64] ;  /* 0x000000041a087981 */ /* 0x000f68000c1e1d00 */
[----:B------:R1:W5:Y:S01]  /*0170*/  LDG.E.128 R4, desc[UR4][R26.64+0x800] ;  /* 0x000800041a047981 */ /* 0x000362000c1e1d00 */
[C---:B--2---:R-:W-:Y:S01]  /*0180*/  PRMT R23, R20.reuse, 0x7632, R23 ;  /* 0x0000763214177816 */ /* 0x044fe20000000017 */
[C---:B------:R-:W-:Y:S01]  /*0190*/  IMAD.U32 R33, R21.reuse, 0x10000, RZ ;  /* 0x0001000015217824 */ /* 0x040fe200078e00ff */
[----:B------:R-:W-:Y:S02]  /*01a0*/  SHF.L.U32 R31, R20, 0x10, RZ ;  /* 0x00000010141f7819 */ /* 0x000fe400000006ff */
[----:B------:R-:W-:Y:S02]  /*01b0*/  PRMT R30, R21, 0x7632, R30 ;  /* 0x00007632151e7816 */ /* 0x000fe4000000001e */
[----:B------:R-:W2:Y:S01]  /*01c0*/  LDC.64 R20, c[0x0][0x218] ;  /* 0x00008600ff147b82 */ /* 0x000ea20000000a00 */
[----:B------:R-:W-:-:S02]  /*01d0*/  SHF.L.U32 R32, R23, 0x10, RZ ;  /* 0x0000001017207819 */ /* 0x000fc400000006ff */
[----:B------:R-:W-:Y:S02]  /*01e0*/  IMAD.U32 R30, R30, 0x10000, RZ ;  /* 0x000100001e1e7824 */ /* 0x000fe400078e00ff */
[----:B0-----:R-:W-:Y:S01]  /*01f0*/  FMUL.FTZ R25, R18, R33 ;  /* 0x0000002112197220 */ /* 0x001fe20000410000 */
[----:B------:R-:W-:Y:S01]  /*0200*/  FMUL.FTZ R23, R16, R31 ;  /* 0x0000001f10177220 */ /* 0x000fe20000410000 */
[----:B------:R-:W-:Y:S01]  /*0210*/  FMUL.FTZ R18, R17, R32 ;  /* 0x0000002011127220 */ /* 0x000fe20000410000 */
[----:B------:R-:W-:Y:S01]  /*0220*/  FMUL.FTZ R16, R19, R30 ;  /* 0x0000001e13107220 */ /* 0x000fe20000410000 */
[C---:B----4-:R-:W-:Y:S02]  /*0230*/  PRMT R17, R2.reuse, 0x7632, R17 ;  /* 0x0000763202117816 */ /* 0x050fe40000000011 */
[----:B------:R-:W-:Y:S02]  /*0240*/  PRMT R19, R3, 0x7632, R19 ;  /* 0x0000763203137816 */ /* 0x000fe40000000013 */
[----:B-1----:R-:W-:-:S02]  /*0250*/  SHF.L.U32 R27, R2, 0x10, RZ ;  /* 0x00000010021b7819 */ /* 0x002fc400000006ff */
[----:B------:R-:W-:Y:S01]  /*0260*/  SHF.L.U32 R2, R17, 0x10, RZ ;  /* 0x0000001011027819 */ /* 0x000fe200000006ff */
[----:B------:R-:W-:Y:S01]  /*0270*/  IMAD.U32 R29, R3, 0x10000, RZ ;  /* 0x00010000031d7824 */ /* 0x000fe200078e00ff */
[----:B------:R-:W-:Y:S01]  /*0280*/  SHF.L.U32 R24, R19, 0x10, RZ ;  /* 0x0000001013187819 */ /* 0x000fe200000006ff */
[----:B---3--:R-:W-:Y:S02]  /*0290*/  FMUL.FTZ R3, R12, R27 ;  /* 0x0000001b0c037220 */ /* 0x008fe40000410000 */
[----:B------:R-:W-:Y:S01]  /*02a0*/  FMUL.FTZ R2, R13, R2 ;  /* 0x000000020d027220 */ /* 0x000fe20000410000 */
[----:B------:R-:W-:Y:S01]  /*02b0*/  FMUL.FTZ R17, R14, R29 ;  /* 0x0000001d0e117220 */ /* 0x000fe20000410000 */
[----:B------:R-:W-:Y:S01]  /*02c0*/  FMUL.FTZ R24, R15, R24 ;  /* 0x000000180f187220 */ /* 0x000fe20000410000 */
[----:B-----5:R-:W-:Y:S01]  /*02d0*/  FMUL.FTZ R8, R8, R23 ;  /* 0x0000001708087220 */ /* 0x020fe20000410000 */
[----:B------:R-:W-:Y:S01]  /*02e0*/  FMUL.FTZ R9, R9, R18 ;  /* 0x0000001209097220 */ /* 0x000fe20000410000 */
[----:B--2---:R-:W-:-:S04]  /*02f0*/  IMAD.WIDE.U32 R20, R0, 0x2, R20 ;  /* 0x0000000200147825 */ /* 0x004fc800078e0014 */
        /* <DEDUP_REMOVED lines=8> */
[----:B------:R-:W-:Y:S02]  /*0380*/  F2FP.BF16.F32.PACK_AB R2, R2, R3 ;  /* 0x000000030202723e */ /* 0x000fe400000010ff */
[----:B------:R-:W-:-:S02]  /*0390*/  F2FP.BF16.F32.PACK_AB R9, R11, R10 ;  /* 0x0000000a0b09723e */ /* 0x000fc400000010ff */
[----:B------:R-:W-:-:S03]  /*03a0*/  F2FP.BF16.F32.PACK_AB R3, R7, R6 ;  /* 0x000000060703723e */ /* 0x000fc600000010ff */
[----:B------:R-:W-:Y:S04]  /*03b0*/  STG.E.64 desc[UR4][R20.64], R8 ;  /* 0x0000000814007986 */ /* 0x000fe8000c101b04 */
[----:B------:R-:W-:Y:S01]  /*03c0*/  STG.E.64 desc[UR4][R20.64+0x400], R2 ;  /* 0x0004000214007986 */ /* 0x000fe2000c101b04 */
[----:B------:R-:W-:Y:S05]  /*03d0*/  EXIT ;  /* 0x000000000000794d */ /* 0x000fea0003800000 */
.L_x_10104:
        /* <DEDUP_REMOVED lines=187> */
.L_x_10107:
[----:B------:R-:W-:-:S13]  /*0f90*/  ISETP.GE.AND P0, PT, R3, R2, PT ;  /* 0x000000020300720c */ /* 0x000fda0003f06270 */
[----:B------:R-:W-:Y:S05]  /*0fa0*/  @P0 BRA `(.L_x_10109) ;  /* 0x0000000000300947 */ /* 0x000fea0003800000 */
[----:B0-----:R-:W0:Y:S01]  /*0fb0*/  LDC.64 R4, c[0x0][0x218] ;  /* 0x00008600ff047b82 */ /* 0x001e220000000a00 */
[----:B------:R-:W-:Y:S01]  /*0fc0*/  IMAD.IADD R11, R0, 0x1, R3 ;  /* 0x00000001000b7824 */ /* 0x000fe200078e0203 */
[----:B------:R-:W-:-:S03]  /*0fd0*/  IADD3 R3, R3, 0x80, RZ ;  /* 0x0000008003037810 */ /* 0x000fc60007ffe0ff */
[----:B0-----:R-:W-:-:S05]  /*0fe0*/  IMAD.WIDE.U32 R4, R11, 0x2, R4 ;  /* 0x000000020b047825 */ /* 0x001fca00078e0004 */
[----:B------:R1:W-:Y:S02]  /*0ff0*/  STG.E.U16 desc[UR4][R4.64], R6 ;  /* 0x0000000604007986 */ /* 0x0003e4000c101504 */
.L_x_10108:
[----:B------:R-:W-:-:S13]  /*1000*/  ISETP.GE.AND P0, PT, R3, R2, PT ;  /* 0x000000020300720c */ /* 0x000fda0003f06270 */
[----:B------:R-:W-:Y:S05]  /*1010*/  @P0 BRA `(.L_x_10110) ;  /* 0x0000000000340947 */ /* 0x000fea0003800000 */
[----:B01----:R-:W0:Y:S01]  /*1020*/  LDC.64 R4, c[0x0][0x218] ;  /* 0x00008600ff047b82 */ /* 0x003e220000000a00 */
[----:B------:R-:W-:Y:S01]  /*1030*/  IADD3 R11, R0, R3, RZ ;  /* 0x00000003000b7210 */ /* 0x000fe20007ffe0ff */
[----:B------:R-:W-:-:S04]  /*1040*/  VIADD R3, R3, 0x80 ;  /* 0x0000008003037836 */ /* 0x000fc80000000000 */
[----:B0-----:R-:W-:-:S05]  /*1050*/  IMAD.WIDE.U32 R4, R11, 0x2, R4 ;  /* 0x000000020b047825 */ /* 0x001fca00078e0004 */
[----:B------:R1:W-:Y:S02]  /*1060*/  STG.E.U16 desc[UR4][R4.64], R7 ;  /* 0x0000000704007986 */ /* 0x0003e4000c101504 */
.L_x_10109:
        /* <DEDUP_REMOVED lines=8> */
.L_x_10110:
[----:B------:R-:W-:Y:S05]  /*10f0*/  BSYNC B1 ;  /* 0x0000000000017941 */ /* 0x000fea0003800000 */
.L_x_10106:
[----:B------:R-:W-:-:S13]  /*1100*/  ISETP.GE.AND P0, PT, R3, R2, PT ;  /* 0x000000020300720c */ /* 0x000fda0003f06270 */
[----:B012---:R-:W0:Y:S01]  /*1110*/  @!P0 LDC.64 R4, c[0x0][0x218] ;  /* 0x00008600ff048b82 */ /* 0x007e220000000a00 */
[----:B------:R-:W-:Y:S01]  /*1120*/  @!P0 IMAD.IADD R7, R0, 0x1, R3 ;  /* 0x0000000100078824 */ /* 0x000fe200078e0203 */
[----:B------:R-:W-:-:S03]  /*1130*/  @!P0 IADD3 R3, R3, 0x80, RZ ;  /* 0x0000008003038810 */ /* 0x000fc60007ffe0ff */
[----:B0-----:R-:W-:-:S05]  /*1140*/  @!P0 IMAD.WIDE.U32 R4, R7, 0x2, R4 ;  /* 0x0000000207048825 */ /* 0x001fca00078e0004 */
[----:B------:R2:W-:Y:S02]  /*1150*/  @!P0 STG.E.U16 desc[UR4][R4.64], R9 ;  /* 0x0000000904008986 */ /* 0x0005e4000c101504 */
.L_x_10111:
[----:B------:R-:W-:Y:S05]  /*1160*/  BSYNC B0 ;  /* 0x0000000000007941 */ /* 0x000fea0003800000 */
.L_x_10105:
        /* <DEDUP_REMOVED lines=8> */
.L_x_10112:
        /* <DEDUP_REMOVED lines=9> */
.L_x_28395:


//--------------------- .text._ZN2at6native29vectorized_elementwise_kernelILi8EZZZNS0_49_GLOBAL__N__b919a28f_16_Normalization_cu_5c38458736batch_norm_elementwise_backward_evalERKNS_6TensorES5_S5_S5_ENKUlvE_clEvENKUlvE2_clEvEUlN3c108BFloat16EffE_St5arrayIPcLm4EEEEviT0_T1_ --------------------------
	.section	.text._ZN2at6native29vectorized_elementwise_kernelILi8EZZZNS0_49_GLOBAL__N__b919a28f_16_Normalization_cu_5c38458736batch_norm_elementwise_backward_evalERKNS_6TensorES5_S5_S5_ENKUlvE_clEvENKUlvE2_clEvEUlN3c108BFloat16EffE_St5arrayIPcLm4EEEEviT0_T1_,"ax",@progbits
	.align	128
        .global         _ZN2at6native29vectorized_elementwise_kernelILi8EZZZNS0_49_GLOBAL__N__b919a28f_16_Normalization_cu_5c38458736batch_norm_elementwise_backward_evalERKNS_6TensorES5_S5_S5_ENKUlvE_clEvENKUlvE2_clEvEUlN3c108BFloat16EffE_St5arrayIPcLm4EEEEviT0_T1_
        .type           _ZN2at6native29vectorized_elementwise_kernelILi8EZZZNS0_49_GLOBAL__N__b919a28f_16_Normalization_cu_5c38458736batch_norm_elementwise_backward_evalERKNS_6TensorES5_S5_S5_ENKUlvE_clEvENKUlvE2_clEvEUlN3c108BFloat16EffE_St5arrayIPcLm4EEEEviT0_T1_,@function
        .size           _ZN2at6native29vectorized_elementwise_kernelILi8EZZZNS0_49_GLOBAL__N__b919a28f_16_Normalization_cu_5c38458736batch_norm_elementwise_backward_evalERKNS_6TensorES5_S5_S5_ENKUlvE_clEvENKUlvE2_clEvEUlN3c108BFloat16EffE_St5arrayIPcLm4EEEEviT0_T1_,(.L_x_28396 - _ZN2at6native29vectorized_elementwise_kernelILi8EZZZNS0_49_GLOBAL__N__b919a28f_16_Normalization_cu_5c38458736batch_norm_elementwise_backward_evalERKNS_6TensorES5_S5_S5_ENKUlvE_clEvENKUlvE2_clEvEUlN3c108BFloat16EffE_St5arrayIPcLm4EEEEviT0_T1_)
        .other          _ZN2at6native29vectorized_elementwise_kernelILi8EZZZNS0_49_GLOBAL__N__b919a28f_16_Normalization_cu_5c38458736batch_norm_elementwise_backward_evalERKNS_6TensorES5_S5_S5_ENKUlvE_clEvENKUlvE2_clEvEUlN3c108BFloat16EffE_St5arrayIPcLm4EEEEviT0_T1_,@"STO_CUDA_ENTRY STV_DEFAULT"
_ZN2at6native29vectorized_elementwise_kernelILi8EZZZNS0_49_GLOBAL__N__b919a28f_16_Normalization_cu_5c38458736batch_norm_elementwise_backward_evalERKNS_6TensorES5_S5_S5_ENKUlvE_clEvENKUlvE2_clEvEUlN3c108BFloat16EffE_St5arrayIPcLm4EEEEviT0_T1_:
.text._ZN2at6native29vectorized_elementwise_kernelILi8EZZZNS0_49_GLOBAL__N__b919a28f_16_Normalization_cu_5c38458736batch_norm_elementwise_backward_evalERKNS_6TensorES5_S5_S5_ENKUlvE_clEvENKUlvE2_clEvEUlN3c108BFloat16EffE_St5arrayIPcLm4EEEEviT0_T1_:
        /* <DEDUP_REMOVED lines=15> */
[----:B------:R0:W2:Y:S03]  /*00f0*/  LDG.E.128 R4, desc[UR4][R2.64] ;  /* 0x0000000402047981 */ /* 0x0000a6000c1e1d00 */
[----:B------:R-:W-:-:S05]  /*0100*/  IMAD.WIDE.U32 R28, R24, 0x20, R8 ;  /* 0x00000020181c7825 */ /* 0x000fca00078e0008 */
[----:B------:R-:W4:Y:S01]  /*0110*/  LDG.E.128 R20, desc[UR4][R28.64] ;  /* 0x000000041c147981 */ /* 0x000f22000c1e1d00 */
[----:B---3--:R-:W-:Y:S01]  /*0120*/  IMAD.WIDE R8, R0, 0x4, R10 ;  /* 0x0000000400087825 */ /* 0x008fe200078e020a */
[----:B0-----:R-:W0:Y:S02]  /*0130*/  LDC.64 R2, c[0x0][0x218] ;  /* 0x00008600ff027b82 */ /* 0x001e240000000a00 */
[----:B------:R-:W3:Y:S01]  /*0140*/  LDG.E.128 R16, desc[UR4][R28.64+0x10] ;  /* 0x000010041c107981 */ /* 0x000ee2000c1e1d00 */
[----:B------:R-:W-:-:S05]  /*0150*/  IMAD.WIDE.U32 R26, R24, 0x20, R8 ;  /* 0x00000020181a7825 */ /* 0x000fca00078e0008 */
[----:B------:R-:W5:Y:S04]  /*0160*/  LDG.E.128 R12, desc[UR4][R26.64] ;  /* 0x000000041a0c7981 */ /* 0x000f68000c1e1d00 */
[----:B------:R1:W5:Y:S01]  /*0170*/  LDG.E.128 R8, desc[UR4][R26.64+0x10] ;  /* 0x000010041a087981 */ /* 0x000362000c1e1d00 */
[----:B0-----:R-:W-:-:S04]  /*0180*/  IMAD.WIDE.U32 R2, R0, 0x2, R2 ;  /* 0x0000000200027825 */ /* 0x001fc800078e0002 */
[----:B------:R-:W-:Y:S01]  /*0190*/  IMAD.WIDE R2, R24, 0x10, R2 ;  /* 0x0000001018027825 */ /* 0x000fe200078e0202 */
[C---:B--2---:R-:W-:Y:S02]  /*01a0*/  PRMT R25, R4.reuse, 0x7632, R25 ;  /* 0x0000763204197816 */ /* 0x044fe40000000019 */
[----:B------:R-:W-:Y:S02]  /*01b0*/  SHF.L.U32 R31, R4, 0x10, RZ ;  /* 0x00000010041f7819 */ /* 0x000fe400000006ff */
[C---:B------:R-:W-:Y:S01]  /*01c0*/  PRMT R4, R5.reuse, 0x7632, R4 ;  /* 0x0000763205047816 */ /* 0x040fe20000000004 */
[----:B------:R-:W-:Y:S01]  /*01d0*/  IMAD.U32 R33, R5, 0x10000, RZ ;  /* 0x0001000005217824 */ /* 0x000fe200078e00ff */
[----:B------:R-:W-:-:S03]  /*01e0*/  SHF.L.U32 R30, R25, 0x10, RZ ;  /* 0x00000010191e7819 */ /* 0x000fc600000006ff */
[----:B------:R-:W-:Y:S02]  /*01f0*/  IMAD.U32 R4, R4, 0x10000, RZ ;  /* 0x0001000004047824 */ /* 0x000fe400078e00ff */
[----:B----4-:R-:W-:Y:S01]  /*0200*/  FMUL.FTZ R5, R20, R31 ;  /* 0x0000001f14057220 */ /* 0x010fe20000410000 */
[----:B------:R-:W-:Y:S01]  /*0210*/  FMUL.FTZ R25, R22, R33 ;  /* 0x0000002116197220 */ /* 0x000fe20000410000 */
[----:B------:R-:W-:Y:S01]  /*0220*/  FMUL.FTZ R20, R21, R30 ;  /* 0x0000001e15147220 */ /* 0x000fe20000410000 */
[C---:B------:R-:W-:Y:S02]  /*0230*/  PRMT R21, R6.reuse, 0x7632, R21 ;  /* 0x0000763206157816 */ /* 0x040fe40000000015 */
[----:B------:R-:W-:Y:S01]  /*0240*/  PRMT R22, R7, 0x7632, R22 ;  /* 0x0000763207167816 */ /* 0x000fe20000000016 */
[----:B------:R-:W-:Y:S01]  /*0250*/  FMUL.FTZ R4, R23, R4 ;  /* 0x0000000417047220 */ /* 0x000fe20000410000 */
[----:B------:R-:W-:Y:S01]  /*0260*/  SHF.L.U32 R23, R6, 0x10, RZ ;  /* 0x0000001006177819 */ /* 0x000fe200000006ff */
[----:B-1----:R-:W-:Y:S01]  /*0270*/  IMAD.U32 R27, R7, 0x10000, RZ ;  /* 0x00010000071b7824 */ /* 0x002fe200078e00ff */
[----:B------:R-:W-:-:S02]  /*0280*/  SHF.L.U32 R6, R21, 0x10, RZ ;  /* 0x0000001015067819 */ /* 0x000fc400000006ff */
[----:B------:R-:W-:Y:S01]  /*0290*/  SHF.L.U32 R22, R22, 0x10, RZ ;  /* 0x0000001016167819 */ /* 0x000fe200000006ff */
[----:B---3--:R-:W-:Y:S01]  /*02a0*/  FMUL.FTZ R7, R16, R23 ;  /* 0x0000001710077220 */ /* 0x008fe20000410000 */
[----:B------:R-:W-:Y:S01]  /*02b0*/  FMUL.FTZ R21, R18, R27 ;  /* 0x0000001b12157220 */ /* 0x000fe20000410000 */
[----:B------:R-:W-:Y:S02]  /*02c0*/  FMUL.FTZ R6, R17, R6 ;  /* 0x0000000611067220 */ /* 0x000fe40000410000 */
[----:B------:R-:W-:Y:S01]  /*02d0*/  FMUL.FTZ R22, R19, R22 ;  /* 0x0000001613167220 */ /* 0x000fe20000410000 */
[----:B-----5:R-:W-:Y:S01]  /*02e0*/  FMUL.FTZ R12, R12, R5 ;  /* 0x000000050c0c7220 */ /* 0x020fe20000410000 */
        /* <DEDUP_REMOVED lines=13> */
.L_x_10113:
        /* <DEDUP_REMOVED lines=187> */
.L_x_10116:
[----:B------:R-:W-:-:S13]  /*0f70*/  ISETP.GE.AND P0, PT, R3, R2, PT ;  /* 0x000000020300720c */ /* 0x000fda0003f06270 */
[----:B------:R-:W-:Y:S05]  /*0f80*/  @P0 BRA `(.L_x_10118) ;  /* 0x0000000000300947 */ /* 0x000fea0003800000 */
[----:B0-----:R-:W0:Y:S01]  /*0f90*/  LDC.64 R4, c[0x0][0x218] ;  /* 0x00008600ff047b82 */ /* 0x001e220000000a00 */
[----:B------:R-:W-:Y:S01]  /*0fa0*/  IMAD.IADD R11, R0, 0x1, R3 ;  /* 0x00000001000b7824 */ /* 0x000fe200078e0203 */
[----:B------:R-:W-:-:S03]  /*0fb0*/  IADD3 R3, R3, 0x80, RZ ;  /* 0x0000008003037810 */ /* 0x000fc60007ffe0ff */
[----:B0-----:R-:W-:-:S05]  /*0fc0*/  IMAD.WIDE.U32 R4, R11, 0x2, R4 ;  /* 0x000000020b047825 */ /* 0x001fca00078e0004 */
[----:B------:R1:W-:Y:S02]  /*0fd0*/  STG.E.U16 desc[UR4][R4.64], R6 ;  /* 0x0000000604007986 */ /* 0x0003e4000c101504 */
.L_x_10117:
[----:B------:R-:W-:-:S13]  /*0fe0*/  ISETP.GE.AND P0, PT, R3, R2, PT ;  /* 0x000000020300720c */ /* 0x000fda0003f06270 */
[----:B------:R-:W-:Y:S05]  /*0ff0*/  @P0 BRA `(.L_x_10119) ;  /* 0x0000000000340947 */ /* 0x000fea0003800000 */
[----:B01----:R-:W0:Y:S01]  /*1000*/  LDC.64 R4, c[0x0][0x218] ;  /* 0x00008600ff047b82 */ /* 0x003e220000000a00 */
[----:B------:R-:W-:Y:S01]  /*1010*/  IADD3 R11, R0, R3, RZ ;  /* 0x00000003000b7210 */ /* 0x000fe20007ffe0ff */
[----:B------:R-:W-:-:S04]  /*1020*/  VIADD R3, R3, 0x80 ;  /* 0x0000008003037836 */ /* 0x000fc80000000000 */
[----:B0-----:R-:W-:-:S05]  /*1030*/  IMAD.WIDE.U32 R4, R11, 0x2, R4 ;  /* 0x000000020b047825 */ /* 0x001fca00078e0004 */
[----:B------:R1:W-:Y:S02]  /*1040*/  STG.E.U16 desc[UR4][R4.64], R7 ;  /* 0x0000000704007986 */ /* 0x0003e4000c101504 */
.L_x_10118:
        /* <DEDUP_REMOVED lines=8> */
.L_x_10119:
[----:B------:R-:W-:Y:S05]  /*10d0*/  BSYNC B1 ;  /* 0x0000000000017941 */ /* 0x000fea0003800000 */
.L_x_10115:
[----:B------:R-:W-:-:S13]  /*10e0*/  ISETP.GE.AND P0, PT, R3, R2, PT ;  /* 0x000000020300720c */ /* 0x000fda0003f06270 */
[----:B012---:R-:W0:Y:S01]  /*10f0*/  @!P0 LDC.64 R4, c[0x0][0x218] ;  /* 0x00008600ff048b82 */ /* 0x007e220000000a00 */
[----:B------:R-:W-:Y:S01]  /*1100*/  @!P0 IMAD.IADD R7, R0, 0x1, R3 ;  /* 0x0000000100078824 */ /* 0x000fe200078e0203 */
[----:B------:R-:W-:-:S03]  /*1110*/  @!P0 IADD3 R3, R3, 0x80, RZ ;  /* 0x0000008003038810 */ /* 0x000fc60007ffe0ff */
[----:B0-----:R-:W-:-:S05]  /*1120*/  @!P0 IMAD.WIDE.U32 R4, R7, 0x2, R4 ;  /* 0x0000000207048825 */ /* 0x001fca00078e0004 */
[----:B------:R2:W-:Y:S02]  /*1130*/  @!P0 STG.E.U16 desc[UR4][R4.64], R9 ;  /* 0x0000000904008986 */ /* 0x0005e4000c101504 */
.L_x_10120:
[----:B------:R-:W-:Y:S05]  /*1140*/  BSYNC B0 ;  /* 0x0000000000007941 */ /* 0x000fea0003800000 */
.L_x_10114:
        /* <DEDUP_REMOVED lines=8> */
.L_x_10121:
        /* <DEDUP_REMOVED lines=11> */
.L_x_28396:


//--------------------- .text._ZN2at6native18elementwise_kernelILi128ELi4EZNS0_15gpu_kernel_implIZZZNS0_49_GLOBAL__N__b919a28f_16_Normalization_cu_5c38458736batch_norm_elementwise_backward_evalERKNS_6TensorES6_S6_S6_ENKUlvE_clEvENKUlvE1_clEvEUlN3c104HalfEffE_EEvRNS_18TensorIteratorBaseERKT_EUliE_EEviT1_ --------------------------
	.section	.text._ZN2at6native18elementwise_kernelILi128ELi4EZNS0_15gpu_kernel_implIZZZNS0_49_GLOBAL__N__b919a28f_16_Normalization_cu_5c38458736batch_norm_elementwise_backward_evalERKNS_6TensorES6_S6_S6_ENKUlvE_clEvENKUlvE1_clEvEUlN3c104HalfEffE_EEvRNS_18TensorIteratorBaseERKT_EUliE_EEviT1_,"ax",@progbits
	.align	128
        .global         _ZN2at6native18elementwise_kernelILi128ELi4EZNS0_15gpu_kernel_implIZZZNS0_49_GLOBAL__N__b919a28f_16_Normalization_cu_5c38458736batch_norm_elementwise_backward_evalERKNS_6TensorES6_S6_S6_ENKUlvE_clEvENKUlvE1_clEvEUlN3c104HalfEffE_EEvRNS_18TensorIteratorBaseERKT_EUliE_EEviT1_
        .type           _ZN2at6native18elementwise_kernelILi128ELi4EZNS0_15gpu_kernel_implIZZZNS0_49_GLOBAL__N__b919a28f_16_Normalization_cu_5c38458736batch_norm_elementwise_backward_evalERKNS_6TensorES6_S6_S6_ENKUlvE_clEvENKUlvE1_clEvEUlN3c104HalfEffE_EEvRNS_18TensorIteratorBaseERKT_EUliE_EEviT1_,@function
        .size           _ZN2at6native18elementwise_kernelILi128ELi4EZNS0_15gpu_kernel_implIZZZNS0_49_GLOBAL__N__b919a28f_16_Normalization_cu_5c38458736batch_norm_elementwise_backward_evalERKNS_6TensorES6_S6_S6_ENKUlvE_clEvENKUlvE1_clEvEUlN3c104HalfEffE_EEvRNS_18TensorIteratorBaseERKT_EUliE_EEviT1_,(.L_x_28397 - _ZN2at6native18elementwise_kernelILi128ELi4EZNS0_15gpu_kernel_implIZZZNS0_49_GLOBAL__N__b919a28f_16_Normalization_cu_5c38458736batch_norm_elementwise_backward_evalERKNS_6TensorES6_S6_S6_ENKUlvE_clEvENKUlvE1_clEvEUlN3c104HalfEffE_EEvRNS_18TensorIteratorBaseERKT_EUliE_EEviT1_)
        .other          _ZN2at6native18elementwise_kernelILi128ELi4EZNS0_15gpu_kernel_implIZZZNS0_49_GLOBAL__N__b919a28f_16_Normalization_cu_5c38458736batch_norm_elementwise_backward_evalERKNS_6TensorES6_S6_S6_ENKUlvE_clEvENKUlvE1_clEvEUlN3c104HalfEffE_EEvRNS_18TensorIteratorBaseERKT_EUliE_EEviT1_,@"STO_CUDA_ENTRY STV_DEFAULT"
_ZN2at6native18elementwise_kernelILi128ELi4EZNS0_15gpu_kernel_implIZZZNS0_49_GLOBAL__N__b919a28f_16_Normalization_cu_5c38458736batch_norm_elementwise_backward_evalERKNS_6TensorES6_S6_S6_ENKUlvE_clEvENKUlvE1_clEvEUlN3c104HalfEffE_EEvRNS_18TensorIteratorBaseERKT_EUliE_EEviT1_:
.text._ZN2at6native18elementwise_kernelILi128ELi4EZNS0_15gpu_kernel_implIZZZNS0_49_GLOBAL__N__b919a28f_16_Normalization_cu_5c38458736batch_norm_elementwise_backward_evalERKNS_6TensorES6_S6_S6_ENKUlvE_clEvENKUlvE1_clEvEUlN3c104HalfEffE_EEvRNS_18TensorIteratorBaseERKT_EUliE_EEviT1_:
        /* <DEDUP_REMOVED lines=391> */
.L_x_10124:
        /* <DEDUP_REMOVED lines=23> */
.L_x_10128:
[----:B------:R-:W2:Y:S02]  /*19e0*/  LDG.E.U8 R2, desc[UR36][R2.64] ;  /* 0x0000002402027981 */ /* 0x000ea4000c1e1100 */
[----:B--2---:R-:W-:-:S04]  /*19f0*/  I2FP.F32.U32 R0, R2 ;  /* 0x0000000200007245 */ /* 0x004fc80000201000 */
[----:B------:R-:W-:-:S04]  /*1a00*/  F2FP.F16.F32.PACK_AB R0, RZ, R0 ;  /* 0x00000000ff00723e */ /* 0x000fc800000000ff */
[----:B------:R-:W-:Y:S01]  /*1a10*/  PRMT R19, R0, 0x7610, R19 ;  /* 0x0000761000137816 */ /* 0x000fe20000000013 */
[----:B------:R-:W-:Y:S06]  /*1a20*/  BRA `(.L_x_10130) ;  /* 0x0000000c00bc7947 */ /* 0x000fec0003800000 */
.L_x_10127:
        /* <DEDUP_REMOVED lines=11> */
.L_x_10132:
[----:B------:R-:W2:Y:S02]  /*1ae0*/  LDG.E R2, desc[UR36][R2.64] ;  /* 0x0000002402027981 */ /* 0x000ea4000c1e1900 */
[----:B--2---:R-:W-:-:S04]  /*1af0*/  I2FP.F32.S32 R0, R2 ;  /* 0x0000000200007245 */ /* 0x004fc80000201400 */
[----:B------:R-:W-:-:S04]  /*1b00*/  F2FP.F16.F32.PACK_AB R0, RZ, R0 ;  /* 0x00000000ff00723e */ /* 0x000fc800000000ff */
[----:B------:R-:W-:Y:S01]  /*1b10*/  PRMT R19, R0, 0x7610, R19 ;  /* 0x0000761000137816 */ /* 0x000fe20000000013 */
[----:B------:R-:W-:Y:S06]  /*1b20*/  BRA `(.L_x_10130) ;  /* 0x0000000c007c7947 */ /* 0x000fec0003800000 */
.L_x_10131:
[----:B------:R-:W2:Y:S02]  /*1b30*/  LDG.E.U16 R2, desc[UR36][R2.64] ;  /* 0x0000002402027981 */ /* 0x000ea4000c1e1500 */
[----:B--2---:R-:W0:Y:S02]  /*1b40*/  I2F.S16 R0, R2 ;  /* 0x0000000200007306 */ /* 0x004e240000101400 */
[----:B0-----:R-:W-:-:S04]  /*1b50*/  F2FP.F16.F32.PACK_AB R0, RZ, R0 ;  /* 0x00000000ff00723e */ /* 0x001fc800000000ff */
[----:B------:R-:W-:Y:S01]  /*1b60*/  PRMT R19, R0, 0x7610, R19 ;  /* 0x0000761000137816 */ /* 0x000fe20000000013 */
[----:B------:R-:W-:Y:S06]  /*1b70*/  BRA `(.L_x_10130) ;  /* 0x0000000c00687947 */ /* 0x000fec0003800000 */
.L_x_10126:
        /* <DEDUP_REMOVED lines=9> */
.L_x_10134:
[----:B------:R0:W5:Y:S01]  /*1c10*/  LDG.E.U16 R19, desc[UR36][R2.64] ;  /* 0x0000002402137981 */ /* 0x000162000c1e1500 */
[----:B------:R-:W-:Y:S05]  /*1c20*/  BRA `(.L_x_10130) ;  /* 0x0000000c003c7947 */ /* 0x000fea0003800000 */
.L_x_10133:
        /* <DEDUP_REMOVED lines=9> */
.L_x_10136:
[----:B------:R1:W5:Y:S01]  /*1cc0*/  LDG.E.U16 R19, desc[UR36][R2.64] ;  /* 0x0000002402137981 */ /* 0x000362000c1e1500 */
[----:B------:R-:W-:Y:S05]  /*1cd0*/  BRA `(.L_x_10130) ;  /* 0x0000000c00107947 */ /* 0x000fea0003800000 */
.L_x_10135:
        /* <DEDUP_REMOVED lines=9> */
.L_x_10125:
        /* <DEDUP_REMOVED lines=14> */
.L_x_10139:
        /* <DEDUP_REMOVED lines=9> */
.L_x_10138:
        /* <DEDUP_REMOVED lines=28> */
.L_x_10141:
        /* <DEDUP_REMOVED lines=15> */
.L_x_10140:
[----:B------:R-:W2:Y:S02]  /*2190*/  LDG.E.U16 R0, desc[UR36][R2.64] ;  /* 0x0000002402007981 */ /* 0x000ea4000c1e1500 */
[----:B--2---:R-:W-:-:S05]  /*21a0*/  IMAD.U32 R0, R0, 0x10000, RZ ;  /* 0x0001000000007824 */ /* 0x004fca00078e00ff */
[----:B------:R-:W-:-:S04]  /*21b0*/  F2FP.F16.F32.PACK_AB R0, RZ, R0 ;  /* 0x00000000ff00723e */ /* 0x000fc800000000ff */
[----:B------:R-:W-:Y:S01]  /*21c0*/  PRMT R19, R0, 0x7610, R19 ;  /* 0x0000761000137816 */ /* 0x000fe20000000013 */
[----:B------:R-:W-:Y:S06]  /*21d0*/  BRA `(.L_x_10130) ;  /* 0x0000000400d07947 */ /* 0x000fec0003800000 */
.L_x_10137:
        /* <DEDUP_REMOVED lines=13> */
.L_x_10144:
        /* <DEDUP_REMOVED lines=21> */
.L_x_10148:
[----:B------:R-:W-:Y:S05]  /*2400*/  BSYNC B1 ;  /* 0x0000000000017941 */ /* 0x000fea0003800000 */
.L_x_10147:
[----:B------:R-:W-:Y:S01]  /*2410*/  LEA R3, R0, 0x3b800000, 0x17 ;  /* 0x3b80000000037811 */ /* 0x000fe200078eb8ff */
[----:B------:R-:W-:-:S05]  /*2420*/  IMAD.SHL.U32 R0, R2, 0x100000, RZ ;  /* 0x0010000002007824 */ /* 0x000fca00078e00ff */
[----:B------:R-:W-:-:S07]  /*2430*/  LOP3.LUT R0, R3, R0, R4, 0xfe, !PT ;  /* 0x0000000003007212 */ /* 0x000fce00078efe04 */
.L_x_10146:
[----:B------:R-:W-:Y:S05]  /*2440*/  BSYNC B0 ;  /* 0x0000000000007941 */ /* 0x000fea0003800000 */
.L_x_10145:
[----:B------:R-:W-:-:S04]  /*2450*/  F2FP.F16.F32.PACK_AB R0, RZ, R0 ;  /* 0x00000000ff00723e */ /* 0x000fc800000000ff */
[----:B------:R-:W-:Y:S01]  /*2460*/  PRMT R19, R0, 0x7610, R19 ;  /* 0x0000761000137816 */ /* 0x000fe20000000013 */
[----:B------:R-:W-:Y:S06]  /*2470*/  BRA `(.L_x_10130) ;  /* 0x0000000400287947 */ /* 0x000fec0003800000 */
.L_x_10143:
        /* <DEDUP_REMOVED lines=21> */
.L_x_10152:
[----:B------:R-:W-:Y:S05]  /*25d0*/  BSYNC B1 ;  /* 0x0000000000017941 */ /* 0x000fea0003800000 */
.L_x_10151:
[----:B------:R-:W-:Y:S01]  /*25e0*/  LEA R3, R0, 0x37800000, 0x17 ;  /* 0x3780000000037811 */ /* 0x000fe200078eb8ff */
[----:B------:R-:W-:-:S05]  /*25f0*/  IMAD.SHL.U32 R0, R2, 0x200000, RZ ;  /* 0x0020000002007824 */ /* 0x000fca00078e00ff */
[----:B------:R-:W-:-:S07]  /*2600*/  LOP3.LUT R0, R3, R0, R4, 0xfe, !PT ;  /* 0x0000000003007212 */ /* 0x000fce00078efe04 */
.L_x_10150:
[----:B------:R-:W-:Y:S05]  /*2610*/  BSYNC B0 ;  /* 0x0000000000007941 */ /* 0x000fea0003800000 */
.L_x_10149:
[----:B------:R-:W-:-:S04]  /*2620*/  F2FP.F16.F32.PACK_AB R0, RZ, R0 ;  /* 0x00000000ff00723e */ /* 0x000fc800000000ff */
[----:B------:R-:W-:Y:S01]  /*2630*/  PRMT R19, R0, 0x7610, R19 ;  /* 0x0000761000137816 */ /* 0x000fe20000000013 */
[----:B------:R-:W-:Y:S06]  /*2640*/  BRA `(.L_x_10130) ;  /* 0x0000000000b47947 */ /* 0x000fec0003800000 */
.L_x_10142:
        /* <DEDUP_REMOVED lines=14> */
.L_x_10156:
[----:B------:R-:W-:Y:S05]  /*2730*/  BSYNC B0 ;  /* 0x0000000000007941 */ /* 0x000fea0003800000 */
.L_x_10155:
[----:B------:R-:W-:-:S04]  /*2740*/  F2FP.F16.F32.PACK_AB R0, RZ, R0 ;  /* 0x00000000ff00723e */ /* 0x000fc800000000ff */
[----:B------:R-:W-:Y:S01]  /*2750*/  PRMT R19, R0, 0x7610, R19 ;  /* 0x0000761000137816 */ /* 0x000fe20000000013 */
[----:B------:R-:W-:Y:S06]  /*2760*/  BRA `(.L_x_10130) ;  /* 0x00000000006c7947 */ /* 0x000fec0003800000 */
.L_x_10129:
        /* <DEDUP_REMOVED lines=16> */
.L_x_10157:
[----:B------:R-:W-:Y:S01]  /*2870*/  PRMT R19, RZ, 0x7610, R19 ;  /* 0x00007610ff137816 */ /* 0x000fe20000000013 */
[----:B------:R-:W-:Y:S06]  /*2880*/  BRA `(.L_x_10130) ;  /* 0x0000000000247947 */ /* 0x000fec0003800000 */
.L_x_10154:
[----:B------:R-:W2:Y:S02]  /*2890*/  LDG.E.64 R2, desc[UR36][R2.64] ;  /* 0x0000002402027981 */ /* 0x000ea4000c1e1b00 */
[----:B--2---:R-:W0:Y:S02]  /*28a0*/  I2F.U64 R0, R2 ;  /* 0x0000000200007312 */ /* 0x004e240000301000 */
[----:B0-----:R-:W-:-:S04]  /*28b0*/  F2FP.F16.F32.PACK_AB R0, RZ, R0 ;  /* 0x00000000ff00723e */ /* 0x001fc800000000ff */
[----:B------:R-:W-:Y:S01]  /*28c0*/  PRMT R19, R0, 0x7610, R19 ;  /* 0x0000761000137816 */ /* 0x000fe20000000013 */
[----:B------:R-:W-:Y:S06]  /*28d0*/  BRA `(.L_x_10130) ;  /* 0x0000000000107947 */ /* 0x000fec0003800000 */
.L_x_10153:
[----:B------:R-:W2:Y:S02]  /*28e0*/  LDG.E R2, desc[UR36][R2.64] ;  /* 0x0000002402027981 */ /* 0x000ea4000c1e1900 */
[----:B--2---:R-:W-:-:S04]  /*28f0*/  I2FP.F32.U32 R0, R2 ;  /* 0x0000000200007245 */ /* 0x004fc80000201000 */
[----:B------:R-:W-:-:S04]  /*2900*/  F2FP.F16.F32.PACK_AB R0, RZ, R0 ;  /* 0x00000000ff00723e */ /* 0x000fc800000000ff */
[----:B------:R-:W-:-:S07]  /*2910*/  PRMT R19, R0, 0x7610, R19 ;  /* 0x0000761000137816 */ /* 0x000fce0000000013 */
.L_x_10130:
        /* <DEDUP_REMOVED lines=19> */
.L_x_10162:
[----:B------:R-:W2:Y:S02]  /*2a50*/  LDG.E.U8 R2, desc[UR36][R2.64] ;  /* 0x0000002402027981 */ /* 0x000ea4000c1e1100 */
[----:B--2---:R-:W-:Y:S01]  /*2a60*/  I2FP.F32.U32 R24, R2 ;  /* 0x0000000200187245 */ /* 0x004fe20000201000 */
[----:B------:R-:W-:Y:S06]  /*2a70*/  BRA `(.L_x_10164) ;  /* 0x0000000c002c7947 */ /* 0x000fec0003800000 */
.L_x_10161:
        /* <DEDUP_REMOVED lines=9> */
.L_x_10166:
[----:B------:R-:W2:Y:S02]  /*2b10*/  LDG.E R2, desc[UR36][R2.64] ;  /* 0x0000002402027981 */ /* 0x000ea4000c1e1900 */
[----:B--2---:R-:W-:Y:S01]  /*2b20*/  I2FP.F32.S32 R24, R2 ;  /* 0x0000000200187245 */ /* 0x004fe20000201400 */
[----:B------:R-:W-:Y:S06]  /*2b30*/  BRA `(.L_x_10164) ;  /* 0x0000000800fc7947 */ /* 0x000fec0003800000 */
.L_x_10165:
[----:B------:R-:W2:Y:S02]  /*2b40*/  LDG.E.U16 R2, desc[UR36][R2.64] ;  /* 0x0000002402027981 */ /* 0x000ea4000c1e1500 */
[----:B--2---:R2:W3:Y:S01]  /*2b50*/  I2F.S16 R24, R2 ;  /* 0x0000000200187306 */ /* 0x0044e20000101400 */
[----:B------:R-:W-:Y:S05]  /*2b60*/  BRA `(.L_x_10164) ;  /* 0x0000000800f07947 */ /* 0x000fea0003800000 */
.L_x_10160:
        /* <DEDUP_REMOVED lines=8> */
.L_x_10168:
[----:B------:R-:W2:Y:S02]  /*2bf0*/  LDG.E.U16 R2, desc[UR36][R2.64] ;  /* 0x0000002402027981 */ /* 0x000ea4000c1e1500 */
[----:B--2---:R-:W-:Y:S01]  /*2c00*/  HADD2.F32 R24, -RZ, R2.H0_H0 ;  /* 0x20000002ff187230 */ /* 0x004fe20000004100 */
[----:B------:R-:W-:Y:S06]  /*2c10*/  BRA `(.L_x_10164) ;  /* 0x0000000800c47947 */ /* 0x000fec0003800000 */
.L_x_10167:
        /* <DEDUP_REMOVED lines=8> */
.L_x_10170:
[----:B------:R-:W2:Y:S02]  /*2ca0*/  LDG.E.U16 R2, desc[UR36][R2.64] ;  /* 0x0000002402027981 */ /* 0x000ea4000c1e1500 */
[----:B--2---:R-:W-:Y:S01]  /*2cb0*/  HADD2.F32 R24, -RZ, R2.H0_H0 ;  /* 0x20000002ff187230 */ /* 0x004fe20000004100 */
[----:B------:R-:W-:Y:S06]  /*2cc0*/  BRA `(.L_x_10164) ;  /* 0x0000000800987947 */ /* 0x000fec0003800000 */
.L_x_10169:
[----:B------:R-:W2:Y:S01]  /*2cd0*/  LDG.E.64 R2, desc[UR36][R2.64] ;  /* 0x0000002402027981 */ /* 0x000ea2000c1e1b00 */
[----:B------:R-:W-:Y:S01]  /*2ce0*/  UMOV UR4, 0xf0000000 ;  /* 0xf000000000047882 */ /* 0x000fe20000000000 */
[----:B------:R-:W-:Y:S01]  /*2cf0*/  UMOV UR5, 0x380fffff ;  /* 0x380fffff00057882 */ /* 0x000fe20000000000 */
[----:B--2---:R-:W0:Y:S01]  /*2d00*/  F2F.F32.F64 R24, R2 ;  /* 0x0000000200187310 */ /* 0x004e220000301000 */
[----:B------:R-:W-:-:S14]  /*2d10*/  DSETP.GEU.AND P0, PT, |R2|, UR4, PT ;  /* 0x0000000402007e2a */ /* 0x000fdc000bf0e200 */
[----:B0-----:R-:W-:Y:S01]  /*2d20*/  @!P0 FMUL R24, R24, 1.175494350822287508e-38 ;  /* 0x0080000018188820 */ /* 0x001fe20000400000 */
[----:B------:R-:W-:Y:S06]  /*2d30*/  BRA `(.L_x_10164) ;  /* 0x00000008007c7947 */ /* 0x000fec0003800000 */
.L_x_10159:
        /* <DEDUP_REMOVED lines=12> */
.L_x_10173:
[----:B------:R-:W2:Y:S01]  /*2e00*/  LDG.E.64 R2, desc[UR36][R2.64] ;  /* 0x0000002402027981 */ /* 0x000ea2000c1e1b00 */
[----:B------:R-:W-:Y:S01]  /*2e10*/  UMOV UR4, 0xf0000000 ;  /* 0xf000000000047882 */ /* 0x000fe20000000000 */
[----:B------:R-:W-:Y:S01]  /*2e20*/  UMOV UR5, 0x380fffff ;  /* 0x380fffff00057882 */ /* 0x000fe20000000000 */
[----:B--2---:R-:W0:Y:S01]  /*2e30*/  F2F.F32.F64 R24, R2 ;  /* 0x0000000200187310 */ /* 0x004e220000301000 */
[----:B------:R-:W-:-:S14]  /*2e40*/  DSETP.GEU.AND P0, PT, |R2|, UR4, PT ;  /* 0x0000000402007e2a */ /* 0x000fdc000bf0e200 */
[----:B0-----:R-:W-:Y:S01]  /*2e50*/  @!P0 FMUL R24, R24, 1.175494350822287508e-38 ;  /* 0x0080000018188820 */ /* 0x001fe20000400000 */
[----:B------:R-:W-:Y:S06]  /*2e60*/  BRA `(.L_x_10164) ;  /* 0x0000000800307947 */ /* 0x000fec0003800000 */
.L_x_10172:
        /* <DEDUP_REMOVED lines=26> */
.L_x_10175:
        /* <DEDUP_REMOVED lines=13> */
.L_x_10174:
[----:B------:R-:W2:Y:S02]  /*30e0*/  LDG.E.U16 R2, desc[UR36][R2.64] ;  /* 0x0000002402027981 */ /* 0x000ea4000c1e1500 */
[----:B--2---:R-:W-:Y:S01]  /*30f0*/  IMAD.U32 R24, R2, 0x10000, RZ ;  /* 0x0001000002187824 */ /* 0x004fe200078e00ff */
[----:B------:R-:W-:Y:S06]  /*3100*/  BRA `(.L_x_10164) ;  /* 0x0000000400887947 */ /* 0x000fec0003800000 */
.L_x_10171:
        /* <DEDUP_REMOVED lines=11> */
.L_x_10178:
        /* <DEDUP_REMOVED lines=20> */
.L_x_10180:
[----:B------:R-:W-:Y:S05]  /*3300*/  BSYNC B0 ;  /* 0x0000000000007941 */ /* 0x000fea0003800000 */
.L_x_10179:
[----:B------:R-:W-:Y:S01]  /*3310*/  IMAD.SHL.U32 R2, R2, 0x100000, RZ ;  /* 0x0010000002027824 */ /* 0x000fe200078e00ff */
[----:B------:R-:W-:-:S04]  /*3320*/  LEA R3, R0, 0x3b800000, 0x17 ;  /* 0x3b80000000037811 */ /* 0x000fc800078eb8ff */
[----:B------:R-:W-:Y:S01]  /*3330*/  LOP3.LUT R24, R3, R2, R24, 0xfe, !PT ;  /* 0x0000000203187212 */ /* 0x000fe200078efe18 */
[----:B------:R-:W-:Y:S06]  /*3340*/  BRA `(.L_x_10164) ;  /* 0x0000000000f87947 */ /* 0x000fec0003800000 */
.L_x_10177:
        /* <DEDUP_REMOVED lines=20> */
.L_x_10182:
[----:B------:R-:W-:Y:S05]  /*3490*/  BSYNC B0 ;  /* 0x0000000000007941 */ /* 0x000fea0003800000 */
.L_x_10181:
[----:B------:R-:W-:Y:S01]  /*34a0*/  IMAD.SHL.U32 R2, R2, 0x200000, RZ ;  /* 0x0020000002027824 */ /* 0x000fe200078e00ff */
[----:B------:R-:W-:-:S04]  /*34b0*/  LEA R3, R0, 0x37800000, 0x17 ;  /* 0x3780000000037811 */ /* 0x000fc800078eb8ff */
[----:B------:R-:W-:Y:S01]  /*34c0*/  LOP3.LUT R24, R3, R2, R24, 0xfe, !PT ;  /* 0x0000000203187212 */ /* 0x000fe200078efe18 */
[----:B------:R-:W-:Y:S06]  /*34d0*/  BRA `(.L_x_10164) ;  /* 0x0000000000947947 */ /* 0x000fec0003800000 */
.L_x_10176:
        /* <DEDUP_REMOVED lines=14> */
.L_x_10163:
        /* <DEDUP_REMOVED lines=16> */
.L_x_10185:
[----:B------:R-:W-:Y:S01]  /*36c0*/  IMAD.MOV.U32 R24, RZ, RZ, RZ ;  /* 0x000000ffff187224 */ /* 0x000fe200078e00ff */
[----:B------:R-:W-:Y:S06]  /*36d0*/  BRA `(.L_x_10164) ;  /* 0x0000000000147947 */ /* 0x000fec0003800000 */
.L_x_10184:
[----:B------:R-:W2:Y:S02]  /*36e0*/  LDG.E.64 R24, desc[UR36][R2.64] ;  /* 0x0000002402187981 */ /* 0x000ea4000c1e1b00 */
[----:B--2---:R0:W1:Y:S01]  /*36f0*/  I2F.U64 R24, R24 ;  /* 0x0000001800187312 */ /* 0x0040620000301000 */
[----:B------:R-:W-:Y:S05]  /*3700*/  BRA `(.L_x_10164) ;  /* 0x0000000000087947 */ /* 0x000fea0003800000 */
.L_x_10183:
[----:B------:R-:W2:Y:S02]  /*3710*/  LDG.E R2, desc[UR36][R2.64] ;  /* 0x0000002402027981 */ /* 0x000ea4000c1e1900 */
[----:B--2---:R-:W-:-:S07]  /*3720*/  I2FP.F32.U32 R24, R2 ;  /* 0x0000000200187245 */ /* 0x004fce0000201000 */
.L_x_10164:
[----:B------:R-:W-:Y:S05]  /*3730*/  BSYNC B6 ;  /* 0x0000000000067941 */ /* 0x000fea0003800000 */
.L_x_10158:
        /* <DEDUP_REMOVED lines=19> */
.L_x_10190:
[----:B------:R-:W2:Y:S02]  /*3870*/  LDG.E.U8 R0, desc[UR36][R2.64] ;  /* 0x0000002402007981 */ /* 0x000ea4000c1e1100 */
[----:B--2---:R-:W-:Y:S01]  /*3880*/  I2FP.F32.U32 R0, R0 ;  /* 0x0000000000007245 */ /* 0x004fe20000201000 */
[----:B------:R-:W-:Y:S06]  /*3890*/  BRA `(.L_x_10192) ;  /* 0x0000000c002c7947 */ /* 0x000fec0003800000 */
.L_x_10189:
        /* <DEDUP_REMOVED lines=9> */
.L_x_10194:
[----:B------:R-:W2:Y:S02]  /*3930*/  LDG.E R0, desc[UR36][R2.64] ;  /* 0x0000002402007981 */ /* 0x000ea4000c1e1900 */
[----:B--2---:R-:W-:Y:S01]  /*3940*/  I2FP.F32.S32 R0, R0 ;  /* 0x0000000000007245 */ /* 0x004fe20000201400 */
[----:B------:R-:W-:Y:S06]  /*3950*/  BRA `(.L_x_10192) ;  /* 0x0000000800fc7947 */ /* 0x000fec0003800000 */
.L_x_10193:
[----:B------:R-:W2:Y:S02]  /*3960*/  LDG.E.U16 R0, desc[UR36][R2.64] ;  /* 0x0000002402007981 */ /* 0x000ea4000c1e1500 */
[----:B--2---:R-:W0:Y:S01]  /*3970*/  I2F.S16 R0, R0 ;  /* 0x0000000000007306 */ /* 0x004e220000101400 */
[----:B------:R-:W-:Y:S05]  /*3980*/  BRA `(.L_x_10192) ;  /* 0x0000000800f07947 */ /* 0x000fea0003800000 */
.L_x_10188:
        /* <DEDUP_REMOVED lines=8> */
.L_x_10196:
[----:B------:R-:W2:Y:S02]  /*3a10*/  LDG.E.U16 R0, desc[UR36][R2.64] ;  /* 0x0000002402007981 */ /* 0x000ea4000c1e1500 */
[----:B--2---:R-:W-:Y:S01]  /*3a20*/  HADD2.F32 R0, -RZ, R0.H0_H0 ;  /* 0x20000000ff007230 */ /* 0x004fe20000004100 */
[----:B------:R-:W-:Y:S06]  /*3a30*/  BRA `(.L_x_10192) ;  /* 0x0000000800c47947 */ /* 0x000fec0003800000 */
.L_x_10195:
        /* <DEDUP_REMOVED lines=8> */
.L_x_10198:
[----:B------:R-:W2:Y:S02]  /*3ac0*/  LDG.E.U16 R0, desc[UR36][R2.64] ;  /* 0x0000002402007981 */ /* 0x000ea4000c1e1500 */
[----:B--2---:R-:W-:Y:S01]  /*3ad0*/  HADD2.F32 R0, -RZ, R0.H0_H0 ;  /* 0x20000000ff007230 */ /* 0x004fe20000004100 */
[----:B------:R-:W-:Y:S06]  /*3ae0*/  BRA `(.L_x_10192) ;  /* 0x0000000800987947 */ /* 0x000fec0003800000 */
.L_x_10197:
[----:B------:R-:W2:Y:S01]  /*3af0*/  LDG.E.64 R2, desc[UR36][R2.64] ;  /* 0x0000002402027981 */ /* 0x000ea2000c1e1b00 */
[----:B------:R-:W-:Y:S01]  /*3b00*/  UMOV UR4, 0xf0000000 ;  /* 0xf000000000047882 */ /* 0x000fe20000000000 */
[----:B------:R-:W-:Y:S01]  /*3b10*/  UMOV UR5, 0x380fffff ;  /* 0x380fffff00057882 */ /* 0x000fe20000000000 */
[----:B--2---:R-:W0:Y:S01]  /*3b20*/  F2F.F32.F64 R0, R2 ;  /* 0x0000000200007310 */ /* 0x004e220000301000 */
[----:B------:R-:W-:-:S14]  /*3b30*/  DSETP.GEU.AND P0, PT, |R2|, UR4, PT ;  /* 0x0000000402007e2a */ /* 0x000fdc000bf0e200 */
[----:B0-----:R-:W-:Y:S01]  /*3b40*/  @!P0 FMUL R0, R0, 1.175494350822287508e-38 ;  /* 0x0080000000008820 */ /* 0x001fe20000400000 */
[----:B------:R-:W-:Y:S06]  /*3b50*/  BRA `(.L_x_10192) ;  /* 0x00000008007c7947 */ /* 0x000fec0003800000 */
.L_x_10187:
        /* <DEDUP_REMOVED lines=12> */
.L_x_10201:
[----:B------:R-:W2:Y:S01]  /*3c20*/  LDG.E.64 R2, desc[UR36][R2.64] ;  /* 0x0000002402027981 */ /* 0x000ea2000c1e1b00 */
[----:B------:R-:W-:Y:S01]  /*3c30*/  UMOV UR4, 0xf0000000 ;  /* 0xf000000000047882 */ /* 0x000fe20000000000 */
[----:B------:R-:W-:Y:S01]  /*3c40*/  UMOV UR5, 0x380fffff ;  /* 0x380fffff00057882 */ /* 0x000fe20000000000 */
[----:B--2---:R-:W0:Y:S01]  /*3c50*/  F2F.F32.F64 R0, R2 ;  /* 0x0000000200007310 */ /* 0x004e220000301000 */
[----:B------:R-:W-:-:S14]  /*3c60*/  DSETP.GEU.AND P0, PT, |R2|, UR4, PT ;  /* 0x0000000402007e2a */ /* 0x000fdc000bf0e200 */
[----:B0-----:R-:W-:Y:S01]  /*3c70*/  @!P0 FMUL R0, R0, 1.175494350822287508e-38 ;  /* 0x0080000000008820 */ /* 0x001fe20000400000 */
[----:B------:R-:W-:Y:S06]  /*3c80*/  BRA `(.L_x_10192) ;  /* 0x0000000800307947 */ /* 0x000fec0003800000 */
.L_x_10200:
        /* <DEDUP_REMOVED lines=26> */
.L_x_10203:
        /* <DEDUP_REMOVED lines=13> */
.L_x_10202:
[----:B------:R-:W2:Y:S02]  /*3f00*/  LDG.E.U16 R0, desc[UR36][R2.64] ;  /* 0x0000002402007981 */ /* 0x000ea4000c1e1500 */
[----:B--2---:R-:W-:Y:S01]  /*3f10*/  IMAD.U32 R0, R0, 0x10000, RZ ;  /* 0x0001000000007824 */ /* 0x004fe200078e00ff */
[----:B------:R-:W-:Y:S06]  /*3f20*/  BRA `(.L_x_10192) ;  /* 0x0000000400887947 */ /* 0x000fec0003800000 */
.L_x_10199:
        /* <DEDUP_REMOVED lines=11> */
.L_x_10206:
        /* <DEDUP_REMOVED lines=20> */
.L_x_10208:
[----:B------:R-:W-:Y:S05]  /*4120*/  BSYNC B0 ;  /* 0x0000000000007941 */ /* 0x000fea0003800000 */
.L_x_10207:
[----:B------:R-:W-:Y:S01]  /*4130*/  LEA R3, R0, 0x3b800000, 0x17 ;  /* 0x3b80000000037811 */ /* 0x000fe200078eb8ff */
[----:B------:R-:W-:-:S05]  /*4140*/  IMAD.SHL.U32 R0, R2, 0x100000, RZ ;  /* 0x0010000002007824 */ /* 0x000fca00078e00ff */
[----:B------:R-:W-:Y:S01]  /*4150*/  LOP3.LUT R0, R3, R0, R4, 0xfe, !PT ;  /* 0x0000000003007212 */ /* 0x000fe200078efe04 */
[----:B------:R-:W-:Y:S06]  /*4160*/  BRA `(.L_x_10192) ;  /* 0x0000000000f87947 */ /* 0x000fec0003800000 */
.L_x_10205:
        /* <DEDUP_REMOVED lines=20> */
.L_x_10210:
[----:B------:R-:W-:Y:S05]  /*42b0*/  BSYNC B0 ;  /* 0x0000000000007941 */ /* 0x000fea0003800000 */
.L_x_10209:
[----:B------:R-:W-:Y:S01]  /*42c0*/  LEA R3, R0, 0x37800000, 0x17 ;  /* 0x3780000000037811 */ /* 0x000fe200078eb8ff */
[----:B------:R-:W-:-:S05]  /*42d0*/  IMAD.SHL.U32 R0, R2, 0x200000, RZ ;  /* 0x0020000002007824 */ /* 0x000fca00078e00ff */
[----:B------:R-:W-:Y:S01]  /*42e0*/  LOP3.LUT R0, R3, R0, R4, 0xfe, !PT ;  /* 0x0000000003007212 */ /* 0x000fe200078efe04 */
[----:B------:R-:W-:Y:S06]  /*42f0*/  BRA `(.L_x_10192) ;  /* 0x0000000000947947 */ /* 0x000fec0003800000 */
.L_x_10204:
        /* <DEDUP_REMOVED lines=14> */
.L_x_10191:
        /* <DEDUP_REMOVED lines=16> */
.L_x_10213:
[----:B------:R-:W-:Y:S01]  /*44e0*/  IMAD.MOV.U32 R0, RZ, RZ, RZ ;  /* 0x000000ffff007224 */ /* 0x000fe200078e00ff */
[----:B------:R-:W-:Y:S06]  /*44f0*/  BRA `(.L_x_10192) ;  /* 0x0000000000147947 */ /* 0x000fec0003800000 */
.L_x_10212:
[----:B------:R-:W2:Y:S02]  /*4500*/  LDG.E.64 R2, desc[UR36][R2.64] ;  /* 0x0000002402027981 */ /* 0x000ea4000c1e1b00 */
[----:B--2---:R0:W1:Y:S01]  /*4510*/  I2F.U64 R0, R2 ;  /* 0x0000000200007312 */ /* 0x0040620000301000 */
[----:B------:R-:W-:Y:S05]  /*4520*/  BRA `(.L_x_10192) ;  /* 0x0000000000087947 */ /* 0x000fea0003800000 */
.L_x_10211:
[----:B------:R-:W2:Y:S02]  /*4530*/  LDG.E R0, desc[UR36][R2.64] ;  /* 0x0000002402007981 */ /* 0x000ea4000c1e1900 */
[----:B--2---:R-:W-:-:S07]  /*4540*/  I2FP.F32.U32 R0, R0 ;  /* 0x0000000000007245 */ /* 0x004fce0000201000 */
.L_x_10192:
[----:B------:R-:W-:Y:S05]  /*4550*/  BSYNC B6 ;  /* 0x0000000000067941 */ /* 0x000fea0003800000 */
.L_x_10186:
[----:B0-2-4-:R-:W0:Y:S01]  /*4560*/  LDC.U8 R3, c[0x0][0x4f9] ;  /* 0x00013e40ff037b82 */ /* 0x015e220000000000 */
[----:B-----5:R-:W-:-:S05]  /*4570*/  HADD2.F32 R19, -RZ, R19.H0_H0 ;  /* 0x20000013ff137230 */ /* 0x020fca0000004100 */
[----:B-1----:R-:W-:-:S04]  /*4580*/  FMUL.FTZ R19, R19, R0 ;  /* 0x0000000013137220 */ /* 0x002fc80000410000 */
[----:B---3--:R-:W-:-:S05]  /*4590*/  FMUL.FTZ R19, R19, R24 ;  /* 0x0000001813137220 */ /* 0x008fca0000410000 */
        /* <DEDUP_REMOVED lines=16> */
.L_x_10217:
[----:B------:R-:W-:-:S06]  /*46a0*/  HADD2.F32 R3, -RZ, R19.H0_H0 ;  /* 0x20000013ff037230 */ /* 0x000fcc0000004100 */
[----:B------:R-:W0:Y:S02]  /*46b0*/  F2I.S64.TRUNC R2, R3 ;  /* 0x0000000300027311 */ /* 0x000e24000020d900 */
[----:B0-----:R0:W-:Y:S01]  /*46c0*/  STG.E.U8 desc[UR36][R16.64], R2 ;  /* 0x0000000210007986 */ /* 0x0011e2000c101124 */
[----:B------:R-:W-:Y:S05]  /*46d0*/  BRA `(.L_x_10219) ;  /* 0x0000000c00847947 */ /* 0x000fea0003800000 */
.L_x_10216:
        /* <DEDUP_REMOVED lines=10> */
.L_x_10221:
[----:B------:R-:W-:-:S06]  /*4780*/  HADD2.F32 R19, -RZ, R19.H0_H0 ;  /* 0x20000013ff137230 */ /* 0x000fcc0000004100 */
[----:B------:R-:W0:Y:S02]  /*4790*/  F2I.FTZ.TRUNC.NTZ R19, R19 ;  /* 0x0000001300137305 */ /* 0x000e24000021f100 */
[----:B0-----:R0:W-:Y:S01]  /*47a0*/  STG.E desc[UR36][R16.64], R19 ;  /* 0x0000001310007986 */ /* 0x0011e2000c101924 */
[----:B------:R-:W-:Y:S05]  /*47b0*/  BRA `(.L_x_10219) ;  /* 0x0000000c004c7947 */ /* 0x000fea0003800000 */
.L_x_10220:
[----:B------:R-:W-:-:S06]  /*47c0*/  HADD2.F32 R19, -RZ, R19.H0_H0 ;  /* 0x20000013ff137230 */ /* 0x000fcc0000004100 */
[----:B------:R-:W0:Y:S02]  /*47d0*/  F2I.FTZ.TRUNC.NTZ R19, R19 ;  /* 0x0000001300137305 */ /* 0x000e24000021f100 */
[----:B0-----:R0:W-:Y:S01]  /*47e0*/  STG.E.U16 desc[UR36][R16.64], R19 ;  /* 0x0000001310007986 */ /* 0x0011e2000c101524 */
[----:B------:R-:W-:Y:S05]  /*47f0*/  BRA `(.L_x_10219) ;  /* 0x0000000c003c7947 */ /* 0x000fea0003800000 */
.L_x_10215:
        /* <DEDUP_REMOVED lines=9> */
.L_x_10223:
[----:B------:R0:W-:Y:S01]  /*4890*/  STG.E.U16 desc[UR36][R16.64], R19 ;  /* 0x0000001310007986 */ /* 0x0001e2000c101524 */
[----:B------:R-:W-:Y:S05]  /*48a0*/  BRA `(.L_x_10219) ;  /* 0x0000000c00107947 */ /* 0x000fea0003800000 */
.L_x_10222:
        /* <DEDUP_REMOVED lines=10> */
.L_x_10225:
[----:B------:R-:W-:-:S05]  /*4950*/  HADD2.F32 R0, -RZ, R19.H0_H0 ;  /* 0x20000013ff007230 */ /* 0x000fca0000004100 */
[----:B------:R-:W-:-:S04]  /*4960*/  F2FP.F16.F32.PACK_AB R0, RZ, R0 ;  /* 0x00000000ff00723e */ /* 0x000fc800000000ff */
[----:B------:R-:W-:-:S05]  /*4970*/  PRMT R0, R0, 0x5410, RZ ;  /* 0x0000541000007816 */ /* 0x000fca00000000ff */
[----:B------:R0:W-:Y:S01]  /*4980*/  STG.E desc[UR36][R16.64], R0 ;  /* 0x0000000010007986 */ /* 0x0001e2000c101924 */
[----:B------:R-:W-:Y:S05]  /*4990*/  BRA `(.L_x_10219) ;  /* 0x0000000800d47947 */ /* 0x000fea0003800000 */
.L_x_10224:
[----:B------:R-:W-:-:S05]  /*49a0*/  HADD2.F32 R2, -RZ, R19.H0_H0 ;  /* 0x20000013ff027230 */ /* 0x000fca0000004100 */
[----:B------:R-:W-:-:S06]  /*49b0*/  FMUL.FTZ R2, R2, 1 ;  /* 0x3f80000002027820 */ /* 0x000fcc0000410000 */
[----:B------:R-:W0:Y:S02]  /*49c0*/  F2F.F64.F32 R2, R2 ;  /* 0x0000000200027310 */ /* 0x000e240000201800 */
[----:B0-----:R0:W-:Y:S01]  /*49d0*/  STG.E.64 desc[UR36][R16.64], R2 ;  /* 0x0000000210007986 */ /* 0x0011e2000c101b24 */
[----:B------:R-:W-:Y:S05]  /*49e0*/  BRA `(.L_x_10219) ;  /* 0x0000000800c07947 */ /* 0x000fea0003800000 */
.L_x_10214:
        /* <DEDUP_REMOVED lines=13> */
.L_x_10228:
[----:B------:R-:W-:Y:S01]  /*4ac0*/  HADD2.F32 R19, -RZ, R19.H0_H0 ;  /* 0x20000013ff137230 */ /* 0x000fe20000004100 */
[----:B------:R-:W-:-:S04]  /*4ad0*/  CS2R R6, SRZ ;  /* 0x0000000000067805 */ /* 0x000fc8000001ff00 */
[----:B------:R-:W-:-:S06]  /*4ae0*/  FMUL.FTZ R4, R19, 1 ;  /* 0x3f80000013047820 */ /* 0x000fcc0000410000 */
[----:B------:R-:W0:Y:S02]  /*4af0*/  F2F.F64.F32 R4, R4 ;  /* 0x0000000400047310 */ /* 0x000e240000201800 */
[----:B0-----:R4:W-:Y:S01]  /*4b00*/  STG.E.128 desc[UR36][R16.64], R4 ;  /* 0x0000000410007986 */ /* 0x0019e2000c101d24 */
[----:B------:R-:W-:Y:S05]  /*4b10*/  BRA `(.L_x_10219) ;  /* 0x0000000800747947 */ /* 0x000fea0003800000 */
.L_x_10227:
        /* <DEDUP_REMOVED lines=21> */
.L_x_10232:
[----:B------:R-:W-:Y:S05]  /*4c70*/  BSYNC B0 ;  /* 0x0000000000007941 */ /* 0x000fea0003800000 */
.L_x_10231:
[----:B------:R-:W-:-:S05]  /*4c80*/  LOP3.LUT R3, R0, R3, RZ, 0xfc, !PT ;  /* 0x0000000300037212 */ /* 0x000fca00078efcff */
[----:B------:R1:W-:Y:S01]  /*4c90*/  STG.E.U8 desc[UR36][R16.64], R3 ;  /* 0x0000000310007986 */ /* 0x0003e2000c101124 */
[----:B------:R-:W-:Y:S05]  /*4ca0*/  BRA `(.L_x_10219) ;  /* 0x0000000800107947 */ /* 0x000fea0003800000 */
.L_x_10230:
        /* <DEDUP_REMOVED lines=13> */
.L_x_10234:
[----:B------:R-:W-:Y:S01]  /*4d80*/  IMAD.MOV.U32 R0, RZ, RZ, 0x7f ;  /* 0x0000007fff007424 */ /* 0x000fe200078e00ff */
[----:B------:R-:W-:-:S04]  /*4d90*/  ISETP.GT.U32.AND P0, PT, R2, 0x7f800000, PT ;  /* 0x7f8000000200780c */ /* 0x000fc80003f04070 */
[----:B------:R-:W-:-:S09]  /*4da0*/  SEL R0, R0, 0x7c, P0 ;  /* 0x0000007c00007807 */ /* 0x000fd20000000000 */
.L_x_10235:
[----:B------:R-:W-:Y:S05]  /*4db0*/  BSYNC B0 ;  /* 0x0000000000007941 */ /* 0x000fea0003800000 */
.L_x_10233:
[----:B------:R-:W-:-:S04]  /*4dc0*/  LOP3.LUT R2, R19, 0x80000000, RZ, 0xc0, !PT ;  /* 0x8000000013027812 */ /* 0x000fc800078ec0ff */
[----:B------:R-:W-:-:S04]  /*4dd0*/  SHF.R.U32.HI R3, RZ, 0x18, R2 ;  /* 0x00000018ff037819 */ /* 0x000fc80000011602 */
[----:B------:R-:W-:-:S05]  /*4de0*/  LOP3.LUT R3, R0, R3, RZ, 0xfc, !PT ;  /* 0x0000000300037212 */ /* 0x000fca00078efcff */
[----:B------:R0:W-:Y:S01]  /*4df0*/  STG.E.U8 desc[UR36][R16.64], R3 ;  /* 0x0000000310007986 */ /* 0x0001e2000c101124 */
[----:B------:R-:W-:Y:S05]  /*4e00*/  BRA `(.L_x_10219) ;  /* 0x0000000400b87947 */ /* 0x000fea0003800000 */
.L_x_10229:
[----:B------:R-:W-:-:S05]  /*4e10*/  HADD2.F32 R0, -RZ, R19.H0_H0 ;  /* 0x20000013ff007230 */ /* 0x000fca0000004100 */
[----:B------:R-:W-:-:S05]  /*4e20*/  F2FP.BF16.F32.PACK_AB R0, RZ, R0 ;  /* 0x00000000ff00723e */ /* 0x000fca00000010ff */
[----:B------:R2:W-:Y:S01]  /*4e30*/  STG.E.U16 desc[UR36][R16.64], R0 ;  /* 0x0000000010007986 */ /* 0x0005e2000c101524 */
[----:B------:R-:W-:Y:S05]  /*4e40*/  BRA `(.L_x_10219) ;  /* 0x0000000400a87947 */ /* 0x000fea0003800000 */
.L_x_10226:
        /* <DEDUP_REMOVED lines=12> */
.L_x_10238:
        /* <DEDUP_REMOVED lines=17> */
.L_x_10241:
[----:B------:R-:W-:-:S04]  /*5020*/  LOP3.LUT R2, R19, 0x80000000, RZ, 0xc0, !PT ;  /* 0x8000000013027812 */ /* 0x000fc800078ec0ff */
[----:B------:R-:W-:-:S04]  /*5030*/  SHF.R.U32.HI R3, RZ, 0x18, R2 ;  /* 0x00000018ff037819 */ /* 0x000fc80000011602 */
[----:B------:R-:W-:-:S04]  /*5040*/  LOP3.LUT R0, R0, R3, RZ, 0xfc, !PT ;  /* 0x0000000300007212 */ /* 0x000fc800078efcff */
[----:B------:R-:W-:-:S07]  /*5050*/  PRMT R8, R0, 0x7610, R8 ;  /* 0x0000761000087816 */ /* 0x000fce0000000008 */
.L_x_10240:
[----:B------:R-:W-:Y:S05]  /*5060*/  BSYNC B0 ;  /* 0x0000000000007941 */ /* 0x000fea0003800000 */
.L_x_10239:
[----:B------:R0:W-:Y:S01]  /*5070*/  STG.E.U8 desc[UR36][R16.64], R8 ;  /* 0x0000000810007986 */ /* 0x0001e2000c101124 */
[----:B------:R-:W-:Y:S05]  /*5080*/  BRA `(.L_x_10219) ;  /* 0x0000000400187947 */ /* 0x000fea0003800000 */
.L_x_10237:
        /* <DEDUP_REMOVED lines=17> */
.L_x_10244:
[----:B------:R-:W-:-:S04]  /*51a0*/  LOP3.LUT R2, R19, 0x80000000, RZ, 0xc0, !PT ;  /* 0x8000000013027812 */ /* 0x000fc800078ec0ff */
[----:B------:R-:W-:-:S04]  /*51b0*/  SHF.R.U32.HI R3, RZ, 0x18, R2 ;  /* 0x00000018ff037819 */ /* 0x000fc80000011602 */
[----:B------:R-:W-:-:S04]  /*51c0*/  LOP3.LUT R0, R0, R3, RZ, 0xfc, !PT ;  /* 0x0000000300007212 */ /* 0x000fc800078efcff */
[----:B------:R-:W-:-:S07]  /*51d0*/  PRMT R8, R0, 0x7610, R8 ;  /* 0x0000761000087816 */ /* 0x000fce0000000008 */
.L_x_10243:
[----:B------:R-:W-:Y:S05]  /*51e0*/  BSYNC B0 ;  /* 0x0000000000007941 */ /* 0x000fea0003800000 */
.L_x_10242:
[----:B------:R0:W-:Y:S01]  /*51f0*/  STG.E.U8 desc[UR36][R16.64], R8 ;  /* 0x0000000810007986 */ /* 0x0001e2000c101124 */
[----:B------:R-:W-:Y:S05]  /*5200*/  BRA `(.L_x_10219) ;  /* 0x0000000000b87947 */ /* 0x000fea0003800000 */
.L_x_10236:
        /* <DEDUP_REMOVED lines=22> */
.L_x_10218:
        /* <DEDUP_REMOVED lines=16> */
.L_x_10247:
[----:B------:R-:W-:Y:S05]  /*5470*/  BRA `(.L_x_10219) ;  /* 0x00000000001c7947 */ /* 0x000fea0003800000 */
.L_x_10246:
[----:B------:R-:W-:-:S06]  /*5480*/  HADD2.F32 R2, -RZ, R19.H0_H0 ;  /* 0x20000013ff027230 */ /* 0x000fcc0000004100 */
[----:B------:R-:W0:Y:S02]  /*5490*/  F2I.U64.TRUNC R2, R2 ;  /* 0x0000000200027311 */ /* 0x000e24000020d800 */
[----:B0-----:R0:W-:Y:S01]  /*54a0*/  STG.E.64 desc[UR36][R16.64], R2 ;  /* 0x0000000210007986 */ /* 0x0011e2000c101b24 */
[----:B------:R-:W-:Y:S05]  /*54b0*/  BRA `(.L_x_10219) ;  /* 0x00000000000c7947 */ /* 0x000fea0003800000 */
.L_x_10245:
[----:B------:R-:W-:-:S06]  /*54c0*/  HADD2.F32 R19, -RZ, R19.H0_H0 ;  /* 0x20000013ff137230 */ /* 0x000fcc0000004100 */
[----:B------:R-:W0:Y:S02]  /*54d0*/  F2I.FTZ.U32.TRUNC.NTZ R19, R19 ;  /* 0x0000001300137305 */ /* 0x000e24000021f000 */
[----:B0-----:R0:W-:Y:S02]  /*54e0*/  STG.E desc[UR36][R16.64], R19 ;  /* 0x0000001310007986 */ /* 0x0011e4000c101924 */
.L_x_10219:
[----:B------:R-:W-:-:S04]  /*54f0*/  IMAD R18, R23, 0x200, R18 ;  /* 0x0000020017127824 */ /* 0x000fc800078e0212 */
[----:B0-----:R-:W-:-:S07]  /*5500*/  VIADD R19, R18, 0x80 ;  /* 0x0000008012137836 */ /* 0x001fce0000000000 */
.L_x_10123:
[----:B------:R-:W-:Y:S05]  /*5510*/  BSYNC B7 ;  /* 0x0000000000077941 */ /* 0x000fea0003800000 */
.L_x_10122:
[----:B------:R-:W-:Y:S01]  /*5520*/  ULDC UR4, c[0x0][0x210] ;  /* 0x0000840000047ab9 */ /* 0x000fe20000000800 */
[----:B------:R-:W-:Y:S01]  /*5530*/  BSSY B7, `(.L_x_10248) ;  /* 0x0000548000077945 */ /* 0x000fe20003800000 */
[----:B------:R-:W-:-:S13]  /*5540*/  ISETP.GE.AND P0, PT, R19, UR4, PT ;  /* 0x0000000413007c0c */ /* 0x000fda000bf06270 */
[----:B------:R-:W-:Y:S05]  /*5550*/  @P0 BRA `(.L_x_10249) ;  /* 0x0000005400140947 */ /* 0x000fea0003800000 */
[----:B----4-:R-:W0:Y:S01]  /*5560*/  LDC R6, c[0x0][0x218] ;  /* 0x00008600ff067b82 */ /* 0x010e220000000800 */
[----:B------:R-:W-:Y:S02]  /*5570*/  IMAD.MOV.U32 R18, RZ, RZ, RZ ;  /* 0x000000ffff127224 */ /* 0x000fe400078e00ff */
[----:B------:R-:W-:Y:S02]  /*5580*/  IMAD.MOV.U32 R23, RZ, RZ, RZ ;  /* 0x000000ffff177224 */ /* 0x000fe400078e00ff */
[----:B--2---:R-:W-:Y:S02]  /*5590*/  IMAD.MOV.U32 R0, RZ, RZ, RZ ;  /* 0x000000ffff007224 */ /* 0x004fe400078e00ff */
        /* <DEDUP_REMOVED lines=376> */
.L_x_10250:
        /* <DEDUP_REMOVED lines=23> */
.L_x_10254:
[----:B------:R-:W2:Y:S02]  /*6e90*/  LDG.E.U8 R2, desc[UR36][R2.64] ;  /* 0x0000002402027981 */ /* 0x000ea4000c1e1100 */
[----:B--2---:R-:W-:-:S04]  /*6ea0*/  I2FP.F32.U32 R0, R2 ;  /* 0x0000000200007245 */ /* 0x004fc80000201000 */
[----:B------:R-:W-:-:S04]  /*6eb0*/  F2FP.F16.F32.PACK_AB R0, RZ, R0 ;  /* 0x00000000ff00723e */ /* 0x000fc800000000ff */
[----:B------:R-:W-:Y:S01]  /*6ec0*/  PRMT R22, R0, 0x7610, R22 ;  /* 0x0000761000167816 */ /* 0x000fe20000000016 */
[----:B------:R-:W-:Y:S06]  /*6ed0*/  BRA `(.L_x_10256) ;  /* 0x0000000c00bc7947 */ /* 0x000fec0003800000 */
.L_x_10253:
        /* <DEDUP_REMOVED lines=11> */
.L_x_10258:
[----:B------:R-:W2:Y:S02]  /*6f90*/  LDG.E R2, desc[UR36][R2.64] ;  /* 0x0000002402027981 */ /* 0x000ea4000c1e1900 */
[----:B--2---:R-:W-:-:S04]  /*6fa0*/  I2FP.F32.S32 R0, R2 ;  /* 0x0000000200007245 */ /* 0x004fc80000201400 */
[----:B------:R-:W-:-:S04]  /*6fb0*/  F2FP.F16.F32.PACK_AB R0, RZ, R0 ;  /* 0x00000000ff00723e */ /* 0x000fc800000000ff */
[----:B------:R-:W-:Y:S01]  /*6fc0*/  PRMT R22, R0, 0x7610, R22 ;  /* 0x0000761000167816 */ /* 0x000fe20000000016 */
[----:B------:R-:W-:Y:S06]  /*6fd0*/  BRA `(.L_x_10256) ;  /* 0x0000000c007c7947 */ /* 0x000fec0003800000 */
.L_x_10257:
[----:B------:R-:W2:Y:S02]  /*6fe0*/  LDG.E.U16 R2, desc[UR36][R2.64] ;  /* 0x0000002402027981 */ /* 0x000ea4000c1e1500 */
[----:B--2---:R-:W0:Y:S02]  /*6ff0*/  I2F.S16 R0, R2 ;  /* 0x0000000200007306 */ /* 0x004e240000101400 */
[----:B0-----:R-:W-:-:S04]  /*7000*/  F2FP.F16.F32.PACK_AB R0, RZ, R0 ;  /* 0x00000000ff00723e */ /* 0x001fc800000000ff */
[----:B------:R-:W-:Y:S01]  /*7010*/  PRMT R22, R0, 0x7610, R22 ;  /* 0x0000761000167816 */ /* 0x000fe20000000016 */
[----:B------:R-:W-:Y:S06]  /*7020*/  BRA `(.L_x_10256) ;  /* 0x0000000c00687947 */ /* 0x000fec0003800000 */
.L_x_10252:
        /* <DEDUP_REMOVED lines=9> */
.L_x_10260:
[----:B------:R0:W5:Y:S01]  /*70c0*/  LDG.E.U16 R22, desc[UR36][R2.64] ;  /* 0x0000002402167981 */ /* 0x000162000c1e1500 */
[----:B------:R-:W-:Y:S05]  /*70d0*/  BRA `(.L_x_10256) ;  /* 0x0000000c003c7947 */ /* 0x000fea0003800000 */
.L_x_10259:
        /* <DEDUP_REMOVED lines=9> */
.L_x_10262:
[----:B------:R1:W5:Y:S01]  /*7170*/  LDG.E.U16 R22, desc[UR36][R2.64] ;  /* 0x0000002402167981 */ /* 0x000362000c1e1500 */
[----:B------:R-:W-:Y:S05]  /*7180*/  BRA `(.L_x_10256) ;  /* 0x0000000c00107947 */ /* 0x000fea0003800000 */
.L_x_10261:
        /* <DEDUP_REMOVED lines=9> */
.L_x_10251:
        /* <DEDUP_REMOVED lines=14> */
.L_x_10265:
        /* <DEDUP_REMOVED lines=9> */
.L_x_10264:
        /* <DEDUP_REMOVED lines=28> */
.L_x_10267:
        /* <DEDUP_REMOVED lines=15> */
.L_x_10266:
[----:B------:R-:W2:Y:S02]  /*7640*/  LDG.E.U16 R0, desc[UR36][R2.64] ;  /* 0x0000002402007981 */ /* 0x000ea4000c1e1500 */
[----:B--2---:R-:W-:-:S05]  /*7650*/  IMAD.U32 R0, R0, 0x10000, RZ ;  /* 0x0001000000007824 */ /* 0x004fca00078e00ff */
[----:B------:R-:W-:-:S04]  /*7660*/  F2FP.F16.F32.PACK_AB R0, RZ, R0 ;  /* 0x00000000ff00723e */ /* 0x000fc800000000ff */
[----:B------:R-:W-:Y:S01]  /*7670*/  PRMT R22, R0, 0x7610, R22 ;  /* 0x0000761000167816 */ /* 0x000fe20000000016 */
[----:B------:R-:W-:Y:S06]  /*7680*/  BRA `(.L_x_10256) ;  /* 0x0000000400d07947 */ /* 0x000fec0003800000 */
.L_x_10263:
        /* <DEDUP_REMOVED lines=13> */
.L_x_10270:
        /* <DEDUP_REMOVED lines=21> */
.L_x_10274:
[----:B------:R-:W-:Y:S05]  /*78b0*/  BSYNC B1 ;  /* 0x0000000000017941 */ /* 0x000fea0003800000 */
.L_x_10273:
[----:B------:R-:W-:Y:S01]  /*78c0*/  LEA R3, R0, 0x3b800000, 0x17 ;  /* 0x3b80000000037811 */ /* 0x000fe200078eb8ff */
[----:B------:R-:W-:-:S05]  /*78d0*/  IMAD.SHL.U32 R0, R2, 0x100000, RZ ;  /* 0x0010000002007824 */ /* 0x000fca00078e00ff */
[----:B------:R-:W-:-:S07]  /*78e0*/  LOP3.LUT R0, R3, R0, R4, 0xfe, !PT ;  /* 0x0000000003007212 */ /* 0x000fce00078efe04 */
.L_x_10272:
[----:B------:R-:W-:Y:S05]  /*78f0*/  BSYNC B0 ;  /* 0x0000000000007941 */ /* 0x000fea0003800000 */
.L_x_10271:
[----:B------:R-:W-:-:S04]  /*7900*/  F2FP.F16.F32.PACK_AB R0, RZ, R0 ;  /* 0x00000000ff00723e */ /* 0x000fc800000000ff */
[----:B------:R-:W-:Y:S01]  /*7910*/  PRMT R22, R0, 0x7610, R22 ;  /* 0x0000761000167816 */ /* 0x000fe20000000016 */
[----:B------:R-:W-:Y:S06]  /*7920*/  BRA `(.L_x_10256) ;  /* 0x0000000400287947 */ /* 0x000fec0003800000 */
.L_x_10269:
        /* <DEDUP_REMOVED lines=21> */
.L_x_10278:
[----:B------:R-:W-:Y:S05]  /*7a80*/  BSYNC B1 ;  /* 0x0000000000017941 */ /* 0x000fea0003800000 */
.L_x_10277:
[----:B------:R-:W-:Y:S01]  /*7a90*/  LEA R3, R0, 0x37800000, 0x17 ;  /* 0x3780000000037811 */ /* 0x000fe200078eb8ff */
[----:B------:R-:W-:-:S05]  /*7aa0*/  IMAD.SHL.U32 R0, R2, 0x200000, RZ ;  /* 0x0020000002007824 */ /* 0x000fca00078e00ff */
[----:B------:R-:W-:-:S07]  /*7ab0*/  LOP3.LUT R0, R3, R0, R4, 0xfe, !PT ;  /* 0x0000000003007212 */ /* 0x000fce00078efe04 */
.L_x_10276:
[----:B------:R-:W-:Y:S05]  /*7ac0*/  BSYNC B0 ;  /* 0x0000000000007941 */ /* 0x000fea0003800000 */
.L_x_10275:
[----:B------:R-:W-:-:S04]  /*7ad0*/  F2FP.F16.F32.PACK_AB R0, RZ, R0 ;  /* 0x00000000ff00723e */ /* 0x000fc800000000ff */
[----:B------:R-:W-:Y:S01]  /*7ae0*/  PRMT R22, R0, 0x7610, R22 ;  /* 0x0000761000167816 */ /* 0x000fe20000000016 */
[----:B------:R-:W-:Y:S06]  /*7af0*/  BRA `(.L_x_10256) ;  /* 0x0000000000b47947 */ /* 0x000fec0003800000 */
.L_x_10268:
        /* <DEDUP_REMOVED lines=14> */
.L_x_10282:
[----:B------:R-:W-:Y:S05]  /*7be0*/  BSYNC B0 ;  /* 0x0000000000007941 */ /* 0x000fea0003800000 */
.L_x_10281:
[----:B------:R-:W-:-:S04]  /*7bf0*/  F2FP.F16.F32.PACK_AB R0, RZ, R0 ;  /* 0x00000000ff00723e */ /* 0x000fc800000000ff */
[----:B------:R-:W-:Y:S01]  /*7c00*/  PRMT R22, R0, 0x7610, R22 ;  /* 0x0000761000167816 */ /* 0x000fe20000000016 */
[----:B------:R-:W-:Y:S06]  /*7c10*/  BRA `(.L_x_10256) ;  /* 0x00000000006c7947 */ /* 0x000fec0003800000 */
.L_x_10255:
        /* <DEDUP_REMOVED lines=16> */
.L_x_10283:
[----:B------:R-:W-:Y:S01]  /*7d20*/  PRMT R22, RZ, 0x7610, R22 ;  /* 0x00007610ff167816 */ /* 0x000fe20000000016 */
[----:B------:R-:W-:Y:S06]  /*7d30*/  BRA `(.L_x_10256) ;  /* 0x0000000000247947 */ /* 0x000fec0003800000 */
.L_x_10280:
[----:B------:R-:W2:Y:S02]  /*7d40*/  LDG.E.64 R2, desc[UR36][R2.64] ;  /* 0x0000002402027981 */ /* 0x000ea4000c1e1b00 */
[----:B--2---:R-:W0:Y:S02]  /*7d50*/  I2F.U64 R0, R2 ;  /* 0x0000000200007312 */ /* 0x004e240000301000 */
[----:B0-----:R-:W-:-:S04]  /*7d60*/  F2FP.F16.F32.PACK_AB R0, RZ, R0 ;  /* 0x00000000ff00723e */ /* 0x001fc800000000ff */
[----:B------:R-:W-:Y:S01]  /*7d70*/  PRMT R22, R0, 0x7610, R22 ;  /* 0x0000761000167816 */ /* 0x000fe20000000016 */
[----:B------:R-:W-:Y:S06]  /*7d80*/  BRA `(.L_x_10256) ;  /* 0x0000000000107947 */ /* 0x000fec0003800000 */
.L_x_10279:
[----:B------:R-:W2:Y:S02]  /*7d90*/  LDG.E R2, desc[UR36][R2.64] ;  /* 0x0000002402027981 */ /* 0x000ea4000c1e1900 */
[----:B--2---:R-:W-:-:S04]  /*7da0*/  I2FP.F32.U32 R0, R2 ;  /* 0x0000000200007245 */ /* 0x004fc80000201000 */
[----:B------:R-:W-:-:S04]  /*7db0*/  F2FP.F16.F32.PACK_AB R0, RZ, R0 ;  /* 0x00000000ff00723e */ /* 0x000fc800000000ff */
[----:B------:R-:W-:-:S07]  /*7dc0*/  PRMT R22, R0, 0x7610, R22 ;  /* 0x0000761000167816 */ /* 0x000fce0000000016 */
.L_x_10256:
        /* <DEDUP_REMOVED lines=19> */
.L_x_10288:
[----:B------:R-:W2:Y:S02]  /*7f00*/  LDG.E.U8 R2, desc[UR36][R2.64] ;  /* 0x0000002402027981 */ /* 0x000ea4000c1e1100 */
[----:B--2---:R-:W-:Y:S01]  /*7f10*/  I2FP.F32.U32 R23, R2 ;  /* 0x0000000200177245 */ /* 0x004fe20000201000 */
[----:B------:R-:W-:Y:S06]  /*7f20*/  BRA `(.L_x_10290) ;  /* 0x0000000c002c7947 */ /* 0x000fec0003800000 */
.L_x_10287:
        /* <DEDUP_REMOVED lines=9> */
.L_x_10292:
[----:B------:R-:W2:Y:S02]  /*7fc0*/  LDG.E R2, desc[UR36][R2.64] ;  /* 0x0000002402027981 */ /* 0x000ea4000c1e1900 */
[----:B--2---:R-:W-:Y:S01]  /*7fd0*/  I2FP.F32.S32 R23, R2 ;  /* 0x0000000200177245 */ /* 0x004fe20000201400 */
[----:B------:R-:W-:Y:S06]  /*7fe0*/  BRA `(.L_x_10290) ;  /* 0x0000000800fc7947 */ /* 0x000fec0003800000 */
.L_x_10291:
[----:B------:R-:W2:Y:S02]  /*7ff0*/  LDG.E.U16 R2, desc[UR36][R2.64] ;  /* 0x0000002402027981 */ /* 0x000ea4000c1e1500 */
[----:B--2---:R0:W1:Y:S01]  /*8000*/  I2F.S16 R23, R2 ;  /* 0x0000000200177306 */ /* 0x0040620000101400 */
[----:B------:R-:W-:Y:S05]  /*8010*/  BRA `(.L_x_10290) ;  /* 0x0000000800f07947 */ /* 0x000fea0003800000 */
.L_x_10286:
        /* <DEDUP_REMOVED lines=8> */
.L_x_10294:
[----:B------:R-:W2:Y:S02]  /*80a0*/  LDG.E.U16 R2, desc[UR36][R2.64] ;  /* 0x0000002402027981 */ /* 0x000ea4000c1e1500 */
[----:B--2---:R-:W-:Y:S01]  /*80b0*/  HADD2.F32 R23, -RZ, R2.H0_H0 ;  /* 0x20000002ff177230 */ /* 0x004fe20000004100 */
[----:B------:R-:W-:Y:S06]  /*80c0*/  BRA `(.L_x_10290) ;  /* 0x0000000800c47947 */ /* 0x000fec0003800000 */
.L_x_10293:
        /* <DEDUP_REMOVED lines=8> */
.L_x_10296:
[----:B------:R-:W2:Y:S02]  /*8150*/  LDG.E.U16 R2, desc[UR36][R2.64] ;  /* 0x0000002402027981 */ /* 0x000ea4000c1e1500 */
[----:B--2---:R-:W-:Y:S01]  /*8160*/  HADD2.F32 R23, -RZ, R2.H0_H0 ;  /* 0x20000002ff177230 */ /* 0x004fe20000004100 */
[----:B------:R-:W-:Y:S06]  /*8170*/  BRA `(.L_x_10290) ;  /* 0x0000000800987947 */ /* 0x000fec0003800000 */
.L_x_10295:
[----:B------:R-:W2:Y:S01]  /*8180*/  LDG.E.64 R2, desc[UR36][R2.64] ;  /* 0x0000002402027981 */ /* 0x000ea2000c1e1b00 */
[----:B------:R-:W-:Y:S01]  /*8190*/  UMOV UR4, 0xf0000000 ;  /* 0xf000000000047882 */ /* 0x000fe20000000000 */
[----:B------:R-:W-:Y:S01]  /*81a0*/  UMOV UR5, 0x380fffff ;  /* 0x380fffff00057882 */ /* 0x000fe20000000000 */
[----:B--2---:R-:W0:Y:S01]  /*81b0*/  F2F.F32.F64 R23, R2 ;  /* 0x0000000200177310 */ /* 0x004e220000301000 */
[----:B------:R-:W-:-:S14]  /*81c0*/  DSETP.GEU.AND P0, PT, |R2|, UR4, PT ;  /* 0x0000000402007e2a */ /* 0x000fdc000bf0e200 */
[----:B0-----:R-:W-:Y:S01]  /*81d0*/  @!P0 FMUL R23, R23, 1.175494350822287508e-38 ;  /* 0x0080000017178820 */ /* 0x001fe20000400000 */
[----:B------:R-:W-:Y:S06]  /*81e0*/  BRA `(.L_x_10290) ;  /* 0x00000008007c7947 */ /* 0x000fec0003800000 */
.L_x_10285:
        /* <DEDUP_REMOVED lines=12> */
.L_x_10299:
[----:B------:R-:W2:Y:S01]  /*82b0*/  LDG.E.64 R2, desc[UR36][R2.64] ;  /* 0x0000002402027981 */ /* 0x000ea2000c1e1b00 */
[----:B------:R-:W-:Y:S01]  /*82c0*/  UMOV UR4, 0xf0000000 ;  /* 0xf000000000047882 */ /* 0x000fe20000000000 */
[----:B------:R-:W-:Y:S01]  /*82d0*/  UMOV UR5, 0x380fffff ;  /* 0x380fffff00057882 */ /* 0x000fe20000000000 */
[----:B--2---:R-:W0:Y:S01]  /*82e0*/  F2F.F32.F64 R23, R2 ;  /* 0x0000000200177310 */ /* 0x004e220000301000 */
[----:B------:R-:W-:-:S14]  /*82f0*/  DSETP.GEU.AND P0, PT, |R2|, UR4, PT ;  /* 0x0000000402007e2a */ /* 0x000fdc000bf0e200 */
[----:B0-----:R-:W-:Y:S01]  /*8300*/  @!P0 FMUL R23, R23, 1.175494350822287508e-38 ;  /* 0x0080000017178820 */ /* 0x001fe20000400000 */
[----:B------:R-:W-:Y:S06]  /*8310*/  BRA `(.L_x_10290) ;  /* 0x0000000800307947 */ /* 0x000fec0003800000 */
.L_x_10298:
        /* <DEDUP_REMOVED lines=26> */
.L_x_10301:
        /* <DEDUP_REMOVED lines=13> */
.L_x_10300:
[----:B------:R-:W2:Y:S02]  /*8590*/  LDG.E.U16 R2, desc[UR36][R2.64] ;  /* 0x0000002402027981 */ /* 0x000ea4000c1e1500 */
[----:B--2---:R-:W-:Y:S01]  /*85a0*/  IMAD.U32 R23, R2, 0x10000, RZ ;  /* 0x0001000002177824 */ /* 0x004fe200078e00ff */
[----:B------:R-:W-:Y:S06]  /*85b0*/  BRA `(.L_x_10290) ;  /* 0x0000000400887947 */ /* 0x000fec0003800000 */
.L_x_10297:
        /* <DEDUP_REMOVED lines=11> */
.L_x_10304:
        /* <DEDUP_REMOVED lines=20> */
.L_x_10306:
[----:B------:R-:W-:Y:S05]  /*87b0*/  BSYNC B0 ;  /* 0x0000000000007941 */ /* 0x000fea0003800000 */
.L_x_10305:
[----:B------:R-:W-:Y:S01]  /*87c0*/  IMAD.SHL.U32 R2, R2, 0x100000, RZ ;  /* 0x0010000002027824 */ /* 0x000fe200078e00ff */
[----:B------:R-:W-:-:S04]  /*87d0*/  LEA R0, R0, 0x3b800000, 0x17 ;  /* 0x3b80000000007811 */ /* 0x000fc800078eb8ff */
[----:B------:R-:W-:Y:S01]  /*87e0*/  LOP3.LUT R23, R0, R2, R23, 0xfe, !PT ;  /* 0x0000000200177212 */ /* 0x000fe200078efe17 */
[----:B------:R-:W-:Y:S06]  /*87f0*/  BRA `(.L_x_10290) ;  /* 0x0000000000f87947 */ /* 0x000fec0003800000 */
.L_x_10303:
        /* <DEDUP_REMOVED lines=20> */
.L_x_10308:
[----:B------:R-:W-:Y:S05]  /*8940*/  BSYNC B0 ;  /* 0x0000000000007941 */ /* 0x000fea0003800000 */
.L_x_10307:
[----:B------:R-:W-:Y:S01]  /*8950*/  IMAD.SHL.U32 R2, R2, 0x200000, RZ ;  /* 0x0020000002027824 */ /* 0x000fe200078e00ff */
[----:B------:R-:W-:-:S04]  /*8960*/  LEA R0, R0, 0x37800000, 0x17 ;  /* 0x3780000000007811 */ /* 0x000fc800078eb8ff */
[----:B------:R-:W-:Y:S01]  /*8970*/  LOP3.LUT R23, R0, R2, R23, 0xfe, !PT ;  /* 0x0000000200177212 */ /* 0x000fe200078efe17 */
[----:B------:R-:W-:Y:S06]  /*8980*/  BRA `(.L_x_10290) ;  /* 0x0000000000947947 */ /* 0x000fec0003800000 */
.L_x_10302:
        /* <DEDUP_REMOVED lines=14> */
.L_x_10289:
        /* <DEDUP_REMOVED lines=16> */
.L_x_10311:
[----:B------:R-:W-:Y:S01]  /*8b70*/  IMAD.MOV.U32 R23, RZ, RZ, RZ ;  /* 0x000000ffff177224 */ /* 0x000fe200078e00ff */
[----:B------:R-:W-:Y:S06]  /*8b80*/  BRA `(.L_x_10290) ;  /* 0x0000000000147947 */ /* 0x000fec0003800000 */
.L_x_10310:
[----:B------:R-:W2:Y:S02]  /*8b90*/  LDG.E.64 R2, desc[UR36][R2.64] ;  /* 0x0000002402027981 */ /* 0x000ea4000c1e1b00 */
[----:B--2---:R0:W1:Y:S01]  /*8ba0*/  I2F.U64 R23, R2 ;  /* 0x0000000200177312 */ /* 0x0040620000301000 */
[----:B------:R-:W-:Y:S05]  /*8bb0*/  BRA `(.L_x_10290) ;  /* 0x0000000000087947 */ /* 0x000fea0003800000 */
.L_x_10309:
[----:B------:R-:W2:Y:S02]  /*8bc0*/  LDG.E R2, desc[UR36][R2.64] ;  /* 0x0000002402027981 */ /* 0x000ea4000c1e1900 */
[----:B--2---:R-:W-:-:S07]  /*8bd0*/  I2FP.F32.U32 R23, R2 ;  /* 0x0000000200177245 */ /* 0x004fce0000201000 */
.L_x_10290:
[----:B------:R-:W-:Y:S05]  /*8be0*/  BSYNC B6 ;  /* 0x0000000000067941 */ /* 0x000fea0003800000 */
.L_x_10284:
        /* <DEDUP_REMOVED lines=19> */
.L_x_10316:
[----:B------:R-:W2:Y:S02]  /*8d20*/  LDG.E.U8 R0, desc[UR36][R2.64] ;  /* 0x0000002402007981 */ /* 0x000ea4000c1e1100 */
[----:B--2---:R-:W-:Y:S01]  /*8d30*/  I2FP.F32.U32 R0, R0 ;  /* 0x0000000000007245 */ /* 0x004fe20000201000 */
[----:B------:R-:W-:Y:S06]  /*8d40*/  BRA `(.L_x_10318) ;  /* 0x0000000c002c7947 */ /* 0x000fec0003800000 */
.L_x_10315:
        /* <DEDUP_REMOVED lines=9> */
.L_x_10320:
[----:B------:R-:W2:Y:S02]  /*8de0*/  LDG.E R0, desc[UR36][R2.64] ;  /* 0x0000002402007981 */ /* 0x000ea4000c1e1900 */
[----:B--2---:R-:W-:Y:S01]  /*8df0*/  I2FP.F32.S32 R0, R0 ;  /* 0x0000000000007245 */ /* 0x004fe20000201400 */
[----:B------:R-:W-:Y:S06]  /*8e00*/  BRA `(.L_x_10318) ;  /* 0x0000000800fc7947 */ /* 0x000fec0003800000 */
.L_x_10319:
[----:B------:R-:W2:Y:S02]  /*8e10*/  LDG.E.U16 R0, desc[UR36][R2.64] ;  /* 0x0000002402007981 */ /* 0x000ea4000c1e1500 */
[----:B--2---:R-:W2:Y:S01]  /*8e20*/  I2F.S16 R0, R0 ;  /* 0x0000000000007306 */ /* 0x004ea20000101400 */
[----:B------:R-:W-:Y:S05]  /*8e30*/  BRA `(.L_x_10318) ;  /* 0x0000000800f07947 */ /* 0x000fea0003800000 */
.L_x_10314:
        /* <DEDUP_REMOVED lines=8> */
.L_x_10322:
[----:B------:R-:W2:Y:S02]  /*8ec0*/  LDG.E.U16 R0, desc[UR36][R2.64] ;  /* 0x0000002402007981 */ /* 0x000ea4000c1e1500 */
[----:B--2---:R-:W-:Y:S01]  /*8ed0*/  HADD2.F32 R0, -RZ, R0.H0_H0 ;  /* 0x20000000ff007230 */ /* 0x004fe20000004100 */
[----:B------:R-:W-:Y:S06]  /*8ee0*/  BRA `(.L_x_10318) ;  /* 0x0000000800c47947 */ /* 0x000fec0003800000 */
.L_x_10321:
        /* <DEDUP_REMOVED lines=8> */
.L_x_10324:
[----:B------:R-:W2:Y:S02]  /*8f70*/  LDG.E.U16 R0, desc[UR36][R2.64] ;  /* 0x0000002402007981 */ /* 0x000ea4000c1e1500 */
[----:B--2---:R-:W-:Y:S01]  /*8f80*/  HADD2.F32 R0, -RZ, R0.H0_H0 ;  /* 0x20000000ff007230 */ /* 0x004fe20000004100 */
[----:B------:R-:W-:Y:S06]  /*8f90*/  BRA `(.L_x_10318) ;  /* 0x0000000800987947 */ /* 0x000fec0003800000 */
.L_x_10323:
[----:B------:R-:W2:Y:S01]  /*8fa0*/  LDG.E.64 R2, desc[UR36][R2.64] ;  /* 0x0000002402027981 */ /* 0x000ea2000c1e1b00 */
[----:B------:R-:W-:Y:S01]  /*8fb0*/  UMOV UR4, 0xf0000000 ;  /* 0xf000000000047882 */ /* 0x000fe20000000000 */
[----:B------:R-:W-:Y:S01]  /*8fc0*/  UMOV UR5, 0x380fffff ;  /* 0x380fffff00057882 */ /* 0x000fe20000000000 */
[----:B--2---:R-:W0:Y:S01]  /*8fd0*/  F2F.F32.F64 R0, R2 ;  /* 0x0000000200007310 */ /* 0x004e220000301000 */
[----:B------:R-:W-:-:S14]  /*8fe0*/  DSETP.GEU.AND P0, PT, |R2|, UR4, PT ;  /* 0x0000000402007e2a */ /* 0x000fdc000bf0e200 */
[----:B0-----:R-:W-:Y:S01]  /*8ff0*/  @!P0 FMUL R0, R0, 1.175494350822287508e-38 ;  /* 0x0080000000008820 */ /* 0x001fe20000400000 */
[----:B------:R-:W-:Y:S06]  /*9000*/  BRA `(.L_x_10318) ;  /* 0x00000008007c7947 */ /* 0x000fec0003800000 */
.L_x_10313:
        /* <DEDUP_REMOVED lines=12> */
.L_x_10327:
[----:B------:R-:W2:Y:S01]  /*90d0*/  LDG.E.64 R2, desc[UR36][R2.64] ;  /* 0x0000002402027981 */ /* 0x000ea2000c1e1b00 */
[----:B------:R-:W-:Y:S01]  /*90e0*/  UMOV UR4, 0xf0000000 ;  /* 0xf000000000047882 */ /* 0x000fe20000000000 */
[----:B------:R-:W-:Y:S01]  /*90f0*/  UMOV UR5, 0x380fffff ;  /* 0x380fffff00057882 */ /* 0x000fe20000000000 */
[----:B--2---:R-:W0:Y:S01]  /*9100*/  F2F.F32.F64 R0, R2 ;  /* 0x0000000200007310 */ /* 0x004e220000301000 */
[----:B------:R-:W-:-:S14]  /*9110*/  DSETP.GEU.AND P0, PT, |R2|, UR4, PT ;  /* 0x0000000402007e2a */ /* 0x000fdc000bf0e200 */
[----:B0-----:R-:W-:Y:S01]  /*9120*/  @!P0 FMUL R0, R0, 1.175494350822287508e-38 ;  /* 0x0080000000008820 */ /* 0x001fe20000400000 */
[----:B------:R-:W-:Y:S06]  /*9130*/  BRA `(.L_x_10318) ;  /* 0x0000000800307947 */ /* 0x000fec0003800000 */
.L_x_10326:
        /* <DEDUP_REMOVED lines=26> */
.L_x_10329:
        /* <DEDUP_REMOVED lines=13> */
.L_x_10328:
[----:B------:R-:W2:Y:S02]  /*93b0*/  LDG.E.U16 R0, desc[UR36][R2.64] ;  /* 0x0000002402007981 */ /* 0x000ea4000c1e1500 */
[----:B--2---:R-:W-:Y:S01]  /*93c0*/  IMAD.U32 R0, R0, 0x10000, RZ ;  /* 0x0001000000007824 */ /* 0x004fe200078e00ff */
[----:B------:R-:W-:Y:S06]  /*93d0*/  BRA `(.L_x_10318) ;  /* 0x0000000400887947 */ /* 0x000fec0003800000 */
.L_x_10325:
        /* <DEDUP_REMOVED lines=11> */
.L_x_10332:
        /* <DEDUP_REMOVED lines=20> */
.L_x_10334:
[----:B------:R-:W-:Y:S05]  /*95d0*/  BSYNC B0 ;  /* 0x0000000000007941 */ /* 0x000fea0003800000 */
.L_x_10333:
[----:B------:R-:W-:Y:S01]  /*95e0*/  LEA R3, R0, 0x3b800000, 0x17 ;  /* 0x3b80000000037811 */ /* 0x000fe200078eb8ff */
[----:B------:R-:W-:-:S05]  /*95f0*/  IMAD.SHL.U32 R0, R2, 0x100000, RZ ;  /* 0x0010000002007824 */ /* 0x000fca00078e00ff */
[----:B------:R-:W-:Y:S01]  /*9600*/  LOP3.LUT R0, R3, R0, R4, 0xfe, !PT ;  /* 0x0000000003007212 */ /* 0x000fe200078efe04 */
[----:B------:R-:W-:Y:S06]  /*9610*/  BRA `(.L_x_10318) ;  /* 0x0000000000f87947 */ /* 0x000fec0003800000 */
.L_x_10331:
        /* <DEDUP_REMOVED lines=20> */
.L_x_10336:
[----:B------:R-:W-:Y:S05]  /*9760*/  BSYNC B0 ;  /* 0x0000000000007941 */ /* 0x000fea0003800000 */
.L_x_10335:
[----:B------:R-:W-:Y:S01]  /*9770*/  LEA R3, R0, 0x37800000, 0x17 ;  /* 0x3780000000037811 */ /* 0x000fe200078eb8ff */
[----:B------:R-:W-:-:S05]  /*9780*/  IMAD.SHL.U32 R0, R2, 0x200000, RZ ;  /* 0x0020000002007824 */ /* 0x000fca00078e00ff */
[----:B------:R-:W-:Y:S01]  /*9790*/  LOP3.LUT R0, R3, R0, R4, 0xfe, !PT ;  /* 0x0000000003007212 */ /* 0x000fe200078efe04 */
[----:B------:R-:W-:Y:S06]  /*97a0*/  BRA `(.L_x_10318) ;  /* 0x0000000000947947 */ /* 0x000fec0003800000 */
.L_x_10330:
        /* <DEDUP_REMOVED lines=14> */
.L_x_10317:
        /* <DEDUP_REMOVED lines=16> */
.L_x_10339:
[----:B------:R-:W-:Y:S01]  /*9990*/  IMAD.MOV.U32 R0, RZ, RZ, RZ ;  /* 0x000000ffff007224 */ /* 0x000fe200078e00ff */
[----:B------:R-:W-:Y:S06]  /*99a0*/  BRA `(.L_x_10318) ;  /* 0x0000000000147947 */ /* 0x000fec0003800000 */
.L_x_10338:
[----:B------:R-:W2:Y:S02]  /*99b0*/  LDG.E.64 R2, desc[UR36][R2.64] ;  /* 0x0000002402027981 */ /* 0x000ea4000c1e1b00 */
[----:B--2---:R0:W1:Y:S01]  /*99c0*/  I2F.U64 R0, R2 ;  /* 0x0000000200007312 */ /* 0x0040620000301000 */
[----:B------:R-:W-:Y:S05]  /*99d0*/  BRA `(.L_x_10318) ;  /* 0x0000000000087947 */ /* 0x000fea0003800000 */
.L_x_10337:
[----:B------:R-:W2:Y:S02]  /*99e0*/  LDG.E R0, desc[UR36][R2.64] ;  /* 0x0000002402007981 */ /* 0x000ea4000c1e1900 */
[----:B--2---:R-:W-:-:S07]  /*99f0*/  I2FP.F32.U32 R0, R0 ;  /* 0x0000000000007245 */ /* 0x004fce0000201000 */
.L_x_10318:
[----:B------:R-:W-:Y:S05]  /*9a00*/  BSYNC B6 ;  /* 0x0000000000067941 */ /* 0x000fea0003800000 */
.L_x_10312:
[----:B------:R-:W1:Y:S01]  /*9a10*/  LDC.U8 R4, c[0x0][0x4f9] ;  /* 0x00013e40ff047b82 */ /* 0x000e620000000000 */
[----:B0--3-5:R-:W-:-:S05]  /*9a20*/  HADD2.F32 R3, -RZ, R22.H0_H0 ;  /* 0x20000016ff037230 */ /* 0x029fca0000004100 */
[----:B-12-4-:R-:W-:-:S04]  /*9a30*/  FMUL.FTZ R0, R3, R0 ;  /* 0x0000000003007220 */ /* 0x016fc80000410000 */
[----:B------:R-:W-:-:S05]  /*9a40*/  FMUL.FTZ R0, R0, R23 ;  /* 0x0000001700007220 */ /* 0x000fca0000410000 */
        /* <DEDUP_REMOVED lines=16> */
.L_x_10343:
[----:B------:R-:W-:-:S06]  /*9b50*/  HADD2.F32 R3, -RZ, R0.H0_H0 ;  /* 0x20000000ff037230 */ /* 0x000fcc0000004100 */
[----:B------:R-:W0:Y:S02]  /*9b60*/  F2I.S64.TRUNC R2, R3 ;  /* 0x0000000300027311 */ /* 0x000e24000020d900 */
[----:B0-----:R4:W-:Y:S01]  /*9b70*/  STG.E.U8 desc[UR36][R16.64], R2 ;  /* 0x0000000210007986 */ /* 0x0019e2000c101124 */
[----:B------:R-:W-:Y:S05]  /*9b80*/  BRA `(.L_x_10345) ;  /* 0x0000000c00847947 */ /* 0x000fea0003800000 */
.L_x_10342:
        /* <DEDUP_REMOVED lines=10> */
.L_x_10347:
[----:B------:R-:W-:-:S04]  /*9c30*/  HADD2.F32 R0, -RZ, R0.H0_H0 ;  /* 0x20000000ff007230 */ /* 0x000fc80000004100 */
[----:B------:R-:W0:Y:S02]  /*9c40*/  F2I.FTZ.TRUNC.NTZ R3, R0 ;  /* 0x0000000000037305 */ /* 0x000e24000021f100 */
[----:B0-----:R2:W-:Y:S01]  /*9c50*/  STG.E desc[UR36][R16.64], R3 ;  /* 0x0000000310007986 */ /* 0x0015e2000c101924 */
[----:B------:R-:W-:Y:S05]  /*9c60*/  BRA `(.L_x_10345) ;  /* 0x0000000c004c7947 */ /* 0x000fea0003800000 */
.L_x_10346:
[----:B------:R-:W-:-:S04]  /*9c70*/  HADD2.F32 R0, -RZ, R0.H0_H0 ;  /* 0x20000000ff007230 */ /* 0x000fc80000004100 */
[----:B------:R-:W0:Y:S02]  /*9c80*/  F2I.FTZ.TRUNC.NTZ R3, R0 ;  /* 0x0000000000037305 */ /* 0x000e24000021f100 */
[----:B0-----:R0:W-:Y:S01]  /*9c90*/  STG.E.U16 desc[UR36][R16.64], R3 ;  /* 0x0000000310007986 */ /* 0x0011e2000c101524 */
[----:B------:R-:W-:Y:S05]  /*9ca0*/  BRA `(.L_x_10345) ;  /* 0x0000000c003c7947 */ /* 0x000fea0003800000 */
.L_x_10341:
        /* <DEDUP_REMOVED lines=9> */
.L_x_10349:
[----:B------:R0:W-:Y:S01]  /*9d40*/  STG.E.U16 desc[UR36][R16.64], R0 ;  /* 0x0000000010007986 */ /* 0x0001e2000c101524 */
[----:B------:R-:W-:Y:S05]  /*9d50*/  BRA `(.L_x_10345) ;  /* 0x0000000c00107947 */ /* 0x000fea0003800000 */
.L_x_10348:
        /* <DEDUP_REMOVED lines=10> */
.L_x_10351:
[----:B------:R-:W-:-:S05]  /*9e00*/  HADD2.F32 R0, -RZ, R0.H0_H0 ;  /* 0x20000000ff007230 */ /* 0x000fca0000004100 */
[----:B------:R-:W-:-:S04]  /*9e10*/  F2FP.F16.F32.PACK_AB R0, RZ, R0 ;  /* 0x00000000ff00723e */ /* 0x000fc800000000ff */
[----:B------:R-:W-:-:S05]  /*9e20*/  PRMT R0, R0, 0x5410, RZ ;  /* 0x0000541000007816 */ /* 0x000fca00000000ff */
[----:B------:R0:W-:Y:S01]  /*9e30*/  STG.E desc[UR36][R16.64], R0 ;  /* 0x0000000010007986 */ /* 0x0001e2000c101924 */
[----:B------:R-:W-:Y:S05]  /*9e40*/  BRA `(.L_x_10345) ;  /* 0x0000000800d47947 */ /* 0x000fea0003800000 */
.L_x_10350:
[----:B------:R-:W-:-:S05]  /*9e50*/  HADD2.F32 R2, -RZ, R0.H0_H0 ;  /* 0x20000000ff027230 */ /* 0x000fca0000004100 */
[----:B------:R-:W-:-:S06]  /*9e60*/  FMUL.FTZ R2, R2, 1 ;  /* 0x3f80000002027820 */ /* 0x000fcc0000410000 */
[----:B------:R-:W0:Y:S02]  /*9e70*/  F2F.F64.F32 R2, R2 ;  /* 0x0000000200027310 */ /* 0x000e240000201800 */
[----:B0-----:R0:W-:Y:S01]  /*9e80*/  STG.E.64 desc[UR36][R16.64], R2 ;  /* 0x0000000210007986 */ /* 0x0011e2000c101b24 */
[----:B------:R-:W-:Y:S05]  /*9e90*/  BRA `(.L_x_10345) ;  /* 0x0000000800c07947 */ /* 0x000fea0003800000 */
.L_x_10340:
        /* <DEDUP_REMOVED lines=13> */
.L_x_10354:
[----:B------:R-:W-:Y:S01]  /*9f70*/  HADD2.F32 R0, -RZ, R0.H0_H0 ;  /* 0x20000000ff007230 */ /* 0x000fe20000004100 */
[----:B------:R-:W-:-:S04]  /*9f80*/  CS2R R6, SRZ ;  /* 0x0000000000067805 */ /* 0x000fc8000001ff00 */
[----:B------:R-:W-:-:S04]  /*9f90*/  FMUL.FTZ R0, R0, 1 ;  /* 0x3f80000000007820 */ /* 0x000fc80000410000 */
[----:B------:R-:W0:Y:S02]  /*9fa0*/  F2F.F64.F32 R4, R0 ;  /* 0x0000000000047310 */ /* 0x000e240000201800 */
[----:B0-----:R0:W-:Y:S01]  /*9fb0*/  STG.E.128 desc[UR36][R16.64], R4 ;  /* 0x0000000410007986 */ /* 0x0011e2000c101d24 */
[----:B------:R-:W-:Y:S05]  /*9fc0*/  BRA `(.L_x_10345) ;  /* 0x0000000800747947 */ /* 0x000fea0003800000 */
.L_x_10353:
        /* <DEDUP_REMOVED lines=21> */
.L_x_10358:
[----:B------:R-:W-:Y:S05]  /*a120*/  BSYNC B0 ;  /* 0x0000000000007941 */ /* 0x000fea0003800000 */
.L_x_10357:
[----:B------:R-:W-:-:S05]  /*a130*/  LOP3.LUT R3, R0, R3, RZ, 0xfc, !PT ;  /* 0x0000000300037212 */ /* 0x000fca00078efcff */
[----:B------:R0:W-:Y:S01]  /*a140*/  STG.E.U8 desc[UR36][R16.64], R3 ;  /* 0x0000000310007986 */ /* 0x0001e2000c101124 */
[----:B------:R-:W-:Y:S05]  /*a150*/  BRA `(.L_x_10345) ;  /* 0x0000000800107947 */ /* 0x000fea0003800000 */
.L_x_10356:
        /* <DEDUP_REMOVED lines=13> */
.L_x_10360:
[----:B------:R-:W-:Y:S01]  /*a230*/  IMAD.MOV.U32 R0, RZ, RZ, 0x7f ;  /* 0x0000007fff007424 */ /* 0x000fe200078e00ff */
[----:B------:R-:W-:-:S04]  /*a240*/  ISETP.GT.U32.AND P0, PT, R2, 0x7f800000, PT ;  /* 0x7f8000000200780c */ /* 0x000fc80003f04070 */
[----:B------:R-:W-:-:S09]  /*a250*/  SEL R0, R0, 0x7c, P0 ;  /* 0x0000007c00007807 */ /* 0x000fd20000000000 */
.L_x_10361:
[----:B------:R-:W-:Y:S05]  /*a260*/  BSYNC B0 ;  /* 0x0000000000007941 */ /* 0x000fea0003800000 */
.L_x_10359:
[----:B------:R-:W-:-:S04]  /*a270*/  LOP3.LUT R2, R3, 0x80000000, RZ, 0xc0, !PT ;  /* 0x8000000003027812 */ /* 0x000fc800078ec0ff */
[----:B------:R-:W-:-:S04]  /*a280*/  SHF.R.U32.HI R3, RZ, 0x18, R2 ;  /* 0x00000018ff037819 */ /* 0x000fc80000011602 */
[----:B------:R-:W-:-:S05]  /*a290*/  LOP3.LUT R3, R0, R3, RZ, 0xfc, !PT ;  /* 0x0000000300037212 */ /* 0x000fca00078efcff */
[----:B------:R0:W-:Y:S01]  /*a2a0*/  STG.E.U8 desc[UR36][R16.64], R3 ;  /* 0x0000000310007986 */ /* 0x0001e2000c101124 */
[----:B------:R-:W-:Y:S05]  /*a2b0*/  BRA `(.L_x_10345) ;  /* 0x0000000400b87947 */ /* 0x000fea0003800000 */
.L_x_10355:
[----:B------:R-:W-:-:S05]  /*a2c0*/  HADD2.F32 R0, -RZ, R0.H0_H0 ;  /* 0x20000000ff007230 */ /* 0x000fca0000004100 */
[----:B------:R-:W-:-:S05]  /*a2d0*/  F2FP.BF16.F32.PACK_AB R0, RZ, R0 ;  /* 0x00000000ff00723e */ /* 0x000fca00000010ff */
[----:B------:R0:W-:Y:S01]  /*a2e0*/  STG.E.U16 desc[UR36][R16.64], R0 ;  /* 0x0000000010007986 */ /* 0x0001e2000c101524 */
[----:B------:R-:W-:Y:S05]  /*a2f0*/  BRA `(.L_x_10345) ;  /* 0x0000000400a87947 */ /* 0x000fea0003800000 */
.L_x_10352:
        /* <DEDUP_REMOVED lines=12> */
.L_x_10364:
        /* <DEDUP_REMOVED lines=17> */
.L_x_10367:
[----:B------:R-:W-:-:S04]  /*a4d0*/  LOP3.LUT R2, R3, 0x80000000, RZ, 0xc0, !PT ;  /* 0x8000000003027812 */ /* 0x000fc800078ec0ff */
[----:B------:R-:W-:-:S04]  /*a4e0*/  SHF.R.U32.HI R3, RZ, 0x18, R2 ;  /* 0x00000018ff037819 */ /* 0x000fc80000011602 */
[----:B------:R-:W-:-:S04]  /*a4f0*/  LOP3.LUT R0, R0, R3, RZ, 0xfc, !PT ;  /* 0x0000000300007212 */ /* 0x000fc800078efcff */
[----:B------:R-:W-:-:S07]  /*a500*/  PRMT R8, R0, 0x7610, R8 ;  /* 0x0000761000087816 */ /* 0x000fce0000000008 */
.L_x_10366:
[----:B------:R-:W-:Y:S05]  /*a510*/  BSYNC B0 ;  /* 0x0000000000007941 */ /* 0x000fea0003800000 */
.L_x_10365:
[----:B------:R0:W-:Y:S01]  /*a520*/  STG.E.U8 desc[UR36][R16.64], R8 ;  /* 0x0000000810007986 */ /* 0x0001e2000c101124 */
[----:B------:R-:W-:Y:S05]  /*a530*/  BRA `(.L_x_10345) ;  /* 0x0000000400187947 */ /* 0x000fea0003800000 */
.L_x_10363:
        /* <DEDUP_REMOVED lines=17> */
.L_x_10370:
[----:B------:R-:W-:-:S04]  /*a650*/  LOP3.LUT R2, R3, 0x80000000, RZ, 0xc0, !PT ;  /* 0x8000000003027812 */ /* 0x000fc800078ec0ff */
[----:B------:R-:W-:-:S04]  /*a660*/  SHF.R.U32.HI R3, RZ, 0x18, R2 ;  /* 0x00000018ff037819 */ /* 0x000fc80000011602 */
[----:B------:R-:W-:-:S04]  /*a670*/  LOP3.LUT R0, R0, R3, RZ, 0xfc, !PT ;  /* 0x0000000300007212 */ /* 0x000fc800078efcff */
[----:B------:R-:W-:-:S07]  /*a680*/  PRMT R8, R0, 0x7610, R8 ;  /* 0x0000761000087816 */ /* 0x000fce0000000008 */
.L_x_10369:
[----:B------:R-:W-:Y:S05]  /*a690*/  BSYNC B0 ;  /* 0x0000000000007941 */ /* 0x000fea0003800000 */
.L_x_10368:
[----:B------:R0:W-:Y:S01]  /*a6a0*/  STG.E.U8 desc[UR36][R16.64], R8 ;  /* 0x0000000810007986 */ /* 0x0001e2000c101124 */
[----:B------:R-:W-:Y:S05]  /*a6b0*/  BRA `(.L_x_10345) ;  /* 0x0000000000b87947 */ /* 0x000fea0003800000 */
.L_x_10362:
        /* <DEDUP_REMOVED lines=22> */
.L_x_10344:
        /* <DEDUP_REMOVED lines=16> */
.L_x_10373:
[----:B------:R-:W-:Y:S05]  /*a920*/  BRA `(.L_x_10345) ;  /* 0x00000000001c7947 */ /* 0x000fea0003800000 */
.L_x_10372:
[----:B------:R-:W-:-:S06]  /*a930*/  HADD2.F32 R2, -RZ, R0.H0_H0 ;  /* 0x20000000ff027230 */ /* 0x000fcc0000004100 */
[----:B------:R-:W0:Y:S02]  /*a940*/  F2I.U64.TRUNC R2, R2 ;  /* 0x0000000200027311 */ /* 0x000e24000020d800 */
[----:B0-----:R0:W-:Y:S01]  /*a950*/  STG.E.64 desc[UR36][R16.64], R2 ;  /* 0x0000000210007986 */ /* 0x0011e2000c101b24 */
[----:B------:R-:W-:Y:S05]  /*a960*/  BRA `(.L_x_10345) ;  /* 0x00000000000c7947 */ /* 0x000fea0003800000 */
.L_x_10371:
[----:B------:R-:W-:-:S04]  /*a970*/  HADD2.F32 R0, -RZ, R0.H0_H0 ;  /* 0x20000000ff007230 */ /* 0x000fc80000004100 */
[----:B------:R-:W0:Y:S02]  /*a980*/  F2I.FTZ.U32.TRUNC.NTZ R3, R0 ;  /* 0x0000000000037305 */ /* 0x000e24000021f000 */
[----:B0-----:R0:W-:Y:S02]  /*a990*/  STG.E desc[UR36][R16.64], R3 ;  /* 0x0000000310007986 */ /* 0x0011e4000c101924 */
.L_x_10345:
[----:B------:R-:W-:-:S07]  /*a9a0*/  VIADD R19, R19, 0x80 ;  /* 0x0000008013137836 */ /* 0x000fce0000000000 */
.L_x_10249:
[----:B------:R-:W-:Y:S05]  /*a9b0*/  BSYNC B7 ;  /* 0x0000000000077941 */ /* 0x000fea0003800000 */
.L_x_10248:
[----:B------:R-:W-:Y:S01]  /*a9c0*/  ULDC UR4, c[0x0][0x210] ;  /* 0x0000840000047ab9 */ /* 0x000fe20000000800 */
[----:B------:R-:W-:Y:S01]  /*a9d0*/  BSSY B7, `(.L_x_10374) ;  /* 0x0000548000077945 */ /* 0x000fe20003800000 */
[----:B------:R-:W-:-:S13]  /*a9e0*/  ISETP.GE.AND P0, PT, R19, UR4, PT ;  /* 0x0000000413007c0c */ /* 0x000fda000bf06270 */
[----:B------:R-:W-:Y:S05]  /*a9f0*/  @P0 BRA `(.L_x_10375) ;  /* 0x0000005400140947 */ /* 0x000fea0003800000 */
[----:B0---4-:R-:W0:Y:S01]  /*aa00*/  LDC R6, c[0x0][0x218] ;  /* 0x00008600ff067b82 */ /* 0x011e220000000800 */
        /* <DEDUP_REMOVED lines=379> */
.L_x_10376:
        /* <DEDUP_REMOVED lines=23> */
.L_x_10380:
[----:B------:R-:W2:Y:S02]  /*c330*/  LDG.E.U8 R2, desc[UR36][R2.64] ;  /* 0x0000002402027981 */ /* 0x000ea4000c1e1100 */
[----:B--2---:R-:W-:-:S04]  /*c340*/  I2FP.F32.U32 R0, R2 ;  /* 0x0000000200007245 */ /* 0x004fc80000201000 */
[----:B------:R-:W-:-:S04]  /*c350*/  F2FP.F16.F32.PACK_AB R0, RZ, R0 ;  /* 0x00000000ff00723e */ /* 0x000fc800000000ff */
[----:B------:R-:W-:Y:S01]  /*c360*/  PRMT R22, R0, 0x7610, R22 ;  /* 0x0000761000167816 */ /* 0x000fe20000000016 */
[----:B------:R-:W-:Y:S06]  /*c370*/  BRA `(.L_x_10382) ;  /* 0x0000000c00bc7947 */ /* 0x000fec0003800000 */
.L_x_10379:
        /* <DEDUP_REMOVED lines=11> */
.L_x_10384:
[----:B------:R-:W2:Y:S02]  /*c430*/  LDG.E R2, desc[UR36][R2.64] ;  /* 0x0000002402027981 */ /* 0x000ea4000c1e1900 */
[----:B--2---:R-:W-:-:S04]  /*c440*/  I2FP.F32.S32 R0, R2 ;  /* 0x0000000200007245 */ /* 0x004fc80000201400 */
[----:B------:R-:W-:-:S04]  /*c450*/  F2FP.F16.F32.PACK_AB R0, RZ, R0 ;  /* 0x00000000ff00723e */ /* 0x000fc800000000ff */
[----:B------:R-:W-:Y:S01]  /*c460*/  PRMT R22, R0, 0x7610, R22 ;  /* 0x0000761000167816 */ /* 0x000fe20000000016 */
[----:B------:R-:W-:Y:S06]  /*c470*/  BRA `(.L_x_10382) ;  /* 0x0000000c007c7947 */ /* 0x000fec0003800000 */
.L_x_10383:
[----:B------:R-:W2:Y:S02]  /*c480*/  LDG.E.U16 R2, desc[UR36][R2.64] ;  /* 0x0000002402027981 */ /* 0x000ea4000c1e1500 */
[----:B--2---:R-:W0:Y:S02]  /*c490*/  I2F.S16 R0, R2 ;  /* 0x0000000200007306 */ /* 0x004e240000101400 */
[----:B0-----:R-:W-:-:S04]  /*c4a0*/  F2FP.F16.F32.PACK_AB R0, RZ, R0 ;  /* 0x00000000ff00723e */ /* 0x001fc800000000ff */
[----:B------:R-:W-:Y:S01]  /*c4b0*/  PRMT R22, R0, 0x7610, R22 ;  /* 0x0000761000167816 */ /* 0x000fe20000000016 */
[----:B------:R-:W-:Y:S06]  /*c4c0*/  BRA `(.L_x_10382) ;  /* 0x0000000c00687947 */ /* 0x000fec0003800000 */
.L_x_10378:
        /* <DEDUP_REMOVED lines=9> */
.L_x_10386:
[----:B------:R0:W5:Y:S01]  /*c560*/  LDG.E.U16 R22, desc[UR36][R2.64] ;  /* 0x0000002402167981 */ /* 0x000162000c1e1500 */
[----:B------:R-:W-:Y:S05]  /*c570*/  BRA `(.L_x_10382) ;  /* 0x0000000c003c7947 */ /* 0x000fea0003800000 */
.L_x_10385:
        /* <DEDUP_REMOVED lines=9> */
.L_x_10388:
[----:B------:R1:W5:Y:S01]  /*c610*/  LDG.E.U16 R22, desc[UR36][R2.64] ;  /* 0x0000002402167981 */ /* 0x000362000c1e1500 */
[----:B------:R-:W-:Y:S05]  /*c620*/  BRA `(.L_x_10382) ;  /* 0x0000000c00107947 */ /* 0x000fea0003800000 */
.L_x_10387:
        /* <DEDUP_REMOVED lines=9> */
.L_x_10377:
        /* <DEDUP_REMOVED lines=14> */
.L_x_10391:
        /* <DEDUP_REMOVED lines=9> */
.L_x_10390:
        /* <DEDUP_REMOVED lines=28> */
.L_x_10393:
        /* <DEDUP_REMOVED lines=15> */
.L_x_10392:
[----:B------:R-:W2:Y:S02]  /*cae0*/  LDG.E.U16 R0, desc[UR36][R2.64] ;  /* 0x0000002402007981 */ /* 0x000ea4000c1e1500 */
[----:B--2---:R-:W-:-:S05]  /*caf0*/  IMAD.U32 R0, R0, 0x10000, RZ ;  /* 0x0001000000007824 */ /* 0x004fca00078e00ff */
[----:B------:R-:W-:-:S04]  /*cb00*/  F2FP.F16.F32.PACK_AB R0, RZ, R0 ;  /* 0x00000000ff00723e */ /* 0x000fc800000000ff */
[----:B------:R-:W-:Y:S01]  /*cb10*/  PRMT R22, R0, 0x7610, R22 ;  /* 0x0000761000167816 */ /* 0x000fe20000000016 */
[----:B------:R-:W-:Y:S06]  /*cb20*/  BRA `(.L_x_10382) ;  /* 0x0000000400d07947 */ /* 0x000fec0003800000 */
.L_x_10389:
        /* <DEDUP_REMOVED lines=13> */
.L_x_10396:
        /* <DEDUP_REMOVED lines=21> */
.L_x_10400:
[----:B------:R-:W-:Y:S05]  /*cd50*/  BSYNC B1 ;  /* 0x0000000000017941 */ /* 0x000fea0003800000 */
.L_x_10399:
[----:B------:R-:W-:Y:S01]  /*cd60*/  LEA R3, R0, 0x3b800000, 0x17 ;  /* 0x3b80000000037811 */ /* 0x000fe200078eb8ff */
[----:B------:R-:W-:-:S05]  /*cd70*/  IMAD.SHL.U32 R0, R2, 0x100000, RZ ;  /* 0x0010000002007824 */ /* 0x000fca00078e00ff */
[----:B------:R-:W-:-:S07]  /*cd80*/  LOP3.LUT R0, R3, R0, R4, 0xfe, !PT ;  /* 0x0000000003007212 */ /* 0x000fce00078efe04 */
.L_x_10398:
[----:B------:R-:W-:Y:S05]  /*cd90*/  BSYNC B0 ;  /* 0x0000000000007941 */ /* 0x000fea0003800000 */
.L_x_10397:
[----:B------:R-:W-:-:S04]  /*cda0*/  F2FP.F16.F32.PACK_AB R0, RZ, R0 ;  /* 0x00000000ff00723e */ /* 0x000fc800000000ff */
[----:B------:R-:W-:Y:S01]  /*cdb0*/  PRMT R22, R0, 0x7610, R22 ;  /* 0x0000761000167816 */ /* 0x000fe20000000016 */
[----:B------:R-:W-:Y:S06]  /*cdc0*/  BRA `(.L_x_10382) ;  /* 0x0000000400287947 */ /* 0x000fec0003800000 */
.L_x_10395:
        /* <DEDUP_REMOVED lines=21> */
.L_x_10404:
[----:B------:R-:W-:Y:S05]  /*cf20*/  BSYNC B1 ;  /* 0x0000000000017941 */ /* 0x000fea0003800000 */
.L_x_10403:
[----:B------:R-:W-:Y:S01]  /*cf30*/  LEA R3, R0, 0x37800000, 0x17 ;  /* 0x3780000000037811 */ /* 0x000fe200078eb8ff */
[----:B------:R-:W-:-:S05]  /*cf40*/  IMAD.SHL.U32 R0, R2, 0x200000, RZ ;  /* 0x0020000002007824 */ /* 0x000fca00078e00ff */
[----:B------:R-:W-:-:S07]  /*cf50*/  LOP3.LUT R0, R3, R0, R4, 0xfe, !PT ;  /* 0x0000000003007212 */ /* 0x000fce00078efe04 */
.L_x_10402:
[----:B------:R-:W-:Y:S05]  /*cf60*/  BSYNC B0 ;  /* 0x0000000000007941 */ /* 0x000fea0003800000 */
.L_x_10401:
[----:B------:R-:W-:-:S04]  /*cf70*/  F2FP.F16.F32.PACK_AB R0, RZ, R0 ;  /* 0x00000000ff00723e */ /* 0x000fc800000000ff */
[----:B------:R-:W-:Y:S01]  /*cf80*/  PRMT R22, R0, 0x7610, R22 ;  /* 0x0000761000167816 */ /* 0x000fe20000000016 */
[----:B------:R-:W-:Y:S06]  /*cf90*/  BRA `(.L_x_10382) ;  /* 0x0000000000b47947 */ /* 0x000fec0003800000 */
.L_x_10394:
        /* <DEDUP_REMOVED lines=14> */
.L_x_10408:
[----:B------:R-:W-:Y:S05]  /*d080*/  BSYNC B0 ;  /* 0x0000000000007941 */ /* 0x000fea0003800000 */
.L_x_10407:
[----:B------:R-:W-:-:S04]  /*d090*/  F2FP.F16.F32.PACK_AB R0, RZ, R0 ;  /* 0x00000000ff00723e */ /* 0x000fc800000000ff */
[----:B------:R-:W-:Y:S01]  /*d0a0*/  PRMT R22, R0, 0x7610, R22 ;  /* 0x0000761000167816 */ /* 0x000fe20000000016 */
[----:B------:R-:W-:Y:S06]  /*d0b0*/  BRA `(.L_x_10382) ;  /* 0x00000000006c7947 */ /* 0x000fec0003800000 */
.L_x_10381:
        /* <DEDUP_REMOVED lines=16> */
.L_x_10409:
[----:B------:R-:W-:Y:S01]  /*d1c0*/  PRMT R22, RZ, 0x7610, R22 ;  /* 0x00007610ff167816 */ /* 0x000fe20000000016 */
[----:B------:R-:W-:Y:S06]  /*d1d0*/  BRA `(.L_x_10382) ;  /* 0x0000000000247947 */ /* 0x000fec0003800000 */
.L_x_10406:
[----:B------:R-:W2:Y:S02]  /*d1e0*/  LDG.E.64 R2, desc[UR36][R2.64] ;  /* 0x0000002402027981 */ /* 0x000ea4000c1e1b00 */
[----:B--2---:R-:W0:Y:S02]  /*d1f0*/  I2F.U64 R0, R2 ;  /* 0x0000000200007312 */ /* 0x004e240000301000 */
[----:B0-----:R-:W-:-:S04]  /*d200*/  F2FP.F16.F32.PACK_AB R0, RZ, R0 ;  /* 0x00000000ff00723e */ /* 0x001fc800000000ff */
[----:B------:R-:W-:Y:S01]  /*d210*/  PRMT R22, R0, 0x7610, R22 ;  /* 0x0000761000167816 */ /* 0x000fe20000000016 */
[----:B------:R-:W-:Y:S06]  /*d220*/  BRA `(.L_x_10382) ;  /* 0x0000000000107947 */ /* 0x000fec0003800000 */
.L_x_10405:
[----:B------:R-:W2:Y:S02]  /*d230*/  LDG.E R2, desc[UR36][R2.64] ;  /* 0x0000002402027981 */ /* 0x000ea4000c1e1900 */
[----:B--2---:R-:W-:-:S04]  /*d240*/  I2FP.F32.U32 R0, R2 ;  /* 0x0000000200007245 */ /* 0x004fc80000201000 */
[----:B------:R-:W-:-:S04]  /*d250*/  F2FP.F16.F32.PACK_AB R0, RZ, R0 ;  /* 0x00000000ff00723e */ /* 0x000fc800000000ff */
[----:B------:R-:W-:-:S07]  /*d260*/  PRMT R22, R0, 0x7610, R22 ;  /* 0x0000761000167816 */ /* 0x000fce0000000016 */
.L_x_10382:
        /* <DEDUP_REMOVED lines=19> */
.L_x_10414:
[----:B------:R-:W2:Y:S02]  /*d3a0*/  LDG.E.U8 R2, desc[UR36][R2.64] ;  /* 0x0000002402027981 */ /* 0x000ea4000c1e1100 */
[----:B--2---:R-:W-:Y:S01]  /*d3b0*/  I2FP.F32.U32 R23, R2 ;  /* 0x0000000200177245 */ /* 0x004fe20000201000 */
[----:B------:R-:W-:Y:S06]  /*d3c0*/  BRA `(.L_x_10416) ;  /* 0x0000000c002c7947 */ /* 0x000fec0003800000 */
.L_x_10413:
        /* <DEDUP_REMOVED lines=9> */
.L_x_10418:
[----:B------:R-:W2:Y:S02]  /*d460*/  LDG.E R2, desc[UR36][R2.64] ;  /* 0x0000002402027981 */ /* 0x000ea4000c1e1900 */
[----:B--2---:R-:W-:Y:S01]  /*d470*/  I2FP.F32.S32 R23, R2 ;  /* 0x0000000200177245 */ /* 0x004fe20000201400 */
[----:B------:R-:W-:Y:S06]  /*d480*/  BRA `(.L_x_10416) ;  /* 0x0000000800fc7947 */ /* 0x000fec0003800000 */
.L_x_10417:
[----:B------:R-:W2:Y:S02]  /*d490*/  LDG.E.U16 R2, desc[UR36][R2.64] ;  /* 0x0000002402027981 */ /* 0x000ea4000c1e1500 */
[----:B--2---:R0:W1:Y:S01]  /*d4a0*/  I2F.S16 R23, R2 ;  /* 0x0000000200177306 */ /* 0x0040620000101400 */
[----:B------:R-:W-:Y:S05]  /*d4b0*/  BRA `(.L_x_10416) ;  /* 0x0000000800f07947 */ /* 0x000fea0003800000 */
.L_x_10412:
        /* <DEDUP_REMOVED lines=8> */
.L_x_10420:
[----:B------:R-:W2:Y:S02]  /*d540*/  LDG.E.U16 R2, desc[UR36][R2.64] ;  /* 0x0000002402027981 */ /* 0x000ea4000c1e1500 */
[----:B--2---:R-:W-:Y:S01]  /*d550*/  HADD2.F32 R23, -RZ, R2.H0_H0 ;  /* 0x20000002ff177230 */ /* 0x004fe20000004100 */
[----:B------:R-:W-:Y:S06]  /*d560*/  BRA `(.L_x_10416) ;  /* 0x0000000800c47947 */ /* 0x000fec0003800000 */
.L_x_10419:
        /* <DEDUP_REMOVED lines=8> */
.L_x_10422:
[----:B------:R-:W2:Y:S02]  /*d5f0*/  LDG.E.U16 R2, desc[UR36][R2.64] ;  /* 0x0000002402027981 */ /* 0x000ea4000c1e1500 */
[----:B--2---:R-:W-:Y:S01]  /*d600*/  HADD2.F32 R23, -RZ, R2.H0_H0 ;  /* 0x20000002ff177230 */ /* 0x004fe20000004100 */
[----:B------:R-:W-:Y:S06]  /*d610*/  BRA `(.L_x_10416) ;  /* 0x0000000800987947 */ /* 0x000fec0003800000 */
.L_x_10421:
[----:B------:R-:W2:Y:S01]  /*d620*/  LDG.E.64 R2, desc[UR36][R2.64] ;  /* 0x0000002402027981 */ /* 0x000ea2000c1e1b00 */
[----:B------:R-:W-:Y:S01]  /*d630*/  UMOV UR4, 0xf0000000 ;  /* 0xf000000000047882 */ /* 0x000fe20000000000 */
[----:B------:R-:W-:Y:S01]  /*d640*/  UMOV UR5, 0x380fffff ;  /* 0x380fffff00057882 */ /* 0x000fe20000000000 */
[----:B--2---:R-:W0:Y:S01]  /*d650*/  F2F.F32.F64 R23, R2 ;  /* 0x0000000200177310 */ /* 0x004e220000301000 */
[----:B------:R-:W-:-:S14]  /*d660*/  DSETP.GEU.AND P0, PT, |R2|, UR4, PT ;  /* 0x0000000402007e2a */ /* 0x000fdc000bf0e200 */
[----:B0-----:R-:W-:Y:S01]  /*d670*/  @!P0 FMUL R23, R23, 1.175494350822287508e-38 ;  /* 0x0080000017178820 */ /* 0x001fe20000400000 */
[----:B------:R-:W-:Y:S06]  /*d680*/  BRA `(.L_x_10416) ;  /* 0x00000008007c7947 */ /* 0x000fec0003800000 */
.L_x_10411:
        /* <DEDUP_REMOVED lines=12> */
.L_x_10425:
[----:B------:R-:W2:Y:S01]  /*d750*/  LDG.E.64 R2, desc[UR36][R2.64] ;  /* 0x0000002402027981 */ /* 0x000ea2000c1e1b00 */
[----:B------:R-:W-:Y:S01]  /*d760*/  UMOV UR4, 0xf0000000 ;  /* 0xf000000000047882 */ /* 0x000fe20000000000 */
[----:B------:R-:W-:Y:S01]  /*d770*/  UMOV UR5, 0x380fffff ;  /* 0x380fffff00057882 */ /* 0x000fe20000000000 */
[----:B--2---:R-:W0:Y:S01]  /*d780*/  F2F.F32.F64 R23, R2 ;  /* 0x0000000200177310 */ /* 0x004e220000301000 */
[----:B------:R-:W-:-:S14]  /*d790*/  DSETP.GEU.AND P0, PT, |R2|, UR4, PT ;  /* 0x0000000402007e2a */ /* 0x000fdc000bf0e200 */
[----:B0-----:R-:W-:Y:S01]  /*d7a0*/  @!P0 FMUL R23, R23, 1.175494350822287508e-38 ;  /* 0x0080000017178820 */ /* 0x001fe20000400000 */
[----:B------:R-:W-:Y:S06]  /*d7b0*/  BRA `(.L_x_10416) ;  /* 0x0000000800307947 */ /* 0x000fec0003800000 */
.L_x_10424:
        /* <DEDUP_REMOVED lines=26> */
.L_x_10427:
        /* <DEDUP_REMOVED lines=13> */
.L_x_10426:
[----:B------:R-:W2:Y:S02]  /*da30*/  LDG.E.U16 R2, desc[UR36][R2.64] ;  /* 0x0000002402027981 */ /* 0x000ea4000c1e1500 */
[----:B--2---:R-:W-:Y:S01]  /*da40*/  IMAD.U32 R23, R2, 0x10000, RZ ;  /* 0x0001000002177824 */ /* 0x004fe200078e00ff */
[----:B------:R-:W-:Y:S06]  /*da50*/  BRA `(.L_x_10416) ;  /* 0x0000000400887947 */ /* 0x000fec0003800000 */
.L_x_10423:
        /* <DEDUP_REMOVED lines=11> */
.L_x_10430:
        /* <DEDUP_REMOVED lines=20> */
.L_x_10432:
[----:B------:R-:W-:Y:S05]  /*dc50*/  BSYNC B0 ;  /* 0x0000000000007941 */ /* 0x000fea0003800000 */
.L_x_10431:
[----:B------:R-:W-:Y:S01]  /*dc60*/  IMAD.SHL.U32 R2, R2, 0x100000, RZ ;  /* 0x0010000002027824 */ /* 0x000fe200078e00ff */
[----:B------:R-:W-:-:S04]  /*dc70*/  LEA R0, R0, 0x3b800000, 0x17 ;  /* 0x3b80000000007811 */ /* 0x000fc800078eb8ff */
[----:B------:R-:W-:Y:S01]  /*dc80*/  LOP3.LUT R23, R0, R2, R23, 0xfe, !PT ;  /* 0x0000000200177212 */ /* 0x000fe200078efe17 */
[----:B------:R-:W-:Y:S06]  /*dc90*/  BRA `(.L_x_10416) ;  /* 0x0000000000f87947 */ /* 0x000fec0003800000 */
.L_x_10429:
        /* <DEDUP_REMOVED lines=20> */
.L_x_10434:
[----:B------:R-:W-:Y:S05]  /*dde0*/  BSYNC B0 ;  /* 0x0000000000007941 */ /* 0x000fea0003800000 */
.L_x_10433:
[----:B------:R-:W-:Y:S01]  /*ddf0*/  IMAD.SHL.U32 R2, R2, 0x200000, RZ ;  /* 0x0020000002027824 */ /* 0x000fe200078e00ff */
[----:B------:R-:W-:-:S04]  /*de00*/  LEA R0, R0, 0x37800000, 0x17 ;  /* 0x3780000000007811 */ /* 0x000fc800078eb8ff */
[----:B------:R-:W-:Y:S01]  /*de10*/  LOP3.LUT R23, R0, R2, R23, 0xfe, !PT ;  /* 0x0000000200177212 */ /* 0x000fe200078efe17 */
[----:B------:R-:W-:Y:S06]  /*de20*/  BRA `(.L_x_10416) ;  /* 0x0000000000947947 */ /* 0x000fec0003800000 */
.L_x_10428:
        /* <DEDUP_REMOVED lines=14> */
.L_x_10415:
        /* <DEDUP_REMOVED lines=16> */
.L_x_10437:
[----:B------:R-:W-:Y:S01]  /*e010*/  IMAD.MOV.U32 R23, RZ, RZ, RZ ;  /* 0x000000ffff177224 */ /* 0x000fe200078e00ff */
[----:B------:R-:W-:Y:S06]  /*e020*/  BRA `(.L_x_10416) ;  /* 0x0000000000147947 */ /* 0x000fec0003800000 */
.L_x_10436:
[----:B------:R-:W2:Y:S02]  /*e030*/  LDG.E.64 R2, desc[UR36][R2.64] ;  /* 0x0000002402027981 */ /* 0x000ea4000c1e1b00 */
[----:B--2---:R0:W1:Y:S01]  /*e040*/  I2F.U64 R23, R2 ;  /* 0x0000000200177312 */ /* 0x0040620000301000 */
[----:B------:R-:W-:Y:S05]  /*e050*/  BRA `(.L_x_10416) ;  /* 0x0000000000087947 */ /* 0x000fea0003800000 */
.L_x_10435:
[----:B------:R-:W2:Y:S02]  /*e060*/  LDG.E R2, desc[UR36][R2.64] ;  /* 0x0000002402027981 */ /* 0x000ea4000c1e1900 */
[----:B--2---:R-:W-:-:S07]  /*e070*/  I2FP.F32.U32 R23, R2 ;  /* 0x0000000200177245 */ /* 0x004fce0000201000 */
.L_x_10416:
[----:B------:R-:W-:Y:S05]  /*e080*/  BSYNC B6 ;  /* 0x0000000000067941 */ /* 0x000fea0003800000 */
.L_x_10410:
        /* <DEDUP_REMOVED lines=19> */
.L_x_10442:
[----:B------:R-:W2:Y:S02]  /*e1c0*/  LDG.E.U8 R0, desc[UR36][R2.64] ;  /* 0x0000002402007981 */ /* 0x000ea4000c1e1100 */
[----:B--2---:R-:W-:Y:S01]  /*e1d0*/  I2FP.F32.U32 R0, R0 ;  /* 0x0000000000007245 */ /* 0x004fe20000201000 */
[----:B------:R-:W-:Y:S06]  /*e1e0*/  BRA `(.L_x_10444) ;  /* 0x0000000c002c7947 */ /* 0x000fec0003800000 */
.L_x_10441:
        /* <DEDUP_REMOVED lines=9> */
.L_x_10446:
[----:B------:R-:W2:Y:S02]  /*e280*/  LDG.E R0, desc[UR36][R2.64] ;  /* 0x0000002402007981 */ /* 0x000ea4000c1e1900 */
[----:B--2---:R-:W-:Y:S01]  /*e290*/  I2FP.F32.S32 R0, R0 ;  /* 0x0000000000007245 */ /* 0x004fe20000201400 */
[----:B------:R-:W-:Y:S06]  /*e2a0*/  BRA `(.L_x_10444) ;  /* 0x0000000800fc7947 */ /* 0x000fec0003800000 */
.L_x_10445:
[----:B------:R-:W2:Y:S02]  /*e2b0*/  LDG.E.U16 R0, desc[UR36][R2.64] ;  /* 0x0000002402007981 */ /* 0x000ea4000c1e1500 */
[----:B--2---:R-:W4:Y:S01]  /*e2c0*/  I2F.S16 R0, R0 ;  /* 0x0000000000007306 */ /* 0x004f220000101400 */
[----:B------:R-:W-:Y:S05]  /*e2d0*/  BRA `(.L_x_10444) ;  /* 0x0000000800f07947 */ /* 0x000fea0003800000 */
.L_x_10440:
        /* <DEDUP_REMOVED lines=8> */
.L_x_10448:
[----:B------:R-:W2:Y:S02]  /*e360*/  LDG.E.U16 R0, desc[UR36][R2.64] ;  /* 0x0000002402007981 */ /* 0x000ea4000c1e1500 */
[----:B--2---:R-:W-:Y:S01]  /*e370*/  HADD2.F32 R0, -RZ, R0.H0_H0 ;  /* 0x20000000ff007230 */ /* 0x004fe20000004100 */
[----:B------:R-:W-:Y:S06]  /*e380*/  BRA `(.L_x_10444) ;  /* 0x0000000800c47947 */ /* 0x000fec0003800000 */
.L_x_10447:
        /* <DEDUP_REMOVED lines=8> */
.L_x_10450:
[----:B------:R-:W2:Y:S02]  /*e410*/  LDG.E.U16 R0, desc[UR36][R2.64] ;  /* 0x0000002402007981 */ /* 0x000ea4000c1e1500 */
[----:B--2---:R-:W-:Y:S01]  /*e420*/  HADD2.F32 R0, -RZ, R0.H0_H0 ;  /* 0x20000000ff007230 */ /* 0x004fe20000004100 */
[----:B------:R-:W-:Y:S06]  /*e430*/  BRA `(.L_x_10444) ;  /* 0x0000000800987947 */ /* 0x000fec0003800000 */
.L_x_10449:
[----:B------:R-:W2:Y:S01]  /*e440*/  LDG.E.64 R2, desc[UR36][R2.64] ;  /* 0x0000002402027981 */ /* 0x000ea2000c1e1b00 */
[----:B------:R-:W-:Y:S01]  /*e450*/  UMOV UR4, 0xf0000000 ;  /* 0xf000000000047882 */ /* 0x000fe20000000000 */
[----:B------:R-:W-:Y:S01]  /*e460*/  UMOV UR5, 0x380fffff ;  /* 0x380fffff00057882 */ /* 0x000fe20000000000 */
[----:B--2---:R-:W0:Y:S01]  /*e470*/  F2F.F32.F64 R0, R2 ;  /* 0x0000000200007310 */ /* 0x004e220000301000 */
[----:B------:R-:W-:-:S14]  /*e480*/  DSETP.GEU.AND P0, PT, |R2|, UR4, PT ;  /* 0x0000000402007e2a */ /* 0x000fdc000bf0e200 */
[----:B0-----:R-:W-:Y:S01]  /*e490*/  @!P0 FMUL R0, R0, 1.175494350822287508e-38 ;  /* 0x0080000000008820 */ /* 0x001fe20000400000 */
[----:B------:R-:W-:Y:S06]  /*e4a0*/  BRA `(.L_x_10444) ;  /* 0x00000008007c7947 */ /* 0x000fec0003800000 */
.L_x_10439:
        /* <DEDUP_REMOVED lines=12> */
.L_x_10453:
[----:B------:R-:W2:Y:S01]  /*e570*/  LDG.E.64 R2, desc[UR36][R2.64] ;  /* 0x0000002402027981 */ /* 0x000ea2000c1e1b00 */
[----:B------:R-:W-:Y:S01]  /*e580*/  UMOV UR4, 0xf0000000 ;  /* 0xf000000000047882 */ /* 0x000fe20000000000 */
[----:B------:R-:W-:Y:S01]  /*e590*/  UMOV UR5, 0x380fffff ;  /* 0x380fffff00057882 */ /* 0x000fe20000000000 */
[----:B--2---:R-:W0:Y:S01]  /*e5a0*/  F2F.F32.F64 R0, R2 ;  /* 0x0000000200007310 */ /* 0x004e220000301000 */
[----:B------:R-:W-:-:S14]  /*e5b0*/  DSETP.GEU.AND P0, PT, |R2|, UR4, PT ;  /* 0x0000000402007e2a */ /* 0x000fdc000bf0e200 */
[----:B0-----:R-:W-:Y:S01]  /*e5c0*/  @!P0 FMUL R0, R0, 1.175494350822287508e-38 ;  /* 0x0080000000008820 */ /* 0x001fe20000400000 */
[----:B------:R-:W-:Y:S06]  /*e5d0*/  BRA `(.L_x_10444) ;  /* 0x0000000800307947 */ /* 0x000fec0003800000 */
.L_x_10452:
        /* <DEDUP_REMOVED lines=26> */
.L_x_10455:
        /* <DEDUP_REMOVED lines=13> */
.L_x_10454:
[----:B------:R-:W2:Y:S02]  /*e850*/  LDG.E.U16 R0, desc[UR36][R2.64] ;  /* 0x0000002402007981 */ /* 0x000ea4000c1e1500 */
[----:B--2---:R-:W-:Y:S01]  /*e860*/  IMAD.U32 R0, R0, 0x10000, RZ ;  /* 0x0001000000007824 */ /* 0x004fe200078e00ff */
[----:B------:R-:W-:Y:S06]  /*e870*/  BRA `(.L_x_10444) ;  /* 0x0000000400887947 */ /* 0x000fec0003800000 */
.L_x_10451:
        /* <DEDUP_REMOVED lines=11> */
.L_x_10458:
        /* <DEDUP_REMOVED lines=20> */
.L_x_10460:
[----:B------:R-:W-:Y:S05]  /*ea70*/  BSYNC B0 ;  /* 0x0000000000007941 */ /* 0x000fea0003800000 */
.L_x_10459:
[----:B------:R-:W-:Y:S01]  /*ea80*/  LEA R3, R0, 0x3b800000, 0x17 ;  /* 0x3b80000000037811 */ /* 0x000fe200078eb8ff */
[----:B------:R-:W-:-:S05]  /*ea90*/  IMAD.SHL.U32 R0, R2, 0x100000, RZ ;  /* 0x0010000002007824 */ /* 0x000fca00078e00ff */
[----:B------:R-:W-:Y:S01]  /*eaa0*/  LOP3.LUT R0, R3, R0, R4, 0xfe, !PT ;  /* 0x0000000003007212 */ /* 0x000fe200078efe04 */
[----:B------:R-:W-:Y:S06]  /*eab0*/  BRA `(.L_x_10444) ;  /* 0x0000000000f87947 */ /* 0x000fec0003800000 */
.L_x_10457:
        /* <DEDUP_REMOVED lines=20> */
.L_x_10462:
[----:B------:R-:W-:Y:S05]  /*ec00*/  BSYNC B0 ;  /* 0x0000000000007941 */ /* 0x000fea0003800000 */
.L_x_10461:
[----:B------:R-:W-:Y:S01]  /*ec10*/  LEA R3, R0, 0x37800000, 0x17 ;  /* 0x3780000000037811 */ /* 0x000fe200078eb8ff */
[----:B------:R-:W-:-:S05]  /*ec20*/  IMAD.SHL.U32 R0, R2, 0x200000, RZ ;  /* 0x0020000002007824 */ /* 0x000fca00078e00ff */
[----:B------:R-:W-:Y:S01]  /*ec30*/  LOP3.LUT R0, R3, R0, R4, 0xfe, !PT ;  /* 0x0000000003007212 */ /* 0x000fe200078efe04 */
[----:B------:R-:W-:Y:S06]  /*ec40*/  BRA `(.L_x_10444) ;  /* 0x0000000000947947 */ /* 0x000fec0003800000 */
.L_x_10456:
        /* <DEDUP_REMOVED lines=14> */
.L_x_10443:
        /* <DEDUP_REMOVED lines=16> */
.L_x_10465:
[----:B------:R-:W-:Y:S01]  /*ee30*/  IMAD.MOV.U32 R0, RZ, RZ, RZ ;  /* 0x000000ffff007224 */ /* 0x000fe200078e00ff */
[----:B------:R-:W-:Y:S06]  /*ee40*/  BRA `(.L_x_10444) ;  /* 0x0000000000147947 */ /* 0x000fec0003800000 */
.L_x_10464:
[----:B------:R-:W2:Y:S02]  /*ee50*/  LDG.E.64 R2, desc[UR36][R2.64] ;  /* 0x0000002402027981 */ /* 0x000ea4000c1e1b00 */
[----:B--2---:R0:W1:Y:S01]  /*ee60*/  I2F.U64 R0, R2 ;  /* 0x0000000200007312 */ /* 0x0040620000301000 */
[----:B------:R-:W-:Y:S05]  /*ee70*/  BRA `(.L_x_10444) ;  /* 0x0000000000087947 */ /* 0x000fea0003800000 */
.L_x_10463:
[----:B------:R-:W2:Y:S02]  /*ee80*/  LDG.E R0, desc[UR36][R2.64] ;  /* 0x0000002402007981 */ /* 0x000ea4000c1e1900 */
[----:B--2---:R-:W-:-:S07]  /*ee90*/  I2FP.F32.U32 R0, R0 ;  /* 0x0000000000007245 */ /* 0x004fce0000201000 */
.L_x_10444:
[----:B------:R-:W-:Y:S05]  /*eea0*/  BSYNC B6 ;  /* 0x0000000000067941 */ /* 0x000fea0003800000 */
.L_x_10438:
[----:B------:R-:W1:Y:S01]  /*eeb0*/  LDC.U8 R4, c[0x0][0x4f9] ;  /* 0x00013e40ff047b82 */ /* 0x000e620000000000 */
[----:B0-2--5:R-:W-:-:S05]  /*eec0*/  HADD2.F32 R3, -RZ, R22.H0_H0 ;  /* 0x20000016ff037230 */ /* 0x025fca0000004100 */
        /* <DEDUP_REMOVED lines=18> */
.L_x_10469:
[----:B------:R-:W-:-:S06]  /*eff0*/  HADD2.F32 R3, -RZ, R0.H0_H0 ;  /* 0x20000000ff037230 */ /* 0x000fcc0000004100 */
[----:B------:R-:W0:Y:S02]  /*f000*/  F2I.S64.TRUNC R2, R3 ;  /* 0x0000000300027311 */ /* 0x000e24000020d900 */
[----:B0-----:R0:W-:Y:S01]  /*f010*/  STG.E.U8 desc[UR36][R16.64], R2 ;  /* 0x0000000210007986 */ /* 0x0011e2000c101124 */
[----:B------:R-:W-:Y:S05]  /*f020*/  BRA `(.L_x_10471) ;  /* 0x0000000c00847947 */ /* 0x000fea0003800000 */
.L_x_10468:
        /* <DEDUP_REMOVED lines=10> */
.L_x_10473:
[----:B------:R-:W-:-:S04]  /*f0d0*/  HADD2.F32 R0, -RZ, R0.H0_H0 ;  /* 0x20000000ff007230 */ /* 0x000fc80000004100 */
[----:B------:R-:W0:Y:S02]  /*f0e0*/  F2I.FTZ.TRUNC.NTZ R3, R0 ;  /* 0x0000000000037305 */ /* 0x000e24000021f100 */
[----:B0-----:R0:W-:Y:S01]  /*f0f0*/  STG.E desc[UR36][R16.64], R3 ;  /* 0x0000000310007986 */ /* 0x0011e2000c101924 */
[----:B------:R-:W-:Y:S05]  /*f100*/  BRA `(.L_x_10471) ;  /* 0x0000000c004c7947 */ /* 0x000fea0003800000 */
.L_x_10472:
[----:B------:R-:W-:-:S04]  /*f110*/  HADD2.F32 R0, -RZ, R0.H0_H0 ;  /* 0x20000000ff007230 */ /* 0x000fc80000004100 */
[----:B------:R-:W0:Y:S02]  /*f120*/  F2I.FTZ.TRUNC.NTZ R3, R0 ;  /* 0x0000000000037305 */ /* 0x000e24000021f100 */
[----:B0-----:R0:W-:Y:S01]  /*f130*/  STG.E.U16 desc[UR36][R16.64], R3 ;  /* 0x0000000310007986 */ /* 0x0011e2000c101524 */
[----:B------:R-:W-:Y:S05]  /*f140*/  BRA `(.L_x_10471) ;  /* 0x0000000c003c7947 */ /* 0x000fea0003800000 */
.L_x_10467:
        /* <DEDUP_REMOVED lines=9> */
.L_x_10475:
[----:B------:R0:W-:Y:S01]  /*f1e0*/  STG.E.U16 desc[UR36][R16.64], R0 ;  /* 0x0000000010007986 */ /* 0x0001e2000c101524 */
[----:B------:R-:W-:Y:S05]  /*f1f0*/  BRA `(.L_x_10471) ;  /* 0x0000000c00107947 */ /* 0x000fea0003800000 */
.L_x_10474:
        /* <DEDUP_REMOVED lines=10> */
.L_x_10477:
[----:B------:R-:W-:-:S05]  /*f2a0*/  HADD2.F32 R0, -RZ, R0.H0_H0 ;  /* 0x20000000ff007230 */ /* 0x000fca0000004100 */
[----:B------:R-:W-:-:S04]  /*f2b0*/  F2FP.F16.F32.PACK_AB R0, RZ, R0 ;  /* 0x00000000ff00723e */ /* 0x000fc800000000ff */
[----:B------:R-:W-:-:S05]  /*f2c0*/  PRMT R0, R0, 0x5410, RZ ;  /* 0x0000541000007816 */ /* 0x000fca00000000ff */
[----:B------:R0:W-:Y:S01]  /*f2d0*/  STG.E desc[UR36][R16.64], R0 ;  /* 0x0000000010007986 */ /* 0x0001e2000c101924 */
[----:B------:R-:W-:Y:S05]  /*f2e0*/  BRA `(.L_x_10471) ;  /* 0x0000000800d47947 */ /* 0x000fea0003800000 */
.L_x_10476:
[----:B------:R-:W-:-:S05]  /*f2f0*/  HADD2.F32 R2, -RZ, R0.H0_H0 ;  /* 0x20000000ff027230 */ /* 0x000fca0000004100 */
[----:B------:R-:W-:-:S06]  /*f300*/  FMUL.FTZ R2, R2, 1 ;  /* 0x3f80000002027820 */ /* 0x000fcc0000410000 */
[----:B------:R-:W0:Y:S02]  /*f310*/  F2F.F64.F32 R2, R2 ;  /* 0x0000000200027310 */ /* 0x000e240000201800 */
[----:B0-----:R0:W-:Y:S01]  /*f320*/  STG.E.64 desc[UR36][R16.64], R2 ;  /* 0x0000000210007986 */ /* 0x0011e2000c101b24 */
[----:B------:R-:W-:Y:S05]  /*f330*/  BRA `(.L_x_10471) ;  /* 0x0000000800c07947 */ /* 0x000fea0003800000 */
.L_x_10466:
        /* <DEDUP_REMOVED lines=13> */
.L_x_10480:
[----:B------:R-:W-:Y:S01]  /*f410*/  HADD2.F32 R0, -RZ, R0.H0_H0 ;  /* 0x20000000ff007230 */ /* 0x000fe20000004100 */
[----:B------:R-:W-:-:S04]  /*f420*/  CS2R R6, SRZ ;  /* 0x0000000000067805 */ /* 0x000fc8000001ff00 */
[----:B------:R-:W-:-:S04]  /*f430*/  FMUL.FTZ R0, R0, 1 ;  /* 0x3f80000000007820 */ /* 0x000fc80000410000 */
[----:B------:R-:W0:Y:S02]  /*f440*/  F2F.F64.F32 R4, R0 ;  /* 0x0000000000047310 */ /* 0x000e240000201800 */
[----:B0-----:R3:W-:Y:S01]  /*f450*/  STG.E.128 desc[UR36][R16.64], R4 ;  /* 0x0000000410007986 */ /* 0x0017e2000c101d24 */
[----:B------:R-:W-:Y:S05]  /*f460*/  BRA `(.L_x_10471) ;  /* 0x0000000800747947 */ /* 0x000fea0003800000 */
.L_x_10479:
        /* <DEDUP_REMOVED lines=21> */
.L_x_10484:
[----:B------:R-:W-:Y:S05]  /*f5c0*/  BSYNC B0 ;  /* 0x0000000000007941 */ /* 0x000fea0003800000 */
.L_x_10483:
[----:B------:R-:W-:-:S05]  /*f5d0*/  LOP3.LUT R3, R0, R3, RZ, 0xfc, !PT ;  /* 0x0000000300037212 */ /* 0x000fca00078efcff */
[----:B------:R1:W-:Y:S01]  /*f5e0*/  STG.E.U8 desc[UR36][R16.64], R3 ;  /* 0x0000000310007986 */ /* 0x0003e2000c101124 */
[----:B------:R-:W-:Y:S05]  /*f5f0*/  BRA `(.L_x_10471) ;  /* 0x0000000800107947 */ /* 0x000fea0003800000 */
.L_x_10482:
        /* <DEDUP_REMOVED lines=13> */
.L_x_10486:
[----:B------:R-:W-:Y:S01]  /*f6d0*/  IMAD.MOV.U32 R0, RZ, RZ, 0x7f ;  /* 0x0000007fff007424 */ /* 0x000fe200078e00ff */
[----:B------:R-:W-:-:S04]  /*f6e0*/  ISETP.GT.U32.AND P0, PT, R2, 0x7f800000, PT ;  /* 0x7f8000000200780c */ /* 0x000fc80003f04070 */
[----:B------:R-:W-:-:S09]  /*f6f0*/  SEL R0, R0, 0x7c, P0 ;  /* 0x0000007c00007807 */ /* 0x000fd20000000000 */
.L_x_10487:
[----:B------:R-:W-:Y:S05]  /*f700*/  BSYNC B0 ;  /* 0x0000000000007941 */ /* 0x000fea0003800000 */
.L_x_10485:
[----:B------:R-:W-:-:S04]  /*f710*/  LOP3.LUT R2, R3, 0x80000000, RZ, 0xc0, !PT ;  /* 0x8000000003027812 */ /* 0x000fc800078ec0ff */
[----:B------:R-:W-:-:S04]  /*f720*/  SHF.R.U32.HI R3, RZ, 0x18, R2 ;  /* 0x00000018ff037819 */ /* 0x000fc80000011602 */
[----:B------:R-:W-:-:S05]  /*f730*/  LOP3.LUT R3, R0, R3, RZ, 0xfc, !PT ;  /* 0x0000000300037212 */ /* 0x000fca00078efcff */
[----:B------:R0:W-:Y:S01]  /*f740*/  STG.E.U8 desc[UR36][R16.64], R3 ;  /* 0x0000000310007986 */ /* 0x0001e2000c101124 */
[----:B------:R-:W-:Y:S05]  /*f750*/  BRA `(.L_x_10471) ;  /* 0x0000000400b87947 */ /* 0x000fea0003800000 */
.L_x_10481:
[----:B------:R-:W-:-:S05]  /*f760*/  HADD2.F32 R0, -RZ, R0.H0_H0 ;  /* 0x20000000ff007230 */ /* 0x000fca0000004100 */
[----:B------:R-:W-:-:S05]  /*f770*/  F2FP.BF16.F32.PACK_AB R0, RZ, R0 ;  /* 0x00000000ff00723e */ /* 0x000fca00000010ff */
[----:B------:R2:W-:Y:S01]  /*f780*/  STG.E.U16 desc[UR36][R16.64], R0 ;  /* 0x0000000010007986 */ /* 0x0005e2000c101524 */
[----:B------:R-:W-:Y:S05]  /*f790*/  BRA `(.L_x_10471) ;  /* 0x0000000400a87947 */ /* 0x000fea0003800000 */
.L_x_10478:
        /* <DEDUP_REMOVED lines=12> */
.L_x_10490:
        /* <DEDUP_REMOVED lines=17> */
.L_x_10493:
[----:B------:R-:W-:-:S04]  /*f970*/  LOP3.LUT R2, R3, 0x80000000, RZ, 0xc0, !PT ;  /* 0x8000000003027812 */ /* 0x000fc800078ec0ff */
[----:B------:R-:W-:-:S04]  /*f980*/  SHF.R.U32.HI R3, RZ, 0x18, R2 ;  /* 0x00000018ff037819 */ /* 0x000fc80000011602 */
[----:B------:R-:W-:-:S04]  /*f990*/  LOP3.LUT R0, R0, R3, RZ, 0xfc, !PT ;  /* 0x0000000300007212 */ /* 0x000fc800078efcff */
[----:B------:R-:W-:-:S07]  /*f9a0*/  PRMT R8, R0, 0x7610, R8 ;  /* 0x0000761000087816 */ /* 0x000fce0000000008 */
.L_x_10492:
[----:B------:R-:W-:Y:S05]  /*f9b0*/  BSYNC B0 ;  /* 0x0000000000007941 */ /* 0x000fea0003800000 */
.L_x_10491:
[----:B------:R0:W-:Y:S01]  /*f9c0*/  STG.E.U8 desc[UR36][R16.64], R8 ;  /* 0x0000000810007986 */ /* 0x0001e2000c101124 */
[----:B------:R-:W-:Y:S05]  /*f9d0*/  BRA `(.L_x_10471) ;  /* 0x0000000400187947 */ /* 0x000fea0003800000 */
.L_x_10489:
        /* <DEDUP_REMOVED lines=17> */
.L_x_10496:
[----:B------:R-:W-:-:S04]  /*faf0*/  LOP3.LUT R2, R3, 0x80000000, RZ, 0xc0, !PT ;  /* 0x8000000003027812 */ /* 0x000fc800078ec0ff */
[----:B------:R-:W-:-:S04]  /*fb00*/  SHF.R.U32.HI R3, RZ, 0x18, R2 ;  /* 0x00000018ff037819 */ /* 0x000fc80000011602 */
[----:B------:R-:W-:-:S04]  /*fb10*/  LOP3.LUT R0, R0, R3, RZ, 0xfc, !PT ;  /* 0x0000000300007212 */ /* 0x000fc800078efcff */
[----:B------:R-:W-:-:S07]  /*fb20*/  PRMT R8, R0, 0x7610, R8 ;  /* 0x0000761000087816 */ /* 0x000fce0000000008 */
.L_x_10495:
[----:B------:R-:W-:Y:S05]  /*fb30*/  BSYNC B0 ;  /* 0x0000000000007941 */ /* 0x000fea0003800000 */
.L_x_10494:
[----:B------:R0:W-:Y:S01]  /*fb40*/  STG.E.U8 desc[UR36][R16.64], R8 ;  /* 0x0000000810007986 */ /* 0x0001e2000c101124 */
[----:B------:R-:W-:Y:S05]  /*fb50*/  BRA `(.L_x_10471) ;  /* 0x0000000000b87947 */ /* 0x000fea0003800000 */
.L_x_10488:
        /* <DEDUP_REMOVED lines=22> */
.L_x_10470:
        /* <DEDUP_REMOVED lines=16> */
.L_x_10499:
[----:B------:R-:W-:Y:S05]  /*fdc0*/  BRA `(.L_x_10471) ;  /* 0x00000000001c7947 */ /* 0x000fea0003800000 */
.L_x_10498:
[----:B------:R-:W-:-:S06]  /*fdd0*/  HADD2.F32 R2, -RZ, R0.H0_H0 ;  /* 0x20000000ff027230 */ /* 0x000fcc0000004100 */
[----:B------:R-:W0:Y:S02]  /*fde0*/  F2I.U64.TRUNC R2, R2 ;  /* 0x0000000200027311 */ /* 0x000e24000020d800 */
[----:B0-----:R0:W-:Y:S01]  /*fdf0*/  STG.E.64 desc[UR36][R16.64], R2 ;  /* 0x0000000210007986 */ /* 0x0011e2000c101b24 */
[----:B------:R-:W-:Y:S05]  /*fe00*/  BRA `(.L_x_10471) ;  /* 0x00000000000c7947 */ /* 0x000fea0003800000 */
.L_x_10497:
[----:B------:R-:W-:-:S04]  /*fe10*/  HADD2.F32 R0, -RZ, R0.H0_H0 ;  /* 0x20000000ff007230 */ /* 0x000fc80000004100 */
[----:B------:R-:W0:Y:S02]  /*fe20*/  F2I.FTZ.U32.TRUNC.NTZ R3, R0 ;  /* 0x0000000000037305 */ /* 0x000e24000021f000 */
[----:B0-----:R0:W-:Y:S02]  /*fe30*/  STG.E desc[UR36][R16.64], R3 ;  /* 0x0000000310007986 */ /* 0x0011e4000c101924 */
.L_x_10471:
[----:B------:R-:W-:-:S07]  /*fe40*/  VIADD R19, R19, 0x80 ;  /* 0x0000008013137836 */ /* 0x000fce0000000000 */
.L_x_10375:
[----:B------:R-:W-:Y:S05]  /*fe50*/  BSYNC B7 ;  /* 0x0000000000077941 */ /* 0x000fea0003800000 */
.L_x_10374:
[----:B------:R-:W-:Y:S02]  /*fe60*/  ULDC UR4, c[0x0][0x210] ;  /* 0x0000840000047ab9 */ /* 0x000fe40000000800 */
[----:B------:R-:W-:-:S13]  /*fe70*/  ISETP.GE.AND P0, PT, R19, UR4, PT ;  /* 0x0000000413007c0c */ /* 0x000fda000bf06270 */
[----:B------:R-:W-:Y:S05]  /*fe80*/  @P0 EXIT ;  /* 0x000000000000094d */ /* 0x000fea0003800000 */
[----:B0--34-:R-:W0:Y:S01]  /*fe90*/  LDC R6, c[0x0][0x218] ;  /* 0x00008600ff067b82 */ /* 0x019e220000000800 */
[----:B------:R-:W-:Y:S02]  /*fea0*/  IMAD.MOV.U32 R18, RZ, RZ, RZ ;  /* 0x000000ffff127224 */ /* 0x000fe400078e00ff */
[----:B------:R-:W-:Y:S02]  /*feb0*/  IMAD.MOV.U32 R22, RZ, RZ, RZ ;  /* 0x000000ffff167224 */ /* 0x000fe400078e00ff */
[----:B--2---:R-:W-:Y:S02]  /*fec0*/  IMAD.MOV.U32 R0, RZ, RZ, RZ ;  /* 0x000000ffff007224 */ /* 0x004fe400078e00ff */
[----:B-1----:R-:W-:Y:S01]  /*fed0*/  IMAD.MOV.U32 R16, RZ, RZ, RZ ;  /* 0x000000ffff107224 */ /* 0x002fe200078e00ff */
        /* <DEDUP_REMOVED lines=375> */
.L_x_10500:
        /* <DEDUP_REMOVED lines=23> */
.L_x_10504:
[----:B------:R-:W2:Y:S02]  /*117c0*/  LDG.E.U8 R2, desc[UR36][R2.64] ;  /* 0x0000002402027981 */ /* 0x000ea4000c1e1100 */
[----:B--2---:R-:W-:-:S04]  /*117d0*/  I2FP.F32.U32 R0, R2 ;  /* 0x0000000200007245 */ /* 0x004fc80000201000 */
[----:B------:R-:W-:-:S04]  /*117e0*/  F2FP.F16.F32.PACK_AB R0, RZ, R0 ;  /* 0x00000000ff00723e */ /* 0x000fc800000000ff */
[----:B------:R-:W-:Y:S01]  /*117f0*/  PRMT R19, R0, 0x7610, R19 ;  /* 0x0000761000137816 */ /* 0x000fe20000000013 */
[----:B------:R-:W-:Y:S06]  /*11800*/  BRA `(.L_x_10506) ;  /* 0x0000000c00bc7947 */ /* 0x000fec0003800000 */
.L_x_10503:
        /* <DEDUP_REMOVED lines=11> */
.L_x_10508:
[----:B------:R-:W2:Y:S02]  /*118c0*/  LDG.E R2, desc[UR36][R2.64] ;  /* 0x0000002402027981 */ /* 0x000ea4000c1e1900 */
[----:B--2---:R-:W-:-:S04]  /*118d0*/  I2FP.F32.S32 R0, R2 ;  /* 0x0000000200007245 */ /* 0x004fc80000201400 */
[----:B------:R-:W-:-:S04]  /*118e0*/  F2FP.F16.F32.PACK_AB R0, RZ, R0 ;  /* 0x00000000ff00723e */ /* 0x000fc800000000ff */
[----:B------:R-:W-:Y:S01]  /*118f0*/  PRMT R19, R0, 0x7610, R19 ;  /* 0x0000761000137816 */ /* 0x000fe20000000013 */
[----:B------:R-:W-:Y:S06]  /*11900*/  BRA `(.L_x_10506) ;  /* 0x0000000c007c7947 */ /* 0x000fec0003800000 */
.L_x_10507:
[----:B------:R-:W2:Y:S02]  /*11910*/  LDG.E.U16 R2, desc[UR36][R2.64] ;  /* 0x0000002402027981 */ /* 0x000ea4000c1e1500 */
[----:B--2---:R-:W0:Y:S02]  /*11920*/  I2F.S16 R0, R2 ;  /* 0x0000000200007306 */ /* 0x004e240000101400 */
[----:B0-----:R-:W-:-:S04]  /*11930*/  F2FP.F16.F32.PACK_AB R0, RZ, R0 ;  /* 0x00000000ff00723e */ /* 0x001fc800000000ff */
[----:B------:R-:W-:Y:S01]  /*11940*/  PRMT R19, R0, 0x7610, R19 ;  /* 0x0000761000137816 */ /* 0x000fe20000000013 */
[----:B------:R-:W-:Y:S06]  /*11950*/  BRA `(.L_x_10506) ;  /* 0x0000000c00687947 */ /* 0x000fec0003800000 */
.L_x_10502:
        /* <DEDUP_REMOVED lines=9> */
.L_x_10510:
[----:B------:R1:W5:Y:S01]  /*119f0*/  LDG.E.U16 R19, desc[UR36][R2.64] ;  /* 0x0000002402137981 */ /* 0x000362000c1e1500 */
[----:B------:R-:W-:Y:S05]  /*11a00*/  BRA `(.L_x_10506) ;  /* 0x0000000c003c7947 */ /* 0x000fea0003800000 */
.L_x_10509:
        /* <DEDUP_REMOVED lines=9> */
.L_x_10512:
[----:B------:R0:W5:Y:S01]  /*11aa0*/  LDG.E.U16 R19, desc[UR36][R2.64] ;  /* 0x0000002402137981 */ /* 0x000162000c1e1500 */
[----:B------:R-:W-:Y:S05]  /*11ab0*/  BRA `(.L_x_10506) ;  /* 0x0000000c00107947 */ /* 0x000fea0003800000 */
.L_x_10511:
        /* <DEDUP_REMOVED lines=9> */
.L_x_10501:
        /* <DEDUP_REMOVED lines=14> */
.L_x_10515:
        /* <DEDUP_REMOVED lines=9> */
.L_x_10514:
        /* <DEDUP_REMOVED lines=28> */
.L_x_10517:
        /* <DEDUP_REMOVED lines=15> */
.L_x_10516:
[----:B------:R-:W2:Y:S02]  /*11f70*/  LDG.E.U16 R0, desc[UR36][R2.64] ;  /* 0x0000002402007981 */ /* 0x000ea4000c1e1500 */
[----:B--2---:R-:W-:-:S05]  /*11f80*/  IMAD.U32 R0, R0, 0x10000, RZ ;  /* 0x0001000000007824 */ /* 0x004fca00078e00ff */
[----:B------:R-:W-:-:S04]  /*11f90*/  F2FP.F16.F32.PACK_AB R0, RZ, R0 ;  /* 0x00000000ff00723e */ /* 0x000fc800000000ff */
[----:B------:R-:W-:Y:S01]  /*11fa0*/  PRMT R19, R0, 0x7610, R19 ;  /* 0x0000761000137816 */ /* 0x000fe20000000013 */
[----:B------:R-:W-:Y:S06]  /*11fb0*/  BRA `(.L_x_10506) ;  /* 0x0000000400d07947 */ /* 0x000fec0003800000 */
.L_x_10513:
        /* <DEDUP_REMOVED lines=13> */
.L_x_10520:
        /* <DEDUP_REMOVED lines=21> */
.L_x_10524:
[----:B------:R-:W-:Y:S05]  /*121e0*/  BSYNC B1 ;  /* 0x0000000000017941 */ /* 0x000fea0003800000 */
.L_x_10523:
[----:B------:R-:W-:Y:S01]  /*121f0*/  LEA R3, R0, 0x3b800000, 0x17 ;  /* 0x3b80000000037811 */ /* 0x000fe200078eb8ff */
[----:B------:R-:W-:-:S05]  /*12200*/  IMAD.SHL.U32 R0, R2, 0x100000, RZ ;  /* 0x0010000002007824 */ /* 0x000fca00078e00ff */
[----:B------:R-:W-:-:S07]  /*12210*/  LOP3.LUT R0, R3, R0, R4, 0xfe, !PT ;  /* 0x0000000003007212 */ /* 0x000fce00078efe04 */
.L_x_10522:
[----:B------:R-:W-:Y:S05]  /*12220*/  BSYNC B0 ;  /* 0x0000000000007941 */ /* 0x000fea0003800000 */
.L_x_10521:
[----:B------:R-:W-:-:S04]  /*12230*/  F2FP.F16.F32.PACK_AB R0, RZ, R0 ;  /* 0x00000000ff00723e */ /* 0x000fc800000000ff */
[----:B------:R-:W-:Y:S01]  /*12240*/  PRMT R19, R0, 0x7610, R19 ;  /* 0x0000761000137816 */ /* 0x000fe20000000013 */
[----:B------:R-:W-:Y:S06]  /*12250*/  BRA `(.L_x_10506) ;  /* 0x0000000400287947 */ /* 0x000fec0003800000 */
.L_x_10519:
        /* <DEDUP_REMOVED lines=21> */
.L_x_10528:
[----:B------:R-:W-:Y:S05]  /*123b0*/  BSYNC B1 ;  /* 0x0000000000017941 */ /* 0x000fea0003800000 */
.L_x_10527:
[----:B------:R-:W-:Y:S01]  /*123c0*/  LEA R3, R0, 0x37800000, 0x17 ;  /* 0x3780000000037811 */ /* 0x000fe200078eb8ff */
[----:B------:R-:W-:-:S05]  /*123d0*/  IMAD.SHL.U32 R0, R2, 0x200000, RZ ;  /* 0x0020000002007824 */ /* 0x000fca00078e00ff */
[----:B------:R-:W-:-:S07]  /*123e0*/  LOP3.LUT R0, R3, R0, R4, 0xfe, !PT ;  /* 0x0000000003007212 */ /* 0x000fce00078efe04 */
.L_x_10526:
[----:B------:R-:W-:Y:S05]  /*123f0*/  BSYNC B0 ;  /* 0x0000000000007941 */ /* 0x000fea0003800000 */
.L_x_10525:
[----:B------:R-:W-:-:S04]  /*12400*/  F2FP.F16.F32.PACK_AB R0, RZ, R0 ;  /* 0x00000000ff00723e */ /* 0x000fc800000000ff */
[----:B------:R-:W-:Y:S01]  /*12410*/  PRMT R19, R0, 0x7610, R19 ;  /* 0x0000761000137816 */ /* 0x000fe20000000013 */
[----:B------:R-:W-:Y:S06]  /*12420*/  BRA `(.L_x_10506) ;  /* 0x0000000000b47947 */ /* 0x000fec0003800000 */
.L_x_10518:
        /* <DEDUP_REMOVED lines=14> */
.L_x_10532:
[----:B------:R-:W-:Y:S05]  /*12510*/  BSYNC B0 ;  /* 0x0000000000007941 */ /* 0x000fea0003800000 */
.L_x_10531:
[----:B------:R-:W-:-:S04]  /*12520*/  F2FP.F16.F32.PACK_AB R0, RZ, R0 ;  /* 0x00000000ff00723e */ /* 0x000fc800000000ff */
[----:B------:R-:W-:Y:S01]  /*12530*/  PRMT R19, R0, 0x7610, R19 ;  /* 0x0000761000137816 */ /* 0x000fe20000000013 */
[----:B------:R-:W-:Y:S06]  /*12540*/  BRA `(.L_x_10506) ;  /* 0x00000000006c7947 */ /* 0x000fec0003800000 */
.L_x_10505:
        /* <DEDUP_REMOVED lines=16> */
.L_x_10533:
[----:B------:R-:W-:Y:S01]  /*12650*/  PRMT R19, RZ, 0x7610, R19 ;  /* 0x00007610ff137816 */ /* 0x000fe20000000013 */
[----:B------:R-:W-:Y:S06]  /*12660*/  BRA `(.L_x_10506) ;  /* 0x0000000000247947 */ /* 0x000fec0003800000 */
.L_x_10530:
[----:B------:R-:W2:Y:S02]  /*12670*/  LDG.E.64 R2, desc[UR36][R2.64] ;  /* 0x0000002402027981 */ /* 0x000ea4000c1e1b00 */
[----:B--2---:R-:W0:Y:S02]  /*12680*/  I2F.U64 R0, R2 ;  /* 0x0000000200007312 */ /* 0x004e240000301000 */
[----:B0-----:R-:W-:-:S04]  /*12690*/  F2FP.F16.F32.PACK_AB R0, RZ, R0 ;  /* 0x00000000ff00723e */ /* 0x001fc800000000ff */
[----:B------:R-:W-:Y:S01]  /*126a0*/  PRMT R19, R0, 0x7610, R19 ;  /* 0x0000761000137816 */ /* 0x000fe20000000013 */
[----:B------:R-:W-:Y:S06]  /*126b0*/  BRA `(.L_x_10506) ;  /* 0x0000000000107947 */ /* 0x000fec0003800000 */
.L_x_10529:
[----:B------:R-:W2:Y:S02]  /*126c0*/  LDG.E R2, desc[UR36][R2.64] ;  /* 0x0000002402027981 */ /* 0x000ea4000c1e1900 */
[----:B--2---:R-:W-:-:S04]  /*126d0*/  I2FP.F32.U32 R0, R2 ;  /* 0x0000000200007245 */ /* 0x004fc80000201000 */
[----:B------:R-:W-:-:S04]  /*126e0*/  F2FP.F16.F32.PACK_AB R0, RZ, R0 ;  /* 0x00000000ff00723e */ /* 0x000fc800000000ff */
[----:B------:R-:W-:-:S07]  /*126f0*/  PRMT R19, R0, 0x7610, R19 ;  /* 0x0000761000137816 */ /* 0x000fce0000000013 */
.L_x_10506:
        /* <DEDUP_REMOVED lines=19> */
.L_x_10538:
[----:B------:R-:W2:Y:S02]  /*12830*/  LDG.E.U8 R2, desc[UR36][R2.64] ;  /* 0x0000002402027981 */ /* 0x000ea4000c1e1100 */
[----:B--2---:R-:W-:Y:S01]  /*12840*/  I2FP.F32.U32 R22, R2 ;  /* 0x0000000200167245 */ /* 0x004fe20000201000 */
[----:B------:R-:W-:Y:S06]  /*12850*/  BRA `(.L_x_10540) ;  /* 0x0000000c002c7947 */ /* 0x000fec0003800000 */
.L_x_10537:
        /* <DEDUP_REMOVED lines=9> */
.L_x_10542:
[----:B------:R-:W2:Y:S02]  /*128f0*/  LDG.E R2, desc[UR36][R2.64] ;  /* 0x0000002402027981 */ /* 0x000ea4000c1e1900 */
[----:B--2---:R-:W-:Y:S01]  /*12900*/  I2FP.F32.S32 R22, R2 ;  /* 0x0000000200167245 */ /* 0x004fe20000201400 */
[----:B------:R-:W-:Y:S06]  /*12910*/  BRA `(.L_x_10540) ;  /* 0x0000000800fc7947 */ /* 0x000fec0003800000 */
.L_x_10541:
[----:B------:R-:W2:Y:S02]  /*12920*/  LDG.E.U16 R2, desc[UR36][R2.64] ;  /* 0x0000002402027981 */ /* 0x000ea4000c1e1500 */
[----:B--2---:R2:W3:Y:S01]  /*12930*/  I2F.S16 R22, R2 ;  /* 0x0000000200167306 */ /* 0x0044e20000101400 */
[----:B------:R-:W-:Y:S05]  /*12940*/  BRA `(.L_x_10540) ;  /* 0x0000000800f07947 */ /* 0x000fea0003800000 */
.L_x_10536:
        /* <DEDUP_REMOVED lines=8> */
.L_x_10544:
[----:B------:R-:W2:Y:S02]  /*129d0*/  LDG.E.U16 R2, desc[UR36][R2.64] ;  /* 0x0000002402027981 */ /* 0x000ea4000c1e1500 */
[----:B--2---:R-:W-:Y:S01]  /*129e0*/  HADD2.F32 R22, -RZ, R2.H0_H0 ;  /* 0x20000002ff167230 */ /* 0x004fe20000004100 */
[----:B------:R-:W-:Y:S06]  /*129f0*/  BRA `(.L_x_10540) ;  /* 0x0000000800c47947 */ /* 0x000fec0003800000 */
.L_x_10543:
        /* <DEDUP_REMOVED lines=8> */
.L_x_10546:
[----:B------:R-:W2:Y:S02]  /*12a80*/  LDG.E.U16 R2, desc[UR36][R2.64] ;  /* 0x0000002402027981 */ /* 0x000ea4000c1e1500 */
[----:B--2---:R-:W-:Y:S01]  /*12a90*/  HADD2.F32 R22, -RZ, R2.H0_H0 ;  /* 0x20000002ff167230 */ /* 0x004fe20000004100 */
[----:B------:R-:W-:Y:S06]  /*12aa0*/  BRA `(.L_x_10540) ;  /* 0x0000000800987947 */ /* 0x000fec0003800000 */
.L_x_10545:
[----:B------:R-:W2:Y:S01]  /*12ab0*/  LDG.E.64 R2, desc[UR36][R2.64] ;  /* 0x0000002402027981 */ /* 0x000ea2000c1e1b00 */
[----:B------:R-:W-:Y:S01]  /*12ac0*/  UMOV UR4, 0xf0000000 ;  /* 0xf000000000047882 */ /* 0x000fe20000000000 */
[----:B------:R-:W-:Y:S01]  /*12ad0*/  UMOV UR5, 0x380fffff ;  /* 0x380fffff00057882 */ /* 0x000fe20000000000 */
[----:B--2---:R-:W0:Y:S01]  /*12ae0*/  F2F.F32.F64 R22, R2 ;  /* 0x0000000200167310 */ /* 0x004e220000301000 */
[----:B------:R-:W-:-:S14]  /*12af0*/  DSETP.GEU.AND P0, PT, |R2|, UR4, PT ;  /* 0x0000000402007e2a */ /* 0x000fdc000bf0e200 */
[----:B0-----:R-:W-:Y:S01]  /*12b00*/  @!P0 FMUL R22, R22, 1.175494350822287508e-38 ;  /* 0x0080000016168820 */ /* 0x001fe20000400000 */
[----:B------:R-:W-:Y:S06]  /*12b10*/  BRA `(.L_x_10540) ;  /* 0x00000008007c7947 */ /* 0x000fec0003800000 */
.L_x_10535:
        /* <DEDUP_REMOVED lines=12> */
.L_x_10549:
[----:B------:R-:W2:Y:S01]  /*12be0*/  LDG.E.64 R2, desc[UR36][R2.64] ;  /* 0x0000002402027981 */ /* 0x000ea2000c1e1b00 */
[----:B------:R-:W-:Y:S01]  /*12bf0*/  UMOV UR4, 0xf0000000 ;  /* 0xf000000000047882 */ /* 0x000fe20000000000 */
[----:B------:R-:W-:Y:S01]  /*12c00*/  UMOV UR5, 0x380fffff ;  /* 0x380fffff00057882 */ /* 0x000fe20000000000 */
[----:B--2---:R-:W0:Y:S01]  /*12c10*/  F2F.F32.F64 R22, R2 ;  /* 0x0000000200167310 */ /* 0x004e220000301000 */
[----:B------:R-:W-:-:S14]  /*12c20*/  DSETP.GEU.AND P0, PT, |R2|, UR4, PT ;  /* 0x0000000402007e2a */ /* 0x000fdc000bf0e200 */
[----:B0-----:R-:W-:Y:S01]  /*12c30*/  @!P0 FMUL R22, R22, 1.175494350822287508e-38 ;  /* 0x0080000016168820 */ /* 0x001fe20000400000 */
[----:B------:R-:W-:Y:S06]  /*12c40*/  BRA `(.L_x_10540) ;  /* 0x0000000800307947 */ /* 0x000fec0003800000 */
.L_x_10548:
        /* <DEDUP_REMOVED lines=26> */
.L_x_10551:
        /* <DEDUP_REMOVED lines=13> */
.L_x_10550:
[----:B------:R-:W2:Y:S02]  /*12ec0*/  LDG.E.U16 R2, desc[UR36][R2.64] ;  /* 0x0000002402027981 */ /* 0x000ea4000c1e1500 */
[----:B--2---:R-:W-:Y:S01]  /*12ed0*/  IMAD.U32 R22, R2, 0x10000, RZ ;  /* 0x0001000002167824 */ /* 0x004fe200078e00ff */
[----:B------:R-:W-:Y:S06]  /*12ee0*/  BRA `(.L_x_10540) ;  /* 0x0000000400887947 */ /* 0x000fec0003800000 */
.L_x_10547:
        /* <DEDUP_REMOVED lines=11> */
.L_x_10554:
        /* <DEDUP_REMOVED lines=20> */
.L_x_10556:
[----:B------:R-:W-:Y:S05]  /*130e0*/  BSYNC B0 ;  /* 0x0000000000007941 */ /* 0x000fea0003800000 */
.L_x_10555:
[----:B------:R-:W-:Y:S01]  /*130f0*/  IMAD.SHL.U32 R2, R2, 0x100000, RZ ;  /* 0x0010000002027824 */ /* 0x000fe200078e00ff */
[----:B------:R-:W-:-:S04]  /*13100*/  LEA R3, R0, 0x3b800000, 0x17 ;  /* 0x3b80000000037811 */ /* 0x000fc800078eb8ff */
[----:B------:R-:W-:Y:S01]  /*13110*/  LOP3.LUT R22, R3, R2, R22, 0xfe, !PT ;  /* 0x0000000203167212 */ /* 0x000fe200078efe16 */
[----:B------:R-:W-:Y:S06]  /*13120*/  BRA `(.L_x_10540) ;  /* 0x0000000000f87947 */ /* 0x000fec0003800000 */
.L_x_10553:
        /* <DEDUP_REMOVED lines=20> */
.L_x_10558:
[----:B------:R-:W-:Y:S05]  /*13270*/  BSYNC B0 ;  /* 0x0000000000007941 */ /* 0x000fea0003800000 */
.L_x_10557:
[----:B------:R-:W-:Y:S01]  /*13280*/  IMAD.SHL.U32 R2, R2, 0x200000, RZ ;  /* 0x0020000002027824 */ /* 0x000fe200078e00ff */
[----:B------:R-:W-:-:S04]  /*13290*/  LEA R3, R0, 0x37800000, 0x17 ;  /* 0x3780000000037811 */ /* 0x000fc800078eb8ff */
[----:B------:R-:W-:Y:S01]  /*132a0*/  LOP3.LUT R22, R3, R2, R22, 0xfe, !PT ;  /* 0x0000000203167212 */ /* 0x000fe200078efe16 */
[----:B------:R-:W-:Y:S06]  /*132b0*/  BRA `(.L_x_10540) ;  /* 0x0000000000947947 */ /* 0x000fec0003800000 */
.L_x_10552:
        /* <DEDUP_REMOVED lines=14> */
.L_x_10539:
        /* <DEDUP_REMOVED lines=16> */
.L_x_10561:
[----:B------:R-:W-:Y:S01]  /*134a0*/  IMAD.MOV.U32 R22, RZ, RZ, RZ ;  /* 0x000000ffff167224 */ /* 0x000fe200078e00ff */
[----:B------:R-:W-:Y:S06]  /*134b0*/  BRA `(.L_x_10540) ;  /* 0x0000000000147947 */ /* 0x000fec0003800000 */
.L_x_10560:
[----:B------:R-:W2:Y:S02]  /*134c0*/  LDG.E.64 R22, desc[UR36][R2.64] ;  /* 0x0000002402167981 */ /* 0x000ea4000c1e1b00 */
[----:B--2---:R0:W1:Y:S01]  /*134d0*/  I2F.U64 R22, R22 ;  /* 0x0000001600167312 */ /* 0x0040620000301000 */
[----:B------:R-:W-:Y:S05]  /*134e0*/  BRA `(.L_x_10540) ;  /* 0x0000000000087947 */ /* 0x000fea0003800000 */
.L_x_10559:
[----:B------:R-:W2:Y:S02]  /*134f0*/  LDG.E R2, desc[UR36][R2.64] ;  /* 0x0000002402027981 */ /* 0x000ea4000c1e1900 */
[----:B--2---:R-:W-:-:S07]  /*13500*/  I2FP.F32.U32 R22, R2 ;  /* 0x0000000200167245 */ /* 0x004fce0000201000 */
.L_x_10540:
[----:B------:R-:W-:Y:S05]  /*13510*/  BSYNC B6 ;  /* 0x0000000000067941 */ /* 0x000fea0003800000 */
.L_x_10534:
        /* <DEDUP_REMOVED lines=19> */
.L_x_10566:
[----:B------:R-:W2:Y:S02]  /*13650*/  LDG.E.U8 R0, desc[UR36][R2.64] ;  /* 0x0000002402007981 */ /* 0x000ea4000c1e1100 */
[----:B--2---:R-:W-:Y:S01]  /*13660*/  I2FP.F32.U32 R0, R0 ;  /* 0x0000000000007245 */ /* 0x004fe20000201000 */
[----:B------:R-:W-:Y:S06]  /*13670*/  BRA `(.L_x_10568) ;  /* 0x0000000c002c7947 */ /* 0x000fec0003800000 */
.L_x_10565:
        /* <DEDUP_REMOVED lines=9> */
.L_x_10570:
[----:B------:R-:W2:Y:S02]  /*13710*/  LDG.E R0, desc[UR36][R2.64] ;  /* 0x0000002402007981 */ /* 0x000ea4000c1e1900 */
[----:B--2---:R-:W-:Y:S01]  /*13720*/  I2FP.F32.S32 R0, R0 ;  /* 0x0000000000007245 */ /* 0x004fe20000201400 */
[----:B------:R-:W-:Y:S06]  /*13730*/  BRA `(.L_x_10568) ;  /* 0x0000000800fc7947 */ /* 0x000fec0003800000 */
.L_x_10569:
[----:B------:R-:W2:Y:S02]  /*13740*/  LDG.E.U16 R0, desc[UR36][R2.64] ;  /* 0x0000002402007981 */ /* 0x000ea4000c1e1500 */
[----:B--2---:R-:W1:Y:S01]  /*13750*/  I2F.S16 R0, R0 ;  /* 0x0000000000007306 */ /* 0x004e620000101400 */
[----:B------:R-:W-:Y:S05]  /*13760*/  BRA `(.L_x_10568) ;  /* 0x0000000800f07947 */ /* 0x000fea0003800000 */
.L_x_10564:
        /* <DEDUP_REMOVED lines=8> */
.L_x_10572:
[----:B------:R-:W2:Y:S02]  /*137f0*/  LDG.E.U16 R0, desc[UR36][R2.64] ;  /* 0x0000002402007981 */ /* 0x000ea4000c1e1500 */
[----:B--2---:R-:W-:Y:S01]  /*13800*/  HADD2.F32 R0, -RZ, R0.H0_H0 ;  /* 0x20000000ff007230 */ /* 0x004fe20000004100 */
[----:B------:R-:W-:Y:S06]  /*13810*/  BRA `(.L_x_10568) ;  /* 0x0000000800c47947 */ /* 0x000fec0003800000 */
.L_x_10571:
        /* <DEDUP_REMOVED lines=8> */
.L_x_10574:
[----:B------:R-:W2:Y:S02]  /*138a0*/  LDG.E.U16 R0, desc[UR36][R2.64] ;  /* 0x0000002402007981 */ /* 0x000ea4000c1e1500 */
[----:B--2---:R-:W-:Y:S01]  /*138b0*/  HADD2.F32 R0, -RZ, R0.H0_H0 ;  /* 0x20000000ff007230 */ /* 0x004fe20000004100 */
[----:B------:R-:W-:Y:S06]  /*138c0*/  BRA `(.L_x_10568) ;  /* 0x0000000800987947 */ /* 0x000fec0003800000 */
.L_x_10573:
[----:B------:R-:W2:Y:S01]  /*138d0*/  LDG.E.64 R2, desc[UR36][R2.64] ;  /* 0x0000002402027981 */ /* 0x000ea2000c1e1b00 */
[----:B------:R-:W-:Y:S01]  /*138e0*/  UMOV UR4, 0xf0000000 ;  /* 0xf000000000047882 */ /* 0x000fe20000000000 */
[----:B------:R-:W-:Y:S01]  /*138f0*/  UMOV UR5, 0x380fffff ;  /* 0x380fffff00057882 */ /* 0x000fe20000000000 */
[----:B--2---:R-:W0:Y:S01]  /*13900*/  F2F.F32.F64 R0, R2 ;  /* 0x0000000200007310 */ /* 0x004e220000301000 */
[----:B------:R-:W-:-:S14]  /*13910*/  DSETP.GEU.AND P0, PT, |R2|, UR4, PT ;  /* 0x0000000402007e2a */ /* 0x000fdc000bf0e200 */
[----:B0-----:R-:W-:Y:S01]  /*13920*/  @!P0 FMUL R0, R0, 1.175494350822287508e-38 ;  /* 0x0080000000008820 */ /* 0x001fe20000400000 */
[----:B------:R-:W-:Y:S06]  /*13930*/  BRA `(.L_x_10568) ;  /* 0x00000008007c7947 */ /* 0x000fec0003800000 */
.L_x_10563:
        /* <DEDUP_REMOVED lines=12> */
.L_x_10577:
[----:B------:R-:W2:Y:S01]  /*13a00*/  LDG.E.64 R2, desc[UR36][R2.64] ;  /* 0x0000002402027981 */ /* 0x000ea2000c1e1b00 */
[----:B------:R-:W-:Y:S01]  /*13a10*/  UMOV UR4, 0xf0000000 ;  /* 0xf000000000047882 */ /* 0x000fe20000000000 */
[----:B------:R-:W-:Y:S01]  /*13a20*/  UMOV UR5, 0x380fffff ;  /* 0x380fffff00057882 */ /* 0x000fe20000000000 */
[----:B--2---:R-:W0:Y:S01]  /*13a30*/  F2F.F32.F64 R0, R2 ;  /* 0x0000000200007310 */ /* 0x004e220000301000 */
[----:B------:R-:W-:-:S14]  /*13a40*/  DSETP.GEU.AND P0, PT, |R2|, UR4, PT ;  /* 0x0000000402007e2a */ /* 0x000fdc000bf0e200 */
[----:B0-----:R-:W-:Y:S01]  /*13a50*/  @!P0 FMUL R0, R0, 1.175494350822287508e-38 ;  /* 0x0080000000008820 */ /* 0x001fe20000400000 */
[----:B------:R-:W-:Y:S06]  /*13a60*/  BRA `(.L_x_10568) ;  /* 0x0000000800307947 */ /* 0x000fec0003800000 */
.L_x_10576:
        /* <DEDUP_REMOVED lines=26> */
.L_x_10579:
        /* <DEDUP_REMOVED lines=13> */
.L_x_10578:
[----:B------:R-:W2:Y:S02]  /*13ce0*/  LDG.E.U16 R0, desc[UR36][R2.64] ;  /* 0x0000002402007981 */ /* 0x000ea4000c1e1500 */
[----:B--2---:R-:W-:Y:S01]  /*13cf0*/  IMAD.U32 R0, R0, 0x10000, RZ ;  /* 0x0001000000007824 */ /* 0x004fe200078e00ff */
[----:B------:R-:W-:Y:S06]  /*13d00*/  BRA `(.L_x_10568) ;  /* 0x0000000400887947 */ /* 0x000fec0003800000 */
.L_x_10575:
        /* <DEDUP_REMOVED lines=11> */
.L_x_10582:
        /* <DEDUP_REMOVED lines=20> */
.L_x_10584:
[----:B------:R-:W-:Y:S05]  /*13f00*/  BSYNC B0 ;  /* 0x0000000000007941 */ /* 0x000fea0003800000 */
.L_x_10583:
[----:B------:R-:W-:Y:S01]  /*13f10*/  LEA R3, R0, 0x3b800000, 0x17 ;  /* 0x3b80000000037811 */ /* 0x000fe200078eb8ff */
[----:B------:R-:W-:-:S05]  /*13f20*/  IMAD.SHL.U32 R0, R2, 0x100000, RZ ;  /* 0x0010000002007824 */ /* 0x000fca00078e00ff */
[----:B------:R-:W-:Y:S01]  /*13f30*/  LOP3.LUT R0, R3, R0, R4, 0xfe, !PT ;  /* 0x0000000003007212 */ /* 0x000fe200078efe04 */
[----:B------:R-:W-:Y:S06]  /*13f40*/  BRA `(.L_x_10568) ;  /* 0x0000000000f87947 */ /* 0x000fec0003800000 */
.L_x_10581:
        /* <DEDUP_REMOVED lines=20> */
.L_x_10586:
[----:B------:R-:W-:Y:S05]  /*14090*/  BSYNC B0 ;  /* 0x0000000000007941 */ /* 0x000fea0003800000 */
.L_x_10585:
[----:B------:R-:W-:Y:S01]  /*140a0*/  LEA R3, R0, 0x37800000, 0x17 ;  /* 0x3780000000037811 */ /* 0x000fe200078eb8ff */
[----:B------:R-:W-:-:S05]  /*140b0*/  IMAD.SHL.U32 R0, R2, 0x200000, RZ ;  /* 0x0020000002007824 */ /* 0x000fca00078e00ff */
[----:B------:R-:W-:Y:S01]  /*140c0*/  LOP3.LUT R0, R3, R0, R4, 0xfe, !PT ;  /* 0x0000000003007212 */ /* 0x000fe200078efe04 */
[----:B------:R-:W-:Y:S06]  /*140d0*/  BRA `(.L_x_10568) ;  /* 0x0000000000947947 */ /* 0x000fec0003800000 */
.L_x_10580:
        /* <DEDUP_REMOVED lines=14> */
.L_x_10567:
        /* <DEDUP_REMOVED lines=16> */
.L_x_10589:
[----:B------:R-:W-:Y:S01]  /*142c0*/  IMAD.MOV.U32 R0, RZ, RZ, RZ ;  /* 0x000000ffff007224 */ /* 0x000fe200078e00ff */
[----:B------:R-:W-:Y:S06]  /*142d0*/  BRA `(.L_x_10568) ;  /* 0x0000000000147947 */ /* 0x000fec0003800000 */
.L_x_10588:
[----:B------:R-:W2:Y:S02]  /*142e0*/  LDG.E.64 R2, desc[UR36][R2.64] ;  /* 0x0000002402027981 */ /* 0x000ea4000c1e1b00 */
[----:B--2---:R0:W1:Y:S01]  /*142f0*/  I2F.U64 R0, R2 ;  /* 0x0000000200007312 */ /* 0x0040620000301000 */
[----:B------:R-:W-:Y:S05]  /*14300*/  BRA `(.L_x_10568) ;  /* 0x0000000000087947 */ /* 0x000fea0003800000 */
.L_x_10587:
[----:B------:R-:W2:Y:S02]  /*14310*/  LDG.E R0, desc[UR36][R2.64] ;  /* 0x0000002402007981 */ /* 0x000ea4000c1e1900 */
[----:B--2---:R-:W-:-:S07]  /*14320*/  I2FP.F32.U32 R0, R0 ;  /* 0x0000000000007245 */ /* 0x004fce0000201000 */
.L_x_10568:
[----:B------:R-:W-:Y:S05]  /*14330*/  BSYNC B6 ;  /* 0x0000000000067941 */ /* 0x000fea0003800000 */
.L_x_10562:
[----:B0-2---:R-:W0:Y:S01]  /*14340*/  LDC.U8 R3, c[0x0][0x4f9] ;  /* 0x00013e40ff037b82 */ /* 0x005e220000000000 */
[----:B-----5:R-:W-:-:S05]  /*14350*/  HADD2.F32 R19, -RZ, R19.H0_H0 ;  /* 0x20000013ff137230 */ /* 0x020fca0000004100 */
[----:B-1--4-:R-:W-:-:S04]  /*14360*/  FMUL.FTZ R19, R19, R0 ;  /* 0x0000000013137220 */ /* 0x012fc80000410000 */
        /* <DEDUP_REMOVED lines=17> */
.L_x_10593:
[----:B------:R-:W-:-:S06]  /*14480*/  HADD2.F32 R3, -RZ, R19.H0_H0 ;  /* 0x20000013ff037230 */ /* 0x000fcc0000004100 */
[----:B------:R-:W0:Y:S02]  /*14490*/  F2I.S64.TRUNC R2, R3 ;  /* 0x0000000300027311 */ /* 0x000e24000020d900 */
[----:B0-----:R-:W-:Y:S01]  /*144a0*/  STG.E.U8 desc[UR36][R16.64], R2 ;  /* 0x0000000210007986 */ /* 0x001fe2000c101124 */
[----:B------:R-:W-:Y:S05]  /*144b0*/  EXIT ;  /* 0x000000000000794d */ /* 0x000fea0003800000 */
.L_x_10592:
        /* <DEDUP_REMOVED lines=10> */
.L_x_10596:
[----:B------:R-:W-:-:S06]  /*14560*/  HADD2.F32 R19, -RZ, R19.H0_H0 ;  /* 0x20000013ff137230 */ /* 0x000fcc0000004100 */
[----:B------:R-:W0:Y:S02]  /*14570*/  F2I.FTZ.TRUNC.NTZ R19, R19 ;  /* 0x0000001300137305 */ /* 0x000e24000021f100 */
[----:B0-----:R-:W-:Y:S01]  /*14580*/  STG.E desc[UR36][R16.64], R19 ;  /* 0x0000001310007986 */ /* 0x001fe2000c101924 */
[----:B------:R-:W-:Y:S05]  /*14590*/  EXIT ;  /* 0x000000000000794d */ /* 0x000fea0003800000 */
.L_x_10595:
[----:B------:R-:W-:-:S06]  /*145a0*/  HADD2.F32 R19, -RZ, R19.H0_H0 ;  /* 0x20000013ff137230 */ /* 0x000fcc0000004100 */
[----:B------:R-:W0:Y:S02]  /*145b0*/  F2I.FTZ.TRUNC.NTZ R19, R19 ;  /* 0x0000001300137305 */ /* 0x000e24000021f100 */
[----:B0-----:R-:W-:Y:S01]  /*145c0*/  STG.E.U16 desc[UR36][R16.64], R19 ;  /* 0x0000001310007986 */ /* 0x001fe2000c101524 */
[----:B------:R-:W-:Y:S05]  /*145d0*/  EXIT ;  /* 0x000000000000794d */ /* 0x000fea0003800000 */
.L_x_10591:
        /* <DEDUP_REMOVED lines=9> */
.L_x_10598:
[----:B------:R-:W-:Y:S01]  /*14670*/  STG.E.U16 desc[UR36][R16.64], R19 ;  /* 0x0000001310007986 */ /* 0x000fe2000c101524 */
[----:B------:R-:W-:Y:S05]  /*14680*/  EXIT ;  /* 0x000000000000794d */ /* 0x000fea0003800000 */
.L_x_10597:
        /* <DEDUP_REMOVED lines=10> */
.L_x_10600:
[----:B------:R-:W-:-:S05]  /*14730*/  HADD2.F32 R0, -RZ, R19.H0_H0 ;  /* 0x20000013ff007230 */ /* 0x000fca0000004100 */
[----:B------:R-:W-:-:S04]  /*14740*/  F2FP.F16.F32.PACK_AB R0, RZ, R0 ;  /* 0x00000000ff00723e */ /* 0x000fc800000000ff */
[----:B------:R-:W-:-:S05]  /*14750*/  PRMT R0, R0, 0x5410, RZ ;  /* 0x0000541000007816 */ /* 0x000fca00000000ff */
[----:B------:R-:W-:Y:S01]  /*14760*/  STG.E desc[UR36][R16.64], R0 ;  /* 0x0000000010007986 */ /* 0x000fe2000c101924 */
[----:B------:R-:W-:Y:S05]  /*14770*/  EXIT ;  /* 0x000000000000794d */ /* 0x000fea0003800000 */
.L_x_10599:
[----:B------:R-:W-:-:S05]  /*14780*/  HADD2.F32 R2, -RZ, R19.H0_H0 ;  /* 0x20000013ff027230 */ /* 0x000fca0000004100 */
[----:B------:R-:W-:-:S06]  /*14790*/  FMUL.FTZ R2, R2, 1 ;  /* 0x3f80000002027820 */ /* 0x000fcc0000410000 */
[----:B------:R-:W0:Y:S02]  /*147a0*/  F2F.F64.F32 R2, R2 ;  /* 0x0000000200027310 */ /* 0x000e240000201800 */
[----:B0-----:R-:W-:Y:S01]  /*147b0*/  STG.E.64 desc[UR36][R16.64], R2 ;  /* 0x0000000210007986 */ /* 0x001fe2000c101b24 */
[----:B------:R-:W-:Y:S05]  /*147c0*/  EXIT ;  /* 0x000000000000794d */ /* 0x000fea0003800000 */
.L_x_10590:
        /* <DEDUP_REMOVED lines=13> */
.L_x_10603:
[----:B------:R-:W-:Y:S01]  /*148a0*/  HADD2.F32 R19, -RZ, R19.H0_H0 ;  /* 0x20000013ff137230 */ /* 0x000fe20000004100 */
[----:B------:R-:W-:-:S04]  /*148b0*/  CS2R R6, SRZ ;  /* 0x0000000000067805 */ /* 0x000fc8000001ff00 */
[----:B------:R-:W-:-:S06]  /*148c0*/  FMUL.FTZ R4, R19, 1 ;  /* 0x3f80000013047820 */ /* 0x000fcc0000410000 */
[----:B------:R-:W0:Y:S02]  /*148d0*/  F2F.F64.F32 R4, R4 ;  /* 0x0000000400047310 */ /* 0x000e240000201800 */
[----:B0-----:R-:W-:Y:S01]  /*148e0*/  STG.E.128 desc[UR36][R16.64], R4 ;  /* 0x0000000410007986 */ /* 0x001fe2000c101d24 */
[----:B------:R-:W-:Y:S05]  /*148f0*/  EXIT ;  /* 0x000000000000794d */ /* 0x000fea0003800000 */
.L_x_10602:
        /* <DEDUP_REMOVED lines=21> */
.L_x_10607:
[----:B------:R-:W-:Y:S05]  /*14a50*/  BSYNC B0 ;  /* 0x0000000000007941 */ /* 0x000fea0003800000 */
.L_x_10606:
[----:B------:R-:W-:-:S05]  /*14a60*/  LOP3.LUT R3, R0, R3, RZ, 0xfc, !PT ;  /* 0x0000000300037212 */ /* 0x000fca00078efcff */
[----:B------:R-:W-:Y:S01]  /*14a70*/  STG.E.U8 desc[UR36][R16.64], R3 ;  /* 0x0000000310007986 */ /* 0x000fe2000c101124 */
[----:B------:R-:W-:Y:S05]  /*14a80*/  EXIT ;  /* 0x000000000000794d */ /* 0x000fea0003800000 */
.L_x_10605:
        /* <DEDUP_REMOVED lines=13> */
.L_x_10609:
[----:B------:R-:W-:Y:S01]  /*14b60*/  IMAD.MOV.U32 R0, RZ, RZ, 0x7f ;  /* 0x0000007fff007424 */ /* 0x000fe200078e00ff */
[----:B------:R-:W-:-:S04]  /*14b70*/  ISETP.GT.U32.AND P0, PT, R2, 0x7f800000, PT ;  /* 0x7f8000000200780c */ /* 0x000fc80003f04070 */
[----:B------:R-:W-:-:S09]  /*14b80*/  SEL R0, R0, 0x7c, P0 ;  /* 0x0000007c00007807 */ /* 0x000fd20000000000 */
.L_x_10610:
[----:B------:R-:W-:Y:S05]  /*14b90*/  BSYNC B0 ;  /* 0x0000000000007941 */ /* 0x000fea0003800000 */
.L_x_10608:
[----:B------:R-:W-:-:S04]  /*14ba0*/  LOP3.LUT R2, R19, 0x80000000, RZ, 0xc0, !PT ;  /* 0x8000000013027812 */ /* 0x000fc800078ec0ff */
[----:B------:R-:W-:-:S04]  /*14bb0*/  SHF.R.U32.HI R3, RZ, 0x18, R2 ;  /* 0x00000018ff037819 */ /* 0x000fc80000011602 */
[----:B------:R-:W-:-:S05]  /*14bc0*/  LOP3.LUT R3, R0, R3, RZ, 0xfc, !PT ;  /* 0x0000000300037212 */ /* 0x000fca00078efcff */
[----:B------:R-:W-:Y:S01]  /*14bd0*/  STG.E.U8 desc[UR36][R16.64], R3 ;  /* 0x0000000310007986 */ /* 0x000fe2000c101124 */
[----:B------:R-:W-:Y:S05]  /*14be0*/  EXIT ;  /* 0x000000000000794d */ /* 0x000fea0003800000 */
.L_x_10604:
[----:B------:R-:W-:-:S05]  /*14bf0*/  HADD2.F32 R0, -RZ, R19.H0_H0 ;  /* 0x20000013ff007230 */ /* 0x000fca0000004100 */
[----:B------:R-:W-:-:S05]  /*14c00*/  F2FP.BF16.F32.PACK_AB R0, RZ, R0 ;  /* 0x00000000ff00723e */ /* 0x000fca00000010ff */
[----:B------:R-:W-:Y:S01]  /*14c10*/  STG.E.U16 desc[UR36][R16.64], R0 ;  /* 0x0000000010007986 */ /* 0x000fe2000c101524 */
[----:B------:R-:W-:Y:S05]  /*14c20*/  EXIT ;  /* 0x000000000000794d */ /* 0x000fea0003800000 */
.L_x_10601:
        /* <DEDUP_REMOVED lines=12> */
.L_x_10613:
        /* <DEDUP_REMOVED lines=17> */
.L_x_10616:
[----:B------:R-:W-:-:S04]  /*14e00*/  LOP3.LUT R2, R19, 0x80000000, RZ, 0xc0, !PT ;  /* 0x8000000013027812 */ /* 0x000fc800078ec0ff */
[----:B------:R-:W-:-:S04]  /*14e10*/  SHF.R.U32.HI R3, RZ, 0x18, R2 ;  /* 0x00000018ff037819 */ /* 0x000fc80000011602 */
[----:B------:R-:W-:-:S04]  /*14e20*/  LOP3.LUT R0, R0, R3, RZ, 0xfc, !PT ;  /* 0x0000000300007212 */ /* 0x000fc800078efcff */
[----:B------:R-:W-:-:S07]  /*14e30*/  PRMT R8, R0, 0x7610, R8 ;  /* 0x0000761000087816 */ /* 0x000fce0000000008 */
.L_x_10615:
[----:B------:R-:W-:Y:S05]  /*14e40*/  BSYNC B0 ;  /* 0x0000000000007941 */ /* 0x000fea0003800000 */
.L_x_10614:
[----:B------:R-:W-:Y:S01]  /*14e50*/  STG.E.U8 desc[UR36][R16.64], R8 ;  /* 0x0000000810007986 */ /* 0x000fe2000c101124 */
[----:B------:R-:W-:Y:S05]  /*14e60*/  EXIT ;  /* 0x000000000000794d */ /* 0x000fea0003800000 */
.L_x_10612:
        /* <DEDUP_REMOVED lines=17> */
.L_x_10619:
[----:B------:R-:W-:-:S04]  /*14f80*/  LOP3.LUT R2, R19, 0x80000000, RZ, 0xc0, !PT ;  /* 0x8000000013027812 */ /* 0x000fc800078ec0ff */
[----:B------:R-:W-:-:S04]  /*14f90*/  SHF.R.U32.HI R3, RZ, 0x18, R2 ;  /* 0x00000018ff037819 */ /* 0x000fc80000011602 */
[----:B------:R-:W-:-:S04]  /*14fa0*/  LOP3.LUT R0, R0, R3, RZ, 0xfc, !PT ;  /* 0x0000000300007212 */ /* 0x000fc800078efcff */
[----:B------:R-:W-:-:S07]  /*14fb0*/  PRMT R8, R0, 0x7610, R8 ;  /* 0x0000761000087816 */ /* 0x000fce0000000008 */
.L_x_10618:
[----:B------:R-:W-:Y:S05]  /*14fc0*/  BSYNC B0 ;  /* 0x0000000000007941 */ /* 0x000fea0003800000 */
.L_x_10617:
[----:B------:R-:W-:Y:S01]  /*14fd0*/  STG.E.U8 desc[UR36][R16.64], R8 ;  /* 0x0000000810007986 */ /* 0x000fe2000c101124 */
[----:B------:R-:W-:Y:S05]  /*14fe0*/  EXIT ;  /* 0x000000000000794d */ /* 0x000fea0003800000 */
.L_x_10611:
        /* <DEDUP_REMOVED lines=22> */
.L_x_10594:
        /* <DEDUP_REMOVED lines=16> */
.L_x_10622:
[----:B------:R-:W-:Y:S05]  /*15250*/  EXIT ;  /* 0x000000000000794d */ /* 0x000fea0003800000 */
.L_x_10621:
[----:B------:R-:W-:-:S06]  /*15260*/  HADD2.F32 R2, -RZ, R19.H0_H0 ;  /* 0x20000013ff027230 */ /* 0x000fcc0000004100 */
[----:B------:R-:W0:Y:S02]  /*15270*/  F2I.U64.TRUNC R2, R2 ;  /* 0x0000000200027311 */ /* 0x000e24000020d800 */
[----:B0-----:R-:W-:Y:S01]  /*15280*/  STG.E.64 desc[UR36][R16.64], R2 ;  /* 0x0000000210007986 */ /* 0x001fe2000c101b24 */
[----:B------:R-:W-:Y:S05]  /*15290*/  EXIT ;  /* 0x000000000000794d */ /* 0x000fea0003800000 */
.L_x_10620:
[----:B------:R-:W-:-:S06]  /*152a0*/  HADD2.F32 R19, -RZ, R19.H0_H0 ;  /* 0x20000013ff137230 */ /* 0x000fcc0000004100 */
[----:B------:R-:W0:Y:S02]  /*152b0*/  F2I.FTZ.U32.TRUNC.NTZ R19, R19 ;  /* 0x0000001300137305 */ /* 0x000e24000021f000 */
[----:B0-----:R-:W-:Y:S01]  /*152c0*/  STG.E desc[UR36][R16.64], R19 ;  /* 0x0000001310007986 */ /* 0x001fe2000c101924 */
[----:B------:R-:W-:Y:S05]  /*152d0*/  EXIT ;  /* 0x000000000000794d */ /* 0x000fea0003800000 */
.L_x_10623:
        /* <DEDUP_REMOVED lines=10> */
.L_x_28397:


//--------------------- .text._ZN2at6native27unrolled_elementwise_kernelIZZZNS0_49_GLOBAL__N__b919a28f_16_Normalization_cu_5c38458736batch_norm_elementwise_backward_evalERKNS_6TensorES5_S5_S5_ENKUlvE_clEvENKUlvE1_clEvEUlN3c104HalfEffE_St5arrayIPcLm4EELi4E23TrivialOffsetCalculatorILi3EjESE_ILi1EjENS0_6memory12LoadWithCastILi3EEENSH_13StoreWithCastILi1EEEEEviT_T0_T2_T3_T4_T5_ --------------------------
	.section	.text._ZN2at6native27unrolled_elementwise_kernelIZZZNS0_49_GLOBAL__N__b919a28f_16_Normalization_cu_5c38458736batch_norm_elementwise_backward_evalERKNS_6TensorES5_S5_S5_ENKUlvE_clEvENKUlvE1_clEvEUlN3c104HalfEffE_St5arrayIPcLm4EELi4E23TrivialOffsetCalculatorILi3EjESE_ILi1EjENS0_6memory12LoadWithCastILi3EEENSH_13StoreWithCastILi1EEEEEviT_T0_T2_T3_T4_T5_,"ax",@progbits
	.align	128
        .global         _ZN2at6native27unrolled_elementwise_kernelIZZZNS0_49_GLOBAL__N__b919a28f_16_Normalization_cu_5c38458736batch_norm_elementwise_backward_evalERKNS_6TensorES5_S5_S5_ENKUlvE_clEvENKUlvE1_clEvEUlN3c104HalfEffE_St5arrayIPcLm4EELi4E23TrivialOffsetCalculatorILi3EjESE_ILi1EjENS0_6memory12LoadWithCastILi3EEENSH_13StoreWithCastILi1EEEEEviT_T0_T2_T3_T4_T5_
        .type           _ZN2at6native27unrolled_elementwise_kernelIZZZNS0_49_GLOBAL__N__b919a28f_16_Normalization_cu_5c38458736batch_norm_elementwise_backward_evalERKNS_6TensorES5_S5_S5_ENKUlvE_clEvENKUlvE1_clEvEUlN3c104HalfEffE_St5arrayIPcLm4EELi4E23TrivialOffsetCalculatorILi3EjESE_ILi1EjENS0_6memory12LoadWithCastILi3EEENSH_13StoreWithCastILi1EEEEEviT_T0_T2_T3_T4_T5_,@function
        .size           _ZN2at6native27unrolled_elementwise_kernelIZZZNS0_49_GLOBAL__N__b919a28f_16_Normalization_cu_5c38458736batch_norm_elementwise_backward_evalERKNS_6TensorES5_S5_S5_ENKUlvE_clEvENKUlvE1_clEvEUlN3c104HalfEffE_St5arrayIPcLm4EELi4E23TrivialOffsetCalculatorILi3EjESE_ILi1EjENS0_6memory12LoadWithCastILi3EEENSH_13StoreWithCastILi1EEEEEviT_T0_T2_T3_T4_T5_,(.L_x_28398 - _ZN2at6native27unrolled_elementwise_kernelIZZZNS0_49_GLOBAL__N__b919a28f_16_Normalization_cu_5c38458736batch_norm_elementwise_backward_evalERKNS_6TensorES5_S5_S5_ENKUlvE_clEvENKUlvE1_clEvEUlN3c104HalfEffE_St5arrayIPcLm4EELi4E23TrivialOffsetCalculatorILi3EjESE_ILi1EjENS0_6memory12LoadWithCastILi3EEENSH_13StoreWithCastILi1EEEEEviT_T0_T2_T3_T4_T5_)
        .other          _ZN2at6native27unrolled_elementwise_kernelIZZZNS0_49_GLOBAL__N__b919a28f_16_Normalization_cu_5c38458736batch_norm_elementwise_backward_evalERKNS_6TensorES5_S5_S5_ENKUlvE_clEvENKUlvE1_clEvEUlN3c104HalfEffE_St5arrayIPcLm4EELi4E23TrivialOffsetCalculatorILi3EjESE_ILi1EjENS0_6memory12LoadWithCastILi3EEENSH_13StoreWithCastILi1EEEEEviT_T0_T2_T3_T4_T5_,@"STO_CUDA_ENTRY STV_DEFAULT"
_ZN2at6native27unrolled_elementwise_kernelIZZZNS0_49_GLOBAL__N__b919a28f_16_Normalization_cu_5c38458736batch_norm_elementwise_backward_evalERKNS_6TensorES5_S5_S5_ENKUlvE_clEvENKUlvE1_clEvEUlN3c104HalfEffE_St5arrayIPcLm4EELi4E23TrivialOffsetCalculatorILi3EjESE_ILi1EjENS0_6memory12LoadWithCastILi3EEENSH_13StoreWithCastILi1EEEEEviT_T0_T2_T3_T4_T5_:
.text._ZN2at6native27unrolled_elementwise_kernelIZZZNS0_49_GLOBAL__N__b919a28f_16_Normalization_cu_5c38458736batch_norm_elementwise_backward_evalERKNS_6TensorES5_S5_S5_ENKUlvE_clEvENKUlvE1_clEvEUlN3c104HalfEffE_St5arrayIPcLm4EELi4E23TrivialOffsetCalculatorILi3EjESE_ILi1EjENS0_6memory12LoadWithCastILi3EEENSH_13StoreWithCastILi1EEEEEviT_T0_T2_T3_T4_T5_:
        /* <DEDUP_REMOVED lines=36> */
[----:B-1----:R-:W-:-:S04]  /*0240*/  F2FP.F16.F32.PACK_AB R0, RZ, R0 ;  /* 0x00000000ff00723e */ /* 0x002fc800000000ff */
[----:B------:R-:W-:Y:S01]  /*0250*/  PRMT R31, R0, 0x7610, R31 ;  /* 0x00007610001f7816 */ /* 0x000fe2000000001f */
[----:B------:R-:W-:Y:S06]  /*0260*/  BRA `(.L_x_10631) ;  /* 0x0000000c00d07947 */ /* 0x000fec0003800000 */
.L_x_10629:
[----:B------:R-:W2:Y:S02]  /*0270*/  LDG.E.U8 R4, desc[UR36][R4.64] ;  /* 0x0000002404047981 */ /* 0x000ea4000c1e1100 */
[----:B--2---:R-:W-:-:S04]  /*0280*/  I2FP.F32.U32 R0, R4 ;  /* 0x0000000400007245 */ /* 0x004fc80000201000 */
[----:B------:R-:W-:-:S04]  /*0290*/  F2FP.F16.F32.PACK_AB R0, RZ, R0 ;  /* 0x00000000ff00723e */ /* 0x000fc800000000ff */
[----:B------:R-:W-:Y:S01]  /*02a0*/  PRMT R31, R0, 0x7610, R31 ;  /* 0x00007610001f7816 */ /* 0x000fe2000000001f */
[----:B------:R-:W-:Y:S06]  /*02b0*/  BRA `(.L_x_10631) ;  /* 0x0000000c00bc7947 */ /* 0x000fec0003800000 */
.L_x_10628:
        /* <DEDUP_REMOVED lines=8> */
[----:B-1----:R-:W-:-:S04]  /*0340*/  F2FP.F16.F32.PACK_AB R0, RZ, R0 ;  /* 0x00000000ff00723e */ /* 0x002fc800000000ff */
[----:B------:R-:W-:Y:S01]  /*0350*/  PRMT R31, R0, 0x7610, R31 ;  /* 0x00007610001f7816 */ /* 0x000fe2000000001f */
[----:B------:R-:W-:Y:S06]  /*0360*/  BRA `(.L_x_10631) ;  /* 0x0000000c00907947 */ /* 0x000fec0003800000 */
.L_x_10633:
[----:B------:R-:W2:Y:S02]  /*0370*/  LDG.E R4, desc[UR36][R4.64] ;  /* 0x0000002404047981 */ /* 0x000ea4000c1e1900 */
[----:B--2---:R-:W-:-:S04]  /*0380*/  I2FP.F32.S32 R0, R4 ;  /* 0x0000000400007245 */ /* 0x004fc80000201400 */
[----:B------:R-:W-:-:S04]  /*0390*/  F2FP.F16.F32.PACK_AB R0, RZ, R0 ;  /* 0x00000000ff00723e */ /* 0x000fc800000000ff */
[----:B------:R-:W-:Y:S01]  /*03a0*/  PRMT R31, R0, 0x7610, R31 ;  /* 0x00007610001f7816 */ /* 0x000fe2000000001f */
[----:B------:R-:W-:Y:S06]  /*03b0*/  BRA `(.L_x_10631) ;  /* 0x0000000c007c7947 */ /* 0x000fec0003800000 */
.L_x_10632:
[----:B------:R-:W2:Y:S02]  /*03c0*/  LDG.E.U16 R4, desc[UR36][R4.64] ;  /* 0x0000002404047981 */ /* 0x000ea4000c1e1500 */
[----:B--2---:R-:W1:Y:S02]  /*03d0*/  I2F.S16 R0, R4 ;  /* 0x0000000400007306 */ /* 0x004e640000101400 */
[----:B-1----:R-:W-:-:S04]  /*03e0*/  F2FP.F16.F32.PACK_AB R0, RZ, R0 ;  /* 0x00000000ff00723e */ /* 0x002fc800000000ff */
[----:B------:R-:W-:Y:S01]  /*03f0*/  PRMT R31, R0, 0x7610, R31 ;  /* 0x00007610001f7816 */ /* 0x000fe2000000001f */
[----:B------:R-:W-:Y:S06]  /*0400*/  BRA `(.L_x_10631) ;  /* 0x0000000c00687947 */ /* 0x000fec0003800000 */
.L_x_10627:
        /* <DEDUP_REMOVED lines=9> */
.L_x_10635:
[----:B------:R2:W5:Y:S01]  /*04a0*/  LDG.E.U16 R31, desc[UR36][R4.64] ;  /* 0x00000024041f7981 */ /* 0x000562000c1e1500 */
[----:B------:R-:W-:Y:S05]  /*04b0*/  BRA `(.L_x_10631) ;  /* 0x0000000c003c7947 */ /* 0x000fea0003800000 */
.L_x_10634:
        /* <DEDUP_REMOVED lines=9> */
.L_x_10637:
[----:B------:R1:W5:Y:S01]  /*0550*/  LDG.E.U16 R31, desc[UR36][R4.64] ;  /* 0x00000024041f7981 */ /* 0x000362000c1e1500 */
[----:B------:R-:W-:Y:S05]  /*0560*/  BRA `(.L_x_10631) ;  /* 0x0000000c00107947 */ /* 0x000fea0003800000 */
.L_x_10636:
[----:B------:R-:W2:Y:S01]  /*0570*/  LDG.E.64 R4, desc[UR36][R4.64] ;  /* 0x0000002404047981 */ /* 0x000ea2000c1e1b00 */
[----:B------:R-:W-:Y:S01]  /*0580*/  UMOV UR4, 0xf0000000 ;  /* 0xf000000000047882 */ /* 0x000fe20000000000 */
[----:B------:R-:W-:Y:S01]  /*0590*/  UMOV UR5, 0x380fffff ;  /* 0x380fffff00057882 */ /* 0x000fe20000000000 */
[----:B--2---:R-:W1:Y:S01]  /*05a0*/  F2F.F32.F64 R0, R4 ;  /* 0x0000000400007310 */ /* 0x004e620000301000 */
[----:B------:R-:W-:-:S14]  /*05b0*/  DSETP.GEU.AND P0, PT, |R4|, UR4, PT ;  /* 0x0000000404007e2a */ /* 0x000fdc000bf0e200 */
[----:B-1----:R-:W-:-:S05]  /*05c0*/  @!P0 FMUL R0, R0, 1.175494350822287508e-38 ;  /* 0x0080000000008820 */ /* 0x002fca0000400000 */
[----:B------:R-:W-:-:S04]  /*05d0*/  F2FP.F16.F32.PACK_AB R0, RZ, R0 ;  /* 0x00000000ff00723e */ /* 0x000fc800000000ff */
[----:B------:R-:W-:Y:S01]  /*05e0*/  PRMT R31, R0, 0x7610, R31 ;  /* 0x00007610001f7816 */ /* 0x000fe2000000001f */
[----:B------:R-:W-:Y:S06]  /*05f0*/  BRA `(.L_x_10631) ;  /* 0x0000000800ec7947 */ /* 0x000fec0003800000 */
.L_x_10626:
        /* <DEDUP_REMOVED lines=14> */
.L_x_10640:
        /* <DEDUP_REMOVED lines=9> */
.L_x_10639:
        /* <DEDUP_REMOVED lines=28> */
.L_x_10642:
        /* <DEDUP_REMOVED lines=15> */
.L_x_10641:
[----:B------:R-:W2:Y:S02]  /*0a20*/  LDG.E.U16 R0, desc[UR36][R4.64] ;  /* 0x0000002404007981 */ /* 0x000ea4000c1e1500 */
[----:B--2---:R-:W-:-:S05]  /*0a30*/  IMAD.U32 R0, R0, 0x10000, RZ ;  /* 0x0001000000007824 */ /* 0x004fca00078e00ff */
[----:B------:R-:W-:-:S04]  /*0a40*/  F2FP.F16.F32.PACK_AB R0, RZ, R0 ;  /* 0x00000000ff00723e */ /* 0x000fc800000000ff */
[----:B------:R-:W-:Y:S01]  /*0a50*/  PRMT R31, R0, 0x7610, R31 ;  /* 0x00007610001f7816 */ /* 0x000fe2000000001f */
[----:B------:R-:W-:Y:S06]  /*0a60*/  BRA `(.L_x_10631) ;  /* 0x0000000400d07947 */ /* 0x000fec0003800000 */
.L_x_10638:
        /* <DEDUP_REMOVED lines=13> */
.L_x_10645:
        /* <DEDUP_REMOVED lines=21> */
.L_x_10649:
[----:B------:R-:W-:Y:S05]  /*0c90*/  BSYNC B1 ;  /* 0x0000000000017941 */ /* 0x000fea0003800000 */
.L_x_10648:
[----:B------:R-:W-:Y:S01]  /*0ca0*/  LEA R5, R0, 0x3b800000, 0x17 ;  /* 0x3b80000000057811 */ /* 0x000fe200078eb8ff */
[----:B------:R-:W-:-:S05]  /*0cb0*/  IMAD.SHL.U32 R0, R3, 0x100000, RZ ;  /* 0x0010000003007824 */ /* 0x000fca00078e00ff */
[----:B------:R-:W-:-:S07]  /*0cc0*/  LOP3.LUT R0, R5, R0, R6, 0xfe, !PT ;  /* 0x0000000005007212 */ /* 0x000fce00078efe06 */
.L_x_10647:
[----:B------:R-:W-:Y:S05]  /*0cd0*/  BSYNC B0 ;  /* 0x0000000000007941 */ /* 0x000fea0003800000 */
.L_x_10646:
[----:B------:R-:W-:-:S04]  /*0ce0*/  F2FP.F16.F32.PACK_AB R0, RZ, R0 ;  /* 0x00000000ff00723e */ /* 0x000fc800000000ff */
[----:B------:R-:W-:Y:S01]  /*0cf0*/  PRMT R31, R0, 0x7610, R31 ;  /* 0x00007610001f7816 */ /* 0x000fe2000000001f */
[----:B------:R-:W-:Y:S06]  /*0d00*/  BRA `(.L_x_10631) ;  /* 0x0000000400287947 */ /* 0x000fec0003800000 */
.L_x_10644:
        /* <DEDUP_REMOVED lines=21> */
.L_x_10653:
[----:B------:R-:W-:Y:S05]  /*0e60*/  BSYNC B1 ;  /* 0x0000000000017941 */ /* 0x000fea0003800000 */
.L_x_10652:
[----:B------:R-:W-:Y:S01]  /*0e70*/  LEA R5, R0, 0x37800000, 0x17 ;  /* 0x3780000000057811 */ /* 0x000fe200078eb8ff */
[----:B------:R-:W-:-:S05]  /*0e80*/  IMAD.SHL.U32 R0, R3, 0x200000, RZ ;  /* 0x0020000003007824 */ /* 0x000fca00078e00ff */
[----:B------:R-:W-:-:S07]  /*0e90*/  LOP3.LUT R0, R5, R0, R6, 0xfe, !PT ;  /* 0x0000000005007212 */ /* 0x000fce00078efe06 */
.L_x_10651:
[----:B------:R-:W-:Y:S05]  /*0ea0*/  BSYNC B0 ;  /* 0x0000000000007941 */ /* 0x000fea0003800000 */
.L_x_10650:
[----:B------:R-:W-:-:S04]  /*0eb0*/  F2FP.F16.F32.PACK_AB R0, RZ, R0 ;  /* 0x00000000ff00723e */ /* 0x000fc800000000ff */
[----:B------:R-:W-:Y:S01]  /*0ec0*/  PRMT R31, R0, 0x7610, R31 ;  /* 0x00007610001f7816 */ /* 0x000fe2000000001f */
[----:B------:R-:W-:Y:S06]  /*0ed0*/  BRA `(.L_x_10631) ;  /* 0x0000000000b47947 */ /* 0x000fec0003800000 */
.L_x_10643:
        /* <DEDUP_REMOVED lines=14> */
.L_x_10657:
[----:B------:R-:W-:Y:S05]  /*0fc0*/  BSYNC B0 ;  /* 0x0000000000007941 */ /* 0x000fea0003800000 */
.L_x_10656:
[----:B------:R-:W-:-:S04]  /*0fd0*/  F2FP.F16.F32.PACK_AB R0, RZ, R0 ;  /* 0x00000000ff00723e */ /* 0x000fc800000000ff */
[----:B------:R-:W-:Y:S01]  /*0fe0*/  PRMT R31, R0, 0x7610, R31 ;  /* 0x00007610001f7816 */ /* 0x000fe2000000001f */
[----:B------:R-:W-:Y:S06]  /*0ff0*/  BRA `(.L_x_10631) ;  /* 0x00000000006c7947 */ /* 0x000fec0003800000 */
.L_x_10630:
        /* <DEDUP_REMOVED lines=16> */
.L_x_10658:
[----:B------:R-:W-:Y:S01]  /*1100*/  PRMT R31, RZ, 0x7610, R31 ;  /* 0x00007610ff1f7816 */ /* 0x000fe2000000001f */
[----:B------:R-:W-:Y:S06]  /*1110*/  BRA `(.L_x_10631) ;  /* 0x0000000000247947 */ /* 0x000fec0003800000 */
.L_x_10655:
[----:B------:R-:W2:Y:S02]  /*1120*/  LDG.E.64 R4, desc[UR36][R4.64] ;  /* 0x0000002404047981 */ /* 0x000ea4000c1e1b00 */
[----:B--2---:R-:W1:Y:S02]  /*1130*/  I2F.U64 R0, R4 ;  /* 0x0000000400007312 */ /* 0x004e640000301000 */
[----:B-1----:R-:W-:-:S04]  /*1140*/  F2FP.F16.F32.PACK_AB R0, RZ, R0 ;  /* 0x00000000ff00723e */ /* 0x002fc800000000ff */
[----:B------:R-:W-:Y:S01]  /*1150*/  PRMT R31, R0, 0x7610, R31 ;  /* 0x00007610001f7816 */ /* 0x000fe2000000001f */
[----:B------:R-:W-:Y:S06]  /*1160*/  BRA `(.L_x_10631) ;  /* 0x0000000000107947 */ /* 0x000fec0003800000 */
.L_x_10654:
[----:B------:R-:W2:Y:S02]  /*1170*/  LDG.E R4, desc[UR36][R4.64] ;  /* 0x0000002404047981 */ /* 0x000ea4000c1e1900 */
[----:B--2---:R-:W-:-:S04]  /*1180*/  I2FP.F32.U32 R0, R4 ;  /* 0x0000000400007245 */ /* 0x004fc80000201000 */
[----:B------:R-:W-:-:S04]  /*1190*/  F2FP.F16.F32.PACK_AB R0, RZ, R0 ;  /* 0x00000000ff00723e */ /* 0x000fc800000000ff */
[----:B------:R-:W-:-:S07]  /*11a0*/  PRMT R31, R0, 0x7610, R31 ;  /* 0x00007610001f7816 */ /* 0x000fce000000001f */
.L_x_10631:
[----:B-12---:R-:W1:Y:S01]  /*11b0*/  LDC.64 R4, c[0x0][0x228] ;  /* 0x00008a00ff047b82 */ /* 0x006e620000000a00 */
        /* <DEDUP_REMOVED lines=19> */
.L_x_10663:
[----:B------:R-:W2:Y:S02]  /*12f0*/  LDG.E.U8 R4, desc[UR36][R4.64] ;  /* 0x0000002404047981 */ /* 0x000ea4000c1e1100 */
[----:B--2---:R-:W-:Y:S01]  /*1300*/  I2FP.F32.U32 R30, R4 ;  /* 0x00000004001e7245 */ /* 0x004fe20000201000 */
[----:B------:R-:W-:Y:S06]  /*1310*/  BRA `(.L_x_10665) ;  /* 0x0000000c002c7947 */ /* 0x000fec0003800000 */
.L_x_10662:
        /* <DEDUP_REMOVED lines=9> */
.L_x_10667:
[----:B------:R-:W2:Y:S02]  /*13b0*/  LDG.E R4, desc[UR36][R4.64] ;  /* 0x0000002404047981 */ /* 0x000ea4000c1e1900 */
[----:B--2---:R-:W-:Y:S01]  /*13c0*/  I2FP.F32.S32 R30, R4 ;  /* 0x00000004001e7245 */ /* 0x004fe20000201400 */
[----:B------:R-:W-:Y:S06]  /*13d0*/  BRA `(.L_x_10665) ;  /* 0x0000000800fc7947 */ /* 0x000fec0003800000 */
.L_x_10666:
[----:B------:R-:W2:Y:S02]  /*13e0*/  LDG.E.U16 R4, desc[UR36][R4.64] ;  /* 0x0000002404047981 */ /* 0x000ea4000c1e1500 */
[----:B--2---:R3:W4:Y:S01]  /*13f0*/  I2F.S16 R30, R4 ;  /* 0x00000004001e7306 */ /* 0x0047220000101400 */
[----:B------:R-:W-:Y:S05]  /*1400*/  BRA `(.L_x_10665) ;  /* 0x0000000800f07947 */ /* 0x000fea0003800000 */
.L_x_10661:
        /* <DEDUP_REMOVED lines=8> */
.L_x_10669:
[----:B------:R-:W2:Y:S02]  /*1490*/  LDG.E.U16 R4, desc[UR36][R4.64] ;  /* 0x0000002404047981 */ /* 0x000ea4000c1e1500 */
[----:B--2---:R-:W-:Y:S01]  /*14a0*/  HADD2.F32 R30, -RZ, R4.H0_H0 ;  /* 0x20000004ff1e7230 */ /* 0x004fe20000004100 */
[----:B------:R-:W-:Y:S06]  /*14b0*/  BRA `(.L_x_10665) ;  /* 0x0000000800c47947 */ /* 0x000fec0003800000 */
.L_x_10668:
        /* <DEDUP_REMOVED lines=8> */
.L_x_10671:
[----:B------:R-:W2:Y:S02]  /*1540*/  LDG.E.U16 R4, desc[UR36][R4.64] ;  /* 0x0000002404047981 */ /* 0x000ea4000c1e1500 */
[----:B--2---:R-:W-:Y:S01]  /*1550*/  HADD2.F32 R30, -RZ, R4.H0_H0 ;  /* 0x20000004ff1e7230 */ /* 0x004fe20000004100 */
[----:B------:R-:W-:Y:S06]  /*1560*/  BRA `(.L_x_10665) ;  /* 0x0000000800987947 */ /* 0x000fec0003800000 */
.L_x_10670:
[----:B------:R-:W2:Y:S01]  /*1570*/  LDG.E.64 R4, desc[UR36][R4.64] ;  /* 0x0000002404047981 */ /* 0x000ea2000c1e1b00 */
[----:B------:R-:W-:Y:S01]  /*1580*/  UMOV UR4, 0xf0000000 ;  /* 0xf000000000047882 */ /* 0x000fe20000000000 */
[----:B------:R-:W-:Y:S01]  /*1590*/  UMOV UR5, 0x380fffff ;  /* 0x380fffff00057882 */ /* 0x000fe20000000000 */
[----:B--2---:R-:W1:Y:S01]  /*15a0*/  F2F.F32.F64 R30, R4 ;  /* 0x00000004001e7310 */ /* 0x004e620000301000 */
[----:B------:R-:W-:-:S14]  /*15b0*/  DSETP.GEU.AND P0, PT, |R4|, UR4, PT ;  /* 0x0000000404007e2a */ /* 0x000fdc000bf0e200 */
[----:B-1----:R-:W-:Y:S01]  /*15c0*/  @!P0 FMUL R30, R30, 1.175494350822287508e-38 ;  /* 0x008000001e1e8820 */ /* 0x002fe20000400000 */
[----:B------:R-:W-:Y:S06]  /*15d0*/  BRA `(.L_x_10665) ;  /* 0x00000008007c7947 */ /* 0x000fec0003800000 */
.L_x_10660:
        /* <DEDUP_REMOVED lines=12> */
.L_x_10674:
[----:B------:R-:W2:Y:S01]  /*16a0*/  LDG.E.64 R4, desc[UR36][R4.64] ;  /* 0x0000002404047981 */ /* 0x000ea2000c1e1b00 */
[----:B------:R-:W-:Y:S01]  /*16b0*/  UMOV UR4, 0xf0000000 ;  /* 0xf000000000047882 */ /* 0x000fe20000000000 */
[----:B------:R-:W-:Y:S01]  /*16c0*/  UMOV UR5, 0x380fffff ;  /* 0x380fffff00057882 */ /* 0x000fe20000000000 */
[----:B--2---:R-:W1:Y:S01]  /*16d0*/  F2F.F32.F64 R30, R4 ;  /* 0x00000004001e7310 */ /* 0x004e620000301000 */
[----:B------:R-:W-:-:S14]  /*16e0*/  DSETP.GEU.AND P0, PT, |R4|, UR4, PT ;  /* 0x0000000404007e2a */ /* 0x000fdc000bf0e200 */
[----:B-1----:R-:W-:Y:S01]  /*16f0*/  @!P0 FMUL R30, R30, 1.175494350822287508e-38 ;  /* 0x008000001e1e8820 */ /* 0x002fe20000400000 */
[----:B------:R-:W-:Y:S06]  /*1700*/  BRA `(.L_x_10665) ;  /* 0x0000000800307947 */ /* 0x000fec0003800000 */
.L_x_10673:
        /* <DEDUP_REMOVED lines=26> */
.L_x_10676:
        /* <DEDUP_REMOVED lines=13> */
.L_x_10675:
[----:B------:R-:W2:Y:S02]  /*1980*/  LDG.E.U16 R4, desc[UR36][R4.64] ;  /* 0x0000002404047981 */ /* 0x000ea4000c1e1500 */
[----:B--2---:R-:W-:Y:S01]  /*1990*/  IMAD.U32 R30, R4, 0x10000, RZ ;  /* 0x00010000041e7824 */ /* 0x004fe200078e00ff */
[----:B------:R-:W-:Y:S06]  /*19a0*/  BRA `(.L_x_10665) ;  /* 0x0000000400887947 */ /* 0x000fec0003800000 */
.L_x_10672:
        /* <DEDUP_REMOVED lines=11> */
.L_x_10679:
        /* <DEDUP_REMOVED lines=20> */
.L_x_10681:
[----:B------:R-:W-:Y:S05]  /*1ba0*/  BSYNC B0 ;  /* 0x0000000000007941 */ /* 0x000fea0003800000 */
.L_x_10680:
[----:B------:R-:W-:Y:S01]  /*1bb0*/  IMAD.SHL.U32 R3, R3, 0x100000, RZ ;  /* 0x0010000003037824 */ /* 0x000fe200078e00ff */
[----:B------:R-:W-:-:S04]  /*1bc0*/  LEA R5, R0, 0x3b800000, 0x17 ;  /* 0x3b80000000057811 */ /* 0x000fc800078eb8ff */
[----:B------:R-:W-:Y:S01]  /*1bd0*/  LOP3.LUT R30, R5, R3, R30, 0xfe, !PT ;  /* 0x00000003051e7212 */ /* 0x000fe200078efe1e */
[----:B------:R-:W-:Y:S06]  /*1be0*/  BRA `(.L_x_10665) ;  /* 0x0000000000f87947 */ /* 0x000fec0003800000 */
.L_x_10678:
        /* <DEDUP_REMOVED lines=20> */
.L_x_10683:
[----:B------:R-:W-:Y:S05]  /*1d30*/  BSYNC B0 ;  /* 0x0000000000007941 */ /* 0x000fea0003800000 */
.L_x_10682:
[----:B------:R-:W-:Y:S01]  /*1d40*/  IMAD.SHL.U32 R3, R3, 0x200000, RZ ;  /* 0x0020000003037824 */ /* 0x000fe200078e00ff */
[----:B------:R-:W-:-:S04]  /*1d50*/  LEA R5, R0, 0x37800000, 0x17 ;  /* 0x3780000000057811 */ /* 0x000fc800078eb8ff */
[----:B------:R-:W-:Y:S01]  /*1d60*/  LOP3.LUT R30, R5, R3, R30, 0xfe, !PT ;  /* 0x00000003051e7212 */ /* 0x000fe200078efe1e */
[----:B------:R-:W-:Y:S06]  /*1d70*/  BRA `(.L_x_10665) ;  /* 0x0000000000947947 */ /* 0x000fec0003800000 */
.L_x_10677:
        /* <DEDUP_REMOVED lines=14> */
.L_x_10664:
        /* <DEDUP_REMOVED lines=16> */
.L_x_10686:
[----:B------:R-:W-:Y:S01]  /*1f60*/  IMAD.MOV.U32 R30, RZ, RZ, RZ ;  /* 0x000000ffff1e7224 */ /* 0x000fe200078e00ff */
[----:B------:R-:W-:Y:S06]  /*1f70*/  BRA `(.L_x_10665) ;  /* 0x0000000000147947 */ /* 0x000fec0003800000 */
.L_x_10685:
[----:B------:R-:W2:Y:S02]  /*1f80*/  LDG.E.64 R4, desc[UR36][R4.64] ;  /* 0x0000002404047981 */ /* 0x000ea4000c1e1b00 */
[----:B--2---:R1:W2:Y:S01]  /*1f90*/  I2F.U64 R30, R4 ;  /* 0x00000004001e7312 */ /* 0x0042a20000301000 */
[----:B------:R-:W-:Y:S05]  /*1fa0*/  BRA `(.L_x_10665) ;  /* 0x0000000000087947 */ /* 0x000fea0003800000 */
.L_x_10684:
[----:B------:R-:W2:Y:S02]  /*1fb0*/  LDG.E R4, desc[UR36][R4.64] ;  /* 0x0000002404047981 */ /* 0x000ea4000c1e1900 */
[----:B--2---:R-:W-:-:S07]  /*1fc0*/  I2FP.F32.U32 R30, R4 ;  /* 0x00000004001e7245 */ /* 0x004fce0000201000 */
.L_x_10665:
[----:B------:R-:W-:Y:S05]  /*1fd0*/  BSYNC B6 ;  /* 0x0000000000067941 */ /* 0x000fea0003800000 */
.L_x_10659:
        /* <DEDUP_REMOVED lines=18> */
[----:B---3--:R3:W0:Y:S01]  /*2100*/  I2F.S16 R29, R4 ;  /* 0x00000004001d7306 */ /* 0x0086220000101400 */
[----:B------:R-:W-:Y:S05]  /*2110*/  BRA `(.L_x_10693) ;  /* 0x0000000c00387947 */ /* 0x000fea0003800000 */
.L_x_10691:
[----:B------:R-:W3:Y:S02]  /*2120*/  LDG.E.U8 R4, desc[UR36][R4.64] ;  /* 0x0000002404047981 */ /* 0x000ee4000c1e1100 */
[----:B---3--:R-:W-:Y:S01]  /*2130*/  I2FP.F32.U32 R29, R4 ;  /* 0x00000004001d7245 */ /* 0x008fe20000201000 */
[----:B------:R-:W-:Y:S06]  /*2140*/  BRA `(.L_x_10693) ;  /* 0x0000000c002c7947 */ /* 0x000fec0003800000 */
.L_x_10690:
        /* <DEDUP_REMOVED lines=9> */
.L_x_10695:
[----:B------:R-:W3:Y:S02]  /*21e0*/  LDG.E R4, desc[UR36][R4.64] ;  /* 0x0000002404047981 */ /* 0x000ee4000c1e1900 */
[----:B---3--:R-:W-:Y:S01]  /*21f0*/  I2FP.F32.S32 R29, R4 ;  /* 0x00000004001d7245 */ /* 0x008fe20000201400 */
[----:B------:R-:W-:Y:S06]  /*2200*/  BRA `(.L_x_10693) ;  /* 0x0000000800fc7947 */ /* 0x000fec0003800000 */
.L_x_10694:
[----:B------:R-:W3:Y:S02]  /*2210*/  LDG.E.U16 R4, desc[UR36][R4.64] ;  /* 0x0000002404047981 */ /* 0x000ee4000c1e1500 */
[----:B---3--:R0:W1:Y:S01]  /*2220*/  I2F.S16 R29, R4 ;  /* 0x00000004001d7306 */ /* 0x0080620000101400 */
[----:B------:R-:W-:Y:S05]  /*2230*/  BRA `(.L_x_10693) ;  /* 0x0000000800f07947 */ /* 0x000fea0003800000 */
.L_x_10689:
        /* <DEDUP_REMOVED lines=8> */
.L_x_10697:
[----:B------:R-:W3:Y:S02]  /*22c0*/  LDG.E.U16 R4, desc[UR36][R4.64] ;  /* 0x0000002404047981 */ /* 0x000ee4000c1e1500 */
[----:B---3--:R-:W-:Y:S01]  /*22d0*/  HADD2.F32 R29, -RZ, R4.H0_H0 ;  /* 0x20000004ff1d7230 */ /* 0x008fe20000004100 */
[----:B------:R-:W-:Y:S06]  /*22e0*/  BRA `(.L_x_10693) ;  /* 0x0000000800c47947 */ /* 0x000fec0003800000 */
.L_x_10696:
        /* <DEDUP_REMOVED lines=8> */
.L_x_10699:
[----:B------:R-:W3:Y:S02]  /*2370*/  LDG.E.U16 R4, desc[UR36][R4.64] ;  /* 0x0000002404047981 */ /* 0x000ee4000c1e1500 */
[----:B---3--:R-:W-:Y:S01]  /*2380*/  HADD2.F32 R29, -RZ, R4.H0_H0 ;  /* 0x20000004ff1d7230 */ /* 0x008fe20000004100 */
[----:B------:R-:W-:Y:S06]  /*2390*/  BRA `(.L_x_10693) ;  /* 0x0000000800987947 */ /* 0x000fec0003800000 */
.L_x_10698:
[----:B------:R-:W3:Y:S01]  /*23a0*/  LDG.E.64 R4, desc[UR36][R4.64] ;  /* 0x0000002404047981 */ /* 0x000ee2000c1e1b00 */
[----:B------:R-:W-:Y:S01]  /*23b0*/  UMOV UR4, 0xf0000000 ;  /* 0xf000000000047882 */ /* 0x000fe20000000000 */
[----:B------:R-:W-:Y:S01]  /*23c0*/  UMOV UR5, 0x380fffff ;  /* 0x380fffff00057882 */ /* 0x000fe20000000000 */
[----:B---3--:R-:W0:Y:S01]  /*23d0*/  F2F.F32.F64 R29, R4 ;  /* 0x00000004001d7310 */ /* 0x008e220000301000 */
[----:B------:R-:W-:-:S14]  /*23e0*/  DSETP.GEU.AND P0, PT, |R4|, UR4, PT ;  /* 0x0000000404007e2a */ /* 0x000fdc000bf0e200 */
[----:B0-----:R-:W-:Y:S01]  /*23f0*/  @!P0 FMUL R29, R29, 1.175494350822287508e-38 ;  /* 0x008000001d1d8820 */ /* 0x001fe20000400000 */
[----:B------:R-:W-:Y:S06]  /*2400*/  BRA `(.L_x_10693) ;  /* 0x00000008007c7947 */ /* 0x000fec0003800000 */
.L_x_10688:
        /* <DEDUP_REMOVED lines=12> */
.L_x_10702:
[----:B------:R-:W3:Y:S01]  /*24d0*/  LDG.E.64 R4, desc[UR36][R4.64] ;  /* 0x0000002404047981 */ /* 0x000ee2000c1e1b00 */
[----:B------:R-:W-:Y:S01]  /*24e0*/  UMOV UR4, 0xf0000000 ;  /* 0xf000000000047882 */ /* 0x000fe20000000000 */
[----:B------:R-:W-:Y:S01]  /*24f0*/  UMOV UR5, 0x380fffff ;  /* 0x380fffff00057882 */ /* 0x000fe20000000000 */
[----:B---3--:R-:W0:Y:S01]  /*2500*/  F2F.F32.F64 R29, R4 ;  /* 0x00000004001d7310 */ /* 0x008e220000301000 */
[----:B------:R-:W-:-:S14]  /*2510*/  DSETP.GEU.AND P0, PT, |R4|, UR4, PT ;  /* 0x0000000404007e2a */ /* 0x000fdc000bf0e200 */
[----:B0-----:R-:W-:Y:S01]  /*2520*/  @!P0 FMUL R29, R29, 1.175494350822287508e-38 ;  /* 0x008000001d1d8820 */ /* 0x001fe20000400000 */
[----:B------:R-:W-:Y:S06]  /*2530*/  BRA `(.L_x_10693) ;  /* 0x0000000800307947 */ /* 0x000fec0003800000 */
.L_x_10701:
        /* <DEDUP_REMOVED lines=26> */
.L_x_10704:
        /* <DEDUP_REMOVED lines=13> */
.L_x_10703:
[----:B------:R-:W3:Y:S02]  /*27b0*/  LDG.E.U16 R4, desc[UR36][R4.64] ;  /* 0x0000002404047981 */ /* 0x000ee4000c1e1500 */
[----:B---3--:R-:W-:Y:S01]  /*27c0*/  IMAD.U32 R29, R4, 0x10000, RZ ;  /* 0x00010000041d7824 */ /* 0x008fe200078e00ff */
[----:B------:R-:W-:Y:S06]  /*27d0*/  BRA `(.L_x_10693) ;  /* 0x0000000400887947 */ /* 0x000fec0003800000 */
.L_x_10700:
        /* <DEDUP_REMOVED lines=11> */
.L_x_10707:
        /* <DEDUP_REMOVED lines=20> */
.L_x_10709:
[----:B------:R-:W-:Y:S05]  /*29d0*/  BSYNC B0 ;  /* 0x0000000000007941 */ /* 0x000fea0003800000 */
.L_x_10708:
[----:B------:R-:W-:Y:S01]  /*29e0*/  IMAD.SHL.U32 R3, R3, 0x100000, RZ ;  /* 0x0010000003037824 */ /* 0x000fe200078e00ff */
[----:B------:R-:W-:-:S04]  /*29f0*/  LEA R0, R0, 0x3b800000, 0x17 ;  /* 0x3b80000000007811 */ /* 0x000fc800078eb8ff */
[----:B------:R-:W-:Y:S01]  /*2a00*/  LOP3.LUT R29, R0, R3, R29, 0xfe, !PT ;  /* 0x00000003001d7212 */ /* 0x000fe200078efe1d */
[----:B------:R-:W-:Y:S06]  /*2a10*/  BRA `(.L_x_10693) ;  /* 0x0000000000f87947 */ /* 0x000fec0003800000 */
.L_x_10706:
        /* <DEDUP_REMOVED lines=20> */
.L_x_10711:
[----:B------:R-:W-:Y:S05]  /*2b60*/  BSYNC B0 ;  /* 0x0000000000007941 */ /* 0x000fea0003800000 */
.L_x_10710:
[----:B------:R-:W-:Y:S01]  /*2b70*/  IMAD.SHL.U32 R3, R3, 0x200000, RZ ;  /* 0x0020000003037824 */ /* 0x000fe200078e00ff */
[----:B------:R-:W-:-:S04]  /*2b80*/  LEA R0, R0, 0x37800000, 0x17 ;  /* 0x3780000000007811 */ /* 0x000fc800078eb8ff */
[----:B------:R-:W-:Y:S01]  /*2b90*/  LOP3.LUT R29, R0, R3, R29, 0xfe, !PT ;  /* 0x00000003001d7212 */ /* 0x000fe200078efe1d */
[----:B------:R-:W-:Y:S06]  /*2ba0*/  BRA `(.L_x_10693) ;  /* 0x0000000000947947 */ /* 0x000fec0003800000 */
.L_x_10705:
        /* <DEDUP_REMOVED lines=14> */
.L_x_10692:
        /* <DEDUP_REMOVED lines=16> */
.L_x_10714:
[----:B------:R-:W-:Y:S01]  /*2d90*/  IMAD.MOV.U32 R29, RZ, RZ, RZ ;  /* 0x000000ffff1d7224 */ /* 0x000fe200078e00ff */
[----:B------:R-:W-:Y:S06]  /*2da0*/  BRA `(.L_x_10693) ;  /* 0x0000000000147947 */ /* 0x000fec0003800000 */
.L_x_10713:
[----:B------:R-:W3:Y:S02]  /*2db0*/  LDG.E.64 R4, desc[UR36][R4.64] ;  /* 0x0000002404047981 */ /* 0x000ee4000c1e1b00 */
[----:B---3--:R0:W1:Y:S01]  /*2dc0*/  I2F.U64 R29, R4 ;  /* 0x00000004001d7312 */ /* 0x0080620000301000 */
[----:B------:R-:W-:Y:S05]  /*2dd0*/  BRA `(.L_x_10693) ;  /* 0x0000000000087947 */ /* 0x000fea0003800000 */
.L_x_10712:
[----:B------:R-:W3:Y:S02]  /*2de0*/  LDG.E R4, desc[UR36][R4.64] ;  /* 0x0000002404047981 */ /* 0x000ee4000c1e1900 */
[----:B---3--:R-:W-:-:S07]  /*2df0*/  I2FP.F32.U32 R29, R4 ;  /* 0x00000004001d7245 */ /* 0x008fce0000201000 */
.L_x_10693:
[----:B------:R-:W-:Y:S05]  /*2e00*/  BSYNC B6 ;  /* 0x0000000000067941 */ /* 0x000fea0003800000 */
.L_x_10687:
[----:B------:R-:W-:-:S07]  /*2e10*/  VIADD R25, R25, 0x80 ;  /* 0x0000008019197836 */ /* 0x000fce0000000000 */
.L_x_10625:
[----:B------:R-:W-:Y:S05]  /*2e20*/  BSYNC B7 ;  /* 0x0000000000077941 */ /* 0x000fea0003800000 */
.L_x_10624:
[----:B------:R-:W-:Y:S01]  /*2e30*/  ISETP.GE.AND P0, PT, R25, R24, PT ;  /* 0x000000181900720c */ /* 0x000fe20003f06270 */
[----:B------:R-:W-:Y:S01]  /*2e40*/  BSSY B7, `(.L_x_10715) ;  /* 0x00002d4000077945 */ /* 0x000fe20003800000 */
[----:B------:R-:W-:-:S11]  /*2e50*/  IMAD.MOV.U32 R28, RZ, RZ, RZ ;  /* 0x000000ffff1c7224 */ /* 0x000fd600078e00ff */
        /* <DEDUP_REMOVED lines=19> */
[----:B---3--:R-:W0:Y:S02]  /*2f90*/  I2F.S16 R0, R4 ;  /* 0x0000000400007306 */ /* 0x008e240000101400 */
[----:B0-----:R-:W-:-:S04]  /*2fa0*/  F2FP.F16.F32.PACK_AB R0, RZ, R0 ;  /* 0x00000000ff00723e */ /* 0x001fc800000000ff */
[----:B------:R-:W-:Y:S01]  /*2fb0*/  PRMT R32, R0, 0x7610, R32 ;  /* 0x0000761000207816 */ /* 0x000fe20000000020 */
[----:B------:R-:W-:Y:S06]  /*2fc0*/  BRA `(.L_x_10722) ;  /* 0x0000000c00d07947 */ /* 0x000fec0003800000 */
.L_x_10720:
[----:B------:R-:W3:Y:S02]  /*2fd0*/  LDG.E.U8 R4, desc[UR36][R4.64] ;  /* 0x0000002404047981 */ /* 0x000ee4000c1e1100 */
[----:B---3--:R-:W-:-:S04]  /*2fe0*/  I2FP.F32.U32 R0, R4 ;  /* 0x0000000400007245 */ /* 0x008fc80000201000 */
[----:B------:R-:W-:-:S04]  /*2ff0*/  F2FP.F16.F32.PACK_AB R0, RZ, R0 ;  /* 0x00000000ff00723e */ /* 0x000fc800000000ff */
[----:B------:R-:W-:Y:S01]  /*3000*/  PRMT R32, R0, 0x7610, R32 ;  /* 0x0000761000207816 */ /* 0x000fe20000000020 */
[----:B------:R-:W-:Y:S06]  /*3010*/  BRA `(.L_x_10722) ;  /* 0x0000000c00bc7947 */ /* 0x000fec0003800000 */
.L_x_10719:
[----:B------:R-:W-:-:S13]  /*3020*/  ISETP.NE.AND P0, PT, R0, 0x2, PT ;  /* 0x000000020000780c */ /* 0x000fda0003f05270 */
[----:B------:R-:W-:Y:S05]  /*3030*/  @!P0 BRA `(.L_x_10723) ;  /* 0x0000000000388947 */ /* 0x000fea0003800000 */
[----:B------:R-:W-:-:S13]  /*3040*/  ISETP.NE.AND P0, PT, R0, 0x3, PT ;  /* 0x000000030000780c */ /* 0x000fda0003f05270 */
[----:B------:R-:W-:Y:S05]  /*3050*/  @!P0 BRA `(.L_x_10724) ;  /* 0x00000000001c8947 */ /* 0x000fea0003800000 */
[----:B------:R-:W-:-:S13]  /*3060*/  ISETP.NE.AND P0, PT, R0, 0x4, PT ;  /* 0x000000040000780c */ /* 0x000fda0003f05270 */
[----:B------:R-:W-:Y:S05]  /*3070*/  @P0 BRA `(.L_x_10721) ;  /* 0x0000000c00380947 */ /* 0x000fea0003800000 */
[----:B------:R-:W3:Y:S02]  /*3080*/  LDG.E.64 R4, desc[UR36][R4.64] ;  /* 0x0000002404047981 */ /* 0x000ee4000c1e1b00 */
[----:B---3--:R-:W0:Y:S02]  /*3090*/  I2F.S64 R0, R4 ;  /* 0x0000000400007312 */ /* 0x008e240000301400 */
[----:B0-----:R-:W-:-:S04]  /*30a0*/  F2FP.F16.F32.PACK_AB R0, RZ, R0 ;  /* 0x00000000ff00723e */ /* 0x001fc800000000ff */
[----:B------:R-:W-:Y:S01]  /*30b0*/  PRMT R32, R0, 0x7610, R32 ;  /* 0x0000761000207816 */ /* 0x000fe20000000020 */
[----:B------:R-:W-:Y:S06]  /*30c0*/  BRA `(.L_x_10722) ;  /* 0x0000000c00907947 */ /* 0x000fec0003800000 */
.L_x_10724:
[----:B------:R-:W3:Y:S02]  /*30d0*/  LDG.E R4, desc[UR36][R4.64] ;  /* 0x0000002404047981 */ /* 0x000ee4000c1e1900 */
[----:B---3--:R-:W-:-:S04]  /*30e0*/  I2FP.F32.S32 R0, R4 ;  /* 0x0000000400007245 */ /* 0x008fc80000201400 */
[----:B------:R-:W-:-:S04]  /*30f0*/  F2FP.F16.F32.PACK_AB R0, RZ, R0 ;  /* 0x00000000ff00723e */ /* 0x000fc800000000ff */
[----:B------:R-:W-:Y:S01]  /*3100*/  PRMT R32, R0, 0x7610, R32 ;  /* 0x0000761000207816 */ /* 0x000fe20000000020 */
[----:B------:R-:W-:Y:S06]  /*3110*/  BRA `(.L_x_10722) ;  /* 0x0000000c007c7947 */ /* 0x000fec0003800000 */
.L_x_10723:
[----:B------:R-:W3:Y:S02]  /*3120*/  LDG.E.U16 R4, desc[UR36][R4.64] ;  /* 0x0000002404047981 */ /* 0x000ee4000c1e1500 */
[----:B---3--:R-:W0:Y:S02]  /*3130*/  I2F.S16 R0, R4 ;  /* 0x0000000400007306 */ /* 0x008e240000101400 */
[----:B0-----:R-:W-:-:S04]  /*3140*/  F2FP.F16.F32.PACK_AB R0, RZ, R0 ;  /* 0x00000000ff00723e */ /* 0x001fc800000000ff */
[----:B------:R-:W-:Y:S01]  /*3150*/  PRMT R32, R0, 0x7610, R32 ;  /* 0x0000761000207816 */ /* 0x000fe20000000020 */
[----:B------:R-:W-:Y:S06]  /*3160*/  BRA `(.L_x_10722) ;  /* 0x0000000c00687947 */ /* 0x000fec0003800000 */
.L_x_10718:
[----:B------:R-:W-:-:S13]  /*3170*/  ISETP.GT.AND P0, PT, R0, 0x6, PT ;  /* 0x000000060000780c */ /* 0x000fda0003f04270 */
[----:B------:R-:W-:Y:S05]  /*3180*/  @P0 BRA `(.L_x_10725) ;  /* 0x0000000000240947 */ /* 0x000fea0003800000 */
[----:B------:R-:W-:-:S13]  /*3190*/  ISETP.NE.AND P0, PT, R0, 0x5, PT ;  /* 0x000000050000780c */ /* 0x000fda0003f05270 */
[----:B------:R-:W-:Y:S05]  /*31a0*/  @!P0 BRA `(.L_x_10726) ;  /* 0x0000000000148947 */ /* 0x000fea0003800000 */
[----:B------:R-:W-:-:S13]  /*31b0*/  ISETP.NE.AND P0, PT, R0, 0x6, PT ;  /* 0x000000060000780c */ /* 0x000fda0003f05270 */
[----:B------:R-:W-:Y:S05]  /*31c0*/  @P0 BRA `(.L_x_10721) ;  /* 0x0000000800e40947 */ /* 0x000fea0003800000 */
[----:B------:R-:W3:Y:S02]  /*31d0*/  LDG.E R4, desc[UR36][R4.64] ;  /* 0x0000002404047981 */ /* 0x000ee4000c1e1900 */
[----:B---3--:R-:W-:Y:S01]  /*31e0*/  F2FP.F16.F32.PACK_AB R32, RZ, R4 ;  /* 0x00000004ff20723e */ /* 0x008fe200000000ff */
[----:B------:R-:W-:Y:S06]  /*31f0*/  BRA `(.L_x_10722) ;  /* 0x0000000c00447947 */ /* 0x000fec0003800000 */
.L_x_10726:
[----:B------:R0:W5:Y:S01]  /*3200*/  LDG.E.U16 R32, desc[UR36][R4.64] ;  /* 0x0000002404207981 */ /* 0x000162000c1e1500 */
[----:B------:R-:W-:Y:S05]  /*3210*/  BRA `(.L_x_10722) ;  /* 0x0000000c003c7947 */ /* 0x000fea0003800000 */
.L_x_10725:
[----:B------:R-:W-:-:S13]  /*3220*/  ISETP.NE.AND P0, PT, R0, 0x7, PT ;  /* 0x000000070000780c */ /* 0x000fda0003f05270 */
[----:B------:R-:W-:Y:S05]  /*3230*/  @!P0 BRA `(.L_x_10727) ;  /* 0x0000000000248947 */ /* 0x000fea0003800000 */
[----:B------:R-:W-:-:S13]  /*3240*/  ISETP.NE.AND P0, PT, R0, 0x8, PT ;  /* 0x000000080000780c */ /* 0x000fda0003f05270 */
[----:B------:R-:W-:Y:S05]  /*3250*/  @!P0 BRA `(.L_x_10728) ;  /* 0x0000000000148947 */ /* 0x000fea0003800000 */
[----:B------:R-:W-:-:S13]  /*3260*/  ISETP.NE.AND P0, PT, R0, 0x9, PT ;  /* 0x000000090000780c */ /* 0x000fda0003f05270 */
[----:B------:R-:W-:Y:S05]  /*3270*/  @P0 BRA `(.L_x_10721) ;  /* 0x0000000800b80947 */ /* 0x000fea0003800000 */
[----:B------:R-:W3:Y:S02]  /*3280*/  LDG.E R4, desc[UR36][R4.64] ;  /* 0x0000002404047981 */ /* 0x000ee4000c1e1900 */
[----:B---3--:R-:W-:Y:S01]  /*3290*/  F2FP.F16.F32.PACK_AB R32, RZ, R4 ;  /* 0x00000004ff20723e */ /* 0x008fe200000000ff */
[----:B------:R-:W-:Y:S06]  /*32a0*/  BRA `(.L_x_10722) ;  /* 0x0000000c00187947 */ /* 0x000fec0003800000 */
.L_x_10728:
[----:B------:R3:W5:Y:S01]  /*32b0*/  LDG.E.U16 R32, desc[UR36][R4.64] ;  /* 0x0000002404207981 */ /* 0x000762000c1e1500 */
[----:B------:R-:W-:Y:S05]  /*32c0*/  BRA `(.L_x_10722) ;  /* 0x0000000c00107947 */ /* 0x000fea0003800000 */
.L_x_10727:
[----:B------:R-:W3:Y:S01]  /*32d0*/  LDG.E.64 R4, desc[UR36][R4.64] ;  /* 0x0000002404047981 */ /* 0x000ee2000c1e1b00 */
[----:B------:R-:W-:Y:S01]  /*32e0*/  UMOV UR4, 0xf0000000 ;  /* 0xf000000000047882 */ /* 0x000fe20000000000 */
[----:B------:R-:W-:Y:S01]  /*32f0*/  UMOV UR5, 0x380fffff ;  /* 0x380fffff00057882 */ /* 0x000fe20000000000 */
[----:B---3--:R-:W0:Y:S01]  /*3300*/  F2F.F32.F64 R0, R4 ;  /* 0x0000000400007310 */ /* 0x008e220000301000 */
[----:B------:R-:W-:-:S14]  /*3310*/  DSETP.GEU.AND P0, PT, |R4|, UR4, PT ;  /* 0x0000000404007e2a */ /* 0x000fdc000bf0e200 */
[----:B0-----:R-:W-:-:S05]  /*3320*/  @!P0 FMUL R0, R0, 1.175494350822287508e-38 ;  /* 0x0080000000008820 */ /* 0x001fca0000400000 */
[----:B------:R-:W-:-:S04]  /*3330*/  F2FP.F16.F32.PACK_AB R0, RZ, R0 ;  /* 0x00000000ff00723e */ /* 0x000fc800000000ff */
[----:B------:R-:W-:Y:S01]  /*3340*/  PRMT R32, R0, 0x7610, R32 ;  /* 0x0000761000207816 */ /* 0x000fe20000000020 */
[----:B------:R-:W-:Y:S06]  /*3350*/  BRA `(.L_x_10722) ;  /* 0x0000000800ec7947 */ /* 0x000fec0003800000 */
.L_x_10717:
        /* <DEDUP_REMOVED lines=10> */
[----:B------:R-:W-:-:S04]  /*3400*/  FSEL R0, RZ, 1, !P0 ;  /* 0x3f800000ff007808 */ /* 0x000fc80004000000 */
[----:B------:R-:W-:-:S04]  /*3410*/  F2FP.F16.F32.PACK_AB R0, RZ, R0 ;  /* 0x00000000ff00723e */ /* 0x000fc800000000ff */
[----:B------:R-:W-:Y:S01]  /*3420*/  PRMT R32, R0, 0x7610, R32 ;  /* 0x0000761000207816 */ /* 0x000fe20000000020 */
[----:B------:R-:W-:Y:S06]  /*3430*/  BRA `(.L_x_10722) ;  /* 0x0000000800b47947 */ /* 0x000fec0003800000 */
.L_x_10731:
        /* <DEDUP_REMOVED lines=9> */
.L_x_10730:
        /* <DEDUP_REMOVED lines=28> */
.L_x_10733:
        /* <DEDUP_REMOVED lines=15> */
.L_x_10732:
[----:B------:R-:W3:Y:S02]  /*3780*/  LDG.E.U16 R0, desc[UR36][R4.64] ;  /* 0x0000002404007981 */ /* 0x000ee4000c1e1500 */
[----:B---3--:R-:W-:-:S05]  /*3790*/  IMAD.U32 R0, R0, 0x10000, RZ ;  /* 0x0001000000007824 */ /* 0x008fca00078e00ff */
[----:B------:R-:W-:-:S04]  /*37a0*/  F2FP.F16.F32.PACK_AB R0, RZ, R0 ;  /* 0x00000000ff00723e */ /* 0x000fc800000000ff */
[----:B------:R-:W-:Y:S01]  /*37b0*/  PRMT R32, R0, 0x7610, R32 ;  /* 0x0000761000207816 */ /* 0x000fe20000000020 */
[----:B------:R-:W-:Y:S06]  /*37c0*/  BRA `(.L_x_10722) ;  /* 0x0000000400d07947 */ /* 0x000fec0003800000 */
.L_x_10729:
        /* <DEDUP_REMOVED lines=9> */
[----:B---3--:R-:W-:-:S04]  /*3860*/  I2FP.F32.U32 R0, R0 ;  /* 0x0000000000007245 */ /* 0x008fc80000201000 */
[----:B------:R-:W-:-:S04]  /*3870*/  F2FP.F16.F32.PACK_AB R0, RZ, R0 ;  /* 0x00000000ff00723e */ /* 0x000fc800000000ff */
[----:B------:R-:W-:Y:S01]  /*3880*/  PRMT R32, R0, 0x7610, R32 ;  /* 0x0000761000207816 */ /* 0x000fe20000000020 */
[----:B------:R-:W-:Y:S06]  /*3890*/  BRA `(.L_x_10722) ;  /* 0x00000004009c7947 */ /* 0x000fec0003800000 */
.L_x_10736:
        /* <DEDUP_REMOVED lines=21> */
.L_x_10740:
[----:B------:R-:W-:Y:S05]  /*39f0*/  BSYNC B1 ;  /* 0x0000000000017941 */ /* 0x000fea0003800000 */
.L_x_10739:
[----:B------:R-:W-:Y:S01]  /*3a00*/  LEA R5, R0, 0x3b800000, 0x17 ;  /* 0x3b80000000057811 */ /* 0x000fe200078eb8ff */
[----:B------:R-:W-:-:S05]  /*3a10*/  IMAD.SHL.U32 R0, R3, 0x100000, RZ ;  /* 0x0010000003007824 */ /* 0x000fca00078e00ff */
[----:B------:R-:W-:-:S07]  /*3a20*/  LOP3.LUT R0, R5, R0, R6, 0xfe, !PT ;  /* 0x0000000005007212 */ /* 0x000fce00078efe06 */
.L_x_10738:
[----:B------:R-:W-:Y:S05]  /*3a30*/  BSYNC B0 ;  /* 0x0000000000007941 */ /* 0x000fea0003800000 */
.L_x_10737:
[----:B------:R-:W-:-:S04]  /*3a40*/  F2FP.F16.F32.PACK_AB R0, RZ, R0 ;  /* 0x00000000ff00723e */ /* 0x000fc800000000ff */
[----:B------:R-:W-:Y:S01]  /*3a50*/  PRMT R32, R0, 0x7610, R32 ;  /* 0x0000761000207816 */ /* 0x000fe20000000020 */
[----:B------:R-:W-:Y:S06]  /*3a60*/  BRA `(.L_x_10722) ;  /* 0x0000000400287947 */ /* 0x000fec0003800000 */
.L_x_10735:
        /* <DEDUP_REMOVED lines=21> */
.L_x_10744:
[----:B------:R-:W-:Y:S05]  /*3bc0*/  BSYNC B1 ;  /* 0x0000000000017941 */ /* 0x000fea0003800000 */
.L_x_10743:
[----:B------:R-:W-:Y:S01]  /*3bd0*/  LEA R5, R0, 0x37800000, 0x17 ;  /* 0x3780000000057811 */ /* 0x000fe200078eb8ff */
[----:B------:R-:W-:-:S05]  /*3be0*/  IMAD.SHL.U32 R0, R3, 0x200000, RZ ;  /* 0x0020000003007824 */ /* 0x000fca00078e00ff */
[----:B------:R-:W-:-:S07]  /*3bf0*/  LOP3.LUT R0, R5, R0, R6, 0xfe, !PT ;  /* 0x0000000005007212 */ /* 0x000fce00078efe06 */
.L_x_10742:
[----:B------:R-:W-:Y:S05]  /*3c00*/  BSYNC B0 ;  /* 0x0000000000007941 */ /* 0x000fea0003800000 */
.L_x_10741:
[----:B------:R-:W-:-:S04]  /*3c10*/  F2FP.F16.F32.PACK_AB R0, RZ, R0 ;  /* 0x00000000ff00723e */ /* 0x000fc800000000ff */
[----:B------:R-:W-:Y:S01]  /*3c20*/  PRMT R32, R0, 0x7610, R32 ;  /* 0x0000761000207816 */ /* 0x000fe20000000020 */
[----:B------:R-:W-:Y:S06]  /*3c30*/  BRA `(.L_x_10722) ;  /* 0x0000000000b47947 */ /* 0x000fec0003800000 */
.L_x_10734:
        /* <DEDUP_REMOVED lines=14> */
.L_x_10748:
[----:B------:R-:W-:Y:S05]  /*3d20*/  BSYNC B0 ;  /* 0x0000000000007941 */ /* 0x000fea0003800000 */
.L_x_10747:
[----:B------:R-:W-:-:S04]  /*3d30*/  F2FP.F16.F32.PACK_AB R0, RZ, R0 ;  /* 0x00000000ff00723e */ /* 0x000fc800000000ff */
[----:B------:R-:W-:Y:S01]  /*3d40*/  PRMT R32, R0, 0x7610, R32 ;  /* 0x0000761000207816 */ /* 0x000fe20000000020 */
[----:B------:R-:W-:Y:S06]  /*3d50*/  BRA `(.L_x_10722) ;  /* 0x00000000006c7947 */ /* 0x000fec0003800000 */
.L_x_10721:
        /* <DEDUP_REMOVED lines=16> */
.L_x_10749:
[----:B------:R-:W-:Y:S01]  /*3e60*/  PRMT R32, RZ, 0x7610, R32 ;  /* 0x00007610ff207816 */ /* 0x000fe20000000020 */
[----:B------:R-:W-:Y:S06]  /*3e70*/  BRA `(.L_x_10722) ;  /* 0x0000000000247947 */ /* 0x000fec0003800000 */
.L_x_10746:
[----:B------:R-:W3:Y:S02]  /*3e80*/  LDG.E.64 R4, desc[UR36][R4.64] ;  /* 0x0000002404047981 */ /* 0x000ee4000c1e1b00 */
[----:B---3--:R-:W0:Y:S02]  /*3e90*/  I2F.U64 R0, R4 ;  /* 0x0000000400007312 */ /* 0x008e240000301000 */
[----:B0-----:R-:W-:-:S04]  /*3ea0*/  F2FP.F16.F32.PACK_AB R0, RZ, R0 ;  /* 0x00000000ff00723e */ /* 0x001fc800000000ff */
[----:B------:R-:W-:Y:S01]  /*3eb0*/  PRMT R32, R0, 0x7610, R32 ;  /* 0x0000761000207816 */ /* 0x000fe20000000020 */
[----:B------:R-:W-:Y:S06]  /*3ec0*/  BRA `(.L_x_10722) ;  /* 0x0000000000107947 */ /* 0x000fec0003800000 */
.L_x_10745:
[----:B------:R-:W3:Y:S02]  /*3ed0*/  LDG.E R4, desc[UR36][R4.64] ;  /* 0x0000002404047981 */ /* 0x000ee4000c1e1900 */
[----:B---3--:R-:W-:-:S04]  /*3ee0*/  I2FP.F32.U32 R0, R4 ;  /* 0x0000000400007245 */ /* 0x008fc80000201000 */
[----:B------:R-:W-:-:S04]  /*3ef0*/  F2FP.F16.F32.PACK_AB R0, RZ, R0 ;  /* 0x00000000ff00723e */ /* 0x000fc800000000ff */
[----:B------:R-:W-:-:S07]  /*3f00*/  PRMT R32, R0, 0x7610, R32 ;  /* 0x0000761000207816 */ /* 0x000fce0000000020 */
.L_x_10722:
[----:B0--3--:R-:W0:Y:S01]  /*3f10*/  LDC.64 R4, c[0x0][0x228] ;  /* 0x00008a00ff047b82 */ /* 0x009e220000000a00 */
        /* <DEDUP_REMOVED lines=17> */
[----:B---3--:R0:W3:Y:S01]  /*4030*/  I2F.S16 R33, R4 ;  /* 0x0000000400217306 */ /* 0x0080e20000101400 */
[----:B------:R-:W-:Y:S05]  /*4040*/  BRA `(.L_x_10756) ;  /* 0x0000000c00387947 */ /* 0x000fea0003800000 */
.L_x_10754:
[----:B------:R-:W3:Y:S02]  /*4050*/  LDG.E.U8 R4, desc[UR36][R4.64] ;  /* 0x0000002404047981 */ /* 0x000ee4000c1e1100 */
[----:B---3--:R-:W-:Y:S01]  /*4060*/  I2FP.F32.U32 R33, R4 ;  /* 0x0000000400217245 */ /* 0x008fe20000201000 */
[----:B------:R-:W-:Y:S06]  /*4070*/  BRA `(.L_x_10756) ;  /* 0x0000000c002c7947 */ /* 0x000fec0003800000 */
.L_x_10753:
[----:B------:R-:W-:-:S13]  /*4080*/  ISETP.NE.AND P0, PT, R0, 0x2, PT ;  /* 0x000000020000780c */ /* 0x000fda0003f05270 */
[----:B------:R-:W-:Y:S05]  /*4090*/  @!P0 BRA `(.L_x_10757) ;  /* 0x0000000000288947 */ /* 0x000fea0003800000 */
[----:B------:R-:W-:-:S13]  /*40a0*/  ISETP.NE.AND P0, PT, R0, 0x3, PT ;  /* 0x000000030000780c */ /* 0x000fda0003f05270 */
[----:B------:R-:W-:Y:S05]  /*40b0*/  @!P0 BRA `(.L_x_10758) ;  /* 0x0000000000148947 */ /* 0x000fea0003800000 */
[----:B------:R-:W-:-:S13]  /*40c0*/  ISETP.NE.AND P0, PT, R0, 0x4, PT ;  /* 0x000000040000780c */ /* 0x000fda0003f05270 */
[----:B------:R-:W-:Y:S05]  /*40d0*/  @P0 BRA `(.L_x_10755) ;  /* 0x0000000800b80947 */ /* 0x000fea0003800000 */
[----:B------:R-:W3:Y:S02]  /*40e0*/  LDG.E.64 R4, desc[UR36][R4.64] ;  /* 0x0000002404047981 */ /* 0x000ee4000c1e1b00 */
[----:B---3--:R0:W3:Y:S01]  /*40f0*/  I2F.S64 R33, R4 ;  /* 0x0000000400217312 */ /* 0x0080e20000301400 */
[----:B------:R-:W-:Y:S05]  /*4100*/  BRA `(.L_x_10756) ;  /* 0x0000000c00087947 */ /* 0x000fea0003800000 */
.L_x_10758:
[----:B------:R-:W3:Y:S02]  /*4110*/  LDG.E R4, desc[UR36][R4.64] ;  /* 0x0000002404047981 */ /* 0x000ee4000c1e1900 */
[----:B---3--:R-:W-:Y:S01]  /*4120*/  I2FP.F32.S32 R33, R4 ;  /* 0x0000000400217245 */ /* 0x008fe20000201400 */
[----:B------:R-:W-:Y:S06]  /*4130*/  BRA `(.L_x_10756) ;  /* 0x0000000800fc7947 */ /* 0x000fec0003800000 */
.L_x_10757:
[----:B------:R-:W3:Y:S02]  /*4140*/  LDG.E.U16 R4, desc[UR36][R4.64] ;  /* 0x0000002404047981 */ /* 0x000ee4000c1e1500 */
[----:B---3--:R0:W3:Y:S01]  /*4150*/  I2F.S16 R33, R4 ;  /* 0x0000000400217306 */ /* 0x0080e20000101400 */
[----:B------:R-:W-:Y:S05]  /*4160*/  BRA `(.L_x_10756) ;  /* 0x0000000800f07947 */ /* 0x000fea0003800000 */
.L_x_10752:
        /* <DEDUP_REMOVED lines=8> */
.L_x_10760:
[----:B------:R-:W3:Y:S02]  /*41f0*/  LDG.E.U16 R4, desc[UR36][R4.64] ;  /* 0x0000002404047981 */ /* 0x000ee4000c1e1500 */
[----:B---3--:R-:W-:Y:S01]  /*4200*/  HADD2.F32 R33, -RZ, R4.H0_H0 ;  /* 0x20000004ff217230 */ /* 0x008fe20000004100 */
[----:B------:R-:W-:Y:S06]  /*4210*/  BRA `(.L_x_10756) ;  /* 0x0000000800c47947 */ /* 0x000fec0003800000 */
.L_x_10759:
        /* <DEDUP_REMOVED lines=8> */
.L_x_10762:
[----:B------:R-:W3:Y:S02]  /*42a0*/  LDG.E.U16 R4, desc[UR36][R4.64] ;  /* 0x0000002404047981 */ /* 0x000ee4000c1e1500 */
[----:B---3--:R-:W-:Y:S01]  /*42b0*/  HADD2.F32 R33, -RZ, R4.H0_H0 ;  /* 0x20000004ff217230 */ /* 0x008fe20000004100 */
[----:B------:R-:W-:Y:S06]  /*42c0*/  BRA `(.L_x_10756) ;  /* 0x0000000800987947 */ /* 0x000fec0003800000 */
.L_x_10761:
[----:B------:R-:W3:Y:S01]  /*42d0*/  LDG.E.64 R4, desc[UR36][R4.64] ;  /* 0x0000002404047981 */ /* 0x000ee2000c1e1b00 */
[----:B------:R-:W-:Y:S01]  /*42e0*/  UMOV UR4, 0xf0000000 ;  /* 0xf000000000047882 */ /* 0x000fe20000000000 */
[----:B------:R-:W-:Y:S01]  /*42f0*/  UMOV UR5, 0x380fffff ;  /* 0x380fffff00057882 */ /* 0x000fe20000000000 */
[----:B---3--:R-:W0:Y:S01]  /*4300*/  F2F.F32.F64 R33, R4 ;  /* 0x0000000400217310 */ /* 0x008e220000301000 */
[----:B------:R-:W-:-:S14]  /*4310*/  DSETP.GEU.AND P0, PT, |R4|, UR4, PT ;  /* 0x0000000404007e2a */ /* 0x000fdc000bf0e200 */
[----:B0-----:R-:W-:Y:S01]  /*4320*/  @!P0 FMUL R33, R33, 1.175494350822287508e-38 ;  /* 0x0080000021218820 */ /* 0x001fe20000400000 */
[----:B------:R-:W-:Y:S06]  /*4330*/  BRA `(.L_x_10756) ;  /* 0x00000008007c7947 */ /* 0x000fec0003800000 */
.L_x_10751:
        /* <DEDUP_REMOVED lines=12> */
.L_x_10765:
[----:B------:R-:W3:Y:S01]  /*4400*/  LDG.E.64 R4, desc[UR36][R4.64] ;  /* 0x0000002404047981 */ /* 0x000ee2000c1e1b00 */
[----:B------:R-:W-:Y:S01]  /*4410*/  UMOV UR4, 0xf0000000 ;  /* 0xf000000000047882 */ /* 0x000fe20000000000 */
[----:B------:R-:W-:Y:S01]  /*4420*/  UMOV UR5, 0x380fffff ;  /* 0x380fffff00057882 */ /* 0x000fe20000000000 */
[----:B---3--:R-:W0:Y:S01]  /*4430*/  F2F.F32.F64 R33, R4 ;  /* 0x0000000400217310 */ /* 0x008e220000301000 */
[----:B------:R-:W-:-:S14]  /*4440*/  DSETP.GEU.AND P0, PT, |R4|, UR4, PT ;  /* 0x0000000404007e2a */ /* 0x000fdc000bf0e200 */
[----:B0-----:R-:W-:Y:S01]  /*4450*/  @!P0 FMUL R33, R33, 1.175494350822287508e-38 ;  /* 0x0080000021218820 */ /* 0x001fe20000400000 */
[----:B------:R-:W-:Y:S06]  /*4460*/  BRA `(.L_x_10756) ;  /* 0x0000000800307947 */ /* 0x000fec0003800000 */
.L_x_10764:
        /* <DEDUP_REMOVED lines=26> */
.L_x_10767:
        /* <DEDUP_REMOVED lines=13> */
.L_x_10766:
[----:B------:R-:W3:Y:S02]  /*46e0*/  LDG.E.U16 R4, desc[UR36][R4.64] ;  /* 0x0000002404047981 */ /* 0x000ee4000c1e1500 */
[----:B---3--:R-:W-:Y:S01]  /*46f0*/  IMAD.U32 R33, R4, 0x10000, RZ ;  /* 0x0001000004217824 */ /* 0x008fe200078e00ff */
[----:B------:R-:W-:Y:S06]  /*4700*/  BRA `(.L_x_10756) ;  /* 0x0000000400887947 */ /* 0x000fec0003800000 */
.L_x_10763:
        /* <DEDUP_REMOVED lines=11> */
.L_x_10770:
        /* <DEDUP_REMOVED lines=20> */
.L_x_10772:
[----:B------:R-:W-:Y:S05]  /*4900*/  BSYNC B0 ;  /* 0x0000000000007941 */ /* 0x000fea0003800000 */
.L_x_10771:
[----:B------:R-:W-:Y:S01]  /*4910*/  IMAD.SHL.U32 R3, R3, 0x100000, RZ ;  /* 0x0010000003037824 */ /* 0x000fe200078e00ff */
[----:B------:R-:W-:-:S04]  /*4920*/  LEA R0, R0, 0x3b800000, 0x17 ;  /* 0x3b80000000007811 */ /* 0x000fc800078eb8ff */
[----:B------:R-:W-:Y:S01]  /*4930*/  LOP3.LUT R33, R0, R3, R33, 0xfe, !PT ;  /* 0x0000000300217212 */ /* 0x000fe200078efe21 */
[----:B------:R-:W-:Y:S06]  /*4940*/  BRA `(.L_x_10756) ;  /* 0x0000000000f87947 */ /* 0x000fec0003800000 */
.L_x_10769:
        /* <DEDUP_REMOVED lines=20> */
.L_x_10774:
[----:B------:R-:W-:Y:S05]  /*4a90*/  BSYNC B0 ;  /* 0x0000000000007941 */ /* 0x000fea0003800000 */
.L_x_10773:
[----:B------:R-:W-:Y:S01]  /*4aa0*/  IMAD.SHL.U32 R3, R3, 0x200000, RZ ;  /* 0x0020000003037824 */ /* 0x000fe200078e00ff */
[----:B------:R-:W-:-:S04]  /*4ab0*/  LEA R0, R0, 0x37800000, 0x17 ;  /* 0x3780000000007811 */ /* 0x000fc800078eb8ff */
[----:B------:R-:W-:Y:S01]  /*4ac0*/  LOP3.LUT R33, R0, R3, R33, 0xfe, !PT ;  /* 0x0000000300217212 */ /* 0x000fe200078efe21 */
[----:B------:R-:W-:Y:S06]  /*4ad0*/  BRA `(.L_x_10756) ;  /* 0x0000000000947947 */ /* 0x000fec0003800000 */
.L_x_10768:
        /* <DEDUP_REMOVED lines=14> */
.L_x_10755:
        /* <DEDUP_REMOVED lines=16> */
.L_x_10777:
[----:B------:R-:W-:Y:S01]  /*4cc0*/  IMAD.MOV.U32 R33, RZ, RZ, RZ ;  /* 0x000000ffff217224 */ /* 0x000fe200078e00ff */
[----:B------:R-:W-:Y:S06]  /*4cd0*/  BRA `(.L_x_10756) ;  /* 0x0000000000147947 */ /* 0x000fec0003800000 */
.L_x_10776:
[----:B------:R-:W3:Y:S02]  /*4ce0*/  LDG.E.64 R4, desc[UR36][R4.64] ;  /* 0x0000002404047981 */ /* 0x000ee4000c1e1b00 */
[----:B---3--:R0:W3:Y:S01]  /*4cf0*/  I2F.U64 R33, R4 ;  /* 0x0000000400217312 */ /* 0x0080e20000301000 */
[----:B------:R-:W-:Y:S05]  /*4d00*/  BRA `(.L_x_10756) ;  /* 0x0000000000087947 */ /* 0x000fea0003800000 */
.L_x_10775:
[----:B------:R-:W3:Y:S02]  /*4d10*/  LDG.E R4, desc[UR36][R4.64] ;  /* 0x0000002404047981 */ /* 0x000ee4000c1e1900 */
[----:B---3--:R-:W-:-:S07]  /*4d20*/  I2FP.F32.U32 R33, R4 ;  /* 0x0000000400217245 */ /* 0x008fce0000201000 */
.L_x_10756:
[----:B------:R-:W-:Y:S05]  /*4d30*/  BSYNC B6 ;  /* 0x0000000000067941 */ /* 0x000fea0003800000 */
.L_x_10750:
        /* <DEDUP_REMOVED lines=20> */
.L_x_10782:
[----:B------:R-:W2:Y:S02]  /*4e80*/  LDG.E.U8 R4, desc[UR36][R4.64] ;  /* 0x0000002404047981 */ /* 0x000ea4000c1e1100 */
[----:B--2---:R-:W-:Y:S01]  /*4e90*/  I2FP.F32.U32 R28, R4 ;  /* 0x00000004001c7245 */ /* 0x004fe20000201000 */
[----:B------:R-:W-:Y:S06]  /*4ea0*/  BRA `(.L_x_10784) ;  /* 0x0000000c002c7947 */ /* 0x000fec0003800000 */
.L_x_10781:
        /* <DEDUP_REMOVED lines=9> */
.L_x_10786:
[----:B------:R-:W2:Y:S02]  /*4f40*/  LDG.E R4, desc[UR36][R4.64] ;  /* 0x0000002404047981 */ /* 0x000ea4000c1e1900 */
[----:B--2---:R-:W-:Y:S01]  /*4f50*/  I2FP.F32.S32 R28, R4 ;  /* 0x00000004001c7245 */ /* 0x004fe20000201400 */
[----:B------:R-:W-:Y:S06]  /*4f60*/  BRA `(.L_x_10784) ;  /* 0x0000000800fc7947 */ /* 0x000fec0003800000 */
.L_x_10785:
[----:B------:R-:W2:Y:S02]  /*4f70*/  LDG.E.U16 R4, desc[UR36][R4.64] ;  /* 0x0000002404047981 */ /* 0x000ea4000c1e1500 */
[----:B--2---:R0:W2:Y:S01]  /*4f80*/  I2F.S16 R28, R4 ;  /* 0x00000004001c7306 */ /* 0x0040a20000101400 */
[----:B------:R-:W-:Y:S05]  /*4f90*/  BRA `(.L_x_10784) ;  /* 0x0000000800f07947 */ /* 0x000fea0003800000 */
.L_x_10780:
        /* <DEDUP_REMOVED lines=8> */
.L_x_10788:
[----:B------:R-:W2:Y:S02]  /*5020*/  LDG.E.U16 R4, desc[UR36][R4.64] ;  /* 0x0000002404047981 */ /* 0x000ea4000c1e1500 */
[----:B--2---:R-:W-:Y:S01]  /*5030*/  HADD2.F32 R28, -RZ, R4.H0_H0 ;  /* 0x20000004ff1c7230 */ /* 0x004fe20000004100 */
[----:B------:R-:W-:Y:S06]  /*5040*/  BRA `(.L_x_10784) ;  /* 0x0000000800c47947 */ /* 0x000fec0003800000 */
.L_x_10787:
        /* <DEDUP_REMOVED lines=8> */
.L_x_10790:
[----:B------:R-:W2:Y:S02]  /*50d0*/  LDG.E.U16 R4, desc[UR36][R4.64] ;  /* 0x0000002404047981 */ /* 0x000ea4000c1e1500 */
[----:B--2---:R-:W-:Y:S01]  /*50e0*/  HADD2.F32 R28, -RZ, R4.H0_H0 ;  /* 0x20000004ff1c7230 */ /* 0x004fe20000004100 */
[----:B------:R-:W-:Y:S06]  /*50f0*/  BRA `(.L_x_10784) ;  /* 0x0000000800987947 */ /* 0x000fec0003800000 */
.L_x_10789:
[----:B------:R-:W2:Y:S01]  /*5100*/  LDG.E.64 R4, desc[UR36][R4.64] ;  /* 0x0000002404047981 */ /* 0x000ea2000c1e1b00 */
[----:B------:R-:W-:Y:S01]  /*5110*/  UMOV UR4, 0xf0000000 ;  /* 0xf000000000047882 */ /* 0x000fe20000000000 */
[----:B------:R-:W-:Y:S01]  /*5120*/  UMOV UR5, 0x380fffff ;  /* 0x380fffff00057882 */ /* 0x000fe20000000000 */
[----:B--2---:R-:W0:Y:S01]  /*5130*/  F2F.F32.F64 R28, R4 ;  /* 0x00000004001c7310 */ /* 0x004e220000301000 */
[----:B------:R-:W-:-:S14]  /*5140*/  DSETP.GEU.AND P0, PT, |R4|, UR4, PT ;  /* 0x0000000404007e2a */ /* 0x000fdc000bf0e200 */
[----:B0-----:R-:W-:Y:S01]  /*5150*/  @!P0 FMUL R28, R28, 1.175494350822287508e-38 ;  /* 0x008000001c1c8820 */ /* 0x001fe20000400000 */
[----:B------:R-:W-:Y:S06]  /*5160*/  BRA `(.L_x_10784) ;  /* 0x00000008007c7947 */ /* 0x000fec0003800000 */
.L_x_10779:
        /* <DEDUP_REMOVED lines=12> */
.L_x_10793:
[----:B------:R-:W2:Y:S01]  /*5230*/  LDG.E.64 R4, desc[UR36][R4.64] ;  /* 0x0000002404047981 */ /* 0x000ea2000c1e1b00 */
[----:B------:R-:W-:Y:S01]  /*5240*/  UMOV UR4, 0xf0000000 ;  /* 0xf000000000047882 */ /* 0x000fe20000000000 */
[----:B------:R-:W-:Y:S01]  /*5250*/  UMOV UR5, 0x380fffff ;  /* 0x380fffff00057882 */ /* 0x000fe20000000000 */
[----:B--2---:R-:W0:Y:S01]  /*5260*/  F2F.F32.F64 R28, R4 ;  /* 0x00000004001c7310 */ /* 0x004e220000301000 */
[----:B------:R-:W-:-:S14]  /*5270*/  DSETP.GEU.AND P0, PT, |R4|, UR4, PT ;  /* 0x0000000404007e2a */ /* 0x000fdc000bf0e200 */
[----:B0-----:R-:W-:Y:S01]  /*5280*/  @!P0 FMUL R28, R28, 1.175494350822287508e-38 ;  /* 0x008000001c1c8820 */ /* 0x001fe20000400000 */
[----:B------:R-:W-:Y:S06]  /*5290*/  BRA `(.L_x_10784) ;  /* 0x0000000800307947 */ /* 0x000fec0003800000 */
.L_x_10792:
        /* <DEDUP_REMOVED lines=26> */
.L_x_10795:
        /* <DEDUP_REMOVED lines=13> */
.L_x_10794:
[----:B------:R-:W2:Y:S02]  /*5510*/  LDG.E.U16 R4, desc[UR36][R4.64] ;  /* 0x0000002404047981 */ /* 0x000ea4000c1e1500 */
[----:B--2---:R-:W-:Y:S01]  /*5520*/  IMAD.U32 R28, R4, 0x10000, RZ ;  /* 0x00010000041c7824 */ /* 0x004fe200078e00ff */
[----:B------:R-:W-:Y:S06]  /*5530*/  BRA `(.L_x_10784) ;  /* 0x0000000400887947 */ /* 0x000fec0003800000 */
.L_x_10791:
        /* <DEDUP_REMOVED lines=11> */
.L_x_10798:
        /* <DEDUP_REMOVED lines=20> */
.L_x_10800:
[----:B------:R-:W-:Y:S05]  /*5730*/  BSYNC B0 ;  /* 0x0000000000007941 */ /* 0x000fea0003800000 */
.L_x_10799:
[----:B------:R-:W-:Y:S01]  /*5740*/  IMAD.SHL.U32 R3, R3, 0x100000, RZ ;  /* 0x0010000003037824 */ /* 0x000fe200078e00ff */
[----:B------:R-:W-:-:S04]  /*5750*/  LEA R5, R0, 0x3b800000, 0x17 ;  /* 0x3b80000000057811 */ /* 0x000fc800078eb8ff */
[----:B------:R-:W-:Y:S01]  /*5760*/  LOP3.LUT R28, R5, R3, R28, 0xfe, !PT ;  /* 0x00000003051c7212 */ /* 0x000fe200078efe1c */
[----:B------:R-:W-:Y:S06]  /*5770*/  BRA `(.L_x_10784) ;  /* 0x0000000000f87947 */ /* 0x000fec0003800000 */
.L_x_10797:
        /* <DEDUP_REMOVED lines=20> */
.L_x_10802:
[----:B------:R-:W-:Y:S05]  /*58c0*/  BSYNC B0 ;  /* 0x0000000000007941 */ /* 0x000fea0003800000 */
.L_x_10801:
[----:B------:R-:W-:Y:S01]  /*58d0*/  IMAD.SHL.U32 R3, R3, 0x200000, RZ ;  /* 0x0020000003037824 */ /* 0x000fe200078e00ff */
[----:B------:R-:W-:-:S04]  /*58e0*/  LEA R5, R0, 0x37800000, 0x17 ;  /* 0x3780000000057811 */ /* 0x000fc800078eb8ff */
[----:B------:R-:W-:Y:S01]  /*58f0*/  LOP3.LUT R28, R5, R3, R28, 0xfe, !PT ;  /* 0x00000003051c7212 */ /* 0x000fe200078efe1c */
[----:B------:R-:W-:Y:S06]  /*5900*/  BRA `(.L_x_10784) ;  /* 0x0000000000947947 */ /* 0x000fec0003800000 */
.L_x_10796:
        /* <DEDUP_REMOVED lines=14> */
.L_x_10783:
        /* <DEDUP_REMOVED lines=16> */
.L_x_10805:
[----:B------:R-:W-:Y:S01]  /*5af0*/  IMAD.MOV.U32 R28, RZ, RZ, RZ ;  /* 0x000000ffff1c7224 */ /* 0x000fe200078e00ff */
[----:B------:R-:W-:Y:S06]  /*5b00*/  BRA `(.L_x_10784) ;  /* 0x0000000000147947 */ /* 0x000fec0003800000 */
.L_x_10804:
[----:B------:R-:W2:Y:S02]  /*5b10*/  LDG.E.64 R4, desc[UR36][R4.64] ;  /* 0x0000002404047981 */ /* 0x000ea4000c1e1b00 */
[----:B--2---:R0:W2:Y:S01]  /*5b20*/  I2F.U64 R28, R4 ;  /* 0x00000004001c7312 */ /* 0x0040a20000301000 */
[----:B------:R-:W-:Y:S05]  /*5b30*/  BRA `(.L_x_10784) ;  /* 0x0000000000087947 */ /* 0x000fea0003800000 */
.L_x_10803:
[----:B------:R-:W2:Y:S02]  /*5b40*/  LDG.E R4, desc[UR36][R4.64] ;  /* 0x0000002404047981 */ /* 0x000ea4000c1e1900 */
[----:B--2---:R-:W-:-:S07]  /*5b50*/  I2FP.F32.U32 R28, R4 ;  /* 0x00000004001c7245 */ /* 0x004fce0000201000 */
.L_x_10784:
[----:B------:R-:W-:Y:S05]  /*5b60*/  BSYNC B6 ;  /* 0x0000000000067941 */ /* 0x000fea0003800000 */
.L_x_10778:
[----:B------:R-:W-:-:S07]  /*5b70*/  VIADD R25, R25, 0x80 ;  /* 0x0000008019197836 */ /* 0x000fce0000000000 */
.L_x_10716:
[----:B------:R-:W-:Y:S05]  /*5b80*/  BSYNC B7 ;  /* 0x0000000000077941 */ /* 0x000fea0003800000 */
.L_x_10715:
[----:B------:R-:W-:Y:S01]  /*5b90*/  ISETP.GE.AND P0, PT, R25, R24, PT ;  /* 0x000000181900720c */ /* 0x000fe20003f06270 */
[----:B------:R-:W-:Y:S01]  /*5ba0*/  BSSY B7, `(.L_x_10806) ;  /* 0x00002da000077945 */ /* 0x000fe20003800000 */
[----:B0-----:R-:W-:Y:S01]  /*5bb0*/  IMAD.MOV.U32 R16, RZ, RZ, RZ ;  /* 0x000000ffff107224 */ /* 0x001fe200078e00ff */
[----:B------:R-:W-:Y:S01]  /*5bc0*/  PRMT R17, RZ, 0x7610, R17 ;  /* 0x00007610ff117816 */ /* 0x000fe20000000011 */
[----:B------:R-:W-:Y:S01]  /*5bd0*/  IMAD.MOV.U32 R19, RZ, RZ, RZ ;  /* 0x000000ffff137224 */ /* 0x000fe200078e00ff */
[----:B------:R-:W-:Y:S01]  /*5be0*/  PRMT R18, RZ, 0x7610, R18 ;  /* 0x00007610ff127816 */ /* 0x000fe20000000012 */
[----:B------:R-:W-:-:S07]  /*5bf0*/  IMAD.MOV.U32 R22, RZ, RZ, RZ ;  /* 0x000000ffff167224 */ /* 0x000fce00078e00ff */
[----:B------:R-:W-:Y:S05]  /*5c00*/  @P0 BRA `(.L_x_10807) ;  /* 0x0000002c004c0947 */ /* 0x000fea0003800000 */
[----:B---3--:R-:W0:Y:S01]  /*5c10*/  LDC.64 R4, c[0x0][0x220] ;  /* 0x00008800ff047b82 */ /* 0x008e220000000a00 */
        /* <DEDUP_REMOVED lines=21> */
.L_x_10811:
[----:B------:R-:W3:Y:S02]  /*5d70*/  LDG.E.U8 R4, desc[UR36][R4.64] ;  /* 0x0000002404047981 */ /* 0x000ee4000c1e1100 */
[----:B---3--:R-:W-:-:S04]  /*5d80*/  I2FP.F32.U32 R0, R4 ;  /* 0x0000000400007245 */ /* 0x008fc80000201000 */
[----:B------:R-:W-:-:S04]  /*5d90*/  F2FP.F16.F32.PACK_AB R0, RZ, R0 ;  /* 0x00000000ff00723e */ /* 0x000fc800000000ff */
[----:B------:R-:W-:Y:S01]  /*5da0*/  PRMT R18, R0, 0x7610, R18 ;  /* 0x0000761000127816 */ /* 0x000fe20000000012 */
[----:B------:R-:W-:Y:S06]  /*5db0*/  BRA `(.L_x_10813) ;  /* 0x0000000c00bc7947 */ /* 0x000fec0003800000 */
.L_x_10810:
        /* <DEDUP_REMOVED lines=11> */
.L_x_10815:
[----:B------:R-:W3:Y:S02]  /*5e70*/  LDG.E R4, desc[UR36][R4.64] ;  /* 0x0000002404047981 */ /* 0x000ee4000c1e1900 */
[----:B---3--:R-:W-:-:S04]  /*5e80*/  I2FP.F32.S32 R0, R4 ;  /* 0x0000000400007245 */ /* 0x008fc80000201400 */
[----:B------:R-:W-:-:S04]  /*5e90*/  F2FP.F16.F32.PACK_AB R0, RZ, R0 ;  /* 0x00000000ff00723e */ /* 0x000fc800000000ff */
[----:B------:R-:W-:Y:S01]  /*5ea0*/  PRMT R18, R0, 0x7610, R18 ;  /* 0x0000761000127816 */ /* 0x000fe20000000012 */
[----:B------:R-:W-:Y:S06]  /*5eb0*/  BRA `(.L_x_10813) ;  /* 0x0000000c007c7947 */ /* 0x000fec0003800000 */
.L_x_10814:
[----:B------:R-:W3:Y:S02]  /*5ec0*/  LDG.E.U16 R4, desc[UR36][R4.64] ;  /* 0x0000002404047981 */ /* 0x000ee4000c1e1500 */
[----:B---3--:R-:W0:Y:S02]  /*5ed0*/  I2F.S16 R0, R4 ;  /* 0x0000000400007306 */ /* 0x008e240000101400 */
[----:B0-----:R-:W-:-:S04]  /*5ee0*/  F2FP.F16.F32.PACK_AB R0, RZ, R0 ;  /* 0x00000000ff00723e */ /* 0x001fc800000000ff */
[----:B------:R-:W-:Y:S01]  /*5ef0*/  PRMT R18, R0, 0x7610, R18 ;  /* 0x0000761000127816 */ /* 0x000fe20000000012 */
[----:B------:R-:W-:Y:S06]  /*5f00*/  BRA `(.L_x_10813) ;  /* 0x0000000c00687947 */ /* 0x000fec0003800000 */
.L_x_10809:
        /* <DEDUP_REMOVED lines=9> */
.L_x_10817:
[----:B------:R3:W5:Y:S01]  /*5fa0*/  LDG.E.U16 R18, desc[UR36][R4.64] ;  /* 0x0000002404127981 */ /* 0x000762000c1e1500 */
[----:B------:R-:W-:Y:S05]  /*5fb0*/  BRA `(.L_x_10813) ;  /* 0x0000000c003c7947 */ /* 0x000fea0003800000 */
.L_x_10816:
        /* <DEDUP_REMOVED lines=9> */
.L_x_10819:
[----:B------:R0:W5:Y:S01]  /*6050*/  LDG.E.U16 R18, desc[UR36][R4.64] ;  /* 0x0000002404127981 */ /* 0x000162000c1e1500 */
[----:B------:R-:W-:Y:S05]  /*6060*/  BRA `(.L_x_10813) ;  /* 0x0000000c00107947 */ /* 0x000fea0003800000 */
.L_x_10818:
        /* <DEDUP_REMOVED lines=9> */
.L_x_10808:
        /* <DEDUP_REMOVED lines=14> */
.L_x_10822:
        /* <DEDUP_REMOVED lines=9> */
.L_x_10821:
        /* <DEDUP_REMOVED lines=28> */
.L_x_10824:
        /* <DEDUP_REMOVED lines=15> */
.L_x_10823:
[----:B------:R-:W3:Y:S02]  /*6520*/  LDG.E.U16 R0, desc[UR36][R4.64] ;  /* 0x0000002404007981 */ /* 0x000ee4000c1e1500 */
[----:B---3--:R-:W-:-:S05]  /*6530*/  IMAD.U32 R0, R0, 0x10000, RZ ;  /* 0x0001000000007824 */ /* 0x008fca00078e00ff */
[----:B------:R-:W-:-:S04]  /*6540*/  F2FP.F16.F32.PACK_AB R0, RZ, R0 ;  /* 0x00000000ff00723e */ /* 0x000fc800000000ff */
[----:B------:R-:W-:Y:S01]  /*6550*/  PRMT R18, R0, 0x7610, R18 ;  /* 0x0000761000127816 */ /* 0x000fe20000000012 */
[----:B------:R-:W-:Y:S06]  /*6560*/  BRA `(.L_x_10813) ;  /* 0x0000000400d07947 */ /* 0x000fec0003800000 */
.L_x_10820:
        /* <DEDUP_REMOVED lines=13> */
.L_x_10827:
        /* <DEDUP_REMOVED lines=21> */
.L_x_10831:
[----:B------:R-:W-:Y:S05]  /*6790*/  BSYNC B1 ;  /* 0x0000000000017941 */ /* 0x000fea0003800000 */
.L_x_10830:
[----:B------:R-:W-:Y:S01]  /*67a0*/  LEA R5, R0, 0x3b800000, 0x17 ;  /* 0x3b80000000057811 */ /* 0x000fe200078eb8ff */
[----:B------:R-:W-:-:S05]  /*67b0*/  IMAD.SHL.U32 R0, R3, 0x100000, RZ ;  /* 0x0010000003007824 */ /* 0x000fca00078e00ff */
[----:B------:R-:W-:-:S07]  /*67c0*/  LOP3.LUT R0, R5, R0, R6, 0xfe, !PT ;  /* 0x0000000005007212 */ /* 0x000fce00078efe06 */
.L_x_10829:
[----:B------:R-:W-:Y:S05]  /*67d0*/  BSYNC B0 ;  /* 0x0000000000007941 */ /* 0x000fea0003800000 */
.L_x_10828:
[----:B------:R-:W-:-:S04]  /*67e0*/  F2FP.F16.F32.PACK_AB R0, RZ, R0 ;  /* 0x00000000ff00723e */ /* 0x000fc800000000ff */
[----:B------:R-:W-:Y:S01]  /*67f0*/  PRMT R18, R0, 0x7610, R18 ;  /* 0x0000761000127816 */ /* 0x000fe20000000012 */
[----:B------:R-:W-:Y:S06]  /*6800*/  BRA `(.L_x_10813) ;  /* 0x0000000400287947 */ /* 0x000fec0003800000 */
.L_x_10826:
        /* <DEDUP_REMOVED lines=21> */
.L_x_10835:
[----:B------:R-:W-:Y:S05]  /*6960*/  BSYNC B1 ;  /* 0x0000000000017941 */ /* 0x000fea0003800000 */
.L_x_10834:
[----:B------:R-:W-:Y:S01]  /*6970*/  LEA R5, R0, 0x37800000, 0x17 ;  /* 0x3780000000057811 */ /* 0x000fe200078eb8ff */
[----:B------:R-:W-:-:S05]  /*6980*/  IMAD.SHL.U32 R0, R3, 0x200000, RZ ;  /* 0x0020000003007824 */ /* 0x000fca00078e00ff */
[----:B------:R-:W-:-:S07]  /*6990*/  LOP3.LUT R0, R5, R0, R6, 0xfe, !PT ;  /* 0x0000000005007212 */ /* 0x000fce00078efe06 */
.L_x_10833:
[----:B------:R-:W-:Y:S05]  /*69a0*/  BSYNC B0 ;  /* 0x0000000000007941 */ /* 0x000fea0003800000 */
.L_x_10832:
[----:B------:R-:W-:-:S04]  /*69b0*/  F2FP.F16.F32.PACK_AB R0, RZ, R0 ;  /* 0x00000000ff00723e */ /* 0x000fc800000000ff */
[----:B------:R-:W-:Y:S01]  /*69c0*/  PRMT R18, R0, 0x7610, R18 ;  /* 0x0000761000127816 */ /* 0x000fe20000000012 */
[----:B------:R-:W-:Y:S06]  /*69d0*/  BRA `(.L_x_10813) ;  /* 0x0000000000b47947 */ /* 0x000fec0003800000 */
.L_x_10825:
        /* <DEDUP_REMOVED lines=14> */
.L_x_10839:
[----:B------:R-:W-:Y:S05]  /*6ac0*/  BSYNC B0 ;  /* 0x0000000000007941 */ /* 0x000fea0003800000 */
.L_x_10838:
[----:B------:R-:W-:-:S04]  /*6ad0*/  F2FP.F16.F32.PACK_AB R0, RZ, R0 ;  /* 0x00000000ff00723e */ /* 0x000fc800000000ff */
[----:B------:R-:W-:Y:S01]  /*6ae0*/  PRMT R18, R0, 0x7610, R18 ;  /* 0x0000761000127816 */ /* 0x000fe20000000012 */
[----:B------:R-:W-:Y:S06]  /*6af0*/  BRA `(.L_x_10813) ;  /* 0x00000000006c7947 */ /* 0x000fec0003800000 */
.L_x_10812:
        /* <DEDUP_REMOVED lines=16> */
.L_x_10840:
[----:B------:R-:W-:Y:S01]  /*6c00*/  PRMT R18, RZ, 0x7610, R18 ;  /* 0x00007610ff127816 */ /* 0x000fe20000000012 */
[----:B------:R-:W-:Y:S06]  /*6c10*/  BRA `(.L_x_10813) ;  /* 0x0000000000247947 */ /* 0x000fec0003800000 */
.L_x_10837:
[----:B------:R-:W3:Y:S02]  /*6c20*/  LDG.E.64 R4, desc[UR36][R4.64] ;  /* 0x0000002404047981 */ /* 0x000ee4000c1e1b00 */
[----:B---3--:R-:W0:Y:S02]  /*6c30*/  I2F.U64 R0, R4 ;  /* 0x0000000400007312 */ /* 0x008e240000301000 */
[----:B0-----:R-:W-:-:S04]  /*6c40*/  F2FP.F16.F32.PACK_AB R0, RZ, R0 ;  /* 0x00000000ff00723e */ /* 0x001fc800000000ff */
[----:B------:R-:W-:Y:S01]  /*6c50*/  PRMT R18, R0, 0x7610, R18 ;  /* 0x0000761000127816 */ /* 0x000fe20000000012 */
[----:B------:R-:W-:Y:S06]  /*6c60*/  BRA `(.L_x_10813) ;  /* 0x0000000000107947 */ /* 0x000fec0003800000 */
.L_x_10836:
[----:B------:R-:W3:Y:S02]  /*6c70*/  LDG.E R4, desc[UR36][R4.64] ;  /* 0x0000002404047981 */ /* 0x000ee4000c1e1900 */
[----:B---3--:R-:W-:-:S04]  /*6c80*/  I2FP.F32.U32 R0, R4 ;  /* 0x0000000400007245 */ /* 0x008fc80000201000 */
[----:B------:R-:W-:-:S04]  /*6c90*/  F2FP.F16.F32.PACK_AB R0, RZ, R0 ;  /* 0x00000000ff00723e */ /* 0x000fc800000000ff */
[----:B------:R-:W-:-:S07]  /*6ca0*/  PRMT R18, R0, 0x7610, R18 ;  /* 0x0000761000127816 */ /* 0x000fce0000000012 */
.L_x_10813:
[----:B------:R-:W1:Y:S01]  /*6cb0*/  LDC.U8 R6, c[0x0][0x23d] ;  /* 0x00008f40ff067b82 */ /* 0x000e620000000000 */
[----:B------:R-:W-:Y:S01]  /*6cc0*/  ULDC UR4, c[0x0][0x244] ;  /* 0x0000910000047ab9 */ /* 0x000fe20000000800 */
[----:B------:R-:W-:Y:S01]  /*6cd0*/  BSSY B6, `(.L_x_10841) ;  /* 0x00000e1000067945 */ /* 0x000fe20003800000 */
[----:B------:R-:W-:-:S05]  /*6ce0*/  IMAD R3, R22, UR4, RZ ;  /* 0x0000000416037c24 */ /* 0x000fca000f8e02ff */
[----:B0--3--:R-:W0:Y:S01]  /*6cf0*/  LDC.64 R4, c[0x0][0x228] ;  /* 0x00008a00ff047b82 */ /* 0x009e220000000a00 */
        /* <DEDUP_REMOVED lines=14> */
[----:B---3--:R0:W1:Y:S01]  /*6de0*/  I2F.S16 R19, R4 ;  /* 0x0000000400137306 */ /* 0x0080620000101400 */
[----:B------:R-:W-:Y:S05]  /*6df0*/  BRA `(.L_x_10847) ;  /* 0x0000000c00387947 */ /* 0x000fea0003800000 */
.L_x_10845:
[----:B------:R-:W3:Y:S02]  /*6e00*/  LDG.E.U8 R4, desc[UR36][R4.64] ;  /* 0x0000002404047981 */ /* 0x000ee4000c1e1100 */
[----:B---3--:R-:W-:Y:S01]  /*6e10*/  I2FP.F32.U32 R19, R4 ;  /* 0x0000000400137245 */ /* 0x008fe20000201000 */
[----:B------:R-:W-:Y:S06]  /*6e20*/  BRA `(.L_x_10847) ;  /* 0x0000000c002c7947 */ /* 0x000fec0003800000 */
.L_x_10844:
        /* <DEDUP_REMOVED lines=9> */
.L_x_10849:
[----:B------:R-:W3:Y:S02]  /*6ec0*/  LDG.E R4, desc[UR36][R4.64] ;  /* 0x0000002404047981 */ /* 0x000ee4000c1e1900 */
[----:B---3--:R-:W-:Y:S01]  /*6ed0*/  I2FP.F32.S32 R19, R4 ;  /* 0x0000000400137245 */ /* 0x008fe20000201400 */
[----:B------:R-:W-:Y:S06]  /*6ee0*/  BRA `(.L_x_10847) ;  /* 0x0000000800fc7947 */ /* 0x000fec0003800000 */
.L_x_10848:
[----:B------:R-:W3:Y:S02]  /*6ef0*/  LDG.E.U16 R4, desc[UR36][R4.64] ;  /* 0x0000002404047981 */ /* 0x000ee4000c1e1500 */
[----:B---3--:R3:W0:Y:S01]  /*6f00*/  I2F.S16 R19, R4 ;  /* 0x0000000400137306 */ /* 0x0086220000101400 */
[----:B------:R-:W-:Y:S05]  /*6f10*/  BRA `(.L_x_10847) ;  /* 0x0000000800f07947 */ /* 0x000fea0003800000 */
.L_x_10843:
        /* <DEDUP_REMOVED lines=8> */
.L_x_10851:
[----:B------:R-:W3:Y:S02]  /*6fa0*/  LDG.E.U16 R4, desc[UR36][R4.64] ;  /* 0x0000002404047981 */ /* 0x000ee4000c1e1500 */
[----:B---3--:R-:W-:Y:S01]  /*6fb0*/  HADD2.F32 R19, -RZ, R4.H0_H0 ;  /* 0x20000004ff137230 */ /* 0x008fe20000004100 */
[----:B------:R-:W-:Y:S06]  /*6fc0*/  BRA `(.L_x_10847) ;  /* 0x0000000800c47947 */ /* 0x000fec0003800000 */
.L_x_10850:
        /* <DEDUP_REMOVED lines=8> */
.L_x_10853:
[----:B------:R-:W3:Y:S02]  /*7050*/  LDG.E.U16 R4, desc[UR36][R4.64] ;  /* 0x0000002404047981 */ /* 0x000ee4000c1e1500 */
[----:B---3--:R-:W-:Y:S01]  /*7060*/  HADD2.F32 R19, -RZ, R4.H0_H0 ;  /* 0x20000004ff137230 */ /* 0x008fe20000004100 */
[----:B------:R-:W-:Y:S06]  /*7070*/  BRA `(.L_x_10847) ;  /* 0x0000000800987947 */ /* 0x000fec0003800000 */
.L_x_10852:
[----:B------:R-:W3:Y:S01]  /*7080*/  LDG.E.64 R4, desc[UR36][R4.64] ;  /* 0x0000002404047981 */ /* 0x000ee2000c1e1b00 */
[----:B------:R-:W-:Y:S01]  /*7090*/  UMOV UR4, 0xf0000000 ;  /* 0xf000000000047882 */ /* 0x000fe20000000000 */
[----:B------:R-:W-:Y:S01]  /*70a0*/  UMOV UR5, 0x380fffff ;  /* 0x380fffff00057882 */ /* 0x000fe20000000000 */
[----:B---3--:R-:W0:Y:S01]  /*70b0*/  F2F.F32.F64 R19, R4 ;  /* 0x0000000400137310 */ /* 0x008e220000301000 */
[----:B------:R-:W-:-:S14]  /*70c0*/  DSETP.GEU.AND P0, PT, |R4|, UR4, PT ;  /* 0x0000000404007e2a */ /* 0x000fdc000bf0e200 */
[----:B0-----:R-:W-:Y:S01]  /*70d0*/  @!P0 FMUL R19, R19, 1.175494350822287508e-38 ;  /* 0x0080000013138820 */ /* 0x001fe20000400000 */
[----:B------:R-:W-:Y:S06]  /*70e0*/  BRA `(.L_x_10847) ;  /* 0x00000008007c7947 */ /* 0x000fec0003800000 */
.L_x_10842:
        /* <DEDUP_REMOVED lines=12> */
.L_x_10856:
[----:B------:R-:W3:Y:S01]  /*71b0*/  LDG.E.64 R4, desc[UR36][R4.64] ;  /* 0x0000002404047981 */ /* 0x000ee2000c1e1b00 */
[----:B------:R-:W-:Y:S01]  /*71c0*/  UMOV UR4, 0xf0000000 ;  /* 0xf000000000047882 */ /* 0x000fe20000000000 */
[----:B------:R-:W-:Y:S01]  /*71d0*/  UMOV UR5, 0x380fffff ;  /* 0x380fffff00057882 */ /* 0x000fe20000000000 */
[----:B---3--:R-:W0:Y:S01]  /*71e0*/  F2F.F32.F64 R19, R4 ;  /* 0x0000000400137310 */ /* 0x008e220000301000 */
[----:B------:R-:W-:-:S14]  /*71f0*/  DSETP.GEU.AND P0, PT, |R4|, UR4, PT ;  /* 0x0000000404007e2a */ /* 0x000fdc000bf0e200 */
[----:B0-----:R-:W-:Y:S01]  /*7200*/  @!P0 FMUL R19, R19, 1.175494350822287508e-38 ;  /* 0x0080000013138820 */ /* 0x001fe20000400000 */
[----:B------:R-:W-:Y:S06]  /*7210*/  BRA `(.L_x_10847) ;  /* 0x0000000800307947 */ /* 0x000fec0003800000 */
.L_x_10855:
        /* <DEDUP_REMOVED lines=26> */
.L_x_10858:
        /* <DEDUP_REMOVED lines=13> */
.L_x_10857:
[----:B------:R-:W3:Y:S02]  /*7490*/  LDG.E.U16 R4, desc[UR36][R4.64] ;  /* 0x0000002404047981 */ /* 0x000ee4000c1e1500 */
[----:B---3--:R-:W-:Y:S01]  /*74a0*/  IMAD.U32 R19, R4, 0x10000, RZ ;  /* 0x0001000004137824 */ /* 0x008fe200078e00ff */
[----:B------:R-:W-:Y:S06]  /*74b0*/  BRA `(.L_x_10847) ;  /* 0x0000000400887947 */ /* 0x000fec0003800000 */
.L_x_10854:
        /* <DEDUP_REMOVED lines=11> */
.L_x_10861:
        /* <DEDUP_REMOVED lines=20> */
.L_x_10863:
[----:B------:R-:W-:Y:S05]  /*76b0*/  BSYNC B0 ;  /* 0x0000000000007941 */ /* 0x000fea0003800000 */
.L_x_10862:
[----:B------:R-:W-:Y:S01]  /*76c0*/  IMAD.SHL.U32 R3, R3, 0x100000, RZ ;  /* 0x0010000003037824 */ /* 0x000fe200078e00ff */
[----:B------:R-:W-:-:S04]  /*76d0*/  LEA R0, R0, 0x3b800000, 0x17 ;  /* 0x3b80000000007811 */ /* 0x000fc800078eb8ff */
[----:B------:R-:W-:Y:S01]  /*76e0*/  LOP3.LUT R19, R0, R3, R19, 0xfe, !PT ;  /* 0x0000000300137212 */ /* 0x000fe200078efe13 */
[----:B------:R-:W-:Y:S06]  /*76f0*/  BRA `(.L_x_10847) ;  /* 0x0000000000f87947 */ /* 0x000fec0003800000 */
.L_x_10860:
        /* <DEDUP_REMOVED lines=20> */
.L_x_10865:
[----:B------:R-:W-:Y:S05]  /*7840*/  BSYNC B0 ;  /* 0x0000000000007941 */ /* 0x000fea0003800000 */
.L_x_10864:
[----:B------:R-:W-:Y:S01]  /*7850*/  IMAD.SHL.U32 R3, R3, 0x200000, RZ ;  /* 0x0020000003037824 */ /* 0x000fe200078e00ff */
[----:B------:R-:W-:-:S04]  /*7860*/  LEA R0, R0, 0x37800000, 0x17 ;  /* 0x3780000000007811 */ /* 0x000fc800078eb8ff */
[----:B------:R-:W-:Y:S01]  /*7870*/  LOP3.LUT R19, R0, R3, R19, 0xfe, !PT ;  /* 0x0000000300137212 */ /* 0x000fe200078efe13 */
[----:B------:R-:W-:Y:S06]  /*7880*/  BRA `(.L_x_10847) ;  /* 0x0000000000947947 */ /* 0x000fec0003800000 */
.L_x_10859:
        /* <DEDUP_REMOVED lines=14> */
.L_x_10846:
        /* <DEDUP_REMOVED lines=16> */
.L_x_10868:
[----:B------:R-:W-:Y:S01]  /*7a70*/  IMAD.MOV.U32 R19, RZ, RZ, RZ ;  /* 0x000000ffff137224 */ /* 0x000fe200078e00ff */
[----:B------:R-:W-:Y:S06]  /*7a80*/  BRA `(.L_x_10847) ;  /* 0x0000000000147947 */ /* 0x000fec0003800000 */
.L_x_10867:
[----:B------:R-:W3:Y:S02]  /*7a90*/  LDG.E.64 R4, desc[UR36][R4.64] ;  /* 0x0000002404047981 */ /* 0x000ee4000c1e1b00 */
[----:B---3--:R0:W1:Y:S01]  /*7aa0*/  I2F.U64 R19, R4 ;  /* 0x0000000400137312 */ /* 0x0080620000301000 */
[----:B------:R-:W-:Y:S05]  /*7ab0*/  BRA `(.L_x_10847) ;  /* 0x0000000000087947 */ /* 0x000fea0003800000 */
.L_x_10866:
[----:B------:R-:W3:Y:S02]  /*7ac0*/  LDG.E R4, desc[UR36][R4.64] ;  /* 0x0000002404047981 */ /* 0x000ee4000c1e1900 */
[----:B---3--:R-:W-:-:S07]  /*7ad0*/  I2FP.F32.U32 R19, R4 ;  /* 0x0000000400137245 */ /* 0x008fce0000201000 */
.L_x_10847:
[----:B------:R-:W-:Y:S05]  /*7ae0*/  BSYNC B6 ;  /* 0x0000000000067941 */ /* 0x000fea0003800000 */
.L_x_10841:
[----:B------:R-:W2:Y:S01]  /*7af0*/  LDC.U8 R6, c[0x0][0x23e] ;  /* 0x00008f80ff067b82 */ /* 0x000ea20000000000 */
[----:B------:R-:W-:Y:S01]  /*7b00*/  ULDC UR4, c[0x0][0x248] ;  /* 0x0000920000047ab9 */ /* 0x000fe20000000800 */
[----:B------:R-:W-:Y:S01]  /*7b10*/  BSSY B6, `(.L_x_10869) ;  /* 0x00000e1000067945 */ /* 0x000fe20003800000 */
[----:B------:R-:W-:-:S05]  /*7b20*/  IMAD R3, R22, UR4, RZ ;  /* 0x0000000416037c24 */ /* 0x000fca000f8e02ff */
[----:B0--3--:R-:W0:Y:S01]  /*7b30*/  LDC.64 R4, c[0x0][0x230] ;  /* 0x00008c00ff047b82 */ /* 0x009e220000000a00 */
[----:B--2---:R-:W-:-:S04]  /*7b40*/  PRMT R0, R6, 0x9910, RZ ;  /* 0x0000991006007816 */ /* 0x004fc800000000ff */
        /* <DEDUP_REMOVED lines=15> */
.L_x_10873:
[----:B------:R-:W2:Y:S02]  /*7c40*/  LDG.E.U8 R4, desc[UR36][R4.64] ;  /* 0x0000002404047981 */ /* 0x000ea4000c1e1100 */
[----:B--2---:R-:W-:Y:S01]  /*7c50*/  I2FP.F32.U32 R22, R4 ;  /* 0x0000000400167245 */ /* 0x004fe20000201000 */
[----:B------:R-:W-:Y:S06]  /*7c60*/  BRA `(.L_x_10875) ;  /* 0x0000000c002c7947 */ /* 0x000fec0003800000 */
.L_x_10872:
        /* <DEDUP_REMOVED lines=9> */
.L_x_10877:
[----:B------:R-:W2:Y:S02]  /*7d00*/  LDG.E R4, desc[UR36][R4.64] ;  /* 0x0000002404047981 */ /* 0x000ea4000c1e1900 */
[----:B--2---:R-:W-:Y:S01]  /*7d10*/  I2FP.F32.S32 R22, R4 ;  /* 0x0000000400167245 */ /* 0x004fe20000201400 */
[----:B------:R-:W-:Y:S06]  /*7d20*/  BRA `(.L_x_10875) ;  /* 0x0000000800fc7947 */ /* 0x000fec0003800000 */
.L_x_10876:
[----:B------:R-:W2:Y:S02]  /*7d30*/  LDG.E.U16 R4, desc[UR36][R4.64] ;  /* 0x0000002404047981 */ /* 0x000ea4000c1e1500 */
[----:B--2---:R0:W2:Y:S01]  /*7d40*/  I2F.S16 R22, R4 ;  /* 0x0000000400167306 */ /* 0x0040a20000101400 */
[----:B------:R-:W-:Y:S05]  /*7d50*/  BRA `(.L_x_10875) ;  /* 0x0000000800f07947 */ /* 0x000fea0003800000 */
.L_x_10871:
        /* <DEDUP_REMOVED lines=8> */
.L_x_10879:
[----:B------:R-:W2:Y:S02]  /*7de0*/  LDG.E.U16 R4, desc[UR36][R4.64] ;  /* 0x0000002404047981 */ /* 0x000ea4000c1e1500 */
[----:B--2---:R-:W-:Y:S01]  /*7df0*/  HADD2.F32 R22, -RZ, R4.H0_H0 ;  /* 0x20000004ff167230 */ /* 0x004fe20000004100 */
[----:B------:R-:W-:Y:S06]  /*7e00*/  BRA `(.L_x_10875) ;  /* 0x0000000800c47947 */ /* 0x000fec0003800000 */
.L_x_10878:
        /* <DEDUP_REMOVED lines=8> */
.L_x_10881:
[----:B------:R-:W2:Y:S02]  /*7e90*/  LDG.E.U16 R4, desc[UR36][R4.64] ;  /* 0x0000002404047981 */ /* 0x000ea4000c1e1500 */
[----:B--2---:R-:W-:Y:S01]  /*7ea0*/  HADD2.F32 R22, -RZ, R4.H0_H0 ;  /* 0x20000004ff167230 */ /* 0x004fe20000004100 */
[----:B------:R-:W-:Y:S06]  /*7eb0*/  BRA `(.L_x_10875) ;  /* 0x0000000800987947 */ /* 0x000fec0003800000 */
.L_x_10880:
[----:B------:R-:W2:Y:S01]  /*7ec0*/  LDG.E.64 R4, desc[UR36][R4.64] ;  /* 0x0000002404047981 */ /* 0x000ea2000c1e1b00 */
[----:B------:R-:W-:Y:S01]  /*7ed0*/  UMOV UR4, 0xf0000000 ;  /* 0xf000000000047882 */ /* 0x000fe20000000000 */
[----:B------:R-:W-:Y:S01]  /*7ee0*/  UMOV UR5, 0x380fffff ;  /* 0x380fffff00057882 */ /* 0x000fe20000000000 */
[----:B--2---:R-:W0:Y:S01]  /*7ef0*/  F2F.F32.F64 R22, R4 ;  /* 0x0000000400167310 */ /* 0x004e220000301000 */
[----:B------:R-:W-:-:S14]  /*7f00*/  DSETP.GEU.AND P0, PT, |R4|, UR4, PT ;  /* 0x0000000404007e2a */ /* 0x000fdc000bf0e200 */
[----:B0-----:R-:W-:Y:S01]  /*7f10*/  @!P0 FMUL R22, R22, 1.175494350822287508e-38 ;  /* 0x0080000016168820 */ /* 0x001fe20000400000 */
[----:B------:R-:W-:Y:S06]  /*7f20*/  BRA `(.L_x_10875) ;  /* 0x00000008007c7947 */ /* 0x000fec0003800000 */
.L_x_10870:
        /* <DEDUP_REMOVED lines=12> */
.L_x_10884:
[----:B------:R-:W2:Y:S01]  /*7ff0*/  LDG.E.64 R4, desc[UR36][R4.64] ;  /* 0x0000002404047981 */ /* 0x000ea2000c1e1b00 */
[----:B------:R-:W-:Y:S01]  /*8000*/  UMOV UR4, 0xf0000000 ;  /* 0xf000000000047882 */ /* 0x000fe20000000000 */
[----:B------:R-:W-:Y:S01]  /*8010*/  UMOV UR5, 0x380fffff ;  /* 0x380fffff00057882 */ /* 0x000fe20000000000 */
[----:B--2---:R-:W0:Y:S01]  /*8020*/  F2F.F32.F64 R22, R4 ;  /* 0x0000000400167310 */ /* 0x004e220000301000 */
[----:B------:R-:W-:-:S14]  /*8030*/  DSETP.GEU.AND P0, PT, |R4|, UR4, PT ;  /* 0x0000000404007e2a */ /* 0x000fdc000bf0e200 */
[----:B0-----:R-:W-:Y:S01]  /*8040*/  @!P0 FMUL R22, R22, 1.175494350822287508e-38 ;  /* 0x0080000016168820 */ /* 0x001fe20000400000 */
[----:B------:R-:W-:Y:S06]  /*8050*/  BRA `(.L_x_10875) ;  /* 0x0000000800307947 */ /* 0x000fec0003800000 */
.L_x_10883:
        /* <DEDUP_REMOVED lines=26> */
.L_x_10886:
        /* <DEDUP_REMOVED lines=13> */
.L_x_10885:
[----:B------:R-:W2:Y:S02]  /*82d0*/  LDG.E.U16 R4, desc[UR36][R4.64] ;  /* 0x0000002404047981 */ /* 0x000ea4000c1e1500 */
[----:B--2---:R-:W-:Y:S01]  /*82e0*/  IMAD.U32 R22, R4, 0x10000, RZ ;  /* 0x0001000004167824 */ /* 0x004fe200078e00ff */
[----:B------:R-:W-:Y:S06]  /*82f0*/  BRA `(.L_x_10875) ;  /* 0x0000000400887947 */ /* 0x000fec0003800000 */
.L_x_10882:
        /* <DEDUP_REMOVED lines=11> */
.L_x_10889:
        /* <DEDUP_REMOVED lines=20> */
.L_x_10891:
[----:B------:R-:W-:Y:S05]  /*84f0*/  BSYNC B0 ;  /* 0x0000000000007941 */ /* 0x000fea0003800000 */
.L_x_10890:
[----:B------:R-:W-:Y:S01]  /*8500*/  IMAD.SHL.U32 R3, R3, 0x100000, RZ ;  /* 0x0010000003037824 */ /* 0x000fe200078e00ff */
[----:B------:R-:W-:-:S04]  /*8510*/  LEA R5, R0, 0x3b800000, 0x17 ;  /* 0x3b80000000057811 */ /* 0x000fc800078eb8ff */
[----:B------:R-:W-:Y:S01]  /*8520*/  LOP3.LUT R22, R5, R3, R22, 0xfe, !PT ;  /* 0x0000000305167212 */ /* 0x000fe200078efe16 */
[----:B------:R-:W-:Y:S06]  /*8530*/  BRA `(.L_x_10875) ;  /* 0x0000000000f87947 */ /* 0x000fec0003800000 */
.L_x_10888:
        /* <DEDUP_REMOVED lines=20> */
.L_x_10893:
[----:B------:R-:W-:Y:S05]  /*8680*/  BSYNC B0 ;  /* 0x0000000000007941 */ /* 0x000fea0003800000 */
.L_x_10892:
[----:B------:R-:W-:Y:S01]  /*8690*/  IMAD.SHL.U32 R3, R3, 0x200000, RZ ;  /* 0x0020000003037824 */ /* 0x000fe200078e00ff */
[----:B------:R-:W-:-:S04]  /*86a0*/  LEA R5, R0, 0x37800000, 0x17 ;  /* 0x3780000000057811 */ /* 0x000fc800078eb8ff */
[----:B------:R-:W-:Y:S01]  /*86b0*/  LOP3.LUT R22, R5, R3, R22, 0xfe, !PT ;  /* 0x0000000305167212 */ /* 0x000fe200078efe16 */
[----:B------:R-:W-:Y:S06]  /*86c0*/  BRA `(.L_x_10875) ;  /* 0x0000000000947947 */ /* 0x000fec0003800000 */
.L_x_10887:
        /* <DEDUP_REMOVED lines=14> */
.L_x_10874:
        /* <DEDUP_REMOVED lines=16> */
.L_x_10896:
[----:B------:R-:W-:Y:S01]  /*88b0*/  IMAD.MOV.U32 R22, RZ, RZ, RZ ;  /* 0x000000ffff167224 */ /* 0x000fe200078e00ff */
[----:B------:R-:W-:Y:S06]  /*88c0*/  BRA `(.L_x_10875) ;  /* 0x0000000000147947 */ /* 0x000fec0003800000 */
.L_x_10895:
[----:B------:R-:W2:Y:S02]  /*88d0*/  LDG.E.64 R4, desc[UR36][R4.64] ;  /* 0x0000002404047981 */ /* 0x000ea4000c1e1b00 */
[----:B--2---:R0:W2:Y:S01]  /*88e0*/  I2F.U64 R22, R4 ;  /* 0x0000000400167312 */ /* 0x0040a20000301000 */
[----:B------:R-:W-:Y:S05]  /*88f0*/  BRA `(.L_x_10875) ;  /* 0x0000000000087947 */ /* 0x000fea0003800000 */
.L_x_10894:
[----:B------:R-:W2:Y:S02]  /*8900*/  LDG.E R4, desc[UR36][R4.64] ;  /* 0x0000002404047981 */ /* 0x000ea4000c1e1900 */
[----:B--2---:R-:W-:-:S07]  /*8910*/  I2FP.F32.U32 R22, R4 ;  /* 0x0000000400167245 */ /* 0x004fce0000201000 */
.L_x_10875:
[----:B------:R-:W-:Y:S05]  /*8920*/  BSYNC B6 ;  /* 0x0000000000067941 */ /* 0x000fea0003800000 */
.L_x_10869:
[----:B------:R-:W-:-:S07]  /*8930*/  VIADD R25, R25, 0x80 ;  /* 0x0000008019197836 */ /* 0x000fce0000000000 */
.L_x_10807:
[----:B------:R-:W-:Y:S05]  /*8940*/  BSYNC B7 ;  /* 0x0000000000077941 */ /* 0x000fea0003800000 */
.L_x_10806:
[----:B------:R-:W-:Y:S01]  /*8950*/  ISETP.GE.AND P0, PT, R25, R24, PT ;  /* 0x000000181900720c */ /* 0x000fe20003f06270 */
[----:B------:R-:W-:Y:S01]  /*8960*/  BSSY B7, `(.L_x_10897) ;  /* 0x00002d1000077945 */ /* 0x000fe20003800000 */
[----:B------:R-:W-:-:S11]  /*8970*/  IMAD.MOV.U32 R23, RZ, RZ, RZ ;  /* 0x000000ffff177224 */ /* 0x000fd600078e00ff */
[----:B------:R-:W-:Y:S05]  /*8980*/  @P0 BRA `(.L_x_10898) ;  /* 0x0000002c00380947 */ /* 0x000fea0003800000 */
[----:B------:R-:W1:Y:S01]  /*8990*/  LDC.U8 R6, c[0x0][0x23c] ;  /* 0x00008f00ff067b82 */ /* 0x000e620000000000 */
[----:B------:R-:W-:Y:S01]  /*89a0*/  IMAD R25, R2, 0x200, R25 ;  /* 0x0000020002197824 */ /* 0x000fe200078e0219 */
[----:B------:R-:W-:-:S03]  /*89b0*/  ULDC UR4, c[0x0][0x240] ;  /* 0x0000900000047ab9 */ /* 0x000fc60000000800 */
[----:B------:R-:W-:-:S03]  /*89c0*/  IMAD R3, R25, UR4, RZ ;  /* 0x0000000419037c24 */ /* 0x000fc6000f8e02ff */
        /* <DEDUP_REMOVED lines=19> */
.L_x_10902:
[----:B------:R-:W3:Y:S02]  /*8b00*/  LDG.E.U8 R4, desc[UR36][R4.64] ;  /* 0x0000002404047981 */ /* 0x000ee4000c1e1100 */
[----:B---3--:R-:W-:-:S04]  /*8b10*/  I2FP.F32.U32 R0, R4 ;  /* 0x0000000400007245 */ /* 0x008fc80000201000 */
[----:B------:R-:W-:-:S04]  /*8b20*/  F2FP.F16.F32.PACK_AB R0, RZ, R0 ;  /* 0x00000000ff00723e */ /* 0x000fc800000000ff */
[----:B------:R-:W-:Y:S01]  /*8b30*/  PRMT R17, R0, 0x7610, R17 ;  /* 0x0000761000117816 */ /* 0x000fe20000000011 */
[----:B------:R-:W-:Y:S06]  /*8b40*/  BRA `(.L_x_10904) ;  /* 0x0000000c00bc7947 */ /* 0x000fec0003800000 */
.L_x_10901:
        /* <DEDUP_REMOVED lines=11> */
.L_x_10906:
[----:B------:R-:W3:Y:S02]  /*8c00*/  LDG.E R4, desc[UR36][R4.64] ;  /* 0x0000002404047981 */ /* 0x000ee4000c1e1900 */
[----:B---3--:R-:W-:-:S04]  /*8c10*/  I2FP.F32.S32 R0, R4 ;  /* 0x0000000400007245 */ /* 0x008fc80000201400 */
[----:B------:R-:W-:-:S04]  /*8c20*/  F2FP.F16.F32.PACK_AB R0, RZ, R0 ;  /* 0x00000000ff00723e */ /* 0x000fc800000000ff */
[----:B------:R-:W-:Y:S01]  /*8c30*/  PRMT R17, R0, 0x7610, R17 ;  /* 0x0000761000117816 */ /* 0x000fe20000000011 */
[----:B------:R-:W-:Y:S06]  /*8c40*/  BRA `(.L_x_10904) ;  /* 0x0000000c007c7947 */ /* 0x000fec0003800000 */
.L_x_10905:
[----:B------:R-:W3:Y:S02]  /*8c50*/  LDG.E.U16 R4, desc[UR36][R4.64] ;  /* 0x0000002404047981 */ /* 0x000ee4000c1e1500 */
[----:B---3--:R-:W0:Y:S02]  /*8c60*/  I2F.S16 R0, R4 ;  /* 0x0000000400007306 */ /* 0x008e240000101400 */
[----:B0-----:R-:W-:-:S04]  /*8c70*/  F2FP.F16.F32.PACK_AB R0, RZ, R0 ;  /* 0x00000000ff00723e */ /* 0x001fc800000000ff */
[----:B------:R-:W-:Y:S01]  /*8c80*/  PRMT R17, R0, 0x7610, R17 ;  /* 0x0000761000117816 */ /* 0x000fe20000000011 */
[----:B------:R-:W-:Y:S06]  /*8c90*/  BRA `(.L_x_10904) ;  /* 0x0000000c00687947 */ /* 0x000fec0003800000 */
.L_x_10900:
        /* <DEDUP_REMOVED lines=9> */
.L_x_10908:
[----:B------:R0:W5:Y:S01]  /*8d30*/  LDG.E.U16 R17, desc[UR36][R4.64] ;  /* 0x0000002404117981 */ /* 0x000162000c1e1500 */
[----:B------:R-:W-:Y:S05]  /*8d40*/  BRA `(.L_x_10904) ;  /* 0x0000000c003c7947 */ /* 0x000fea0003800000 */
.L_x_10907:
        /* <DEDUP_REMOVED lines=9> */
.L_x_10910:
[----:B------:R1:W5:Y:S01]  /*8de0*/  LDG.E.U16 R17, desc[UR36][R4.64] ;  /* 0x0000002404117981 */ /* 0x000362000c1e1500 */
[----:B------:R-:W-:Y:S05]  /*8df0*/  BRA `(.L_x_10904) ;  /* 0x0000000c00107947 */ /* 0x000fea0003800000 */
.L_x_10909:
        /* <DEDUP_REMOVED lines=9> */
.L_x_10899:
        /* <DEDUP_REMOVED lines=14> */
.L_x_10913:
        /* <DEDUP_REMOVED lines=9> */
.L_x_10912:
        /* <DEDUP_REMOVED lines=28> */
.L_x_10915:
        /* <DEDUP_REMOVED lines=15> */
.L_x_10914:
[----:B------:R-:W3:Y:S02]  /*92b0*/  LDG.E.U16 R0, desc[UR36][R4.64] ;  /* 0x0000002404007981 */ /* 0x000ee4000c1e1500 */
[----:B---3--:R-:W-:-:S05]  /*92c0*/  IMAD.U32 R0, R0, 0x10000, RZ ;  /* 0x0001000000007824 */ /* 0x008fca00078e00ff */
[----:B------:R-:W-:-:S04]  /*92d0*/  F2FP.F16.F32.PACK_AB R0, RZ, R0 ;  /* 0x00000000ff00723e */ /* 0x000fc800000000ff */
[----:B------:R-:W-:Y:S01]  /*92e0*/  PRMT R17, R0, 0x7610, R17 ;  /* 0x0000761000117816 */ /* 0x000fe20000000011 */
[----:B------:R-:W-:Y:S06]  /*92f0*/  BRA `(.L_x_10904) ;  /* 0x0000000400d07947 */ /* 0x000fec0003800000 */
.L_x_10911:
        /* <DEDUP_REMOVED lines=13> */
.L_x_10918:
        /* <DEDUP_REMOVED lines=21> */
.L_x_10922:
[----:B------:R-:W-:Y:S05]  /*9520*/  BSYNC B1 ;  /* 0x0000000000017941 */ /* 0x000fea0003800000 */
.L_x_10921:
[----:B------:R-:W-:Y:S01]  /*9530*/  LEA R5, R0, 0x3b800000, 0x17 ;  /* 0x3b80000000057811 */ /* 0x000fe200078eb8ff */
[----:B------:R-:W-:-:S05]  /*9540*/  IMAD.SHL.U32 R0, R3, 0x100000, RZ ;  /* 0x0010000003007824 */ /* 0x000fca00078e00ff */
[----:B------:R-:W-:-:S07]  /*9550*/  LOP3.LUT R0, R5, R0, R6, 0xfe, !PT ;  /* 0x0000000005007212 */ /* 0x000fce00078efe06 */
.L_x_10920:
[----:B------:R-:W-:Y:S05]  /*9560*/  BSYNC B0 ;  /* 0x0000000000007941 */ /* 0x000fea0003800000 */
.L_x_10919:
[----:B------:R-:W-:-:S04]  /*9570*/  F2FP.F16.F32.PACK_AB R0, RZ, R0 ;  /* 0x00000000ff00723e */ /* 0x000fc800000000ff */
[----:B------:R-:W-:Y:S01]  /*9580*/  PRMT R17, R0, 0x7610, R17 ;  /* 0x0000761000117816 */ /* 0x000fe20000000011 */
[----:B------:R-:W-:Y:S06]  /*9590*/  BRA `(.L_x_10904) ;  /* 0x0000000400287947 */ /* 0x000fec0003800000 */
.L_x_10917:
        /* <DEDUP_REMOVED lines=21> */
.L_x_10926:
[----:B------:R-:W-:Y:S05]  /*96f0*/  BSYNC B1 ;  /* 0x0000000000017941 */ /* 0x000fea0003800000 */
.L_x_10925:
[----:B------:R-:W-:Y:S01]  /*9700*/  LEA R5, R0, 0x37800000, 0x17 ;  /* 0x3780000000057811 */ /* 0x000fe200078eb8ff */
[----:B------:R-:W-:-:S05]  /*9710*/  IMAD.SHL.U32 R0, R3, 0x200000, RZ ;  /* 0x0020000003007824 */ /* 0x000fca00078e00ff */
[----:B------:R-:W-:-:S07]  /*9720*/  LOP3.LUT R0, R5, R0, R6, 0xfe, !PT ;  /* 0x0000000005007212 */ /* 0x000fce00078efe06 */
.L_x_10924:
[----:B------:R-:W-:Y:S05]  /*9730*/  BSYNC B0 ;  /* 0x0000000000007941 */ /* 0x000fea0003800000 */
.L_x_10923:
[----:B------:R-:W-:-:S04]  /*9740*/  F2FP.F16.F32.PACK_AB R0, RZ, R0 ;  /* 0x00000000ff00723e */ /* 0x000fc800000000ff */
[----:B------:R-:W-:Y:S01]  /*9750*/  PRMT R17, R0, 0x7610, R17 ;  /* 0x0000761000117816 */ /* 0x000fe20000000011 */
[----:B------:R-:W-:Y:S06]  /*9760*/  BRA `(.L_x_10904) ;  /* 0x0000000000b47947 */ /* 0x000fec0003800000 */
.L_x_10916:
        /* <DEDUP_REMOVED lines=14> */
.L_x_10930:
[----:B------:R-:W-:Y:S05]  /*9850*/  BSYNC B0 ;  /* 0x0000000000007941 */ /* 0x000fea0003800000 */
.L_x_10929:
[----:B------:R-:W-:-:S04]  /*9860*/  F2FP.F16.F32.PACK_AB R0, RZ, R0 ;  /* 0x00000000ff00723e */ /* 0x000fc800000000ff */
[----:B------:R-:W-:Y:S01]  /*9870*/  PRMT R17, R0, 0x7610, R17 ;  /* 0x0000761000117816 */ /* 0x000fe20000000011 */
[----:B------:R-:W-:Y:S06]  /*9880*/  BRA `(.L_x_10904) ;  /* 0x00000000006c7947 */ /* 0x000fec0003800000 */
.L_x_10903:
        /* <DEDUP_REMOVED lines=16> */
.L_x_10931:
[----:B------:R-:W-:Y:S01]  /*9990*/  PRMT R17, RZ, 0x7610, R17 ;  /* 0x00007610ff117816 */ /* 0x000fe20000000011 */
[----:B------:R-:W-:Y:S06]  /*99a0*/  BRA `(.L_x_10904) ;  /* 0x0000000000247947 */ /* 0x000fec0003800000 */
.L_x_10928:
[----:B------:R-:W3:Y:S02]  /*99b0*/  LDG.E.64 R4, desc[UR36][R4.64] ;  /* 0x0000002404047981 */ /* 0x000ee4000c1e1b00 */
[----:B---3--:R-:W0:Y:S02]  /*99c0*/  I2F.U64 R0, R4 ;  /* 0x0000000400007312 */ /* 0x008e240000301000 */
[----:B0-----:R-:W-:-:S04]  /*99d0*/  F2FP.F16.F32.PACK_AB R0, RZ, R0 ;  /* 0x00000000ff00723e */ /* 0x001fc800000000ff */
[----:B------:R-:W-:Y:S01]  /*99e0*/  PRMT R17, R0, 0x7610, R17 ;  /* 0x0000761000117816 */ /* 0x000fe20000000011 */
[----:B------:R-:W-:Y:S06]  /*99f0*/  BRA `(.L_x_10904) ;  /* 0x0000000000107947 */ /* 0x000fec0003800000 */
.L_x_10927:
[----:B------:R-:W3:Y:S02]  /*9a00*/  LDG.E R4, desc[UR36][R4.64] ;  /* 0x0000002404047981 */ /* 0x000ee4000c1e1900 */
[----:B---3--:R-:W-:-:S04]  /*9a10*/  I2FP.F32.U32 R0, R4 ;  /* 0x0000000400007245 */ /* 0x008fc80000201000 */
[----:B------:R-:W-:-:S04]  /*9a20*/  F2FP.F16.F32.PACK_AB R0, RZ, R0 ;  /* 0x00000000ff00723e */ /* 0x000fc800000000ff */
[----:B------:R-:W-:-:S07]  /*9a30*/  PRMT R17, R0, 0x7610, R17 ;  /* 0x0000761000117816 */ /* 0x000fce0000000011 */
.L_x_10904:
[----:B------:R-:W3:Y:S01]  /*9a40*/  LDC.U8 R6, c[0x0][0x23d] ;  /* 0x00008f40ff067b82 */ /* 0x000ee20000000000 */
[----:B------:R-:W-:Y:S01]  /*9a50*/  ULDC UR4, c[0x0][0x244] ;  /* 0x0000910000047ab9 */ /* 0x000fe20000000800 */
[----:B------:R-:W-:Y:S01]  /*9a60*/  BSSY B6, `(.L_x_10932) ;  /* 0x00000e1000067945 */ /* 0x000fe20003800000 */
[----:B------:R-:W-:-:S05]  /*9a70*/  IMAD R3, R25, UR4, RZ ;  /* 0x0000000419037c24 */ /* 0x000fca000f8e02ff */
[----:B01----:R-:W0:Y:S01]  /*9a80*/  LDC.64 R4, c[0x0][0x228] ;  /* 0x00008a00ff047b82 */ /* 0x003e220000000a00 */
        /* <DEDUP_REMOVED lines=16> */
.L_x_10936:
[----:B------:R-:W3:Y:S02]  /*9b90*/  LDG.E.U8 R4, desc[UR36][R4.64] ;  /* 0x0000002404047981 */ /* 0x000ee4000c1e1100 */
[----:B---3--:R-:W-:Y:S01]  /*9ba0*/  I2FP.F32.U32 R23, R4 ;  /* 0x0000000400177245 */ /* 0x008fe20000201000 */
[----:B------:R-:W-:Y:S06]  /*9bb0*/  BRA `(.L_x_10938) ;  /* 0x0000000c002c7947 */ /* 0x000fec0003800000 */
.L_x_10935:
        /* <DEDUP_REMOVED lines=9> */
.L_x_10940:
[----:B------:R-:W3:Y:S02]  /*9c50*/  LDG.E R4, desc[UR36][R4.64] ;  /* 0x0000002404047981 */ /* 0x000ee4000c1e1900 */
[----:B---3--:R-:W-:Y:S01]  /*9c60*/  I2FP.F32.S32 R23, R4 ;  /* 0x0000000400177245 */ /* 0x008fe20000201400 */
[----:B------:R-:W-:Y:S06]  /*9c70*/  BRA `(.L_x_10938) ;  /* 0x0000000800fc7947 */ /* 0x000fec0003800000 */
.L_x_10939:
[----:B------:R-:W3:Y:S02]  /*9c80*/  LDG.E.U16 R4, desc[UR36][R4.64] ;  /* 0x0000002404047981 */ /* 0x000ee4000c1e1500 */
[----:B---3--:R0:W1:Y:S01]  /*9c90*/  I2F.S16 R23, R4 ;  /* 0x0000000400177306 */ /* 0x0080620000101400 */
[----:B------:R-:W-:Y:S05]  /*9ca0*/  BRA `(.L_x_10938) ;  /* 0x0000000800f07947 */ /* 0x000fea0003800000 */
.L_x_10934:
        /* <DEDUP_REMOVED lines=8> */
.L_x_10942:
[----:B------:R-:W3:Y:S02]  /*9d30*/  LDG.E.U16 R4, desc[UR36][R4.64] ;  /* 0x0000002404047981 */ /* 0x000ee4000c1e1500 */
[----:B---3--:R-:W-:Y:S01]  /*9d40*/  HADD2.F32 R23, -RZ, R4.H0_H0 ;  /* 0x20000004ff177230 */ /* 0x008fe20000004100 */
[----:B------:R-:W-:Y:S06]  /*9d50*/  BRA `(.L_x_10938) ;  /* 0x0000000800c47947 */ /* 0x000fec0003800000 */
.L_x_10941:
        /* <DEDUP_REMOVED lines=8> */
.L_x_10944:
[----:B------:R-:W3:Y:S02]  /*9de0*/  LDG.E.U16 R4, desc[UR36][R4.64] ;  /* 0x0000002404047981 */ /* 0x000ee4000c1e1500 */
[----:B---3--:R-:W-:Y:S01]  /*9df0*/  HADD2.F32 R23, -RZ, R4.H0_H0 ;  /* 0x20000004ff177230 */ /* 0x008fe20000004100 */
[----:B------:R-:W-:Y:S06]  /*9e00*/  BRA `(.L_x_10938) ;  /* 0x0000000800987947 */ /* 0x000fec0003800000 */
.L_x_10943:
[----:B------:R-:W3:Y:S01]  /*9e10*/  LDG.E.64 R4, desc[UR36][R4.64] ;  /* 0x0000002404047981 */ /* 0x000ee2000c1e1b00 */
[----:B------:R-:W-:Y:S01]  /*9e20*/  UMOV UR4, 0xf0000000 ;  /* 0xf000000000047882 */ /* 0x000fe20000000000 */
[----:B------:R-:W-:Y:S01]  /*9e30*/  UMOV UR5, 0x380fffff ;  /* 0x380fffff00057882 */ /* 0x000fe20000000000 */
[----:B---3--:R-:W0:Y:S01]  /*9e40*/  F2F.F32.F64 R23, R4 ;  /* 0x0000000400177310 */ /* 0x008e220000301000 */
[----:B------:R-:W-:-:S14]  /*9e50*/  DSETP.GEU.AND P0, PT, |R4|, UR4, PT ;  /* 0x0000000404007e2a */ /* 0x000fdc000bf0e200 */
[----:B0-----:R-:W-:Y:S01]  /*9e60*/  @!P0 FMUL R23, R23, 1.175494350822287508e-38 ;  /* 0x0080000017178820 */ /* 0x001fe20000400000 */
[----:B------:R-:W-:Y:S06]  /*9e70*/  BRA `(.L_x_10938) ;  /* 0x00000008007c7947 */ /* 0x000fec0003800000 */
.L_x_10933:
        /* <DEDUP_REMOVED lines=12> */
.L_x_10947:
[----:B------:R-:W3:Y:S01]  /*9f40*/  LDG.E.64 R4, desc[UR36][R4.64] ;  /* 0x0000002404047981 */ /* 0x000ee2000c1e1b00 */
[----:B------:R-:W-:Y:S01]  /*9f50*/  UMOV UR4, 0xf0000000 ;  /* 0xf000000000047882 */ /* 0x000fe20000000000 */
[----:B------:R-:W-:Y:S01]  /*9f60*/  UMOV UR5, 0x380fffff ;  /* 0x380fffff00057882 */ /* 0x000fe20000000000 */
[----:B---3--:R-:W0:Y:S01]  /*9f70*/  F2F.F32.F64 R23, R4 ;  /* 0x0000000400177310 */ /* 0x008e220000301000 */
[----:B------:R-:W-:-:S14]  /*9f80*/  DSETP.GEU.AND P0, PT, |R4|, UR4, PT ;  /* 0x0000000404007e2a */ /* 0x000fdc000bf0e200 */
[----:B0-----:R-:W-:Y:S01]  /*9f90*/  @!P0 FMUL R23, R23, 1.175494350822287508e-38 ;  /* 0x0080000017178820 */ /* 0x001fe20000400000 */
[----:B------:R-:W-:Y:S06]  /*9fa0*/  BRA `(.L_x_10938) ;  /* 0x0000000800307947 */ /* 0x000fec0003800000 */
.L_x_10946:
        /* <DEDUP_REMOVED lines=26> */
.L_x_10949:
        /* <DEDUP_REMOVED lines=13> */
.L_x_10948:
[----:B------:R-:W3:Y:S02]  /*a220*/  LDG.E.U16 R4, desc[UR36][R4.64] ;  /* 0x0000002404047981 */ /* 0x000ee4000c1e1500 */
[----:B---3--:R-:W-:Y:S01]  /*a230*/  IMAD.U32 R23, R4, 0x10000, RZ ;  /* 0x0001000004177824 */ /* 0x008fe200078e00ff */
[----:B------:R-:W-:Y:S06]  /*a240*/  BRA `(.L_x_10938) ;  /* 0x0000000400887947 */ /* 0x000fec0003800000 */
.L_x_10945:
        /* <DEDUP_REMOVED lines=11> */
.L_x_10952:
        /* <DEDUP_REMOVED lines=20> */
.L_x_10954:
[----:B------:R-:W-:Y:S05]  /*a440*/  BSYNC B0 ;  /* 0x0000000000007941 */ /* 0x000fea0003800000 */
.L_x_10953:
[----:B------:R-:W-:Y:S01]  /*a450*/  IMAD.SHL.U32 R3, R3, 0x100000, RZ ;  /* 0x0010000003037824 */ /* 0x000fe200078e00ff */
[----:B------:R-:W-:-:S04]  /*a460*/  LEA R0, R0, 0x3b800000, 0x17 ;  /* 0x3b80000000007811 */ /* 0x000fc800078eb8ff */
[----:B------:R-:W-:Y:S01]  /*a470*/  LOP3.LUT R23, R0, R3, R23, 0xfe, !PT ;  /* 0x0000000300177212 */ /* 0x000fe200078efe17 */
[----:B------:R-:W-:Y:S06]  /*a480*/  BRA `(.L_x_10938) ;  /* 0x0000000000f87947 */ /* 0x000fec0003800000 */
.L_x_10951:
        /* <DEDUP_REMOVED lines=20> */
.L_x_10956:
[----:B------:R-:W-:Y:S05]  /*a5d0*/  BSYNC B0 ;  /* 0x0000000000007941 */ /* 0x000fea0003800000 */
.L_x_10955:
[----:B------:R-:W-:Y:S01]  /*a5e0*/  IMAD.SHL.U32 R3, R3, 0x200000, RZ ;  /* 0x0020000003037824 */ /* 0x000fe200078e00ff */
[----:B------:R-:W-:-:S04]  /*a5f0*/  LEA R0, R0, 0x37800000, 0x17 ;  /* 0x3780000000007811 */ /* 0x000fc800078eb8ff */
[----:B------:R-:W-:Y:S01]  /*a600*/  LOP3.LUT R23, R0, R3, R23, 0xfe, !PT ;  /* 0x0000000300177212 */ /* 0x000fe200078efe17 */
[----:B------:R-:W-:Y:S06]  /*a610*/  BRA `(.L_x_10938) ;  /* 0x0000000000947947 */ /* 0x000fec0003800000 */
.L_x_10950:
        /* <DEDUP_REMOVED lines=14> */
.L_x_10937:
        /* <DEDUP_REMOVED lines=16> */
.L_x_10959:
[----:B------:R-:W-:Y:S01]  /*a800*/  IMAD.MOV.U32 R23, RZ, RZ, RZ ;  /* 0x000000ffff177224 */ /* 0x000fe200078e00ff */
[----:B------:R-:W-:Y:S06]  /*a810*/  BRA `(.L_x_10938) ;  /* 0x0000000000147947 */ /* 0x000fec0003800000 */
.L_x_10958:
[----:B------:R-:W3:Y:S02]  /*a820*/  LDG.E.64 R4, desc[UR36][R4.64] ;  /* 0x0000002404047981 */ /* 0x000ee4000c1e1b00 */
[----:B---3--:R0:W1:Y:S01]  /*a830*/  I2F.U64 R23, R4 ;  /* 0x0000000400177312 */ /* 0x0080620000301000 */
[----:B------:R-:W-:Y:S05]  /*a840*/  BRA `(.L_x_10938) ;  /* 0x0000000000087947 */ /* 0x000fea0003800000 */
.L_x_10957:
[----:B------:R-:W3:Y:S02]  /*a850*/  LDG.E R4, desc[UR36][R4.64] ;  /* 0x0000002404047981 */ /* 0x000ee4000c1e1900 */
[----:B---3--:R-:W-:-:S07]  /*a860*/  I2FP.F32.U32 R23, R4 ;  /* 0x0000000400177245 */ /* 0x008fce0000201000 */
.L_x_10938:
[----:B------:R-:W-:Y:S05]  /*a870*/  BSYNC B6 ;  /* 0x0000000000067941 */ /* 0x000fea0003800000 */
.L_x_10932:
[----:B------:R-:W2:Y:S01]  /*a880*/  LDC.U8 R3, c[0x0][0x23e] ;  /* 0x00008f80ff037b82 */ /* 0x000ea20000000000 */
[----:B------:R-:W-:Y:S02]  /*a890*/  ULDC UR4, c[0x0][0x248] ;  /* 0x0000920000047ab9 */ /* 0x000fe40000000800 */
        /* <DEDUP_REMOVED lines=18> */
.L_x_10963:
[----:B------:R-:W2:Y:S02]  /*a9c0*/  LDG.E.U8 R4, desc[UR36][R4.64] ;  /* 0x0000002404047981 */ /* 0x000ea4000c1e1100 */
[----:B--2---:R-:W-:Y:S01]  /*a9d0*/  I2FP.F32.U32 R16, R4 ;  /* 0x0000000400107245 */ /* 0x004fe20000201000 */
[----:B------:R-:W-:Y:S06]  /*a9e0*/  BRA `(.L_x_10898) ;  /* 0x0000000c00207947 */ /* 0x000fec0003800000 */
.L_x_10962:
        /* <DEDUP_REMOVED lines=9> */
.L_x_10966:
[----:B------:R-:W2:Y:S02]  /*aa80*/  LDG.E R4, desc[UR36][R4.64] ;  /* 0x0000002404047981 */ /* 0x000ea4000c1e1900 */
[----:B--2---:R-:W-:Y:S01]  /*aa90*/  I2FP.F32.S32 R16, R4 ;  /* 0x0000000400107245 */ /* 0x004fe20000201400 */
[----:B------:R-:W-:Y:S06]  /*aaa0*/  BRA `(.L_x_10898) ;  /* 0x0000000800f07947 */ /* 0x000fec0003800000 */
.L_x_10965:
[----:B------:R-:W2:Y:S02]  /*aab0*/  LDG.E.U16 R4, desc[UR36][R4.64] ;  /* 0x0000002404047981 */ /* 0x000ea4000c1e1500 */
[----:B--2---:R0:W2:Y:S01]  /*aac0*/  I2F.S16 R16, R4 ;  /* 0x0000000400107306 */ /* 0x0040a20000101400 */
[----:B------:R-:W-:Y:S05]  /*aad0*/  BRA `(.L_x_10898) ;  /* 0x0000000800e47947 */ /* 0x000fea0003800000 */
.L_x_10961:
        /* <DEDUP_REMOVED lines=8> */
.L_x_10968:
[----:B------:R-:W2:Y:S02]  /*ab60*/  LDG.E.U16 R4, desc[UR36][R4.64] ;  /* 0x0000002404047981 */ /* 0x000ea4000c1e1500 */
[----:B--2---:R-:W-:Y:S01]  /*ab70*/  HADD2.F32 R16, -RZ, R4.H0_H0 ;  /* 0x20000004ff107230 */ /* 0x004fe20000004100 */
[----:B------:R-:W-:Y:S06]  /*ab80*/  BRA `(.L_x_10898) ;  /* 0x0000000800b87947 */ /* 0x000fec0003800000 */
.L_x_10967:
        /* <DEDUP_REMOVED lines=8> */
.L_x_10970:
[----:B------:R-:W2:Y:S02]  /*ac10*/  LDG.E.U16 R4, desc[UR36][R4.64] ;  /* 0x0000002404047981 */ /* 0x000ea4000c1e1500 */
[----:B--2---:R-:W-:Y:S01]  /*ac20*/  HADD2.F32 R16, -RZ, R4.H0_H0 ;  /* 0x20000004ff107230 */ /* 0x004fe20000004100 */
[----:B------:R-:W-:Y:S06]  /*ac30*/  BRA `(.L_x_10898) ;  /* 0x00000008008c7947 */ /* 0x000fec0003800000 */
.L_x_10969:
[----:B------:R-:W2:Y:S01]  /*ac40*/  LDG.E.64 R4, desc[UR36][R4.64] ;  /* 0x0000002404047981 */ /* 0x000ea2000c1e1b00 */
[----:B------:R-:W-:Y:S01]  /*ac50*/  UMOV UR4, 0xf0000000 ;  /* 0xf000000000047882 */ /* 0x000fe20000000000 */
[----:B------:R-:W-:Y:S01]  /*ac60*/  UMOV UR5, 0x380fffff ;  /* 0x380fffff00057882 */ /* 0x000fe20000000000 */
[----:B--2---:R-:W0:Y:S01]  /*ac70*/  F2F.F32.F64 R16, R4 ;  /* 0x0000000400107310 */ /* 0x004e220000301000 */
[----:B------:R-:W-:-:S14]  /*ac80*/  DSETP.GEU.AND P0, PT, |R4|, UR4, PT ;  /* 0x0000000404007e2a */ /* 0x000fdc000bf0e200 */
[----:B0-----:R-:W-:Y:S01]  /*ac90*/  @!P0 FMUL R16, R16, 1.175494350822287508e-38 ;  /* 0x0080000010108820 */ /* 0x001fe20000400000 */
[----:B------:R-:W-:Y:S06]  /*aca0*/  BRA `(.L_x_10898) ;  /* 0x0000000800707947 */ /* 0x000fec0003800000 */
.L_x_10960:
        /* <DEDUP_REMOVED lines=12> */
.L_x_10973:
[----:B------:R-:W2:Y:S01]  /*ad70*/  LDG.E.64 R4, desc[UR36][R4.64] ;  /* 0x0000002404047981 */ /* 0x000ea2000c1e1b00 */
[----:B------:R-:W-:Y:S01]  /*ad80*/  UMOV UR4, 0xf0000000 ;  /* 0xf000000000047882 */ /* 0x000fe20000000000 */
[----:B------:R-:W-:Y:S01]  /*ad90*/  UMOV UR5, 0x380fffff ;  /* 0x380fffff00057882 */ /* 0x000fe20000000000 */
[----:B--2---:R-:W0:Y:S01]  /*ada0*/  F2F.F32.F64 R16, R4 ;  /* 0x0000000400107310 */ /* 0x004e220000301000 */
[----:B------:R-:W-:-:S14]  /*adb0*/  DSETP.GEU.AND P0, PT, |R4|, UR4, PT ;  /* 0x0000000404007e2a */ /* 0x000fdc000bf0e200 */
[----:B0-----:R-:W-:Y:S01]  /*adc0*/  @!P0 FMUL R16, R16, 1.175494350822287508e-38 ;  /* 0x0080000010108820 */ /* 0x001fe20000400000 */
[----:B------:R-:W-:Y:S06]  /*add0*/  BRA `(.L_x_10898) ;  /* 0x0000000800247947 */ /* 0x000fec0003800000 */
.L_x_10972:
        /* <DEDUP_REMOVED lines=26> */
.L_x_10975:
        /* <DEDUP_REMOVED lines=13> */
.L_x_10974:
[----:B------:R-:W2:Y:S02]  /*b050*/  LDG.E.U16 R4, desc[UR36][R4.64] ;  /* 0x0000002404047981 */ /* 0x000ea4000c1e1500 */
[----:B--2---:R-:W-:Y:S01]  /*b060*/  IMAD.U32 R16, R4, 0x10000, RZ ;  /* 0x0001000004107824 */ /* 0x004fe200078e00ff */
[----:B------:R-:W-:Y:S06]  /*b070*/  BRA `(.L_x_10898) ;  /* 0x00000004007c7947 */ /* 0x000fec0003800000 */
.L_x_10971:
        /* <DEDUP_REMOVED lines=11> */
.L_x_10978:
        /* <DEDUP_REMOVED lines=19> */
.L_x_10980:
[----:B------:R-:W-:Y:S05]  /*b260*/  BSYNC B0 ;  /* 0x0000000000007941 */ /* 0x000fea0003800000 */
.L_x_10979:
[----:B------:R-:W-:Y:S01]  /*b270*/  IMAD.SHL.U32 R3, R3, 0x100000, RZ ;  /* 0x0010000003037824 */ /* 0x000fe200078e00ff */
[----:B------:R-:W-:-:S04]  /*b280*/  LEA R5, R0, 0x3b800000, 0x17 ;  /* 0x3b80000000057811 */ /* 0x000fc800078eb8ff */
[----:B------:R-:W-:Y:S01]  /*b290*/  LOP3.LUT R16, R5, R3, R16, 0xfe, !PT ;  /* 0x0000000305107212 */ /* 0x000fe200078efe10 */
[----:B------:R-:W-:Y:S06]  /*b2a0*/  BRA `(.L_x_10898) ;  /* 0x0000000000f07947 */ /* 0x000fec0003800000 */
.L_x_10977:
        /* <DEDUP_REMOVED lines=19> */
.L_x_10982:
[----:B------:R-:W-:Y:S05]  /*b3e0*/  BSYNC B0 ;  /* 0x0000000000007941 */ /* 0x000fea0003800000 */
.L_x_10981:
[----:B------:R-:W-:Y:S01]  /*b3f0*/  IMAD.SHL.U32 R3, R3, 0x200000, RZ ;  /* 0x0020000003037824 */ /* 0x000fe200078e00ff */
[----:B------:R-:W-:-:S04]  /*b400*/  LEA R5, R0, 0x37800000, 0x17 ;  /* 0x3780000000057811 */ /* 0x000fc800078eb8ff */
[----:B------:R-:W-:Y:S01]  /*b410*/  LOP3.LUT R16, R5, R3, R16, 0xfe, !PT ;  /* 0x0000000305107212 */ /* 0x000fe200078efe10 */
[----:B------:R-:W-:Y:S06]  /*b420*/  BRA `(.L_x_10898) ;  /* 0x0000000000907947 */ /* 0x000fec0003800000 */
.L_x_10976:
        /* <DEDUP_REMOVED lines=14> */
.L_x_10964:
        /* <DEDUP_REMOVED lines=16> */
.L_x_10985:
[----:B------:R-:W-:Y:S05]  /*b610*/  BRA `(.L_x_10898) ;  /* 0x0000000000147947 */ /* 0x000fea0003800000 */
.L_x_10984:
[----:B------:R-:W2:Y:S02]  /*b620*/  LDG.E.64 R4, desc[UR36][R4.64] ;  /* 0x0000002404047981 */ /* 0x000ea4000c1e1b00 */
[----:B--2---:R0:W2:Y:S01]  /*b630*/  I2F.U64 R16, R4 ;  /* 0x0000000400107312 */ /* 0x0040a20000301000 */
[----:B------:R-:W-:Y:S05]  /*b640*/  BRA `(.L_x_10898) ;  /* 0x0000000000087947 */ /* 0x000fea0003800000 */
.L_x_10983:
[----:B------:R-:W2:Y:S02]  /*b650*/  LDG.E R4, desc[UR36][R4.64] ;  /* 0x0000002404047981 */ /* 0x000ea4000c1e1900 */
[----:B--2---:R-:W-:-:S07]  /*b660*/  I2FP.F32.U32 R16, R4 ;  /* 0x0000000400107245 */ /* 0x004fce0000201000 */
.L_x_10898:
[----:B------:R-:W-:Y:S05]  /*b670*/  BSYNC B7 ;  /* 0x0000000000077941 */ /* 0x000fea0003800000 */
.L_x_10897:
[----:B------:R-:W0:Y:S01]  /*b680*/  S2R R25, SR_TID.X ;  /* 0x0000000000197919 */ /* 0x000e220000002100 */
[----:B------:R-:W1:Y:S01]  /*b690*/  LDC R3, c[0x0][0x210] ;  /* 0x00008400ff037b82 */ /* 0x000e620000000800 */
[----:B------:R-:W-:Y:S07]  /*b6a0*/  BSSY B6, `(.L_x_10986) ;  /* 0x000012b000067945 */ /* 0x000fee0003800000 */
[----:B------:R-:W2:Y:S01]  /*b6b0*/  LDC.U8 R26, c[0x0][0x24c] ;  /* 0x00009300ff1a7b82 */ /* 0x000ea20000000000 */
[----:B-1----:R-:W-:-:S02]  /*b6c0*/  IMAD R24, R2, -0x200, R3 ;  /* 0xfffffe0002187824 */ /* 0x002fc400078e0203 */
[----:B0-----:R-:W-:-:S03]  /*b6d0*/  VIADD R3, R25, 0x100 ;  /* 0x0000010019037836 */ /* 0x001fc60000000000 */
[CC--:B------:R-:W-:Y:S01]  /*b6e0*/  ISETP.GE.AND P3, PT, R25.reuse, R24.reuse, PT ;  /* 0x000000181900720c */ /* 0x0c0fe20003f66270 */
[C---:B---3--:R-:W-:Y:S02]  /*b6f0*/  VIADD R5, R25.reuse, 0x180 ;  /* 0x0000018019057836 */ /* 0x048fe40000000000 */
[----:B------:R-:W-:Y:S01]  /*b700*/  VIADD R27, R25, 0x80 ;  /* 0x00000080191b7836 */ /* 0x000fe20000000000 */
[-C--:B------:R-:W-:Y:S02]  /*b710*/  ISETP.GE.AND P1, PT, R3, R24.reuse, PT ;  /* 0x000000180300720c */ /* 0x080fe40003f26270 */
[-C--:B------:R-:W-:Y:S02]  /*b720*/  ISETP.GE.AND P2, PT, R5, R24.reuse, PT ;  /* 0x000000180500720c */ /* 0x080fe40003f46270 */
[----:B------:R-:W-:-:S05]  /*b730*/  ISETP.GE.AND P0, PT, R27, R24, PT ;  /* 0x000000181b00720c */ /* 0x000fca0003f06270 */
[----:B-----5:R-:W-:-:S04]  /*b740*/  @!P3 HADD2.F32 R4, -RZ, R31.H0_H0 ;  /* 0x2000001fff04b230 */ /* 0x020fc80000004100 */
[----:B------:R-:W-:Y:S02]  /*b750*/  @!P1 HADD2.F32 R5, -RZ, R18.H0_H0 ;  /* 0x20000012ff059230 */ /* 0x000fe40000004100 */
[----:B------:R-:W-:Y:S01]  /*b760*/  @!P3 FMUL.FTZ R29, R4, R29 ;  /* 0x0000001d041db220 */ /* 0x000fe20000410000 */
[----:B------:R-:W-:Y:S02]  /*b770*/  @!P2 HADD2.F32 R7, -RZ, R17.H0_H0 ;  /* 0x20000011ff07a230 */ /* 0x000fe40000004100 */
[----:B------:R-:W-:Y:S02]  /*b780*/  @!P0 HADD2.F32 R3, -RZ, R32.H0_H0 ;  /* 0x20000020ff038230 */ /* 0x000fe40000004100 */
[----:B--2---:R-:W-:Y:S01]  /*b790*/  @!P1 FMUL.FTZ R22, R5, R22 ;  /* 0x0000001605169220 */ /* 0x004fe20000410000 */
[----:B----4-:R-:W-:Y:S01]  /*b7a0*/  @!P3 FMUL.FTZ R29, R29, R30 ;  /* 0x0000001e1d1db220 */ /* 0x010fe20000410000 */
[----:B------:R-:W-:Y:S01]  /*b7b0*/  @!P2 FMUL.FTZ R4, R7, R16 ;  /* 0x000000100704a220 */ /* 0x000fe20000410000 */
[----:B------:R-:W-:Y:S01]  /*b7c0*/  @!P0 FMUL.FTZ R28, R3, R28 ;  /* 0x0000001c031c8220 */ /* 0x000fe20000410000 */
[----:B------:R-:W-:-:S02]  /*b7d0*/  @!P1 FMUL.FTZ R22, R22, R19 ;  /* 0x0000001316169220 */ /* 0x000fc40000410000 */
[----:B------:R-:W-:Y:S01]  /*b7e0*/  @!P2 FMUL.FTZ R4, R4, R23 ;  /* 0x000000170404a220 */ /* 0x000fe20000410000 */
[----:B------:R-:W-:Y:S01]  /*b7f0*/  @!P3 F2FP.F16.F32.PACK_AB R0, RZ, R29 ;  /* 0x0000001dff00b23e */ /* 0x000fe200000000ff */
[----:B------:R-:W-:Y:S01]  /*b800*/  @!P0 FMUL.FTZ R28, R28, R33 ;  /* 0x000000211c1c8220 */ /* 0x000fe20000410000 */
[----:B------:R-:W-:Y:S02]  /*b810*/  @!P1 F2FP.F16.F32.PACK_AB R17, RZ, R22 ;  /* 0x00000016ff11923e */ /* 0x000fe400000000ff */
[----:B------:R-:W-:Y:S02]  /*b820*/  @!P2 F2FP.F16.F32.PACK_AB R16, RZ, R4 ;  /* 0x00000004ff10a23e */ /* 0x000fe400000000ff */
[----:B------:R-:W-:Y:S01]  /*b830*/  @!P0 F2FP.F16.F32.PACK_AB R18, RZ, R28 ;  /* 0x0000001cff12823e */ /* 0x000fe200000000ff */
[----:B------:R-:W-:Y:S06]  /*b840*/  @P3 BRA `(.L_x_10987) ;  /* 0x0000001000403947 */ /* 0x000fec0003800000 */
        /* <DEDUP_REMOVED lines=22> */
.L_x_10991:
[----:B------:R-:W-:Y:S02]  /*b9b0*/  HADD2.F32 R5, -RZ, R0.H0_H0 ;  /* 0x20000000ff057230 */ /* 0x000fe40000004100 */
[----:B------:R-:W-:-:S04]  /*b9c0*/  IMAD.MOV.U32 R25, RZ, RZ, R27 ;  /* 0x000000ffff197224 */ /* 0x000fc800078e001b */
[----:B------:R-:W0:Y:S02]  /*b9d0*/  F2I.S64.TRUNC R4, R5 ;  /* 0x0000000500047311 */ /* 0x000e24000020d900 */
[----:B0-----:R0:W-:Y:S01]  /*b9e0*/  STG.E.U8 desc[UR36][R8.64], R4 ;  /* 0x0000000408007986 */ /* 0x0011e2000c101124 */
[----:B------:R-:W-:Y:S05]  /*b9f0*/  BRA `(.L_x_10987) ;  /* 0x0000000c00d47947 */ /* 0x000fea0003800000 */
.L_x_10990:
        /* <DEDUP_REMOVED lines=11> */
.L_x_10994:
[----:B------:R-:W-:Y:S02]  /*bab0*/  HADD2.F32 R0, -RZ, R0.H0_H0 ;  /* 0x20000000ff007230 */ /* 0x000fe40000004100 */
[----:B------:R-:W-:Y:S02]  /*bac0*/  IMAD.MOV.U32 R25, RZ, RZ, R27 ;  /* 0x000000ffff197224 */ /* 0x000fe400078e001b */
[----:B------:R-:W0:Y:S02]  /*bad0*/  F2I.FTZ.TRUNC.NTZ R3, R0 ;  /* 0x0000000000037305 */ /* 0x000e24000021f100 */
[----:B0-----:R0:W-:Y:S01]  /*bae0*/  STG.E desc[UR36][R8.64], R3 ;  /* 0x0000000308007986 */ /* 0x0011e2000c101924 */
[----:B------:R-:W-:Y:S05]  /*baf0*/  BRA `(.L_x_10987) ;  /* 0x0000000c00947947 */ /* 0x000fea0003800000 */
.L_x_10993:
[----:B------:R-:W-:Y:S02]  /*bb00*/  HADD2.F32 R0, -RZ, R0.H0_H0 ;  /* 0x20000000ff007230 */ /* 0x000fe40000004100 */
[----:B------:R-:W-:Y:S02]  /*bb10*/  IMAD.MOV.U32 R25, RZ, RZ, R27 ;  /* 0x000000ffff197224 */ /* 0x000fe400078e001b */
[----:B------:R-:W0:Y:S02]  /*bb20*/  F2I.FTZ.TRUNC.NTZ R3, R0 ;  /* 0x0000000000037305 */ /* 0x000e24000021f100 */
[----:B0-----:R0:W-:Y:S01]  /*bb30*/  STG.E.U16 desc[UR36][R8.64], R3 ;  /* 0x0000000308007986 */ /* 0x0011e2000c101524 */
[----:B------:R-:W-:Y:S05]  /*bb40*/  BRA `(.L_x_10987) ;  /* 0x0000000c00807947 */ /* 0x000fea0003800000 */
.L_x_10989:
        /* <DEDUP_REMOVED lines=10> */
.L_x_10996:
[----:B------:R0:W-:Y:S01]  /*bbf0*/  STG.E.U16 desc[UR36][R8.64], R0 ;  /* 0x0000000008007986 */ /* 0x0001e2000c101524 */
[----:B------:R-:W-:Y:S01]  /*bc00*/  IMAD.MOV.U32 R25, RZ, RZ, R27 ;  /* 0x000000ffff197224 */ /* 0x000fe200078e001b */
[----:B------:R-:W-:Y:S06]  /*bc10*/  BRA `(.L_x_10987) ;  /* 0x0000000c004c7947 */ /* 0x000fec0003800000 */
.L_x_10995:
        /* <DEDUP_REMOVED lines=11> */
.L_x_10998:
[----:B------:R-:W-:Y:S02]  /*bcd0*/  HADD2.F32 R0, -RZ, R0.H0_H0 ;  /* 0x20000000ff007230 */ /* 0x000fe40000004100 */
[----:B------:R-:W-:-:S03]  /*bce0*/  IMAD.MOV.U32 R25, RZ, RZ, R27 ;  /* 0x000000ffff197224 */ /* 0x000fc600078e001b */
[----:B------:R-:W-:-:S04]  /*bcf0*/  F2FP.F16.F32.PACK_AB R0, RZ, R0 ;  /* 0x00000000ff00723e */ /* 0x000fc800000000ff */
[----:B------:R-:W-:-:S05]  /*bd00*/  PRMT R0, R0, 0x5410, RZ ;  /* 0x0000541000007816 */ /* 0x000fca00000000ff */
[----:B------:R0:W-:Y:S01]  /*bd10*/  STG.E desc[UR36][R8.64], R0 ;  /* 0x0000000008007986 */ /* 0x0001e2000c101924 */
[----:B------:R-:W-:Y:S05]  /*bd20*/  BRA `(.L_x_10987) ;  /* 0x0000000c00087947 */ /* 0x000fea0003800000 */
.L_x_10997:
[----:B------:R-:W-:Y:S02]  /*bd30*/  HADD2.F32 R4, -RZ, R0.H0_H0 ;  /* 0x20000000ff047230 */ /* 0x000fe40000004100 */
[----:B------:R-:W-:-:S03]  /*bd40*/  IMAD.MOV.U32 R25, RZ, RZ, R27 ;  /* 0x000000ffff197224 */ /* 0x000fc600078e001b */
[----:B------:R-:W-:-:S06]  /*bd50*/  FMUL.FTZ R4, R4, 1 ;  /* 0x3f80000004047820 */ /* 0x000fcc0000410000 */
[----:B------:R-:W0:Y:S02]  /*bd60*/  F2F.F64.F32 R4, R4 ;  /* 0x0000000400047310 */ /* 0x000e240000201800 */
[----:B0-----:R0:W-:Y:S01]  /*bd70*/  STG.E.64 desc[UR36][R8.64], R4 ;  /* 0x0000000408007986 */ /* 0x0011e2000c101b24 */
[----:B------:R-:W-:Y:S05]  /*bd80*/  BRA `(.L_x_10987) ;  /* 0x0000000800f07947 */ /* 0x000fea0003800000 */
.L_x_10988:
        /* <DEDUP_REMOVED lines=14> */
.L_x_11001:
[----:B------:R-:W-:Y:S01]  /*be70*/  HADD2.F32 R0, -RZ, R0.H0_H0 ;  /* 0x20000000ff007230 */ /* 0x000fe20000004100 */
[----:B------:R-:W-:Y:S01]  /*be80*/  CS2R R6, SRZ ;  /* 0x0000000000067805 */ /* 0x000fe2000001ff00 */
[----:B------:R-:W-:-:S03]  /*be90*/  IMAD.MOV.U32 R25, RZ, RZ, R27 ;  /* 0x000000ffff197224 */ /* 0x000fc600078e001b */
[----:B------:R-:W-:-:S04]  /*bea0*/  FMUL.FTZ R0, R0, 1 ;  /* 0x3f80000000007820 */ /* 0x000fc80000410000 */
[----:B------:R-:W0:Y:S02]  /*beb0*/  F2F.F64.F32 R4, R0 ;  /* 0x0000000000047310 */ /* 0x000e240000201800 */
[----:B0-----:R0:W-:Y:S01]  /*bec0*/  STG.E.128 desc[UR36][R8.64], R4 ;  /* 0x0000000408007986 */ /* 0x0011e2000c101d24 */
[----:B------:R-:W-:Y:S05]  /*bed0*/  BRA `(.L_x_10987) ;  /* 0x00000008009c7947 */ /* 0x000fea0003800000 */
.L_x_11000:
        /* <DEDUP_REMOVED lines=21> */
.L_x_11005:
[----:B------:R-:W-:Y:S05]  /*c030*/  BSYNC B0 ;  /* 0x0000000000007941 */ /* 0x000fea0003800000 */
.L_x_11004:
[----:B------:R-:W-:Y:S01]  /*c040*/  LOP3.LUT R5, R0, R5, RZ, 0xfc, !PT ;  /* 0x0000000500057212 */ /* 0x000fe200078efcff */
[----:B------:R-:W-:-:S04]  /*c050*/  IMAD.MOV.U32 R25, RZ, RZ, R27 ;  /* 0x000000ffff197224 */ /* 0x000fc800078e001b */
[----:B------:R0:W-:Y:S01]  /*c060*/  STG.E.U8 desc[UR36][R8.64], R5 ;  /* 0x0000000508007986 */ /* 0x0001e2000c101124 */
[----:B------:R-:W-:Y:S05]  /*c070*/  BRA `(.L_x_10987) ;  /* 0x0000000800347947 */ /* 0x000fea0003800000 */
.L_x_11003:
        /* <DEDUP_REMOVED lines=13> */
.L_x_11007:
[----:B------:R-:W-:Y:S01]  /*c150*/  IMAD.MOV.U32 R0, RZ, RZ, 0x7f ;  /* 0x0000007fff007424 */ /* 0x000fe200078e00ff */
[----:B------:R-:W-:-:S04]  /*c160*/  ISETP.GT.U32.AND P0, PT, R3, 0x7f800000, PT ;  /* 0x7f8000000300780c */ /* 0x000fc80003f04070 */
[----:B------:R-:W-:-:S09]  /*c170*/  SEL R0, R0, 0x7c, P0 ;  /* 0x0000007c00007807 */ /* 0x000fd20000000000 */
.L_x_11008:
[----:B------:R-:W-:Y:S05]  /*c180*/  BSYNC B0 ;  /* 0x0000000000007941 */ /* 0x000fea0003800000 */
.L_x_11006:
[----:B------:R-:W-:Y:S01]  /*c190*/  LOP3.LUT R3, R5, 0x80000000, RZ, 0xc0, !PT ;  /* 0x8000000005037812 */ /* 0x000fe200078ec0ff */
[----:B------:R-:W-:-:S03]  /*c1a0*/  IMAD.MOV.U32 R25, RZ, RZ, R27 ;  /* 0x000000ffff197224 */ /* 0x000fc600078e001b */
[----:B------:R-:W-:-:S04]  /*c1b0*/  SHF.R.U32.HI R3, RZ, 0x18, R3 ;  /* 0x00000018ff037819 */ /* 0x000fc80000011603 */
[----:B------:R-:W-:-:S05]  /*c1c0*/  LOP3.LUT R3, R0, R3, RZ, 0xfc, !PT ;  /* 0x0000000300037212 */ /* 0x000fca00078efcff */
[----:B------:R0:W-:Y:S01]  /*c1d0*/  STG.E.U8 desc[UR36][R8.64], R3 ;  /* 0x0000000308007986 */ /* 0x0001e2000c101124 */
[----:B------:R-:W-:Y:S05]  /*c1e0*/  BRA `(.L_x_10987) ;  /* 0x0000000400d87947 */ /* 0x000fea0003800000 */
.L_x_11002:
[----:B------:R-:W-:Y:S02]  /*c1f0*/  HADD2.F32 R0, -RZ, R0.H0_H0 ;  /* 0x20000000ff007230 */ /* 0x000fe40000004100 */
[----:B------:R-:W-:-:S03]  /*c200*/  IMAD.MOV.U32 R25, RZ, RZ, R27 ;  /* 0x000000ffff197224 */ /* 0x000fc600078e001b */
[----:B------:R-:W-:-:S05]  /*c210*/  F2FP.BF16.F32.PACK_AB R0, RZ, R0 ;  /* 0x00000000ff00723e */ /* 0x000fca00000010ff */
[----:B------:R0:W-:Y:S01]  /*c220*/  STG.E.U16 desc[UR36][R8.64], R0 ;  /* 0x0000000008007986 */ /* 0x0001e2000c101524 */
[----:B------:R-:W-:Y:S05]  /*c230*/  BRA `(.L_x_10987) ;  /* 0x0000000400c47947 */ /* 0x000fea0003800000 */
.L_x_10999:
        /* <DEDUP_REMOVED lines=13> */
.L_x_11011:
        /* <DEDUP_REMOVED lines=17> */
.L_x_11014:
[----:B------:R-:W-:-:S04]  /*c420*/  LOP3.LUT R3, R5, 0x80000000, RZ, 0xc0, !PT ;  /* 0x8000000005037812 */ /* 0x000fc800078ec0ff */
[----:B------:R-:W-:-:S04]  /*c430*/  SHF.R.U32.HI R3, RZ, 0x18, R3 ;  /* 0x00000018ff037819 */ /* 0x000fc80000011603 */
[----:B------:R-:W-:-:S04]  /*c440*/  LOP3.LUT R0, R0, R3, RZ, 0xfc, !PT ;  /* 0x0000000300007212 */ /* 0x000fc800078efcff */
[----:B------:R-:W-:-:S07]  /*c450*/  PRMT R4, R0, 0x7610, R4 ;  /* 0x0000761000047816 */ /* 0x000fce0000000004 */
.L_x_11013:
[----:B------:R-:W-:Y:S05]  /*c460*/  BSYNC B0 ;  /* 0x0000000000007941 */ /* 0x000fea0003800000 */
.L_x_11012:
[----:B------:R0:W-:Y:S01]  /*c470*/  STG.E.U8 desc[UR36][R8.64], R4 ;  /* 0x0000000408007986 */ /* 0x0001e2000c101124 */
[----:B------:R-:W-:Y:S01]  /*c480*/  IMAD.MOV.U32 R25, RZ, RZ, R27 ;  /* 0x000000ffff197224 */ /* 0x000fe200078e001b */
[----:B------:R-:W-:Y:S06]  /*c490*/  BRA `(.L_x_10987) ;  /* 0x00000004002c7947 */ /* 0x000fec0003800000 */
.L_x_11010:
        /* <DEDUP_REMOVED lines=17> */
.L_x_11017:
[----:B------:R-:W-:-:S04]  /*c5b0*/  LOP3.LUT R3, R5, 0x80000000, RZ, 0xc0, !PT ;  /* 0x8000000005037812 */ /* 0x000fc800078ec0ff */
[----:B------:R-:W-:-:S04]  /*c5c0*/  SHF.R.U32.HI R3, RZ, 0x18, R3 ;  /* 0x00000018ff037819 */ /* 0x000fc80000011603 */
[----:B------:R-:W-:-:S04]  /*c5d0*/  LOP3.LUT R0, R0, R3, RZ, 0xfc, !PT ;  /* 0x0000000300007212 */ /* 0x000fc800078efcff */
[----:B------:R-:W-:-:S07]  /*c5e0*/  PRMT R4, R0, 0x7610, R4 ;  /* 0x0000761000047816 */ /* 0x000fce0000000004 */
.L_x_11016:
[----:B------:R-:W-:Y:S05]  /*c5f0*/  BSYNC B0 ;  /* 0x0000000000007941 */ /* 0x000fea0003800000 */
.L_x_11015:
[----:B------:R3:W-:Y:S01]  /*c600*/  STG.E.U8 desc[UR36][R8.64], R4 ;  /* 0x0000000408007986 */ /* 0x0007e2000c101124 */
[----:B------:R-:W-:Y:S01]  /*c610*/  IMAD.MOV.U32 R25, RZ, RZ, R27 ;  /* 0x000000ffff197224 */ /* 0x000fe200078e001b */
[----:B------:R-:W-:Y:S06]  /*c620*/  BRA `(.L_x_10987) ;  /* 0x0000000000c87947 */ /* 0x000fec0003800000 */
.L_x_11009:
        /* <DEDUP_REMOVED lines=23> */
.L_x_10992:
        /* <DEDUP_REMOVED lines=16> */
.L_x_11020:
[----:B------:R-:W-:Y:S01]  /*c8a0*/  IMAD.MOV.U32 R25, RZ, RZ, R27 ;  /* 0x000000ffff197224 */ /* 0x000fe200078e001b */
[----:B------:R-:W-:Y:S06]  /*c8b0*/  BRA `(.L_x_10987) ;  /* 0x0000000000247947 */ /* 0x000fec0003800000 */
.L_x_11019:
[----:B------:R-:W-:Y:S02]  /*c8c0*/  HADD2.F32 R4, -RZ, R0.H0_H0 ;  /* 0x20000000ff047230 */ /* 0x000fe40000004100 */
[----:B------:R-:W-:-:S04]  /*c8d0*/  IMAD.MOV.U32 R25, RZ, RZ, R27 ;  /* 0x000000ffff197224 */ /* 0x000fc800078e001b */
[----:B------:R-:W0:Y:S02]  /*c8e0*/  F2I.U64.TRUNC R4, R4 ;  /* 0x0000000400047311 */ /* 0x000e24000020d800 */
[----:B0-----:R1:W-:Y:S01]  /*c8f0*/  STG.E.64 desc[UR36][R8.64], R4 ;  /* 0x0000000408007986 */ /* 0x0013e2000c101b24 */
[----:B------:R-:W-:Y:S05]  /*c900*/  BRA `(.L_x_10987) ;  /* 0x0000000000107947 */ /* 0x000fea0003800000 */
.L_x_11018:
[----:B------:R-:W-:Y:S02]  /*c910*/  HADD2.F32 R0, -RZ, R0.H0_H0 ;  /* 0x20000000ff007230 */ /* 0x000fe40000004100 */
[----:B------:R-:W-:Y:S02]  /*c920*/  IMAD.MOV.U32 R25, RZ, RZ, R27 ;  /* 0x000000ffff197224 */ /* 0x000fe400078e001b */
[----:B------:R-:W0:Y:S02]  /*c930*/  F2I.FTZ.U32.TRUNC.NTZ R3, R0 ;  /* 0x0000000000037305 */ /* 0x000e24000021f000 */
[----:B0-----:R0:W-:Y:S03]  /*c940*/  STG.E desc[UR36][R8.64], R3 ;  /* 0x0000000308007986 */ /* 0x0011e6000c101924 */
.L_x_10987:
[----:B------:R-:W-:Y:S05]  /*c950*/  BSYNC B6 ;  /* 0x0000000000067941 */ /* 0x000fea0003800000 */
.L_x_10986:
        /* <DEDUP_REMOVED lines=25> */
.L_x_11026:
[----:B------:R-:W-:-:S06]  /*caf0*/  HADD2.F32 R5, -RZ, R18.H0_H0 ;  /* 0x20000012ff057230 */ /* 0x000fcc0000004100 */
[----:B------:R-:W0:Y:S02]  /*cb00*/  F2I.S64.TRUNC R4, R5 ;  /* 0x0000000500047311 */ /* 0x000e24000020d900 */
[----:B0-----:R0:W-:Y:S01]  /*cb10*/  STG.E.U8 desc[UR36][R8.64], R4 ;  /* 0x0000000408007986 */ /* 0x0011e2000c101124 */
[----:B------:R-:W-:Y:S05]  /*cb20*/  BRA `(.L_x_11028) ;  /* 0x0000000c00847947 */ /* 0x000fea0003800000 */
.L_x_11025:
        /* <DEDUP_REMOVED lines=10> */
.L_x_11030:
[----:B------:R-:W-:-:S04]  /*cbd0*/  HADD2.F32 R18, -RZ, R18.H0_H0 ;  /* 0x20000012ff127230 */ /* 0x000fc80000004100 */
[----:B------:R-:W0:Y:S02]  /*cbe0*/  F2I.FTZ.TRUNC.NTZ R3, R18 ;  /* 0x0000001200037305 */ /* 0x000e24000021f100 */
[----:B0-----:R0:W-:Y:S01]  /*cbf0*/  STG.E desc[UR36][R8.64], R3 ;  /* 0x0000000308007986 */ /* 0x0011e2000c101924 */
[----:B------:R-:W-:Y:S05]  /*cc00*/  BRA `(.L_x_11028) ;  /* 0x0000000c004c7947 */ /* 0x000fea0003800000 */
.L_x_11029:
[----:B------:R-:W-:-:S04]  /*cc10*/  HADD2.F32 R18, -RZ, R18.H0_H0 ;  /* 0x20000012ff127230 */ /* 0x000fc80000004100 */
[----:B------:R-:W0:Y:S02]  /*cc20*/  F2I.FTZ.TRUNC.NTZ R3, R18 ;  /* 0x0000001200037305 */ /* 0x000e24000021f100 */
[----:B0-----:R0:W-:Y:S01]  /*cc30*/  STG.E.U16 desc[UR36][R8.64], R3 ;  /* 0x0000000308007986 */ /* 0x0011e2000c101524 */
[----:B------:R-:W-:Y:S05]  /*cc40*/  BRA `(.L_x_11028) ;  /* 0x0000000c003c7947 */ /* 0x000fea0003800000 */
.L_x_11024:
        /* <DEDUP_REMOVED lines=9> */
.L_x_11032:
[----:B------:R0:W-:Y:S01]  /*cce0*/  STG.E.U16 desc[UR36][R8.64], R18 ;  /* 0x0000001208007986 */ /* 0x0001e2000c101524 */
[----:B------:R-:W-:Y:S05]  /*ccf0*/  BRA `(.L_x_11028) ;  /* 0x0000000c00107947 */ /* 0x000fea0003800000 */
.L_x_11031:
        /* <DEDUP_REMOVED lines=10> */
.L_x_11034:
[----:B------:R-:W-:-:S05]  /*cda0*/  HADD2.F32 R0, -RZ, R18.H0_H0 ;  /* 0x20000012ff007230 */ /* 0x000fca0000004100 */
[----:B------:R-:W-:-:S04]  /*cdb0*/  F2FP.F16.F32.PACK_AB R0, RZ, R0 ;  /* 0x00000000ff00723e */ /* 0x000fc800000000ff */
[----:B------:R-:W-:-:S05]  /*cdc0*/  PRMT R0, R0, 0x5410, RZ ;  /* 0x0000541000007816 */ /* 0x000fca00000000ff */
[----:B------:R0:W-:Y:S01]  /*cdd0*/  STG.E desc[UR36][R8.64], R0 ;  /* 0x0000000008007986 */ /* 0x0001e2000c101924 */
[----:B------:R-:W-:Y:S05]  /*cde0*/  BRA `(.L_x_11028) ;  /* 0x0000000800d47947 */ /* 0x000fea0003800000 */
.L_x_11033:
[----:B------:R-:W-:-:S05]  /*cdf0*/  HADD2.F32 R4, -RZ, R18.H0_H0 ;  /* 0x20000012ff047230 */ /* 0x000fca0000004100 */
[----:B------:R-:W-:-:S06]  /*ce00*/  FMUL.FTZ R4, R4, 1 ;  /* 0x3f80000004047820 */ /* 0x000fcc0000410000 */
[----:B------:R-:W0:Y:S02]  /*ce10*/  F2F.F64.F32 R4, R4 ;  /* 0x0000000400047310 */ /* 0x000e240000201800 */
[----:B0-----:R0:W-:Y:S01]  /*ce20*/  STG.E.64 desc[UR36][R8.64], R4 ;  /* 0x0000000408007986 */ /* 0x0011e2000c101b24 */
[----:B------:R-:W-:Y:S05]  /*ce30*/  BRA `(.L_x_11028) ;  /* 0x0000000800c07947 */ /* 0x000fea0003800000 */
.L_x_11023:
        /* <DEDUP_REMOVED lines=13> */
.L_x_11037:
[----:B------:R-:W-:Y:S01]  /*cf10*/  HADD2.F32 R18, -RZ, R18.H0_H0 ;  /* 0x20000012ff127230 */ /* 0x000fe20000004100 */
[----:B------:R-:W-:-:S04]  /*cf20*/  CS2R R6, SRZ ;  /* 0x0000000000067805 */ /* 0x000fc8000001ff00 */
[----:B------:R-:W-:-:S06]  /*cf30*/  FMUL.FTZ R4, R18, 1 ;  /* 0x3f80000012047820 */ /* 0x000fcc0000410000 */
[----:B------:R-:W0:Y:S02]  /*cf40*/  F2F.F64.F32 R4, R4 ;  /* 0x0000000400047310 */ /* 0x000e240000201800 */
[----:B0-----:R0:W-:Y:S01]  /*cf50*/  STG.E.128 desc[UR36][R8.64], R4 ;  /* 0x0000000408007986 */ /* 0x0011e2000c101d24 */
[----:B------:R-:W-:Y:S05]  /*cf60*/  BRA `(.L_x_11028) ;  /* 0x0000000800747947 */ /* 0x000fea0003800000 */
.L_x_11036:
        /* <DEDUP_REMOVED lines=21> */
.L_x_11041:
[----:B------:R-:W-:Y:S05]  /*d0c0*/  BSYNC B0 ;  /* 0x0000000000007941 */ /* 0x000fea0003800000 */
.L_x_11040:
[----:B------:R-:W-:-:S05]  /*d0d0*/  LOP3.LUT R5, R0, R5, RZ, 0xfc, !PT ;  /* 0x0000000500057212 */ /* 0x000fca00078efcff */
[----:B------:R0:W-:Y:S01]  /*d0e0*/  STG.E.U8 desc[UR36][R8.64], R5 ;  /* 0x0000000508007986 */ /* 0x0001e2000c101124 */
[----:B------:R-:W-:Y:S05]  /*d0f0*/  BRA `(.L_x_11028) ;  /* 0x0000000800107947 */ /* 0x000fea0003800000 */
.L_x_11039:
        /* <DEDUP_REMOVED lines=13> */
.L_x_11043:
[----:B------:R-:W-:Y:S01]  /*d1d0*/  IMAD.MOV.U32 R0, RZ, RZ, 0x7f ;  /* 0x0000007fff007424 */ /* 0x000fe200078e00ff */
[----:B------:R-:W-:-:S04]  /*d1e0*/  ISETP.GT.U32.AND P0, PT, R3, 0x7f800000, PT ;  /* 0x7f8000000300780c */ /* 0x000fc80003f04070 */
[----:B------:R-:W-:-:S09]  /*d1f0*/  SEL R0, R0, 0x7c, P0 ;  /* 0x0000007c00007807 */ /* 0x000fd20000000000 */
.L_x_11044:
[----:B------:R-:W-:Y:S05]  /*d200*/  BSYNC B0 ;  /* 0x0000000000007941 */ /* 0x000fea0003800000 */
.L_x_11042:
[----:B------:R-:W-:-:S04]  /*d210*/  LOP3.LUT R3, R5, 0x80000000, RZ, 0xc0, !PT ;  /* 0x8000000005037812 */ /* 0x000fc800078ec0ff */
[----:B------:R-:W-:-:S04]  /*d220*/  SHF.R.U32.HI R3, RZ, 0x18, R3 ;  /* 0x00000018ff037819 */ /* 0x000fc80000011603 */
[----:B------:R-:W-:-:S05]  /*d230*/  LOP3.LUT R3, R0, R3, RZ, 0xfc, !PT ;  /* 0x0000000300037212 */ /* 0x000fca00078efcff */
[----:B------:R0:W-:Y:S01]  /*d240*/  STG.E.U8 desc[UR36][R8.64], R3 ;  /* 0x0000000308007986 */ /* 0x0001e2000c101124 */
[----:B------:R-:W-:Y:S05]  /*d250*/  BRA `(.L_x_11028) ;  /* 0x0000000400b87947 */ /* 0x000fea0003800000 */
.L_x_11038:
[----:B------:R-:W-:-:S05]  /*d260*/  HADD2.F32 R0, -RZ, R18.H0_H0 ;  /* 0x20000012ff007230 */ /* 0x000fca0000004100 */
[----:B------:R-:W-:-:S05]  /*d270*/  F2FP.BF16.F32.PACK_AB R0, RZ, R0 ;  /* 0x00000000ff00723e */ /* 0x000fca00000010ff */
[----:B------:R0:W-:Y:S01]  /*d280*/  STG.E.U16 desc[UR36][R8.64], R0 ;  /* 0x0000000008007986 */ /* 0x0001e2000c101524 */
[----:B------:R-:W-:Y:S05]  /*d290*/  BRA `(.L_x_11028) ;  /* 0x0000000400a87947 */ /* 0x000fea0003800000 */
.L_x_11035:
        /* <DEDUP_REMOVED lines=12> */
.L_x_11047:
        /* <DEDUP_REMOVED lines=17> */
.L_x_11050:
[----:B------:R-:W-:-:S04]  /*d470*/  LOP3.LUT R3, R5, 0x80000000, RZ, 0xc0, !PT ;  /* 0x8000000005037812 */ /* 0x000fc800078ec0ff */
[----:B------:R-:W-:-:S04]  /*d480*/  SHF.R.U32.HI R3, RZ, 0x18, R3 ;  /* 0x00000018ff037819 */ /* 0x000fc80000011603 */
[----:B------:R-:W-:-:S04]  /*d490*/  LOP3.LUT R0, R0, R3, RZ, 0xfc, !PT ;  /* 0x0000000300007212 */ /* 0x000fc800078efcff */
[----:B------:R-:W-:-:S07]  /*d4a0*/  PRMT R4, R0, 0x7610, R4 ;  /* 0x0000761000047816 */ /* 0x000fce0000000004 */
.L_x_11049:
[----:B------:R-:W-:Y:S05]  /*d4b0*/  BSYNC B0 ;  /* 0x0000000000007941 */ /* 0x000fea0003800000 */
.L_x_11048:
[----:B------:R0:W-:Y:S01]  /*d4c0*/  STG.E.U8 desc[UR36][R8.64], R4 ;  /* 0x0000000408007986 */ /* 0x0001e2000c101124 */
[----:B------:R-:W-:Y:S05]  /*d4d0*/  BRA `(.L_x_11028) ;  /* 0x0000000400187947 */ /* 0x000fea0003800000 */
.L_x_11046:
        /* <DEDUP_REMOVED lines=17> */
.L_x_11053:
[----:B------:R-:W-:-:S04]  /*d5f0*/  LOP3.LUT R3, R5, 0x80000000, RZ, 0xc0, !PT ;  /* 0x8000000005037812 */ /* 0x000fc800078ec0ff */
[----:B------:R-:W-:-:S04]  /*d600*/  SHF.R.U32.HI R3, RZ, 0x18, R3 ;  /* 0x00000018ff037819 */ /* 0x000fc80000011603 */
[----:B------:R-:W-:-:S04]  /*d610*/  LOP3.LUT R0, R0, R3, RZ, 0xfc, !PT ;  /* 0x0000000300007212 */ /* 0x000fc800078efcff */
[----:B------:R-:W-:-:S07]  /*d620*/  PRMT R4, R0, 0x7610, R4 ;  /* 0x0000761000047816 */ /* 0x000fce0000000004 */
.L_x_11052:
[----:B------:R-:W-:Y:S05]  /*d630*/  BSYNC B0 ;  /* 0x0000000000007941 */ /* 0x000fea0003800000 */
.L_x_11051:
[----:B------:R3:W-:Y:S01]  /*d640*/  STG.E.U8 desc[UR36][R8.64], R4 ;  /* 0x0000000408007986 */ /* 0x0007e2000c101124 */
[----:B------:R-:W-:Y:S05]  /*d650*/  BRA `(.L_x_11028) ;  /* 0x0000000000b87947 */ /* 0x000fea0003800000 */
.L_x_11045:
        /* <DEDUP_REMOVED lines=22> */
.L_x_11027:
        /* <DEDUP_REMOVED lines=16> */
.L_x_11056:
[----:B------:R-:W-:Y:S05]  /*d8c0*/  BRA `(.L_x_11028) ;  /* 0x00000000001c7947 */ /* 0x000fea0003800000 */
.L_x_11055:
[----:B------:R-:W-:-:S06]  /*d8d0*/  HADD2.F32 R4, -RZ, R18.H0_H0 ;  /* 0x20000012ff047230 */ /* 0x000fcc0000004100 */
[----:B------:R-:W0:Y:S02]  /*d8e0*/  F2I.U64.TRUNC R4, R4 ;  /* 0x0000000400047311 */ /* 0x000e24000020d800 */
[----:B0-----:R1:W-:Y:S01]  /*d8f0*/  STG.E.64 desc[UR36][R8.64], R4 ;  /* 0x0000000408007986 */ /* 0x0013e2000c101b24 */
[----:B------:R-:W-:Y:S05]  /*d900*/  BRA `(.L_x_11028) ;  /* 0x00000000000c7947 */ /* 0x000fea0003800000 */
.L_x_11054:
[----:B------:R-:W-:-:S04]  /*d910*/  HADD2.F32 R18, -RZ, R18.H0_H0 ;  /* 0x20000012ff127230 */ /* 0x000fc80000004100 */
[----:B------:R-:W0:Y:S02]  /*d920*/  F2I.FTZ.U32.TRUNC.NTZ R3, R18 ;  /* 0x0000001200037305 */ /* 0x000e24000021f000 */
[----:B0-----:R0:W-:Y:S02]  /*d930*/  STG.E desc[UR36][R8.64], R3 ;  /* 0x0000000308007986 */ /* 0x0011e4000c101924 */
.L_x_11028:
        /* <DEDUP_REMOVED lines=25> */
.L_x_11060:
[----:B------:R-:W-:-:S06]  /*dad0*/  HADD2.F32 R5, -RZ, R17.H0_H0 ;  /* 0x20000011ff057230 */ /* 0x000fcc0000004100 */
[----:B------:R-:W0:Y:S02]  /*dae0*/  F2I.S64.TRUNC R4, R5 ;  /* 0x0000000500047311 */ /* 0x000e24000020d900 */
[----:B0-----:R0:W-:Y:S01]  /*daf0*/  STG.E.U8 desc[UR36][R8.64], R4 ;  /* 0x0000000408007986 */ /* 0x0011e2000c101124 */
[----:B------:R-:W-:Y:S05]  /*db00*/  BRA `(.L_x_11062) ;  /* 0x0000000c00847947 */ /* 0x000fea0003800000 */
.L_x_11059:
        /* <DEDUP_REMOVED lines=10> */
.L_x_11064:
[----:B------:R-:W-:-:S06]  /*dbb0*/  HADD2.F32 R17, -RZ, R17.H0_H0 ;  /* 0x20000011ff117230 */ /* 0x000fcc0000004100 */
[----:B------:R-:W0:Y:S02]  /*dbc0*/  F2I.FTZ.TRUNC.NTZ R17, R17 ;  /* 0x0000001100117305 */ /* 0x000e24000021f100 */
[----:B0-----:R0:W-:Y:S01]  /*dbd0*/  STG.E desc[UR36][R8.64], R17 ;  /* 0x0000001108007986 */ /* 0x0011e2000c101924 */
[----:B------:R-:W-:Y:S05]  /*dbe0*/  BRA `(.L_x_11062) ;  /* 0x0000000c004c7947 */ /* 0x000fea0003800000 */
.L_x_11063:
[----:B------:R-:W-:-:S06]  /*dbf0*/  HADD2.F32 R17, -RZ, R17.H0_H0 ;  /* 0x20000011ff117230 */ /* 0x000fcc0000004100 */
[----:B------:R-:W0:Y:S02]  /*dc00*/  F2I.FTZ.TRUNC.NTZ R17, R17 ;  /* 0x0000001100117305 */ /* 0x000e24000021f100 */
[----:B0-----:R0:W-:Y:S01]  /*dc10*/  STG.E.U16 desc[UR36][R8.64], R17 ;  /* 0x0000001108007986 */ /* 0x0011e2000c101524 */
[----:B------:R-:W-:Y:S05]  /*dc20*/  BRA `(.L_x_11062) ;  /* 0x0000000c003c7947 */ /* 0x000fea0003800000 */
.L_x_11058:
        /* <DEDUP_REMOVED lines=9> */
.L_x_11066:
[----:B------:R1:W-:Y:S01]  /*dcc0*/  STG.E.U16 desc[UR36][R8.64], R17 ;  /* 0x0000001108007986 */ /* 0x0003e2000c101524 */
[----:B------:R-:W-:Y:S05]  /*dcd0*/  BRA `(.L_x_11062) ;  /* 0x0000000c00107947 */ /* 0x000fea0003800000 */
.L_x_11065:
        /* <DEDUP_REMOVED lines=10> */
.L_x_11068:
[----:B------:R-:W-:-:S05]  /*dd80*/  HADD2.F32 R0, -RZ, R17.H0_H0 ;  /* 0x20000011ff007230 */ /* 0x000fca0000004100 */
[----:B------:R-:W-:-:S04]  /*dd90*/  F2FP.F16.F32.PACK_AB R0, RZ, R0 ;  /* 0x00000000ff00723e */ /* 0x000fc800000000ff */
[----:B------:R-:W-:-:S05]  /*dda0*/  PRMT R0, R0, 0x5410, RZ ;  /* 0x0000541000007816 */ /* 0x000fca00000000ff */
[----:B------:R4:W-:Y:S01]  /*ddb0*/  STG.E desc[UR36][R8.64], R0 ;  /* 0x0000000008007986 */ /* 0x0009e2000c101924 */
[----:B------:R-:W-:Y:S05]  /*ddc0*/  BRA `(.L_x_11062) ;  /* 0x0000000800d47947 */ /* 0x000fea0003800000 */
.L_x_11067:
[----:B------:R-:W-:-:S05]  /*ddd0*/  HADD2.F32 R4, -RZ, R17.H0_H0 ;  /* 0x20000011ff047230 */ /* 0x000fca0000004100 */
[----:B------:R-:W-:-:S06]  /*dde0*/  FMUL.FTZ R4, R4, 1 ;  /* 0x3f80000004047820 */ /* 0x000fcc0000410000 */
[----:B------:R-:W0:Y:S02]  /*ddf0*/  F2F.F64.F32 R4, R4 ;  /* 0x0000000400047310 */ /* 0x000e240000201800 */
[----:B0-----:R2:W-:Y:S01]  /*de00*/  STG.E.64 desc[UR36][R8.64], R4 ;  /* 0x0000000408007986 */ /* 0x0015e2000c101b24 */
[----:B------:R-:W-:Y:S05]  /*de10*/  BRA `(.L_x_11062) ;  /* 0x0000000800c07947 */ /* 0x000fea0003800000 */
.L_x_11057:
        /* <DEDUP_REMOVED lines=13> */
.L_x_11071:
[----:B------:R-:W-:Y:S01]  /*def0*/  HADD2.F32 R17, -RZ, R17.H0_H0 ;  /* 0x20000011ff117230 */ /* 0x000fe20000004100 */
[----:B------:R-:W-:-:S04]  /*df00*/  CS2R R6, SRZ ;  /* 0x0000000000067805 */ /* 0x000fc8000001ff00 */
[----:B------:R-:W-:-:S06]  /*df10*/  FMUL.FTZ R4, R17, 1 ;  /* 0x3f80000011047820 */ /* 0x000fcc0000410000 */
[----:B------:R-:W0:Y:S02]  /*df20*/  F2F.F64.F32 R4, R4 ;  /* 0x0000000400047310 */ /* 0x000e240000201800 */
[----:B0-----:R0:W-:Y:S01]  /*df30*/  STG.E.128 desc[UR36][R8.64], R4 ;  /* 0x0000000408007986 */ /* 0x0011e2000c101d24 */
[----:B------:R-:W-:Y:S05]  /*df40*/  BRA `(.L_x_11062) ;  /* 0x0000000800747947 */ /* 0x000fea0003800000 */
.L_x_11070:
        /* <DEDUP_REMOVED lines=21> */
.L_x_11075:
[----:B------:R-:W-:Y:S05]  /*e0a0*/  BSYNC B0 ;  /* 0x0000000000007941 */ /* 0x000fea0003800000 */
.L_x_11074:
[----:B------:R-:W-:-:S05]  /*e0b0*/  LOP3.LUT R5, R0, R5, RZ, 0xfc, !PT ;  /* 0x0000000500057212 */ /* 0x000fca00078efcff */
[----:B------:R0:W-:Y:S01]  /*e0c0*/  STG.E.U8 desc[UR36][R8.64], R5 ;  /* 0x0000000508007986 */ /* 0x0001e2000c101124 */
[----:B------:R-:W-:Y:S05]  /*e0d0*/  BRA `(.L_x_11062) ;  /* 0x0000000800107947 */ /* 0x000fea0003800000 */
.L_x_11073:
        /* <DEDUP_REMOVED lines=13> */
.L_x_11077:
[----:B------:R-:W-:Y:S01]  /*e1b0*/  IMAD.MOV.U32 R0, RZ, RZ, 0x7f ;  /* 0x0000007fff007424 */ /* 0x000fe200078e00ff */
[----:B------:R-:W-:-:S04]  /*e1c0*/  ISETP.GT.U32.AND P0, PT, R3, 0x7f800000, PT ;  /* 0x7f8000000300780c */ /* 0x000fc80003f04070 */
[----:B------:R-:W-:-:S09]  /*e1d0*/  SEL R0, R0, 0x7c, P0 ;  /* 0x0000007c00007807 */ /* 0x000fd20000000000 */
.L_x_11078:
[----:B------:R-:W-:Y:S05]  /*e1e0*/  BSYNC B0 ;  /* 0x0000000000007941 */ /* 0x000fea0003800000 */
.L_x_11076:
[----:B------:R-:W-:-:S04]  /*e1f0*/  LOP3.LUT R3, R17, 0x80000000, RZ, 0xc0, !PT ;  /* 0x8000000011037812 */ /* 0x000fc800078ec0ff */
[----:B------:R-:W-:-:S04]  /*e200*/  SHF.R.U32.HI R3, RZ, 0x18, R3 ;  /* 0x00000018ff037819 */ /* 0x000fc80000011603 */
[----:B------:R-:W-:-:S05]  /*e210*/  LOP3.LUT R3, R0, R3, RZ, 0xfc, !PT ;  /* 0x0000000300037212 */ /* 0x000fca00078efcff */
[----:B------:R0:W-:Y:S01]  /*e220*/  STG.E.U8 desc[UR36][R8.64], R3 ;  /* 0x0000000308007986 */ /* 0x0001e2000c101124 */
[----:B------:R-:W-:Y:S05]  /*e230*/  BRA `(.L_x_11062) ;  /* 0x0000000400b87947 */ /* 0x000fea0003800000 */
.L_x_11072:
[----:B------:R-:W-:-:S05]  /*e240*/  HADD2.F32 R0, -RZ, R17.H0_H0 ;  /* 0x20000011ff007230 */ /* 0x000fca0000004100 */
[----:B------:R-:W-:-:S05]  /*e250*/  F2FP.BF16.F32.PACK_AB R0, RZ, R0 ;  /* 0x00000000ff00723e */ /* 0x000fca00000010ff */
[----:B------:R0:W-:Y:S01]  /*e260*/  STG.E.U16 desc[UR36][R8.64], R0 ;  /* 0x0000000008007986 */ /* 0x0001e2000c101524 */
[----:B------:R-:W-:Y:S05]  /*e270*/  BRA `(.L_x_11062) ;  /* 0x0000000400a87947 */ /* 0x000fea0003800000 */
.L_x_11069:
        /* <DEDUP_REMOVED lines=12> */
.L_x_11081:
        /* <DEDUP_REMOVED lines=17> */
.L_x_11084:
[----:B------:R-:W-:-:S04]  /*e450*/  LOP3.LUT R3, R17, 0x80000000, RZ, 0xc0, !PT ;  /* 0x8000000011037812 */ /* 0x000fc800078ec0ff */
[----:B------:R-:W-:-:S04]  /*e460*/  SHF.R.U32.HI R3, RZ, 0x18, R3 ;  /* 0x00000018ff037819 */ /* 0x000fc80000011603 */
[----:B------:R-:W-:-:S04]  /*e470*/  LOP3.LUT R0, R0, R3, RZ, 0xfc, !PT ;  /* 0x0000000300007212 */ /* 0x000fc800078efcff */
[----:B------:R-:W-:-:S07]  /*e480*/  PRMT R4, R0, 0x7610, R4 ;  /* 0x0000761000047816 */ /* 0x000fce0000000004 */
.L_x_11083:
[----:B------:R-:W-:Y:S05]  /*e490*/  BSYNC B0 ;  /* 0x0000000000007941 */ /* 0x000fea0003800000 */
.L_x_11082:
[----:B------:R0:W-:Y:S01]  /*e4a0*/  STG.E.U8 desc[UR36][R8.64], R4 ;  /* 0x0000000408007986 */ /* 0x0001e2000c101124 */
[----:B------:R-:W-:Y:S05]  /*e4b0*/  BRA `(.L_x_11062) ;  /* 0x0000000400187947 */ /* 0x000fea0003800000 */
.L_x_11080:
        /* <DEDUP_REMOVED lines=17> */
.L_x_11087:
[----:B------:R-:W-:-:S04]  /*e5d0*/  LOP3.LUT R3, R17, 0x80000000, RZ, 0xc0, !PT ;  /* 0x8000000011037812 */ /* 0x000fc800078ec0ff */
[----:B------:R-:W-:-:S04]  /*e5e0*/  SHF.R.U32.HI R3, RZ, 0x18, R3 ;  /* 0x00000018ff037819 */ /* 0x000fc80000011603 */
[----:B------:R-:W-:-:S04]  /*e5f0*/  LOP3.LUT R0, R0, R3, RZ, 0xfc, !PT ;  /* 0x0000000300007212 */ /* 0x000fc800078efcff */
[----:B------:R-:W-:-:S07]  /*e600*/  PRMT R4, R0, 0x7610, R4 ;  /* 0x0000761000047816 */ /* 0x000fce0000000004 */
.L_x_11086:
[----:B------:R-:W-:Y:S05]  /*e610*/  BSYNC B0 ;  /* 0x0000000000007941 */ /* 0x000fea0003800000 */
.L_x_11085:
[----:B------:R0:W-:Y:S01]  /*e620*/  STG.E.U8 desc[UR36][R8.64], R4 ;  /* 0x0000000408007986 */ /* 0x0001e2000c101124 */
[----:B------:R-:W-:Y:S05]  /*e630*/  BRA `(.L_x_11062) ;  /* 0x0000000000b87947 */ /* 0x000fea0003800000 */
.L_x_11079:
        /* <DEDUP_REMOVED lines=22> */
.L_x_11061:
        /* <DEDUP_REMOVED lines=16> */
.L_x_11090:
[----:B------:R-:W-:Y:S05]  /*e8a0*/  BRA `(.L_x_11062) ;  /* 0x00000000001c7947 */ /* 0x000fea0003800000 */
.L_x_11089:
[----:B------:R-:W-:-:S06]  /*e8b0*/  HADD2.F32 R4, -RZ, R17.H0_H0 ;  /* 0x20000011ff047230 */ /* 0x000fcc0000004100 */
[----:B------:R-:W0:Y:S02]  /*e8c0*/  F2I.U64.TRUNC R4, R4 ;  /* 0x0000000400047311 */ /* 0x000e24000020d800 */
[----:B0-----:R0:W-:Y:S01]  /*e8d0*/  STG.E.64 desc[UR36][R8.64], R4 ;  /* 0x0000000408007986 */ /* 0x0011e2000c101b24 */
[----:B------:R-:W-:Y:S05]  /*e8e0*/  BRA `(.L_x_11062) ;  /* 0x00000000000c7947 */ /* 0x000fea0003800000 */
.L_x_11088:
[----:B------:R-:W-:-:S06]  /*e8f0*/  HADD2.F32 R17, -RZ, R17.H0_H0 ;  /* 0x20000011ff117230 */ /* 0x000fcc0000004100 */
[----:B------:R-:W0:Y:S02]  /*e900*/  F2I.FTZ.U32.TRUNC.NTZ R17, R17 ;  /* 0x0000001100117305 */ /* 0x000e24000021f000 */
[----:B0-----:R0:W-:Y:S02]  /*e910*/  STG.E desc[UR36][R8.64], R17 ;  /* 0x0000001108007986 */ /* 0x0011e4000c101924 */
.L_x_11062:
[----:B------:R-:W-:-:S07]  /*e920*/  VIADD R25, R25, 0x80 ;  /* 0x0000008019197836 */ /* 0x000fce0000000000 */
.L_x_11022:
[----:B------:R-:W-:Y:S05]  /*e930*/  BSYNC B6 ;  /* 0x0000000000067941 */ /* 0x000fea0003800000 */
.L_x_11021:
        /* <DEDUP_REMOVED lines=23> */
.L_x_11094:
[----:B------:R-:W-:-:S06]  /*eab0*/  HADD2.F32 R5, -RZ, R16.H0_H0 ;  /* 0x20000010ff057230 */ /* 0x000fcc0000004100 */
[----:B------:R-:W0:Y:S02]  /*eac0*/  F2I.S64.TRUNC R4, R5 ;  /* 0x0000000500047311 */ /* 0x000e24000020d900 */
[----:B0-----:R-:W-:Y:S01]  /*ead0*/  STG.E.U8 desc[UR36][R2.64], R4 ;  /* 0x0000000402007986 */ /* 0x001fe2000c101124 */
[----:B------:R-:W-:Y:S05]  /*eae0*/  EXIT ;  /* 0x000000000000794d */ /* 0x000fea0003800000 */
.L_x_11093:
        /* <DEDUP_REMOVED lines=10> */
.L_x_11097:
[----:B------:R-:W-:-:S04]  /*eb90*/  HADD2.F32 R16, -RZ, R16.H0_H0 ;  /* 0x20000010ff107230 */ /* 0x000fc80000004100 */
[----:B------:R-:W0:Y:S02]  /*eba0*/  F2I.FTZ.TRUNC.NTZ R5, R16 ;  /* 0x0000001000057305 */ /* 0x000e24000021f100 */
[----:B0-----:R-:W-:Y:S01]  /*ebb0*/  STG.E desc[UR36][R2.64], R5 ;  /* 0x0000000502007986 */ /* 0x001fe2000c101924 */
[----:B------:R-:W-:Y:S05]  /*ebc0*/  EXIT ;  /* 0x000000000000794d */ /* 0x000fea0003800000 */
.L_x_11096:
[----:B------:R-:W-:-:S04]  /*ebd0*/  HADD2.F32 R16, -RZ, R16.H0_H0 ;  /* 0x20000010ff107230 */ /* 0x000fc80000004100 */
[----:B------:R-:W0:Y:S02]  /*ebe0*/  F2I.FTZ.TRUNC.NTZ R5, R16 ;  /* 0x0000001000057305 */ /* 0x000e24000021f100 */
[----:B0-----:R-:W-:Y:S01]  /*ebf0*/  STG.E.U16 desc[UR36][R2.64], R5 ;  /* 0x0000000502007986 */ /* 0x001fe2000c101524 */
[----:B------:R-:W-:Y:S05]  /*ec00*/  EXIT ;  /* 0x000000000000794d */ /* 0x000fea0003800000 */
.L_x_11092:
        /* <DEDUP_REMOVED lines=9> */
.L_x_11099:
[----:B------:R-:W-:Y:S01]  /*eca0*/  STG.E.U16 desc[UR36][R2.64], R16 ;  /* 0x0000001002007986 */ /* 0x000fe2000c101524 */
[----:B------:R-:W-:Y:S05]  /*ecb0*/  EXIT ;  /* 0x000000000000794d */ /* 0x000fea0003800000 */
.L_x_11098:
        /* <DEDUP_REMOVED lines=10> */
.L_x_11101:
[----:B------:R-:W-:-:S05]  /*ed60*/  HADD2.F32 R0, -RZ, R16.H0_H0 ;  /* 0x20000010ff007230 */ /* 0x000fca0000004100 */
[----:B------:R-:W-:-:S04]  /*ed70*/  F2FP.F16.F32.PACK_AB R0, RZ, R0 ;  /* 0x00000000ff00723e */ /* 0x000fc800000000ff */
[----:B------:R-:W-:-:S05]  /*ed80*/  PRMT R0, R0, 0x5410, RZ ;  /* 0x0000541000007816 */ /* 0x000fca00000000ff */
[----:B------:R-:W-:Y:S01]  /*ed90*/  STG.E desc[UR36][R2.64], R0 ;  /* 0x0000000002007986 */ /* 0x000fe2000c101924 */
[----:B------:R-:W-:Y:S05]  /*eda0*/  EXIT ;  /* 0x000000000000794d */ /* 0x000fea0003800000 */
.L_x_11100:
[----:B------:R-:W-:-:S05]  /*edb0*/  HADD2.F32 R4, -RZ, R16.H0_H0 ;  /* 0x20000010ff047230 */ /* 0x000fca0000004100 */
[----:B------:R-:W-:-:S06]  /*edc0*/  FMUL.FTZ R4, R4, 1 ;  /* 0x3f80000004047820 */ /* 0x000fcc0000410000 */
[----:B------:R-:W0:Y:S02]  /*edd0*/  F2F.F64.F32 R4, R4 ;  /* 0x0000000400047310 */ /* 0x000e240000201800 */
[----:B0-----:R-:W-:Y:S01]  /*ede0*/  STG.E.64 desc[UR36][R2.64], R4 ;  /* 0x0000000402007986 */ /* 0x001fe2000c101b24 */
[----:B------:R-:W-:Y:S05]  /*edf0*/  EXIT ;  /* 0x000000000000794d */ /* 0x000fea0003800000 */
.L_x_11091:
        /* <DEDUP_REMOVED lines=13> */
.L_x_11104:
[----:B------:R-:W-:Y:S01]  /*eed0*/  HADD2.F32 R16, -RZ, R16.H0_H0 ;  /* 0x20000010ff107230 */ /* 0x000fe20000004100 */
[----:B------:R-:W-:-:S04]  /*eee0*/  CS2R R6, SRZ ;  /* 0x0000000000067805 */ /* 0x000fc8000001ff00 */
[----:B------:R-:W-:-:S06]  /*eef0*/  FMUL.FTZ R4, R16, 1 ;  /* 0x3f80000010047820 */ /* 0x000fcc0000410000 */
[----:B------:R-:W0:Y:S02]  /*ef00*/  F2F.F64.F32 R4, R4 ;  /* 0x0000000400047310 */ /* 0x000e240000201800 */
[----:B0-----:R-:W-:Y:S01]  /*ef10*/  STG.E.128 desc[UR36][R2.64], R4 ;  /* 0x0000000402007986 */ /* 0x001fe2000c101d24 */
[----:B------:R-:W-:Y:S05]  /*ef20*/  EXIT ;  /* 0x000000000000794d */ /* 0x000fea0003800000 */
.L_x_11103:
        /* <DEDUP_REMOVED lines=21> */
.L_x_11108:
[----:B------:R-:W-:Y:S05]  /*f080*/  BSYNC B0 ;  /* 0x0000000000007941 */ /* 0x000fea0003800000 */
.L_x_11107:
[----:B------:R-:W-:-:S05]  /*f090*/  LOP3.LUT R5, R0, R5, RZ, 0xfc, !PT ;  /* 0x0000000500057212 */ /* 0x000fca00078efcff */
[----:B------:R-:W-:Y:S01]  /*f0a0*/  STG.E.U8 desc[UR36][R2.64], R5 ;  /* 0x0000000502007986 */ /* 0x000fe2000c101124 */
[----:B------:R-:W-:Y:S05]  /*f0b0*/  EXIT ;  /* 0x000000000000794d */ /* 0x000fea0003800000 */
.L_x_11106:
        /* <DEDUP_REMOVED lines=13> */
.L_x_11110:
[----:B------:R-:W-:Y:S01]  /*f190*/  IMAD.MOV.U32 R0, RZ, RZ, 0x7f ;  /* 0x0000007fff007424 */ /* 0x000fe200078e00ff */
[----:B------:R-:W-:-:S04]  /*f1a0*/  ISETP.GT.U32.AND P0, PT, R4, 0x7f800000, PT ;  /* 0x7f8000000400780c */ /* 0x000fc80003f04070 */
[----:B------:R-:W-:-:S09]  /*f1b0*/  SEL R0, R0, 0x7c, P0 ;  /* 0x0000007c00007807 */ /* 0x000fd20000000000 */
.L_x_11111:
[----:B------:R-:W-:Y:S05]  /*f1c0*/  BSYNC B0 ;  /* 0x0000000000007941 */ /* 0x000fea0003800000 */
.L_x_11109:
[----:B------:R-:W-:-:S04]  /*f1d0*/  LOP3.LUT R4, R5, 0x80000000, RZ, 0xc0, !PT ;  /* 0x8000000005047812 */ /* 0x000fc800078ec0ff */
[----:B------:R-:W-:-:S04]  /*f1e0*/  SHF.R.U32.HI R5, RZ, 0x18, R4 ;  /* 0x00000018ff057819 */ /* 0x000fc80000011604 */
[----:B------:R-:W-:-:S05]  /*f1f0*/  LOP3.LUT R5, R0, R5, RZ, 0xfc, !PT ;  /* 0x0000000500057212 */ /* 0x000fca00078efcff */
[----:B------:R-:W-:Y:S01]  /*f200*/  STG.E.U8 desc[UR36][R2.64], R5 ;  /* 0x0000000502007986 */ /* 0x000fe2000c101124 */
[----:B------:R-:W-:Y:S05]  /*f210*/  EXIT ;  /* 0x000000000000794d */ /* 0x000fea0003800000 */
.L_x_11105:
[----:B------:R-:W-:-:S05]  /*f220*/  HADD2.F32 R0, -RZ, R16.H0_H0 ;  /* 0x20000010ff007230 */ /* 0x000fca0000004100 */
[----:B------:R-:W-:-:S05]  /*f230*/  F2FP.BF16.F32.PACK_AB R0, RZ, R0 ;  /* 0x00000000ff00723e */ /* 0x000fca00000010ff */
[----:B------:R-:W-:Y:S01]  /*f240*/  STG.E.U16 desc[UR36][R2.64], R0 ;  /* 0x0000000002007986 */ /* 0x000fe2000c101524 */
[----:B------:R-:W-:Y:S05]  /*f250*/  EXIT ;  /* 0x000000000000794d */ /* 0x000fea0003800000 */
.L_x_11102:
        /* <DEDUP_REMOVED lines=12> */
.L_x_11114:
        /* <DEDUP_REMOVED lines=17> */
.L_x_11117:
[----:B------:R-:W-:-:S04]  /*f430*/  LOP3.LUT R0, R7, 0x80000000, RZ, 0xc0, !PT ;  /* 0x8000000007007812 */ /* 0x000fc800078ec0ff */
[----:B------:R-:W-:-:S04]  /*f440*/  SHF.R.U32.HI R5, RZ, 0x18, R0 ;  /* 0x00000018ff057819 */ /* 0x000fc80000011600 */
[----:B------:R-:W-:-:S04]  /*f450*/  LOP3.LUT R4, R4, R5, RZ, 0xfc, !PT ;  /* 0x0000000504047212 */ /* 0x000fc800078efcff */
[----:B------:R-:W-:-:S07]  /*f460*/  PRMT R0, R4, 0x7610, R0 ;  /* 0x0000761004007816 */ /* 0x000fce0000000000 */
.L_x_11116:
[----:B------:R-:W-:Y:S05]  /*f470*/  BSYNC B0 ;  /* 0x0000000000007941 */ /* 0x000fea0003800000 */
.L_x_11115:
[----:B------:R-:W-:Y:S01]  /*f480*/  STG.E.U8 desc[UR36][R2.64], R0 ;  /* 0x0000000002007986 */ /* 0x000fe2000c101124 */
[----:B------:R-:W-:Y:S05]  /*f490*/  EXIT ;  /* 0x000000000000794d */ /* 0x000fea0003800000 */
.L_x_11113:
        /* <DEDUP_REMOVED lines=17> */
.L_x_11120:
[----:B------:R-:W-:-:S04]  /*f5b0*/  LOP3.LUT R0, R7, 0x80000000, RZ, 0xc0, !PT ;  /* 0x8000000007007812 */ /* 0x000fc800078ec0ff */
[----:B------:R-:W-:-:S04]  /*f5c0*/  SHF.R.U32.HI R5, RZ, 0x18, R0 ;  /* 0x00000018ff057819 */ /* 0x000fc80000011600 */
[----:B------:R-:W-:-:S04]  /*f5d0*/  LOP3.LUT R4, R4, R5, RZ, 0xfc, !PT ;  /* 0x0000000504047212 */ /* 0x000fc800078efcff */
[----:B------:R-:W-:-:S07]  /*f5e0*/  PRMT R0, R4, 0x7610, R0 ;  /* 0x0000761004007816 */ /* 0x000fce0000000000 */
.L_x_11119:
[----:B------:R-:W-:Y:S05]  /*f5f0*/  BSYNC B0 ;  /* 0x0000000000007941 */ /* 0x000fea0003800000 */
.L_x_11118:
[----:B------:R-:W-:Y:S01]  /*f600*/  STG.E.U8 desc[UR36][R2.64], R0 ;  /* 0x0000000002007986 */ /* 0x000fe2000c101124 */
[----:B------:R-:W-:Y:S05]  /*f610*/  EXIT ;  /* 0x000000000000794d */ /* 0x000fea0003800000 */
.L_x_11112:
        /* <DEDUP_REMOVED lines=22> */
.L_x_11095:
        /* <DEDUP_REMOVED lines=16> */
.L_x_11123:
[----:B------:R-:W-:Y:S05]  /*f880*/  EXIT ;  /* 0x000000000000794d */ /* 0x000fea0003800000 */
.L_x_11122:
[----:B------:R-:W-:-:S06]  /*f890*/  HADD2.F32 R4, -RZ, R16.H0_H0 ;  /* 0x20000010ff047230 */ /* 0x000fcc0000004100 */
[----:B------:R-:W0:Y:S02]  /*f8a0*/  F2I.U64.TRUNC R4, R4 ;  /* 0x0000000400047311 */ /* 0x000e24000020d800 */
[----:B0-----:R-:W-:Y:S01]  /*f8b0*/  STG.E.64 desc[UR36][R2.64], R4 ;  /* 0x0000000402007986 */ /* 0x001fe2000c101b24 */
[----:B------:R-:W-:Y:S05]  /*f8c0*/  EXIT ;  /* 0x000000000000794d */ /* 0x000fea0003800000 */
.L_x_11121:
[----:B------:R-:W-:-:S04]  /*f8d0*/  HADD2.F32 R16, -RZ, R16.H0_H0 ;  /* 0x20000010ff107230 */ /* 0x000fc80000004100 */
[----:B------:R-:W0:Y:S02]  /*f8e0*/  F2I.FTZ.U32.TRUNC.NTZ R5, R16 ;  /* 0x0000001000057305 */ /* 0x000e24000021f000 */
[----:B0-----:R-:W-:Y:S01]  /*f8f0*/  STG.E desc[UR36][R2.64], R5 ;  /* 0x0000000502007986 */ /* 0x001fe2000c101924 */
[----:B------:R-:W-:Y:S05]  /*f900*/  EXIT ;  /* 0x000000000000794d */ /* 0x000fea0003800000 */
.L_x_11124:
        /* <DEDUP_REMOVED lines=15> */
.L_x_28398:


//--------------------- .text._ZN2at6native18elementwise_kernelILi128ELi4EZNS0_22gpu_kernel_impl_nocastIZZZNS0_49_GLOBAL__N__b919a28f_16_Normalization_cu_5c38458736batch_norm_elementwise_backward_evalERKNS_6TensorES6_S6_S6_ENKUlvE_clEvENKUlvE1_clEvEUlN3c104HalfEffE_EEvRNS_18TensorIteratorBaseERKT_EUliE_EEviT1_ --------------------------
	.section	.text._ZN2at6native18elementwise_kernelILi128ELi4EZNS0_22gpu_kernel_impl_nocastIZZZNS0_49_GLOBAL__N__b919a28f_16_Normalization_cu_5c38458736batch_norm_elementwise_backward_evalERKNS_6TensorES6_S6_S6_ENKUlvE_clEvENKUlvE1_clEvEUlN3c104HalfEffE_EEvRNS_18TensorIteratorBaseERKT_EUliE_EEviT1_,"ax",@progbits
	.align	128
        .global         _ZN2at6native18elementwise_kernelILi128ELi4EZNS0_22gpu_kernel_impl_nocastIZZZNS0_49_GLOBAL__N__b919a28f_16_Normalization_cu_5c38458736batch_norm_elementwise_backward_evalERKNS_6TensorES6_S6_S6_ENKUlvE_clEvENKUlvE1_clEvEUlN3c104HalfEffE_EEvRNS_18TensorIteratorBaseERKT_EUliE_EEviT1_
        .type           _ZN2at6native18elementwise_kernelILi128ELi4EZNS0_22gpu_kernel_impl_nocastIZZZNS0_49_GLOBAL__N__b919a28f_16_Normalization_cu_5c38458736batch_norm_elementwise_backward_evalERKNS_6TensorES6_S6_S6_ENKUlvE_clEvENKUlvE1_clEvEUlN3c104HalfEffE_EEvRNS_18TensorIteratorBaseERKT_EUliE_EEviT1_,@function
        .size           _ZN2at6native18elementwise_kernelILi128ELi4EZNS0_22gpu_kernel_impl_nocastIZZZNS0_49_GLOBAL__N__b919a28f_16_Normalization_cu_5c38458736batch_norm_elementwise_backward_evalERKNS_6TensorES6_S6_S6_ENKUlvE_clEvENKUlvE1_clEvEUlN3c104HalfEffE_EEvRNS_18TensorIteratorBaseERKT_EUliE_EEviT1_,(.L_x_28399 - _ZN2at6native18elementwise_kernelILi128ELi4EZNS0_22gpu_kernel_impl_nocastIZZZNS0_49_GLOBAL__N__b919a28f_16_Normalization_cu_5c38458736batch_norm_elementwise_backward_evalERKNS_6TensorES6_S6_S6_ENKUlvE_clEvENKUlvE1_clEvEUlN3c104HalfEffE_EEvRNS_18TensorIteratorBaseERKT_EUliE_EEviT1_)
        .other          _ZN2at6native18elementwise_kernelILi128ELi4EZNS0_22gpu_kernel_impl_nocastIZZZNS0_49_GLOBAL__N__b919a28f_16_Normalization_cu_5c38458736batch_norm_elementwise_backward_evalERKNS_6TensorES6_S6_S6_ENKUlvE_clEvENKUlvE1_clEvEUlN3c104HalfEffE_EEvRNS_18TensorIteratorBaseERKT_EUliE_EEviT1_,@"STO_CUDA_ENTRY STV_DEFAULT"
_ZN2at6native18elementwise_kernelILi128ELi4EZNS0_22gpu_kernel_impl_nocastIZZZNS0_49_GLOBAL__N__b919a28f_16_Normalization_cu_5c38458736batch_norm_elementwise_backward_evalERKNS_6TensorES6_S6_S6_ENKUlvE_clEvENKUlvE1_clEvEUlN3c104HalfEffE_EEvRNS_18TensorIteratorBaseERKT_EUliE_EEviT1_:
.text._ZN2at6native18elementwise_kernelILi128ELi4EZNS0_22gpu_kernel_impl_nocastIZZZNS0_49_GLOBAL__N__b919a28f_16_Normalization_cu_5c38458736batch_norm_elementwise_backward_evalERKNS_6TensorES6_S6_S6_ENKUlvE_clEvENKUlvE1_clEvEUlN3c104HalfEffE_EEvRNS_18TensorIteratorBaseERKT_EUliE_EEviT1_:
        /* <DEDUP_REMOVED lines=389> */
.L_x_11127:
        /* <DEDUP_REMOVED lines=15> */
[----:B------:R-:W-:Y:S01]  /*1940*/  IADD3.X R5, RZ, UR9, RZ, P0, !PT ;  /* 0x00000009ff057c10 */ /* 0x000fe200087fe4ff */
[----:B--2---:R-:W-:-:S05]  /*1950*/  HADD2.F32 R13, -RZ, R8.H0_H0 ;  /* 0x20000008ff0d7230 */ /* 0x004fca0000004100 */
[----:B---3--:R-:W-:-:S04]  /*1960*/  FMUL.FTZ R13, R10, R13 ;  /* 0x0000000d0a0d7220 */ /* 0x008fc80000410000 */
[----:B----4-:R-:W-:-:S05]  /*1970*/  FMUL.FTZ R13, R6, R13 ;  /* 0x0000000d060d7220 */ /* 0x010fca0000410000 */
[----:B------:R-:W-:-:S05]  /*1980*/  F2FP.F16.F32.PACK_AB R13, RZ, R13 ;  /* 0x0000000dff0d723e */ /* 0x000fca00000000ff */
[----:B------:R0:W-:Y:S02]  /*1990*/  STG.E.U16 desc[UR4][R4.64], R13 ;  /* 0x0000000d04007986 */ /* 0x0001e4000c101504 */
.L_x_11126:
[----:B------:R-:W-:Y:S05]  /*19a0*/  BSYNC B0 ;  /* 0x0000000000007941 */ /* 0x000fea0003800000 */
.L_x_11125:
        /* <DEDUP_REMOVED lines=382> */
.L_x_11130:
        /* <DEDUP_REMOVED lines=16> */
[----:B------:R-:W-:Y:S01]  /*3290*/  ISETP.GE.AND P0, PT, R3, UR6, PT ;  /* 0x0000000603007c0c */ /* 0x000fe2000bf06270 */
[----:B--2---:R-:W-:-:S05]  /*32a0*/  HADD2.F32 R13, -RZ, R8.H0_H0 ;  /* 0x20000008ff0d7230 */ /* 0x004fca0000004100 */
[----:B---3--:R-:W-:-:S04]  /*32b0*/  FMUL.FTZ R13, R10, R13 ;  /* 0x0000000d0a0d7220 */ /* 0x008fc80000410000 */
[----:B----4-:R-:W-:-:S05]  /*32c0*/  FMUL.FTZ R13, R6, R13 ;  /* 0x0000000d060d7220 */ /* 0x010fca0000410000 */
[----:B------:R-:W-:-:S05]  /*32d0*/  F2FP.F16.F32.PACK_AB R13, RZ, R13 ;  /* 0x0000000dff0d723e */ /* 0x000fca00000000ff */
        /* <DEDUP_REMOVED lines=381> */
.L_x_11131:
        /* <DEDUP_REMOVED lines=21> */
.L_x_11129:
[----:B------:R-:W-:Y:S05]  /*4c00*/  BSYNC B0 ;  /* 0x0000000000007941 */ /* 0x000fea0003800000 */
.L_x_11128:
        /* <DEDUP_REMOVED lines=381> */
.L_x_11132:
        /* <DEDUP_REMOVED lines=14> */
[----:B------:R-:W-:Y:S01]  /*64c0*/  IADD3.X R5, RZ, UR7, RZ, P0, !PT ;  /* 0x00000007ff057c10 */ /* 0x000fe200087fe4ff */
[----:B--2---:R-:W-:-:S05]  /*64d0*/  HADD2.F32 R11, -RZ, R2.H0_H0 ;  /* 0x20000002ff0b7230 */ /* 0x004fca0000004100 */
[----:B---3--:R-:W-:-:S04]  /*64e0*/  FMUL.FTZ R11, R8, R11 ;  /* 0x0000000b080b7220 */ /* 0x008fc80000410000 */
[----:B----4-:R-:W-:-:S05]  /*64f0*/  FMUL.FTZ R11, R6, R11 ;  /* 0x0000000b060b7220 */ /* 0x010fca0000410000 */
[----:B------:R-:W-:-:S05]  /*6500*/  F2FP.F16.F32.PACK_AB R11, RZ, R11 ;  /* 0x0000000bff0b723e */ /* 0x000fca00000000ff */
[----:B------:R-:W-:Y:S01]  /*6510*/  STG.E.U16 desc[UR4][R4.64], R11 ;  /* 0x0000000b04007986 */ /* 0x000fe2000c101504 */
[----:B------:R-:W-:Y:S05]  /*6520*/  EXIT ;  /* 0x000000000000794d */ /* 0x000fea0003800000 */
.L_x_11133:
        /* <DEDUP_REMOVED lines=13> */
.L_x_28399:


//--------------------- .text._ZN2at6native27unrolled_elementwise_kernelIZZZNS0_49_GLOBAL__N__b919a28f_16_Normalization_cu_5c38458736batch_norm_elementwise_backward_evalERKNS_6TensorES5_S5_S5_ENKUlvE_clEvENKUlvE1_clEvEUlN3c104HalfEffE_St5arrayIPcLm4EELi4E23TrivialOffsetCalculatorILi3EjESE_ILi1EjENS0_6memory15LoadWithoutCastENSH_16StoreWithoutCastEEEviT_T0_T2_T3_T4_T5_ --------------------------
	.section	.text._ZN2at6native27unrolled_elementwise_kernelIZZZNS0_49_GLOBAL__N__b919a28f_16_Normalization_cu_5c38458736batch_norm_elementwise_backward_evalERKNS_6TensorES5_S5_S5_ENKUlvE_clEvENKUlvE1_clEvEUlN3c104HalfEffE_St5arrayIPcLm4EELi4E23TrivialOffsetCalculatorILi3EjESE_ILi1EjENS0_6memory15LoadWithoutCastENSH_16StoreWithoutCastEEEviT_T0_T2_T3_T4_T5_,"ax",@progbits
	.align	128
        .global         _ZN2at6native27unrolled_elementwise_kernelIZZZNS0_49_GLOBAL__N__b919a28f_16_Normalization_cu_5c38458736batch_norm_elementwise_backward_evalERKNS_6TensorES5_S5_S5_ENKUlvE_clEvENKUlvE1_clEvEUlN3c104HalfEffE_St5arrayIPcLm4EELi4E23TrivialOffsetCalculatorILi3EjESE_ILi1EjENS0_6memory15LoadWithoutCastENSH_16StoreWithoutCastEEEviT_T0_T2_T3_T4_T5_
        .type           _ZN2at6native27unrolled_elementwise_kernelIZZZNS0_49_GLOBAL__N__b919a28f_16_Normalization_cu_5c38458736batch_norm_elementwise_backward_evalERKNS_6TensorES5_S5_S5_ENKUlvE_clEvENKUlvE1_clEvEUlN3c104HalfEffE_St5arrayIPcLm4EELi4E23TrivialOffsetCalculatorILi3EjESE_ILi1EjENS0_6memory15LoadWithoutCastENSH_16StoreWithoutCastEEEviT_T0_T2_T3_T4_T5_,@function
        .size           _ZN2at6native27unrolled_elementwise_kernelIZZZNS0_49_GLOBAL__N__b919a28f_16_Normalization_cu_5c38458736batch_norm_elementwise_backward_evalERKNS_6TensorES5_S5_S5_ENKUlvE_clEvENKUlvE1_clEvEUlN3c104HalfEffE_St5arrayIPcLm4EELi4E23TrivialOffsetCalculatorILi3EjESE_ILi1EjENS0_6memory15LoadWithoutCastENSH_16StoreWithoutCastEEEviT_T0_T2_T3_T4_T5_,(.L_x_28400 - _ZN2at6native27unrolled_elementwise_kernelIZZZNS0_49_GLOBAL__N__b919a28f_16_Normalization_cu_5c38458736batch_norm_elementwise_backward_evalERKNS_6TensorES5_S5_S5_ENKUlvE_clEvENKUlvE1_clEvEUlN3c104HalfEffE_St5arrayIPcLm4EELi4E23TrivialOffsetCalculatorILi3EjESE_ILi1EjENS0_6memory15LoadWithoutCastENSH_16StoreWithoutCastEEEviT_T0_T2_T3_T4_T5_)
        .other          _ZN2at6native27unrolled_elementwise_kernelIZZZNS0_49_GLOBAL__N__b919a28f_16_Normalization_cu_5c38458736batch_norm_elementwise_backward_evalERKNS_6TensorES5_S5_S5_ENKUlvE_clEvENKUlvE1_clEvEUlN3c104HalfEffE_St5arrayIPcLm4EELi4E23TrivialOffsetCalculatorILi3EjESE_ILi1EjENS0_6memory15LoadWithoutCastENSH_16StoreWithoutCastEEEviT_T0_T2_T3_T4_T5_,@"STO_CUDA_ENTRY STV_DEFAULT"
_ZN2at6native27unrolled_elementwise_kernelIZZZNS0_49_GLOBAL__N__b919a28f_16_Normalization_cu_5c38458736batch_norm_elementwise_backward_evalERKNS_6TensorES5_S5_S5_ENKUlvE_clEvENKUlvE1_clEvEUlN3c104HalfEffE_St5arrayIPcLm4EELi4E23TrivialOffsetCalculatorILi3EjESE_ILi1EjENS0_6memory15LoadWithoutCastENSH_16StoreWithoutCastEEEviT_T0_T2_T3_T4_T5_:
.text._ZN2at6native27unrolled_elementwise_kernelIZZZNS0_49_GLOBAL__N__b919a28f_16_Normalization_cu_5c38458736batch_norm_elementwise_backward_evalERKNS_6TensorES5_S5_S5_ENKUlvE_clEvENKUlvE1_clEvEUlN3c104HalfEffE_St5arrayIPcLm4EELi4E23TrivialOffsetCalculatorILi3EjESE_ILi1EjENS0_6memory15LoadWithoutCastENSH_16StoreWithoutCastEEEviT_T0_T2_T3_T4_T5_:
[----:B------:R-:W-:Y:S01]  /*0000*/  LDC R1, c[0x0][0x28] ;  /* 0x00000a00ff017b82 */ /* 0x000fe20000000800 */
[----:B------:R-:W0:Y:S07]  /*0010*/  S2R R0, SR_CTAID.X ;  /* 0x0000000000007919 */ /* 0x000e2e0000002500 */
[----:B------:R-:W0:Y:S01]  /*0020*/  LDC R3, c[0x0][0x210] ;  /* 0x00008400ff037b82 */ /* 0x000e220000000800 */
[----:B------:R-:W-:Y:S01]  /*0030*/  PRMT R22, RZ, 0x7610, R22 ;  /* 0x00007610ff167816 */ /* 0x000fe20000000016 */
[----:B------:R-:W-:Y:S01]  /*0040*/  HFMA2.MMA R4, -RZ, RZ, 0, 0 ;  /* 0x00000000ff047435 */ /* 0x000fe200000001ff */
[----:B------:R-:W1:Y:S01]  /*0050*/  S2R R25, SR_TID.X ;  /* 0x0000000000197919 */ /* 0x000e620000002100 */
[----:B------:R-:W-:Y:S01]  /*0060*/  ULDC.64 UR4, c[0x0][0x208] ;  /* 0x0000820000047ab9 */ /* 0x000fe20000000a00 */
[----:B0-----:R-:W-:Y:S01]  /*0070*/  IMAD R2, R0, -0x200, R3 ;  /* 0xfffffe0000027824 */ /* 0x001fe200078e0203 */
[----:B-1----:R-:W-:-:S04]  /*0080*/  MOV R3, R25 ;  /* 0x0000001900037202 */ /* 0x002fc80000000f00 */
[----:B------:R-:W-:-:S13]  /*0090*/  ISETP.GE.AND P0, PT, R25, R2, PT ;  /* 0x000000021900720c */ /* 0x000fda0003f06270 */
[----:B------:R-:W-:Y:S01]  /*00a0*/  @!P0 LEA R23, R0, R3, 0x9 ;  /* 0x0000000300178211 */ /* 0x000fe200078e48ff */
[----:B------:R-:W-:Y:S01]  /*00b0*/  @!P0 VIADD R3, R3, 0x80 ;  /* 0x0000008003038836 */ /* 0x000fe20000000000 */
[----:B------:R-:W0:Y:S04]  /*00c0*/  @!P0 LDC.64 R14, c[0x0][0x220] ;  /* 0x00008800ff0e8b82 */ /* 0x000e280000000a00 */
[----:B------:R-:W-:-:S04]  /*00d0*/  ISETP.GE.AND P1, PT, R3, R2, PT ;  /* 0x000000020300720c */ /* 0x000fc80003f26270 */
[----:B------:R-:W1:Y:S08]  /*00e0*/  @!P0 LDC.64 R16, c[0x0][0x228] ;  /* 0x00008a00ff108b82 */ /* 0x000e700000000a00 */
[----:B------:R-:W2:Y:S01]  /*00f0*/  @!P0 LDC.64 R18, c[0x0][0x230] ;  /* 0x00008c00ff128b82 */ /* 0x000ea20000000a00 */
[----:B------:R-:W-:Y:S01]  /*0100*/  @!P1 LEA R27, R0, R3, 0x9 ;  /* 0x00000003001b9211 */ /* 0x000fe200078e48ff */
[----:B------:R-:W-:-:S05]  /*0110*/  @!P1 VIADD R3, R3, 0x80 ;  /* 0x0000008003039836 */ /* 0x000fca0000000000 */
[----:B------:R-:W-:Y:S01]  /*0120*/  ISETP.GE.AND P3, PT, R3, R2, PT ;  /* 0x000000020300720c */ /* 0x000fe20003f66270 */
[----:B------:R-:W3:Y:S01]  /*0130*/  @!P1 LDC.64 R20, c[0x0][0x220] ;  /* 0x00008800ff149b82 */ /* 0x000ee20000000a00 */
[----:B0-----:R-:W-:Y:S01]  /*0140*/  @!P0 IMAD.WIDE.U32 R14, R23, 0x2, R14 ;  /* 0x00000002170e8825 */ /* 0x001fe200078e000e */
[----:B------:R-:W-:-:S04]  /*0150*/  MOV R24, RZ ;  /* 0x000000ff00187202 */ /* 0x000fc80000000f00 */
[----:B------:R0:W4:Y:S02]  /*0160*/  @!P0 LDG.E.U16 R22, desc[UR4][R14.64] ;  /* 0x000000040e168981 */ /* 0x000124000c1e1500 */
[----:B------:R-:W3:Y:S01]  /*0170*/  @!P1 LDC.64 R10, c[0x0][0x228] ;  /* 0x00008a00ff0a9b82 */ /* 0x000ee20000000a00 */
[----:B-1----:R-:W-:-:S05]  /*0180*/  @!P0 IMAD.WIDE.U32 R16, R23, 0x4, R16 ;  /* 0x0000000417108825 */ /* 0x002fca00078e0010 */
[----:B------:R1:W4:Y:S02]  /*0190*/  @!P0 LDG.E R4, desc[UR4][R16.64] ;  /* 0x0000000410048981 */ /* 0x000324000c1e1900 */
[----:B------:R-:W3:Y:S01]  /*01a0*/  @!P1 LDC.64 R12, c[0x0][0x230] ;  /* 0x00008c00ff0c9b82 */ /* 0x000ee20000000a00 */
[----:B--2---:R-:W-:-:S05]  /*01b0*/  @!P0 IMAD.WIDE.U32 R18, R23, 0x4, R18 ;  /* 0x0000000417128825 */ /* 0x004fca00078e0012 */
[----:B------:R2:W4:Y:S02]  /*01c0*/  @!P0 LDG.E R24, desc[UR4][R18.64] ;  /* 0x0000000412188981 */ /* 0x000524000c1e1900 */
[----:B------:R-:W2:Y:S08]  /*01d0*/  @!P3 LDC.64 R8, c[0x0][0x220] ;  /* 0x00008800ff08bb82 */ /* 0x000eb00000000a00 */
[----:B0-----:R-:W0:Y:S08]  /*01e0*/  @!P3 LDC.64 R14, c[0x0][0x230] ;  /* 0x00008c00ff0ebb82 */ /* 0x001e300000000a00 */
[----:B-1----:R-:W1:Y:S01]  /*01f0*/  @!P3 LDC.64 R16, c[0x0][0x228] ;  /* 0x00008a00ff10bb82 */ /* 0x002e620000000a00 */
[----:B---3--:R-:W-:Y:S01]  /*0200*/  @!P1 IMAD.WIDE.U32 R20, R27, 0x2, R20 ;  /* 0x000000021b149825 */ /* 0x008fe200078e0014 */
[----:B------:R-:W-:-:S03]  /*0210*/  PRMT R23, RZ, 0x7610, R23 ;  /* 0x00007610ff177816 */ /* 0x000fc60000000017 */
[----:B------:R-:W-:Y:S02]  /*0220*/  @!P3 IMAD R29, R0, 0x200, R3 ;  /* 0x00000200001db824 */ /* 0x000fe400078e0203 */
[----:B------:R-:W-:Y:S01]  /*0230*/  @!P1 IMAD.WIDE.U32 R10, R27, 0x4, R10 ;  /* 0x000000041b0a9825 */ /* 0x000fe200078e000a */
[----:B------:R-:W-:-:S03]  /*0240*/  PRMT R26, RZ, 0x7610, R26 ;  /* 0x00007610ff1a7816 */ /* 0x000fc6000000001a */
[----:B------:R-:W-:Y:S01]  /*0250*/  @!P1 IMAD.WIDE.U32 R12, R27, 0x4, R12 ;  /* 0x000000041b0c9825 */ /* 0x000fe200078e000c */
[----:B------:R-:W-:Y:S01]  /*0260*/  HFMA2.MMA R27, -RZ, RZ, 0, 0 ;  /* 0x00000000ff1b7435 */ /* 0x000fe200000001ff */
[----:B--2---:R-:W-:Y:S01]  /*0270*/  CS2R R18, SRZ ;  /* 0x0000000000127805 */ /* 0x004fe2000001ff00 */
[----:B------:R-:W2:Y:S01]  /*0280*/  @!P1 LDG.E.U16 R23, desc[UR4][R20.64] ;  /* 0x0000000414179981 */ /* 0x000ea2000c1e1500 */
[----:B------:R-:W-:-:S04]  /*0290*/  @!P3 IMAD.WIDE.U32 R8, R29, 0x2, R8 ;  /* 0x000000021d08b825 */ /* 0x000fc800078e0008 */
[C---:B0-----:R-:W-:Y:S01]  /*02a0*/  @!P3 IMAD.WIDE.U32 R14, R29.reuse, 0x4, R14 ;  /* 0x000000041d0eb825 */ /* 0x041fe200078e000e */
[----:B------:R-:W3:Y:S04]  /*02b0*/  @!P3 LDG.E.U16 R26, desc[UR4][R8.64] ;  /* 0x00000004081ab981 */ /* 0x000ee8000c1e1500 */
[----:B------:R0:W3:Y:S01]  /*02c0*/  @!P1 LDG.E R27, desc[UR4][R12.64] ;  /* 0x000000040c1b9981 */ /* 0x0000e2000c1e1900 */
[----:B-1----:R-:W-:-:S03]  /*02d0*/  @!P3 IMAD.WIDE.U32 R28, R29, 0x4, R16 ;  /* 0x000000041d1cb825 */ /* 0x002fc600078e0010 */
        /* <DEDUP_REMOVED lines=9> */
[--C-:B0-----:R-:W-:Y:S01]  /*0370*/  @!P2 IMAD R11, R0, 0x200, R3.reuse ;  /* 0x00000200000ba824 */ /* 0x101fe200078e0203 */
[----:B------:R-:W-:-:S03]  /*0380*/  PRMT R3, RZ, 0x7610, R3 ;  /* 0x00007610ff037816 */ /* 0x000fc60000000003 */
[----:B-1----:R-:W-:-:S05]  /*0390*/  @!P2 IMAD.WIDE.U32 R20, R11, 0x2, R20 ;  /* 0x000000020b14a825 */ /* 0x002fca00078e0014 */
[----:B------:R-:W5:Y:S01]  /*03a0*/  @!P2 LDG.E.U16 R3, desc[UR4][R20.64] ;  /* 0x000000041403a981 */ /* 0x000f62000c1e1500 */
[----:B------:R-:W-:Y:S01]  /*03b0*/  @!P2 IMAD.WIDE.U32 R8, R11, 0x4, R8 ;  /* 0x000000040b08a825 */ /* 0x000fe200078e0008 */
[----:B------:R-:W-:Y:S02]  /*03c0*/  MOV R14, RZ ;  /* 0x000000ff000e7202 */ /* 0x000fe40000000f00 */
[C---:B------:R-:W-:Y:S01]  /*03d0*/  IADD3 R15, R25.reuse, 0x80, RZ ;  /* 0x00000080190f7810 */ /* 0x040fe20007ffe0ff */
[----:B------:R-:W-:Y:S01]  /*03e0*/  VIADD R29, R25, 0x100 ;  /* 0x00000100191d7836 */ /* 0x000fe20000000000 */
[----:B------:R0:W5:Y:S01]  /*03f0*/  @!P2 LDG.E R13, desc[UR4][R8.64] ;  /* 0x00000004080da981 */ /* 0x000162000c1e1900 */
[----:B------:R-:W-:Y:S02]  /*0400*/  @!P2 IMAD.WIDE.U32 R16, R11, 0x4, R16 ;  /* 0x000000040b10a825 */ /* 0x000fe400078e0010 */
[----:B------:R-:W1:Y:S01]  /*0410*/  @!P0 LDC.64 R10, c[0x0][0x218] ;  /* 0x00008600ff0a8b82 */ /* 0x000e620000000a00 */
[----:B------:R-:W-:-:S02]  /*0420*/  ISETP.GE.AND P1, PT, R15, R2, PT ;  /* 0x000000020f00720c */ /* 0x000fc40003f26270 */
[----:B------:R3:W5:Y:S01]  /*0430*/  @!P2 LDG.E R14, desc[UR4][R16.64] ;  /* 0x00000004100ea981 */ /* 0x000762000c1e1900 */
[----:B------:R-:W-:Y:S02]  /*0440*/  ISETP.GE.AND P2, PT, R29, R2, PT ;  /* 0x000000021d00720c */ /* 0x000fe40003f46270 */
[----:B0-----:R-:W-:Y:S01]  /*0450*/  IADD3 R9, R25, 0x180, RZ ;  /* 0x0000018019097810 */ /* 0x001fe20007ffe0ff */
[----:B------:R-:W-:Y:S01]  /*0460*/  BSSY B0, `(.L_x_11134) ;  /* 0x000001e000007945 */ /* 0x000fe20003800000 */
[----:B----4-:R-:W-:-:S05]  /*0470*/  @!P0 HADD2.F32 R21, -RZ, R22.H0_H0 ;  /* 0x20000016ff158230 */ /* 0x010fca0000004100 */
[----:B------:R-:W-:-:S04]  /*0480*/  @!P0 FMUL.FTZ R21, R21, R24 ;  /* 0x0000001815158220 */ /* 0x000fc80000410000 */
[----:B------:R-:W-:Y:S01]  /*0490*/  @!P0 FMUL.FTZ R4, R21, R4 ;  /* 0x0000000415048220 */ /* 0x000fe20000410000 */
[----:B------:R-:W-:-:S04]  /*04a0*/  @!P0 LEA R21, R0, R25, 0x9 ;  /* 0x0000001900158211 */ /* 0x000fc800078e48ff */
[----:B------:R-:W-:Y:S01]  /*04b0*/  @!P0 F2FP.F16.F32.PACK_AB R7, RZ, R4 ;  /* 0x00000004ff07823e */ /* 0x000fe200000000ff */
[----:B-1----:R-:W-:-:S04]  /*04c0*/  @!P0 IMAD.WIDE.U32 R10, R21, 0x2, R10 ;  /* 0x00000002150a8825 */ /* 0x002fc800078e000a */
[----:B------:R-:W-:Y:S01]  /*04d0*/  @!P0 IMAD.MOV.U32 R25, RZ, RZ, R15 ;  /* 0x000000ffff198224 */ /* 0x000fe200078e000f */
[----:B------:R0:W-:Y:S04]  /*04e0*/  @!P0 STG.E.U16 desc[UR4][R10.64], R7 ;  /* 0x000000070a008986 */ /* 0x0001e8000c101504 */
[----:B------:R-:W-:Y:S01]  /*04f0*/  ISETP.GE.AND P3, PT, R25, R2, PT ;  /* 0x000000021900720c */ /* 0x000fe20003f66270 */
[----:B--2---:R-:W-:Y:S02]  /*0500*/  @!P1 HADD2.F32 R8, -RZ, R23.H0_H0 ;  /* 0x20000017ff089230 */ /* 0x004fe40000004100 */
[----:B---3--:R-:W-:-:S03]  /*0510*/  @!P2 HADD2.F32 R17, -RZ, R26.H0_H0 ;  /* 0x2000001aff11a230 */ /* 0x008fc60000004100 */
[----:B------:R-:W-:Y:S02]  /*0520*/  @!P1 FMUL.FTZ R27, R8, R27 ;  /* 0x0000001b081b9220 */ /* 0x000fe40000410000 */
[----:B------:R-:W-:-:S04]  /*0530*/  @!P2 FMUL.FTZ R18, R17, R18 ;  /* 0x000000121112a220 */ /* 0x000fc80000410000 */
[----:B------:R-:W-:Y:S01]  /*0540*/  @!P2 FMUL.FTZ R18, R18, R19 ;  /* 0x000000131212a220 */ /* 0x000fe20000410000 */
[----:B------:R-:W-:-:S04]  /*0550*/  @!P1 FMUL.FTZ R12, R27, R12 ;  /* 0x0000000c1b0c9220 */ /* 0x000fc80000410000 */
[----:B------:R-:W-:Y:S02]  /*0560*/  @!P2 F2FP.F16.F32.PACK_AB R6, RZ, R18 ;  /* 0x00000012ff06a23e */ /* 0x000fe400000000ff */
[----:B------:R-:W-:Y:S01]  /*0570*/  @!P1 F2FP.F16.F32.PACK_AB R5, RZ, R12 ;  /* 0x0000000cff05923e */ /* 0x000fe200000000ff */
[----:B0-----:R-:W-:Y:S06]  /*0580*/  @P3 BRA `(.L_x_11135) ;  /* 0x00000000002c3947 */ /* 0x001fec0003800000 */
[----:B------:R-:W0:Y:S01]  /*0590*/  LDC.64 R10, c[0x0][0x218] ;  /* 0x00008600ff0a7b82 */ /* 0x000e220000000a00 */
[----:B------:R-:W-:Y:S02]  /*05a0*/  LEA R7, R0, R25, 0x9 ;  /* 0x0000001900077211 */ /* 0x000fe400078e48ff */
[----:B------:R-:W-:Y:S02]  /*05b0*/  IADD3 R25, R25, 0x80, RZ ;  /* 0x0000008019197810 */ /* 0x000fe40007ffe0ff */
[----:B------:R-:W-:Y:S02]  /*05c0*/  PRMT R8, R5, 0x7610, R8 ;  /* 0x0000761005087816 */ /* 0x000fe40000000008 */
[----:B------:R-:W-:-:S13]  /*05d0*/  ISETP.GE.AND P0, PT, R25, R2, PT ;  /* 0x000000021900720c */ /* 0x000fda0003f06270 */
[----:B------:R-:W-:Y:S01]  /*05e0*/  @!P0 IMAD R15, R0, 0x200, R25 ;  /* 0x00000200000f8824 */ /* 0x000fe200078e0219 */
[----:B------:R-:W-:Y:S01]  /*05f0*/  @!P0 IADD3 R25, R25, 0x80, RZ ;  /* 0x0000008019198810 */ /* 0x000fe20007ffe0ff */
[----:B0-----:R-:W-:-:S04]  /*0600*/  IMAD.WIDE.U32 R4, R7, 0x2, R10 ;  /* 0x0000000207047825 */ /* 0x001fc800078e000a */
[----:B------:R-:W-:Y:S01]  /*0610*/  @!P0 IMAD.WIDE.U32 R10, R15, 0x2, R10 ;  /* 0x000000020f0a8825 */ /* 0x000fe200078e000a */
[----:B------:R0:W-:Y:S04]  /*0620*/  STG.E.U16 desc[UR4][R4.64], R8 ;  /* 0x0000000804007986 */ /* 0x0001e8000c101504 */
[----:B------:R0:W-:Y:S02]  /*0630*/  @!P0 STG.E.U16 desc[UR4][R10.64], R6 ;  /* 0x000000060a008986 */ /* 0x0001e4000c101504 */
.L_x_11135:
[----:B------:R-:W-:Y:S05]  /*0640*/  BSYNC B0 ;  /* 0x0000000000007941 */ /* 0x000fea0003800000 */
.L_x_11134:
[-C--:B------:R-:W-:Y:S02]  /*0650*/  ISETP.GE.AND P1, PT, R25, R2.reuse, PT ;  /* 0x000000021900720c */ /* 0x080fe40003f26270 */
[----:B------:R-:W-:-:S11]  /*0660*/  ISETP.GE.AND P0, PT, R9, R2, PT ;  /* 0x000000020900720c */ /* 0x000fd60003f06270 */
[----:B------:R-:W-:Y:S05]  /*0670*/  @P1 EXIT ;  /* 0x000000000000194d */ /* 0x000fea0003800000 */
[----:B0-----:R-:W0:Y:S01]  /*0680*/  LDC.64 R4, c[0x0][0x218] ;  /* 0x00008600ff047b82 */ /* 0x001e220000000a00 */
[----:B-----5:R-:W-:Y:S01]  /*0690*/  @!P0 HADD2.F32 R2, -RZ, R3.H0_H0 ;  /* 0x20000003ff028230 */ /* 0x020fe20000004100 */
[----:B------:R-:W-:-:S04]  /*06a0*/  LEA R25, R0, R25, 0x9 ;  /* 0x0000001900197211 */ /* 0x000fc800078e48ff */
[----:B------:R-:W-:-:S04]  /*06b0*/  @!P0 FMUL.FTZ R13, R2, R13 ;  /* 0x0000000d020d8220 */ /* 0x000fc80000410000 */
[----:B------:R-:W-:-:S05]  /*06c0*/  @!P0 FMUL.FTZ R13, R13, R14 ;  /* 0x0000000e0d0d8220 */ /* 0x000fca0000410000 */
[----:B------:R-:W-:-:S04]  /*06d0*/  @!P0 F2FP.F16.F32.PACK_AB R3, RZ, R13 ;  /* 0x0000000dff03823e */ /* 0x000fc800000000ff */
[----:B------:R-:W-:Y:S01]  /*06e0*/  PRMT R0, R3, 0x7610, R0 ;  /* 0x0000761003007816 */ /* 0x000fe20000000000 */
[----:B0-----:R-:W-:-:S05]  /*06f0*/  IMAD.WIDE.U32 R2, R25, 0x2, R4 ;  /* 0x0000000219027825 */ /* 0x001fca00078e0004 */
[----:B------:R-:W-:Y:S01]  /*0700*/  STG.E.U16 desc[UR4][R2.64], R0 ;  /* 0x0000000002007986 */ /* 0x000fe2000c101504 */
[----:B------:R-:W-:Y:S05]  /*0710*/  EXIT ;  /* 0x000000000000794d */ /* 0x000fea0003800000 */
.L_x_11136:
        /* <DEDUP_REMOVED lines=14> */
.L_x_28400:


//--------------------- .text._ZN2at6native29vectorized_elementwise_kernelILi2EZZZNS0_49_GLOBAL__N__b919a28f_16_Normalization_cu_5c38458736batch_norm_elementwise_backward_evalERKNS_6TensorES5_S5_S5_ENKUlvE_clEvENKUlvE1_clEvEUlN3c104HalfEffE_St5arrayIPcLm4EEEEviT0_T1_ --------------------------
	.section	.text._ZN2at6native29vectorized_elementwise_kernelILi2EZZZNS0_49_GLOBAL__N__b919a28f_16_Normalization_cu_5c38458736batch_norm_elementwise_backward_evalERKNS_6TensorES5_S5_S5_ENKUlvE_clEvENKUlvE1_clEvEUlN3c104HalfEffE_St5arrayIPcLm4EEEEviT0_T1_,"ax",@progbits
	.align	128
        .global         _ZN2at6native29vectorized_elementwise_kernelILi2EZZZNS0_49_GLOBAL__N__b919a28f_16_Normalization_cu_5c38458736batch_norm_elementwise_backward_evalERKNS_6TensorES5_S5_S5_ENKUlvE_clEvENKUlvE1_clEvEUlN3c104HalfEffE_St5arrayIPcLm4EEEEviT0_T1_
        .type           _ZN2at6native29vectorized_elementwise_kernelILi2EZZZNS0_49_GLOBAL__N__b919a28f_16_Normalization_cu_5c38458736batch_norm_elementwise_backward_evalERKNS_6TensorES5_S5_S5_ENKUlvE_clEvENKUlvE1_clEvEUlN3c104HalfEffE_St5arrayIPcLm4EEEEviT0_T1_,@function
        .size           _ZN2at6native29vectorized_elementwise_kernelILi2EZZZNS0_49_GLOBAL__N__b919a28f_16_Normalization_cu_5c38458736batch_norm_elementwise_backward_evalERKNS_6TensorES5_S5_S5_ENKUlvE_clEvENKUlvE1_clEvEUlN3c104HalfEffE_St5arrayIPcLm4EEEEviT0_T1_,(.L_x_28401 - _ZN2at6native29vectorized_elementwise_kernelILi2EZZZNS0_49_GLOBAL__N__b919a28f_16_Normalization_cu_5c38458736batch_norm_elementwise_backward_evalERKNS_6TensorES5_S5_S5_ENKUlvE_clEvENKUlvE1_clEvEUlN3c104HalfEffE_St5arrayIPcLm4EEEEviT0_T1_)
        .other          _ZN2at6native29vectorized_elementwise_kernelILi2EZZZNS0_49_GLOBAL__N__b919a28f_16_Normalization_cu_5c38458736batch_norm_elementwise_backward_evalERKNS_6TensorES5_S5_S5_ENKUlvE_clEvENKUlvE1_clEvEUlN3c104HalfEffE_St5arrayIPcLm4EEEEviT0_T1_,@"STO_CUDA_ENTRY STV_DEFAULT"
_ZN2at6native29vectorized_elementwise_kernelILi2EZZZNS0_49_GLOBAL__N__b919a28f_16_Normalization_cu_5c38458736batch_norm_elementwise_backward_evalERKNS_6TensorES5_S5_S5_ENKUlvE_clEvENKUlvE1_clEvEUlN3c104HalfEffE_St5arrayIPcLm4EEEEviT0_T1_:
.text._ZN2at6native29vectorized_elementwise_kernelILi2EZZZNS0_49_GLOBAL__N__b919a28f_16_Normalization_cu_5c38458736batch_norm_elementwise_backward_evalERKNS_6TensorES5_S5_S5_ENKUlvE_clEvENKUlvE1_clEvEUlN3c104HalfEffE_St5arrayIPcLm4EEEEviT0_T1_:
        /* <DEDUP_REMOVED lines=12> */
[----:B-1----:R-:W-:-:S07]  /*00c0*/  IMAD.WIDE R30, R0, 0x2, R30 ;  /* 0x00000002001e7825 */ /* 0x002fce00078e021e */
[----:B------:R-:W1:Y:S01]  /*00d0*/  LDC.64 R18, c[0x0][0x218] ;  /* 0x00008600ff127b82 */ /* 0x000e620000000a00 */
        /* <DEDUP_REMOVED lines=16> */
[----:B------:R-:W5:Y:S01]  /*01e0*/  LDG.E.64 R16, desc[UR4][R20.64+0xc00] ;  /* 0x000c000414107981 */ /* 0x000f62000c1e1b00 */
[----:B-1----:R-:W-:-:S04]  /*01f0*/  IMAD.WIDE.U32 R18, R0, 0x2, R18 ;  /* 0x0000000200127825 */ /* 0x002fc800078e0012 */
[----:B------:R-:W-:-:S04]  /*0200*/  IMAD.WIDE R18, R22, 0x4, R18 ;  /* 0x0000000416127825 */ /* 0x000fc800078e0212 */
[--C-:B--2---:R-:W-:Y:S02]  /*0210*/  HADD2.F32 R27, -RZ, R23.reuse.H0_H0 ;  /* 0x20000017ff1b7230 */ /* 0x104fe40000004100 */
[----:B------:R-:W-:Y:S02]  /*0220*/  HADD2.F32 R32, -RZ, R23.H1_H1 ;  /* 0x30000017ff207230 */ /* 0x000fe40000004100 */
[--C-:B----4-:R-:W-:Y:S02]  /*0230*/  HADD2.F32 R23, -RZ, R24.reuse.H0_H0 ;  /* 0x20000018ff177230 */ /* 0x110fe40000004100 */
[----:B------:R-:W-:-:S05]  /*0240*/  HADD2.F32 R24, -RZ, R24.H1_H1 ;  /* 0x30000018ff187230 */ /* 0x000fca0000004100 */
[----:B---3--:R-:W-:Y:S01]  /*0250*/  FMUL.FTZ R24, R5, R24 ;  /* 0x0000001805187220 */ /* 0x008fe20000410000 */
[--C-:B-----5:R-:W-:Y:S02]  /*0260*/  HADD2.F32 R5, -RZ, R26.reuse.H0_H0 ;  /* 0x2000001aff057230 */ /* 0x120fe40000004100 */
[----:B------:R-:W-:Y:S02]  /*0270*/  HADD2.F32 R26, -RZ, R26.H1_H1 ;  /* 0x3000001aff1a7230 */ /* 0x000fe40000004100 */
[----:B------:R-:W-:Y:S01]  /*0280*/  FMUL.FTZ R27, R2, R27 ;  /* 0x0000001b021b7220 */ /* 0x000fe20000410000 */
[----:B------:R-:W-:Y:S01]  /*0290*/  FMUL.FTZ R32, R3, R32 ;  /* 0x0000002003207220 */ /* 0x000fe20000410000 */
[--C-:B------:R-:W-:Y:S02]  /*02a0*/  HADD2.F32 R3, -RZ, R25.reuse.H0_H0 ;  /* 0x20000019ff037230 */ /* 0x100fe40000004100 */
[----:B------:R-:W-:Y:S02]  /*02b0*/  HADD2.F32 R2, -RZ, R25.H1_H1 ;  /* 0x30000019ff027230 */ /* 0x000fe40000004100 */
[----:B------:R-:W-:Y:S01]  /*02c0*/  FMUL.FTZ R23, R4, R23 ;  /* 0x0000001704177220 */ /* 0x000fe20000410000 */
[----:B------:R-:W-:-:S02]  /*02d0*/  FMUL.FTZ R3, R10, R3 ;  /* 0x000000030a037220 */ /* 0x000fc40000410000 */
        /* <DEDUP_REMOVED lines=20> */
.L_x_11137:
[----:B------:R-:W0:Y:S01]  /*0420*/  S2R R13, SR_TID.X ;  /* 0x00000000000d7919 */ /* 0x000e220000002100 */
[----:B------:R-:W-:Y:S02]  /*0430*/  PRMT R22, RZ, 0x7610, R22 ;  /* 0x00007610ff167816 */ /* 0x000fe40000000016 */
[----:B0-----:R-:W-:-:S13]  /*0440*/  ISETP.GE.AND P5, PT, R13, R2, PT ;  /* 0x000000020d00720c */ /* 0x001fda0003fa6270 */
[----:B------:R-:W-:Y:S01]  /*0450*/  @!P5 IADD3 R3, R0, R13, RZ ;  /* 0x0000000d0003d210 */ /* 0x000fe20007ffe0ff */
[----:B------:R-:W0:Y:S01]  /*0460*/  @!P5 LDC.64 R14, c[0x0][0x230] ;  /* 0x00008c00ff0edb82 */ /* 0x000e220000000a00 */
[----:B------:R-:W-:-:S04]  /*0470*/  @!P5 IADD3 R13, R13, 0x80, RZ ;  /* 0x000000800d0dd810 */ /* 0x000fc80007ffe0ff */
[----:B------:R-:W-:-:S03]  /*0480*/  ISETP.GE.AND P0, PT, R13, R2, PT ;  /* 0x000000020d00720c */ /* 0x000fc60003f06270 */
[----:B------:R-:W1:Y:S01]  /*0490*/  @!P5 LDC.64 R16, c[0x0][0x220] ;  /* 0x00008800ff10db82 */ /* 0x000e620000000a00 */
[----:B------:R-:W-:-:S07]  /*04a0*/  PRMT R29, RZ, 0x7610, R29 ;  /* 0x00007610ff1d7816 */ /* 0x000fce000000001d */
[----:B------:R-:W2:Y:S08]  /*04b0*/  @!P5 LDC.64 R34, c[0x0][0x228] ;  /* 0x00008a00ff22db82 */ /* 0x000eb00000000a00 */
[----:B------:R-:W3:Y:S08]  /*04c0*/  @!P0 LDC.64 R36, c[0x0][0x220] ;  /* 0x00008800ff248b82 */ /* 0x000ef00000000a00 */
[----:B------:R-:W4:Y:S01]  /*04d0*/  @!P0 LDC.64 R32, c[0x0][0x230] ;  /* 0x00008c00ff208b82 */ /* 0x000f220000000a00 */
[----:B0-----:R-:W-:Y:S01]  /*04e0*/  @!P5 IMAD.WIDE.U32 R24, R3, 0x4, R14 ;  /* 0x000000040318d825 */ /* 0x001fe200078e000e */
[----:B------:R-:W-:-:S03]  /*04f0*/  @!P0 IADD3 R15, R0, R13, RZ ;  /* 0x0000000d000f8210 */ /* 0x000fc60007ffe0ff */
[----:B-1----:R-:W-:Y:S01]  /*0500*/  @!P5 IMAD.WIDE.U32 R16, R3, 0x2, R16 ;  /* 0x000000020310d825 */ /* 0x002fe200078e0010 */
[----:B------:R-:W-:-:S04]  /*0510*/  @!P0 IADD3 R13, R13, 0x80, RZ ;  /* 0x000000800d0d8810 */ /* 0x000fc80007ffe0ff */
[----:B------:R0:W5:Y:S01]  /*0520*/  @!P5 LDG.E.U16 R22, desc[UR4][R16.64] ;  /* 0x000000041016d981 */ /* 0x000162000c1e1500 */
[----:B------:R-:W-:Y:S01]  /*0530*/  CS2R R18, SRZ ;  /* 0x0000000000127805 */ /* 0x000fe2000001ff00 */
[----:B---3--:R-:W-:Y:S01]  /*0540*/  @!P0 IMAD.WIDE.U32 R36, R15, 0x2, R36 ;  /* 0x000000020f248825 */ /* 0x008fe200078e0024 */
[----:B------:R-:W-:Y:S01]  /*0550*/  ISETP.GE.AND P1, PT, R13, R2, PT ;  /* 0x000000020d00720c */ /* 0x000fe20003f26270 */
[----:B------:R-:W-:-:S03]  /*0560*/  HFMA2.MMA R20, -RZ, RZ, 0, 0 ;  /* 0x00000000ff147435 */ /* 0x000fc600000001ff */
[----:B------:R1:W3:Y:S01]  /*0570*/  @!P5 LDG.E R19, desc[UR4][R24.64] ;  /* 0x000000041813d981 */ /* 0x0002e2000c1e1900 */
[----:B0-----:R-:W-:Y:S01]  /*0580*/  CS2R R16, SRZ ;  /* 0x0000000000107805 */ /* 0x001fe2000001ff00 */
[----:B--2---:R-:W-:Y:S02]  /*0590*/  @!P5 IMAD.WIDE.U32 R34, R3, 0x4, R34 ;  /* 0x000000040322d825 */ /* 0x004fe400078e0022 */
[----:B------:R-:W2:Y:S02]  /*05a0*/  @!P0 LDG.E.U16 R29, desc[UR4][R36.64] ;  /* 0x00000004241d8981 */ /* 0x000ea4000c1e1500 */
[----:B----4-:R-:W-:Y:S02]  /*05b0*/  @!P0 IMAD.WIDE.U32 R32, R15, 0x4, R32 ;  /* 0x000000040f208825 */ /* 0x010fe400078e0020 */
[----:B------:R-:W4:Y:S01]  /*05c0*/  @!P5 LDG.E R20, desc[UR4][R34.64] ;  /* 0x000000042214d981 */ /* 0x000f22000c1e1900 */
[----:B------:R-:W0:Y:S03]  /*05d0*/  @!P1 LDC.64 R30, c[0x0][0x220] ;  /* 0x00008800ff1e9b82 */ /* 0x000e260000000a00 */
[----:B------:R1:W3:Y:S01]  /*05e0*/  @!P0 LDG.E R16, desc[UR4][R32.64] ;  /* 0x0000000420108981 */ /* 0x0002e2000c1e1900 */
[----:B------:R-:W-:-:S02]  /*05f0*/  @!P1 IADD3 R3, R0, R13, RZ ;  /* 0x0000000d00039210 */ /* 0x000fc40007ffe0ff */
[----:B------:R-:W-:Y:S02]  /*0600*/  PRMT R11, RZ, 0x7610, R11 ;  /* 0x00007610ff0b7816 */ /* 0x000fe4000000000b */
[----:B-1----:R-:W1:Y:S08]  /*0610*/  @!P1 LDC.64 R24, c[0x0][0x230] ;  /* 0x00008c00ff189b82 */ /* 0x002e700000000a00 */
[----:B------:R-:W1:Y:S01]  /*0620*/  @!P1 LDC.64 R32, c[0x0][0x228] ;  /* 0x00008a00ff209b82 */ /* 0x000e620000000a00 */
[----:B------:R-:W-:-:S07]  /*0630*/  @!P1 IADD3 R13, R13, 0x80, RZ ;  /* 0x000000800d0d9810 */ /* 0x000fce0007ffe0ff */
[----:B------:R-:W1:Y:S01]  /*0640*/  @!P0 LDC.64 R36, c[0x0][0x228] ;  /* 0x00008a00ff248b82 */ /* 0x000e620000000a00 */
[----:B------:R-:W-:Y:S01]  /*0650*/  ISETP.GE.AND P2, PT, R13, R2, PT ;  /* 0x000000020d00720c */ /* 0x000fe20003f46270 */
[----:B0-----:R-:W-:Y:S01]  /*0660*/  @!P1 IMAD.WIDE.U32 R30, R3, 0x2, R30 ;  /* 0x00000002031e9825 */ /* 0x001fe200078e001e */
[----:B------:R-:W-:-:S04]  /*0670*/  MOV R14, RZ ;  /* 0x000000ff000e7202 */ /* 0x000fc80000000f00 */
[----:B------:R-:W4:Y:S01]  /*0680*/  @!P1 LDG.E.U16 R11, desc[UR4][R30.64] ;  /* 0x000000041e0b9981 */ /* 0x000f22000c1e1500 */
[----:B-1----:R-:W-:Y:S01]  /*0690*/  @!P1 IMAD.WIDE.U32 R24, R3, 0x4, R24 ;  /* 0x0000000403189825 */ /* 0x002fe200078e0018 */
[----:B------:R-:W-:-:S04]  /*06a0*/  MOV R12, RZ ;  /* 0x000000ff000c7202 */ /* 0x000fc80000000f00 */
[----:B------:R0:W4:Y:S01]  /*06b0*/  @!P1 LDG.E R14, desc[UR4][R24.64] ;  /* 0x00000004180e9981 */ /* 0x000122000c1e1900 */
[----:B------:R-:W1:Y:S01]  /*06c0*/  @!P2 LDC.64 R34, c[0x0][0x230] ;  /* 0x00008c00ff22ab82 */ /* 0x000e620000000a00 */
[----:B------:R-:W-:-:S05]  /*06d0*/  @!P1 IMAD.WIDE.U32 R32, R3, 0x4, R32 ;  /* 0x0000000403209825 */ /* 0x000fca00078e0020 */
[----:B------:R-:W4:Y:S02]  /*06e0*/  @!P1 LDG.E R12, desc[UR4][R32.64] ;  /* 0x00000004200c9981 */ /* 0x000f24000c1e1900 */
[----:B0-----:R-:W0:Y:S01]  /*06f0*/  @!P2 LDC.64 R24, c[0x0][0x220] ;  /* 0x00008800ff18ab82 */ /* 0x001e220000000a00 */
[----:B------:R-:W-:Y:S01]  /*0700*/  @!P0 IMAD.WIDE.U32 R36, R15, 0x4, R36 ;  /* 0x000000040f248825 */ /* 0x000fe200078e0024 */
[----:B------:R-:W-:-:S10]  /*0710*/  HFMA2.MMA R15, -RZ, RZ, 0, 0 ;  /* 0x00000000ff0f7435 */ /* 0x000fd400000001ff */
[----:B------:R1:W4:Y:S01]  /*0720*/  @!P0 LDG.E R15, desc[UR4][R36.64] ;  /* 0x00000004240f8981 */ /* 0x000322000c1e1900 */
[----:B------:R-:W-:Y:S01]  /*0730*/  @!P2 IMAD.IADD R3, R0, 0x1, R13 ;  /* 0x000000010003a824 */ /* 0x000fe200078e020d */
[----:B------:R-:W-:Y:S01]  /*0740*/  PRMT R23, RZ, 0x7610, R23 ;  /* 0x00007610ff177816 */ /* 0x000fe20000000017 */
[----:B------:R-:W-:Y:S02]  /*0750*/  HFMA2.MMA R30, -RZ, RZ, 0, 0 ;  /* 0x00000000ff1e7435 */ /* 0x000fe400000001ff */
[C---:B-1----:R-:W-:Y:S01]  /*0760*/  @!P2 IMAD.WIDE.U32 R34, R3.reuse, 0x4, R34 ;  /* 0x000000040322a825 */ /* 0x042fe200078e0022 */
[----:B------:R-:W1:Y:S03]  /*0770*/  @!P2 LDC.64 R36, c[0x0][0x228] ;  /* 0x00008a00ff24ab82 */ /* 0x000e660000000a00 */
[----:B0-----:R-:W-:-:S04]  /*0780*/  @!P2 IMAD.WIDE.U32 R24, R3, 0x2, R24 ;  /* 0x000000020318a825 */ /* 0x001fc800078e0018 */
[----:B------:R-:W4:Y:S04]  /*0790*/  @!P2 LDG.E R30, desc[UR4][R34.64] ;  /* 0x00000004221ea981 */ /* 0x000f28000c1e1900 */
[----:B------:R0:W4:Y:S01]  /*07a0*/  @!P2 LDG.E.U16 R23, desc[UR4][R24.64] ;  /* 0x000000041817a981 */ /* 0x000122000c1e1500 */
[----:B------:R-:W-:-:S04]  /*07b0*/  @!P2 IADD3 R13, R13, 0x80, RZ ;  /* 0x000000800d0da810 */ /* 0x000fc80007ffe0ff */
[----:B------:R-:W-:Y:S01]  /*07c0*/  ISETP.GE.AND P0, PT, R13, R2, PT ;  /* 0x000000020d00720c */ /* 0x000fe20003f06270 */
[----:B-1----:R-:W-:-:S12]  /*07d0*/  @!P2 IMAD.WIDE.U32 R36, R3, 0x4, R36 ;  /* 0x000000040324a825 */ /* 0x002fd800078e0024 */
[----:B0-----:R-:W0:Y:S01]  /*07e0*/  @!P0 LDC.64 R24, c[0x0][0x228] ;  /* 0x00008a00ff188b82 */ /* 0x001e220000000a00 */
[----:B------:R-:W1:Y:S07]  /*07f0*/  S2R R3, SR_TID.X ;  /* 0x0000000000037919 */ /* 0x000e6e0000002100 */
[----:B------:R-:W1:Y:S01]  /*0800*/  @!P0 LDC.64 R34, c[0x0][0x230] ;  /* 0x00008c00ff228b82 */ /* 0x000e620000000a00 */
[----:B------:R-:W-:Y:S01]  /*0810*/  @!P0 IADD3 R21, R0, R13, RZ ;  /* 0x0000000d00158210 */ /* 0x000fe20007ffe0ff */
[----:B------:R-:W4:Y:S06]  /*0820*/  @!P2 LDG.E R18, desc[UR4][R36.64] ;  /* 0x000000042412a981 */ /* 0x000f2c000c1e1900 */
[----:B------:R-:W1:Y:S01]  /*0830*/  @!P0 LDC.64 R32, c[0x0][0x220] ;  /* 0x00008800ff208b82 */ /* 0x000e620000000a00 */
[----:B0-----:R-:W-:Y:S01]  /*0840*/  @!P0 IMAD.WIDE.U32 R24, R21, 0x4, R24 ;  /* 0x0000000415188825 */ /* 0x001fe200078e0018 */
[----:B------:R-:W-:-:S04]  /*0850*/  PRMT R26, RZ, 0x7610, R26 ;  /* 0x00007610ff1a7816 */ /* 0x000fc8000000001a */
[----:B------:R0:W4:Y:S01]  /*0860*/  @!P0 LDG.E R17, desc[UR4][R24.64] ;  /* 0x0000000418118981 */ /* 0x000122000c1e1900 */
[----:B-1----:R-:W-:Y:S01]  /*0870*/  @!P0 IMAD.WIDE.U32 R34, R21, 0x4, R34 ;  /* 0x0000000415228825 */ /* 0x002fe200078e0022 */
[----:B------:R-:W-:Y:S02]  /*0880*/  @!P0 IADD3 R13, R13, 0x80, RZ ;  /* 0x000000800d0d8810 */ /* 0x000fe40007ffe0ff */
[----:B0-----:R-:W-:Y:S01]  /*0890*/  IADD3 R25, R3, 0x80, RZ ;  /* 0x0000008003197810 */ /* 0x001fe20007ffe0ff */
[----:B------:R-:W-:Y:S01]  /*08a0*/  @!P0 IMAD.WIDE.U32 R32, R21, 0x2, R32 ;  /* 0x0000000215208825 */ /* 0x000fe200078e0020 */
[----:B------:R-:W-:Y:S02]  /*08b0*/  MOV R21, RZ ;  /* 0x000000ff00157202 */ /* 0x000fe40000000f00 */
[-C--:B------:R-:W-:Y:S02]  /*08c0*/  ISETP.GE.AND P1, PT, R25, R2.reuse, PT ;  /* 0x000000021900720c */ /* 0x080fe40003f26270 */
[----:B------:R0:W4:Y:S04]  /*08d0*/  @!P0 LDG.E.U16 R26, desc[UR4][R32.64] ;  /* 0x00000004201a8981 */ /* 0x000128000c1e1500 */
[----:B------:R1:W4:Y:S01]  /*08e0*/  @!P0 LDG.E R21, desc[UR4][R34.64] ;  /* 0x0000000422158981 */ /* 0x000322000c1e1900 */
[----:B------:R-:W-:-:S13]  /*08f0*/  ISETP.GE.AND P0, PT, R13, R2, PT ;  /* 0x000000020d00720c */ /* 0x000fda0003f06270 */
[----:B0-----:R-:W0:Y:S01]  /*0900*/  @!P0 LDC.64 R32, c[0x0][0x220] ;  /* 0x00008800ff208b82 */ /* 0x001e220000000a00 */
[----:B------:R-:W-:Y:S01]  /*0910*/  PRMT R24, RZ, 0x7610, R24 ;  /* 0x00007610ff187816 */ /* 0x000fe20000000018 */
[----:B-----5:R-:W-:Y:S02]  /*0920*/  @!P5 HADD2.F32 R22, -RZ, R22.H0_H0 ;  /* 0x20000016ff16d230 */ /* 0x020fe40000004100 */
[----:B--2---:R-:W-:-:S05]  /*0930*/  @!P1 HADD2.F32 R29, -RZ, R29.H0_H0 ;  /* 0x2000001dff1d9230 */ /* 0x004fca0000004100 */
[----:B---3--:R-:W-:Y:S01]  /*0940*/  @!P1 FMUL.FTZ R16, R29, R16 ;  /* 0x000000101d109220 */ /* 0x008fe20000410000 */
[----:B------:R-:W-:Y:S01]  /*0950*/  IADD3 R29, R3, 0x100, RZ ;  /* 0x00000100031d7810 */ /* 0x000fe20007ffe0ff */
[----:B------:R-:W-:-:S03]  /*0960*/  @!P5 FMUL.FTZ R19, R22, R19 ;  /* 0x000000131613d220 */ /* 0x000fc60000410000 */
[----:B------:R-:W-:Y:S02]  /*0970*/  ISETP.GE.AND P4, PT, R29, R2, PT ;  /* 0x000000021d00720c */ /* 0x000fe40003f86270 */
[----:B------:R-:W1:Y:S01]  /*0980*/  @!P0 LDC.64 R28, c[0x0][0x228] ;  /* 0x00008a00ff1c8b82 */ /* 0x000e620000000a00 */
[----:B----4-:R-:W-:Y:S01]  /*0990*/  @!P5 FMUL.FTZ R19, R19, R20 ;  /* 0x000000141313d220 */ /* 0x010fe20000410000 */
[----:B------:R-:W-:Y:S02]  /*09a0*/  @!P0 IADD3 R20, R0, R13, RZ ;  /* 0x0000000d00148210 */ /* 0x000fe40007ffe0ff */
[----:B------:R-:W-:-:S04]  /*09b0*/  @!P0 IADD3 R13, R13, 0x80, RZ ;  /* 0x000000800d0d8810 */ /* 0x000fc80007ffe0ff */
[----:B------:R-:W-:Y:S01]  /*09c0*/  ISETP.GE.AND P2, PT, R13, R2, PT ;  /* 0x000000020d00720c */ /* 0x000fe20003f46270 */
[C---:B0-----:R-:W-:Y:S02]  /*09d0*/  @!P0 IMAD.WIDE.U32 R36, R20.reuse, 0x2, R32 ;  /* 0x0000000214248825 */ /* 0x041fe400078e0020 */
[----:B------:R-:W0:Y:S02]  /*09e0*/  @!P0 LDC.64 R32, c[0x0][0x230] ;  /* 0x00008c00ff208b82 */ /* 0x000e240000000a00 */
[----:B-1----:R-:W-:-:S08]  /*09f0*/  @!P0 IMAD.WIDE.U32 R34, R20, 0x4, R28 ;  /* 0x0000000414228825 */ /* 0x002fd000078e001c */
[----:B------:R-:W1:Y:S01]  /*0a00*/  @!P2 LDC.64 R28, c[0x0][0x220] ;  /* 0x00008800ff1cab82 */ /* 0x000e620000000a00 */
[----:B------:R-:W-:-:S05]  /*0a10*/  @!P4 HADD2.F32 R11, -RZ, R11.H0_H0 ;  /* 0x2000000bff0bc230 */ /* 0x000fca0000004100 */
[----:B------:R-:W-:Y:S01]  /*0a20*/  @!P4 FMUL.FTZ R11, R11, R14 ;  /* 0x0000000e0b0bc220 */ /* 0x000fe20000410000 */
[----:B------:R-:W-:Y:S02]  /*0a30*/  IMAD.MOV.U32 R14, RZ, RZ, RZ ;  /* 0x000000ffff0e7224 */ /* 0x000fe400078e00ff */
[----:B0-----:R-:W-:-:S04]  /*0a40*/  @!P0 IMAD.WIDE.U32 R32, R20, 0x4, R32 ;  /* 0x0000000414208825 */ /* 0x001fc800078e0020 */
[----:B------:R-:W-:Y:S01]  /*0a50*/  @!P4 FMUL.FTZ R12, R11, R12 ;  /* 0x0000000c0b0cc220 */ /* 0x000fe20000410000 */
[----:B------:R-:W-:Y:S01]  /*0a60*/  HFMA2.MMA R20, -RZ, RZ, 0, 0 ;  /* 0x00000000ff147435 */ /* 0x000fe200000001ff */
[----:B------:R-:W-:Y:S01]  /*0a70*/  @!P2 IADD3 R11, R0, R13, RZ ;  /* 0x0000000d000ba210 */ /* 0x000fe20007ffe0ff */
[----:B------:R1:W2:Y:S01]  /*0a80*/  @!P0 LDG.E R14, desc[UR4][R34.64] ;  /* 0x00000004220e8981 */ /* 0x0002a2000c1e1900 */
[----:B------:R-:W-:Y:S01]  /*0a90*/  PRMT R22, RZ, 0x7610, R22 ;  /* 0x00007610ff167816 */ /* 0x000fe20000000016 */
[----:B------:R-:W-:Y:S02]  /*0aa0*/  @!P1 FMUL.FTZ R16, R16, R15 ;  /* 0x0000000f10109220 */ /* 0x000fe40000410000 */
[----:B-1----:R-:W-:Y:S01]  /*0ab0*/  @!P2 IMAD.WIDE.U32 R34, R11, 0x2, R28 ;  /* 0x000000020b22a825 */ /* 0x002fe200078e001c */
[----:B------:R-:W-:Y:S01]  /*0ac0*/  IADD3 R15, R3, 0x180, RZ ;  /* 0x00000180030f7810 */ /* 0x000fe20007ffe0ff */
[----:B------:R-:W0:Y:S01]  /*0ad0*/  @!P2 LDC.64 R28, c[0x0][0x228] ;  /* 0x00008a00ff1cab82 */ /* 0x000e220000000a00 */
[----:B------:R-:W3:Y:S04]  /*0ae0*/  @!P0 LDG.E.U16 R22, desc[UR4][R36.64] ;  /* 0x0000000424168981 */ /* 0x000ee8000c1e1500 */
[----:B------:R1:W4:Y:S01]  /*0af0*/  @!P0 LDG.E R20, desc[UR4][R32.64] ;  /* 0x0000000420148981 */ /* 0x000322000c1e1900 */
[----:B------:R-:W-:-:S02]  /*0b00*/  ISETP.GE.AND P0, PT, R15, R2, PT ;  /* 0x000000020f00720c */ /* 0x000fc40003f06270 */
[----:B------:R-:W-:Y:S01]  /*0b10*/  @!P2 IADD3 R13, R13, 0x80, RZ ;  /* 0x000000800d0da810 */ /* 0x000fe20007ffe0ff */
[----:B------:R-:W5:Y:S03]  /*0b20*/  @!P2 LDG.E.U16 R24, desc[UR4][R34.64] ;  /* 0x000000042218a981 */ /* 0x000f66000c1e1500 */
[----:B------:R-:W-:Y:S01]  /*0b30*/  ISETP.GE.AND P6, PT, R13, R2, PT ;  /* 0x000000020d00720c */ /* 0x000fe20003fc6270 */
[----:B-1----:R-:W1:Y:S06]  /*0b40*/  @!P2 LDC.64 R32, c[0x0][0x230] ;  /* 0x00008c00ff20ab82 */ /* 0x002e6c0000000a00 */
[----:B------:R-:W-:-:S05]  /*0b50*/  @!P0 HADD2.F32 R23, -RZ, R23.H0_H0 ;  /* 0x20000017ff178230 */ /* 0x000fca0000004100 */
[----:B------:R-:W-:Y:S01]  /*0b60*/  @!P0 FMUL.FTZ R23, R23, R30 ;  /* 0x0000001e17178220 */ /* 0x000fe20000410000 */
[----:B0-----:R-:W-:Y:S02]  /*0b70*/  @!P2 IMAD.WIDE.U32 R30, R11, 0x4, R28 ;  /* 0x000000040b1ea825 */ /* 0x001fe400078e001c */
[----:B------:R-:W0:Y:S01]  /*0b80*/  @!P6 LDC.64 R28, c[0x0][0x220] ;  /* 0x00008800ff1ceb82 */ /* 0x000e220000000a00 */
[----:B------:R-:W-:Y:S02]  /*0b90*/  @!P6 IADD3 R13, R0, R13, RZ ;  /* 0x0000000d000de210 */ /* 0x000fe40007ffe0ff */
[----:B------:R-:W-:-:S06]  /*0ba0*/  MOV R15, RZ ;  /* 0x000000ff000f7202 */ /* 0x000fcc0000000f00 */
[----:B------:R1:W2:Y:S02]  /*0bb0*/  @!P2 LDG.E R15, desc[UR4][R30.64] ;  /* 0x000000041e0fa981 */ /* 0x0002a4000c1e1900 */
[----:B-1----:R-:W-:Y:S01]  /*0bc0*/  @!P2 IMAD.WIDE.U32 R32, R11, 0x4, R32 ;  /* 0x000000040b20a825 */ /* 0x002fe200078e0020 */
[----:B------:R-:W-:Y:S01]  /*0bd0*/  HFMA2.MMA R11, -RZ, RZ, 0, 0 ;  /* 0x00000000ff0b7435 */ /* 0x000fe200000001ff */
[----:B------:R-:W-:Y:S01]  /*0be0*/  @!P1 F2FP.F16.F32.PACK_AB R4, RZ, R16 ;  /* 0x00000010ff04923e */ /* 0x000fe200000000ff */
[----:B------:R-:W1:Y:S08]  /*0bf0*/  @!P6 LDC.64 R30, c[0x0][0x228] ;  /* 0x00008a00ff1eeb82 */ /* 0x000e700000000a00 */
[----:B------:R1:W2:Y:S01]  /*0c00*/  @!P2 LDG.E R11, desc[UR4][R32.64] ;  /* 0x00000004200ba981 */ /* 0x0002a2000c1e1900 */
        /* <DEDUP_REMOVED lines=8> */
[----:B------:R-:W-:Y:S01]  /*0c90*/  @!P5 F2FP.F16.F32.PACK_AB R27, RZ, R19 ;  /* 0x00000013ff1bd23e */ /* 0x000fe200000000ff */
[----:B-1----:R-:W-:Y:S01]  /*0ca0*/  @!P6 IMAD.WIDE.U32 R34, R13, 0x4, R30 ;  /* 0x000000040d22e825 */ /* 0x002fe200078e001e */
[----:B------:R-:W-:Y:S02]  /*0cb0*/  PRMT R19, RZ, 0x7610, R19 ;  /* 0x00007610ff137816 */ /* 0x000fe40000000013 */
[----:B------:R-:W-:-:S03]  /*0cc0*/  MOV R16, RZ ;  /* 0x000000ff00107202 */ /* 0x000fc60000000f00 */
[----:B------:R-:W1:Y:S01]  /*0cd0*/  @!P5 LDC.64 R30, c[0x0][0x218] ;  /* 0x00008600ff1edb82 */ /* 0x000e620000000a00 */
[----:B------:R-:W2:Y:S04]  /*0ce0*/  @!P6 LDG.E.U16 R19, desc[UR4][R36.64] ;  /* 0x000000042413e981 */ /* 0x000ea8000c1e1500 */
[----:B------:R-:W2:Y:S01]  /*0cf0*/  @!P6 LDG.E R16, desc[UR4][R34.64] ;  /* 0x000000042210e981 */ /* 0x000ea2000c1e1900 */
[----:B0-----:R-:W-:Y:S01]  /*0d00*/  @!P6 IMAD.WIDE.U32 R32, R13, 0x4, R28 ;  /* 0x000000040d20e825 */ /* 0x001fe200078e001c */
[----:B------:R-:W-:-:S10]  /*0d10*/  HFMA2.MMA R13, -RZ, RZ, 0, 0 ;  /* 0x00000000ff0d7435 */ /* 0x000fd400000001ff */
        /* <DEDUP_REMOVED lines=8> */
[----:B------:R-:W-:Y:S01]  /*0da0*/  @!P4 F2FP.F16.F32.PACK_AB R5, RZ, R12 ;  /* 0x0000000cff05c23e */ /* 0x000fe200000000ff */
[----:B------:R-:W-:Y:S01]  /*0db0*/  @!P3 HADD2.F32 R26, -RZ, R26.H0_H0 ;  /* 0x2000001aff1ab230 */ /* 0x000fe20000004100 */
[----:B------:R-:W-:-:S04]  /*0dc0*/  ISETP.GE.AND P4, PT, R3, R2, PT ;  /* 0x000000020300720c */ /* 0x000fc80003f86270 */
[----:B------:R-:W-:Y:S01]  /*0dd0*/  @!P3 FMUL.FTZ R26, R26, R21 ;  /* 0x000000151a1ab220 */ /* 0x000fe20000410000 */
[----:B------:R-:W-:Y:S01]  /*0de0*/  @!P0 FMUL.FTZ R18, R23, R18 ;  /* 0x0000001217128220 */ /* 0x000fe20000410000 */
[----:B------:R-:W-:Y:S02]  /*0df0*/  BSSY B0, `(.L_x_11138) ;  /* 0x000003b000007945 */ /* 0x000fe40003800000 */
[----:B------:R-:W-:Y:S02]  /*0e00*/  @!P3 FMUL.FTZ R17, R26, R17 ;  /* 0x000000111a11b220 */ /* 0x000fe40000410000 */
[----:B------:R-:W-:Y:S01]  /*0e10*/  BSSY B1, `(.L_x_11139) ;  /* 0x0000032000017945 */ /* 0x000fe20003800000 */
[----:B------:R-:W-:Y:S02]  /*0e20*/  @!P0 F2FP.F16.F32.PACK_AB R6, RZ, R18 ;  /* 0x00000012ff06823e */ /* 0x000fe400000000ff */
[----:B------:R-:W-:Y:S01]  /*0e30*/  @!P3 F2FP.F16.F32.PACK_AB R7, RZ, R17 ;  /* 0x00000011ff07b23e */ /* 0x000fe200000000ff */
[----:B---3--:R-:W-:-:S05]  /*0e40*/  @!P2 HADD2.F32 R27, -RZ, R22.H0_H0 ;  /* 0x20000016ff1ba230 */ /* 0x008fca0000004100 */
[----:B----4-:R-:W-:Y:S01]  /*0e50*/  @!P2 FMUL.FTZ R27, R27, R20 ;  /* 0x000000141b1ba220 */ /* 0x010fe20000410000 */
[----:B-----5:R-:W-:-:S03]  /*0e60*/  @!P1 HADD2.F32 R24, -RZ, R24.H0_H0 ;  /* 0x20000018ff189230 */ /* 0x020fc60000004100 */
[----:B--2---:R-:W-:-:S05]  /*0e70*/  @!P2 FMUL.FTZ R14, R27, R14 ;  /* 0x0000000e1b0ea220 */ /* 0x004fca0000410000 */
[----:B------:R-:W-:Y:S01]  /*0e80*/  @!P2 F2FP.F16.F32.PACK_AB R8, RZ, R14 ;  /* 0x0000000eff08a23e */ /* 0x000fe200000000ff */
[----:B------:R-:W-:-:S04]  /*0e90*/  @!P1 FMUL.FTZ R24, R24, R11 ;  /* 0x0000000b18189220 */ /* 0x000fc80000410000 */
[----:B------:R-:W-:-:S05]  /*0ea0*/  @!P1 FMUL.FTZ R15, R24, R15 ;  /* 0x0000000f180f9220 */ /* 0x000fca0000410000 */
[----:B------:R-:W-:Y:S01]  /*0eb0*/  @!P1 F2FP.F16.F32.PACK_AB R9, RZ, R15 ;  /* 0x0000000fff09923e */ /* 0x000fe200000000ff */
[----:B------:R-:W-:-:S05]  /*0ec0*/  @!P6 HADD2.F32 R20, -RZ, R19.H0_H0 ;  /* 0x20000013ff14e230 */ /* 0x000fca0000004100 */
[----:B------:R-:W-:-:S04]  /*0ed0*/  @!P6 FMUL.FTZ R13, R20, R13 ;  /* 0x0000000d140de220 */ /* 0x000fc80000410000 */
[----:B------:R-:W-:-:S05]  /*0ee0*/  @!P6 FMUL.FTZ R13, R13, R16 ;  /* 0x000000100d0de220 */ /* 0x000fca0000410000 */
[----:B------:R-:W-:Y:S01]  /*0ef0*/  @!P6 F2FP.F16.F32.PACK_AB R10, RZ, R13 ;  /* 0x0000000dff0ae23e */ /* 0x000fe200000000ff */
[----:B0-----:R-:W-:Y:S06]  /*0f00*/  @P4 BRA `(.L_x_11140) ;  /* 0x0000000000304947 */ /* 0x001fec0003800000 */
[----:B------:R-:W0:Y:S01]  /*0f10*/  LDC.64 R12, c[0x0][0x218] ;  /* 0x00008600ff0c7b82 */ /* 0x000e220000000a00 */
[----:B------:R-:W-:Y:S02]  /*0f20*/  IADD3 R11, R0, R3, RZ ;  /* 0x00000003000b7210 */ /* 0x000fe40007ffe0ff */
[----:B------:R-:W-:-:S04]  /*0f30*/  IADD3 R3, R3, 0x80, RZ ;  /* 0x0000008003037810 */ /* 0x000fc80007ffe0ff */
[----:B------:R-:W-:Y:S01]  /*0f40*/  ISETP.GE.AND P0, PT, R3, R2, PT ;  /* 0x000000020300720c */ /* 0x000fe20003f06270 */
[----:B0-----:R-:W-:-:S05]  /*0f50*/  IMAD.WIDE.U32 R12, R11, 0x2, R12 ;  /* 0x000000020b0c7825 */ /* 0x001fca00078e000c */
[----:B------:R0:W-:Y:S07]  /*0f60*/  STG.E.U16 desc[UR4][R12.64], R4 ;  /* 0x000000040c007986 */ /* 0x0001ee000c101504 */
[----:B------:R-:W-:Y:S05]  /*0f70*/  @P0 BRA `(.L_x_11141) ;  /* 0x0000000000300947 */ /* 0x000fea0003800000 */
[----:B0-----:R-:W0:Y:S01]  /*0f80*/  LDC.64 R12, c[0x0][0x218] ;  /* 0x00008600ff0c7b82 */ /* 0x001e220000000a00 */
[----:B------:R-:W-:Y:S01]  /*0f90*/  IADD3 R11, R0, R3, RZ ;  /* 0x00000003000b7210 */ /* 0x000fe20007ffe0ff */
[----:B------:R-:W-:-:S04]  /*0fa0*/  VIADD R3, R3, 0x80 ;  /* 0x0000008003037836 */ /* 0x000fc80000000000 */
[----:B0-----:R-:W-:-:S05]  /*0fb0*/  IMAD.WIDE.U32 R12, R11, 0x2, R12 ;  /* 0x000000020b0c7825 */ /* 0x001fca00078e000c */
[----:B------:R0:W-:Y:S02]  /*0fc0*/  STG.E.U16 desc[UR4][R12.64], R5 ;  /* 0x000000050c007986 */ /* 0x0001e4000c101504 */
.L_x_11140:
[----:B------:R-:W-:-:S13]  /*0fd0*/  ISETP.GE.AND P0, PT, R3, R2, PT ;  /* 0x000000020300720c */ /* 0x000fda0003f06270 */
[----:B------:R-:W-:Y:S05]  /*0fe0*/  @P0 BRA `(.L_x_11142) ;  /* 0x0000000000300947 */ /* 0x000fea0003800000 */
[----:B0-----:R-:W0:Y:S01]  /*0ff0*/  LDC.64 R4, c[0x0][0x218] ;  /* 0x00008600ff047b82 */ /* 0x001e220000000a00 */
[----:B------:R-:W-:Y:S02]  /*1000*/  IADD3 R11, R0, R3, RZ ;  /* 0x00000003000b7210 */ /* 0x000fe40007ffe0ff */
[----:B------:R-:W-:-:S03]  /*1010*/  IADD3 R3, R3, 0x80, RZ ;  /* 0x0000008003037810 */ /* 0x000fc60007ffe0ff */
[----:B0-----:R-:W-:-:S05]  /*1020*/  IMAD.WIDE.U32 R4, R11, 0x2, R4 ;  /* 0x000000020b047825 */ /* 0x001fca00078e0004 */
[----:B------:R1:W-:Y:S02]  /*1030*/  STG.E.U16 desc[UR4][R4.64], R6 ;  /* 0x0000000604007986 */ /* 0x0003e4000c101504 */
.L_x_11141:
[----:B------:R-:W-:-:S13]  /*1040*/  ISETP.GE.AND P0, PT, R3, R2, PT ;  /* 0x000000020300720c */ /* 0x000fda0003f06270 */
[----:B------:R-:W-:Y:S05]  /*1050*/  @P0 BRA `(.L_x_11143) ;  /* 0x0000000000340947 */ /* 0x000fea0003800000 */
[----:B01----:R-:W0:Y:S01]  /*1060*/  LDC.64 R4, c[0x0][0x218] ;  /* 0x00008600ff047b82 */ /* 0x003e220000000a00 */
[----:B------:R-:W-:Y:S02]  /*1070*/  IADD3 R11, R0, R3, RZ ;  /* 0x00000003000b7210 */ /* 0x000fe40007ffe0ff */
[----:B------:R-:W-:-:S03]  /*1080*/  IADD3 R3, R3, 0x80, RZ ;  /* 0x0000008003037810 */ /* 0x000fc60007ffe0ff */
[----:B0-----:R-:W-:-:S05]  /*1090*/  IMAD.WIDE.U32 R4, R11, 0x2, R4 ;  /* 0x000000020b047825 */ /* 0x001fca00078e0004 */
[----:B------:R1:W-:Y:S02]  /*10a0*/  STG.E.U16 desc[UR4][R4.64], R7 ;  /* 0x0000000704007986 */ /* 0x0003e4000c101504 */
.L_x_11142:
        /* <DEDUP_REMOVED lines=8> */
.L_x_11143:
[----:B------:R-:W-:Y:S05]  /*1130*/  BSYNC B1 ;  /* 0x0000000000017941 */ /* 0x000fea0003800000 */
.L_x_11139:
[----:B------:R-:W-:-:S13]  /*1140*/  ISETP.GE.AND P0, PT, R3, R2, PT ;  /* 0x000000020300720c */ /* 0x000fda0003f06270 */
[----:B012---:R-:W0:Y:S01]  /*1150*/  @!P0 LDC.64 R4, c[0x0][0x218] ;  /* 0x00008600ff048b82 */ /* 0x007e220000000a00 */
[----:B------:R-:W-:Y:S02]  /*1160*/  @!P0 IADD3 R7, R0, R3, RZ ;  /* 0x0000000300078210 */ /* 0x000fe40007ffe0ff */
[----:B------:R-:W-:-:S03]  /*1170*/  @!P0 IADD3 R3, R3, 0x80, RZ ;  /* 0x0000008003038810 */ /* 0x000fc60007ffe0ff */
[----:B0-----:R-:W-:-:S05]  /*1180*/  @!P0 IMAD.WIDE.U32 R4, R7, 0x2, R4 ;  /* 0x0000000207048825 */ /* 0x001fca00078e0004 */
[----:B------:R2:W-:Y:S02]  /*1190*/  @!P0 STG.E.U16 desc[UR4][R4.64], R9 ;  /* 0x0000000904008986 */ /* 0x0005e4000c101504 */
.L_x_11144:
[----:B------:R-:W-:Y:S05]  /*11a0*/  BSYNC B0 ;  /* 0x0000000000007941 */ /* 0x000fea0003800000 */
.L_x_11138:
        /* <DEDUP_REMOVED lines=8> */
.L_x_11145:
        /* <DEDUP_REMOVED lines=13> */
.L_x_28401:


//--------------------- .text._ZN2at6native29vectorized_elementwise_kernelILi4EZZZNS0_49_GLOBAL__N__b919a28f_16_Normalization_cu_5c38458736batch_norm_elementwise_backward_evalERKNS_6TensorES5_S5_S5_ENKUlvE_clEvENKUlvE1_clEvEUlN3c104HalfEffE_St5arrayIPcLm4EEEEviT0_T1_ --------------------------
	.section	.text._ZN2at6native29vectorized_elementwise_kernelILi4EZZZNS0_49_GLOBAL__N__b919a28f_16_Normalization_cu_5c38458736batch_norm_elementwise_backward_evalERKNS_6TensorES5_S5_S5_ENKUlvE_clEvENKUlvE1_clEvEUlN3c104HalfEffE_St5arrayIPcLm4EEEEviT0_T1_,"ax",@progbits
	.align	128
        .global         _ZN2at6native29vectorized_elementwise_kernelILi4EZZZNS0_49_GLOBAL__N__b919a28f_16_Normalization_cu_5c38458736batch_norm_elementwise_backward_evalERKNS_6TensorES5_S5_S5_ENKUlvE_clEvENKUlvE1_clEvEUlN3c104HalfEffE_St5arrayIPcLm4EEEEviT0_T1_
        .type           _ZN2at6native29vectorized_elementwise_kernelILi4EZZZNS0_49_GLOBAL__N__b919a28f_16_Normalization_cu_5c38458736batch_norm_elementwise_backward_evalERKNS_6TensorES5_S5_S5_ENKUlvE_clEvENKUlvE1_clEvEUlN3c104HalfEffE_St5arrayIPcLm4EEEEviT0_T1_,@function
        .size           _ZN2at6native29vectorized_elementwise_kernelILi4EZZZNS0_49_GLOBAL__N__b919a28f_16_Normalization_cu_5c38458736batch_norm_elementwise_backward_evalERKNS_6TensorES5_S5_S5_ENKUlvE_clEvENKUlvE1_clEvEUlN3c104HalfEffE_St5arrayIPcLm4EEEEviT0_T1_,(.L_x_28402 - _ZN2at6native29vectorized_elementwise_kernelILi4EZZZNS0_49_GLOBAL__N__b919a28f_16_Normalization_cu_5c38458736batch_norm_elementwise_backward_evalERKNS_6TensorES5_S5_S5_ENKUlvE_clEvENKUlvE1_clEvEUlN3c104HalfEffE_St5arrayIPcLm4EEEEviT0_T1_)
        .other          _ZN2at6native29vectorized_elementwise_kernelILi4EZZZNS0_49_GLOBAL__N__b919a28f_16_Normalization_cu_5c38458736batch_norm_elementwise_backward_evalERKNS_6TensorES5_S5_S5_ENKUlvE_clEvENKUlvE1_clEvEUlN3c104HalfEffE_St5arrayIPcLm4EEEEviT0_T1_,@"STO_CUDA_ENTRY STV_DEFAULT"
_ZN2at6native29vectorized_elementwise_kernelILi4EZZZNS0_49_GLOBAL__N__b919a28f_16_Normalization_cu_5c38458736batch_norm_elementwise_backward_evalERKNS_6TensorES5_S5_S5_ENKUlvE_clEvENKUlvE1_clEvEUlN3c104HalfEffE_St5arrayIPcLm4EEEEviT0_T1_:
.text._ZN2at6native29vectorized_elementwise_kernelILi4EZZZNS0_49_GLOBAL__N__b919a28f_16_Normalization_cu_5c38458736batch_norm_elementwise_backward_evalERKNS_6TensorES5_S5_S5_ENKUlvE_clEvENKUlvE1_clEvEUlN3c104HalfEffE_St5arrayIPcLm4EEEEviT0_T1_:
        /* <DEDUP_REMOVED lines=16> */
[----:B------:R-:W2:Y:S04]  /*0100*/  LDG.E.64 R24, desc[UR4][R26.64] ;  /* 0x000000041a187981 */ /* 0x000ea8000c1e1b00 */
[----:B------:R-:W4:Y:S01]  /*0110*/  LDG.E.64 R2, desc[UR4][R26.64+0x400] ;  /* 0x000400041a027981 */ /* 0x000f22000c1e1b00 */
[----:B------:R-:W-:-:S04]  /*0120*/  IMAD.WIDE.U32 R30, R22, 0x10, R4 ;  /* 0x00000010161e7825 */ /* 0x000fc800078e0004 */
[----:B---3--:R-:W-:Y:S01]  /*0130*/  IMAD.WIDE R4, R0, 0x4, R6 ;  /* 0x0000000400047825 */ /* 0x008fe200078e0206 */
[----:B------:R-:W3:Y:S04]  /*0140*/  LDG.E.128 R16, desc[UR4][R30.64] ;  /* 0x000000041e107981 */ /* 0x000ee8000c1e1d00 */
[----:B------:R-:W5:Y:S01]  /*0150*/  LDG.E.128 R12, desc[UR4][R30.64+0x800] ;  /* 0x000800041e0c7981 */ /* 0x000f62000c1e1d00 */
[----:B------:R-:W-:-:S05]  /*0160*/  IMAD.WIDE.U32 R28, R22, 0x10, R4 ;  /* 0x00000010161c7825 */ /* 0x000fca00078e0004 */
[----:B------:R-:W5:Y:S04]  /*0170*/  LDG.E.128 R8, desc[UR4][R28.64] ;  /* 0x000000041c087981 */ /* 0x000f68000c1e1d00 */
[----:B------:R-:W5:Y:S01]  /*0180*/  LDG.E.128 R4, desc[UR4][R28.64+0x800] ;  /* 0x000800041c047981 */ /* 0x000f62000c1e1d00 */
[----:B-1----:R-:W-:-:S04]  /*0190*/  IMAD.WIDE.U32 R20, R0, 0x2, R20 ;  /* 0x0000000200147825 */ /* 0x002fc800078e0014 */
[----:B------:R-:W-:-:S04]  /*01a0*/  IMAD.WIDE R20, R22, 0x8, R20 ;  /* 0x0000000816147825 */ /* 0x000fc800078e0214 */
[--C-:B--2---:R-:W-:Y:S02]  /*01b0*/  HADD2.F32 R23, -RZ, R24.reuse.H0_H0 ;  /* 0x20000018ff177230 */ /* 0x104fe40000004100 */
[--C-:B------:R-:W-:Y:S02]  /*01c0*/  HADD2.F32 R32, -RZ, R25.reuse.H1_H1 ;  /* 0x30000019ff207230 */ /* 0x100fe40000004100 */
[----:B------:R-:W-:Y:S02]  /*01d0*/  HADD2.F32 R24, -RZ, R24.H1_H1 ;  /* 0x30000018ff187230 */ /* 0x000fe40000004100 */
[----:B------:R-:W-:Y:S02]  /*01e0*/  HADD2.F32 R33, -RZ, R25.H0_H0 ;  /* 0x20000019ff217230 */ /* 0x000fe40000004100 */
[----:B---3--:R-:W-:Y:S01]  /*01f0*/  FMUL.FTZ R23, R16, R23 ;  /* 0x0000001710177220 */ /* 0x008fe20000410000 */
[----:B------:R-:W-:Y:S01]  /*0200*/  FMUL.FTZ R16, R19, R32 ;  /* 0x0000002013107220 */ /* 0x000fe20000410000 */
[----:B------:R-:W-:Y:S01]  /*0210*/  FMUL.FTZ R24, R17, R24 ;  /* 0x0000001811187220 */ /* 0x000fe20000410000 */
[----:B----4-:R-:W-:-:S02]  /*0220*/  HADD2.F32 R19, -RZ, R2.H0_H0 ;  /* 0x20000002ff137230 */ /* 0x010fc40000004100 */
[----:B------:R-:W-:Y:S01]  /*0230*/  FMUL.FTZ R17, R18, R33 ;  /* 0x0000002112117220 */ /* 0x000fe20000410000 */
[----:B------:R-:W-:Y:S02]  /*0240*/  HADD2.F32 R2, -RZ, R2.H1_H1 ;  /* 0x30000002ff027230 */ /* 0x000fe40000004100 */
[--C-:B------:R-:W-:Y:S02]  /*0250*/  HADD2.F32 R25, -RZ, R3.reuse.H0_H0 ;  /* 0x20000003ff197230 */ /* 0x100fe40000004100 */
[----:B------:R-:W-:Y:S02]  /*0260*/  HADD2.F32 R18, -RZ, R3.H1_H1 ;  /* 0x30000003ff127230 */ /* 0x000fe40000004100 */
        /* <DEDUP_REMOVED lines=15> */
[----:B------:R-:W-:-:S03]  /*0360*/  F2FP.F16.F32.PACK_AB R3, R7, R6 ;  /* 0x000000060703723e */ /* 0x000fc600000000ff */
[----:B------:R-:W-:Y:S04]  /*0370*/  STG.E.64 desc[UR4][R20.64], R8 ;  /* 0x0000000814007986 */ /* 0x000fe8000c101b04 */
[----:B------:R-:W-:Y:S01]  /*0380*/  STG.E.64 desc[UR4][R20.64+0x400], R2 ;  /* 0x0004000214007986 */ /* 0x000fe2000c101b04 */
[----:B------:R-:W-:Y:S05]  /*0390*/  EXIT ;  /* 0x000000000000794d */ /* 0x000fea0003800000 */
.L_x_11146:
        /* <DEDUP_REMOVED lines=187> */
.L_x_11149:
[----:B------:R-:W-:-:S13]  /*0f50*/  ISETP.GE.AND P0, PT, R3, R2, PT ;  /* 0x000000020300720c */ /* 0x000fda0003f06270 */
[----:B------:R-:W-:Y:S05]  /*0f60*/  @P0 BRA `(.L_x_11151) ;  /* 0x0000000000300947 */ /* 0x000fea0003800000 */
[----:B0-----:R-:W0:Y:S01]  /*0f70*/  LDC.64 R4, c[0x0][0x218] ;  /* 0x00008600ff047b82 */ /* 0x001e220000000a00 */
[----:B------:R-:W-:Y:S02]  /*0f80*/  IADD3 R11, R0, R3, RZ ;  /* 0x00000003000b7210 */ /* 0x000fe40007ffe0ff */
[----:B------:R-:W-:-:S03]  /*0f90*/  IADD3 R3, R3, 0x80, RZ ;  /* 0x0000008003037810 */ /* 0x000fc60007ffe0ff */
[----:B0-----:R-:W-:-:S05]  /*0fa0*/  IMAD.WIDE.U32 R4, R11, 0x2, R4 ;  /* 0x000000020b047825 */ /* 0x001fca00078e0004 */
[----:B------:R1:W-:Y:S02]  /*0fb0*/  STG.E.U16 desc[UR4][R4.64], R6 ;  /* 0x0000000604007986 */ /* 0x0003e4000c101504 */
.L_x_11150:
[----:B------:R-:W-:-:S13]  /*0fc0*/  ISETP.GE.AND P0, PT, R3, R2, PT ;  /* 0x000000020300720c */ /* 0x000fda0003f06270 */
[----:B------:R-:W-:Y:S05]  /*0fd0*/  @P0 BRA `(.L_x_11152) ;  /* 0x0000000000340947 */ /* 0x000fea0003800000 */
[----:B01----:R-:W0:Y:S01]  /*0fe0*/  LDC.64 R4, c[0x0][0x218] ;  /* 0x00008600ff047b82 */ /* 0x003e220000000a00 */
[----:B------:R-:W-:Y:S02]  /*0ff0*/  IADD3 R11, R0, R3, RZ ;  /* 0x00000003000b7210 */ /* 0x000fe40007ffe0ff */
[----:B------:R-:W-:-:S03]  /*1000*/  IADD3 R3, R3, 0x80, RZ ;  /* 0x0000008003037810 */ /* 0x000fc60007ffe0ff */
[----:B0-----:R-:W-:-:S05]  /*1010*/  IMAD.WIDE.U32 R4, R11, 0x2, R4 ;  /* 0x000000020b047825 */ /* 0x001fca00078e0004 */
[----:B------:R1:W-:Y:S02]  /*1020*/  STG.E.U16 desc[UR4][R4.64], R7 ;  /* 0x0000000704007986 */ /* 0x0003e4000c101504 */
.L_x_11151:
        /* <DEDUP_REMOVED lines=8> */
.L_x_11152:
[----:B------:R-:W-:Y:S05]  /*10b0*/  BSYNC B1 ;  /* 0x0000000000017941 */ /* 0x000fea0003800000 */
.L_x_11148:
[----:B------:R-:W-:-:S13]  /*10c0*/  ISETP.GE.AND P0, PT, R3, R2, PT ;  /* 0x000000020300720c */ /* 0x000fda0003f06270 */
[----:B012---:R-:W0:Y:S01]  /*10d0*/  @!P0 LDC.64 R4, c[0x0][0x218] ;  /* 0x00008600ff048b82 */ /* 0x007e220000000a00 */
[----:B------:R-:W-:Y:S02]  /*10e0*/  @!P0 IADD3 R7, R0, R3, RZ ;  /* 0x0000000300078210 */ /* 0x000fe40007ffe0ff */
[----:B------:R-:W-:-:S03]  /*10f0*/  @!P0 IADD3 R3, R3, 0x80, RZ ;  /* 0x0000008003038810 */ /* 0x000fc60007ffe0ff */
[----:B0-----:R-:W-:-:S05]  /*1100*/  @!P0 IMAD.WIDE.U32 R4, R7, 0x2, R4 ;  /* 0x0000000207048825 */ /* 0x001fca00078e0004 */
[----:B------:R2:W-:Y:S02]  /*1110*/  @!P0 STG.E.U16 desc[UR4][R4.64], R9 ;  /* 0x0000000904008986 */ /* 0x0005e4000c101504 */
.L_x_11153:
[----:B------:R-:W-:Y:S05]  /*1120*/  BSYNC B0 ;  /* 0x0000000000007941 */ /* 0x000fea0003800000 */
.L_x_11147:
        /* <DEDUP_REMOVED lines=8> */
.L_x_11154:
        /* <DEDUP_REMOVED lines=13> */
.L_x_28402:


//--------------------- .text._ZN2at6native29vectorized_elementwise_kernelILi8EZZZNS0_49_GLOBAL__N__b919a28f_16_Normalization_cu_5c38458736batch_norm_elementwise_backward_evalERKNS_6TensorES5_S5_S5_ENKUlvE_clEvENKUlvE1_clEvEUlN3c104HalfEffE_St5arrayIPcLm4EEEEviT0_T1_ --------------------------
	.section	.text._ZN2at6native29vectorized_elementwise_kernelILi8EZZZNS0_49_GLOBAL__N__b919a28f_16_Normalization_cu_5c38458736batch_norm_elementwise_backward_evalERKNS_6TensorES5_S5_S5_ENKUlvE_clEvENKUlvE1_clEvEUlN3c104HalfEffE_St5arrayIPcLm4EEEEviT0_T1_,"ax",@progbits
	.align	128
        .global         _ZN2at6native29vectorized_elementwise_kernelILi8EZZZNS0_49_GLOBAL__N__b919a28f_16_Normalization_cu_5c38458736batch_norm_elementwise_backward_evalERKNS_6TensorES5_S5_S5_ENKUlvE_clEvENKUlvE1_clEvEUlN3c104HalfEffE_St5arrayIPcLm4EEEEviT0_T1_
        .type           _ZN2at6native29vectorized_elementwise_kernelILi8EZZZNS0_49_GLOBAL__N__b919a28f_16_Normalization_cu_5c38458736batch_norm_elementwise_backward_evalERKNS_6TensorES5_S5_S5_ENKUlvE_clEvENKUlvE1_clEvEUlN3c104HalfEffE_St5arrayIPcLm4EEEEviT0_T1_,@function
        .size           _ZN2at6native29vectorized_elementwise_kernelILi8EZZZNS0_49_GLOBAL__N__b919a28f_16_Normalization_cu_5c38458736batch_norm_elementwise_backward_evalERKNS_6TensorES5_S5_S5_ENKUlvE_clEvENKUlvE1_clEvEUlN3c104HalfEffE_St5arrayIPcLm4EEEEviT0_T1_,(.L_x_28403 - _ZN2at6native29vectorized_elementwise_kernelILi8EZZZNS0_49_GLOBAL__N__b919a28f_16_Normalization_cu_5c38458736batch_norm_elementwise_backward_evalERKNS_6TensorES5_S5_S5_ENKUlvE_clEvENKUlvE1_clEvEUlN3c104HalfEffE_St5arrayIPcLm4EEEEviT0_T1_)
        .other          _ZN2at6native29vectorized_elementwise_kernelILi8EZZZNS0_49_GLOBAL__N__b919a28f_16_Normalization_cu_5c38458736batch_norm_elementwise_backward_evalERKNS_6TensorES5_S5_S5_ENKUlvE_clEvENKUlvE1_clEvEUlN3c104HalfEffE_St5arrayIPcLm4EEEEviT0_T1_,@"STO_CUDA_ENTRY STV_DEFAULT"
_ZN2at6native29vectorized_elementwise_kernelILi8EZZZNS0_49_GLOBAL__N__b919a28f_16_Normalization_cu_5c38458736batch_norm_elementwise_backward_evalERKNS_6TensorES5_S5_S5_ENKUlvE_clEvENKUlvE1_clEvEUlN3c104HalfEffE_St5arrayIPcLm4EEEEviT0_T1_:
.text._ZN2at6native29vectorized_elementwise_kernelILi8EZZZNS0_49_GLOBAL__N__b919a28f_16_Normalization_cu_5c38458736batch_norm_elementwise_backward_evalERKNS_6TensorES5_S5_S5_ENKUlvE_clEvENKUlvE1_clEvEUlN3c104HalfEffE_St5arrayIPcLm4EEEEviT0_T1_:
        /* <DEDUP_REMOVED lines=14> */
[----:B--2---:R-:W-:-:S04]  /*00e0*/  IMAD.WIDE R6, R0, 0x4, R6 ;  /* 0x0000000400067825 */ /* 0x004fc800078e0206 */
[----:B------:R-:W-:Y:S02]  /*00f0*/  IMAD.WIDE.U32 R28, R24, 0x20, R6 ;  /* 0x00000020181c7825 */ /* 0x000fe400078e0006 */
[----:B------:R-:W2:Y:S02]  /*0100*/  LDG.E.128 R4, desc[UR4][R4.64] ;  /* 0x0000000404047981 */ /* 0x000ea4000c1e1d00 */
[----:B---3--:R-:W-:Y:S02]  /*0110*/  IMAD.WIDE R2, R0, 0x4, R8 ;  /* 0x0000000400027825 */ /* 0x008fe400078e0208 */
[----:B------:R-:W3:Y:S02]  /*0120*/  LDG.E.128 R20, desc[UR4][R28.64] ;  /* 0x000000041c147981 */ /* 0x000ee4000c1e1d00 */
[----:B------:R-:W-:Y:S02]  /*0130*/  IMAD.WIDE.U32 R26, R24, 0x20, R2 ;  /* 0x00000020181a7825 */ /* 0x000fe400078e0002 */
[----:B------:R-:W4:Y:S01]  /*0140*/  LDG.E.128 R16, desc[UR4][R28.64+0x10] ;  /* 0x000010041c107981 */ /* 0x000f22000c1e1d00 */
[----:B------:R-:W0:Y:S03]  /*0150*/  LDC.64 R2, c[0x0][0x218] ;  /* 0x00008600ff027b82 */ /* 0x000e260000000a00 */
[----:B------:R-:W5:Y:S04]  /*0160*/  LDG.E.128 R12, desc[UR4][R26.64] ;  /* 0x000000041a0c7981 */ /* 0x000f68000c1e1d00 */
[----:B------:R-:W4:Y:S01]  /*0170*/  LDG.E.128 R8, desc[UR4][R26.64+0x10] ;  /* 0x000010041a087981 */ /* 0x000f22000c1e1d00 */
[----:B0-----:R-:W-:-:S04]  /*0180*/  IMAD.WIDE.U32 R2, R0, 0x2, R2 ;  /* 0x0000000200027825 */ /* 0x001fc800078e0002 */
[----:B------:R-:W-:-:S04]  /*0190*/  IMAD.WIDE R2, R24, 0x10, R2 ;  /* 0x0000001018027825 */ /* 0x000fc800078e0202 */
[--C-:B--2---:R-:W-:Y:S02]  /*01a0*/  HADD2.F32 R25, -RZ, R4.reuse.H0_H0 ;  /* 0x20000004ff197230 */ /* 0x104fe40000004100 */
[----:B------:R-:W-:Y:S02]  /*01b0*/  HADD2.F32 R30, -RZ, R4.H1_H1 ;  /* 0x30000004ff1e7230 */ /* 0x000fe40000004100 */
[--C-:B------:R-:W-:Y:S02]  /*01c0*/  HADD2.F32 R4, -RZ, R5.reuse.H1_H1 ;  /* 0x30000005ff047230 */ /* 0x100fe40000004100 */
[----:B------:R-:W-:Y:S02]  /*01d0*/  HADD2.F32 R31, -RZ, R5.H0_H0 ;  /* 0x20000005ff1f7230 */ /* 0x000fe40000004100 */
[----:B---3--:R-:W-:Y:S01]  /*01e0*/  FMUL.FTZ R5, R20, R25 ;  /* 0x0000001914057220 */ /* 0x008fe20000410000 */
[----:B------:R-:W-:Y:S01]  /*01f0*/  FMUL.FTZ R20, R21, R30 ;  /* 0x0000001e15147220 */ /* 0x000fe20000410000 */
[----:B------:R-:W-:Y:S01]  /*0200*/  FMUL.FTZ R4, R23, R4 ;  /* 0x0000000417047220 */ /* 0x000fe20000410000 */
[----:B------:R-:W-:-:S02]  /*0210*/  HADD2.F32 R23, -RZ, R6.H0_H0 ;  /* 0x20000006ff177230 */ /* 0x000fc40000004100 */
[----:B------:R-:W-:Y:S01]  /*0220*/  FMUL.FTZ R21, R22, R31 ;  /* 0x0000001f16157220 */ /* 0x000fe20000410000 */
[----:B------:R-:W-:Y:S02]  /*0230*/  HADD2.F32 R6, -RZ, R6.H1_H1 ;  /* 0x30000006ff067230 */ /* 0x000fe40000004100 */
[----:B-----5:R-:W-:Y:S01]  /*0240*/  FMUL.FTZ R12, R12, R5 ;  /* 0x000000050c0c7220 */ /* 0x020fe20000410000 */
[--C-:B------:R-:W-:Y:S02]  /*0250*/  HADD2.F32 R25, -RZ, R7.reuse.H0_H0 ;  /* 0x20000007ff197230 */ /* 0x100fe40000004100 */
[----:B------:R-:W-:Y:S01]  /*0260*/  FMUL.FTZ R5, R14, R21 ;  /* 0x000000150e057220 */ /* 0x000fe20000410000 */
[----:B------:R-:W-:Y:S02]  /*0270*/  HADD2.F32 R22, -RZ, R7.H1_H1 ;  /* 0x30000007ff167230 */ /* 0x000fe40000004100 */
[----:B----4-:R-:W-:Y:S01]  /*0280*/  FMUL.FTZ R7, R16, R23 ;  /* 0x0000001710077220 */ /* 0x010fe20000410000 */
        /* <DEDUP_REMOVED lines=15> */
.L_x_11155:
        /* <DEDUP_REMOVED lines=187> */
.L_x_11158:
[----:B------:R-:W-:-:S13]  /*0f30*/  ISETP.GE.AND P0, PT, R3, R2, PT ;  /* 0x000000020300720c */ /* 0x000fda0003f06270 */
[----:B------:R-:W-:Y:S05]  /*0f40*/  @P0 BRA `(.L_x_11160) ;  /* 0x0000000000300947 */ /* 0x000fea0003800000 */
[----:B0-----:R-:W0:Y:S01]  /*0f50*/  LDC.64 R4, c[0x0][0x218] ;  /* 0x00008600ff047b82 */ /* 0x001e220000000a00 */
[----:B------:R-:W-:Y:S02]  /*0f60*/  IADD3 R11, R0, R3, RZ ;  /* 0x00000003000b7210 */ /* 0x000fe40007ffe0ff */
[----:B------:R-:W-:-:S03]  /*0f70*/  IADD3 R3, R3, 0x80, RZ ;  /* 0x0000008003037810 */ /* 0x000fc60007ffe0ff */
[----:B0-----:R-:W-:-:S05]  /*0f80*/  IMAD.WIDE.U32 R4, R11, 0x2, R4 ;  /* 0x000000020b047825 */ /* 0x001fca00078e0004 */
[----:B------:R1:W-:Y:S02]  /*0f90*/  STG.E.U16 desc[UR4][R4.64], R6 ;  /* 0x0000000604007986 */ /* 0x0003e4000c101504 */
.L_x_11159:
[----:B------:R-:W-:-:S13]  /*0fa0*/  ISETP.GE.AND P0, PT, R3, R2, PT ;  /* 0x000000020300720c */ /* 0x000fda0003f06270 */
[----:B------:R-:W-:Y:S05]  /*0fb0*/  @P0 BRA `(.L_x_11161) ;  /* 0x0000000000340947 */ /* 0x000fea0003800000 */
[----:B01----:R-:W0:Y:S01]  /*0fc0*/  LDC.64 R4, c[0x0][0x218] ;  /* 0x00008600ff047b82 */ /* 0x003e220000000a00 */
[----:B------:R-:W-:Y:S02]  /*0fd0*/  IADD3 R11, R0, R3, RZ ;  /* 0x00000003000b7210 */ /* 0x000fe40007ffe0ff */
[----:B------:R-:W-:-:S03]  /*0fe0*/  IADD3 R3, R3, 0x80, RZ ;  /* 0x0000008003037810 */ /* 0x000fc60007ffe0ff */
[----:B0-----:R-:W-:-:S05]  /*0ff0*/  IMAD.WIDE.U32 R4, R11, 0x2, R4 ;  /* 0x000000020b047825 */ /* 0x001fca00078e0004 */
[----:B------:R1:W-:Y:S02]  /*1000*/  STG.E.U16 desc[UR4][R4.64], R7 ;  /* 0x0000000704007986 */ /* 0x0003e4000c101504 */
.L_x_11160:
        /* <DEDUP_REMOVED lines=8> */
.L_x_11161:
[----:B------:R-:W-:Y:S05]  /*1090*/  BSYNC B1 ;  /* 0x0000000000017941 */ /* 0x000fea0003800000 */
.L_x_11157:
[----:B------:R-:W-:-:S13]  /*10a0*/  ISETP.GE.AND P0, PT, R3, R2, PT ;  /* 0x000000020300720c */ /* 0x000fda0003f06270 */
[----:B012---:R-:W0:Y:S01]  /*10b0*/  @!P0 LDC.64 R4, c[0x0][0x218] ;  /* 0x00008600ff048b82 */ /* 0x007e220000000a00 */
[----:B------:R-:W-:Y:S02]  /*10c0*/  @!P0 IADD3 R7, R0, R3, RZ ;  /* 0x0000000300078210 */ /* 0x000fe40007ffe0ff */
[----:B------:R-:W-:-:S03]  /*10d0*/  @!P0 IADD3 R3, R3, 0x80, RZ ;  /* 0x0000008003038810 */ /* 0x000fc60007ffe0ff */
[----:B0-----:R-:W-:-:S05]  /*10e0*/  @!P0 IMAD.WIDE.U32 R4, R7, 0x2, R4 ;  /* 0x0000000207048825 */ /* 0x001fca00078e0004 */
[----:B------:R2:W-:Y:S02]  /*10f0*/  @!P0 STG.E.U16 desc[UR4][R4.64], R9 ;  /* 0x0000000904008986 */ /* 0x0005e4000c101504 */
.L_x_11162:
[----:B------:R-:W-:Y:S05]  /*1100*/  BSYNC B0 ;  /* 0x0000000000007941 */ /* 0x000fea0003800000 */
.L_x_11156:
        /* <DEDUP_REMOVED lines=8> */
.L_x_11163:
        /* <DEDUP_REMOVED lines=15> */
.L_x_28403:


//--------------------- .text._ZN2at6native18elementwise_kernelILi128ELi4EZNS0_15gpu_kernel_implIZZZNS0_49_GLOBAL__N__b919a28f_16_Normalization_cu_5c38458736batch_norm_elementwise_backward_evalERKNS_6TensorES6_S6_S6_ENKUlvE_clEvENKUlvE0_clEvEUlfffE_EEvRNS_18TensorIteratorBaseERKT_EUliE_EEviT1_ --------------------------
	.section	.text._ZN2at6native18elementwise_kernelILi128ELi4EZNS0_15gpu_kernel_implIZZZNS0_49_GLOBAL__N__b919a28f_16_Normalization_cu_5c38458736batch_norm_elementwise_backward_evalERKNS_6TensorES6_S6_S6_ENKUlvE_clEvENKUlvE0_clEvEUlfffE_EEvRNS_18TensorIteratorBaseERKT_EUliE_EEviT1_,"ax",@progbits
	.align	128
        .global         _ZN2at6native18elementwise_kernelILi128ELi4EZNS0_15gpu_kernel_implIZZZNS0_49_GLOBAL__N__b919a28f_16_Normalization_cu_5c38458736batch_norm_elementwise_backward_evalERKNS_6TensorES6_S6_S6_ENKUlvE_clEvENKUlvE0_clEvEUlfffE_EEvRNS_18TensorIteratorBaseERKT_EUliE_EEviT1_
        .type           _ZN2at6native18elementwise_kernelILi128ELi4EZNS0_15gpu_kernel_implIZZZNS0_49_GLOBAL__N__b919a28f_16_Normalization_cu_5c38458736batch_norm_elementwise_backward_evalERKNS_6TensorES6_S6_S6_ENKUlvE_clEvENKUlvE0_clEvEUlfffE_EEvRNS_18TensorIteratorBaseERKT_EUliE_EEviT1_,@function
        .size           _ZN2at6native18elementwise_kernelILi128ELi4EZNS0_15gpu_kernel_implIZZZNS0_49_GLOBAL__N__b919a28f_16_Normalization_cu_5c38458736batch_norm_elementwise_backward_evalERKNS_6TensorES6_S6_S6_ENKUlvE_clEvENKUlvE0_clEvEUlfffE_EEvRNS_18TensorIteratorBaseERKT_EUliE_EEviT1_,(.L_x_28404 - _ZN2at6native18elementwise_kernelILi128ELi4EZNS0_15gpu_kernel_implIZZZNS0_49_GLOBAL__N__b919a28f_16_Normalization_cu_5c38458736batch_norm_elementwise_backward_evalERKNS_6TensorES6_S6_S6_ENKUlvE_clEvENKUlvE0_clEvEUlfffE_EEvRNS_18TensorIteratorBaseERKT_EUliE_EEviT1_)
        .other          _ZN2at6native18elementwise_kernelILi128ELi4EZNS0_15gpu_kernel_implIZZZNS0_49_GLOBAL__N__b919a28f_16_Normalization_cu_5c38458736batch_norm_elementwise_backward_evalERKNS_6TensorES6_S6_S6_ENKUlvE_clEvENKUlvE0_clEvEUlfffE_EEvRNS_18TensorIteratorBaseERKT_EUliE_EEviT1_,@"STO_CUDA_ENTRY STV_DEFAULT"
_ZN2at6native18elementwise_kernelILi128ELi4EZNS0_15gpu_kernel_implIZZZNS0_49_GLOBAL__N__b919a28f_16_Normalization_cu_5c38458736batch_norm_elementwise_backward_evalERKNS_6TensorES6_S6_S6_ENKUlvE_clEvENKUlvE0_clEvEUlfffE_EEvRNS_18TensorIteratorBaseERKT_EUliE_EEviT1_:
.text._ZN2at6native18elementwise_kernelILi128ELi4EZNS0_15gpu_kernel_implIZZZNS0_49_GLOBAL__N__b919a28f_16_Normalization_cu_5c38458736batch_norm_elementwise_backward_evalERKNS_6TensorES6_S6_S6_ENKUlvE_clEvENKUlvE0_clEvEUlfffE_EEvRNS_18TensorIteratorBaseERKT_EUliE_EEviT1_:
        /* <DEDUP_REMOVED lines=391> */
.L_x_11166:
        /* <DEDUP_REMOVED lines=22> */
.L_x_11171:
[----:B------:R-:W2:Y:S02]  /*19d0*/  LDG.E.U8 R2, desc[UR36][R2.64] ;  /* 0x0000002402027981 */ /* 0x000ea4000c1e1100 */
[----:B--2---:R-:W-:Y:S01]  /*19e0*/  I2FP.F32.U32 R19, R2 ;  /* 0x0000000200137245 */ /* 0x004fe20000201000 */
[----:B------:R-:W-:Y:S06]  /*19f0*/  BRA `(.L_x_11173) ;  /* 0x0000000c002c7947 */ /* 0x000fec0003800000 */
.L_x_11170:
        /* <DEDUP_REMOVED lines=9> */
.L_x_11175:
[----:B------:R-:W2:Y:S02]  /*1a90*/  LDG.E R2, desc[UR36][R2.64] ;  /* 0x0000002402027981 */ /* 0x000ea4000c1e1900 */
[----:B--2---:R-:W-:Y:S01]  /*1aa0*/  I2FP.F32.S32 R19, R2 ;  /* 0x0000000200137245 */ /* 0x004fe20000201400 */
[----:B------:R-:W-:Y:S06]  /*1ab0*/  BRA `(.L_x_11173) ;  /* 0x0000000800fc7947 */ /* 0x000fec0003800000 */
.L_x_11174:
[----:B------:R-:W2:Y:S02]  /*1ac0*/  LDG.E.U16 R2, desc[UR36][R2.64] ;  /* 0x0000002402027981 */ /* 0x000ea4000c1e1500 */
[----:B--2---:R0:W1:Y:S01]  /*1ad0*/  I2F.S16 R19, R2 ;  /* 0x0000000200137306 */ /* 0x0040620000101400 */
[----:B------:R-:W-:Y:S05]  /*1ae0*/  BRA `(.L_x_11173) ;  /* 0x0000000800f07947 */ /* 0x000fea0003800000 */
.L_x_11169:
        /* <DEDUP_REMOVED lines=8> */
.L_x_11177:
[----:B------:R-:W2:Y:S02]  /*1b70*/  LDG.E.U16 R2, desc[UR36][R2.64] ;  /* 0x0000002402027981 */ /* 0x000ea4000c1e1500 */
[----:B--2---:R-:W-:Y:S01]  /*1b80*/  HADD2.F32 R19, -RZ, R2.H0_H0 ;  /* 0x20000002ff137230 */ /* 0x004fe20000004100 */
[----:B------:R-:W-:Y:S06]  /*1b90*/  BRA `(.L_x_11173) ;  /* 0x0000000800c47947 */ /* 0x000fec0003800000 */
.L_x_11176:
        /* <DEDUP_REMOVED lines=8> */
.L_x_11179:
[----:B------:R-:W2:Y:S02]  /*1c20*/  LDG.E.U16 R2, desc[UR36][R2.64] ;  /* 0x0000002402027981 */ /* 0x000ea4000c1e1500 */
[----:B--2---:R-:W-:Y:S01]  /*1c30*/  HADD2.F32 R19, -RZ, R2.H0_H0 ;  /* 0x20000002ff137230 */ /* 0x004fe20000004100 */
[----:B------:R-:W-:Y:S06]  /*1c40*/  BRA `(.L_x_11173) ;  /* 0x0000000800987947 */ /* 0x000fec0003800000 */
.L_x_11178:
[----:B------:R-:W2:Y:S01]  /*1c50*/  LDG.E.64 R2, desc[UR36][R2.64] ;  /* 0x0000002402027981 */ /* 0x000ea2000c1e1b00 */
[----:B------:R-:W-:Y:S01]  /*1c60*/  UMOV UR4, 0xf0000000 ;  /* 0xf000000000047882 */ /* 0x000fe20000000000 */
[----:B------:R-:W-:Y:S01]  /*1c70*/  UMOV UR5, 0x380fffff ;  /* 0x380fffff00057882 */ /* 0x000fe20000000000 */
[----:B--2---:R-:W0:Y:S01]  /*1c80*/  F2F.F32.F64 R19, R2 ;  /* 0x0000000200137310 */ /* 0x004e220000301000 */
[----:B------:R-:W-:-:S14]  /*1c90*/  DSETP.GEU.AND P0, PT, |R2|, UR4, PT ;  /* 0x0000000402007e2a */ /* 0x000fdc000bf0e200 */
[----:B0-----:R-:W-:Y:S01]  /*1ca0*/  @!P0 FMUL R19, R19, 1.175494350822287508e-38 ;  /* 0x0080000013138820 */ /* 0x001fe20000400000 */
[----:B------:R-:W-:Y:S06]  /*1cb0*/  BRA `(.L_x_11173) ;  /* 0x00000008007c7947 */ /* 0x000fec0003800000 */
.L_x_11168:
        /* <DEDUP_REMOVED lines=12> */
.L_x_11182:
[----:B------:R-:W2:Y:S01]  /*1d80*/  LDG.E.64 R2, desc[UR36][R2.64] ;  /* 0x0000002402027981 */ /* 0x000ea2000c1e1b00 */
[----:B------:R-:W-:Y:S01]  /*1d90*/  UMOV UR4, 0xf0000000 ;  /* 0xf000000000047882 */ /* 0x000fe20000000000 */
[----:B------:R-:W-:Y:S01]  /*1da0*/  UMOV UR5, 0x380fffff ;  /* 0x380fffff00057882 */ /* 0x000fe20000000000 */
[----:B--2---:R-:W0:Y:S01]  /*1db0*/  F2F.F32.F64 R19, R2 ;  /* 0x0000000200137310 */ /* 0x004e220000301000 */
[----:B------:R-:W-:-:S14]  /*1dc0*/  DSETP.GEU.AND P0, PT, |R2|, UR4, PT ;  /* 0x0000000402007e2a */ /* 0x000fdc000bf0e200 */
[----:B0-----:R-:W-:Y:S01]  /*1dd0*/  @!P0 FMUL R19, R19, 1.175494350822287508e-38 ;  /* 0x0080000013138820 */ /* 0x001fe20000400000 */
[----:B------:R-:W-:Y:S06]  /*1de0*/  BRA `(.L_x_11173) ;  /* 0x0000000800307947 */ /* 0x000fec0003800000 */
.L_x_11181:
        /* <DEDUP_REMOVED lines=26> */
.L_x_11184:
        /* <DEDUP_REMOVED lines=13> */
.L_x_11183:
[----:B------:R-:W2:Y:S02]  /*2060*/  LDG.E.U16 R2, desc[UR36][R2.64] ;  /* 0x0000002402027981 */ /* 0x000ea4000c1e1500 */
[----:B--2---:R-:W-:Y:S01]  /*2070*/  IMAD.U32 R19, R2, 0x10000, RZ ;  /* 0x0001000002137824 */ /* 0x004fe200078e00ff */
[----:B------:R-:W-:Y:S06]  /*2080*/  BRA `(.L_x_11173) ;  /* 0x0000000400887947 */ /* 0x000fec0003800000 */
.L_x_11180:
        /* <DEDUP_REMOVED lines=11> */
.L_x_11187:
        /* <DEDUP_REMOVED lines=20> */
.L_x_11189:
[----:B------:R-:W-:Y:S05]  /*2280*/  BSYNC B0 ;  /* 0x0000000000007941 */ /* 0x000fea0003800000 */
.L_x_11188:
[----:B------:R-:W-:Y:S01]  /*2290*/  IMAD.SHL.U32 R2, R2, 0x100000, RZ ;  /* 0x0010000002027824 */ /* 0x000fe200078e00ff */
[----:B------:R-:W-:-:S04]  /*22a0*/  LEA R0, R0, 0x3b800000, 0x17 ;  /* 0x3b80000000007811 */ /* 0x000fc800078eb8ff */
[----:B------:R-:W-:Y:S01]  /*22b0*/  LOP3.LUT R19, R0, R2, R19, 0xfe, !PT ;  /* 0x0000000200137212 */ /* 0x000fe200078efe13 */
[----:B------:R-:W-:Y:S06]  /*22c0*/  BRA `(.L_x_11173) ;  /* 0x0000000000f87947 */ /* 0x000fec0003800000 */
.L_x_11186:
        /* <DEDUP_REMOVED lines=20> */
.L_x_11191:
[----:B------:R-:W-:Y:S05]  /*2410*/  BSYNC B0 ;  /* 0x0000000000007941 */ /* 0x000fea0003800000 */
.L_x_11190:
[----:B------:R-:W-:Y:S01]  /*2420*/  IMAD.SHL.U32 R2, R2, 0x200000, RZ ;  /* 0x0020000002027824 */ /* 0x000fe200078e00ff */
[----:B------:R-:W-:-:S04]  /*2430*/  LEA R0, R0, 0x37800000, 0x17 ;  /* 0x3780000000007811 */ /* 0x000fc800078eb8ff */
[----:B------:R-:W-:Y:S01]  /*2440*/  LOP3.LUT R19, R0, R2, R19, 0xfe, !PT ;  /* 0x0000000200137212 */ /* 0x000fe200078efe13 */
[----:B------:R-:W-:Y:S06]  /*2450*/  BRA `(.L_x_11173) ;  /* 0x0000000000947947 */ /* 0x000fec0003800000 */
.L_x_11185:
        /* <DEDUP_REMOVED lines=14> */
.L_x_11172:
        /* <DEDUP_REMOVED lines=16> */
.L_x_11194:
[----:B------:R-:W-:Y:S01]  /*2640*/  IMAD.MOV.U32 R19, RZ, RZ, RZ ;  /* 0x000000ffff137224 */ /* 0x000fe200078e00ff */
[----:B------:R-:W-:Y:S06]  /*2650*/  BRA `(.L_x_11173) ;  /* 0x0000000000147947 */ /* 0x000fec0003800000 */
.L_x_11193:
[----:B------:R-:W2:Y:S02]  /*2660*/  LDG.E.64 R2, desc[UR36][R2.64] ;  /* 0x0000002402027981 */ /* 0x000ea4000c1e1b00 */
[----:B--2---:R0:W1:Y:S01]  /*2670*/  I2F.U64 R19, R2 ;  /* 0x0000000200137312 */ /* 0x0040620000301000 */
[----:B------:R-:W-:Y:S05]  /*2680*/  BRA `(.L_x_11173) ;  /* 0x0000000000087947 */ /* 0x000fea0003800000 */
.L_x_11192:
[----:B------:R-:W2:Y:S02]  /*2690*/  LDG.E R2, desc[UR36][R2.64] ;  /* 0x0000002402027981 */ /* 0x000ea4000c1e1900 */
[----:B--2---:R-:W-:-:S07]  /*26a0*/  I2FP.F32.U32 R19, R2 ;  /* 0x0000000200137245 */ /* 0x004fce0000201000 */
.L_x_11173:
[----:B------:R-:W-:Y:S05]  /*26b0*/  BSYNC B6 ;  /* 0x0000000000067941 */ /* 0x000fea0003800000 */
.L_x_11167:
        /* <DEDUP_REMOVED lines=19> */
.L_x_11199:
[----:B------:R-:W2:Y:S02]  /*27f0*/  LDG.E.U8 R2, desc[UR36][R2.64] ;  /* 0x0000002402027981 */ /* 0x000ea4000c1e1100 */
[----:B--2---:R-:W-:Y:S01]  /*2800*/  I2FP.F32.U32 R24, R2 ;  /* 0x0000000200187245 */ /* 0x004fe20000201000 */
[----:B------:R-:W-:Y:S06]  /*2810*/  BRA `(.L_x_11201) ;  /* 0x0000000c002c7947 */ /* 0x000fec0003800000 */
.L_x_11198:
        /* <DEDUP_REMOVED lines=9> */
.L_x_11203:
[----:B------:R-:W2:Y:S02]  /*28b0*/  LDG.E R2, desc[UR36][R2.64] ;  /* 0x0000002402027981 */ /* 0x000ea4000c1e1900 */
[----:B--2---:R-:W-:Y:S01]  /*28c0*/  I2FP.F32.S32 R24, R2 ;  /* 0x0000000200187245 */ /* 0x004fe20000201400 */
[----:B------:R-:W-:Y:S06]  /*28d0*/  BRA `(.L_x_11201) ;  /* 0x0000000800fc7947 */ /* 0x000fec0003800000 */
.L_x_11202:
[----:B------:R-:W2:Y:S02]  /*28e0*/  LDG.E.U16 R2, desc[UR36][R2.64] ;  /* 0x0000002402027981 */ /* 0x000ea4000c1e1500 */
[----:B--2---:R4:W0:Y:S01]  /*28f0*/  I2F.S16 R24, R2 ;  /* 0x0000000200187306 */ /* 0x0048220000101400 */
[----:B------:R-:W-:Y:S05]  /*2900*/  BRA `(.L_x_11201) ;  /* 0x0000000800f07947 */ /* 0x000fea0003800000 */
.L_x_11197:
        /* <DEDUP_REMOVED lines=8> */
.L_x_11205:
[----:B------:R-:W2:Y:S02]  /*2990*/  LDG.E.U16 R2, desc[UR36][R2.64] ;  /* 0x0000002402027981 */ /* 0x000ea4000c1e1500 */
[----:B--2---:R-:W-:Y:S01]  /*29a0*/  HADD2.F32 R24, -RZ, R2.H0_H0 ;  /* 0x20000002ff187230 */ /* 0x004fe20000004100 */
[----:B------:R-:W-:Y:S06]  /*29b0*/  BRA `(.L_x_11201) ;  /* 0x0000000800c47947 */ /* 0x000fec0003800000 */
.L_x_11204:
        /* <DEDUP_REMOVED lines=8> */
.L_x_11207:
[----:B------:R-:W2:Y:S02]  /*2a40*/  LDG.E.U16 R2, desc[UR36][R2.64] ;  /* 0x0000002402027981 */ /* 0x000ea4000c1e1500 */
[----:B--2---:R-:W-:Y:S01]  /*2a50*/  HADD2.F32 R24, -RZ, R2.H0_H0 ;  /* 0x20000002ff187230 */ /* 0x004fe20000004100 */
[----:B------:R-:W-:Y:S06]  /*2a60*/  BRA `(.L_x_11201) ;  /* 0x0000000800987947 */ /* 0x000fec0003800000 */
.L_x_11206:
[----:B------:R-:W2:Y:S01]  /*2a70*/  LDG.E.64 R2, desc[UR36][R2.64] ;  /* 0x0000002402027981 */ /* 0x000ea2000c1e1b00 */
[----:B------:R-:W-:Y:S01]  /*2a80*/  UMOV UR4, 0xf0000000 ;  /* 0xf000000000047882 */ /* 0x000fe20000000000 */
[----:B------:R-:W-:Y:S01]  /*2a90*/  UMOV UR5, 0x380fffff ;  /* 0x380fffff00057882 */ /* 0x000fe20000000000 */
[----:B--2---:R-:W0:Y:S01]  /*2aa0*/  F2F.F32.F64 R24, R2 ;  /* 0x0000000200187310 */ /* 0x004e220000301000 */
[----:B------:R-:W-:-:S14]  /*2ab0*/  DSETP.GEU.AND P0, PT, |R2|, UR4, PT ;  /* 0x0000000402007e2a */ /* 0x000fdc000bf0e200 */
[----:B0-----:R-:W-:Y:S01]  /*2ac0*/  @!P0 FMUL R24, R24, 1.175494350822287508e-38 ;  /* 0x0080000018188820 */ /* 0x001fe20000400000 */
[----:B------:R-:W-:Y:S06]  /*2ad0*/  BRA `(.L_x_11201) ;  /* 0x00000008007c7947 */ /* 0x000fec0003800000 */
.L_x_11196:
        /* <DEDUP_REMOVED lines=12> */
.L_x_11210:
[----:B------:R-:W2:Y:S01]  /*2ba0*/  LDG.E.64 R2, desc[UR36][R2.64] ;  /* 0x0000002402027981 */ /* 0x000ea2000c1e1b00 */
[----:B------:R-:W-:Y:S01]  /*2bb0*/  UMOV UR4, 0xf0000000 ;  /* 0xf000000000047882 */ /* 0x000fe20000000000 */
[----:B------:R-:W-:Y:S01]  /*2bc0*/  UMOV UR5, 0x380fffff ;  /* 0x380fffff00057882 */ /* 0x000fe20000000000 */
[----:B--2---:R-:W0:Y:S01]  /*2bd0*/  F2F.F32.F64 R24, R2 ;  /* 0x0000000200187310 */ /* 0x004e220000301000 */
[----:B------:R-:W-:-:S14]  /*2be0*/  DSETP.GEU.AND P0, PT, |R2|, UR4, PT ;  /* 0x0000000402007e2a */ /* 0x000fdc000bf0e200 */
[----:B0-----:R-:W-:Y:S01]  /*2bf0*/  @!P0 FMUL R24, R24, 1.175494350822287508e-38 ;  /* 0x0080000018188820 */ /* 0x001fe20000400000 */
[----:B------:R-:W-:Y:S06]  /*2c00*/  BRA `(.L_x_11201) ;  /* 0x0000000800307947 */ /* 0x000fec0003800000 */
.L_x_11209:
        /* <DEDUP_REMOVED lines=26> */
.L_x_11212:
        /* <DEDUP_REMOVED lines=13> */
.L_x_11211:
[----:B------:R-:W2:Y:S02]  /*2e80*/  LDG.E.U16 R2, desc[UR36][R2.64] ;  /* 0x0000002402027981 */ /* 0x000ea4000c1e1500 */
[----:B--2---:R-:W-:Y:S01]  /*2e90*/  IMAD.U32 R24, R2, 0x10000, RZ ;  /* 0x0001000002187824 */ /* 0x004fe200078e00ff */
[----:B------:R-:W-:Y:S06]  /*2ea0*/  BRA `(.L_x_11201) ;  /* 0x0000000400887947 */ /* 0x000fec0003800000 */
.L_x_11208:
        /* <DEDUP_REMOVED lines=11> */
.L_x_11215:
        /* <DEDUP_REMOVED lines=20> */
.L_x_11217:
[----:B------:R-:W-:Y:S05]  /*30a0*/  BSYNC B0 ;  /* 0x0000000000007941 */ /* 0x000fea0003800000 */
.L_x_11216:
[----:B------:R-:W-:Y:S01]  /*30b0*/  IMAD.SHL.U32 R2, R2, 0x100000, RZ ;  /* 0x0010000002027824 */ /* 0x000fe200078e00ff */
[----:B------:R-:W-:-:S04]  /*30c0*/  LEA R3, R0, 0x3b800000, 0x17 ;  /* 0x3b80000000037811 */ /* 0x000fc800078eb8ff */
[----:B------:R-:W-:Y:S01]  /*30d0*/  LOP3.LUT R24, R3, R2, R24, 0xfe, !PT ;  /* 0x0000000203187212 */ /* 0x000fe200078efe18 */
[----:B------:R-:W-:Y:S06]  /*30e0*/  BRA `(.L_x_11201) ;  /* 0x0000000000f87947 */ /* 0x000fec0003800000 */
.L_x_11214:
        /* <DEDUP_REMOVED lines=20> */
.L_x_11219:
[----:B------:R-:W-:Y:S05]  /*3230*/  BSYNC B0 ;  /* 0x0000000000007941 */ /* 0x000fea0003800000 */
.L_x_11218:
[----:B------:R-:W-:Y:S01]  /*3240*/  IMAD.SHL.U32 R2, R2, 0x200000, RZ ;  /* 0x0020000002027824 */ /* 0x000fe200078e00ff */
[----:B------:R-:W-:-:S04]  /*3250*/  LEA R3, R0, 0x37800000, 0x17 ;  /* 0x3780000000037811 */ /* 0x000fc800078eb8ff */
[----:B------:R-:W-:Y:S01]  /*3260*/  LOP3.LUT R24, R3, R2, R24, 0xfe, !PT ;  /* 0x0000000203187212 */ /* 0x000fe200078efe18 */
[----:B------:R-:W-:Y:S06]  /*3270*/  BRA `(.L_x_11201) ;  /* 0x0000000000947947 */ /* 0x000fec0003800000 */
.L_x_11213:
        /* <DEDUP_REMOVED lines=14> */
.L_x_11200:
        /* <DEDUP_REMOVED lines=16> */
.L_x_11222:
[----:B------:R-:W-:Y:S01]  /*3460*/  IMAD.MOV.U32 R24, RZ, RZ, RZ ;  /* 0x000000ffff187224 */ /* 0x000fe200078e00ff */
[----:B------:R-:W-:Y:S06]  /*3470*/  BRA `(.L_x_11201) ;  /* 0x0000000000147947 */ /* 0x000fec0003800000 */
.L_x_11221:
[----:B------:R-:W2:Y:S02]  /*3480*/  LDG.E.64 R24, desc[UR36][R2.64] ;  /* 0x0000002402187981 */ /* 0x000ea4000c1e1b00 */
[----:B--2---:R0:W1:Y:S01]  /*3490*/  I2F.U64 R24, R24 ;  /* 0x0000001800187312 */ /* 0x0040620000301000 */
[----:B------:R-:W-:Y:S05]  /*34a0*/  BRA `(.L_x_11201) ;  /* 0x0000000000087947 */ /* 0x000fea0003800000 */
.L_x_11220:
[----:B------:R-:W2:Y:S02]  /*34b0*/  LDG.E R2, desc[UR36][R2.64] ;  /* 0x0000002402027981 */ /* 0x000ea4000c1e1900 */
[----:B--2---:R-:W-:-:S07]  /*34c0*/  I2FP.F32.U32 R24, R2 ;  /* 0x0000000200187245 */ /* 0x004fce0000201000 */
.L_x_11201:
[----:B------:R-:W-:Y:S05]  /*34d0*/  BSYNC B6 ;  /* 0x0000000000067941 */ /* 0x000fea0003800000 */
.L_x_11195:
        /* <DEDUP_REMOVED lines=19> */
.L_x_11227:
[----:B------:R-:W2:Y:S02]  /*3610*/  LDG.E.U8 R0, desc[UR36][R2.64] ;  /* 0x0000002402007981 */ /* 0x000ea4000c1e1100 */
[----:B--2---:R-:W-:Y:S01]  /*3620*/  I2FP.F32.U32 R0, R0 ;  /* 0x0000000000007245 */ /* 0x004fe20000201000 */
[----:B------:R-:W-:Y:S06]  /*3630*/  BRA `(.L_x_11229) ;  /* 0x0000000c002c7947 */ /* 0x000fec0003800000 */
.L_x_11226:
        /* <DEDUP_REMOVED lines=9> */
.L_x_11231:
[----:B------:R-:W2:Y:S02]  /*36d0*/  LDG.E R0, desc[UR36][R2.64] ;  /* 0x0000002402007981 */ /* 0x000ea4000c1e1900 */
[----:B--2---:R-:W-:Y:S01]  /*36e0*/  I2FP.F32.S32 R0, R0 ;  /* 0x0000000000007245 */ /* 0x004fe20000201400 */
[----:B------:R-:W-:Y:S06]  /*36f0*/  BRA `(.L_x_11229) ;  /* 0x0000000800fc7947 */ /* 0x000fec0003800000 */
.L_x_11230:
[----:B------:R-:W2:Y:S02]  /*3700*/  LDG.E.U16 R0, desc[UR36][R2.64] ;  /* 0x0000002402007981 */ /* 0x000ea4000c1e1500 */
[----:B--2---:R-:W3:Y:S01]  /*3710*/  I2F.S16 R0, R0 ;  /* 0x0000000000007306 */ /* 0x004ee20000101400 */
[----:B------:R-:W-:Y:S05]  /*3720*/  BRA `(.L_x_11229) ;  /* 0x0000000800f07947 */ /* 0x000fea0003800000 */
.L_x_11225:
        /* <DEDUP_REMOVED lines=8> */
.L_x_11233:
[----:B------:R-:W2:Y:S02]  /*37b0*/  LDG.E.U16 R0, desc[UR36][R2.64] ;  /* 0x0000002402007981 */ /* 0x000ea4000c1e1500 */
[----:B--2---:R-:W-:Y:S01]  /*37c0*/  HADD2.F32 R0, -RZ, R0.H0_H0 ;  /* 0x20000000ff007230 */ /* 0x004fe20000004100 */
[----:B------:R-:W-:Y:S06]  /*37d0*/  BRA `(.L_x_11229) ;  /* 0x0000000800c47947 */ /* 0x000fec0003800000 */
.L_x_11232:
        /* <DEDUP_REMOVED lines=8> */
.L_x_11235:
[----:B------:R-:W2:Y:S02]  /*3860*/  LDG.E.U16 R0, desc[UR36][R2.64] ;  /* 0x0000002402007981 */ /* 0x000ea4000c1e1500 */
[----:B--2---:R-:W-:Y:S01]  /*3870*/  HADD2.F32 R0, -RZ, R0.H0_H0 ;  /* 0x20000000ff007230 */ /* 0x004fe20000004100 */
[----:B------:R-:W-:Y:S06]  /*3880*/  BRA `(.L_x_11229) ;  /* 0x0000000800987947 */ /* 0x000fec0003800000 */
.L_x_11234:
[----:B------:R-:W2:Y:S01]  /*3890*/  LDG.E.64 R2, desc[UR36][R2.64] ;  /* 0x0000002402027981 */ /* 0x000ea2000c1e1b00 */
[----:B------:R-:W-:Y:S01]  /*38a0*/  UMOV UR4, 0xf0000000 ;  /* 0xf000000000047882 */ /* 0x000fe20000000000 */
[----:B------:R-:W-:Y:S01]  /*38b0*/  UMOV UR5, 0x380fffff ;  /* 0x380fffff00057882 */ /* 0x000fe20000000000 */
[----:B--2---:R-:W0:Y:S01]  /*38c0*/  F2F.F32.F64 R0, R2 ;  /* 0x0000000200007310 */ /* 0x004e220000301000 */
[----:B------:R-:W-:-:S14]  /*38d0*/  DSETP.GEU.AND P0, PT, |R2|, UR4, PT ;  /* 0x0000000402007e2a */ /* 0x000fdc000bf0e200 */
[----:B0-----:R-:W-:Y:S01]  /*38e0*/  @!P0 FMUL R0, R0, 1.175494350822287508e-38 ;  /* 0x0080000000008820 */ /* 0x001fe20000400000 */
[----:B------:R-:W-:Y:S06]  /*38f0*/  BRA `(.L_x_11229) ;  /* 0x00000008007c7947 */ /* 0x000fec0003800000 */
.L_x_11224:
        /* <DEDUP_REMOVED lines=12> */
.L_x_11238:
[----:B------:R-:W2:Y:S01]  /*39c0*/  LDG.E.64 R2, desc[UR36][R2.64] ;  /* 0x0000002402027981 */ /* 0x000ea2000c1e1b00 */
[----:B------:R-:W-:Y:S01]  /*39d0*/  UMOV UR4, 0xf0000000 ;  /* 0xf000000000047882 */ /* 0x000fe20000000000 */
[----:B------:R-:W-:Y:S01]  /*39e0*/  UMOV UR5, 0x380fffff ;  /* 0x380fffff00057882 */ /* 0x000fe20000000000 */
[----:B--2---:R-:W0:Y:S01]  /*39f0*/  F2F.F32.F64 R0, R2 ;  /* 0x0000000200007310 */ /* 0x004e220000301000 */
[----:B------:R-:W-:-:S14]  /*3a00*/  DSETP.GEU.AND P0, PT, |R2|, UR4, PT ;  /* 0x0000000402007e2a */ /* 0x000fdc000bf0e200 */
[----:B0-----:R-:W-:Y:S01]  /*3a10*/  @!P0 FMUL R0, R0, 1.175494350822287508e-38 ;  /* 0x0080000000008820 */ /* 0x001fe20000400000 */
[----:B------:R-:W-:Y:S06]  /*3a20*/  BRA `(.L_x_11229) ;  /* 0x0000000800307947 */ /* 0x000fec0003800000 */
.L_x_11237:
        /* <DEDUP_REMOVED lines=26> */
.L_x_11240:
        /* <DEDUP_REMOVED lines=13> */
.L_x_11239:
[----:B------:R-:W2:Y:S02]  /*3ca0*/  LDG.E.U16 R0, desc[UR36][R2.64] ;  /* 0x0000002402007981 */ /* 0x000ea4000c1e1500 */
[----:B--2---:R-:W-:Y:S01]  /*3cb0*/  IMAD.U32 R0, R0, 0x10000, RZ ;  /* 0x0001000000007824 */ /* 0x004fe200078e00ff */
[----:B------:R-:W-:Y:S06]  /*3cc0*/  BRA `(.L_x_11229) ;  /* 0x0000000400887947 */ /* 0x000fec0003800000 */
.L_x_11236:
        /* <DEDUP_REMOVED lines=11> */
.L_x_11243:
        /* <DEDUP_REMOVED lines=20> */
.L_x_11245:
[----:B------:R-:W-:Y:S05]  /*3ec0*/  BSYNC B0 ;  /* 0x0000000000007941 */ /* 0x000fea0003800000 */
.L_x_11244:
[----:B------:R-:W-:Y:S01]  /*3ed0*/  LEA R3, R0, 0x3b800000, 0x17 ;  /* 0x3b80000000037811 */ /* 0x000fe200078eb8ff */
[----:B------:R-:W-:-:S05]  /*3ee0*/  IMAD.SHL.U32 R0, R2, 0x100000, RZ ;  /* 0x0010000002007824 */ /* 0x000fca00078e00ff */
[----:B------:R-:W-:Y:S01]  /*3ef0*/  LOP3.LUT R0, R3, R0, R4, 0xfe, !PT ;  /* 0x0000000003007212 */ /* 0x000fe200078efe04 */
[----:B------:R-:W-:Y:S06]  /*3f00*/  BRA `(.L_x_11229) ;  /* 0x0000000000f87947 */ /* 0x000fec0003800000 */
.L_x_11242:
        /* <DEDUP_REMOVED lines=20> */
.L_x_11247:
[----:B------:R-:W-:Y:S05]  /*4050*/  BSYNC B0 ;  /* 0x0000000000007941 */ /* 0x000fea0003800000 */
.L_x_11246:
[----:B------:R-:W-:Y:S01]  /*4060*/  LEA R3, R0, 0x37800000, 0x17 ;  /* 0x3780000000037811 */ /* 0x000fe200078eb8ff */
[----:B------:R-:W-:-:S05]  /*4070*/  IMAD.SHL.U32 R0, R2, 0x200000, RZ ;  /* 0x0020000002007824 */ /* 0x000fca00078e00ff */
[----:B------:R-:W-:Y:S01]  /*4080*/  LOP3.LUT R0, R3, R0, R4, 0xfe, !PT ;  /* 0x0000000003007212 */ /* 0x000fe200078efe04 */
[----:B------:R-:W-:Y:S06]  /*4090*/  BRA `(.L_x_11229) ;  /* 0x0000000000947947 */ /* 0x000fec0003800000 */
.L_x_11241:
        /* <DEDUP_REMOVED lines=14> */
.L_x_11228:
        /* <DEDUP_REMOVED lines=16> */
.L_x_11250:
[----:B------:R-:W-:Y:S01]  /*4280*/  IMAD.MOV.U32 R0, RZ, RZ, RZ ;  /* 0x000000ffff007224 */ /* 0x000fe200078e00ff */
[----:B------:R-:W-:Y:S06]  /*4290*/  BRA `(.L_x_11229) ;  /* 0x0000000000147947 */ /* 0x000fec0003800000 */
.L_x_11249:
[----:B------:R-:W2:Y:S02]  /*42a0*/  LDG.E.64 R2, desc[UR36][R2.64] ;  /* 0x0000002402027981 */ /* 0x000ea4000c1e1b00 */
[----:B--2---:R0:W1:Y:S01]  /*42b0*/  I2F.U64 R0, R2 ;  /* 0x0000000200007312 */ /* 0x0040620000301000 */
[----:B------:R-:W-:Y:S05]  /*42c0*/  BRA `(.L_x_11229) ;  /* 0x0000000000087947 */ /* 0x000fea0003800000 */
.L_x_11248:
[----:B------:R-:W2:Y:S02]  /*42d0*/  LDG.E R0, desc[UR36][R2.64] ;  /* 0x0000002402007981 */ /* 0x000ea4000c1e1900 */
[----:B--2---:R-:W-:-:S07]  /*42e0*/  I2FP.F32.U32 R0, R0 ;  /* 0x0000000000007245 */ /* 0x004fce0000201000 */
.L_x_11229:
[----:B------:R-:W-:Y:S05]  /*42f0*/  BSYNC B6 ;  /* 0x0000000000067941 */ /* 0x000fea0003800000 */
.L_x_11223:
[----:B01--4-:R-:W0:Y:S01]  /*4300*/  LDC.U8 R3, c[0x0][0x4f9] ;  /* 0x00013e40ff037b82 */ /* 0x013e220000000000 */
[----:B--23-5:R-:W-:-:S04]  /*4310*/  FMUL.FTZ R19, R0, R19 ;  /* 0x0000001300137220 */ /* 0x02cfc80000410000 */
[----:B------:R-:W-:Y:S01]  /*4320*/  FMUL.FTZ R24, R19, R24 ;  /* 0x0000001813187220 */ /* 0x000fe20000410000 */
        /* <DEDUP_REMOVED lines=14> */
.L_x_11254:
[----:B------:R-:W0:Y:S02]  /*4410*/  F2I.S64.TRUNC R24, R24 ;  /* 0x0000001800187311 */ /* 0x000e24000020d900 */
[----:B0-----:R-:W-:-:S05]  /*4420*/  IMAD.MOV.U32 R3, RZ, RZ, R24 ;  /* 0x000000ffff037224 */ /* 0x001fca00078e0018 */
[----:B------:R0:W-:Y:S01]  /*4430*/  STG.E.U8 desc[UR36][R16.64], R3 ;  /* 0x0000000310007986 */ /* 0x0001e2000c101124 */
[----:B------:R-:W-:Y:S05]  /*4440*/  BRA `(.L_x_11256) ;  /* 0x0000000c00407947 */ /* 0x000fea0003800000 */
.L_x_11253:
        /* <DEDUP_REMOVED lines=9> */
.L_x_11258:
[----:B------:R-:W0:Y:S02]  /*44e0*/  F2I.FTZ.TRUNC.NTZ R3, R24 ;  /* 0x0000001800037305 */ /* 0x000e24000021f100 */
[----:B0-----:R0:W-:Y:S01]  /*44f0*/  STG.E desc[UR36][R16.64], R3 ;  /* 0x0000000310007986 */ /* 0x0011e2000c101924 */
[----:B------:R-:W-:Y:S05]  /*4500*/  BRA `(.L_x_11256) ;  /* 0x0000000c00107947 */ /* 0x000fea0003800000 */
.L_x_11257:
[----:B------:R-:W0:Y:S02]  /*4510*/  F2I.FTZ.TRUNC.NTZ R3, R24 ;  /* 0x0000001800037305 */ /* 0x000e24000021f100 */
[----:B0-----:R0:W-:Y:S01]  /*4520*/  STG.E.U16 desc[UR36][R16.64], R3 ;  /* 0x0000000310007986 */ /* 0x0011e2000c101524 */
[----:B------:R-:W-:Y:S05]  /*4530*/  BRA `(.L_x_11256) ;  /* 0x0000000c00047947 */ /* 0x000fea0003800000 */
.L_x_11252:
        /* <DEDUP_REMOVED lines=8> */
.L_x_11260:
[----:B------:R-:W-:-:S05]  /*45c0*/  F2FP.F16.F32.PACK_AB R24, RZ, R24 ;  /* 0x00000018ff18723e */ /* 0x000fca00000000ff */
[----:B------:R0:W-:Y:S01]  /*45d0*/  STG.E.U16 desc[UR36][R16.64], R24 ;  /* 0x0000001810007986 */ /* 0x0001e2000c101524 */
[----:B------:R-:W-:Y:S05]  /*45e0*/  BRA `(.L_x_11256) ;  /* 0x0000000800d87947 */ /* 0x000fea0003800000 */
.L_x_11259:
        /* <DEDUP_REMOVED lines=9> */
.L_x_11262:
[----:B------:R-:W-:-:S04]  /*4680*/  F2FP.F16.F32.PACK_AB R3, RZ, R24 ;  /* 0x00000018ff03723e */ /* 0x000fc800000000ff */
[----:B------:R-:W-:-:S05]  /*4690*/  PRMT R3, R3, 0x5410, RZ ;  /* 0x0000541003037816 */ /* 0x000fca00000000ff */
[----:B------:R0:W-:Y:S01]  /*46a0*/  STG.E desc[UR36][R16.64], R3 ;  /* 0x0000000310007986 */ /* 0x0001e2000c101924 */
[----:B------:R-:W-:Y:S05]  /*46b0*/  BRA `(.L_x_11256) ;  /* 0x0000000800a47947 */ /* 0x000fea0003800000 */
.L_x_11261:
[----:B------:R-:W-:-:S06]  /*46c0*/  FMUL.FTZ R2, R24, 1 ;  /* 0x3f80000018027820 */ /* 0x000fcc0000410000 */
[----:B------:R-:W0:Y:S02]  /*46d0*/  F2F.F64.F32 R2, R2 ;  /* 0x0000000200027310 */ /* 0x000e240000201800 */
[----:B0-----:R0:W-:Y:S01]  /*46e0*/  STG.E.64 desc[UR36][R16.64], R2 ;  /* 0x0000000210007986 */ /* 0x0011e2000c101b24 */
[----:B------:R-:W-:Y:S05]  /*46f0*/  BRA `(.L_x_11256) ;  /* 0x0000000800947947 */ /* 0x000fea0003800000 */
.L_x_11251:
        /* <DEDUP_REMOVED lines=12> */
.L_x_11265:
[----:B------:R-:W-:Y:S01]  /*47c0*/  FMUL.FTZ R4, R24, 1 ;  /* 0x3f80000018047820 */ /* 0x000fe20000410000 */
[----:B------:R-:W-:-:S05]  /*47d0*/  CS2R R6, SRZ ;  /* 0x0000000000067805 */ /* 0x000fca000001ff00 */
[----:B------:R-:W0:Y:S02]  /*47e0*/  F2F.F64.F32 R4, R4 ;  /* 0x0000000400047310 */ /* 0x000e240000201800 */
[----:B0-----:R0:W-:Y:S01]  /*47f0*/  STG.E.128 desc[UR36][R16.64], R4 ;  /* 0x0000000410007986 */ /* 0x0011e2000c101d24 */
[----:B------:R-:W-:Y:S05]  /*4800*/  BRA `(.L_x_11256) ;  /* 0x0000000800507947 */ /* 0x000fea0003800000 */
.L_x_11264:
        /* <DEDUP_REMOVED lines=20> */
.L_x_11269:
[----:B------:R-:W-:Y:S05]  /*4950*/  BSYNC B0 ;  /* 0x0000000000007941 */ /* 0x000fea0003800000 */
.L_x_11268:
[----:B------:R-:W-:-:S05]  /*4960*/  LOP3.LUT R5, R0, R5, RZ, 0xfc, !PT ;  /* 0x0000000500057212 */ /* 0x000fca00078efcff */
[----:B------:R0:W-:Y:S01]  /*4970*/  STG.E.U8 desc[UR36][R16.64], R5 ;  /* 0x0000000510007986 */ /* 0x0001e2000c101124 */
[----:B------:R-:W-:Y:S05]  /*4980*/  BRA `(.L_x_11256) ;  /* 0x0000000400f07947 */ /* 0x000fea0003800000 */
.L_x_11267:
        /* <DEDUP_REMOVED lines=12> */
.L_x_11271:
[----:B------:R-:W-:Y:S01]  /*4a50*/  IMAD.MOV.U32 R0, RZ, RZ, 0x7f ;  /* 0x0000007fff007424 */ /* 0x000fe200078e00ff */
[----:B------:R-:W-:-:S04]  /*4a60*/  ISETP.GT.U32.AND P0, PT, R2, 0x7f800000, PT ;  /* 0x7f8000000200780c */ /* 0x000fc80003f04070 */
[----:B------:R-:W-:-:S09]  /*4a70*/  SEL R0, R0, 0x7c, P0 ;  /* 0x0000007c00007807 */ /* 0x000fd20000000000 */
.L_x_11272:
[----:B------:R-:W-:Y:S05]  /*4a80*/  BSYNC B0 ;  /* 0x0000000000007941 */ /* 0x000fea0003800000 */
.L_x_11270:
[----:B------:R-:W-:-:S04]  /*4a90*/  LOP3.LUT R24, R24, 0x80000000, RZ, 0xc0, !PT ;  /* 0x8000000018187812 */ /* 0x000fc800078ec0ff */
[----:B------:R-:W-:-:S04]  /*4aa0*/  SHF.R.U32.HI R3, RZ, 0x18, R24 ;  /* 0x00000018ff037819 */ /* 0x000fc80000011618 */
[----:B------:R-:W-:-:S05]  /*4ab0*/  LOP3.LUT R3, R0, R3, RZ, 0xfc, !PT ;  /* 0x0000000300037212 */ /* 0x000fca00078efcff */
[----:B------:R0:W-:Y:S01]  /*4ac0*/  STG.E.U8 desc[UR36][R16.64], R3 ;  /* 0x0000000310007986 */ /* 0x0001e2000c101124 */
[----:B------:R-:W-:Y:S05]  /*4ad0*/  BRA `(.L_x_11256) ;  /* 0x00000004009c7947 */ /* 0x000fea0003800000 */
.L_x_11266:
[----:B------:R-:W-:-:S05]  /*4ae0*/  F2FP.BF16.F32.PACK_AB R24, RZ, R24 ;  /* 0x00000018ff18723e */ /* 0x000fca00000010ff */
[----:B------:R0:W-:Y:S01]  /*4af0*/  STG.E.U16 desc[UR36][R16.64], R24 ;  /* 0x0000001810007986 */ /* 0x0001e2000c101524 */
[----:B------:R-:W-:Y:S05]  /*4b00*/  BRA `(.L_x_11256) ;  /* 0x0000000400907947 */ /* 0x000fea0003800000 */
.L_x_11263:
        /* <DEDUP_REMOVED lines=11> */
.L_x_11275:
        /* <DEDUP_REMOVED lines=16> */
.L_x_11278:
[----:B------:R-:W-:-:S04]  /*4cc0*/  LOP3.LUT R24, R24, 0x80000000, RZ, 0xc0, !PT ;  /* 0x8000000018187812 */ /* 0x000fc800078ec0ff */
[----:B------:R-:W-:-:S04]  /*4cd0*/  SHF.R.U32.HI R3, RZ, 0x18, R24 ;  /* 0x00000018ff037819 */ /* 0x000fc80000011618 */
[----:B------:R-:W-:-:S04]  /*4ce0*/  LOP3.LUT R0, R0, R3, RZ, 0xfc, !PT ;  /* 0x0000000300007212 */ /* 0x000fc800078efcff */
[----:B------:R-:W-:-:S07]  /*4cf0*/  PRMT R8, R0, 0x7610, R8 ;  /* 0x0000761000087816 */ /* 0x000fce0000000008 */
.L_x_11277:
[----:B------:R-:W-:Y:S05]  /*4d00*/  BSYNC B0 ;  /* 0x0000000000007941 */ /* 0x000fea0003800000 */
.L_x_11276:
[----:B------:R0:W-:Y:S01]  /*4d10*/  STG.E.U8 desc[UR36][R16.64], R8 ;  /* 0x0000000810007986 */ /* 0x0001e2000c101124 */
[----:B------:R-:W-:Y:S05]  /*4d20*/  BRA `(.L_x_11256) ;  /* 0x0000000400087947 */ /* 0x000fea0003800000 */
.L_x_11274:
        /* <DEDUP_REMOVED lines=16> */
.L_x_11281:
[----:B------:R-:W-:-:S04]  /*4e30*/  LOP3.LUT R24, R24, 0x80000000, RZ, 0xc0, !PT ;  /* 0x8000000018187812 */ /* 0x000fc800078ec0ff */
[----:B------:R-:W-:-:S04]  /*4e40*/  SHF.R.U32.HI R3, RZ, 0x18, R24 ;  /* 0x00000018ff037819 */ /* 0x000fc80000011618 */
[----:B------:R-:W-:-:S04]  /*4e50*/  LOP3.LUT R0, R0, R3, RZ, 0xfc, !PT ;  /* 0x0000000300007212 */ /* 0x000fc800078efcff */
[----:B------:R-:W-:-:S07]  /*4e60*/  PRMT R8, R0, 0x7610, R8 ;  /* 0x0000761000087816 */ /* 0x000fce0000000008 */
.L_x_11280:
[----:B------:R-:W-:Y:S05]  /*4e70*/  BSYNC B0 ;  /* 0x0000000000007941 */ /* 0x000fea0003800000 */
.L_x_11279:
[----:B------:R3:W-:Y:S01]  /*4e80*/  STG.E.U8 desc[UR36][R16.64], R8 ;  /* 0x0000000810007986 */ /* 0x0007e2000c101124 */
[----:B------:R-:W-:Y:S05]  /*4e90*/  BRA `(.L_x_11256) ;  /* 0x0000000000ac7947 */ /* 0x000fea0003800000 */
.L_x_11273:
        /* <DEDUP_REMOVED lines=21> */
.L_x_11255:
        /* <DEDUP_REMOVED lines=16> */
.L_x_11284:
[----:B------:R-:W-:Y:S05]  /*50f0*/  BRA `(.L_x_11256) ;  /* 0x0000000000147947 */ /* 0x000fea0003800000 */
.L_x_11283:
[----:B------:R-:W0:Y:S02]  /*5100*/  F2I.U64.TRUNC R24, R24 ;  /* 0x0000001800187311 */ /* 0x000e24000020d800 */
[----:B0-----:R2:W-:Y:S01]  /*5110*/  STG.E.64 desc[UR36][R16.64], R24 ;  /* 0x0000001810007986 */ /* 0x0015e2000c101b24 */
[----:B------:R-:W-:Y:S05]  /*5120*/  BRA `(.L_x_11256) ;  /* 0x0000000000087947 */ /* 0x000fea0003800000 */
.L_x_11282:
[----:B------:R-:W0:Y:S02]  /*5130*/  F2I.FTZ.U32.TRUNC.NTZ R3, R24 ;  /* 0x0000001800037305 */ /* 0x000e24000021f000 */
[----:B0-----:R0:W-:Y:S02]  /*5140*/  STG.E desc[UR36][R16.64], R3 ;  /* 0x0000000310007986 */ /* 0x0011e4000c101924 */
.L_x_11256:
[----:B------:R-:W-:-:S04]  /*5150*/  IMAD R18, R23, 0x200, R18 ;  /* 0x0000020017127824 */ /* 0x000fc800078e0212 */
[----:B------:R-:W-:-:S07]  /*5160*/  VIADD R19, R18, 0x80 ;  /* 0x0000008012137836 */ /* 0x000fce0000000000 */
.L_x_11165:
[----:B------:R-:W-:Y:S05]  /*5170*/  BSYNC B7 ;  /* 0x0000000000077941 */ /* 0x000fea0003800000 */
.L_x_11164:
[----:B------:R-:W-:Y:S01]  /*5180*/  ULDC UR4, c[0x0][0x210] ;  /* 0x0000840000047ab9 */ /* 0x000fe20000000800 */
[----:B------:R-:W-:Y:S01]  /*5190*/  BSSY B7, `(.L_x_11285) ;  /* 0x000050e000077945 */ /* 0x000fe20003800000 */
[----:B------:R-:W-:-:S13]  /*51a0*/  ISETP.GE.AND P0, PT, R19, UR4, PT ;  /* 0x0000000413007c0c */ /* 0x000fda000bf06270 */
[----:B------:R-:W-:Y:S05]  /*51b0*/  @P0 BRA `(.L_x_11286) ;  /* 0x00000050002c0947 */ /* 0x000fea0003800000 */
[----:B0-----:R-:W0:Y:S01]  /*51c0*/  LDC R6, c[0x0][0x218] ;  /* 0x00008600ff067b82 */ /* 0x001e220000000800 */
[----:B------:R-:W-:Y:S02]  /*51d0*/  IMAD.MOV.U32 R18, RZ, RZ, RZ ;  /* 0x000000ffff127224 */ /* 0x000fe400078e00ff */
        /* <DEDUP_REMOVED lines=378> */
.L_x_11287:
        /* <DEDUP_REMOVED lines=22> */
.L_x_11292:
[----:B------:R-:W2:Y:S02]  /*6ae0*/  LDG.E.U8 R2, desc[UR36][R2.64] ;  /* 0x0000002402027981 */ /* 0x000ea4000c1e1100 */
[----:B--2---:R-:W-:Y:S01]  /*6af0*/  I2FP.F32.U32 R22, R2 ;  /* 0x0000000200167245 */ /* 0x004fe20000201000 */
[----:B------:R-:W-:Y:S06]  /*6b00*/  BRA `(.L_x_11294) ;  /* 0x0000000c002c7947 */ /* 0x000fec0003800000 */
.L_x_11291:
        /* <DEDUP_REMOVED lines=9> */
.L_x_11296:
[----:B------:R-:W2:Y:S02]  /*6ba0*/  LDG.E R2, desc[UR36][R2.64] ;  /* 0x0000002402027981 */ /* 0x000ea4000c1e1900 */
[----:B--2---:R-:W-:Y:S01]  /*6bb0*/  I2FP.F32.S32 R22, R2 ;  /* 0x0000000200167245 */ /* 0x004fe20000201400 */
[----:B------:R-:W-:Y:S06]  /*6bc0*/  BRA `(.L_x_11294) ;  /* 0x0000000800fc7947 */ /* 0x000fec0003800000 */
.L_x_11295:
[----:B------:R-:W2:Y:S02]  /*6bd0*/  LDG.E.U16 R2, desc[UR36][R2.64] ;  /* 0x0000002402027981 */ /* 0x000ea4000c1e1500 */
[----:B--2---:R0:W1:Y:S01]  /*6be0*/  I2F.S16 R22, R2 ;  /* 0x0000000200167306 */ /* 0x0040620000101400 */
[----:B------:R-:W-:Y:S05]  /*6bf0*/  BRA `(.L_x_11294) ;  /* 0x0000000800f07947 */ /* 0x000fea0003800000 */
.L_x_11290:
        /* <DEDUP_REMOVED lines=8> */
.L_x_11298:
[----:B------:R-:W2:Y:S02]  /*6c80*/  LDG.E.U16 R2, desc[UR36][R2.64] ;  /* 0x0000002402027981 */ /* 0x000ea4000c1e1500 */
[----:B--2---:R-:W-:Y:S01]  /*6c90*/  HADD2.F32 R22, -RZ, R2.H0_H0 ;  /* 0x20000002ff167230 */ /* 0x004fe20000004100 */
[----:B------:R-:W-:Y:S06]  /*6ca0*/  BRA `(.L_x_11294) ;  /* 0x0000000800c47947 */ /* 0x000fec0003800000 */
.L_x_11297:
        /* <DEDUP_REMOVED lines=8> */
.L_x_11300:
[----:B------:R-:W2:Y:S02]  /*6d30*/  LDG.E.U16 R2, desc[UR36][R2.64] ;  /* 0x0000002402027981 */ /* 0x000ea4000c1e1500 */
[----:B--2---:R-:W-:Y:S01]  /*6d40*/  HADD2.F32 R22, -RZ, R2.H0_H0 ;  /* 0x20000002ff167230 */ /* 0x004fe20000004100 */
[----:B------:R-:W-:Y:S06]  /*6d50*/  BRA `(.L_x_11294) ;  /* 0x0000000800987947 */ /* 0x000fec0003800000 */
.L_x_11299:
[----:B------:R-:W2:Y:S01]  /*6d60*/  LDG.E.64 R2, desc[UR36][R2.64] ;  /* 0x0000002402027981 */ /* 0x000ea2000c1e1b00 */
[----:B------:R-:W-:Y:S01]  /*6d70*/  UMOV UR4, 0xf0000000 ;  /* 0xf000000000047882 */ /* 0x000fe20000000000 */
[----:B------:R-:W-:Y:S01]  /*6d80*/  UMOV UR5, 0x380fffff ;  /* 0x380fffff00057882 */ /* 0x000fe20000000000 */
[----:B--2---:R-:W0:Y:S01]  /*6d90*/  F2F.F32.F64 R22, R2 ;  /* 0x0000000200167310 */ /* 0x004e220000301000 */
[----:B------:R-:W-:-:S14]  /*6da0*/  DSETP.GEU.AND P0, PT, |R2|, UR4, PT ;  /* 0x0000000402007e2a */ /* 0x000fdc000bf0e200 */
[----:B0-----:R-:W-:Y:S01]  /*6db0*/  @!P0 FMUL R22, R22, 1.175494350822287508e-38 ;  /* 0x0080000016168820 */ /* 0x001fe20000400000 */
[----:B------:R-:W-:Y:S06]  /*6dc0*/  BRA `(.L_x_11294) ;  /* 0x00000008007c7947 */ /* 0x000fec0003800000 */
.L_x_11289:
        /* <DEDUP_REMOVED lines=12> */
.L_x_11303:
[----:B------:R-:W2:Y:S01]  /*6e90*/  LDG.E.64 R2, desc[UR36][R2.64] ;  /* 0x0000002402027981 */ /* 0x000ea2000c1e1b00 */
[----:B------:R-:W-:Y:S01]  /*6ea0*/  UMOV UR4, 0xf0000000 ;  /* 0xf000000000047882 */ /* 0x000fe20000000000 */
[----:B------:R-:W-:Y:S01]  /*6eb0*/  UMOV UR5, 0x380fffff ;  /* 0x380fffff00057882 */ /* 0x000fe20000000000 */
[----:B--2---:R-:W0:Y:S01]  /*6ec0*/  F2F.F32.F64 R22, R2 ;  /* 0x0000000200167310 */ /* 0x004e220000301000 */
[----:B------:R-:W-:-:S14]  /*6ed0*/  DSETP.GEU.AND P0, PT, |R2|, UR4, PT ;  /* 0x0000000402007e2a */ /* 0x000fdc000bf0e200 */
[----:B0-----:R-:W-:Y:S01]  /*6ee0*/  @!P0 FMUL R22, R22, 1.175494350822287508e-38 ;  /* 0x0080000016168820 */ /* 0x001fe20000400000 */
[----:B------:R-:W-:Y:S06]  /*6ef0*/  BRA `(.L_x_11294) ;  /* 0x0000000800307947 */ /* 0x000fec0003800000 */
.L_x_11302:
        /* <DEDUP_REMOVED lines=26> */
.L_x_11305:
        /* <DEDUP_REMOVED lines=13> */
.L_x_11304:
[----:B------:R-:W2:Y:S02]  /*7170*/  LDG.E.U16 R2, desc[UR36][R2.64] ;  /* 0x0000002402027981 */ /* 0x000ea4000c1e1500 */
[----:B--2---:R-:W-:Y:S01]  /*7180*/  IMAD.U32 R22, R2, 0x10000, RZ ;  /* 0x0001000002167824 */ /* 0x004fe200078e00ff */
[----:B------:R-:W-:Y:S06]  /*7190*/  BRA `(.L_x_11294) ;  /* 0x0000000400887947 */ /* 0x000fec0003800000 */
.L_x_11301:
        /* <DEDUP_REMOVED lines=11> */
.L_x_11308:
        /* <DEDUP_REMOVED lines=20> */
.L_x_11310:
[----:B------:R-:W-:Y:S05]  /*7390*/  BSYNC B0 ;  /* 0x0000000000007941 */ /* 0x000fea0003800000 */
.L_x_11309:
[----:B------:R-:W-:Y:S01]  /*73a0*/  IMAD.SHL.U32 R2, R2, 0x100000, RZ ;  /* 0x0010000002027824 */ /* 0x000fe200078e00ff */
[----:B------:R-:W-:-:S04]  /*73b0*/  LEA R3, R0, 0x3b800000, 0x17 ;  /* 0x3b80000000037811 */ /* 0x000fc800078eb8ff */
[----:B------:R-:W-:Y:S01]  /*73c0*/  LOP3.LUT R22, R3, R2, R22, 0xfe, !PT ;  /* 0x0000000203167212 */ /* 0x000fe200078efe16 */
[----:B------:R-:W-:Y:S06]  /*73d0*/  BRA `(.L_x_11294) ;  /* 0x0000000000f87947 */ /* 0x000fec0003800000 */
.L_x_11307:
        /* <DEDUP_REMOVED lines=20> */
.L_x_11312:
[----:B------:R-:W-:Y:S05]  /*7520*/  BSYNC B0 ;  /* 0x0000000000007941 */ /* 0x000fea0003800000 */
.L_x_11311:
[----:B------:R-:W-:Y:S01]  /*7530*/  IMAD.SHL.U32 R2, R2, 0x200000, RZ ;  /* 0x0020000002027824 */ /* 0x000fe200078e00ff */
[----:B------:R-:W-:-:S04]  /*7540*/  LEA R3, R0, 0x37800000, 0x17 ;  /* 0x3780000000037811 */ /* 0x000fc800078eb8ff */
[----:B------:R-:W-:Y:S01]  /*7550*/  LOP3.LUT R22, R3, R2, R22, 0xfe, !PT ;  /* 0x0000000203167212 */ /* 0x000fe200078efe16 */
[----:B------:R-:W-:Y:S06]  /*7560*/  BRA `(.L_x_11294) ;  /* 0x0000000000947947 */ /* 0x000fec0003800000 */
.L_x_11306:
        /* <DEDUP_REMOVED lines=14> */
.L_x_11293:
        /* <DEDUP_REMOVED lines=16> */
.L_x_11315:
[----:B------:R-:W-:Y:S01]  /*7750*/  IMAD.MOV.U32 R22, RZ, RZ, RZ ;  /* 0x000000ffff167224 */ /* 0x000fe200078e00ff */
[----:B------:R-:W-:Y:S06]  /*7760*/  BRA `(.L_x_11294) ;  /* 0x0000000000147947 */ /* 0x000fec0003800000 */
.L_x_11314:
[----:B------:R-:W2:Y:S02]  /*7770*/  LDG.E.64 R2, desc[UR36][R2.64] ;  /* 0x0000002402027981 */ /* 0x000ea4000c1e1b00 */
[----:B--2---:R0:W1:Y:S01]  /*7780*/  I2F.U64 R22, R2 ;  /* 0x0000000200167312 */ /* 0x0040620000301000 */
[----:B------:R-:W-:Y:S05]  /*7790*/  BRA `(.L_x_11294) ;  /* 0x0000000000087947 */ /* 0x000fea0003800000 */
.L_x_11313:
[----:B------:R-:W2:Y:S02]  /*77a0*/  LDG.E R2, desc[UR36][R2.64] ;  /* 0x0000002402027981 */ /* 0x000ea4000c1e1900 */
[----:B--2---:R-:W-:-:S07]  /*77b0*/  I2FP.F32.U32 R22, R2 ;  /* 0x0000000200167245 */ /* 0x004fce0000201000 */
.L_x_11294:
[----:B------:R-:W-:Y:S05]  /*77c0*/  BSYNC B6 ;  /* 0x0000000000067941 */ /* 0x000fea0003800000 */
.L_x_11288:
        /* <DEDUP_REMOVED lines=19> */
.L_x_11320:
[----:B------:R-:W2:Y:S02]  /*7900*/  LDG.E.U8 R2, desc[UR36][R2.64] ;  /* 0x0000002402027981 */ /* 0x000ea4000c1e1100 */
[----:B--2---:R-:W-:Y:S01]  /*7910*/  I2FP.F32.U32 R23, R2 ;  /* 0x0000000200177245 */ /* 0x004fe20000201000 */
[----:B------:R-:W-:Y:S06]  /*7920*/  BRA `(.L_x_11322) ;  /* 0x0000000c002c7947 */ /* 0x000fec0003800000 */
.L_x_11319:
        /* <DEDUP_REMOVED lines=9> */
.L_x_11324:
[----:B------:R-:W2:Y:S02]  /*79c0*/  LDG.E R2, desc[UR36][R2.64] ;  /* 0x0000002402027981 */ /* 0x000ea4000c1e1900 */
[----:B--2---:R-:W-:Y:S01]  /*79d0*/  I2FP.F32.S32 R23, R2 ;  /* 0x0000000200177245 */ /* 0x004fe20000201400 */
[----:B------:R-:W-:Y:S06]  /*79e0*/  BRA `(.L_x_11322) ;  /* 0x0000000800fc7947 */ /* 0x000fec0003800000 */
.L_x_11323:
[----:B------:R-:W2:Y:S02]  /*79f0*/  LDG.E.U16 R2, desc[UR36][R2.64] ;  /* 0x0000002402027981 */ /* 0x000ea4000c1e1500 */
[----:B--2---:R0:W1:Y:S01]  /*7a00*/  I2F.S16 R23, R2 ;  /* 0x0000000200177306 */ /* 0x0040620000101400 */
[----:B------:R-:W-:Y:S05]  /*7a10*/  BRA `(.L_x_11322) ;  /* 0x0000000800f07947 */ /* 0x000fea0003800000 */
.L_x_11318:
        /* <DEDUP_REMOVED lines=8> */
.L_x_11326:
[----:B------:R-:W2:Y:S02]  /*7aa0*/  LDG.E.U16 R2, desc[UR36][R2.64] ;  /* 0x0000002402027981 */ /* 0x000ea4000c1e1500 */
[----:B--2---:R-:W-:Y:S01]  /*7ab0*/  HADD2.F32 R23, -RZ, R2.H0_H0 ;  /* 0x20000002ff177230 */ /* 0x004fe20000004100 */
[----:B------:R-:W-:Y:S06]  /*7ac0*/  BRA `(.L_x_11322) ;  /* 0x0000000800c47947 */ /* 0x000fec0003800000 */
.L_x_11325:
        /* <DEDUP_REMOVED lines=8> */
.L_x_11328:
[----:B------:R-:W2:Y:S02]  /*7b50*/  LDG.E.U16 R2, desc[UR36][R2.64] ;  /* 0x0000002402027981 */ /* 0x000ea4000c1e1500 */
[----:B--2---:R-:W-:Y:S01]  /*7b60*/  HADD2.F32 R23, -RZ, R2.H0_H0 ;  /* 0x20000002ff177230 */ /* 0x004fe20000004100 */
[----:B------:R-:W-:Y:S06]  /*7b70*/  BRA `(.L_x_11322) ;  /* 0x0000000800987947 */ /* 0x000fec0003800000 */
.L_x_11327:
[----:B------:R-:W2:Y:S01]  /*7b80*/  LDG.E.64 R2, desc[UR36][R2.64] ;  /* 0x0000002402027981 */ /* 0x000ea2000c1e1b00 */
[----:B------:R-:W-:Y:S01]  /*7b90*/  UMOV UR4, 0xf0000000 ;  /* 0xf000000000047882 */ /* 0x000fe20000000000 */
[----:B------:R-:W-:Y:S01]  /*7ba0*/  UMOV UR5, 0x380fffff ;  /* 0x380fffff00057882 */ /* 0x000fe20000000000 */
[----:B--2---:R-:W0:Y:S01]  /*7bb0*/  F2F.F32.F64 R23, R2 ;  /* 0x0000000200177310 */ /* 0x004e220000301000 */
[----:B------:R-:W-:-:S14]  /*7bc0*/  DSETP.GEU.AND P0, PT, |R2|, UR4, PT ;  /* 0x0000000402007e2a */ /* 0x000fdc000bf0e200 */
[----:B0-----:R-:W-:Y:S01]  /*7bd0*/  @!P0 FMUL R23, R23, 1.175494350822287508e-38 ;  /* 0x0080000017178820 */ /* 0x001fe20000400000 */
[----:B------:R-:W-:Y:S06]  /*7be0*/  BRA `(.L_x_11322) ;  /* 0x00000008007c7947 */ /* 0x000fec0003800000 */
.L_x_11317:
        /* <DEDUP_REMOVED lines=12> */
.L_x_11331:
[----:B------:R-:W2:Y:S01]  /*7cb0*/  LDG.E.64 R2, desc[UR36][R2.64] ;  /* 0x0000002402027981 */ /* 0x000ea2000c1e1b00 */
[----:B------:R-:W-:Y:S01]  /*7cc0*/  UMOV UR4, 0xf0000000 ;  /* 0xf000000000047882 */ /* 0x000fe20000000000 */
[----:B------:R-:W-:Y:S01]  /*7cd0*/  UMOV UR5, 0x380fffff ;  /* 0x380fffff00057882 */ /* 0x000fe20000000000 */
[----:B--2---:R-:W0:Y:S01]  /*7ce0*/  F2F.F32.F64 R23, R2 ;  /* 0x0000000200177310 */ /* 0x004e220000301000 */
[----:B------:R-:W-:-:S14]  /*7cf0*/  DSETP.GEU.AND P0, PT, |R2|, UR4, PT ;  /* 0x0000000402007e2a */ /* 0x000fdc000bf0e200 */
[----:B0-----:R-:W-:Y:S01]  /*7d00*/  @!P0 FMUL R23, R23, 1.175494350822287508e-38 ;  /* 0x0080000017178820 */ /* 0x001fe20000400000 */
[----:B------:R-:W-:Y:S06]  /*7d10*/  BRA `(.L_x_11322) ;  /* 0x0000000800307947 */ /* 0x000fec0003800000 */
.L_x_11330:
        /* <DEDUP_REMOVED lines=26> */
.L_x_11333:
        /* <DEDUP_REMOVED lines=13> */
.L_x_11332:
[----:B------:R-:W2:Y:S02]  /*7f90*/  LDG.E.U16 R2, desc[UR36][R2.64] ;  /* 0x0000002402027981 */ /* 0x000ea4000c1e1500 */
[----:B--2---:R-:W-:Y:S01]  /*7fa0*/  IMAD.U32 R23, R2, 0x10000, RZ ;  /* 0x0001000002177824 */ /* 0x004fe200078e00ff */
[----:B------:R-:W-:Y:S06]  /*7fb0*/  BRA `(.L_x_11322) ;  /* 0x0000000400887947 */ /* 0x000fec0003800000 */
.L_x_11329:
        /* <DEDUP_REMOVED lines=11> */
.L_x_11336:
        /* <DEDUP_REMOVED lines=20> */
.L_x_11338:
[----:B------:R-:W-:Y:S05]  /*81b0*/  BSYNC B0 ;  /* 0x0000000000007941 */ /* 0x000fea0003800000 */
.L_x_11337:
[----:B------:R-:W-:Y:S01]  /*81c0*/  IMAD.SHL.U32 R2, R2, 0x100000, RZ ;  /* 0x0010000002027824 */ /* 0x000fe200078e00ff */
[----:B------:R-:W-:-:S04]  /*81d0*/  LEA R0, R0, 0x3b800000, 0x17 ;  /* 0x3b80000000007811 */ /* 0x000fc800078eb8ff */
[----:B------:R-:W-:Y:S01]  /*81e0*/  LOP3.LUT R23, R0, R2, R23, 0xfe, !PT ;  /* 0x0000000200177212 */ /* 0x000fe200078efe17 */
[----:B------:R-:W-:Y:S06]  /*81f0*/  BRA `(.L_x_11322) ;  /* 0x0000000000f87947 */ /* 0x000fec0003800000 */
.L_x_11335:
        /* <DEDUP_REMOVED lines=20> */
.L_x_11340:
[----:B------:R-:W-:Y:S05]  /*8340*/  BSYNC B0 ;  /* 0x0000000000007941 */ /* 0x000fea0003800000 */
.L_x_11339:
[----:B------:R-:W-:Y:S01]  /*8350*/  IMAD.SHL.U32 R2, R2, 0x200000, RZ ;  /* 0x0020000002027824 */ /* 0x000fe200078e00ff */
[----:B------:R-:W-:-:S04]  /*8360*/  LEA R0, R0, 0x37800000, 0x17 ;  /* 0x3780000000007811 */ /* 0x000fc800078eb8ff */
[----:B------:R-:W-:Y:S01]  /*8370*/  LOP3.LUT R23, R0, R2, R23, 0xfe, !PT ;  /* 0x0000000200177212 */ /* 0x000fe200078efe17 */
[----:B------:R-:W-:Y:S06]  /*8380*/  BRA `(.L_x_11322) ;  /* 0x0000000000947947 */ /* 0x000fec0003800000 */
.L_x_11334:
        /* <DEDUP_REMOVED lines=14> */
.L_x_11321:
        /* <DEDUP_REMOVED lines=16> */
.L_x_11343:
[----:B------:R-:W-:Y:S01]  /*8570*/  IMAD.MOV.U32 R23, RZ, RZ, RZ ;  /* 0x000000ffff177224 */ /* 0x000fe200078e00ff */
[----:B------:R-:W-:Y:S06]  /*8580*/  BRA `(.L_x_11322) ;  /* 0x0000000000147947 */ /* 0x000fec0003800000 */
.L_x_11342:
[----:B------:R-:W2:Y:S02]  /*8590*/  LDG.E.64 R2, desc[UR36][R2.64] ;  /* 0x0000002402027981 */ /* 0x000ea4000c1e1b00 */
[----:B--2---:R0:W1:Y:S01]  /*85a0*/  I2F.U64 R23, R2 ;  /* 0x0000000200177312 */ /* 0x0040620000301000 */
[----:B------:R-:W-:Y:S05]  /*85b0*/  BRA `(.L_x_11322) ;  /* 0x0000000000087947 */ /* 0x000fea0003800000 */
.L_x_11341:
[----:B------:R-:W2:Y:S02]  /*85c0*/  LDG.E R2, desc[UR36][R2.64] ;  /* 0x0000002402027981 */ /* 0x000ea4000c1e1900 */
[----:B--2---:R-:W-:-:S07]  /*85d0*/  I2FP.F32.U32 R23, R2 ;  /* 0x0000000200177245 */ /* 0x004fce0000201000 */
.L_x_11322:
[----:B------:R-:W-:Y:S05]  /*85e0*/  BSYNC B6 ;  /* 0x0000000000067941 */ /* 0x000fea0003800000 */
.L_x_11316:
[----:B------:R-:W3:Y:S01]  /*85f0*/  LDC.U8 R4, c[0x0][0x4fc] ;  /* 0x00013f00ff047b82 */ /* 0x000ee20000000000 */
[----:B------:R-:W-:Y:S01]  /*8600*/  ULDC.64 UR4, c[0x0][0x4f0] ;  /* 0x00013c0000047ab9 */ /* 0x000fe20000000a00 */
[----:B------:R-:W-:Y:S01]  /*8610*/  BSSY B6, `(.L_x_11344) ;  /* 0x00000df000067945 */ /* 0x000fe20003800000 */
[----:B0-2---:R-:W-:-:S05]  /*8620*/  IADD3 R2, P0, R18, UR4, RZ ;  /* 0x0000000412027c10 */ /* 0x005fca000ff1e0ff */
        /* <DEDUP_REMOVED lines=15> */
.L_x_11348:
[----:B------:R-:W2:Y:S02]  /*8720*/  LDG.E.U8 R2, desc[UR36][R2.64] ;  /* 0x0000002402027981 */ /* 0x000ea4000c1e1100 */
[----:B--2---:R-:W-:Y:S01]  /*8730*/  I2FP.F32.U32 R5, R2 ;  /* 0x0000000200057245 */ /* 0x004fe20000201000 */
[----:B------:R-:W-:Y:S06]  /*8740*/  BRA `(.L_x_11350) ;  /* 0x0000000c002c7947 */ /* 0x000fec0003800000 */
.L_x_11347:
        /* <DEDUP_REMOVED lines=9> */
.L_x_11352:
[----:B------:R-:W2:Y:S02]  /*87e0*/  LDG.E R2, desc[UR36][R2.64] ;  /* 0x0000002402027981 */ /* 0x000ea4000c1e1900 */
[----:B--2---:R-:W-:Y:S01]  /*87f0*/  I2FP.F32.S32 R5, R2 ;  /* 0x0000000200057245 */ /* 0x004fe20000201400 */
[----:B------:R-:W-:Y:S06]  /*8800*/  BRA `(.L_x_11350) ;  /* 0x0000000800fc7947 */ /* 0x000fec0003800000 */
.L_x_11351:
[----:B------:R-:W2:Y:S02]  /*8810*/  LDG.E.U16 R2, desc[UR36][R2.64] ;  /* 0x0000002402027981 */ /* 0x000ea4000c1e1500 */
[----:B--2---:R0:W2:Y:S01]  /*8820*/  I2F.S16 R5, R2 ;  /* 0x0000000200057306 */ /* 0x0040a20000101400 */
[----:B------:R-:W-:Y:S05]  /*8830*/  BRA `(.L_x_11350) ;  /* 0x0000000800f07947 */ /* 0x000fea0003800000 */
.L_x_11346:
        /* <DEDUP_REMOVED lines=8> */
.L_x_11354:
[----:B------:R-:W2:Y:S02]  /*88c0*/  LDG.E.U16 R2, desc[UR36][R2.64] ;  /* 0x0000002402027981 */ /* 0x000ea4000c1e1500 */
[----:B--2---:R-:W-:Y:S01]  /*88d0*/  HADD2.F32 R5, -RZ, R2.H0_H0 ;  /* 0x20000002ff057230 */ /* 0x004fe20000004100 */
[----:B------:R-:W-:Y:S06]  /*88e0*/  BRA `(.L_x_11350) ;  /* 0x0000000800c47947 */ /* 0x000fec0003800000 */
.L_x_11353:
        /* <DEDUP_REMOVED lines=8> */
.L_x_11356:
[----:B------:R-:W2:Y:S02]  /*8970*/  LDG.E.U16 R2, desc[UR36][R2.64] ;  /* 0x0000002402027981 */ /* 0x000ea4000c1e1500 */
[----:B--2---:R-:W-:Y:S01]  /*8980*/  HADD2.F32 R5, -RZ, R2.H0_H0 ;  /* 0x20000002ff057230 */ /* 0x004fe20000004100 */
[----:B------:R-:W-:Y:S06]  /*8990*/  BRA `(.L_x_11350) ;  /* 0x0000000800987947 */ /* 0x000fec0003800000 */
.L_x_11355:
[----:B------:R-:W2:Y:S01]  /*89a0*/  LDG.E.64 R2, desc[UR36][R2.64] ;  /* 0x0000002402027981 */ /* 0x000ea2000c1e1b00 */
[----:B------:R-:W-:Y:S01]  /*89b0*/  UMOV UR4, 0xf0000000 ;  /* 0xf000000000047882 */ /* 0x000fe20000000000 */
[----:B------:R-:W-:Y:S01]  /*89c0*/  UMOV UR5, 0x380fffff ;  /* 0x380fffff00057882 */ /* 0x000fe20000000000 */
[----:B--2---:R-:W0:Y:S01]  /*89d0*/  F2F.F32.F64 R5, R2 ;  /* 0x0000000200057310 */ /* 0x004e220000301000 */
[----:B------:R-:W-:-:S14]  /*89e0*/  DSETP.GEU.AND P0, PT, |R2|, UR4, PT ;  /* 0x0000000402007e2a */ /* 0x000fdc000bf0e200 */
[----:B0-----:R-:W-:Y:S01]  /*89f0*/  @!P0 FMUL R5, R5, 1.175494350822287508e-38 ;  /* 0x0080000005058820 */ /* 0x001fe20000400000 */
[----:B------:R-:W-:Y:S06]  /*8a00*/  BRA `(.L_x_11350) ;  /* 0x00000008007c7947 */ /* 0x000fec0003800000 */
.L_x_11345:
        /* <DEDUP_REMOVED lines=12> */
.L_x_11359:
[----:B------:R-:W2:Y:S01]  /*8ad0*/  LDG.E.64 R2, desc[UR36][R2.64] ;  /* 0x0000002402027981 */ /* 0x000ea2000c1e1b00 */
[----:B------:R-:W-:Y:S01]  /*8ae0*/  UMOV UR4, 0xf0000000 ;  /* 0xf000000000047882 */ /* 0x000fe20000000000 */
[----:B------:R-:W-:Y:S01]  /*8af0*/  UMOV UR5, 0x380fffff ;  /* 0x380fffff00057882 */ /* 0x000fe20000000000 */
[----:B--2---:R-:W0:Y:S01]  /*8b00*/  F2F.F32.F64 R5, R2 ;  /* 0x0000000200057310 */ /* 0x004e220000301000 */
[----:B------:R-:W-:-:S14]  /*8b10*/  DSETP.GEU.AND P0, PT, |R2|, UR4, PT ;  /* 0x0000000402007e2a */ /* 0x000fdc000bf0e200 */
[----:B0-----:R-:W-:Y:S01]  /*8b20*/  @!P0 FMUL R5, R5, 1.175494350822287508e-38 ;  /* 0x0080000005058820 */ /* 0x001fe20000400000 */
[----:B------:R-:W-:Y:S06]  /*8b30*/  BRA `(.L_x_11350) ;  /* 0x0000000800307947 */ /* 0x000fec0003800000 */
.L_x_11358:
        /* <DEDUP_REMOVED lines=26> */
.L_x_11361:
        /* <DEDUP_REMOVED lines=13> */
.L_x_11360:
[----:B------:R-:W2:Y:S02]  /*8db0*/  LDG.E.U16 R2, desc[UR36][R2.64] ;  /* 0x0000002402027981 */ /* 0x000ea4000c1e1500 */
[----:B--2---:R-:W-:Y:S01]  /*8dc0*/  IMAD.U32 R5, R2, 0x10000, RZ ;  /* 0x0001000002057824 */ /* 0x004fe200078e00ff */
[----:B------:R-:W-:Y:S06]  /*8dd0*/  BRA `(.L_x_11350) ;  /* 0x0000000400887947 */ /* 0x000fec0003800000 */
.L_x_11357:
        /* <DEDUP_REMOVED lines=11> */
.L_x_11364:
        /* <DEDUP_REMOVED lines=20> */
.L_x_11366:
[----:B------:R-:W-:Y:S05]  /*8fd0*/  BSYNC B0 ;  /* 0x0000000000007941 */ /* 0x000fea0003800000 */
.L_x_11365:
[----:B------:R-:W-:Y:S01]  /*8fe0*/  IMAD.SHL.U32 R2, R2, 0x100000, RZ ;  /* 0x0010000002027824 */ /* 0x000fe200078e00ff */
[----:B------:R-:W-:-:S04]  /*8ff0*/  LEA R5, R0, 0x3b800000, 0x17 ;  /* 0x3b80000000057811 */ /* 0x000fc800078eb8ff */
[----:B------:R-:W-:Y:S01]  /*9000*/  LOP3.LUT R5, R5, R2, R4, 0xfe, !PT ;  /* 0x0000000205057212 */ /* 0x000fe200078efe04 */
[----:B------:R-:W-:Y:S06]  /*9010*/  BRA `(.L_x_11350) ;  /* 0x0000000000f87947 */ /* 0x000fec0003800000 */
.L_x_11363:
        /* <DEDUP_REMOVED lines=20> */
.L_x_11368:
[----:B------:R-:W-:Y:S05]  /*9160*/  BSYNC B0 ;  /* 0x0000000000007941 */ /* 0x000fea0003800000 */
.L_x_11367:
[----:B------:R-:W-:Y:S01]  /*9170*/  IMAD.SHL.U32 R2, R2, 0x200000, RZ ;  /* 0x0020000002027824 */ /* 0x000fe200078e00ff */
[----:B------:R-:W-:-:S04]  /*9180*/  LEA R5, R0, 0x37800000, 0x17 ;  /* 0x3780000000057811 */ /* 0x000fc800078eb8ff */
[----:B------:R-:W-:Y:S01]  /*9190*/  LOP3.LUT R5, R5, R2, R4, 0xfe, !PT ;  /* 0x0000000205057212 */ /* 0x000fe200078efe04 */
[----:B------:R-:W-:Y:S06]  /*91a0*/  BRA `(.L_x_11350) ;  /* 0x0000000000947947 */ /* 0x000fec0003800000 */
.L_x_11362:
        /* <DEDUP_REMOVED lines=14> */
.L_x_11349:
        /* <DEDUP_REMOVED lines=16> */
.L_x_11371:
[----:B------:R-:W-:Y:S01]  /*9390*/  IMAD.MOV.U32 R5, RZ, RZ, RZ ;  /* 0x000000ffff057224 */ /* 0x000fe200078e00ff */
[----:B------:R-:W-:Y:S06]  /*93a0*/  BRA `(.L_x_11350) ;  /* 0x0000000000147947 */ /* 0x000fec0003800000 */
.L_x_11370:
[----:B------:R-:W2:Y:S02]  /*93b0*/  LDG.E.64 R2, desc[UR36][R2.64] ;  /* 0x0000002402027981 */ /* 0x000ea4000c1e1b00 */
[----:B--2---:R0:W2:Y:S01]  /*93c0*/  I2F.U64 R5, R2 ;  /* 0x0000000200057312 */ /* 0x0040a20000301000 */
[----:B------:R-:W-:Y:S05]  /*93d0*/  BRA `(.L_x_11350) ;  /* 0x0000000000087947 */ /* 0x000fea0003800000 */
.L_x_11369:
[----:B------:R-:W2:Y:S02]  /*93e0*/  LDG.E R2, desc[UR36][R2.64] ;  /* 0x0000002402027981 */ /* 0x000ea4000c1e1900 */
[----:B--2---:R-:W-:-:S07]  /*93f0*/  I2FP.F32.U32 R5, R2 ;  /* 0x0000000200057245 */ /* 0x004fce0000201000 */
.L_x_11350:
[----:B------:R-:W-:Y:S05]  /*9400*/  BSYNC B6 ;  /* 0x0000000000067941 */ /* 0x000fea0003800000 */
.L_x_11344:
[----:B0--3--:R-:W0:Y:S01]  /*9410*/  LDC.U8 R3, c[0x0][0x4f9] ;  /* 0x00013e40ff037b82 */ /* 0x009e220000000000 */
[----:B--2--5:R-:W-:-:S04]  /*9420*/  FMUL.FTZ R2, R5, R22 ;  /* 0x0000001605027220 */ /* 0x024fc80000410000 */
[----:B-1--4-:R-:W-:Y:S01]  /*9430*/  FMUL.FTZ R2, R2, R23 ;  /* 0x0000001702027220 */ /* 0x012fe20000410000 */
        /* <DEDUP_REMOVED lines=14> */
.L_x_11375:
[----:B------:R-:W0:Y:S02]  /*9520*/  F2I.S64.TRUNC R2, R2 ;  /* 0x0000000200027311 */ /* 0x000e24000020d900 */
[----:B0-----:R-:W-:-:S05]  /*9530*/  IMAD.MOV.U32 R5, RZ, RZ, R2 ;  /* 0x000000ffff057224 */ /* 0x001fca00078e0002 */
[----:B------:R0:W-:Y:S01]  /*9540*/  STG.E.U8 desc[UR36][R16.64], R5 ;  /* 0x0000000510007986 */ /* 0x0001e2000c101124 */
[----:B------:R-:W-:Y:S05]  /*9550*/  BRA `(.L_x_11377) ;  /* 0x0000000c00407947 */ /* 0x000fea0003800000 */
.L_x_11374:
        /* <DEDUP_REMOVED lines=9> */
.L_x_11379:
[----:B------:R-:W0:Y:S02]  /*95f0*/  F2I.FTZ.TRUNC.NTZ R3, R2 ;  /* 0x0000000200037305 */ /* 0x000e24000021f100 */
[----:B0-----:R0:W-:Y:S01]  /*9600*/  STG.E desc[UR36][R16.64], R3 ;  /* 0x0000000310007986 */ /* 0x0011e2000c101924 */
[----:B------:R-:W-:Y:S05]  /*9610*/  BRA `(.L_x_11377) ;  /* 0x0000000c00107947 */ /* 0x000fea0003800000 */
.L_x_11378:
[----:B------:R-:W0:Y:S02]  /*9620*/  F2I.FTZ.TRUNC.NTZ R3, R2 ;  /* 0x0000000200037305 */ /* 0x000e24000021f100 */
[----:B0-----:R0:W-:Y:S01]  /*9630*/  STG.E.U16 desc[UR36][R16.64], R3 ;  /* 0x0000000310007986 */ /* 0x0011e2000c101524 */
[----:B------:R-:W-:Y:S05]  /*9640*/  BRA `(.L_x_11377) ;  /* 0x0000000c00047947 */ /* 0x000fea0003800000 */
.L_x_11373:
        /* <DEDUP_REMOVED lines=8> */
.L_x_11381:
[----:B------:R-:W-:-:S05]  /*96d0*/  F2FP.F16.F32.PACK_AB R2, RZ, R2 ;  /* 0x00000002ff02723e */ /* 0x000fca00000000ff */
[----:B------:R0:W-:Y:S01]  /*96e0*/  STG.E.U16 desc[UR36][R16.64], R2 ;  /* 0x0000000210007986 */ /* 0x0001e2000c101524 */
[----:B------:R-:W-:Y:S05]  /*96f0*/  BRA `(.L_x_11377) ;  /* 0x0000000800d87947 */ /* 0x000fea0003800000 */
.L_x_11380:
        /* <DEDUP_REMOVED lines=9> */
.L_x_11383:
[----:B------:R-:W-:-:S04]  /*9790*/  F2FP.F16.F32.PACK_AB R3, RZ, R2 ;  /* 0x00000002ff03723e */ /* 0x000fc800000000ff */
[----:B------:R-:W-:-:S05]  /*97a0*/  PRMT R3, R3, 0x5410, RZ ;  /* 0x0000541003037816 */ /* 0x000fca00000000ff */
[----:B------:R3:W-:Y:S01]  /*97b0*/  STG.E desc[UR36][R16.64], R3 ;  /* 0x0000000310007986 */ /* 0x0007e2000c101924 */
[----:B------:R-:W-:Y:S05]  /*97c0*/  BRA `(.L_x_11377) ;  /* 0x0000000800a47947 */ /* 0x000fea0003800000 */
.L_x_11382:
[----:B------:R-:W-:-:S06]  /*97d0*/  FMUL.FTZ R2, R2, 1 ;  /* 0x3f80000002027820 */ /* 0x000fcc0000410000 */
[----:B------:R-:W0:Y:S02]  /*97e0*/  F2F.F64.F32 R2, R2 ;  /* 0x0000000200027310 */ /* 0x000e240000201800 */
[----:B0-----:R4:W-:Y:S01]  /*97f0*/  STG.E.64 desc[UR36][R16.64], R2 ;  /* 0x0000000210007986 */ /* 0x0019e2000c101b24 */
[----:B------:R-:W-:Y:S05]  /*9800*/  BRA `(.L_x_11377) ;  /* 0x0000000800947947 */ /* 0x000fea0003800000 */
.L_x_11372:
        /* <DEDUP_REMOVED lines=12> */
.L_x_11386:
[----:B------:R-:W-:Y:S01]  /*98d0*/  FMUL.FTZ R4, R2, 1 ;  /* 0x3f80000002047820 */ /* 0x000fe20000410000 */
[----:B------:R-:W-:-:S05]  /*98e0*/  CS2R R6, SRZ ;  /* 0x0000000000067805 */ /* 0x000fca000001ff00 */
[----:B------:R-:W0:Y:S02]  /*98f0*/  F2F.F64.F32 R4, R4 ;  /* 0x0000000400047310 */ /* 0x000e240000201800 */
[----:B0-----:R0:W-:Y:S01]  /*9900*/  STG.E.128 desc[UR36][R16.64], R4 ;  /* 0x0000000410007986 */ /* 0x0011e2000c101d24 */
[----:B------:R-:W-:Y:S05]  /*9910*/  BRA `(.L_x_11377) ;  /* 0x0000000800507947 */ /* 0x000fea0003800000 */
.L_x_11385:
        /* <DEDUP_REMOVED lines=20> */
.L_x_11390:
[----:B------:R-:W-:Y:S05]  /*9a60*/  BSYNC B0 ;  /* 0x0000000000007941 */ /* 0x000fea0003800000 */
.L_x_11389:
[----:B------:R-:W-:-:S05]  /*9a70*/  LOP3.LUT R5, R0, R5, RZ, 0xfc, !PT ;  /* 0x0000000500057212 */ /* 0x000fca00078efcff */
[----:B------:R0:W-:Y:S01]  /*9a80*/  STG.E.U8 desc[UR36][R16.64], R5 ;  /* 0x0000000510007986 */ /* 0x0001e2000c101124 */
[----:B------:R-:W-:Y:S05]  /*9a90*/  BRA `(.L_x_11377) ;  /* 0x0000000400f07947 */ /* 0x000fea0003800000 */
.L_x_11388:
        /* <DEDUP_REMOVED lines=12> */
.L_x_11392:
[----:B------:R-:W-:Y:S01]  /*9b60*/  IMAD.MOV.U32 R0, RZ, RZ, 0x7f ;  /* 0x0000007fff007424 */ /* 0x000fe200078e00ff */
[----:B------:R-:W-:-:S04]  /*9b70*/  ISETP.GT.U32.AND P0, PT, R4, 0x7f800000, PT ;  /* 0x7f8000000400780c */ /* 0x000fc80003f04070 */
[----:B------:R-:W-:-:S09]  /*9b80*/  SEL R0, R0, 0x7c, P0 ;  /* 0x0000007c00007807 */ /* 0x000fd20000000000 */
.L_x_11393:
[----:B------:R-:W-:Y:S05]  /*9b90*/  BSYNC B0 ;  /* 0x0000000000007941 */ /* 0x000fea0003800000 */
.L_x_11391:
[----:B------:R-:W-:-:S04]  /*9ba0*/  LOP3.LUT R2, R2, 0x80000000, RZ, 0xc0, !PT ;  /* 0x8000000002027812 */ /* 0x000fc800078ec0ff */
[----:B------:R-:W-:-:S04]  /*9bb0*/  SHF.R.U32.HI R3, RZ, 0x18, R2 ;  /* 0x00000018ff037819 */ /* 0x000fc80000011602 */
[----:B------:R-:W-:-:S05]  /*9bc0*/  LOP3.LUT R3, R0, R3, RZ, 0xfc, !PT ;  /* 0x0000000300037212 */ /* 0x000fca00078efcff */
[----:B------:R0:W-:Y:S01]  /*9bd0*/  STG.E.U8 desc[UR36][R16.64], R3 ;  /* 0x0000000310007986 */ /* 0x0001e2000c101124 */
[----:B------:R-:W-:Y:S05]  /*9be0*/  BRA `(.L_x_11377) ;  /* 0x00000004009c7947 */ /* 0x000fea0003800000 */
.L_x_11387:
[----:B------:R-:W-:-:S05]  /*9bf0*/  F2FP.BF16.F32.PACK_AB R2, RZ, R2 ;  /* 0x00000002ff02723e */ /* 0x000fca00000010ff */
[----:B------:R0:W-:Y:S01]  /*9c00*/  STG.E.U16 desc[UR36][R16.64], R2 ;  /* 0x0000000210007986 */ /* 0x0001e2000c101524 */
[----:B------:R-:W-:Y:S05]  /*9c10*/  BRA `(.L_x_11377) ;  /* 0x0000000400907947 */ /* 0x000fea0003800000 */
.L_x_11384:
        /* <DEDUP_REMOVED lines=11> */
.L_x_11396:
        /* <DEDUP_REMOVED lines=16> */
.L_x_11399:
[----:B------:R-:W-:-:S04]  /*9dd0*/  LOP3.LUT R2, R2, 0x80000000, RZ, 0xc0, !PT ;  /* 0x8000000002027812 */ /* 0x000fc800078ec0ff */
[----:B------:R-:W-:-:S04]  /*9de0*/  SHF.R.U32.HI R3, RZ, 0x18, R2 ;  /* 0x00000018ff037819 */ /* 0x000fc80000011602 */
[----:B------:R-:W-:-:S04]  /*9df0*/  LOP3.LUT R0, R0, R3, RZ, 0xfc, !PT ;  /* 0x0000000300007212 */ /* 0x000fc800078efcff */
[----:B------:R-:W-:-:S07]  /*9e00*/  PRMT R8, R0, 0x7610, R8 ;  /* 0x0000761000087816 */ /* 0x000fce0000000008 */
.L_x_11398:
[----:B------:R-:W-:Y:S05]  /*9e10*/  BSYNC B0 ;  /* 0x0000000000007941 */ /* 0x000fea0003800000 */
.L_x_11397:
[----:B------:R0:W-:Y:S01]  /*9e20*/  STG.E.U8 desc[UR36][R16.64], R8 ;  /* 0x0000000810007986 */ /* 0x0001e2000c101124 */
[----:B------:R-:W-:Y:S05]  /*9e30*/  BRA `(.L_x_11377) ;  /* 0x0000000400087947 */ /* 0x000fea0003800000 */
.L_x_11395:
        /* <DEDUP_REMOVED lines=16> */
.L_x_11402:
[----:B------:R-:W-:-:S04]  /*9f40*/  LOP3.LUT R2, R2, 0x80000000, RZ, 0xc0, !PT ;  /* 0x8000000002027812 */ /* 0x000fc800078ec0ff */
[----:B------:R-:W-:-:S04]  /*9f50*/  SHF.R.U32.HI R3, RZ, 0x18, R2 ;  /* 0x00000018ff037819 */ /* 0x000fc80000011602 */
[----:B------:R-:W-:-:S04]  /*9f60*/  LOP3.LUT R0, R0, R3, RZ, 0xfc, !PT ;  /* 0x0000000300007212 */ /* 0x000fc800078efcff */
[----:B------:R-:W-:-:S07]  /*9f70*/  PRMT R8, R0, 0x7610, R8 ;  /* 0x0000761000087816 */ /* 0x000fce0000000008 */
.L_x_11401:
[----:B------:R-:W-:Y:S05]  /*9f80*/  BSYNC B0 ;  /* 0x0000000000007941 */ /* 0x000fea0003800000 */
.L_x_11400:
[----:B------:R0:W-:Y:S01]  /*9f90*/  STG.E.U8 desc[UR36][R16.64], R8 ;  /* 0x0000000810007986 */ /* 0x0001e2000c101124 */
[----:B------:R-:W-:Y:S05]  /*9fa0*/  BRA `(.L_x_11377) ;  /* 0x0000000000ac7947 */ /* 0x000fea0003800000 */
.L_x_11394:
        /* <DEDUP_REMOVED lines=21> */
.L_x_11376:
        /* <DEDUP_REMOVED lines=16> */
.L_x_11405:
[----:B------:R-:W-:Y:S05]  /*a200*/  BRA `(.L_x_11377) ;  /* 0x0000000000147947 */ /* 0x000fea0003800000 */
.L_x_11404:
[----:B------:R-:W0:Y:S02]  /*a210*/  F2I.U64.TRUNC R2, R2 ;  /* 0x0000000200027311 */ /* 0x000e24000020d800 */
[----:B0-----:R0:W-:Y:S01]  /*a220*/  STG.E.64 desc[UR36][R16.64], R2 ;  /* 0x0000000210007986 */ /* 0x0011e2000c101b24 */
[----:B------:R-:W-:Y:S05]  /*a230*/  BRA `(.L_x_11377) ;  /* 0x0000000000087947 */ /* 0x000fea0003800000 */
.L_x_11403:
[----:B------:R-:W0:Y:S02]  /*a240*/  F2I.FTZ.U32.TRUNC.NTZ R3, R2 ;  /* 0x0000000200037305 */ /* 0x000e24000021f000 */
[----:B0-----:R0:W-:Y:S02]  /*a250*/  STG.E desc[UR36][R16.64], R3 ;  /* 0x0000000310007986 */ /* 0x0011e4000c101924 */
.L_x_11377:
[----:B------:R-:W-:-:S07]  /*a260*/  VIADD R19, R19, 0x80 ;  /* 0x0000008013137836 */ /* 0x000fce0000000000 */
.L_x_11286:
[----:B------:R-:W-:Y:S05]  /*a270*/  BSYNC B7 ;  /* 0x0000000000077941 */ /* 0x000fea0003800000 */
.L_x_11285:
        /* <DEDUP_REMOVED lines=384> */
.L_x_11408:
        /* <DEDUP_REMOVED lines=22> */
.L_x_11413:
[----:B------:R-:W2:Y:S02]  /*bbe0*/  LDG.E.U8 R2, desc[UR36][R2.64] ;  /* 0x0000002402027981 */ /* 0x000ea4000c1e1100 */
[----:B--2---:R-:W-:Y:S01]  /*bbf0*/  I2FP.F32.U32 R22, R2 ;  /* 0x0000000200167245 */ /* 0x004fe20000201000 */
[----:B------:R-:W-:Y:S06]  /*bc00*/  BRA `(.L_x_11415) ;  /* 0x0000000c002c7947 */ /* 0x000fec0003800000 */
.L_x_11412:
        /* <DEDUP_REMOVED lines=9> */
.L_x_11417:
[----:B------:R-:W2:Y:S02]  /*bca0*/  LDG.E R2, desc[UR36][R2.64] ;  /* 0x0000002402027981 */ /* 0x000ea4000c1e1900 */
[----:B--2---:R-:W-:Y:S01]  /*bcb0*/  I2FP.F32.S32 R22, R2 ;  /* 0x0000000200167245 */ /* 0x004fe20000201400 */
[----:B------:R-:W-:Y:S06]  /*bcc0*/  BRA `(.L_x_11415) ;  /* 0x0000000800fc7947 */ /* 0x000fec0003800000 */
.L_x_11416:
[----:B------:R-:W2:Y:S02]  /*bcd0*/  LDG.E.U16 R2, desc[UR36][R2.64] ;  /* 0x0000002402027981 */ /* 0x000ea4000c1e1500 */
[----:B--2---:R0:W1:Y:S01]  /*bce0*/  I2F.S16 R22, R2 ;  /* 0x0000000200167306 */ /* 0x0040620000101400 */
[----:B------:R-:W-:Y:S05]  /*bcf0*/  BRA `(.L_x_11415) ;  /* 0x0000000800f07947 */ /* 0x000fea0003800000 */
.L_x_11411:
        /* <DEDUP_REMOVED lines=8> */
.L_x_11419:
[----:B------:R-:W2:Y:S02]  /*bd80*/  LDG.E.U16 R2, desc[UR36][R2.64] ;  /* 0x0000002402027981 */ /* 0x000ea4000c1e1500 */
[----:B--2---:R-:W-:Y:S01]  /*bd90*/  HADD2.F32 R22, -RZ, R2.H0_H0 ;  /* 0x20000002ff167230 */ /* 0x004fe20000004100 */
[----:B------:R-:W-:Y:S06]  /*bda0*/  BRA `(.L_x_11415) ;  /* 0x0000000800c47947 */ /* 0x000fec0003800000 */
.L_x_11418:
        /* <DEDUP_REMOVED lines=8> */
.L_x_11421:
[----:B------:R-:W2:Y:S02]  /*be30*/  LDG.E.U16 R2, desc[UR36][R2.64] ;  /* 0x0000002402027981 */ /* 0x000ea4000c1e1500 */
[----:B--2---:R-:W-:Y:S01]  /*be40*/  HADD2.F32 R22, -RZ, R2.H0_H0 ;  /* 0x20000002ff167230 */ /* 0x004fe20000004100 */
[----:B------:R-:W-:Y:S06]  /*be50*/  BRA `(.L_x_11415) ;  /* 0x0000000800987947 */ /* 0x000fec0003800000 */
.L_x_11420:
[----:B------:R-:W2:Y:S01]  /*be60*/  LDG.E.64 R2, desc[UR36][R2.64] ;  /* 0x0000002402027981 */ /* 0x000ea2000c1e1b00 */
[----:B------:R-:W-:Y:S01]  /*be70*/  UMOV UR4, 0xf0000000 ;  /* 0xf000000000047882 */ /* 0x000fe20000000000 */
[----:B------:R-:W-:Y:S01]  /*be80*/  UMOV UR5, 0x380fffff ;  /* 0x380fffff00057882 */ /* 0x000fe20000000000 */
[----:B--2---:R-:W0:Y:S01]  /*be90*/  F2F.F32.F64 R22, R2 ;  /* 0x0000000200167310 */ /* 0x004e220000301000 */
[----:B------:R-:W-:-:S14]  /*bea0*/  DSETP.GEU.AND P0, PT, |R2|, UR4, PT ;  /* 0x0000000402007e2a */ /* 0x000fdc000bf0e200 */
[----:B0-----:R-:W-:Y:S01]  /*beb0*/  @!P0 FMUL R22, R22, 1.175494350822287508e-38 ;  /* 0x0080000016168820 */ /* 0x001fe20000400000 */
[----:B------:R-:W-:Y:S06]  /*bec0*/  BRA `(.L_x_11415) ;  /* 0x00000008007c7947 */ /* 0x000fec0003800000 */
.L_x_11410:
        /* <DEDUP_REMOVED lines=12> */
.L_x_11424:
[----:B------:R-:W2:Y:S01]  /*bf90*/  LDG.E.64 R2, desc[UR36][R2.64] ;  /* 0x0000002402027981 */ /* 0x000ea2000c1e1b00 */
[----:B------:R-:W-:Y:S01]  /*bfa0*/  UMOV UR4, 0xf0000000 ;  /* 0xf000000000047882 */ /* 0x000fe20000000000 */
[----:B------:R-:W-:Y:S01]  /*bfb0*/  UMOV UR5, 0x380fffff ;  /* 0x380fffff00057882 */ /* 0x000fe20000000000 */
[----:B--2---:R-:W0:Y:S01]  /*bfc0*/  F2F.F32.F64 R22, R2 ;  /* 0x0000000200167310 */ /* 0x004e220000301000 */
[----:B------:R-:W-:-:S14]  /*bfd0*/  DSETP.GEU.AND P0, PT, |R2|, UR4, PT ;  /* 0x0000000402007e2a */ /* 0x000fdc000bf0e200 */
[----:B0-----:R-:W-:Y:S01]  /*bfe0*/  @!P0 FMUL R22, R22, 1.175494350822287508e-38 ;  /* 0x0080000016168820 */ /* 0x001fe20000400000 */
[----:B------:R-:W-:Y:S06]  /*bff0*/  BRA `(.L_x_11415) ;  /* 0x0000000800307947 */ /* 0x000fec0003800000 */
.L_x_11423:
        /* <DEDUP_REMOVED lines=26> */
.L_x_11426:
        /* <DEDUP_REMOVED lines=13> */
.L_x_11425:
[----:B------:R-:W2:Y:S02]  /*c270*/  LDG.E.U16 R2, desc[UR36][R2.64] ;  /* 0x0000002402027981 */ /* 0x000ea4000c1e1500 */
[----:B--2---:R-:W-:Y:S01]  /*c280*/  IMAD.U32 R22, R2, 0x10000, RZ ;  /* 0x0001000002167824 */ /* 0x004fe200078e00ff */
[----:B------:R-:W-:Y:S06]  /*c290*/  BRA `(.L_x_11415) ;  /* 0x0000000400887947 */ /* 0x000fec0003800000 */
.L_x_11422:
        /* <DEDUP_REMOVED lines=11> */
.L_x_11429:
        /* <DEDUP_REMOVED lines=20> */
.L_x_11431:
[----:B------:R-:W-:Y:S05]  /*c490*/  BSYNC B0 ;  /* 0x0000000000007941 */ /* 0x000fea0003800000 */
.L_x_11430:
[----:B------:R-:W-:Y:S01]  /*c4a0*/  IMAD.SHL.U32 R2, R2, 0x100000, RZ ;  /* 0x0010000002027824 */ /* 0x000fe200078e00ff */
[----:B------:R-:W-:-:S04]  /*c4b0*/  LEA R3, R0, 0x3b800000, 0x17 ;  /* 0x3b80000000037811 */ /* 0x000fc800078eb8ff */
[----:B------:R-:W-:Y:S01]  /*c4c0*/  LOP3.LUT R22, R3, R2, R22, 0xfe, !PT ;  /* 0x0000000203167212 */ /* 0x000fe200078efe16 */
[----:B------:R-:W-:Y:S06]  /*c4d0*/  BRA `(.L_x_11415) ;  /* 0x0000000000f87947 */ /* 0x000fec0003800000 */
.L_x_11428:
        /* <DEDUP_REMOVED lines=20> */
.L_x_11433:
[----:B------:R-:W-:Y:S05]  /*c620*/  BSYNC B0 ;  /* 0x0000000000007941 */ /* 0x000fea0003800000 */
.L_x_11432:
[----:B------:R-:W-:Y:S01]  /*c630*/  IMAD.SHL.U32 R2, R2, 0x200000, RZ ;  /* 0x0020000002027824 */ /* 0x000fe200078e00ff */
[----:B------:R-:W-:-:S04]  /*c640*/  LEA R3, R0, 0x37800000, 0x17 ;  /* 0x3780000000037811 */ /* 0x000fc800078eb8ff */
[----:B------:R-:W-:Y:S01]  /*c650*/  LOP3.LUT R22, R3, R2, R22, 0xfe, !PT ;  /* 0x0000000203167212 */ /* 0x000fe200078efe16 */
[----:B------:R-:W-:Y:S06]  /*c660*/  BRA `(.L_x_11415) ;  /* 0x0000000000947947 */ /* 0x000fec0003800000 */
.L_x_11427:
        /* <DEDUP_REMOVED lines=14> */
.L_x_11414:
        /* <DEDUP_REMOVED lines=16> */
.L_x_11436:
[----:B------:R-:W-:Y:S01]  /*c850*/  IMAD.MOV.U32 R22, RZ, RZ, RZ ;  /* 0x000000ffff167224 */ /* 0x000fe200078e00ff */
[----:B------:R-:W-:Y:S06]  /*c860*/  BRA `(.L_x_11415) ;  /* 0x0000000000147947 */ /* 0x000fec0003800000 */
.L_x_11435:
[----:B------:R-:W2:Y:S02]  /*c870*/  LDG.E.64 R2, desc[UR36][R2.64] ;  /* 0x0000002402027981 */ /* 0x000ea4000c1e1b00 */
[----:B--2---:R0:W1:Y:S01]  /*c880*/  I2F.U64 R22, R2 ;  /* 0x0000000200167312 */ /* 0x0040620000301000 */
[----:B------:R-:W-:Y:S05]  /*c890*/  BRA `(.L_x_11415) ;  /* 0x0000000000087947 */ /* 0x000fea0003800000 */
.L_x_11434:
[----:B------:R-:W2:Y:S02]  /*c8a0*/  LDG.E R2, desc[UR36][R2.64] ;  /* 0x0000002402027981 */ /* 0x000ea4000c1e1900 */
[----:B--2---:R-:W-:-:S07]  /*c8b0*/  I2FP.F32.U32 R22, R2 ;  /* 0x0000000200167245 */ /* 0x004fce0000201000 */
.L_x_11415:
[----:B------:R-:W-:Y:S05]  /*c8c0*/  BSYNC B6 ;  /* 0x0000000000067941 */ /* 0x000fea0003800000 */
.L_x_11409:
        /* <DEDUP_REMOVED lines=19> */
.L_x_11441:
[----:B------:R-:W2:Y:S02]  /*ca00*/  LDG.E.U8 R2, desc[UR36][R2.64] ;  /* 0x0000002402027981 */ /* 0x000ea4000c1e1100 */
[----:B--2---:R-:W-:Y:S01]  /*ca10*/  I2FP.F32.U32 R23, R2 ;  /* 0x0000000200177245 */ /* 0x004fe20000201000 */
[----:B------:R-:W-:Y:S06]  /*ca20*/  BRA `(.L_x_11443) ;  /* 0x0000000c002c7947 */ /* 0x000fec0003800000 */
.L_x_11440:
        /* <DEDUP_REMOVED lines=9> */
.L_x_11445:
[----:B------:R-:W2:Y:S02]  /*cac0*/  LDG.E R2, desc[UR36][R2.64] ;  /* 0x0000002402027981 */ /* 0x000ea4000c1e1900 */
[----:B--2---:R-:W-:Y:S01]  /*cad0*/  I2FP.F32.S32 R23, R2 ;  /* 0x0000000200177245 */ /* 0x004fe20000201400 */
[----:B------:R-:W-:Y:S06]  /*cae0*/  BRA `(.L_x_11443) ;  /* 0x0000000800fc7947 */ /* 0x000fec0003800000 */
.L_x_11444:
[----:B------:R-:W2:Y:S02]  /*caf0*/  LDG.E.U16 R2, desc[UR36][R2.64] ;  /* 0x0000002402027981 */ /* 0x000ea4000c1e1500 */
[----:B--2---:R0:W1:Y:S01]  /*cb00*/  I2F.S16 R23, R2 ;  /* 0x0000000200177306 */ /* 0x0040620000101400 */
[----:B------:R-:W-:Y:S05]  /*cb10*/  BRA `(.L_x_11443) ;  /* 0x0000000800f07947 */ /* 0x000fea0003800000 */
.L_x_11439:
        /* <DEDUP_REMOVED lines=8> */
.L_x_11447:
[----:B------:R-:W2:Y:S02]  /*cba0*/  LDG.E.U16 R2, desc[UR36][R2.64] ;  /* 0x0000002402027981 */ /* 0x000ea4000c1e1500 */
[----:B--2---:R-:W-:Y:S01]  /*cbb0*/  HADD2.F32 R23, -RZ, R2.H0_H0 ;  /* 0x20000002ff177230 */ /* 0x004fe20000004100 */
[----:B------:R-:W-:Y:S06]  /*cbc0*/  BRA `(.L_x_11443) ;  /* 0x0000000800c47947 */ /* 0x000fec0003800000 */
.L_x_11446:
        /* <DEDUP_REMOVED lines=8> */
.L_x_11449:
[----:B------:R-:W2:Y:S02]  /*cc50*/  LDG.E.U16 R2, desc[UR36][R2.64] ;  /* 0x0000002402027981 */ /* 0x000ea4000c1e1500 */
[----:B--2---:R-:W-:Y:S01]  /*cc60*/  HADD2.F32 R23, -RZ, R2.H0_H0 ;  /* 0x20000002ff177230 */ /* 0x004fe20000004100 */
[----:B------:R-:W-:Y:S06]  /*cc70*/  BRA `(.L_x_11443) ;  /* 0x0000000800987947 */ /* 0x000fec0003800000 */
.L_x_11448:
[----:B------:R-:W2:Y:S01]  /*cc80*/  LDG.E.64 R2, desc[UR36][R2.64] ;  /* 0x0000002402027981 */ /* 0x000ea2000c1e1b00 */
[----:B------:R-:W-:Y:S01]  /*cc90*/  UMOV UR4, 0xf0000000 ;  /* 0xf000000000047882 */ /* 0x000fe20000000000 */
[----:B------:R-:W-:Y:S01]  /*cca0*/  UMOV UR5, 0x380fffff ;  /* 0x380fffff00057882 */ /* 0x000fe20000000000 */
[----:B--2---:R-:W0:Y:S01]  /*ccb0*/  F2F.F32.F64 R23, R2 ;  /* 0x0000000200177310 */ /* 0x004e220000301000 */
[----:B------:R-:W-:-:S14]  /*ccc0*/  DSETP.GEU.AND P0, PT, |R2|, UR4, PT ;  /* 0x0000000402007e2a */ /* 0x000fdc000bf0e200 */
[----:B0-----:R-:W-:Y:S01]  /*ccd0*/  @!P0 FMUL R23, R23, 1.175494350822287508e-38 ;  /* 0x0080000017178820 */ /* 0x001fe20000400000 */
[----:B------:R-:W-:Y:S06]  /*cce0*/  BRA `(.L_x_11443) ;  /* 0x00000008007c7947 */ /* 0x000fec0003800000 */
.L_x_11438:
        /* <DEDUP_REMOVED lines=12> */
.L_x_11452:
[----:B------:R-:W2:Y:S01]  /*cdb0*/  LDG.E.64 R2, desc[UR36][R2.64] ;  /* 0x0000002402027981 */ /* 0x000ea2000c1e1b00 */
[----:B------:R-:W-:Y:S01]  /*cdc0*/  UMOV UR4, 0xf0000000 ;  /* 0xf000000000047882 */ /* 0x000fe20000000000 */
[----:B------:R-:W-:Y:S01]  /*cdd0*/  UMOV UR5, 0x380fffff ;  /* 0x380fffff00057882 */ /* 0x000fe20000000000 */
[----:B--2---:R-:W0:Y:S01]  /*cde0*/  F2F.F32.F64 R23, R2 ;  /* 0x0000000200177310 */ /* 0x004e220000301000 */
[----:B------:R-:W-:-:S14]  /*cdf0*/  DSETP.GEU.AND P0, PT, |R2|, UR4, PT ;  /* 0x0000000402007e2a */ /* 0x000fdc000bf0e200 */
[----:B0-----:R-:W-:Y:S01]  /*ce00*/  @!P0 FMUL R23, R23, 1.175494350822287508e-38 ;  /* 0x0080000017178820 */ /* 0x001fe20000400000 */
[----:B------:R-:W-:Y:S06]  /*ce10*/  BRA `(.L_x_11443) ;  /* 0x0000000800307947 */ /* 0x000fec0003800000 */
.L_x_11451:
        /* <DEDUP_REMOVED lines=26> */
.L_x_11454:
        /* <DEDUP_REMOVED lines=13> */
.L_x_11453:
[----:B------:R-:W2:Y:S02]  /*d090*/  LDG.E.U16 R2, desc[UR36][R2.64] ;  /* 0x0000002402027981 */ /* 0x000ea4000c1e1500 */
[----:B--2---:R-:W-:Y:S01]  /*d0a0*/  IMAD.U32 R23, R2, 0x10000, RZ ;  /* 0x0001000002177824 */ /* 0x004fe200078e00ff */
[----:B------:R-:W-:Y:S06]  /*d0b0*/  BRA `(.L_x_11443) ;  /* 0x0000000400887947 */ /* 0x000fec0003800000 */
.L_x_11450:
        /* <DEDUP_REMOVED lines=11> */
.L_x_11457:
        /* <DEDUP_REMOVED lines=20> */
.L_x_11459:
[----:B------:R-:W-:Y:S05]  /*d2b0*/  BSYNC B0 ;  /* 0x0000000000007941 */ /* 0x000fea0003800000 */
.L_x_11458:
[----:B------:R-:W-:Y:S01]  /*d2c0*/  IMAD.SHL.U32 R2, R2, 0x100000, RZ ;  /* 0x0010000002027824 */ /* 0x000fe200078e00ff */
[----:B------:R-:W-:-:S04]  /*d2d0*/  LEA R0, R0, 0x3b800000, 0x17 ;  /* 0x3b80000000007811 */ /* 0x000fc800078eb8ff */
[----:B------:R-:W-:Y:S01]  /*d2e0*/  LOP3.LUT R23, R0, R2, R23, 0xfe, !PT ;  /* 0x0000000200177212 */ /* 0x000fe200078efe17 */
[----:B------:R-:W-:Y:S06]  /*d2f0*/  BRA `(.L_x_11443) ;  /* 0x0000000000f87947 */ /* 0x000fec0003800000 */
.L_x_11456:
        /* <DEDUP_REMOVED lines=20> */
.L_x_11461:
[----:B------:R-:W-:Y:S05]  /*d440*/  BSYNC B0 ;  /* 0x0000000000007941 */ /* 0x000fea0003800000 */
.L_x_11460:
[----:B------:R-:W-:Y:S01]  /*d450*/  IMAD.SHL.U32 R2, R2, 0x200000, RZ ;  /* 0x0020000002027824 */ /* 0x000fe200078e00ff */
[----:B------:R-:W-:-:S04]  /*d460*/  LEA R0, R0, 0x37800000, 0x17 ;  /* 0x3780000000007811 */ /* 0x000fc800078eb8ff */
[----:B------:R-:W-:Y:S01]  /*d470*/  LOP3.LUT R23, R0, R2, R23, 0xfe, !PT ;  /* 0x0000000200177212 */ /* 0x000fe200078efe17 */
[----:B------:R-:W-:Y:S06]  /*d480*/  BRA `(.L_x_11443) ;  /* 0x0000000000947947 */ /* 0x000fec0003800000 */
.L_x_11455:
        /* <DEDUP_REMOVED lines=14> */
.L_x_11442:
        /* <DEDUP_REMOVED lines=16> */
.L_x_11464:
[----:B------:R-:W-:Y:S01]  /*d670*/  IMAD.MOV.U32 R23, RZ, RZ, RZ ;  /* 0x000000ffff177224 */ /* 0x000fe200078e00ff */
[----:B------:R-:W-:Y:S06]  /*d680*/  BRA `(.L_x_11443) ;  /* 0x0000000000147947 */ /* 0x000fec0003800000 */
.L_x_11463:
[----:B------:R-:W2:Y:S02]  /*d690*/  LDG.E.64 R2, desc[UR36][R2.64] ;  /* 0x0000002402027981 */ /* 0x000ea4000c1e1b00 */
[----:B--2---:R0:W1:Y:S01]  /*d6a0*/  I2F.U64 R23, R2 ;  /* 0x0000000200177312 */ /* 0x0040620000301000 */
[----:B------:R-:W-:Y:S05]  /*d6b0*/  BRA `(.L_x_11443) ;  /* 0x0000000000087947 */ /* 0x000fea0003800000 */
.L_x_11462:
[----:B------:R-:W2:Y:S02]  /*d6c0*/  LDG.E R2, desc[UR36][R2.64] ;  /* 0x0000002402027981 */ /* 0x000ea4000c1e1900 */
[----:B--2---:R-:W-:-:S07]  /*d6d0*/  I2FP.F32.U32 R23, R2 ;  /* 0x0000000200177245 */ /* 0x004fce0000201000 */
.L_x_11443:
[----:B------:R-:W-:Y:S05]  /*d6e0*/  BSYNC B6 ;  /* 0x0000000000067941 */ /* 0x000fea0003800000 */
.L_x_11437:
        /* <DEDUP_REMOVED lines=19> */
.L_x_11469:
[----:B------:R-:W2:Y:S02]  /*d820*/  LDG.E.U8 R2, desc[UR36][R2.64] ;  /* 0x0000002402027981 */ /* 0x000ea4000c1e1100 */
[----:B--2---:R-:W-:Y:S01]  /*d830*/  I2FP.F32.U32 R5, R2 ;  /* 0x0000000200057245 */ /* 0x004fe20000201000 */
[----:B------:R-:W-:Y:S06]  /*d840*/  BRA `(.L_x_11471) ;  /* 0x0000000c002c7947 */ /* 0x000fec0003800000 */
.L_x_11468:
        /* <DEDUP_REMOVED lines=9> */
.L_x_11473:
[----:B------:R-:W2:Y:S02]  /*d8e0*/  LDG.E R2, desc[UR36][R2.64] ;  /* 0x0000002402027981 */ /* 0x000ea4000c1e1900 */
[----:B--2---:R-:W-:Y:S01]  /*d8f0*/  I2FP.F32.S32 R5, R2 ;  /* 0x0000000200057245 */ /* 0x004fe20000201400 */
[----:B------:R-:W-:Y:S06]  /*d900*/  BRA `(.L_x_11471) ;  /* 0x0000000800fc7947 */ /* 0x000fec0003800000 */
.L_x_11472:
[----:B------:R-:W2:Y:S02]  /*d910*/  LDG.E.U16 R2, desc[UR36][R2.64] ;  /* 0x0000002402027981 */ /* 0x000ea4000c1e1500 */
[----:B--2---:R4:W0:Y:S01]  /*d920*/  I2F.S16 R5, R2 ;  /* 0x0000000200057306 */ /* 0x0048220000101400 */
[----:B------:R-:W-:Y:S05]  /*d930*/  BRA `(.L_x_11471) ;  /* 0x0000000800f07947 */ /* 0x000fea0003800000 */
.L_x_11467:
        /* <DEDUP_REMOVED lines=8> */
.L_x_11475:
[----:B------:R-:W2:Y:S02]  /*d9c0*/  LDG.E.U16 R2, desc[UR36][R2.64] ;  /* 0x0000002402027981 */ /* 0x000ea4000c1e1500 */
[----:B--2---:R-:W-:Y:S01]  /*d9d0*/  HADD2.F32 R5, -RZ, R2.H0_H0 ;  /* 0x20000002ff057230 */ /* 0x004fe20000004100 */
[----:B------:R-:W-:Y:S06]  /*d9e0*/  BRA `(.L_x_11471) ;  /* 0x0000000800c47947 */ /* 0x000fec0003800000 */
.L_x_11474:
        /* <DEDUP_REMOVED lines=8> */
.L_x_11477:
[----:B------:R-:W2:Y:S02]  /*da70*/  LDG.E.U16 R2, desc[UR36][R2.64] ;  /* 0x0000002402027981 */ /* 0x000ea4000c1e1500 */
[----:B--2---:R-:W-:Y:S01]  /*da80*/  HADD2.F32 R5, -RZ, R2.H0_H0 ;  /* 0x20000002ff057230 */ /* 0x004fe20000004100 */
[----:B------:R-:W-:Y:S06]  /*da90*/  BRA `(.L_x_11471) ;  /* 0x0000000800987947 */ /* 0x000fec0003800000 */
.L_x_11476:
[----:B------:R-:W2:Y:S01]  /*daa0*/  LDG.E.64 R2, desc[UR36][R2.64] ;  /* 0x0000002402027981 */ /* 0x000ea2000c1e1b00 */
[----:B------:R-:W-:Y:S01]  /*dab0*/  UMOV UR4, 0xf0000000 ;  /* 0xf000000000047882 */ /* 0x000fe20000000000 */
[----:B------:R-:W-:Y:S01]  /*dac0*/  UMOV UR5, 0x380fffff ;  /* 0x380fffff00057882 */ /* 0x000fe20000000000 */
[----:B--2---:R-:W0:Y:S01]  /*dad0*/  F2F.F32.F64 R5, R2 ;  /* 0x0000000200057310 */ /* 0x004e220000301000 */
[----:B------:R-:W-:-:S14]  /*dae0*/  DSETP.GEU.AND P0, PT, |R2|, UR4, PT ;  /* 0x0000000402007e2a */ /* 0x000fdc000bf0e200 */
[----:B0-----:R-:W-:Y:S01]  /*daf0*/  @!P0 FMUL R5, R5, 1.175494350822287508e-38 ;  /* 0x0080000005058820 */ /* 0x001fe20000400000 */
[----:B------:R-:W-:Y:S06]  /*db00*/  BRA `(.L_x_11471) ;  /* 0x00000008007c7947 */ /* 0x000fec0003800000 */
.L_x_11466:
        /* <DEDUP_REMOVED lines=12> */
.L_x_11480:
[----:B------:R-:W2:Y:S01]  /*dbd0*/  LDG.E.64 R2, desc[UR36][R2.64] ;  /* 0x0000002402027981 */ /* 0x000ea2000c1e1b00 */
[----:B------:R-:W-:Y:S01]  /*dbe0*/  UMOV UR4, 0xf0000000 ;  /* 0xf000000000047882 */ /* 0x000fe20000000000 */
[----:B------:R-:W-:Y:S01]  /*dbf0*/  UMOV UR5, 0x380fffff ;  /* 0x380fffff00057882 */ /* 0x000fe20000000000 */
[----:B--2---:R-:W0:Y:S01]  /*dc00*/  F2F.F32.F64 R5, R2 ;  /* 0x0000000200057310 */ /* 0x004e220000301000 */
[----:B------:R-:W-:-:S14]  /*dc10*/  DSETP.GEU.AND P0, PT, |R2|, UR4, PT ;  /* 0x0000000402007e2a */ /* 0x000fdc000bf0e200 */
[----:B0-----:R-:W-:Y:S01]  /*dc20*/  @!P0 FMUL R5, R5, 1.175494350822287508e-38 ;  /* 0x0080000005058820 */ /* 0x001fe20000400000 */
[----:B------:R-:W-:Y:S06]  /*dc30*/  BRA `(.L_x_11471) ;  /* 0x0000000800307947 */ /* 0x000fec0003800000 */
.L_x_11479:
        /* <DEDUP_REMOVED lines=26> */
.L_x_11482:
        /* <DEDUP_REMOVED lines=13> */
.L_x_11481:
[----:B------:R-:W2:Y:S02]  /*deb0*/  LDG.E.U16 R2, desc[UR36][R2.64] ;  /* 0x0000002402027981 */ /* 0x000ea4000c1e1500 */
[----:B--2---:R-:W-:Y:S01]  /*dec0*/  IMAD.U32 R5, R2, 0x10000, RZ ;  /* 0x0001000002057824 */ /* 0x004fe200078e00ff */
[----:B------:R-:W-:Y:S06]  /*ded0*/  BRA `(.L_x_11471) ;  /* 0x0000000400887947 */ /* 0x000fec0003800000 */
.L_x_11478:
        /* <DEDUP_REMOVED lines=11> */
.L_x_11485:
        /* <DEDUP_REMOVED lines=20> */
.L_x_11487:
[----:B------:R-:W-:Y:S05]  /*e0d0*/  BSYNC B0 ;  /* 0x0000000000007941 */ /* 0x000fea0003800000 */
.L_x_11486:
[----:B------:R-:W-:Y:S01]  /*e0e0*/  IMAD.SHL.U32 R2, R2, 0x100000, RZ ;  /* 0x0010000002027824 */ /* 0x000fe200078e00ff */
[----:B------:R-:W-:-:S04]  /*e0f0*/  LEA R5, R0, 0x3b800000, 0x17 ;  /* 0x3b80000000057811 */ /* 0x000fc800078eb8ff */
[----:B------:R-:W-:Y:S01]  /*e100*/  LOP3.LUT R5, R5, R2, R4, 0xfe, !PT ;  /* 0x0000000205057212 */ /* 0x000fe200078efe04 */
[----:B------:R-:W-:Y:S06]  /*e110*/  BRA `(.L_x_11471) ;  /* 0x0000000000f87947 */ /* 0x000fec0003800000 */
.L_x_11484:
        /* <DEDUP_REMOVED lines=20> */
.L_x_11489:
[----:B------:R-:W-:Y:S05]  /*e260*/  BSYNC B0 ;  /* 0x0000000000007941 */ /* 0x000fea0003800000 */
.L_x_11488:
[----:B------:R-:W-:Y:S01]  /*e270*/  IMAD.SHL.U32 R2, R2, 0x200000, RZ ;  /* 0x0020000002027824 */ /* 0x000fe200078e00ff */
[----:B------:R-:W-:-:S04]  /*e280*/  LEA R5, R0, 0x37800000, 0x17 ;  /* 0x3780000000057811 */ /* 0x000fc800078eb8ff */
[----:B------:R-:W-:Y:S01]  /*e290*/  LOP3.LUT R5, R5, R2, R4, 0xfe, !PT ;  /* 0x0000000205057212 */ /* 0x000fe200078efe04 */
[----:B------:R-:W-:Y:S06]  /*e2a0*/  BRA `(.L_x_11471) ;  /* 0x0000000000947947 */ /* 0x000fec0003800000 */
.L_x_11483:
        /* <DEDUP_REMOVED lines=14> */
.L_x_11470:
        /* <DEDUP_REMOVED lines=16> */
.L_x_11492:
[----:B------:R-:W-:Y:S01]  /*e490*/  IMAD.MOV.U32 R5, RZ, RZ, RZ ;  /* 0x000000ffff057224 */ /* 0x000fe200078e00ff */
[----:B------:R-:W-:Y:S06]  /*e4a0*/  BRA `(.L_x_11471) ;  /* 0x0000000000147947 */ /* 0x000fec0003800000 */
.L_x_11491:
[----:B------:R-:W2:Y:S02]  /*e4b0*/  LDG.E.64 R2, desc[UR36][R2.64] ;  /* 0x0000002402027981 */ /* 0x000ea4000c1e1b00 */
[----:B--2---:R0:W1:Y:S01]  /*e4c0*/  I2F.U64 R5, R2 ;  /* 0x0000000200057312 */ /* 0x0040620000301000 */
[----:B------:R-:W-:Y:S05]  /*e4d0*/  BRA `(.L_x_11471) ;  /* 0x0000000000087947 */ /* 0x000fea0003800000 */
.L_x_11490:
[----:B------:R-:W2:Y:S02]  /*e4e0*/  LDG.E R2, desc[UR36][R2.64] ;  /* 0x0000002402027981 */ /* 0x000ea4000c1e1900 */
[----:B--2---:R-:W-:-:S07]  /*e4f0*/  I2FP.F32.U32 R5, R2 ;  /* 0x0000000200057245 */ /* 0x004fce0000201000 */
.L_x_11471:
[----:B------:R-:W-:Y:S05]  /*e500*/  BSYNC B6 ;  /* 0x0000000000067941 */ /* 0x000fea0003800000 */
.L_x_11465:
[----:B0-23--:R-:W0:Y:S01]  /*e510*/  LDC.U8 R3, c[0x0][0x4f9] ;  /* 0x00013e40ff037b82 */ /* 0x00de220000000000 */
[----:B-1--45:R-:W-:-:S04]  /*e520*/  FMUL.FTZ R2, R5, R22 ;  /* 0x0000001605027220 */ /* 0x032fc80000410000 */
        /* <DEDUP_REMOVED lines=15> */
.L_x_11496:
[----:B------:R-:W0:Y:S02]  /*e620*/  F2I.S64.TRUNC R2, R2 ;  /* 0x0000000200027311 */ /* 0x000e24000020d900 */
[----:B0-----:R-:W-:-:S05]  /*e630*/  IMAD.MOV.U32 R5, RZ, RZ, R2 ;  /* 0x000000ffff057224 */ /* 0x001fca00078e0002 */
[----:B------:R0:W-:Y:S01]  /*e640*/  STG.E.U8 desc[UR36][R16.64], R5 ;  /* 0x0000000510007986 */ /* 0x0001e2000c101124 */
[----:B------:R-:W-:Y:S05]  /*e650*/  BRA `(.L_x_11498) ;  /* 0x0000000c00407947 */ /* 0x000fea0003800000 */
.L_x_11495:
        /* <DEDUP_REMOVED lines=9> */
.L_x_11500:
[----:B------:R-:W0:Y:S02]  /*e6f0*/  F2I.FTZ.TRUNC.NTZ R3, R2 ;  /* 0x0000000200037305 */ /* 0x000e24000021f100 */
[----:B0-----:R0:W-:Y:S01]  /*e700*/  STG.E desc[UR36][R16.64], R3 ;  /* 0x0000000310007986 */ /* 0x0011e2000c101924 */
[----:B------:R-:W-:Y:S05]  /*e710*/  BRA `(.L_x_11498) ;  /* 0x0000000c00107947 */ /* 0x000fea0003800000 */
.L_x_11499:
[----:B------:R-:W0:Y:S02]  /*e720*/  F2I.FTZ.TRUNC.NTZ R3, R2 ;  /* 0x0000000200037305 */ /* 0x000e24000021f100 */
[----:B0-----:R0:W-:Y:S01]  /*e730*/  STG.E.U16 desc[UR36][R16.64], R3 ;  /* 0x0000000310007986 */ /* 0x0011e2000c101524 */
[----:B------:R-:W-:Y:S05]  /*e740*/  BRA `(.L_x_11498) ;  /* 0x0000000c00047947 */ /* 0x000fea0003800000 */
.L_x_11494:
        /* <DEDUP_REMOVED lines=8> */
.L_x_11502:
[----:B------:R-:W-:-:S05]  /*e7d0*/  F2FP.F16.F32.PACK_AB R2, RZ, R2 ;  /* 0x00000002ff02723e */ /* 0x000fca00000000ff */
[----:B------:R1:W-:Y:S01]  /*e7e0*/  STG.E.U16 desc[UR36][R16.64], R2 ;  /* 0x0000000210007986 */ /* 0x0003e2000c101524 */
[----:B------:R-:W-:Y:S05]  /*e7f0*/  BRA `(.L_x_11498) ;  /* 0x0000000800d87947 */ /* 0x000fea0003800000 */
.L_x_11501:
        /* <DEDUP_REMOVED lines=9> */
.L_x_11504:
[----:B------:R-:W-:-:S04]  /*e890*/  F2FP.F16.F32.PACK_AB R3, RZ, R2 ;  /* 0x00000002ff03723e */ /* 0x000fc800000000ff */
[----:B------:R-:W-:-:S05]  /*e8a0*/  PRMT R3, R3, 0x5410, RZ ;  /* 0x0000541003037816 */ /* 0x000fca00000000ff */
[----:B------:R4:W-:Y:S01]  /*e8b0*/  STG.E desc[UR36][R16.64], R3 ;  /* 0x0000000310007986 */ /* 0x0009e2000c101924 */
[----:B------:R-:W-:Y:S05]  /*e8c0*/  BRA `(.L_x_11498) ;  /* 0x0000000800a47947 */ /* 0x000fea0003800000 */
.L_x_11503:
[----:B------:R-:W-:-:S06]  /*e8d0*/  FMUL.FTZ R2, R2, 1 ;  /* 0x3f80000002027820 */ /* 0x000fcc0000410000 */
[----:B------:R-:W0:Y:S02]  /*e8e0*/  F2F.F64.F32 R2, R2 ;  /* 0x0000000200027310 */ /* 0x000e240000201800 */
[----:B0-----:R2:W-:Y:S01]  /*e8f0*/  STG.E.64 desc[UR36][R16.64], R2 ;  /* 0x0000000210007986 */ /* 0x0015e2000c101b24 */
[----:B------:R-:W-:Y:S05]  /*e900*/  BRA `(.L_x_11498) ;  /* 0x0000000800947947 */ /* 0x000fea0003800000 */
.L_x_11493:
        /* <DEDUP_REMOVED lines=12> */
.L_x_11507:
[----:B------:R-:W-:Y:S01]  /*e9d0*/  FMUL.FTZ R4, R2, 1 ;  /* 0x3f80000002047820 */ /* 0x000fe20000410000 */
[----:B------:R-:W-:-:S05]  /*e9e0*/  CS2R R6, SRZ ;  /* 0x0000000000067805 */ /* 0x000fca000001ff00 */
[----:B------:R-:W0:Y:S02]  /*e9f0*/  F2F.F64.F32 R4, R4 ;  /* 0x0000000400047310 */ /* 0x000e240000201800 */
[----:B0-----:R0:W-:Y:S01]  /*ea00*/  STG.E.128 desc[UR36][R16.64], R4 ;  /* 0x0000000410007986 */ /* 0x0011e2000c101d24 */
[----:B------:R-:W-:Y:S05]  /*ea10*/  BRA `(.L_x_11498) ;  /* 0x0000000800507947 */ /* 0x000fea0003800000 */
.L_x_11506:
        /* <DEDUP_REMOVED lines=20> */
.L_x_11511:
[----:B------:R-:W-:Y:S05]  /*eb60*/  BSYNC B0 ;  /* 0x0000000000007941 */ /* 0x000fea0003800000 */
.L_x_11510:
[----:B------:R-:W-:-:S05]  /*eb70*/  LOP3.LUT R5, R0, R5, RZ, 0xfc, !PT ;  /* 0x0000000500057212 */ /* 0x000fca00078efcff */
[----:B------:R0:W-:Y:S01]  /*eb80*/  STG.E.U8 desc[UR36][R16.64], R5 ;  /* 0x0000000510007986 */ /* 0x0001e2000c101124 */
[----:B------:R-:W-:Y:S05]  /*eb90*/  BRA `(.L_x_11498) ;  /* 0x0000000400f07947 */ /* 0x000fea0003800000 */
.L_x_11509:
        /* <DEDUP_REMOVED lines=12> */
.L_x_11513:
[----:B------:R-:W-:Y:S01]  /*ec60*/  IMAD.MOV.U32 R0, RZ, RZ, 0x7f ;  /* 0x0000007fff007424 */ /* 0x000fe200078e00ff */
[----:B------:R-:W-:-:S04]  /*ec70*/  ISETP.GT.U32.AND P0, PT, R4, 0x7f800000, PT ;  /* 0x7f8000000400780c */ /* 0x000fc80003f04070 */
[----:B------:R-:W-:-:S09]  /*ec80*/  SEL R0, R0, 0x7c, P0 ;  /* 0x0000007c00007807 */ /* 0x000fd20000000000 */
.L_x_11514:
[----:B------:R-:W-:Y:S05]  /*ec90*/  BSYNC B0 ;  /* 0x0000000000007941 */ /* 0x000fea0003800000 */
.L_x_11512:
[----:B------:R-:W-:-:S04]  /*eca0*/  LOP3.LUT R2, R2, 0x80000000, RZ, 0xc0, !PT ;  /* 0x8000000002027812 */ /* 0x000fc800078ec0ff */
[----:B------:R-:W-:-:S04]  /*ecb0*/  SHF.R.U32.HI R3, RZ, 0x18, R2 ;  /* 0x00000018ff037819 */ /* 0x000fc80000011602 */
[----:B------:R-:W-:-:S05]  /*ecc0*/  LOP3.LUT R3, R0, R3, RZ, 0xfc, !PT ;  /* 0x0000000300037212 */ /* 0x000fca00078efcff */
[----:B------:R0:W-:Y:S01]  /*ecd0*/  STG.E.U8 desc[UR36][R16.64], R3 ;  /* 0x0000000310007986 */ /* 0x0001e2000c101124 */
[----:B------:R-:W-:Y:S05]  /*ece0*/  BRA `(.L_x_11498) ;  /* 0x00000004009c7947 */ /* 0x000fea0003800000 */
.L_x_11508:
[----:B------:R-:W-:-:S05]  /*ecf0*/  F2FP.BF16.F32.PACK_AB R2, RZ, R2 ;  /* 0x00000002ff02723e */ /* 0x000fca00000010ff */
[----:B------:R0:W-:Y:S01]  /*ed00*/  STG.E.U16 desc[UR36][R16.64], R2 ;  /* 0x0000000210007986 */ /* 0x0001e2000c101524 */
[----:B------:R-:W-:Y:S05]  /*ed10*/  BRA `(.L_x_11498) ;  /* 0x0000000400907947 */ /* 0x000fea0003800000 */
.L_x_11505:
        /* <DEDUP_REMOVED lines=11> */
.L_x_11517:
        /* <DEDUP_REMOVED lines=16> */
.L_x_11520:
[----:B------:R-:W-:-:S04]  /*eed0*/  LOP3.LUT R2, R2, 0x80000000, RZ, 0xc0, !PT ;  /* 0x8000000002027812 */ /* 0x000fc800078ec0ff */
[----:B------:R-:W-:-:S04]  /*eee0*/  SHF.R.U32.HI R3, RZ, 0x18, R2 ;  /* 0x00000018ff037819 */ /* 0x000fc80000011602 */
[----:B------:R-:W-:-:S04]  /*eef0*/  LOP3.LUT R0, R0, R3, RZ, 0xfc, !PT ;  /* 0x0000000300007212 */ /* 0x000fc800078efcff */
[----:B------:R-:W-:-:S07]  /*ef00*/  PRMT R8, R0, 0x7610, R8 ;  /* 0x0000761000087816 */ /* 0x000fce0000000008 */
.L_x_11519:
[----:B------:R-:W-:Y:S05]  /*ef10*/  BSYNC B0 ;  /* 0x0000000000007941 */ /* 0x000fea0003800000 */
.L_x_11518:
[----:B------:R0:W-:Y:S01]  /*ef20*/  STG.E.U8 desc[UR36][R16.64], R8 ;  /* 0x0000000810007986 */ /* 0x0001e2000c101124 */
[----:B------:R-:W-:Y:S05]  /*ef30*/  BRA `(.L_x_11498) ;  /* 0x0000000400087947 */ /* 0x000fea0003800000 */
.L_x_11516:
        /* <DEDUP_REMOVED lines=16> */
.L_x_11523:
[----:B------:R-:W-:-:S04]  /*f040*/  LOP3.LUT R2, R2, 0x80000000, RZ, 0xc0, !PT ;  /* 0x8000000002027812 */ /* 0x000fc800078ec0ff */
[----:B------:R-:W-:-:S04]  /*f050*/  SHF.R.U32.HI R3, RZ, 0x18, R2 ;  /* 0x00000018ff037819 */ /* 0x000fc80000011602 */
[----:B------:R-:W-:-:S04]  /*f060*/  LOP3.LUT R0, R0, R3, RZ, 0xfc, !PT ;  /* 0x0000000300007212 */ /* 0x000fc800078efcff */
[----:B------:R-:W-:-:S07]  /*f070*/  PRMT R8, R0, 0x7610, R8 ;  /* 0x0000761000087816 */ /* 0x000fce0000000008 */
.L_x_11522:
[----:B------:R-:W-:Y:S05]  /*f080*/  BSYNC B0 ;  /* 0x0000000000007941 */ /* 0x000fea0003800000 */
.L_x_11521:
[----:B------:R0:W-:Y:S01]  /*f090*/  STG.E.U8 desc[UR36][R16.64], R8 ;  /* 0x0000000810007986 */ /* 0x0001e2000c101124 */
[----:B------:R-:W-:Y:S05]  /*f0a0*/  BRA `(.L_x_11498) ;  /* 0x0000000000ac7947 */ /* 0x000fea0003800000 */
.L_x_11515:
        /* <DEDUP_REMOVED lines=21> */
.L_x_11497:
        /* <DEDUP_REMOVED lines=16> */
.L_x_11526:
[----:B------:R-:W-:Y:S05]  /*f300*/  BRA `(.L_x_11498) ;  /* 0x0000000000147947 */ /* 0x000fea0003800000 */
.L_x_11525:
[----:B------:R-:W0:Y:S02]  /*f310*/  F2I.U64.TRUNC R2, R2 ;  /* 0x0000000200027311 */ /* 0x000e24000020d800 */
[----:B0-----:R0:W-:Y:S01]  /*f320*/  STG.E.64 desc[UR36][R16.64], R2 ;  /* 0x0000000210007986 */ /* 0x0011e2000c101b24 */
[----:B------:R-:W-:Y:S05]  /*f330*/  BRA `(.L_x_11498) ;  /* 0x0000000000087947 */ /* 0x000fea0003800000 */
.L_x_11524:
[----:B------:R-:W0:Y:S02]  /*f340*/  F2I.FTZ.U32.TRUNC.NTZ R3, R2 ;  /* 0x0000000200037305 */ /* 0x000e24000021f000 */
[----:B0-----:R0:W-:Y:S02]  /*f350*/  STG.E desc[UR36][R16.64], R3 ;  /* 0x0000000310007986 */ /* 0x0011e4000c101924 */
.L_x_11498:
[----:B------:R-:W-:-:S07]  /*f360*/  VIADD R19, R19, 0x80 ;  /* 0x0000008013137836 */ /* 0x000fce0000000000 */
.L_x_11407:
[----:B------:R-:W-:Y:S05]  /*f370*/  BSYNC B7 ;  /* 0x0000000000077941 */ /* 0x000fea0003800000 */
.L_x_11406:
[----:B------:R-:W-:Y:S02]  /*f380*/  ULDC UR4, c[0x0][0x210] ;  /* 0x0000840000047ab9 */ /* 0x000fe40000000800 */
[----:B------:R-:W-:-:S13]  /*f390*/  ISETP.GE.AND P0, PT, R19, UR4, PT ;  /* 0x0000000413007c0c */ /* 0x000fda000bf06270 */
[----:B------:R-:W-:Y:S05]  /*f3a0*/  @P0 EXIT ;  /* 0x000000000000094d */ /* 0x000fea0003800000 */
        /* <DEDUP_REMOVED lines=380> */
.L_x_11527:
        /* <DEDUP_REMOVED lines=22> */
.L_x_11532:
[----:B------:R-:W2:Y:S02]  /*10cd0*/  LDG.E.U8 R2, desc[UR36][R2.64] ;  /* 0x0000002402027981 */ /* 0x000ea4000c1e1100 */
[----:B--2---:R-:W-:Y:S01]  /*10ce0*/  I2FP.F32.U32 R19, R2 ;  /* 0x0000000200137245 */ /* 0x004fe20000201000 */
[----:B------:R-:W-:Y:S06]  /*10cf0*/  BRA `(.L_x_11534) ;  /* 0x0000000c002c7947 */ /* 0x000fec0003800000 */
.L_x_11531:
        /* <DEDUP_REMOVED lines=9> */
.L_x_11536:
[----:B------:R-:W2:Y:S02]  /*10d90*/  LDG.E R2, desc[UR36][R2.64] ;  /* 0x0000002402027981 */ /* 0x000ea4000c1e1900 */
[----:B--2---:R-:W-:Y:S01]  /*10da0*/  I2FP.F32.S32 R19, R2 ;  /* 0x0000000200137245 */ /* 0x004fe20000201400 */
[----:B------:R-:W-:Y:S06]  /*10db0*/  BRA `(.L_x_11534) ;  /* 0x0000000800fc7947 */ /* 0x000fec0003800000 */
.L_x_11535:
[----:B------:R-:W2:Y:S02]  /*10dc0*/  LDG.E.U16 R2, desc[UR36][R2.64] ;  /* 0x0000002402027981 */ /* 0x000ea4000c1e1500 */
[----:B--2---:R2:W3:Y:S01]  /*10dd0*/  I2F.S16 R19, R2 ;  /* 0x0000000200137306 */ /* 0x0044e20000101400 */
[----:B------:R-:W-:Y:S05]  /*10de0*/  BRA `(.L_x_11534) ;  /* 0x0000000800f07947 */ /* 0x000fea0003800000 */
.L_x_11530:
        /* <DEDUP_REMOVED lines=8> */
.L_x_11538:
[----:B------:R-:W2:Y:S02]  /*10e70*/  LDG.E.U16 R2, desc[UR36][R2.64] ;  /* 0x0000002402027981 */ /* 0x000ea4000c1e1500 */
[----:B--2---:R-:W-:Y:S01]  /*10e80*/  HADD2.F32 R19, -RZ, R2.H0_H0 ;  /* 0x20000002ff137230 */ /* 0x004fe20000004100 */
[----:B------:R-:W-:Y:S06]  /*10e90*/  BRA `(.L_x_11534) ;  /* 0x0000000800c47947 */ /* 0x000fec0003800000 */
.L_x_11537:
        /* <DEDUP_REMOVED lines=8> */
.L_x_11540:
[----:B------:R-:W2:Y:S02]  /*10f20*/  LDG.E.U16 R2, desc[UR36][R2.64] ;  /* 0x0000002402027981 */ /* 0x000ea4000c1e1500 */
[----:B--2---:R-:W-:Y:S01]  /*10f30*/  HADD2.F32 R19, -RZ, R2.H0_H0 ;  /* 0x20000002ff137230 */ /* 0x004fe20000004100 */
[----:B------:R-:W-:Y:S06]  /*10f40*/  BRA `(.L_x_11534) ;  /* 0x0000000800987947 */ /* 0x000fec0003800000 */
.L_x_11539:
[----:B------:R-:W2:Y:S01]  /*10f50*/  LDG.E.64 R2, desc[UR36][R2.64] ;  /* 0x0000002402027981 */ /* 0x000ea2000c1e1b00 */
[----:B------:R-:W-:Y:S01]  /*10f60*/  UMOV UR4, 0xf0000000 ;  /* 0xf000000000047882 */ /* 0x000fe20000000000 */
[----:B------:R-:W-:Y:S01]  /*10f70*/  UMOV UR5, 0x380fffff ;  /* 0x380fffff00057882 */ /* 0x000fe20000000000 */
[----:B--2---:R-:W0:Y:S01]  /*10f80*/  F2F.F32.F64 R19, R2 ;  /* 0x0000000200137310 */ /* 0x004e220000301000 */
[----:B------:R-:W-:-:S14]  /*10f90*/  DSETP.GEU.AND P0, PT, |R2|, UR4, PT ;  /* 0x0000000402007e2a */ /* 0x000fdc000bf0e200 */
[----:B0-----:R-:W-:Y:S01]  /*10fa0*/  @!P0 FMUL R19, R19, 1.175494350822287508e-38 ;  /* 0x0080000013138820 */ /* 0x001fe20000400000 */
[----:B------:R-:W-:Y:S06]  /*10fb0*/  BRA `(.L_x_11534) ;  /* 0x00000008007c7947 */ /* 0x000fec0003800000 */
.L_x_11529:
        /* <DEDUP_REMOVED lines=12> */
.L_x_11543:
[----:B------:R-:W2:Y:S01]  /*11080*/  LDG.E.64 R2, desc[UR36][R2.64] ;  /* 0x0000002402027981 */ /* 0x000ea2000c1e1b00 */
[----:B------:R-:W-:Y:S01]  /*11090*/  UMOV UR4, 0xf0000000 ;  /* 0xf000000000047882 */ /* 0x000fe20000000000 */
[----:B------:R-:W-:Y:S01]  /*110a0*/  UMOV UR5, 0x380fffff ;  /* 0x380fffff00057882 */ /* 0x000fe20000000000 */
[----:B--2---:R-:W0:Y:S01]  /*110b0*/  F2F.F32.F64 R19, R2 ;  /* 0x0000000200137310 */ /* 0x004e220000301000 */
[----:B------:R-:W-:-:S14]  /*110c0*/  DSETP.GEU.AND P0, PT, |R2|, UR4, PT ;  /* 0x0000000402007e2a */ /* 0x000fdc000bf0e200 */
[----:B0-----:R-:W-:Y:S01]  /*110d0*/  @!P0 FMUL R19, R19, 1.175494350822287508e-38 ;  /* 0x0080000013138820 */ /* 0x001fe20000400000 */
[----:B------:R-:W-:Y:S06]  /*110e0*/  BRA `(.L_x_11534) ;  /* 0x0000000800307947 */ /* 0x000fec0003800000 */
.L_x_11542:
        /* <DEDUP_REMOVED lines=26> */
.L_x_11545:
        /* <DEDUP_REMOVED lines=13> */
.L_x_11544:
[----:B------:R-:W2:Y:S02]  /*11360*/  LDG.E.U16 R2, desc[UR36][R2.64] ;  /* 0x0000002402027981 */ /* 0x000ea4000c1e1500 */
[----:B--2---:R-:W-:Y:S01]  /*11370*/  IMAD.U32 R19, R2, 0x10000, RZ ;  /* 0x0001000002137824 */ /* 0x004fe200078e00ff */
[----:B------:R-:W-:Y:S06]  /*11380*/  BRA `(.L_x_11534) ;  /* 0x0000000400887947 */ /* 0x000fec0003800000 */
.L_x_11541:
        /* <DEDUP_REMOVED lines=11> */
.L_x_11548:
        /* <DEDUP_REMOVED lines=20> */
.L_x_11550:
[----:B------:R-:W-:Y:S05]  /*11580*/  BSYNC B0 ;  /* 0x0000000000007941 */ /* 0x000fea0003800000 */
.L_x_11549:
[----:B------:R-:W-:Y:S01]  /*11590*/  IMAD.SHL.U32 R2, R2, 0x100000, RZ ;  /* 0x0010000002027824 */ /* 0x000fe200078e00ff */
[----:B------:R-:W-:-:S04]  /*115a0*/  LEA R0, R0, 0x3b800000, 0x17 ;  /* 0x3b80000000007811 */ /* 0x000fc800078eb8ff */
[----:B------:R-:W-:Y:S01]  /*115b0*/  LOP3.LUT R19, R0, R2, R19, 0xfe, !PT ;  /* 0x0000000200137212 */ /* 0x000fe200078efe13 */
[----:B------:R-:W-:Y:S06]  /*115c0*/  BRA `(.L_x_11534) ;  /* 0x0000000000f87947 */ /* 0x000fec0003800000 */
.L_x_11547:
        /* <DEDUP_REMOVED lines=20> */
.L_x_11552:
[----:B------:R-:W-:Y:S05]  /*11710*/  BSYNC B0 ;  /* 0x0000000000007941 */ /* 0x000fea0003800000 */
.L_x_11551:
[----:B------:R-:W-:Y:S01]  /*11720*/  IMAD.SHL.U32 R2, R2, 0x200000, RZ ;  /* 0x0020000002027824 */ /* 0x000fe200078e00ff */
[----:B------:R-:W-:-:S04]  /*11730*/  LEA R0, R0, 0x37800000, 0x17 ;  /* 0x3780000000007811 */ /* 0x000fc800078eb8ff */
[----:B------:R-:W-:Y:S01]  /*11740*/  LOP3.LUT R19, R0, R2, R19, 0xfe, !PT ;  /* 0x0000000200137212 */ /* 0x000fe200078efe13 */
[----:B------:R-:W-:Y:S06]  /*11750*/  BRA `(.L_x_11534) ;  /* 0x0000000000947947 */ /* 0x000fec0003800000 */
.L_x_11546:
        /* <DEDUP_REMOVED lines=14> */
.L_x_11533:
        /* <DEDUP_REMOVED lines=16> */
.L_x_11555:
[----:B------:R-:W-:Y:S01]  /*11940*/  IMAD.MOV.U32 R19, RZ, RZ, RZ ;  /* 0x000000ffff137224 */ /* 0x000fe200078e00ff */
[----:B------:R-:W-:Y:S06]  /*11950*/  BRA `(.L_x_11534) ;  /* 0x0000000000147947 */ /* 0x000fec0003800000 */
.L_x_11554:
[----:B------:R-:W2:Y:S02]  /*11960*/  LDG.E.64 R2, desc[UR36][R2.64] ;  /* 0x0000002402027981 */ /* 0x000ea4000c1e1b00 */
[----:B--2---:R0:W1:Y:S01]  /*11970*/  I2F.U64 R19, R2 ;  /* 0x0000000200137312 */ /* 0x0040620000301000 */
[----:B------:R-:W-:Y:S05]  /*11980*/  BRA `(.L_x_11534) ;  /* 0x0000000000087947 */ /* 0x000fea0003800000 */
.L_x_11553:
[----:B------:R-:W2:Y:S02]  /*11990*/  LDG.E R2, desc[UR36][R2.64] ;  /* 0x0000002402027981 */ /* 0x000ea4000c1e1900 */
[----:B--2---:R-:W-:-:S07]  /*119a0*/  I2FP.F32.U32 R19, R2 ;  /* 0x0000000200137245 */ /* 0x004fce0000201000 */
.L_x_11534:
[----:B------:R-:W-:Y:S05]  /*119b0*/  BSYNC B6 ;  /* 0x0000000000067941 */ /* 0x000fea0003800000 */
.L_x_11528:
        /* <DEDUP_REMOVED lines=19> */
.L_x_11560:
[----:B------:R-:W2:Y:S02]  /*11af0*/  LDG.E.U8 R2, desc[UR36][R2.64] ;  /* 0x0000002402027981 */ /* 0x000ea4000c1e1100 */
[----:B--2---:R-:W-:Y:S01]  /*11b00*/  I2FP.F32.U32 R22, R2 ;  /* 0x0000000200167245 */ /* 0x004fe20000201000 */
[----:B------:R-:W-:Y:S06]  /*11b10*/  BRA `(.L_x_11562) ;  /* 0x0000000c002c7947 */ /* 0x000fec0003800000 */
.L_x_11559:
        /* <DEDUP_REMOVED lines=9> */
.L_x_11564:
[----:B------:R-:W2:Y:S02]  /*11bb0*/  LDG.E R2, desc[UR36][R2.64] ;  /* 0x0000002402027981 */ /* 0x000ea4000c1e1900 */
[----:B--2---:R-:W-:Y:S01]  /*11bc0*/  I2FP.F32.S32 R22, R2 ;  /* 0x0000000200167245 */ /* 0x004fe20000201400 */
[----:B------:R-:W-:Y:S06]  /*11bd0*/  BRA `(.L_x_11562) ;  /* 0x0000000800fc7947 */ /* 0x000fec0003800000 */
.L_x_11563:
[----:B------:R-:W2:Y:S02]  /*11be0*/  LDG.E.U16 R2, desc[UR36][R2.64] ;  /* 0x0000002402027981 */ /* 0x000ea4000c1e1500 */
[----:B--2---:R0:W1:Y:S01]  /*11bf0*/  I2F.S16 R22, R2 ;  /* 0x0000000200167306 */ /* 0x0040620000101400 */
[----:B------:R-:W-:Y:S05]  /*11c00*/  BRA `(.L_x_11562) ;  /* 0x0000000800f07947 */ /* 0x000fea0003800000 */
.L_x_11558:
        /* <DEDUP_REMOVED lines=8> */
.L_x_11566:
[----:B------:R-:W2:Y:S02]  /*11c90*/  LDG.E.U16 R2, desc[UR36][R2.64] ;  /* 0x0000002402027981 */ /* 0x000ea4000c1e1500 */
[----:B--2---:R-:W-:Y:S01]  /*11ca0*/  HADD2.F32 R22, -RZ, R2.H0_H0 ;  /* 0x20000002ff167230 */ /* 0x004fe20000004100 */
[----:B------:R-:W-:Y:S06]  /*11cb0*/  BRA `(.L_x_11562) ;  /* 0x0000000800c47947 */ /* 0x000fec0003800000 */
.L_x_11565:
        /* <DEDUP_REMOVED lines=8> */
.L_x_11568:
[----:B------:R-:W2:Y:S02]  /*11d40*/  LDG.E.U16 R2, desc[UR36][R2.64] ;  /* 0x0000002402027981 */ /* 0x000ea4000c1e1500 */
[----:B--2---:R-:W-:Y:S01]  /*11d50*/  HADD2.F32 R22, -RZ, R2.H0_H0 ;  /* 0x20000002ff167230 */ /* 0x004fe20000004100 */
[----:B------:R-:W-:Y:S06]  /*11d60*/  BRA `(.L_x_11562) ;  /* 0x0000000800987947 */ /* 0x000fec0003800000 */
.L_x_11567:
[----:B------:R-:W2:Y:S01]  /*11d70*/  LDG.E.64 R2, desc[UR36][R2.64] ;  /* 0x0000002402027981 */ /* 0x000ea2000c1e1b00 */
[----:B------:R-:W-:Y:S01]  /*11d80*/  UMOV UR4, 0xf0000000 ;  /* 0xf000000000047882 */ /* 0x000fe20000000000 */
[----:B------:R-:W-:Y:S01]  /*11d90*/  UMOV UR5, 0x380fffff ;  /* 0x380fffff00057882 */ /* 0x000fe20000000000 */
[----:B--2---:R-:W0:Y:S01]  /*11da0*/  F2F.F32.F64 R22, R2 ;  /* 0x0000000200167310 */ /* 0x004e220000301000 */
[----:B------:R-:W-:-:S14]  /*11db0*/  DSETP.GEU.AND P0, PT, |R2|, UR4, PT ;  /* 0x0000000402007e2a */ /* 0x000fdc000bf0e200 */
[----:B0-----:R-:W-:Y:S01]  /*11dc0*/  @!P0 FMUL R22, R22, 1.175494350822287508e-38 ;  /* 0x0080000016168820 */ /* 0x001fe20000400000 */
[----:B------:R-:W-:Y:S06]  /*11dd0*/  BRA `(.L_x_11562) ;  /* 0x00000008007c7947 */ /* 0x000fec0003800000 */
.L_x_11557:
        /* <DEDUP_REMOVED lines=12> */
.L_x_11571:
[----:B------:R-:W2:Y:S01]  /*11ea0*/  LDG.E.64 R2, desc[UR36][R2.64] ;  /* 0x0000002402027981 */ /* 0x000ea2000c1e1b00 */
[----:B------:R-:W-:Y:S01]  /*11eb0*/  UMOV UR4, 0xf0000000 ;  /* 0xf000000000047882 */ /* 0x000fe20000000000 */
[----:B------:R-:W-:Y:S01]  /*11ec0*/  UMOV UR5, 0x380fffff ;  /* 0x380fffff00057882 */ /* 0x000fe20000000000 */
[----:B--2---:R-:W0:Y:S01]  /*11ed0*/  F2F.F32.F64 R22, R2 ;  /* 0x0000000200167310 */ /* 0x004e220000301000 */
[----:B------:R-:W-:-:S14]  /*11ee0*/  DSETP.GEU.AND P0, PT, |R2|, UR4, PT ;  /* 0x0000000402007e2a */ /* 0x000fdc000bf0e200 */
[----:B0-----:R-:W-:Y:S01]  /*11ef0*/  @!P0 FMUL R22, R22, 1.175494350822287508e-38 ;  /* 0x0080000016168820 */ /* 0x001fe20000400000 */
[----:B------:R-:W-:Y:S06]  /*11f00*/  BRA `(.L_x_11562) ;  /* 0x0000000800307947 */ /* 0x000fec0003800000 */
.L_x_11570:
        /* <DEDUP_REMOVED lines=26> */
.L_x_11573:
        /* <DEDUP_REMOVED lines=13> */
.L_x_11572:
[----:B------:R-:W2:Y:S02]  /*12180*/  LDG.E.U16 R2, desc[UR36][R2.64] ;  /* 0x0000002402027981 */ /* 0x000ea4000c1e1500 */
[----:B--2---:R-:W-:Y:S01]  /*12190*/  IMAD.U32 R22, R2, 0x10000, RZ ;  /* 0x0001000002167824 */ /* 0x004fe200078e00ff */
[----:B------:R-:W-:Y:S06]  /*121a0*/  BRA `(.L_x_11562) ;  /* 0x0000000400887947 */ /* 0x000fec0003800000 */
.L_x_11569:
        /* <DEDUP_REMOVED lines=11> */
.L_x_11576:
        /* <DEDUP_REMOVED lines=20> */
.L_x_11578:
[----:B------:R-:W-:Y:S05]  /*123a0*/  BSYNC B0 ;  /* 0x0000000000007941 */ /* 0x000fea0003800000 */
.L_x_11577:
[----:B------:R-:W-:Y:S01]  /*123b0*/  IMAD.SHL.U32 R2, R2, 0x100000, RZ ;  /* 0x0010000002027824 */ /* 0x000fe200078e00ff */
[----:B------:R-:W-:-:S04]  /*123c0*/  LEA R3, R0, 0x3b800000, 0x17 ;  /* 0x3b80000000037811 */ /* 0x000fc800078eb8ff */
[----:B------:R-:W-:Y:S01]  /*123d0*/  LOP3.LUT R22, R3, R2, R22, 0xfe, !PT ;  /* 0x0000000203167212 */ /* 0x000fe200078efe16 */
[----:B------:R-:W-:Y:S06]  /*123e0*/  BRA `(.L_x_11562) ;  /* 0x0000000000f87947 */ /* 0x000fec0003800000 */
.L_x_11575:
        /* <DEDUP_REMOVED lines=20> */
.L_x_11580:
[----:B------:R-:W-:Y:S05]  /*12530*/  BSYNC B0 ;  /* 0x0000000000007941 */ /* 0x000fea0003800000 */
.L_x_11579:
[----:B------:R-:W-:Y:S01]  /*12540*/  IMAD.SHL.U32 R2, R2, 0x200000, RZ ;  /* 0x0020000002027824 */ /* 0x000fe200078e00ff */
[----:B------:R-:W-:-:S04]  /*12550*/  LEA R3, R0, 0x37800000, 0x17 ;  /* 0x3780000000037811 */ /* 0x000fc800078eb8ff */
[----:B------:R-:W-:Y:S01]  /*12560*/  LOP3.LUT R22, R3, R2, R22, 0xfe, !PT ;  /* 0x0000000203167212 */ /* 0x000fe200078efe16 */
[----:B------:R-:W-:Y:S06]  /*12570*/  BRA `(.L_x_11562) ;  /* 0x0000000000947947 */ /* 0x000fec0003800000 */
.L_x_11574:
        /* <DEDUP_REMOVED lines=14> */
.L_x_11561:
        /* <DEDUP_REMOVED lines=16> */
.L_x_11583:
[----:B------:R-:W-:Y:S01]  /*12760*/  IMAD.MOV.U32 R22, RZ, RZ, RZ ;  /* 0x000000ffff167224 */ /* 0x000fe200078e00ff */
[----:B------:R-:W-:Y:S06]  /*12770*/  BRA `(.L_x_11562) ;  /* 0x0000000000147947 */ /* 0x000fec0003800000 */
.L_x_11582:
[----:B------:R-:W2:Y:S02]  /*12780*/  LDG.E.64 R22, desc[UR36][R2.64] ;  /* 0x0000002402167981 */ /* 0x000ea4000c1e1b00 */
[----:B--2---:R0:W1:Y:S01]  /*12790*/  I2F.U64 R22, R22 ;  /* 0x0000001600167312 */ /* 0x0040620000301000 */
[----:B------:R-:W-:Y:S05]  /*127a0*/  BRA `(.L_x_11562) ;  /* 0x0000000000087947 */ /* 0x000fea0003800000 */
.L_x_11581:
[----:B------:R-:W2:Y:S02]  /*127b0*/  LDG.E R2, desc[UR36][R2.64] ;  /* 0x0000002402027981 */ /* 0x000ea4000c1e1900 */
[----:B--2---:R-:W-:-:S07]  /*127c0*/  I2FP.F32.U32 R22, R2 ;  /* 0x0000000200167245 */ /* 0x004fce0000201000 */
.L_x_11562:
[----:B------:R-:W-:Y:S05]  /*127d0*/  BSYNC B6 ;  /* 0x0000000000067941 */ /* 0x000fea0003800000 */
.L_x_11556:
[----:B------:R-:W2:Y:S01]  /*127e0*/  LDC.U8 R4, c[0x0][0x4fc] ;  /* 0x00013f00ff047b82 */ /* 0x000ea20000000000 */
[----:B------:R-:W-:Y:S01]  /*127f0*/  ULDC.64 UR4, c[0x0][0x4f0] ;  /* 0x00013c0000047ab9 */ /* 0x000fe20000000a00 */
[----:B------:R-:W-:Y:S01]  /*12800*/  BSSY B6, `(.L_x_11584) ;  /* 0x00000df000067945 */ /* 0x000fe20003800000 */
[----:B0-----:R-:W-:-:S05]  /*12810*/  IADD3 R2, P0, R18, UR4, RZ ;  /* 0x0000000412027c10 */ /* 0x001fca000ff1e0ff */
        /* <DEDUP_REMOVED lines=15> */
.L_x_11588:
[----:B------:R-:W2:Y:S02]  /*12910*/  LDG.E.U8 R0, desc[UR36][R2.64] ;  /* 0x0000002402007981 */ /* 0x000ea4000c1e1100 */
[----:B--2---:R-:W-:Y:S01]  /*12920*/  I2FP.F32.U32 R0, R0 ;  /* 0x0000000000007245 */ /* 0x004fe20000201000 */
[----:B------:R-:W-:Y:S06]  /*12930*/  BRA `(.L_x_11590) ;  /* 0x0000000c002c7947 */ /* 0x000fec0003800000 */
.L_x_11587:
        /* <DEDUP_REMOVED lines=9> */
.L_x_11592:
[----:B------:R-:W2:Y:S02]  /*129d0*/  LDG.E R0, desc[UR36][R2.64] ;  /* 0x0000002402007981 */ /* 0x000ea4000c1e1900 */
[----:B--2---:R-:W-:Y:S01]  /*129e0*/  I2FP.F32.S32 R0, R0 ;  /* 0x0000000000007245 */ /* 0x004fe20000201400 */
[----:B------:R-:W-:Y:S06]  /*129f0*/  BRA `(.L_x_11590) ;  /* 0x0000000800fc7947 */ /* 0x000fec0003800000 */
.L_x_11591:
[----:B------:R-:W2:Y:S02]  /*12a00*/  LDG.E.U16 R0, desc[UR36][R2.64] ;  /* 0x0000002402007981 */ /* 0x000ea4000c1e1500 */
[----:B--2---:R-:W0:Y:S01]  /*12a10*/  I2F.S16 R0, R0 ;  /* 0x0000000000007306 */ /* 0x004e220000101400 */
[----:B------:R-:W-:Y:S05]  /*12a20*/  BRA `(.L_x_11590) ;  /* 0x0000000800f07947 */ /* 0x000fea0003800000 */
.L_x_11586:
        /* <DEDUP_REMOVED lines=8> */
.L_x_11594:
[----:B------:R-:W2:Y:S02]  /*12ab0*/  LDG.E.U16 R0, desc[UR36][R2.64] ;  /* 0x0000002402007981 */ /* 0x000ea4000c1e1500 */
[----:B--2---:R-:W-:Y:S01]  /*12ac0*/  HADD2.F32 R0, -RZ, R0.H0_H0 ;  /* 0x20000000ff007230 */ /* 0x004fe20000004100 */
[----:B------:R-:W-:Y:S06]  /*12ad0*/  BRA `(.L_x_11590) ;  /* 0x0000000800c47947 */ /* 0x000fec0003800000 */
.L_x_11593:
        /* <DEDUP_REMOVED lines=8> */
.L_x_11596:
[----:B------:R-:W2:Y:S02]  /*12b60*/  LDG.E.U16 R0, desc[UR36][R2.64] ;  /* 0x0000002402007981 */ /* 0x000ea4000c1e1500 */
[----:B--2---:R-:W-:Y:S01]  /*12b70*/  HADD2.F32 R0, -RZ, R0.H0_H0 ;  /* 0x20000000ff007230 */ /* 0x004fe20000004100 */
[----:B------:R-:W-:Y:S06]  /*12b80*/  BRA `(.L_x_11590) ;  /* 0x0000000800987947 */ /* 0x000fec0003800000 */
.L_x_11595:
[----:B------:R-:W2:Y:S01]  /*12b90*/  LDG.E.64 R2, desc[UR36][R2.64] ;  /* 0x0000002402027981 */ /* 0x000ea2000c1e1b00 */
[----:B------:R-:W-:Y:S01]  /*12ba0*/  UMOV UR4, 0xf0000000 ;  /* 0xf000000000047882 */ /* 0x000fe20000000000 */
[----:B------:R-:W-:Y:S01]  /*12bb0*/  UMOV UR5, 0x380fffff ;  /* 0x380fffff00057882 */ /* 0x000fe20000000000 */
[----:B--2---:R-:W0:Y:S01]  /*12bc0*/  F2F.F32.F64 R0, R2 ;  /* 0x0000000200007310 */ /* 0x004e220000301000 */
[----:B------:R-:W-:-:S14]  /*12bd0*/  DSETP.GEU.AND P0, PT, |R2|, UR4, PT ;  /* 0x0000000402007e2a */ /* 0x000fdc000bf0e200 */
[----:B0-----:R-:W-:Y:S01]  /*12be0*/  @!P0 FMUL R0, R0, 1.175494350822287508e-38 ;  /* 0x0080000000008820 */ /* 0x001fe20000400000 */
[----:B------:R-:W-:Y:S06]  /*12bf0*/  BRA `(.L_x_11590) ;  /* 0x00000008007c7947 */ /* 0x000fec0003800000 */
.L_x_11585:
        /* <DEDUP_REMOVED lines=12> */
.L_x_11599:
[----:B------:R-:W2:Y:S01]  /*12cc0*/  LDG.E.64 R2, desc[UR36][R2.64] ;  /* 0x0000002402027981 */ /* 0x000ea2000c1e1b00 */
[----:B------:R-:W-:Y:S01]  /*12cd0*/  UMOV UR4, 0xf0000000 ;  /* 0xf000000000047882 */ /* 0x000fe20000000000 */
[----:B------:R-:W-:Y:S01]  /*12ce0*/  UMOV UR5, 0x380fffff ;  /* 0x380fffff00057882 */ /* 0x000fe20000000000 */
[----:B--2---:R-:W0:Y:S01]  /*12cf0*/  F2F.F32.F64 R0, R2 ;  /* 0x0000000200007310 */ /* 0x004e220000301000 */
[----:B------:R-:W-:-:S14]  /*12d00*/  DSETP.GEU.AND P0, PT, |R2|, UR4, PT ;  /* 0x0000000402007e2a */ /* 0x000fdc000bf0e200 */
[----:B0-----:R-:W-:Y:S01]  /*12d10*/  @!P0 FMUL R0, R0, 1.175494350822287508e-38 ;  /* 0x0080000000008820 */ /* 0x001fe20000400000 */
[----:B------:R-:W-:Y:S06]  /*12d20*/  BRA `(.L_x_11590) ;  /* 0x0000000800307947 */ /* 0x000fec0003800000 */
.L_x_11598:
        /* <DEDUP_REMOVED lines=26> */
.L_x_11601:
        /* <DEDUP_REMOVED lines=13> */
.L_x_11600:
[----:B------:R-:W2:Y:S02]  /*12fa0*/  LDG.E.U16 R0, desc[UR36][R2.64] ;  /* 0x0000002402007981 */ /* 0x000ea4000c1e1500 */
[----:B--2---:R-:W-:Y:S01]  /*12fb0*/  IMAD.U32 R0, R0, 0x10000, RZ ;  /* 0x0001000000007824 */ /* 0x004fe200078e00ff */
[----:B------:R-:W-:Y:S06]  /*12fc0*/  BRA `(.L_x_11590) ;  /* 0x0000000400887947 */ /* 0x000fec0003800000 */
.L_x_11597:
        /* <DEDUP_REMOVED lines=11> */
.L_x_11604:
        /* <DEDUP_REMOVED lines=20> */
.L_x_11606:
[----:B------:R-:W-:Y:S05]  /*131c0*/  BSYNC B0 ;  /* 0x0000000000007941 */ /* 0x000fea0003800000 */
.L_x_11605:
[----:B------:R-:W-:Y:S01]  /*131d0*/  LEA R3, R0, 0x3b800000, 0x17 ;  /* 0x3b80000000037811 */ /* 0x000fe200078eb8ff */
[----:B------:R-:W-:-:S05]  /*131e0*/  IMAD.SHL.U32 R0, R2, 0x100000, RZ ;  /* 0x0010000002007824 */ /* 0x000fca00078e00ff */
[----:B------:R-:W-:Y:S01]  /*131f0*/  LOP3.LUT R0, R3, R0, R4, 0xfe, !PT ;  /* 0x0000000003007212 */ /* 0x000fe200078efe04 */
[----:B------:R-:W-:Y:S06]  /*13200*/  BRA `(.L_x_11590) ;  /* 0x0000000000f87947 */ /* 0x000fec0003800000 */
.L_x_11603:
        /* <DEDUP_REMOVED lines=20> */
.L_x_11608:
[----:B------:R-:W-:Y:S05]  /*13350*/  BSYNC B0 ;  /* 0x0000000000007941 */ /* 0x000fea0003800000 */
.L_x_11607:
[----:B------:R-:W-:Y:S01]  /*13360*/  LEA R3, R0, 0x37800000, 0x17 ;  /* 0x3780000000037811 */ /* 0x000fe200078eb8ff */
[----:B------:R-:W-:-:S05]  /*13370*/  IMAD.SHL.U32 R0, R2, 0x200000, RZ ;  /* 0x0020000002007824 */ /* 0x000fca00078e00ff */
[----:B------:R-:W-:Y:S01]  /*13380*/  LOP3.LUT R0, R3, R0, R4, 0xfe, !PT ;  /* 0x0000000003007212 */ /* 0x000fe200078efe04 */
[----:B------:R-:W-:Y:S06]  /*13390*/  BRA `(.L_x_11590) ;  /* 0x0000000000947947 */ /* 0x000fec0003800000 */
.L_x_11602:
        /* <DEDUP_REMOVED lines=14> */
.L_x_11589:
        /* <DEDUP_REMOVED lines=16> */
.L_x_11611:
[----:B------:R-:W-:Y:S01]  /*13580*/  IMAD.MOV.U32 R0, RZ, RZ, RZ ;  /* 0x000000ffff007224 */ /* 0x000fe200078e00ff */
[----:B------:R-:W-:Y:S06]  /*13590*/  BRA `(.L_x_11590) ;  /* 0x0000000000147947 */ /* 0x000fec0003800000 */
.L_x_11610:
[----:B------:R-:W2:Y:S02]  /*135a0*/  LDG.E.64 R2, desc[UR36][R2.64] ;  /* 0x0000002402027981 */ /* 0x000ea4000c1e1b00 */
[----:B--2---:R0:W2:Y:S01]  /*135b0*/  I2F.U64 R0, R2 ;  /* 0x0000000200007312 */ /* 0x0040a20000301000 */
[----:B------:R-:W-:Y:S05]  /*135c0*/  BRA `(.L_x_11590) ;  /* 0x0000000000087947 */ /* 0x000fea0003800000 */
.L_x_11609:
[----:B------:R-:W2:Y:S02]  /*135d0*/  LDG.E R0, desc[UR36][R2.64] ;  /* 0x0000002402007981 */ /* 0x000ea4000c1e1900 */
[----:B--2---:R-:W-:-:S07]  /*135e0*/  I2FP.F32.U32 R0, R0 ;  /* 0x0000000000007245 */ /* 0x004fce0000201000 */
.L_x_11590:
[----:B------:R-:W-:Y:S05]  /*135f0*/  BSYNC B6 ;  /* 0x0000000000067941 */ /* 0x000fea0003800000 */
.L_x_11584:
[----:B0-----:R-:W0:Y:S01]  /*13600*/  LDC.U8 R3, c[0x0][0x4f9] ;  /* 0x00013e40ff037b82 */ /* 0x001e220000000000 */
[----:B--23-5:R-:W-:-:S04]  /*13610*/  FMUL.FTZ R19, R0, R19 ;  /* 0x0000001300137220 */ /* 0x02cfc80000410000 */
        /* <DEDUP_REMOVED lines=15> */
.L_x_11615:
[----:B------:R-:W0:Y:S02]  /*13710*/  F2I.S64.TRUNC R22, R22 ;  /* 0x0000001600167311 */ /* 0x000e24000020d900 */
[----:B0-----:R-:W-:-:S05]  /*13720*/  IMAD.MOV.U32 R3, RZ, RZ, R22 ;  /* 0x000000ffff037224 */ /* 0x001fca00078e0016 */
[----:B------:R-:W-:Y:S01]  /*13730*/  STG.E.U8 desc[UR36][R16.64], R3 ;  /* 0x0000000310007986 */ /* 0x000fe2000c101124 */
[----:B------:R-:W-:Y:S05]  /*13740*/  EXIT ;  /* 0x000000000000794d */ /* 0x000fea0003800000 */
.L_x_11614:
        /* <DEDUP_REMOVED lines=9> */
.L_x_11618:
[----:B------:R-:W0:Y:S02]  /*137e0*/  F2I.FTZ.TRUNC.NTZ R3, R22 ;  /* 0x0000001600037305 */ /* 0x000e24000021f100 */
[----:B0-----:R-:W-:Y:S01]  /*137f0*/  STG.E desc[UR36][R16.64], R3 ;  /* 0x0000000310007986 */ /* 0x001fe2000c101924 */
[----:B------:R-:W-:Y:S05]  /*13800*/  EXIT ;  /* 0x000000000000794d */ /* 0x000fea0003800000 */
.L_x_11617:
[----:B------:R-:W0:Y:S02]  /*13810*/  F2I.FTZ.TRUNC.NTZ R3, R22 ;  /* 0x0000001600037305 */ /* 0x000e24000021f100 */
[----:B0-----:R-:W-:Y:S01]  /*13820*/  STG.E.U16 desc[UR36][R16.64], R3 ;  /* 0x0000000310007986 */ /* 0x001fe2000c101524 */
[----:B------:R-:W-:Y:S05]  /*13830*/  EXIT ;  /* 0x000000000000794d */ /* 0x000fea0003800000 */
.L_x_11613:
        /* <DEDUP_REMOVED lines=8> */
.L_x_11620:
[----:B------:R-:W-:-:S05]  /*138c0*/  F2FP.F16.F32.PACK_AB R22, RZ, R22 ;  /* 0x00000016ff16723e */ /* 0x000fca00000000ff */
[----:B------:R-:W-:Y:S01]  /*138d0*/  STG.E.U16 desc[UR36][R16.64], R22 ;  /* 0x0000001610007986 */ /* 0x000fe2000c101524 */
[----:B------:R-:W-:Y:S05]  /*138e0*/  EXIT ;  /* 0x000000000000794d */ /* 0x000fea0003800000 */
.L_x_11619:
        /* <DEDUP_REMOVED lines=9> */
.L_x_11622:
[----:B------:R-:W-:-:S04]  /*13980*/  F2FP.F16.F32.PACK_AB R3, RZ, R22 ;  /* 0x00000016ff03723e */ /* 0x000fc800000000ff */
[----:B------:R-:W-:-:S05]  /*13990*/  PRMT R3, R3, 0x5410, RZ ;  /* 0x0000541003037816 */ /* 0x000fca00000000ff */
[----:B------:R-:W-:Y:S01]  /*139a0*/  STG.E desc[UR36][R16.64], R3 ;  /* 0x0000000310007986 */ /* 0x000fe2000c101924 */
[----:B------:R-:W-:Y:S05]  /*139b0*/  EXIT ;  /* 0x000000000000794d */ /* 0x000fea0003800000 */
.L_x_11621:
[----:B------:R-:W-:-:S06]  /*139c0*/  FMUL.FTZ R2, R22, 1 ;  /* 0x3f80000016027820 */ /* 0x000fcc0000410000 */
[----:B------:R-:W0:Y:S02]  /*139d0*/  F2F.F64.F32 R2, R2 ;  /* 0x0000000200027310 */ /* 0x000e240000201800 */
[----:B0-----:R-:W-:Y:S01]  /*139e0*/  STG.E.64 desc[UR36][R16.64], R2 ;  /* 0x0000000210007986 */ /* 0x001fe2000c101b24 */
[----:B------:R-:W-:Y:S05]  /*139f0*/  EXIT ;  /* 0x000000000000794d */ /* 0x000fea0003800000 */
.L_x_11612:
        /* <DEDUP_REMOVED lines=12> */
.L_x_11625:
[----:B------:R-:W-:Y:S01]  /*13ac0*/  FMUL.FTZ R4, R22, 1 ;  /* 0x3f80000016047820 */ /* 0x000fe20000410000 */
[----:B------:R-:W-:-:S05]  /*13ad0*/  CS2R R6, SRZ ;  /* 0x0000000000067805 */ /* 0x000fca000001ff00 */
[----:B------:R-:W0:Y:S02]  /*13ae0*/  F2F.F64.F32 R4, R4 ;  /* 0x0000000400047310 */ /* 0x000e240000201800 */
[----:B0-----:R-:W-:Y:S01]  /*13af0*/  STG.E.128 desc[UR36][R16.64], R4 ;  /* 0x0000000410007986 */ /* 0x001fe2000c101d24 */
[----:B------:R-:W-:Y:S05]  /*13b00*/  EXIT ;  /* 0x000000000000794d */ /* 0x000fea0003800000 */
.L_x_11624:
        /* <DEDUP_REMOVED lines=20> */
.L_x_11629:
[----:B------:R-:W-:Y:S05]  /*13c50*/  BSYNC B0 ;  /* 0x0000000000007941 */ /* 0x000fea0003800000 */
.L_x_11628:
[----:B------:R-:W-:-:S05]  /*13c60*/  LOP3.LUT R5, R0, R5, RZ, 0xfc, !PT ;  /* 0x0000000500057212 */ /* 0x000fca00078efcff */
[----:B------:R-:W-:Y:S01]  /*13c70*/  STG.E.U8 desc[UR36][R16.64], R5 ;  /* 0x0000000510007986 */ /* 0x000fe2000c101124 */
[----:B------:R-:W-:Y:S05]  /*13c80*/  EXIT ;  /* 0x000000000000794d */ /* 0x000fea0003800000 */
.L_x_11627:
        /* <DEDUP_REMOVED lines=12> */
.L_x_11631:
[----:B------:R-:W-:Y:S01]  /*13d50*/  IMAD.MOV.U32 R0, RZ, RZ, 0x7f ;  /* 0x0000007fff007424 */ /* 0x000fe200078e00ff */
[----:B------:R-:W-:-:S04]  /*13d60*/  ISETP.GT.U32.AND P0, PT, R2, 0x7f800000, PT ;  /* 0x7f8000000200780c */ /* 0x000fc80003f04070 */
[----:B------:R-:W-:-:S09]  /*13d70*/  SEL R0, R0, 0x7c, P0 ;  /* 0x0000007c00007807 */ /* 0x000fd20000000000 */
.L_x_11632:
[----:B------:R-:W-:Y:S05]  /*13d80*/  BSYNC B0 ;  /* 0x0000000000007941 */ /* 0x000fea0003800000 */
.L_x_11630:
[----:B------:R-:W-:-:S04]  /*13d90*/  LOP3.LUT R22, R22, 0x80000000, RZ, 0xc0, !PT ;  /* 0x8000000016167812 */ /* 0x000fc800078ec0ff */
[----:B------:R-:W-:-:S04]  /*13da0*/  SHF.R.U32.HI R3, RZ, 0x18, R22 ;  /* 0x00000018ff037819 */ /* 0x000fc80000011616 */
[----:B------:R-:W-:-:S05]  /*13db0*/  LOP3.LUT R3, R0, R3, RZ, 0xfc, !PT ;  /* 0x0000000300037212 */ /* 0x000fca00078efcff */
[----:B------:R-:W-:Y:S01]  /*13dc0*/  STG.E.U8 desc[UR36][R16.64], R3 ;  /* 0x0000000310007986 */ /* 0x000fe2000c101124 */
[----:B------:R-:W-:Y:S05]  /*13dd0*/  EXIT ;  /* 0x000000000000794d */ /* 0x000fea0003800000 */
.L_x_11626:
[----:B------:R-:W-:-:S05]  /*13de0*/  F2FP.BF16.F32.PACK_AB R22, RZ, R22 ;  /* 0x00000016ff16723e */ /* 0x000fca00000010ff */
[----:B------:R-:W-:Y:S01]  /*13df0*/  STG.E.U16 desc[UR36][R16.64], R22 ;  /* 0x0000001610007986 */ /* 0x000fe2000c101524 */
[----:B------:R-:W-:Y:S05]  /*13e00*/  EXIT ;  /* 0x000000000000794d */ /* 0x000fea0003800000 */
.L_x_11623:
        /* <DEDUP_REMOVED lines=11> */
.L_x_11635:
        /* <DEDUP_REMOVED lines=16> */
.L_x_11638:
[----:B------:R-:W-:-:S04]  /*13fc0*/  LOP3.LUT R22, R22, 0x80000000, RZ, 0xc0, !PT ;  /* 0x8000000016167812 */ /* 0x000fc800078ec0ff */
[----:B------:R-:W-:-:S04]  /*13fd0*/  SHF.R.U32.HI R3, RZ, 0x18, R22 ;  /* 0x00000018ff037819 */ /* 0x000fc80000011616 */
[----:B------:R-:W-:-:S04]  /*13fe0*/  LOP3.LUT R0, R0, R3, RZ, 0xfc, !PT ;  /* 0x0000000300007212 */ /* 0x000fc800078efcff */
[----:B------:R-:W-:-:S07]  /*13ff0*/  PRMT R8, R0, 0x7610, R8 ;  /* 0x0000761000087816 */ /* 0x000fce0000000008 */
.L_x_11637:
[----:B------:R-:W-:Y:S05]  /*14000*/  BSYNC B0 ;  /* 0x0000000000007941 */ /* 0x000fea0003800000 */
.L_x_11636:
[----:B------:R-:W-:Y:S01]  /*14010*/  STG.E.U8 desc[UR36][R16.64], R8 ;  /* 0x0000000810007986 */ /* 0x000fe2000c101124 */
[----:B------:R-:W-:Y:S05]  /*14020*/  EXIT ;  /* 0x000000000000794d */ /* 0x000fea0003800000 */
.L_x_11634:
        /* <DEDUP_REMOVED lines=16> */
.L_x_11641:
[----:B------:R-:W-:-:S04]  /*14130*/  LOP3.LUT R22, R22, 0x80000000, RZ, 0xc0, !PT ;  /* 0x8000000016167812 */ /* 0x000fc800078ec0ff */
[----:B------:R-:W-:-:S04]  /*14140*/  SHF.R.U32.HI R3, RZ, 0x18, R22 ;  /* 0x00000018ff037819 */ /* 0x000fc80000011616 */
[----:B------:R-:W-:-:S04]  /*14150*/  LOP3.LUT R0, R0, R3, RZ, 0xfc, !PT ;  /* 0x0000000300007212 */ /* 0x000fc800078efcff */
[----:B------:R-:W-:-:S07]  /*14160*/  PRMT R8, R0, 0x7610, R8 ;  /* 0x0000761000087816 */ /* 0x000fce0000000008 */
.L_x_11640:
[----:B------:R-:W-:Y:S05]  /*14170*/  BSYNC B0 ;  /* 0x0000000000007941 */ /* 0x000fea0003800000 */
.L_x_11639:
[----:B------:R-:W-:Y:S01]  /*14180*/  STG.E.U8 desc[UR36][R16.64], R8 ;  /* 0x0000000810007986 */ /* 0x000fe2000c101124 */
[----:B------:R-:W-:Y:S05]  /*14190*/  EXIT ;  /* 0x000000000000794d */ /* 0x000fea0003800000 */
.L_x_11633:
        /* <DEDUP_REMOVED lines=21> */
.L_x_11616:
        /* <DEDUP_REMOVED lines=16> */
.L_x_11644:
[----:B------:R-:W-:Y:S05]  /*143f0*/  EXIT ;  /* 0x000000000000794d */ /* 0x000fea0003800000 */
.L_x_11643:
[----:B------:R-:W0:Y:S02]  /*14400*/  F2I.U64.TRUNC R22, R22 ;  /* 0x0000001600167311 */ /* 0x000e24000020d800 */
[----:B0-----:R-:W-:Y:S01]  /*14410*/  STG.E.64 desc[UR36][R16.64], R22 ;  /* 0x0000001610007986 */ /* 0x001fe2000c101b24 */
[----:B------:R-:W-:Y:S05]  /*14420*/  EXIT ;  /* 0x000000000000794d */ /* 0x000fea0003800000 */
.L_x_11642:
[----:B------:R-:W0:Y:S02]  /*14430*/  F2I.FTZ.U32.TRUNC.NTZ R3, R22 ;  /* 0x0000001600037305 */ /* 0x000e24000021f000 */
[----:B0-----:R-:W-:Y:S01]  /*14440*/  STG.E desc[UR36][R16.64], R3 ;  /* 0x0000000310007986 */ /* 0x001fe2000c101924 */
[----:B------:R-:W-:Y:S05]  /*14450*/  EXIT ;  /* 0x000000000000794d */ /* 0x000fea0003800000 */
.L_x_11645:
        /* <DEDUP_REMOVED lines=10> */
.L_x_28404:


//--------------------- .text._ZN2at6native27unrolled_elementwise_kernelIZZZNS0_49_GLOBAL__N__b919a28f_16_Normalization_cu_5c38458736batch_norm_elementwise_backward_evalERKNS_6TensorES5_S5_S5_ENKUlvE_clEvENKUlvE0_clEvEUlfffE_St5arrayIPcLm4EELi4E23TrivialOffsetCalculatorILi3EjESC_ILi1EjENS0_6memory12LoadWithCastILi3EEENSF_13StoreWithCastILi1EEEEEviT_T0_T2_T3_T4_T5_ --------------------------
	.section	.text._ZN2at6native27unrolled_elementwise_kernelIZZZNS0_49_GLOBAL__N__b919a28f_16_Normalization_cu_5c38458736batch_norm_elementwise_backward_evalERKNS_6TensorES5_S5_S5_ENKUlvE_clEvENKUlvE0_clEvEUlfffE_St5arrayIPcLm4EELi4E23TrivialOffsetCalculatorILi3EjESC_ILi1EjENS0_6memory12LoadWithCastILi3EEENSF_13StoreWithCastILi1EEEEEviT_T0_T2_T3_T4_T5_,"ax",@progbits
	.align	128
        .global         _ZN2at6native27unrolled_elementwise_kernelIZZZNS0_49_GLOBAL__N__b919a28f_16_Normalization_cu_5c38458736batch_norm_elementwise_backward_evalERKNS_6TensorES5_S5_S5_ENKUlvE_clEvENKUlvE0_clEvEUlfffE_St5arrayIPcLm4EELi4E23TrivialOffsetCalculatorILi3EjESC_ILi1EjENS0_6memory12LoadWithCastILi3EEENSF_13StoreWithCastILi1EEEEEviT_T0_T2_T3_T4_T5_
        .type           _ZN2at6native27unrolled_elementwise_kernelIZZZNS0_49_GLOBAL__N__b919a28f_16_Normalization_cu_5c38458736batch_norm_elementwise_backward_evalERKNS_6TensorES5_S5_S5_ENKUlvE_clEvENKUlvE0_clEvEUlfffE_St5arrayIPcLm4EELi4E23TrivialOffsetCalculatorILi3EjESC_ILi1EjENS0_6memory12LoadWithCastILi3EEENSF_13StoreWithCastILi1EEEEEviT_T0_T2_T3_T4_T5_,@function
        .size           _ZN2at6native27unrolled_elementwise_kernelIZZZNS0_49_GLOBAL__N__b919a28f_16_Normalization_cu_5c38458736batch_norm_elementwise_backward_evalERKNS_6TensorES5_S5_S5_ENKUlvE_clEvENKUlvE0_clEvEUlfffE_St5arrayIPcLm4EELi4E23TrivialOffsetCalculatorILi3EjESC_ILi1EjENS0_6memory12LoadWithCastILi3EEENSF_13StoreWithCastILi1EEEEEviT_T0_T2_T3_T4_T5_,(.L_x_28405 - _ZN2at6native27unrolled_elementwise_kernelIZZZNS0_49_GLOBAL__N__b919a28f_16_Normalization_cu_5c38458736batch_norm_elementwise_backward_evalERKNS_6TensorES5_S5_S5_ENKUlvE_clEvENKUlvE0_clEvEUlfffE_St5arrayIPcLm4EELi4E23TrivialOffsetCalculatorILi3EjESC_ILi1EjENS0_6memory12LoadWithCastILi3EEENSF_13StoreWithCastILi1EEEEEviT_T0_T2_T3_T4_T5_)
        .other          _ZN2at6native27unrolled_elementwise_kernelIZZZNS0_49_GLOBAL__N__b919a28f_16_Normalization_cu_5c38458736batch_norm_elementwise_backward_evalERKNS_6TensorES5_S5_S5_ENKUlvE_clEvENKUlvE0_clEvEUlfffE_St5arrayIPcLm4EELi4E23TrivialOffsetCalculatorILi3EjESC_ILi1EjENS0_6memory12LoadWithCastILi3EEENSF_13StoreWithCastILi1EEEEEviT_T0_T2_T3_T4_T5_,@"STO_CUDA_ENTRY STV_DEFAULT"
_ZN2at6native27unrolled_elementwise_kernelIZZZNS0_49_GLOBAL__N__b919a28f_16_Normalization_cu_5c38458736batch_norm_elementwise_backward_evalERKNS_6TensorES5_S5_S5_ENKUlvE_clEvENKUlvE0_clEvEUlfffE_St5arrayIPcLm4EELi4E23TrivialOffsetCalculatorILi3EjESC_ILi1EjENS0_6memory12LoadWithCastILi3EEENSF_13StoreWithCastILi1EEEEEviT_T0_T2_T3_T4_T5_:
.text._ZN2at6native27unrolled_elementwise_kernelIZZZNS0_49_GLOBAL__N__b919a28f_16_Normalization_cu_5c38458736batch_norm_elementwise_backward_evalERKNS_6TensorES5_S5_S5_ENKUlvE_clEvENKUlvE0_clEvEUlfffE_St5arrayIPcLm4EELi4E23TrivialOffsetCalculatorILi3EjESC_ILi1EjENS0_6memory12LoadWithCastILi3EEENSF_13StoreWithCastILi1EEEEEviT_T0_T2_T3_T4_T5_:
[----:B------:R-:W0:Y:S01]  /*0000*/  LDC R1, c[0x0][0x28] ;  /* 0x00000a00ff017b82 */ /* 0x000e220000000800 */
[----:B------:R-:W1:Y:S07]  /*0010*/  S2R R0, SR_CTAID.X ;  /* 0x0000000000007919 */ /* 0x000e6e0000002500 */
[----:B------:R-:W1:Y:S01]  /*0020*/  LDC R22, c[0x0][0x210] ;  /* 0x00008400ff167b82 */ /* 0x000e620000000800 */
[----:B------:R-:W-:Y:S01]  /*0030*/  ULDC.64 UR36, c[0x0][0x208] ;  /* 0x0000820000247ab9 */ /* 0x000fe20000000a00 */
[----:B------:R-:W-:Y:S01]  /*0040*/  BSSY B7, `(.L_x_11646) ;  /* 0x00002b6000077945 */ /* 0x000fe20003800000 */
[----:B------:R-:W2:Y:S01]  /*0050*/  S2R R19, SR_TID.X ;  /* 0x0000000000137919 */ /* 0x000ea20000002100 */
[----:B------:R-:W-:Y:S01]  /*0060*/  CS2R R26, SRZ ;  /* 0x00000000001a7805 */ /* 0x000fe2000001ff00 */
[----:B------:R-:W-:-:S02]  /*0070*/  IMAD.MOV.U32 R29, RZ, RZ, RZ ;  /* 0x000000ffff1d7224 */ /* 0x000fc400078e00ff */
[----:B------:R-:W-:Y:S01]  /*0080*/  IMAD.MOV.U32 R25, RZ, RZ, RZ ;  /* 0x000000ffff197224 */ /* 0x000fe200078e00ff */
[----:B------:R-:W3:Y:S08]  /*0090*/  LDC.U8 R28, c[0x0][0x23c] ;  /* 0x00008f00ff1c7b82 */ /* 0x000ef00000000000 */
[----:B------:R-:W4:Y:S08]  /*00a0*/  LDC.U8 R18, c[0x0][0x23d] ;  /* 0x00008f40ff127b82 */ /* 0x000f300000000000 */
[----:B------:R-:W0:Y:S01]  /*00b0*/  LDC.U8 R23, c[0x0][0x23e] ;  /* 0x00008f80ff177b82 */ /* 0x000e220000000000 */
[----:B-1----:R-:W-:-:S05]  /*00c0*/  IMAD R22, R0, -0x200, R22 ;  /* 0xfffffe0000167824 */ /* 0x002fca00078e0216 */
[----:B--2---:R-:W-:-:S13]  /*00d0*/  ISETP.GE.AND P0, PT, R19, R22, PT ;  /* 0x000000161300720c */ /* 0x004fda0003f06270 */
[----:B---34-:R-:W-:Y:S05]  /*00e0*/  @P0 BRA `(.L_x_11647) ;  /* 0x0000002800ac0947 */ /* 0x018fea0003800000 */
[----:B------:R-:W1:Y:S01]  /*00f0*/  LDC.64 R2, c[0x0][0x220] ;  /* 0x00008800ff027b82 */ /* 0x000e620000000a00 */
[----:B------:R-:W-:Y:S01]  /*0100*/  IMAD R16, R0, 0x200, R19 ;  /* 0x0000020000107824 */ /* 0x000fe200078e0213 */
        /* <DEDUP_REMOVED lines=19> */
.L_x_11652:
[----:B------:R-:W2:Y:S02]  /*0240*/  LDG.E.U8 R2, desc[UR36][R2.64] ;  /* 0x0000002402027981 */ /* 0x000ea4000c1e1100 */
[----:B--2---:R-:W-:Y:S01]  /*0250*/  I2FP.F32.U32 R29, R2 ;  /* 0x00000002001d7245 */ /* 0x004fe20000201000 */
[----:B------:R-:W-:Y:S06]  /*0260*/  BRA `(.L_x_11654) ;  /* 0x0000000c002c7947 */ /* 0x000fec0003800000 */
.L_x_11651:
        /* <DEDUP_REMOVED lines=9> */
.L_x_11656:
[----:B------:R-:W2:Y:S02]  /*0300*/  LDG.E R2, desc[UR36][R2.64] ;  /* 0x0000002402027981 */ /* 0x000ea4000c1e1900 */
[----:B--2---:R-:W-:Y:S01]  /*0310*/  I2FP.F32.S32 R29, R2 ;  /* 0x00000002001d7245 */ /* 0x004fe20000201400 */
[----:B------:R-:W-:Y:S06]  /*0320*/  BRA `(.L_x_11654) ;  /* 0x0000000800fc7947 */ /* 0x000fec0003800000 */
.L_x_11655:
[----:B------:R-:W2:Y:S02]  /*0330*/  LDG.E.U16 R2, desc[UR36][R2.64] ;  /* 0x0000002402027981 */ /* 0x000ea4000c1e1500 */
[----:B--2---:R3:W4:Y:S01]  /*0340*/  I2F.S16 R29, R2 ;  /* 0x00000002001d7306 */ /* 0x0047220000101400 */
[----:B------:R-:W-:Y:S05]  /*0350*/  BRA `(.L_x_11654) ;  /* 0x0000000800f07947 */ /* 0x000fea0003800000 */
.L_x_11650:
        /* <DEDUP_REMOVED lines=8> */
.L_x_11658:
[----:B------:R-:W2:Y:S02]  /*03e0*/  LDG.E.U16 R2, desc[UR36][R2.64] ;  /* 0x0000002402027981 */ /* 0x000ea4000c1e1500 */
[----:B--2---:R-:W-:Y:S01]  /*03f0*/  HADD2.F32 R29, -RZ, R2.H0_H0 ;  /* 0x20000002ff1d7230 */ /* 0x004fe20000004100 */
[----:B------:R-:W-:Y:S06]  /*0400*/  BRA `(.L_x_11654) ;  /* 0x0000000800c47947 */ /* 0x000fec0003800000 */
.L_x_11657:
        /* <DEDUP_REMOVED lines=8> */
.L_x_11660:
[----:B------:R-:W2:Y:S02]  /*0490*/  LDG.E.U16 R2, desc[UR36][R2.64] ;  /* 0x0000002402027981 */ /* 0x000ea4000c1e1500 */
[----:B--2---:R-:W-:Y:S01]  /*04a0*/  HADD2.F32 R29, -RZ, R2.H0_H0 ;  /* 0x20000002ff1d7230 */ /* 0x004fe20000004100 */
[----:B------:R-:W-:Y:S06]  /*04b0*/  BRA `(.L_x_11654) ;  /* 0x0000000800987947 */ /* 0x000fec0003800000 */
.L_x_11659:
[----:B------:R-:W2:Y:S01]  /*04c0*/  LDG.E.64 R2, desc[UR36][R2.64] ;  /* 0x0000002402027981 */ /* 0x000ea2000c1e1b00 */
[----:B------:R-:W-:Y:S01]  /*04d0*/  UMOV UR4, 0xf0000000 ;  /* 0xf000000000047882 */ /* 0x000fe20000000000 */
[----:B------:R-:W-:Y:S01]  /*04e0*/  UMOV UR5, 0x380fffff ;  /* 0x380fffff00057882 */ /* 0x000fe20000000000 */
[----:B--2---:R-:W1:Y:S01]  /*04f0*/  F2F.F32.F64 R29, R2 ;  /* 0x00000002001d7310 */ /* 0x004e620000301000 */
[----:B------:R-:W-:-:S14]  /*0500*/  DSETP.GEU.AND P0, PT, |R2|, UR4, PT ;  /* 0x0000000402007e2a */ /* 0x000fdc000bf0e200 */
[----:B-1----:R-:W-:Y:S01]  /*0510*/  @!P0 FMUL R29, R29, 1.175494350822287508e-38 ;  /* 0x008000001d1d8820 */ /* 0x002fe20000400000 */
[----:B------:R-:W-:Y:S06]  /*0520*/  BRA `(.L_x_11654) ;  /* 0x00000008007c7947 */ /* 0x000fec0003800000 */
.L_x_11649:
        /* <DEDUP_REMOVED lines=12> */
.L_x_11663:
[----:B------:R-:W2:Y:S01]  /*05f0*/  LDG.E.64 R2, desc[UR36][R2.64] ;  /* 0x0000002402027981 */ /* 0x000ea2000c1e1b00 */
[----:B------:R-:W-:Y:S01]  /*0600*/  UMOV UR4, 0xf0000000 ;  /* 0xf000000000047882 */ /* 0x000fe20000000000 */
[----:B------:R-:W-:Y:S01]  /*0610*/  UMOV UR5, 0x380fffff ;  /* 0x380fffff00057882 */ /* 0x000fe20000000000 */
[----:B--2---:R-:W1:Y:S01]  /*0620*/  F2F.F32.F64 R29, R2 ;  /* 0x00000002001d7310 */ /* 0x004e620000301000 */
[----:B------:R-:W-:-:S14]  /*0630*/  DSETP.GEU.AND P0, PT, |R2|, UR4, PT ;  /* 0x0000000402007e2a */ /* 0x000fdc000bf0e200 */
[----:B-1----:R-:W-:Y:S01]  /*0640*/  @!P0 FMUL R29, R29, 1.175494350822287508e-38 ;  /* 0x008000001d1d8820 */ /* 0x002fe20000400000 */
[----:B------:R-:W-:Y:S06]  /*0650*/  BRA `(.L_x_11654) ;  /* 0x0000000800307947 */ /* 0x000fec0003800000 */
.L_x_11662:
        /* <DEDUP_REMOVED lines=26> */
.L_x_11665:
        /* <DEDUP_REMOVED lines=13> */
.L_x_11664:
[----:B------:R-:W2:Y:S02]  /*08d0*/  LDG.E.U16 R2, desc[UR36][R2.64] ;  /* 0x0000002402027981 */ /* 0x000ea4000c1e1500 */
[----:B--2---:R-:W-:Y:S01]  /*08e0*/  IMAD.U32 R29, R2, 0x10000, RZ ;  /* 0x00010000021d7824 */ /* 0x004fe200078e00ff */
[----:B------:R-:W-:Y:S06]  /*08f0*/  BRA `(.L_x_11654) ;  /* 0x0000000400887947 */ /* 0x000fec0003800000 */
.L_x_11661:
        /* <DEDUP_REMOVED lines=11> */
.L_x_11668:
        /* <DEDUP_REMOVED lines=20> */
.L_x_11670:
[----:B------:R-:W-:Y:S05]  /*0af0*/  BSYNC B0 ;  /* 0x0000000000007941 */ /* 0x000fea0003800000 */
.L_x_11669:
[----:B------:R-:W-:Y:S01]  /*0b00*/  IMAD.SHL.U32 R2, R2, 0x100000, RZ ;  /* 0x0010000002027824 */ /* 0x000fe200078e00ff */
[----:B------:R-:W-:-:S04]  /*0b10*/  LEA R0, R0, 0x3b800000, 0x17 ;  /* 0x3b80000000007811 */ /* 0x000fc800078eb8ff */
[----:B------:R-:W-:Y:S01]  /*0b20*/  LOP3.LUT R29, R0, R2, R29, 0xfe, !PT ;  /* 0x00000002001d7212 */ /* 0x000fe200078efe1d */
[----:B------:R-:W-:Y:S06]  /*0b30*/  BRA `(.L_x_11654) ;  /* 0x0000000000f87947 */ /* 0x000fec0003800000 */
.L_x_11667:
        /* <DEDUP_REMOVED lines=20> */
.L_x_11672:
[----:B------:R-:W-:Y:S05]  /*0c80*/  BSYNC B0 ;  /* 0x0000000000007941 */ /* 0x000fea0003800000 */
.L_x_11671:
[----:B------:R-:W-:Y:S01]  /*0c90*/  IMAD.SHL.U32 R2, R2, 0x200000, RZ ;  /* 0x0020000002027824 */ /* 0x000fe200078e00ff */
[----:B------:R-:W-:-:S04]  /*0ca0*/  LEA R0, R0, 0x37800000, 0x17 ;  /* 0x3780000000007811 */ /* 0x000fc800078eb8ff */
[----:B------:R-:W-:Y:S01]  /*0cb0*/  LOP3.LUT R29, R0, R2, R29, 0xfe, !PT ;  /* 0x00000002001d7212 */ /* 0x000fe200078efe1d */
[----:B------:R-:W-:Y:S06]  /*0cc0*/  BRA `(.L_x_11654) ;  /* 0x0000000000947947 */ /* 0x000fec0003800000 */
.L_x_11666:
        /* <DEDUP_REMOVED lines=14> */
.L_x_11653:
        /* <DEDUP_REMOVED lines=16> */
.L_x_11675:
[----:B------:R-:W-:Y:S01]  /*0eb0*/  IMAD.MOV.U32 R29, RZ, RZ, RZ ;  /* 0x000000ffff1d7224 */ /* 0x000fe200078e00ff */
[----:B------:R-:W-:Y:S06]  /*0ec0*/  BRA `(.L_x_11654) ;  /* 0x0000000000147947 */ /* 0x000fec0003800000 */
.L_x_11674:
[----:B------:R-:W2:Y:S02]  /*0ed0*/  LDG.E.64 R2, desc[UR36][R2.64] ;  /* 0x0000002402027981 */ /* 0x000ea4000c1e1b00 */
[----:B--2---:R1:W2:Y:S01]  /*0ee0*/  I2F.U64 R29, R2 ;  /* 0x00000002001d7312 */ /* 0x0042a20000301000 */
[----:B------:R-:W-:Y:S05]  /*0ef0*/  BRA `(.L_x_11654) ;  /* 0x0000000000087947 */ /* 0x000fea0003800000 */
.L_x_11673:
[----:B------:R-:W2:Y:S02]  /*0f00*/  LDG.E R2, desc[UR36][R2.64] ;  /* 0x0000002402027981 */ /* 0x000ea4000c1e1900 */
[----:B--2---:R-:W-:-:S07]  /*0f10*/  I2FP.F32.U32 R29, R2 ;  /* 0x00000002001d7245 */ /* 0x004fce0000201000 */
.L_x_11654:
[----:B------:R-:W-:Y:S05]  /*0f20*/  BSYNC B6 ;  /* 0x0000000000067941 */ /* 0x000fea0003800000 */
.L_x_11648:
[----:B-1-3--:R-:W1:Y:S01]  /*0f30*/  LDC.64 R2, c[0x0][0x228] ;  /* 0x00008a00ff027b82 */ /* 0x00ae620000000a00 */
        /* <DEDUP_REMOVED lines=19> */
.L_x_11680:
[----:B------:R-:W3:Y:S02]  /*1070*/  LDG.E.U8 R2, desc[UR36][R2.64] ;  /* 0x0000002402027981 */ /* 0x000ee4000c1e1100 */
[----:B---3--:R-:W-:Y:S01]  /*1080*/  I2FP.F32.U32 R26, R2 ;  /* 0x00000002001a7245 */ /* 0x008fe20000201000 */
[----:B------:R-:W-:Y:S06]  /*1090*/  BRA `(.L_x_11682) ;  /* 0x0000000c002c7947 */ /* 0x000fec0003800000 */
.L_x_11679:
        /* <DEDUP_REMOVED lines=9> */
.L_x_11684:
[----:B------:R-:W3:Y:S02]  /*1130*/  LDG.E R2, desc[UR36][R2.64] ;  /* 0x0000002402027981 */ /* 0x000ee4000c1e1900 */
[----:B---3--:R-:W-:Y:S01]  /*1140*/  I2FP.F32.S32 R26, R2 ;  /* 0x00000002001a7245 */ /* 0x008fe20000201400 */
[----:B------:R-:W-:Y:S06]  /*1150*/  BRA `(.L_x_11682) ;  /* 0x0000000800fc7947 */ /* 0x000fec0003800000 */
.L_x_11683:
[----:B------:R-:W3:Y:S02]  /*1160*/  LDG.E.U16 R2, desc[UR36][R2.64] ;  /* 0x0000002402027981 */ /* 0x000ee4000c1e1500 */
[----:B---3--:R1:W3:Y:S01]  /*1170*/  I2F.S16 R26, R2 ;  /* 0x00000002001a7306 */ /* 0x0082e20000101400 */
[----:B------:R-:W-:Y:S05]  /*1180*/  BRA `(.L_x_11682) ;  /* 0x0000000800f07947 */ /* 0x000fea0003800000 */
.L_x_11678:
        /* <DEDUP_REMOVED lines=8> */
.L_x_11686:
[----:B------:R-:W3:Y:S02]  /*1210*/  LDG.E.U16 R2, desc[UR36][R2.64] ;  /* 0x0000002402027981 */ /* 0x000ee4000c1e1500 */
[----:B---3--:R-:W-:Y:S01]  /*1220*/  HADD2.F32 R26, -RZ, R2.H0_H0 ;  /* 0x20000002ff1a7230 */ /* 0x008fe20000004100 */
[----:B------:R-:W-:Y:S06]  /*1230*/  BRA `(.L_x_11682) ;  /* 0x0000000800c47947 */ /* 0x000fec0003800000 */
.L_x_11685:
        /* <DEDUP_REMOVED lines=8> */
.L_x_11688:
[----:B------:R-:W3:Y:S02]  /*12c0*/  LDG.E.U16 R2, desc[UR36][R2.64] ;  /* 0x0000002402027981 */ /* 0x000ee4000c1e1500 */
[----:B---3--:R-:W-:Y:S01]  /*12d0*/  HADD2.F32 R26, -RZ, R2.H0_H0 ;  /* 0x20000002ff1a7230 */ /* 0x008fe20000004100 */
[----:B------:R-:W-:Y:S06]  /*12e0*/  BRA `(.L_x_11682) ;  /* 0x0000000800987947 */ /* 0x000fec0003800000 */
.L_x_11687:
[----:B------:R-:W3:Y:S01]  /*12f0*/  LDG.E.64 R2, desc[UR36][R2.64] ;  /* 0x0000002402027981 */ /* 0x000ee2000c1e1b00 */
[----:B------:R-:W-:Y:S01]  /*1300*/  UMOV UR4, 0xf0000000 ;  /* 0xf000000000047882 */ /* 0x000fe20000000000 */
[----:B------:R-:W-:Y:S01]  /*1310*/  UMOV UR5, 0x380fffff ;  /* 0x380fffff00057882 */ /* 0x000fe20000000000 */
[----:B---3--:R-:W1:Y:S01]  /*1320*/  F2F.F32.F64 R26, R2 ;  /* 0x00000002001a7310 */ /* 0x008e620000301000 */
[----:B------:R-:W-:-:S14]  /*1330*/  DSETP.GEU.AND P0, PT, |R2|, UR4, PT ;  /* 0x0000000402007e2a */ /* 0x000fdc000bf0e200 */
[----:B-1----:R-:W-:Y:S01]  /*1340*/  @!P0 FMUL R26, R26, 1.175494350822287508e-38 ;  /* 0x008000001a1a8820 */ /* 0x002fe20000400000 */
[----:B------:R-:W-:Y:S06]  /*1350*/  BRA `(.L_x_11682) ;  /* 0x00000008007c7947 */ /* 0x000fec0003800000 */
.L_x_11677:
        /* <DEDUP_REMOVED lines=12> */
.L_x_11691:
[----:B------:R-:W3:Y:S01]  /*1420*/  LDG.E.64 R2, desc[UR36][R2.64] ;  /* 0x0000002402027981 */ /* 0x000ee2000c1e1b00 */
[----:B------:R-:W-:Y:S01]  /*1430*/  UMOV UR4, 0xf0000000 ;  /* 0xf000000000047882 */ /* 0x000fe20000000000 */
[----:B------:R-:W-:Y:S01]  /*1440*/  UMOV UR5, 0x380fffff ;  /* 0x380fffff00057882 */ /* 0x000fe20000000000 */
[----:B---3--:R-:W1:Y:S01]  /*1450*/  F2F.F32.F64 R26, R2 ;  /* 0x00000002001a7310 */ /* 0x008e620000301000 */
[----:B------:R-:W-:-:S14]  /*1460*/  DSETP.GEU.AND P0, PT, |R2|, UR4, PT ;  /* 0x0000000402007e2a */ /* 0x000fdc000bf0e200 */
[----:B-1----:R-:W-:Y:S01]  /*1470*/  @!P0 FMUL R26, R26, 1.175494350822287508e-38 ;  /* 0x008000001a1a8820 */ /* 0x002fe20000400000 */
[----:B------:R-:W-:Y:S06]  /*1480*/  BRA `(.L_x_11682) ;  /* 0x0000000800307947 */ /* 0x000fec0003800000 */
.L_x_11690:
        /* <DEDUP_REMOVED lines=26> */
.L_x_11693:
        /* <DEDUP_REMOVED lines=13> */
.L_x_11692:
[----:B------:R-:W3:Y:S02]  /*1700*/  LDG.E.U16 R2, desc[UR36][R2.64] ;  /* 0x0000002402027981 */ /* 0x000ee4000c1e1500 */
[----:B---3--:R-:W-:Y:S01]  /*1710*/  IMAD.U32 R26, R2, 0x10000, RZ ;  /* 0x00010000021a7824 */ /* 0x008fe200078e00ff */
[----:B------:R-:W-:Y:S06]  /*1720*/  BRA `(.L_x_11682) ;  /* 0x0000000400887947 */ /* 0x000fec0003800000 */
.L_x_11689:
        /* <DEDUP_REMOVED lines=11> */
.L_x_11696:
        /* <DEDUP_REMOVED lines=20> */
.L_x_11698:
[----:B------:R-:W-:Y:S05]  /*1920*/  BSYNC B0 ;  /* 0x0000000000007941 */ /* 0x000fea0003800000 */
.L_x_11697:
[----:B------:R-:W-:Y:S01]  /*1930*/  IMAD.SHL.U32 R2, R2, 0x100000, RZ ;  /* 0x0010000002027824 */ /* 0x000fe200078e00ff */
[----:B------:R-:W-:-:S04]  /*1940*/  LEA R3, R0, 0x3b800000, 0x17 ;  /* 0x3b80000000037811 */ /* 0x000fc800078eb8ff */
[----:B------:R-:W-:Y:S01]  /*1950*/  LOP3.LUT R26, R3, R2, R26, 0xfe, !PT ;  /* 0x00000002031a7212 */ /* 0x000fe200078efe1a */
[----:B------:R-:W-:Y:S06]  /*1960*/  BRA `(.L_x_11682) ;  /* 0x0000000000f87947 */ /* 0x000fec0003800000 */
.L_x_11695:
        /* <DEDUP_REMOVED lines=20> */
.L_x_11700:
[----:B------:R-:W-:Y:S05]  /*1ab0*/  BSYNC B0 ;  /* 0x0000000000007941 */ /* 0x000fea0003800000 */
.L_x_11699:
[----:B------:R-:W-:Y:S01]  /*1ac0*/  IMAD.SHL.U32 R2, R2, 0x200000, RZ ;  /* 0x0020000002027824 */ /* 0x000fe200078e00ff */
[----:B------:R-:W-:-:S04]  /*1ad0*/  LEA R3, R0, 0x37800000, 0x17 ;  /* 0x3780000000037811 */ /* 0x000fc800078eb8ff */
[----:B------:R-:W-:Y:S01]  /*1ae0*/  LOP3.LUT R26, R3, R2, R26, 0xfe, !PT ;  /* 0x00000002031a7212 */ /* 0x000fe200078efe1a */
[----:B------:R-:W-:Y:S06]  /*1af0*/  BRA `(.L_x_11682) ;  /* 0x0000000000947947 */ /* 0x000fec0003800000 */
.L_x_11694:
        /* <DEDUP_REMOVED lines=14> */
.L_x_11681:
        /* <DEDUP_REMOVED lines=16> */
.L_x_11703:
[----:B------:R-:W-:Y:S01]  /*1ce0*/  IMAD.MOV.U32 R26, RZ, RZ, RZ ;  /* 0x000000ffff1a7224 */ /* 0x000fe200078e00ff */
[----:B------:R-:W-:Y:S06]  /*1cf0*/  BRA `(.L_x_11682) ;  /* 0x0000000000147947 */ /* 0x000fec0003800000 */
.L_x_11702:
[----:B------:R-:W3:Y:S02]  /*1d00*/  LDG.E.64 R2, desc[UR36][R2.64] ;  /* 0x0000002402027981 */ /* 0x000ee4000c1e1b00 */
[----:B---3--:R1:W3:Y:S01]  /*1d10*/  I2F.U64 R26, R2 ;  /* 0x00000002001a7312 */ /* 0x0082e20000301000 */
[----:B------:R-:W-:Y:S05]  /*1d20*/  BRA `(.L_x_11682) ;  /* 0x0000000000087947 */ /* 0x000fea0003800000 */
.L_x_11701:
[----:B------:R-:W3:Y:S02]  /*1d30*/  LDG.E R2, desc[UR36][R2.64] ;  /* 0x0000002402027981 */ /* 0x000ee4000c1e1900 */
[----:B---3--:R-:W-:-:S07]  /*1d40*/  I2FP.F32.U32 R26, R2 ;  /* 0x00000002001a7245 */ /* 0x008fce0000201000 */
.L_x_11682:
[----:B------:R-:W-:Y:S05]  /*1d50*/  BSYNC B6 ;  /* 0x0000000000067941 */ /* 0x000fea0003800000 */
.L_x_11676:
[----:B-1----:R-:W1:Y:S01]  /*1d60*/  LDC.64 R2, c[0x0][0x230] ;  /* 0x00008c00ff027b82 */ /* 0x002e620000000a00 */
        /* <DEDUP_REMOVED lines=19> */
.L_x_11708:
[----:B------:R-:W2:Y:S02]  /*1ea0*/  LDG.E.U8 R2, desc[UR36][R2.64] ;  /* 0x0000002402027981 */ /* 0x000ea4000c1e1100 */
[----:B--2---:R-:W-:Y:S01]  /*1eb0*/  I2FP.F32.U32 R25, R2 ;  /* 0x0000000200197245 */ /* 0x004fe20000201000 */
[----:B------:R-:W-:Y:S06]  /*1ec0*/  BRA `(.L_x_11710) ;  /* 0x0000000c002c7947 */ /* 0x000fec0003800000 */
.L_x_11707:
        /* <DEDUP_REMOVED lines=9> */
.L_x_11712:
[----:B------:R-:W2:Y:S02]  /*1f60*/  LDG.E R2, desc[UR36][R2.64] ;  /* 0x0000002402027981 */ /* 0x000ea4000c1e1900 */
[----:B--2---:R-:W-:Y:S01]  /*1f70*/  I2FP.F32.S32 R25, R2 ;  /* 0x0000000200197245 */ /* 0x004fe20000201400 */
[----:B------:R-:W-:Y:S06]  /*1f80*/  BRA `(.L_x_11710) ;  /* 0x0000000800fc7947 */ /* 0x000fec0003800000 */
.L_x_11711:
[----:B------:R-:W2:Y:S02]  /*1f90*/  LDG.E.U16 R2, desc[UR36][R2.64] ;  /* 0x0000002402027981 */ /* 0x000ea4000c1e1500 */
[----:B--2---:R0:W1:Y:S01]  /*1fa0*/  I2F.S16 R25, R2 ;  /* 0x0000000200197306 */ /* 0x0040620000101400 */
[----:B------:R-:W-:Y:S05]  /*1fb0*/  BRA `(.L_x_11710) ;  /* 0x0000000800f07947 */ /* 0x000fea0003800000 */
.L_x_11706:
        /* <DEDUP_REMOVED lines=8> */
.L_x_11714:
[----:B------:R-:W2:Y:S02]  /*2040*/  LDG.E.U16 R2, desc[UR36][R2.64] ;  /* 0x0000002402027981 */ /* 0x000ea4000c1e1500 */
[----:B--2---:R-:W-:Y:S01]  /*2050*/  HADD2.F32 R25, -RZ, R2.H0_H0 ;  /* 0x20000002ff197230 */ /* 0x004fe20000004100 */
[----:B------:R-:W-:Y:S06]  /*2060*/  BRA `(.L_x_11710) ;  /* 0x0000000800c47947 */ /* 0x000fec0003800000 */
.L_x_11713:
        /* <DEDUP_REMOVED lines=8> */
.L_x_11716:
[----:B------:R-:W2:Y:S02]  /*20f0*/  LDG.E.U16 R2, desc[UR36][R2.64] ;  /* 0x0000002402027981 */ /* 0x000ea4000c1e1500 */
[----:B--2---:R-:W-:Y:S01]  /*2100*/  HADD2.F32 R25, -RZ, R2.H0_H0 ;  /* 0x20000002ff197230 */ /* 0x004fe20000004100 */
[----:B------:R-:W-:Y:S06]  /*2110*/  BRA `(.L_x_11710) ;  /* 0x0000000800987947 */ /* 0x000fec0003800000 */
.L_x_11715:
[----:B------:R-:W2:Y:S01]  /*2120*/  LDG.E.64 R2, desc[UR36][R2.64] ;  /* 0x0000002402027981 */ /* 0x000ea2000c1e1b00 */
[----:B------:R-:W-:Y:S01]  /*2130*/  UMOV UR4, 0xf0000000 ;  /* 0xf000000000047882 */ /* 0x000fe20000000000 */
[----:B------:R-:W-:Y:S01]  /*2140*/  UMOV UR5, 0x380fffff ;  /* 0x380fffff00057882 */ /* 0x000fe20000000000 */
[----:B--2---:R-:W0:Y:S01]  /*2150*/  F2F.F32.F64 R25, R2 ;  /* 0x0000000200197310 */ /* 0x004e220000301000 */
[----:B------:R-:W-:-:S14]  /*2160*/  DSETP.GEU.AND P0, PT, |R2|, UR4, PT ;  /* 0x0000000402007e2a */ /* 0x000fdc000bf0e200 */
[----:B0-----:R-:W-:Y:S01]  /*2170*/  @!P0 FMUL R25, R25, 1.175494350822287508e-38 ;  /* 0x0080000019198820 */ /* 0x001fe20000400000 */
[----:B------:R-:W-:Y:S06]  /*2180*/  BRA `(.L_x_11710) ;  /* 0x00000008007c7947 */ /* 0x000fec0003800000 */
.L_x_11705:
        /* <DEDUP_REMOVED lines=12> */
.L_x_11719:
[----:B------:R-:W2:Y:S01]  /*2250*/  LDG.E.64 R2, desc[UR36][R2.64] ;  /* 0x0000002402027981 */ /* 0x000ea2000c1e1b00 */
[----:B------:R-:W-:Y:S01]  /*2260*/  UMOV UR4, 0xf0000000 ;  /* 0xf000000000047882 */ /* 0x000fe20000000000 */
[----:B------:R-:W-:Y:S01]  /*2270*/  UMOV UR5, 0x380fffff ;  /* 0x380fffff00057882 */ /* 0x000fe20000000000 */
[----:B--2---:R-:W0:Y:S01]  /*2280*/  F2F.F32.F64 R25, R2 ;  /* 0x0000000200197310 */ /* 0x004e220000301000 */
[----:B------:R-:W-:-:S14]  /*2290*/  DSETP.GEU.AND P0, PT, |R2|, UR4, PT ;  /* 0x0000000402007e2a */ /* 0x000fdc000bf0e200 */
[----:B0-----:R-:W-:Y:S01]  /*22a0*/  @!P0 FMUL R25, R25, 1.175494350822287508e-38 ;  /* 0x0080000019198820 */ /* 0x001fe20000400000 */
[----:B------:R-:W-:Y:S06]  /*22b0*/  BRA `(.L_x_11710) ;  /* 0x0000000800307947 */ /* 0x000fec0003800000 */
.L_x_11718:
        /* <DEDUP_REMOVED lines=26> */
.L_x_11721:
        /* <DEDUP_REMOVED lines=13> */
.L_x_11720:
[----:B------:R-:W2:Y:S02]  /*2530*/  LDG.E.U16 R2, desc[UR36][R2.64] ;  /* 0x0000002402027981 */ /* 0x000ea4000c1e1500 */
[----:B--2---:R-:W-:Y:S01]  /*2540*/  IMAD.U32 R25, R2, 0x10000, RZ ;  /* 0x0001000002197824 */ /* 0x004fe200078e00ff */
[----:B------:R-:W-:Y:S06]  /*2550*/  BRA `(.L_x_11710) ;  /* 0x0000000400887947 */ /* 0x000fec0003800000 */
.L_x_11717:
        /* <DEDUP_REMOVED lines=11> */
.L_x_11724:
        /* <DEDUP_REMOVED lines=20> */
.L_x_11726:
[----:B------:R-:W-:Y:S05]  /*2750*/  BSYNC B0 ;  /* 0x0000000000007941 */ /* 0x000fea0003800000 */
.L_x_11725:
[----:B------:R-:W-:Y:S01]  /*2760*/  IMAD.SHL.U32 R2, R2, 0x100000, RZ ;  /* 0x0010000002027824 */ /* 0x000fe200078e00ff */
[----:B------:R-:W-:-:S04]  /*2770*/  LEA R0, R0, 0x3b800000, 0x17 ;  /* 0x3b80000000007811 */ /* 0x000fc800078eb8ff */
[----:B------:R-:W-:Y:S01]  /*2780*/  LOP3.LUT R25, R0, R2, R25, 0xfe, !PT ;  /* 0x0000000200197212 */ /* 0x000fe200078efe19 */
[----:B------:R-:W-:Y:S06]  /*2790*/  BRA `(.L_x_11710) ;  /* 0x0000000000f87947 */ /* 0x000fec0003800000 */
.L_x_11723:
        /* <DEDUP_REMOVED lines=20> */
.L_x_11728:
[----:B------:R-:W-:Y:S05]  /*28e0*/  BSYNC B0 ;  /* 0x0000000000007941 */ /* 0x000fea0003800000 */
.L_x_11727:
[----:B------:R-:W-:Y:S01]  /*28f0*/  IMAD.SHL.U32 R2, R2, 0x200000, RZ ;  /* 0x0020000002027824 */ /* 0x000fe200078e00ff */
[----:B------:R-:W-:-:S04]  /*2900*/  LEA R0, R0, 0x37800000, 0x17 ;  /* 0x3780000000007811 */ /* 0x000fc800078eb8ff */
[----:B------:R-:W-:Y:S01]  /*2910*/  LOP3.LUT R25, R0, R2, R25, 0xfe, !PT ;  /* 0x0000000200197212 */ /* 0x000fe200078efe19 */
[----:B------:R-:W-:Y:S06]  /*2920*/  BRA `(.L_x_11710) ;  /* 0x0000000000947947 */ /* 0x000fec0003800000 */
.L_x_11722:
        /* <DEDUP_REMOVED lines=14> */
.L_x_11709:
        /* <DEDUP_REMOVED lines=16> */
.L_x_11731:
[----:B------:R-:W-:Y:S01]  /*2b10*/  IMAD.MOV.U32 R25, RZ, RZ, RZ ;  /* 0x000000ffff197224 */ /* 0x000fe200078e00ff */
[----:B------:R-:W-:Y:S06]  /*2b20*/  BRA `(.L_x_11710) ;  /* 0x0000000000147947 */ /* 0x000fec0003800000 */
.L_x_11730:
[----:B------:R-:W2:Y:S02]  /*2b30*/  LDG.E.64 R2, desc[UR36][R2.64] ;  /* 0x0000002402027981 */ /* 0x000ea4000c1e1b00 */
[----:B--2---:R0:W1:Y:S01]  /*2b40*/  I2F.U64 R25, R2 ;  /* 0x0000000200197312 */ /* 0x0040620000301000 */
[----:B------:R-:W-:Y:S05]  /*2b50*/  BRA `(.L_x_11710) ;  /* 0x0000000000087947 */ /* 0x000fea0003800000 */
.L_x_11729:
[----:B------:R-:W2:Y:S02]  /*2b60*/  LDG.E R2, desc[UR36][R2.64] ;  /* 0x0000002402027981 */ /* 0x000ea4000c1e1900 */
[----:B--2---:R-:W-:-:S07]  /*2b70*/  I2FP.F32.U32 R25, R2 ;  /* 0x0000000200197245 */ /* 0x004fce0000201000 */
.L_x_11710:
[----:B------:R-:W-:Y:S05]  /*2b80*/  BSYNC B6 ;  /* 0x0000000000067941 */ /* 0x000fea0003800000 */
.L_x_11704:
[----:B------:R-:W-:-:S07]  /*2b90*/  VIADD R19, R19, 0x80 ;  /* 0x0000008013137836 */ /* 0x000fce0000000000 */
.L_x_11647:
[----:B------:R-:W-:Y:S05]  /*2ba0*/  BSYNC B7 ;  /* 0x0000000000077941 */ /* 0x000fea0003800000 */
.L_x_11646:
[----:B------:R-:W-:Y:S01]  /*2bb0*/  ISETP.GE.AND P0, PT, R19, R22, PT ;  /* 0x000000161300720c */ /* 0x000fe20003f06270 */
[----:B------:R-:W-:Y:S01]  /*2bc0*/  BSSY B7, `(.L_x_11732) ;  /* 0x00002b0000077945 */ /* 0x000fe20003800000 */
[----:B------:R-:W-:Y:S02]  /*2bd0*/  IMAD.MOV.U32 R24, RZ, RZ, RZ ;  /* 0x000000ffff187224 */ /* 0x000fe400078e00ff */
[----:B------:R-:W-:-:S09]  /*2be0*/  IMAD.MOV.U32 R17, RZ, RZ, RZ ;  /* 0x000000ffff117224 */ /* 0x000fd200078e00ff */
[----:B------:R-:W-:Y:S05]  /*2bf0*/  @P0 BRA `(.L_x_11733) ;  /* 0x0000002800b00947 */ /* 0x000fea0003800000 */
[----:B------:R-:W1:Y:S01]  /*2c00*/  S2R R0, SR_CTAID.X ;  /* 0x0000000000007919 */ /* 0x000e620000002500 */
[----:B0-----:R-:W0:Y:S01]  /*2c10*/  LDC.64 R2, c[0x0][0x220] ;  /* 0x00008800ff027b82 */ /* 0x001e220000000a00 */
[----:B------:R-:W-:Y:S01]  /*2c20*/  ULDC UR4, c[0x0][0x240] ;  /* 0x0000900000047ab9 */ /* 0x000fe20000000800 */
[----:B------:R-:W-:Y:S01]  /*2c30*/  BSSY B6, `(.L_x_11734) ;  /* 0x00000e1000067945 */ /* 0x000fe20003800000 */
[----:B-1----:R-:W-:Y:S01]  /*2c40*/  IMAD R16, R0, 0x200, R19 ;  /* 0x0000020000107824 */ /* 0x002fe200078e0213 */
[----:B------:R-:W-:-:S03]  /*2c50*/  PRMT R0, R28, 0x9910, RZ ;  /* 0x000099101c007816 */ /* 0x000fc600000000ff */
        /* <DEDUP_REMOVED lines=16> */
.L_x_11738:
[----:B------:R-:W2:Y:S02]  /*2d60*/  LDG.E.U8 R2, desc[UR36][R2.64] ;  /* 0x0000002402027981 */ /* 0x000ea4000c1e1100 */
[----:B--2---:R-:W-:Y:S01]  /*2d70*/  I2FP.F32.U32 R27, R2 ;  /* 0x00000002001b7245 */ /* 0x004fe20000201000 */
[----:B------:R-:W-:Y:S06]  /*2d80*/  BRA `(.L_x_11740) ;  /* 0x0000000c002c7947 */ /* 0x000fec0003800000 */
.L_x_11737:
        /* <DEDUP_REMOVED lines=9> */
.L_x_11742:
[----:B------:R-:W2:Y:S02]  /*2e20*/  LDG.E R2, desc[UR36][R2.64] ;  /* 0x0000002402027981 */ /* 0x000ea4000c1e1900 */
[----:B--2---:R-:W-:Y:S01]  /*2e30*/  I2FP.F32.S32 R27, R2 ;  /* 0x00000002001b7245 */ /* 0x004fe20000201400 */
[----:B------:R-:W-:Y:S06]  /*2e40*/  BRA `(.L_x_11740) ;  /* 0x0000000800fc7947 */ /* 0x000fec0003800000 */
.L_x_11741:
[----:B------:R-:W2:Y:S02]  /*2e50*/  LDG.E.U16 R2, desc[UR36][R2.64] ;  /* 0x0000002402027981 */ /* 0x000ea4000c1e1500 */
[----:B--2---:R2:W0:Y:S01]  /*2e60*/  I2F.S16 R27, R2 ;  /* 0x00000002001b7306 */ /* 0x0044220000101400 */
[----:B------:R-:W-:Y:S05]  /*2e70*/  BRA `(.L_x_11740) ;  /* 0x0000000800f07947 */ /* 0x000fea0003800000 */
.L_x_11736:
        /* <DEDUP_REMOVED lines=8> */
.L_x_11744:
[----:B------:R-:W2:Y:S02]  /*2f00*/  LDG.E.U16 R2, desc[UR36][R2.64] ;  /* 0x0000002402027981 */ /* 0x000ea4000c1e1500 */
[----:B--2---:R-:W-:Y:S01]  /*2f10*/  HADD2.F32 R27, -RZ, R2.H0_H0 ;  /* 0x20000002ff1b7230 */ /* 0x004fe20000004100 */
[----:B------:R-:W-:Y:S06]  /*2f20*/  BRA `(.L_x_11740) ;  /* 0x0000000800c47947 */ /* 0x000fec0003800000 */
.L_x_11743:
        /* <DEDUP_REMOVED lines=8> */
.L_x_11746:
[----:B------:R-:W2:Y:S02]  /*2fb0*/  LDG.E.U16 R2, desc[UR36][R2.64] ;  /* 0x0000002402027981 */ /* 0x000ea4000c1e1500 */
[----:B--2---:R-:W-:Y:S01]  /*2fc0*/  HADD2.F32 R27, -RZ, R2.H0_H0 ;  /* 0x20000002ff1b7230 */ /* 0x004fe20000004100 */
[----:B------:R-:W-:Y:S06]  /*2fd0*/  BRA `(.L_x_11740) ;  /* 0x0000000800987947 */ /* 0x000fec0003800000 */
.L_x_11745:
[----:B------:R-:W2:Y:S01]  /*2fe0*/  LDG.E.64 R2, desc[UR36][R2.64] ;  /* 0x0000002402027981 */ /* 0x000ea2000c1e1b00 */
[----:B------:R-:W-:Y:S01]  /*2ff0*/  UMOV UR4, 0xf0000000 ;  /* 0xf000000000047882 */ /* 0x000fe20000000000 */
[----:B------:R-:W-:Y:S01]  /*3000*/  UMOV UR5, 0x380fffff ;  /* 0x380fffff00057882 */ /* 0x000fe20000000000 */
[----:B--2---:R-:W0:Y:S01]  /*3010*/  F2F.F32.F64 R27, R2 ;  /* 0x00000002001b7310 */ /* 0x004e220000301000 */
[----:B------:R-:W-:-:S14]  /*3020*/  DSETP.GEU.AND P0, PT, |R2|, UR4, PT ;  /* 0x0000000402007e2a */ /* 0x000fdc000bf0e200 */
[----:B0-----:R-:W-:Y:S01]  /*3030*/  @!P0 FMUL R27, R27, 1.175494350822287508e-38 ;  /* 0x008000001b1b8820 */ /* 0x001fe20000400000 */
[----:B------:R-:W-:Y:S06]  /*3040*/  BRA `(.L_x_11740) ;  /* 0x00000008007c7947 */ /* 0x000fec0003800000 */
.L_x_11735:
        /* <DEDUP_REMOVED lines=12> */
.L_x_11749:
[----:B------:R-:W2:Y:S01]  /*3110*/  LDG.E.64 R2, desc[UR36][R2.64] ;  /* 0x0000002402027981 */ /* 0x000ea2000c1e1b00 */
[----:B------:R-:W-:Y:S01]  /*3120*/  UMOV UR4, 0xf0000000 ;  /* 0xf000000000047882 */ /* 0x000fe20000000000 */
[----:B------:R-:W-:Y:S01]  /*3130*/  UMOV UR5, 0x380fffff ;  /* 0x380fffff00057882 */ /* 0x000fe20000000000 */
[----:B--2---:R-:W0:Y:S01]  /*3140*/  F2F.F32.F64 R27, R2 ;  /* 0x00000002001b7310 */ /* 0x004e220000301000 */
[----:B------:R-:W-:-:S14]  /*3150*/  DSETP.GEU.AND P0, PT, |R2|, UR4, PT ;  /* 0x0000000402007e2a */ /* 0x000fdc000bf0e200 */
[----:B0-----:R-:W-:Y:S01]  /*3160*/  @!P0 FMUL R27, R27, 1.175494350822287508e-38 ;  /* 0x008000001b1b8820 */ /* 0x001fe20000400000 */
[----:B------:R-:W-:Y:S06]  /*3170*/  BRA `(.L_x_11740) ;  /* 0x0000000800307947 */ /* 0x000fec0003800000 */
.L_x_11748:
        /* <DEDUP_REMOVED lines=26> */
.L_x_11751:
        /* <DEDUP_REMOVED lines=13> */
.L_x_11750:
[----:B------:R-:W2:Y:S02]  /*33f0*/  LDG.E.U16 R2, desc[UR36][R2.64] ;  /* 0x0000002402027981 */ /* 0x000ea4000c1e1500 */
[----:B--2---:R-:W-:Y:S01]  /*3400*/  IMAD.U32 R27, R2, 0x10000, RZ ;  /* 0x00010000021b7824 */ /* 0x004fe200078e00ff */
[----:B------:R-:W-:Y:S06]  /*3410*/  BRA `(.L_x_11740) ;  /* 0x0000000400887947 */ /* 0x000fec0003800000 */
.L_x_11747:
        /* <DEDUP_REMOVED lines=11> */
.L_x_11754:
        /* <DEDUP_REMOVED lines=20> */
.L_x_11756:
[----:B------:R-:W-:Y:S05]  /*3610*/  BSYNC B0 ;  /* 0x0000000000007941 */ /* 0x000fea0003800000 */
.L_x_11755:
[----:B------:R-:W-:Y:S01]  /*3620*/  IMAD.SHL.U32 R2, R2, 0x100000, RZ ;  /* 0x0010000002027824 */ /* 0x000fe200078e00ff */
[----:B------:R-:W-:-:S04]  /*3630*/  LEA R0, R0, 0x3b800000, 0x17 ;  /* 0x3b80000000007811 */ /* 0x000fc800078eb8ff */
[----:B------:R-:W-:Y:S01]  /*3640*/  LOP3.LUT R27, R0, R2, R27, 0xfe, !PT ;  /* 0x00000002001b7212 */ /* 0x000fe200078efe1b */
[----:B------:R-:W-:Y:S06]  /*3650*/  BRA `(.L_x_11740) ;  /* 0x0000000000f87947 */ /* 0x000fec0003800000 */
.L_x_11753:
        /* <DEDUP_REMOVED lines=20> */
.L_x_11758:
[----:B------:R-:W-:Y:S05]  /*37a0*/  BSYNC B0 ;  /* 0x0000000000007941 */ /* 0x000fea0003800000 */
.L_x_11757:
[----:B------:R-:W-:Y:S01]  /*37b0*/  IMAD.SHL.U32 R2, R2, 0x200000, RZ ;  /* 0x0020000002027824 */ /* 0x000fe200078e00ff */
[----:B------:R-:W-:-:S04]  /*37c0*/  LEA R0, R0, 0x37800000, 0x17 ;  /* 0x3780000000007811 */ /* 0x000fc800078eb8ff */
[----:B------:R-:W-:Y:S01]  /*37d0*/  LOP3.LUT R27, R0, R2, R27, 0xfe, !PT ;  /* 0x00000002001b7212 */ /* 0x000fe200078efe1b */
[----:B------:R-:W-:Y:S06]  /*37e0*/  BRA `(.L_x_11740) ;  /* 0x0000000000947947 */ /* 0x000fec0003800000 */
.L_x_11752:
        /* <DEDUP_REMOVED lines=14> */
.L_x_11739:
        /* <DEDUP_REMOVED lines=16> */
.L_x_11761:
[----:B------:R-:W-:Y:S01]  /*39d0*/  IMAD.MOV.U32 R27, RZ, RZ, RZ ;  /* 0x000000ffff1b7224 */ /* 0x000fe200078e00ff */
[----:B------:R-:W-:Y:S06]  /*39e0*/  BRA `(.L_x_11740) ;  /* 0x0000000000147947 */ /* 0x000fec0003800000 */
.L_x_11760:
[----:B------:R-:W2:Y:S02]  /*39f0*/  LDG.E.64 R2, desc[UR36][R2.64] ;  /* 0x0000002402027981 */ /* 0x000ea4000c1e1b00 */
[----:B--2---:R0:W1:Y:S01]  /*3a00*/  I2F.U64 R27, R2 ;  /* 0x00000002001b7312 */ /* 0x0040620000301000 */
[----:B------:R-:W-:Y:S05]  /*3a10*/  BRA `(.L_x_11740) ;  /* 0x0000000000087947 */ /* 0x000fea0003800000 */
.L_x_11759:
[----:B------:R-:W2:Y:S02]  /*3a20*/  LDG.E R2, desc[UR36][R2.64] ;  /* 0x0000002402027981 */ /* 0x000ea4000c1e1900 */
[----:B--2---:R-:W-:-:S07]  /*3a30*/  I2FP.F32.U32 R27, R2 ;  /* 0x00000002001b7245 */ /* 0x004fce0000201000 */
.L_x_11740:
[----:B------:R-:W-:Y:S05]  /*3a40*/  BSYNC B6 ;  /* 0x0000000000067941 */ /* 0x000fea0003800000 */
.L_x_11734:
        /* <DEDUP_REMOVED lines=20> */
.L_x_11766:
[----:B------:R-:W2:Y:S02]  /*3b90*/  LDG.E.U8 R2, desc[UR36][R2.64] ;  /* 0x0000002402027981 */ /* 0x000ea4000c1e1100 */
[----:B--2---:R-:W-:Y:S01]  /*3ba0*/  I2FP.F32.U32 R24, R2 ;  /* 0x0000000200187245 */ /* 0x004fe20000201000 */
[----:B------:R-:W-:Y:S06]  /*3bb0*/  BRA `(.L_x_11768) ;  /* 0x0000000c002c7947 */ /* 0x000fec0003800000 */
.L_x_11765:
        /* <DEDUP_REMOVED lines=9> */
.L_x_11770:
[----:B------:R-:W2:Y:S02]  /*3c50*/  LDG.E R2, desc[UR36][R2.64] ;  /* 0x0000002402027981 */ /* 0x000ea4000c1e1900 */
[----:B--2---:R-:W-:Y:S01]  /*3c60*/  I2FP.F32.S32 R24, R2 ;  /* 0x0000000200187245 */ /* 0x004fe20000201400 */
[----:B------:R-:W-:Y:S06]  /*3c70*/  BRA `(.L_x_11768) ;  /* 0x0000000800fc7947 */ /* 0x000fec0003800000 */
.L_x_11769:
[----:B------:R-:W2:Y:S02]  /*3c80*/  LDG.E.U16 R2, desc[UR36][R2.64] ;  /* 0x0000002402027981 */ /* 0x000ea4000c1e1500 */
[----:B--2---:R0:W2:Y:S01]  /*3c90*/  I2F.S16 R24, R2 ;  /* 0x0000000200187306 */ /* 0x0040a20000101400 */
[----:B------:R-:W-:Y:S05]  /*3ca0*/  BRA `(.L_x_11768) ;  /* 0x0000000800f07947 */ /* 0x000fea0003800000 */
.L_x_11764:
        /* <DEDUP_REMOVED lines=8> */
.L_x_11772:
[----:B------:R-:W2:Y:S02]  /*3d30*/  LDG.E.U16 R2, desc[UR36][R2.64] ;  /* 0x0000002402027981 */ /* 0x000ea4000c1e1500 */
[----:B--2---:R-:W-:Y:S01]  /*3d40*/  HADD2.F32 R24, -RZ, R2.H0_H0 ;  /* 0x20000002ff187230 */ /* 0x004fe20000004100 */
[----:B------:R-:W-:Y:S06]  /*3d50*/  BRA `(.L_x_11768) ;  /* 0x0000000800c47947 */ /* 0x000fec0003800000 */
.L_x_11771:
        /* <DEDUP_REMOVED lines=8> */
.L_x_11774:
[----:B------:R-:W2:Y:S02]  /*3de0*/  LDG.E.U16 R2, desc[UR36][R2.64] ;  /* 0x0000002402027981 */ /* 0x000ea4000c1e1500 */
[----:B--2---:R-:W-:Y:S01]  /*3df0*/  HADD2.F32 R24, -RZ, R2.H0_H0 ;  /* 0x20000002ff187230 */ /* 0x004fe20000004100 */
[----:B------:R-:W-:Y:S06]  /*3e00*/  BRA `(.L_x_11768) ;  /* 0x0000000800987947 */ /* 0x000fec0003800000 */
.L_x_11773:
[----:B------:R-:W2:Y:S01]  /*3e10*/  LDG.E.64 R2, desc[UR36][R2.64] ;  /* 0x0000002402027981 */ /* 0x000ea2000c1e1b00 */
[----:B------:R-:W-:Y:S01]  /*3e20*/  UMOV UR4, 0xf0000000 ;  /* 0xf000000000047882 */ /* 0x000fe20000000000 */
[----:B------:R-:W-:Y:S01]  /*3e30*/  UMOV UR5, 0x380fffff ;  /* 0x380fffff00057882 */ /* 0x000fe20000000000 */
[----:B--2---:R-:W0:Y:S01]  /*3e40*/  F2F.F32.F64 R24, R2 ;  /* 0x0000000200187310 */ /* 0x004e220000301000 */
[----:B------:R-:W-:-:S14]  /*3e50*/  DSETP.GEU.AND P0, PT, |R2|, UR4, PT ;  /* 0x0000000402007e2a */ /* 0x000fdc000bf0e200 */
[----:B0-----:R-:W-:Y:S01]  /*3e60*/  @!P0 FMUL R24, R24, 1.175494350822287508e-38 ;  /* 0x0080000018188820 */ /* 0x001fe20000400000 */
[----:B------:R-:W-:Y:S06]  /*3e70*/  BRA `(.L_x_11768) ;  /* 0x00000008007c7947 */ /* 0x000fec0003800000 */
.L_x_11763:
        /* <DEDUP_REMOVED lines=12> */
.L_x_11777:
[----:B------:R-:W2:Y:S01]  /*3f40*/  LDG.E.64 R2, desc[UR36][R2.64] ;  /* 0x0000002402027981 */ /* 0x000ea2000c1e1b00 */
[----:B------:R-:W-:Y:S01]  /*3f50*/  UMOV UR4, 0xf0000000 ;  /* 0xf000000000047882 */ /* 0x000fe20000000000 */
[----:B------:R-:W-:Y:S01]  /*3f60*/  UMOV UR5, 0x380fffff ;  /* 0x380fffff00057882 */ /* 0x000fe20000000000 */
[----:B--2---:R-:W0:Y:S01]  /*3f70*/  F2F.F32.F64 R24, R2 ;  /* 0x0000000200187310 */ /* 0x004e220000301000 */
[----:B------:R-:W-:-:S14]  /*3f80*/  DSETP.GEU.AND P0, PT, |R2|, UR4, PT ;  /* 0x0000000402007e2a */ /* 0x000fdc000bf0e200 */
[----:B0-----:R-:W-:Y:S01]  /*3f90*/  @!P0 FMUL R24, R24, 1.175494350822287508e-38 ;  /* 0x0080000018188820 */ /* 0x001fe20000400000 */
[----:B------:R-:W-:Y:S06]  /*3fa0*/  BRA `(.L_x_11768) ;  /* 0x0000000800307947 */ /* 0x000fec0003800000 */
.L_x_11776:
        /* <DEDUP_REMOVED lines=26> */
.L_x_11779:
        /* <DEDUP_REMOVED lines=13> */
.L_x_11778:
[----:B------:R-:W2:Y:S02]  /*4220*/  LDG.E.U16 R2, desc[UR36][R2.64] ;  /* 0x0000002402027981 */ /* 0x000ea4000c1e1500 */
[----:B--2---:R-:W-:Y:S01]  /*4230*/  IMAD.U32 R24, R2, 0x10000, RZ ;  /* 0x0001000002187824 */ /* 0x004fe200078e00ff */
[----:B------:R-:W-:Y:S06]  /*4240*/  BRA `(.L_x_11768) ;  /* 0x0000000400887947 */ /* 0x000fec0003800000 */
.L_x_11775:
        /* <DEDUP_REMOVED lines=11> */
.L_x_11782:
        /* <DEDUP_REMOVED lines=20> */
.L_x_11784:
[----:B------:R-:W-:Y:S05]  /*4440*/  BSYNC B0 ;  /* 0x0000000000007941 */ /* 0x000fea0003800000 */
.L_x_11783:
[----:B------:R-:W-:Y:S01]  /*4450*/  IMAD.SHL.U32 R2, R2, 0x100000, RZ ;  /* 0x0010000002027824 */ /* 0x000fe200078e00ff */
[----:B------:R-:W-:-:S04]  /*4460*/  LEA R3, R0, 0x3b800000, 0x17 ;  /* 0x3b80000000037811 */ /* 0x000fc800078eb8ff */
[----:B------:R-:W-:Y:S01]  /*4470*/  LOP3.LUT R24, R3, R2, R24, 0xfe, !PT ;  /* 0x0000000203187212 */ /* 0x000fe200078efe18 */
[----:B------:R-:W-:Y:S06]  /*4480*/  BRA `(.L_x_11768) ;  /* 0x0000000000f87947 */ /* 0x000fec0003800000 */
.L_x_11781:
        /* <DEDUP_REMOVED lines=20> */
.L_x_11786:
[----:B------:R-:W-:Y:S05]  /*45d0*/  BSYNC B0 ;  /* 0x0000000000007941 */ /* 0x000fea0003800000 */
.L_x_11785:
[----:B------:R-:W-:Y:S01]  /*45e0*/  IMAD.SHL.U32 R2, R2, 0x200000, RZ ;  /* 0x0020000002027824 */ /* 0x000fe200078e00ff */
[----:B------:R-:W-:-:S04]  /*45f0*/  LEA R3, R0, 0x37800000, 0x17 ;  /* 0x3780000000037811 */ /* 0x000fc800078eb8ff */
[----:B------:R-:W-:Y:S01]  /*4600*/  LOP3.LUT R24, R3, R2, R24, 0xfe, !PT ;  /* 0x0000000203187212 */ /* 0x000fe200078efe18 */
[----:B------:R-:W-:Y:S06]  /*4610*/  BRA `(.L_x_11768) ;  /* 0x0000000000947947 */ /* 0x000fec0003800000 */
.L_x_11780:
        /* <DEDUP_REMOVED lines=14> */
.L_x_11767:
        /* <DEDUP_REMOVED lines=16> */
.L_x_11789:
[----:B------:R-:W-:Y:S01]  /*4800*/  IMAD.MOV.U32 R24, RZ, RZ, RZ ;  /* 0x000000ffff187224 */ /* 0x000fe200078e00ff */
[----:B------:R-:W-:Y:S06]  /*4810*/  BRA `(.L_x_11768) ;  /* 0x0000000000147947 */ /* 0x000fec0003800000 */
.L_x_11788:
[----:B------:R-:W2:Y:S02]  /*4820*/  LDG.E.64 R2, desc[UR36][R2.64] ;  /* 0x0000002402027981 */ /* 0x000ea4000c1e1b00 */
[----:B--2---:R0:W2:Y:S01]  /*4830*/  I2F.U64 R24, R2 ;  /* 0x0000000200187312 */ /* 0x0040a20000301000 */
[----:B------:R-:W-:Y:S05]  /*4840*/  BRA `(.L_x_11768) ;  /* 0x0000000000087947 */ /* 0x000fea0003800000 */
.L_x_11787:
[----:B------:R-:W2:Y:S02]  /*4850*/  LDG.E R2, desc[UR36][R2.64] ;  /* 0x0000002402027981 */ /* 0x000ea4000c1e1900 */
[----:B--2---:R-:W-:-:S07]  /*4860*/  I2FP.F32.U32 R24, R2 ;  /* 0x0000000200187245 */ /* 0x004fce0000201000 */
.L_x_11768:
[----:B------:R-:W-:Y:S05]  /*4870*/  BSYNC B6 ;  /* 0x0000000000067941 */ /* 0x000fea0003800000 */
.L_x_11762:
        /* <DEDUP_REMOVED lines=20> */
.L_x_11794:
[----:B------:R-:W2:Y:S02]  /*49c0*/  LDG.E.U8 R2, desc[UR36][R2.64] ;  /* 0x0000002402027981 */ /* 0x000ea4000c1e1100 */
[----:B--2---:R-:W-:Y:S01]  /*49d0*/  I2FP.F32.U32 R17, R2 ;  /* 0x0000000200117245 */ /* 0x004fe20000201000 */
[----:B------:R-:W-:Y:S06]  /*49e0*/  BRA `(.L_x_11796) ;  /* 0x0000000c002c7947 */ /* 0x000fec0003800000 */
.L_x_11793:
        /* <DEDUP_REMOVED lines=9> */
.L_x_11798:
[----:B------:R-:W2:Y:S02]  /*4a80*/  LDG.E R2, desc[UR36][R2.64] ;  /* 0x0000002402027981 */ /* 0x000ea4000c1e1900 */
[----:B--2---:R-:W-:Y:S01]  /*4a90*/  I2FP.F32.S32 R17, R2 ;  /* 0x0000000200117245 */ /* 0x004fe20000201400 */
[----:B------:R-:W-:Y:S06]  /*4aa0*/  BRA `(.L_x_11796) ;  /* 0x0000000800fc7947 */ /* 0x000fec0003800000 */
.L_x_11797:
[----:B------:R-:W2:Y:S02]  /*4ab0*/  LDG.E.U16 R2, desc[UR36][R2.64] ;  /* 0x0000002402027981 */ /* 0x000ea4000c1e1500 */
[----:B--2---:R0:W2:Y:S01]  /*4ac0*/  I2F.S16 R17, R2 ;  /* 0x0000000200117306 */ /* 0x0040a20000101400 */
[----:B------:R-:W-:Y:S05]  /*4ad0*/  BRA `(.L_x_11796) ;  /* 0x0000000800f07947 */ /* 0x000fea0003800000 */
.L_x_11792:
        /* <DEDUP_REMOVED lines=8> */
.L_x_11800:
[----:B------:R-:W2:Y:S02]  /*4b60*/  LDG.E.U16 R2, desc[UR36][R2.64] ;  /* 0x0000002402027981 */ /* 0x000ea4000c1e1500 */
[----:B--2---:R-:W-:Y:S01]  /*4b70*/  HADD2.F32 R17, -RZ, R2.H0_H0 ;  /* 0x20000002ff117230 */ /* 0x004fe20000004100 */
[----:B------:R-:W-:Y:S06]  /*4b80*/  BRA `(.L_x_11796) ;  /* 0x0000000800c47947 */ /* 0x000fec0003800000 */
.L_x_11799:
        /* <DEDUP_REMOVED lines=8> */
.L_x_11802:
[----:B------:R-:W2:Y:S02]  /*4c10*/  LDG.E.U16 R2, desc[UR36][R2.64] ;  /* 0x0000002402027981 */ /* 0x000ea4000c1e1500 */
[----:B--2---:R-:W-:Y:S01]  /*4c20*/  HADD2.F32 R17, -RZ, R2.H0_H0 ;  /* 0x20000002ff117230 */ /* 0x004fe20000004100 */
[----:B------:R-:W-:Y:S06]  /*4c30*/  BRA `(.L_x_11796) ;  /* 0x0000000800987947 */ /* 0x000fec0003800000 */
.L_x_11801:
[----:B------:R-:W2:Y:S01]  /*4c40*/  LDG.E.64 R2, desc[UR36][R2.64] ;  /* 0x0000002402027981 */ /* 0x000ea2000c1e1b00 */
[----:B------:R-:W-:Y:S01]  /*4c50*/  UMOV UR4, 0xf0000000 ;  /* 0xf000000000047882 */ /* 0x000fe20000000000 */
[----:B------:R-:W-:Y:S01]  /*4c60*/  UMOV UR5, 0x380fffff ;  /* 0x380fffff00057882 */ /* 0x000fe20000000000 */
[----:B--2---:R-:W0:Y:S01]  /*4c70*/  F2F.F32.F64 R17, R2 ;  /* 0x0000000200117310 */ /* 0x004e220000301000 */
[----:B------:R-:W-:-:S14]  /*4c80*/  DSETP.GEU.AND P0, PT, |R2|, UR4, PT ;  /* 0x0000000402007e2a */ /* 0x000fdc000bf0e200 */
[----:B0-----:R-:W-:Y:S01]  /*4c90*/  @!P0 FMUL R17, R17, 1.175494350822287508e-38 ;  /* 0x0080000011118820 */ /* 0x001fe20000400000 */
[----:B------:R-:W-:Y:S06]  /*4ca0*/  BRA `(.L_x_11796) ;  /* 0x00000008007c7947 */ /* 0x000fec0003800000 */
.L_x_11791:
        /* <DEDUP_REMOVED lines=12> */
.L_x_11805:
[----:B------:R-:W2:Y:S01]  /*4d70*/  LDG.E.64 R2, desc[UR36][R2.64] ;  /* 0x0000002402027981 */ /* 0x000ea2000c1e1b00 */
[----:B------:R-:W-:Y:S01]  /*4d80*/  UMOV UR4, 0xf0000000 ;  /* 0xf000000000047882 */ /* 0x000fe20000000000 */
[----:B------:R-:W-:Y:S01]  /*4d90*/  UMOV UR5, 0x380fffff ;  /* 0x380fffff00057882 */ /* 0x000fe20000000000 */
[----:B--2---:R-:W0:Y:S01]  /*4da0*/  F2F.F32.F64 R17, R2 ;  /* 0x0000000200117310 */ /* 0x004e220000301000 */
[----:B------:R-:W-:-:S14]  /*4db0*/  DSETP.GEU.AND P0, PT, |R2|, UR4, PT ;  /* 0x0000000402007e2a */ /* 0x000fdc000bf0e200 */
[----:B0-----:R-:W-:Y:S01]  /*4dc0*/  @!P0 FMUL R17, R17, 1.175494350822287508e-38 ;  /* 0x0080000011118820 */ /* 0x001fe20000400000 */
[----:B------:R-:W-:Y:S06]  /*4dd0*/  BRA `(.L_x_11796) ;  /* 0x0000000800307947 */ /* 0x000fec0003800000 */
.L_x_11804:
        /* <DEDUP_REMOVED lines=26> */
.L_x_11807:
        /* <DEDUP_REMOVED lines=13> */
.L_x_11806:
[----:B------:R-:W2:Y:S02]  /*5050*/  LDG.E.U16 R2, desc[UR36][R2.64] ;  /* 0x0000002402027981 */ /* 0x000ea4000c1e1500 */
[----:B--2---:R-:W-:Y:S01]  /*5060*/  IMAD.U32 R17, R2, 0x10000, RZ ;  /* 0x0001000002117824 */ /* 0x004fe200078e00ff */
[----:B------:R-:W-:Y:S06]  /*5070*/  BRA `(.L_x_11796) ;  /* 0x0000000400887947 */ /* 0x000fec0003800000 */
.L_x_11803:
        /* <DEDUP_REMOVED lines=11> */
.L_x_11810:
        /* <DEDUP_REMOVED lines=20> */
.L_x_11812:
[----:B------:R-:W-:Y:S05]  /*5270*/  BSYNC B0 ;  /* 0x0000000000007941 */ /* 0x000fea0003800000 */
.L_x_11811:
[----:B------:R-:W-:Y:S01]  /*5280*/  IMAD.SHL.U32 R2, R2, 0x100000, RZ ;  /* 0x0010000002027824 */ /* 0x000fe200078e00ff */
[----:B------:R-:W-:-:S04]  /*5290*/  LEA R0, R0, 0x3b800000, 0x17 ;  /* 0x3b80000000007811 */ /* 0x000fc800078eb8ff */
[----:B------:R-:W-:Y:S01]  /*52a0*/  LOP3.LUT R17, R0, R2, R17, 0xfe, !PT ;  /* 0x0000000200117212 */ /* 0x000fe200078efe11 */
[----:B------:R-:W-:Y:S06]  /*52b0*/  BRA `(.L_x_11796) ;  /* 0x0000000000f87947 */ /* 0x000fec0003800000 */
.L_x_11809:
        /* <DEDUP_REMOVED lines=20> */
.L_x_11814:
[----:B------:R-:W-:Y:S05]  /*5400*/  BSYNC B0 ;  /* 0x0000000000007941 */ /* 0x000fea0003800000 */
.L_x_11813:
[----:B------:R-:W-:Y:S01]  /*5410*/  IMAD.SHL.U32 R2, R2, 0x200000, RZ ;  /* 0x0020000002027824 */ /* 0x000fe200078e00ff */
[----:B------:R-:W-:-:S04]  /*5420*/  LEA R0, R0, 0x37800000, 0x17 ;  /* 0x3780000000007811 */ /* 0x000fc800078eb8ff */
[----:B------:R-:W-:Y:S01]  /*5430*/  LOP3.LUT R17, R0, R2, R17, 0xfe, !PT ;  /* 0x0000000200117212 */ /* 0x000fe200078efe11 */
[----:B------:R-:W-:Y:S06]  /*5440*/  BRA `(.L_x_11796) ;  /* 0x0000000000947947 */ /* 0x000fec0003800000 */
.L_x_11808:
        /* <DEDUP_REMOVED lines=14> */
.L_x_11795:
        /* <DEDUP_REMOVED lines=16> */
.L_x_11817:
[----:B------:R-:W-:Y:S01]  /*5630*/  IMAD.MOV.U32 R17, RZ, RZ, RZ ;  /* 0x000000ffff117224 */ /* 0x000fe200078e00ff */
[----:B------:R-:W-:Y:S06]  /*5640*/  BRA `(.L_x_11796) ;  /* 0x0000000000147947 */ /* 0x000fec0003800000 */
.L_x_11816:
[----:B------:R-:W2:Y:S02]  /*5650*/  LDG.E.64 R2, desc[UR36][R2.64] ;  /* 0x0000002402027981 */ /* 0x000ea4000c1e1b00 */
[----:B--2---:R0:W2:Y:S01]  /*5660*/  I2F.U64 R17, R2 ;  /* 0x0000000200117312 */ /* 0x0040a20000301000 */
[----:B------:R-:W-:Y:S05]  /*5670*/  BRA `(.L_x_11796) ;  /* 0x0000000000087947 */ /* 0x000fea0003800000 */
.L_x_11815:
[----:B------:R-:W2:Y:S02]  /*5680*/  LDG.E R2, desc[UR36][R2.64] ;  /* 0x0000002402027981 */ /* 0x000ea4000c1e1900 */
[----:B--2---:R-:W-:-:S07]  /*5690*/  I2FP.F32.U32 R17, R2 ;  /* 0x0000000200117245 */ /* 0x004fce0000201000 */
.L_x_11796:
[----:B------:R-:W-:Y:S05]  /*56a0*/  BSYNC B6 ;  /* 0x0000000000067941 */ /* 0x000fea0003800000 */
.L_x_11790:
[----:B------:R-:W-:-:S07]  /*56b0*/  VIADD R19, R19, 0x80 ;  /* 0x0000008013137836 */ /* 0x000fce0000000000 */
.L_x_11733:
[----:B------:R-:W-:Y:S05]  /*56c0*/  BSYNC B7 ;  /* 0x0000000000077941 */ /* 0x000fea0003800000 */
.L_x_11732:
[----:B------:R-:W-:Y:S01]  /*56d0*/  ISETP.GE.AND P0, PT, R19, R22, PT ;  /* 0x000000161300720c */ /* 0x000fe20003f06270 */
[----:B------:R-:W-:Y:S01]  /*56e0*/  BSSY B7, `(.L_x_11818) ;  /* 0x00002b5000077945 */ /* 0x000fe20003800000 */
[----:B------:R-:W-:Y:S02]  /*56f0*/  IMAD.MOV.U32 R28, RZ, RZ, RZ ;  /* 0x000000ffff1c7224 */ /* 0x000fe400078e00ff */
[----:B------:R-:W-:Y:S02]  /*5700*/  IMAD.MOV.U32 R16, RZ, RZ, RZ ;  /* 0x000000ffff107224 */ /* 0x000fe400078e00ff */
[----:B0-----:R-:W-:Y:S02]  /*5710*/  IMAD.MOV.U32 R2, RZ, RZ, RZ ;  /* 0x000000ffff027224 */ /* 0x001fe400078e00ff */
[----:B------:R-:W-:-:S05]  /*5720*/  IMAD.MOV.U32 R18, RZ, RZ, RZ ;  /* 0x000000ffff127224 */ /* 0x000fca00078e00ff */
[----:B------:R-:W-:Y:S05]  /*5730*/  @P0 BRA `(.L_x_11819) ;  /* 0x0000002800bc0947 */ /* 0x000fea0003800000 */
[----:B------:R-:W0:Y:S01]  /*5740*/  S2R R0, SR_CTAID.X ;  /* 0x0000000000007919 */ /* 0x000e220000002500 */
[----:B------:R-:W1:Y:S01]  /*5750*/  LDC.U8 R4, c[0x0][0x23c] ;  /* 0x00008f00ff047b82 */ /* 0x000e620000000000 */
[----:B------:R-:W-:Y:S01]  /*5760*/  ULDC UR4, c[0x0][0x240] ;  /* 0x0000900000047ab9 */ /* 0x000fe20000000800 */
[----:B------:R-:W-:Y:S06]  /*5770*/  BSSY B6, `(.L_x_11820) ;  /* 0x00000e2000067945 */ /* 0x000fec0003800000 */
        /* <DEDUP_REMOVED lines=19> */
.L_x_11824:
[----:B------:R-:W2:Y:S02]  /*58b0*/  LDG.E.U8 R2, desc[UR36][R2.64] ;  /* 0x0000002402027981 */ /* 0x000ea4000c1e1100 */
[----:B--2---:R-:W-:Y:S01]  /*58c0*/  I2FP.F32.U32 R16, R2 ;  /* 0x0000000200107245 */ /* 0x004fe20000201000 */
[----:B------:R-:W-:Y:S06]  /*58d0*/  BRA `(.L_x_11826) ;  /* 0x0000000c002c7947 */ /* 0x000fec0003800000 */
.L_x_11823:
        /* <DEDUP_REMOVED lines=9> */
.L_x_11828:
[----:B------:R-:W2:Y:S02]  /*5970*/  LDG.E R2, desc[UR36][R2.64] ;  /* 0x0000002402027981 */ /* 0x000ea4000c1e1900 */
[----:B--2---:R-:W-:Y:S01]  /*5980*/  I2FP.F32.S32 R16, R2 ;  /* 0x0000000200107245 */ /* 0x004fe20000201400 */
[----:B------:R-:W-:Y:S06]  /*5990*/  BRA `(.L_x_11826) ;  /* 0x0000000800fc7947 */ /* 0x000fec0003800000 */
.L_x_11827:
[----:B------:R-:W2:Y:S02]  /*59a0*/  LDG.E.U16 R2, desc[UR36][R2.64] ;  /* 0x0000002402027981 */ /* 0x000ea4000c1e1500 */
[----:B--2---:R2:W0:Y:S01]  /*59b0*/  I2F.S16 R16, R2 ;  /* 0x0000000200107306 */ /* 0x0044220000101400 */
[----:B------:R-:W-:Y:S05]  /*59c0*/  BRA `(.L_x_11826) ;  /* 0x0000000800f07947 */ /* 0x000fea0003800000 */
.L_x_11822:
        /* <DEDUP_REMOVED lines=8> */
.L_x_11830:
[----:B------:R-:W2:Y:S02]  /*5a50*/  LDG.E.U16 R2, desc[UR36][R2.64] ;  /* 0x0000002402027981 */ /* 0x000ea4000c1e1500 */
[----:B--2---:R-:W-:Y:S01]  /*5a60*/  HADD2.F32 R16, -RZ, R2.H0_H0 ;  /* 0x20000002ff107230 */ /* 0x004fe20000004100 */
[----:B------:R-:W-:Y:S06]  /*5a70*/  BRA `(.L_x_11826) ;  /* 0x0000000800c47947 */ /* 0x000fec0003800000 */
.L_x_11829:
        /* <DEDUP_REMOVED lines=8> */
.L_x_11832:
[----:B------:R-:W2:Y:S02]  /*5b00*/  LDG.E.U16 R2, desc[UR36][R2.64] ;  /* 0x0000002402027981 */ /* 0x000ea4000c1e1500 */
[----:B--2---:R-:W-:Y:S01]  /*5b10*/  HADD2.F32 R16, -RZ, R2.H0_H0 ;  /* 0x20000002ff107230 */ /* 0x004fe20000004100 */
[----:B------:R-:W-:Y:S06]  /*5b20*/  BRA `(.L_x_11826) ;  /* 0x0000000800987947 */ /* 0x000fec0003800000 */
.L_x_11831:
[----:B------:R-:W2:Y:S01]  /*5b30*/  LDG.E.64 R2, desc[UR36][R2.64] ;  /* 0x0000002402027981 */ /* 0x000ea2000c1e1b00 */
[----:B------:R-:W-:Y:S01]  /*5b40*/  UMOV UR4, 0xf0000000 ;  /* 0xf000000000047882 */ /* 0x000fe20000000000 */
[----:B------:R-:W-:Y:S01]  /*5b50*/  UMOV UR5, 0x380fffff ;  /* 0x380fffff00057882 */ /* 0x000fe20000000000 */
[----:B--2---:R-:W0:Y:S01]  /*5b60*/  F2F.F32.F64 R16, R2 ;  /* 0x0000000200107310 */ /* 0x004e220000301000 */
[----:B------:R-:W-:-:S14]  /*5b70*/  DSETP.GEU.AND P0, PT, |R2|, UR4, PT ;  /* 0x0000000402007e2a */ /* 0x000fdc000bf0e200 */
[----:B0-----:R-:W-:Y:S01]  /*5b80*/  @!P0 FMUL R16, R16, 1.175494350822287508e-38 ;  /* 0x0080000010108820 */ /* 0x001fe20000400000 */
[----:B------:R-:W-:Y:S06]  /*5b90*/  BRA `(.L_x_11826) ;  /* 0x00000008007c7947 */ /* 0x000fec0003800000 */
.L_x_11821:
        /* <DEDUP_REMOVED lines=12> */
.L_x_11835:
[----:B------:R-:W2:Y:S01]  /*5c60*/  LDG.E.64 R2, desc[UR36][R2.64] ;  /* 0x0000002402027981 */ /* 0x000ea2000c1e1b00 */
[----:B------:R-:W-:Y:S01]  /*5c70*/  UMOV UR4, 0xf0000000 ;  /* 0xf000000000047882 */ /* 0x000fe20000000000 */
[----:B------:R-:W-:Y:S01]  /*5c80*/  UMOV UR5, 0x380fffff ;  /* 0x380fffff00057882 */ /* 0x000fe20000000000 */
[----:B--2---:R-:W0:Y:S01]  /*5c90*/  F2F.F32.F64 R16, R2 ;  /* 0x0000000200107310 */ /* 0x004e220000301000 */
[----:B------:R-:W-:-:S14]  /*5ca0*/  DSETP.GEU.AND P0, PT, |R2|, UR4, PT ;  /* 0x0000000402007e2a */ /* 0x000fdc000bf0e200 */
[----:B0-----:R-:W-:Y:S01]  /*5cb0*/  @!P0 FMUL R16, R16, 1.175494350822287508e-38 ;  /* 0x0080000010108820 */ /* 0x001fe20000400000 */
[----:B------:R-:W-:Y:S06]  /*5cc0*/  BRA `(.L_x_11826) ;  /* 0x0000000800307947 */ /* 0x000fec0003800000 */
.L_x_11834:
        /* <DEDUP_REMOVED lines=26> */
.L_x_11837:
        /* <DEDUP_REMOVED lines=13> */
.L_x_11836:
[----:B------:R-:W2:Y:S02]  /*5f40*/  LDG.E.U16 R2, desc[UR36][R2.64] ;  /* 0x0000002402027981 */ /* 0x000ea4000c1e1500 */
[----:B--2---:R-:W-:Y:S01]  /*5f50*/  IMAD.U32 R16, R2, 0x10000, RZ ;  /* 0x0001000002107824 */ /* 0x004fe200078e00ff */
[----:B------:R-:W-:Y:S06]  /*5f60*/  BRA `(.L_x_11826) ;  /* 0x0000000400887947 */ /* 0x000fec0003800000 */
.L_x_11833:
        /* <DEDUP_REMOVED lines=11> */
.L_x_11840:
        /* <DEDUP_REMOVED lines=20> */
.L_x_11842:
[----:B------:R-:W-:Y:S05]  /*6160*/  BSYNC B0 ;  /* 0x0000000000007941 */ /* 0x000fea0003800000 */
.L_x_11841:
[----:B------:R-:W-:Y:S01]  /*6170*/  IMAD.SHL.U32 R2, R2, 0x100000, RZ ;  /* 0x0010000002027824 */ /* 0x000fe200078e00ff */
[----:B------:R-:W-:-:S04]  /*6180*/  LEA R3, R0, 0x3b800000, 0x17 ;  /* 0x3b80000000037811 */ /* 0x000fc800078eb8ff */
[----:B------:R-:W-:Y:S01]  /*6190*/  LOP3.LUT R16, R3, R2, R16, 0xfe, !PT ;  /* 0x0000000203107212 */ /* 0x000fe200078efe10 */
[----:B------:R-:W-:Y:S06]  /*61a0*/  BRA `(.L_x_11826) ;  /* 0x0000000000f87947 */ /* 0x000fec0003800000 */
.L_x_11839:
        /* <DEDUP_REMOVED lines=20> */
.L_x_11844:
[----:B------:R-:W-:Y:S05]  /*62f0*/  BSYNC B0 ;  /* 0x0000000000007941 */ /* 0x000fea0003800000 */
.L_x_11843:
[----:B------:R-:W-:Y:S01]  /*6300*/  IMAD.SHL.U32 R2, R2, 0x200000, RZ ;  /* 0x0020000002027824 */ /* 0x000fe200078e00ff */
[----:B------:R-:W-:-:S04]  /*6310*/  LEA R3, R0, 0x37800000, 0x17 ;  /* 0x3780000000037811 */ /* 0x000fc800078eb8ff */
[----:B------:R-:W-:Y:S01]  /*6320*/  LOP3.LUT R16, R3, R2, R16, 0xfe, !PT ;  /* 0x0000000203107212 */ /* 0x000fe200078efe10 */
[----:B------:R-:W-:Y:S06]  /*6330*/  BRA `(.L_x_11826) ;  /* 0x0000000000947947 */ /* 0x000fec0003800000 */
.L_x_11838:
        /* <DEDUP_REMOVED lines=14> */
.L_x_11825:
        /* <DEDUP_REMOVED lines=16> */
.L_x_11847:
[----:B------:R-:W-:Y:S01]  /*6520*/  IMAD.MOV.U32 R16, RZ, RZ, RZ ;  /* 0x000000ffff107224 */ /* 0x000fe200078e00ff */
[----:B------:R-:W-:Y:S06]  /*6530*/  BRA `(.L_x_11826) ;  /* 0x0000000000147947 */ /* 0x000fec0003800000 */
.L_x_11846:
[----:B------:R-:W2:Y:S02]  /*6540*/  LDG.E.64 R2, desc[UR36][R2.64] ;  /* 0x0000002402027981 */ /* 0x000ea4000c1e1b00 */
[----:B--2---:R0:W1:Y:S01]  /*6550*/  I2F.U64 R16, R2 ;  /* 0x0000000200107312 */ /* 0x0040620000301000 */
[----:B------:R-:W-:Y:S05]  /*6560*/  BRA `(.L_x_11826) ;  /* 0x0000000000087947 */ /* 0x000fea0003800000 */
.L_x_11845:
[----:B------:R-:W2:Y:S02]  /*6570*/  LDG.E R2, desc[UR36][R2.64] ;  /* 0x0000002402027981 */ /* 0x000ea4000c1e1900 */
[----:B--2---:R-:W-:-:S07]  /*6580*/  I2FP.F32.U32 R16, R2 ;  /* 0x0000000200107245 */ /* 0x004fce0000201000 */
.L_x_11826:
[----:B------:R-:W-:Y:S05]  /*6590*/  BSYNC B6 ;  /* 0x0000000000067941 */ /* 0x000fea0003800000 */
.L_x_11820:
[----:B0-2---:R-:W0:Y:S01]  /*65a0*/  LDC.U8 R2, c[0x0][0x23d] ;  /* 0x00008f40ff027b82 */ /* 0x005e220000000000 */
[----:B------:R-:W-:Y:S01]  /*65b0*/  ULDC UR4, c[0x0][0x244] ;  /* 0x0000910000047ab9 */ /* 0x000fe20000000800 */
[----:B------:R-:W-:Y:S01]  /*65c0*/  BSSY B6, `(.L_x_11848) ;  /* 0x00000e1000067945 */ /* 0x000fe20003800000 */
[----:B------:R-:W-:-:S05]  /*65d0*/  IMAD R3, R18, UR4, RZ ;  /* 0x0000000412037c24 */ /* 0x000fca000f8e02ff */
[----:B------:R-:W2:Y:S01]  /*65e0*/  LDC.64 R4, c[0x0][0x228] ;  /* 0x00008a00ff047b82 */ /* 0x000ea20000000a00 */
[----:B0-----:R-:W-:-:S04]  /*65f0*/  PRMT R0, R2, 0x9910, RZ ;  /* 0x0000991002007816 */ /* 0x001fc800000000ff */
[----:B------:R-:W-:Y:S02]  /*6600*/  ISETP.GT.AND P1, PT, R0, 0x9, PT ;  /* 0x000000090000780c */ /* 0x000fe40003f24270 */
[----:B--2---:R-:W-:-:S05]  /*6610*/  IADD3 R4, P0, R3, R4, RZ ;  /* 0x0000000403047210 */ /* 0x004fca0007f1e0ff */
        /* <DEDUP_REMOVED lines=13> */
.L_x_11852:
[----:B------:R-:W2:Y:S02]  /*66f0*/  LDG.E.U8 R2, desc[UR36][R4.64] ;  /* 0x0000002404027981 */ /* 0x000ea4000c1e1100 */
[----:B--2---:R-:W-:Y:S01]  /*6700*/  I2FP.F32.U32 R2, R2 ;  /* 0x0000000200027245 */ /* 0x004fe20000201000 */
[----:B------:R-:W-:Y:S06]  /*6710*/  BRA `(.L_x_11854) ;  /* 0x0000000c002c7947 */ /* 0x000fec0003800000 */
.L_x_11851:
        /* <DEDUP_REMOVED lines=9> */
.L_x_11856:
[----:B------:R-:W2:Y:S02]  /*67b0*/  LDG.E R2, desc[UR36][R4.64] ;  /* 0x0000002404027981 */ /* 0x000ea4000c1e1900 */
[----:B--2---:R-:W-:Y:S01]  /*67c0*/  I2FP.F32.S32 R2, R2 ;  /* 0x0000000200027245 */ /* 0x004fe20000201400 */
[----:B------:R-:W-:Y:S06]  /*67d0*/  BRA `(.L_x_11854) ;  /* 0x0000000800fc7947 */ /* 0x000fec0003800000 */
.L_x_11855:
[----:B------:R-:W2:Y:S02]  /*67e0*/  LDG.E.U16 R2, desc[UR36][R4.64] ;  /* 0x0000002404027981 */ /* 0x000ea4000c1e1500 */
[----:B--2---:R-:W2:Y:S01]  /*67f0*/  I2F.S16 R2, R2 ;  /* 0x0000000200027306 */ /* 0x004ea20000101400 */
[----:B------:R-:W-:Y:S05]  /*6800*/  BRA `(.L_x_11854) ;  /* 0x0000000800f07947 */ /* 0x000fea0003800000 */
.L_x_11850:
        /* <DEDUP_REMOVED lines=8> */
.L_x_11858:
[----:B------:R-:W2:Y:S02]  /*6890*/  LDG.E.U16 R2, desc[UR36][R4.64] ;  /* 0x0000002404027981 */ /* 0x000ea4000c1e1500 */
[----:B--2---:R-:W-:Y:S01]  /*68a0*/  HADD2.F32 R2, -RZ, R2.H0_H0 ;  /* 0x20000002ff027230 */ /* 0x004fe20000004100 */
[----:B------:R-:W-:Y:S06]  /*68b0*/  BRA `(.L_x_11854) ;  /* 0x0000000800c47947 */ /* 0x000fec0003800000 */
.L_x_11857:
        /* <DEDUP_REMOVED lines=8> */
.L_x_11860:
[----:B------:R-:W2:Y:S02]  /*6940*/  LDG.E.U16 R2, desc[UR36][R4.64] ;  /* 0x0000002404027981 */ /* 0x000ea4000c1e1500 */
[----:B--2---:R-:W-:Y:S01]  /*6950*/  HADD2.F32 R2, -RZ, R2.H0_H0 ;  /* 0x20000002ff027230 */ /* 0x004fe20000004100 */
[----:B------:R-:W-:Y:S06]  /*6960*/  BRA `(.L_x_11854) ;  /* 0x0000000800987947 */ /* 0x000fec0003800000 */
.L_x_11859:
[----:B------:R-:W2:Y:S01]  /*6970*/  LDG.E.64 R4, desc[UR36][R4.64] ;  /* 0x0000002404047981 */ /* 0x000ea2000c1e1b00 */
[----:B------:R-:W-:Y:S01]  /*6980*/  UMOV UR4, 0xf0000000 ;  /* 0xf000000000047882 */ /* 0x000fe20000000000 */
[----:B------:R-:W-:Y:S01]  /*6990*/  UMOV UR5, 0x380fffff ;  /* 0x380fffff00057882 */ /* 0x000fe20000000000 */
[----:B--2---:R-:W0:Y:S01]  /*69a0*/  F2F.F32.F64 R2, R4 ;  /* 0x0000000400027310 */ /* 0x004e220000301000 */
[----:B------:R-:W-:-:S14]  /*69b0*/  DSETP.GEU.AND P0, PT, |R4|, UR4, PT ;  /* 0x0000000404007e2a */ /* 0x000fdc000bf0e200 */
[----:B0-----:R-:W-:Y:S01]  /*69c0*/  @!P0 FMUL R2, R2, 1.175494350822287508e-38 ;  /* 0x0080000002028820 */ /* 0x001fe20000400000 */
[----:B------:R-:W-:Y:S06]  /*69d0*/  BRA `(.L_x_11854) ;  /* 0x00000008007c7947 */ /* 0x000fec0003800000 */
.L_x_11849:
        /* <DEDUP_REMOVED lines=12> */
.L_x_11863:
[----:B------:R-:W2:Y:S01]  /*6aa0*/  LDG.E.64 R4, desc[UR36][R4.64] ;  /* 0x0000002404047981 */ /* 0x000ea2000c1e1b00 */
[----:B------:R-:W-:Y:S01]  /*6ab0*/  UMOV UR4, 0xf0000000 ;  /* 0xf000000000047882 */ /* 0x000fe20000000000 */
[----:B------:R-:W-:Y:S01]  /*6ac0*/  UMOV UR5, 0x380fffff ;  /* 0x380fffff00057882 */ /* 0x000fe20000000000 */
[----:B--2---:R-:W0:Y:S01]  /*6ad0*/  F2F.F32.F64 R2, R4 ;  /* 0x0000000400027310 */ /* 0x004e220000301000 */
[----:B------:R-:W-:-:S14]  /*6ae0*/  DSETP.GEU.AND P0, PT, |R4|, UR4, PT ;  /* 0x0000000404007e2a */ /* 0x000fdc000bf0e200 */
[----:B0-----:R-:W-:Y:S01]  /*6af0*/  @!P0 FMUL R2, R2, 1.175494350822287508e-38 ;  /* 0x0080000002028820 */ /* 0x001fe20000400000 */
[----:B------:R-:W-:Y:S06]  /*6b00*/  BRA `(.L_x_11854) ;  /* 0x0000000800307947 */ /* 0x000fec0003800000 */
.L_x_11862:
        /* <DEDUP_REMOVED lines=26> */
.L_x_11865:
        /* <DEDUP_REMOVED lines=13> */
.L_x_11864:
[----:B------:R-:W2:Y:S02]  /*6d80*/  LDG.E.U16 R2, desc[UR36][R4.64] ;  /* 0x0000002404027981 */ /* 0x000ea4000c1e1500 */
[----:B--2---:R-:W-:Y:S01]  /*6d90*/  IMAD.U32 R2, R2, 0x10000, RZ ;  /* 0x0001000002027824 */ /* 0x004fe200078e00ff */
[----:B------:R-:W-:Y:S06]  /*6da0*/  BRA `(.L_x_11854) ;  /* 0x0000000400887947 */ /* 0x000fec0003800000 */
.L_x_11861:
        /* <DEDUP_REMOVED lines=11> */
.L_x_11868:
        /* <DEDUP_REMOVED lines=20> */
.L_x_11870:
[----:B------:R-:W-:Y:S05]  /*6fa0*/  BSYNC B0 ;  /* 0x0000000000007941 */ /* 0x000fea0003800000 */
.L_x_11869:
[----:B------:R-:W-:Y:S01]  /*6fb0*/  IMAD.SHL.U32 R2, R2, 0x100000, RZ ;  /* 0x0010000002027824 */ /* 0x000fe200078e00ff */
[----:B------:R-:W-:-:S04]  /*6fc0*/  LEA R3, R0, 0x3b800000, 0x17 ;  /* 0x3b80000000037811 */ /* 0x000fc800078eb8ff */
[----:B------:R-:W-:Y:S01]  /*6fd0*/  LOP3.LUT R2, R3, R2, R4, 0xfe, !PT ;  /* 0x0000000203027212 */ /* 0x000fe200078efe04 */
[----:B------:R-:W-:Y:S06]  /*6fe0*/  BRA `(.L_x_11854) ;  /* 0x0000000000f87947 */ /* 0x000fec0003800000 */
.L_x_11867:
        /* <DEDUP_REMOVED lines=20> */
.L_x_11872:
[----:B------:R-:W-:Y:S05]  /*7130*/  BSYNC B0 ;  /* 0x0000000000007941 */ /* 0x000fea0003800000 */
.L_x_11871:
[----:B------:R-:W-:Y:S01]  /*7140*/  IMAD.SHL.U32 R2, R2, 0x200000, RZ ;  /* 0x0020000002027824 */ /* 0x000fe200078e00ff */
[----:B------:R-:W-:-:S04]  /*7150*/  LEA R3, R0, 0x37800000, 0x17 ;  /* 0x3780000000037811 */ /* 0x000fc800078eb8ff */
[----:B------:R-:W-:Y:S01]  /*7160*/  LOP3.LUT R2, R3, R2, R4, 0xfe, !PT ;  /* 0x0000000203027212 */ /* 0x000fe200078efe04 */
[----:B------:R-:W-:Y:S06]  /*7170*/  BRA `(.L_x_11854) ;  /* 0x0000000000947947 */ /* 0x000fec0003800000 */
.L_x_11866:
        /* <DEDUP_REMOVED lines=14> */
.L_x_11853:
        /* <DEDUP_REMOVED lines=16> */
.L_x_11875:
[----:B------:R-:W-:Y:S01]  /*7360*/  IMAD.MOV.U32 R2, RZ, RZ, RZ ;  /* 0x000000ffff027224 */ /* 0x000fe200078e00ff */
[----:B------:R-:W-:Y:S06]  /*7370*/  BRA `(.L_x_11854) ;  /* 0x0000000000147947 */ /* 0x000fec0003800000 */
.L_x_11874:
[----:B------:R-:W2:Y:S02]  /*7380*/  LDG.E.64 R2, desc[UR36][R4.64] ;  /* 0x0000002404027981 */ /* 0x000ea4000c1e1b00 */
[----:B--2---:R0:W2:Y:S01]  /*7390*/  I2F.U64 R2, R2 ;  /* 0x0000000200027312 */ /* 0x0040a20000301000 */
[----:B------:R-:W-:Y:S05]  /*73a0*/  BRA `(.L_x_11854) ;  /* 0x0000000000087947 */ /* 0x000fea0003800000 */
.L_x_11873:
[----:B------:R-:W2:Y:S02]  /*73b0*/  LDG.E R2, desc[UR36][R4.64] ;  /* 0x0000002404027981 */ /* 0x000ea4000c1e1900 */
[----:B--2---:R-:W-:-:S07]  /*73c0*/  I2FP.F32.U32 R2, R2 ;  /* 0x0000000200027245 */ /* 0x004fce0000201000 */
.L_x_11854:
[----:B------:R-:W-:Y:S05]  /*73d0*/  BSYNC B6 ;  /* 0x0000000000067941 */ /* 0x000fea0003800000 */
.L_x_11848:
[----:B------:R-:W1:Y:S01]  /*73e0*/  LDC.U8 R6, c[0x0][0x23e] ;  /* 0x00008f80ff067b82 */ /* 0x000e620000000000 */
[----:B------:R-:W-:Y:S01]  /*73f0*/  ULDC UR4, c[0x0][0x248] ;  /* 0x0000920000047ab9 */ /* 0x000fe20000000800 */
[----:B------:R-:W-:Y:S01]  /*7400*/  BSSY B6, `(.L_x_11876) ;  /* 0x00000e1000067945 */ /* 0x000fe20003800000 */
[----:B0-----:R-:W-:-:S05]  /*7410*/  IMAD R3, R18, UR4, RZ ;  /* 0x0000000412037c24 */ /* 0x001fca000f8e02ff */
[----:B------:R-:W0:Y:S01]  /*7420*/  LDC.64 R4, c[0x0][0x230] ;  /* 0x00008c00ff047b82 */ /* 0x000e220000000a00 */
        /* <DEDUP_REMOVED lines=16> */
.L_x_11880:
[----:B------:R-:W2:Y:S02]  /*7530*/  LDG.E.U8 R4, desc[UR36][R4.64] ;  /* 0x0000002404047981 */ /* 0x000ea4000c1e1100 */
[----:B--2---:R-:W-:Y:S01]  /*7540*/  I2FP.F32.U32 R18, R4 ;  /* 0x0000000400127245 */ /* 0x004fe20000201000 */
[----:B------:R-:W-:Y:S06]  /*7550*/  BRA `(.L_x_11882) ;  /* 0x0000000c002c7947 */ /* 0x000fec0003800000 */
.L_x_11879:
        /* <DEDUP_REMOVED lines=9> */
.L_x_11884:
[----:B------:R-:W2:Y:S02]  /*75f0*/  LDG.E R4, desc[UR36][R4.64] ;  /* 0x0000002404047981 */ /* 0x000ea4000c1e1900 */
[----:B--2---:R-:W-:Y:S01]  /*7600*/  I2FP.F32.S32 R18, R4 ;  /* 0x0000000400127245 */ /* 0x004fe20000201400 */
[----:B------:R-:W-:Y:S06]  /*7610*/  BRA `(.L_x_11882) ;  /* 0x0000000800fc7947 */ /* 0x000fec0003800000 */
.L_x_11883:
[----:B------:R-:W2:Y:S02]  /*7620*/  LDG.E.U16 R4, desc[UR36][R4.64] ;  /* 0x0000002404047981 */ /* 0x000ea4000c1e1500 */
[----:B--2---:R0:W1:Y:S01]  /*7630*/  I2F.S16 R18, R4 ;  /* 0x0000000400127306 */ /* 0x0040620000101400 */
[----:B------:R-:W-:Y:S05]  /*7640*/  BRA `(.L_x_11882) ;  /* 0x0000000800f07947 */ /* 0x000fea0003800000 */
.L_x_11878:
        /* <DEDUP_REMOVED lines=8> */
.L_x_11886:
[----:B------:R-:W2:Y:S02]  /*76d0*/  LDG.E.U16 R4, desc[UR36][R4.64] ;  /* 0x0000002404047981 */ /* 0x000ea4000c1e1500 */
[----:B--2---:R-:W-:Y:S01]  /*76e0*/  HADD2.F32 R18, -RZ, R4.H0_H0 ;  /* 0x20000004ff127230 */ /* 0x004fe20000004100 */
[----:B------:R-:W-:Y:S06]  /*76f0*/  BRA `(.L_x_11882) ;  /* 0x0000000800c47947 */ /* 0x000fec0003800000 */
.L_x_11885:
        /* <DEDUP_REMOVED lines=8> */
.L_x_11888:
[----:B------:R-:W2:Y:S02]  /*7780*/  LDG.E.U16 R4, desc[UR36][R4.64] ;  /* 0x0000002404047981 */ /* 0x000ea4000c1e1500 */
[----:B--2---:R-:W-:Y:S01]  /*7790*/  HADD2.F32 R18, -RZ, R4.H0_H0 ;  /* 0x20000004ff127230 */ /* 0x004fe20000004100 */
[----:B------:R-:W-:Y:S06]  /*77a0*/  BRA `(.L_x_11882) ;  /* 0x0000000800987947 */ /* 0x000fec0003800000 */
.L_x_11887:
[----:B------:R-:W2:Y:S01]  /*77b0*/  LDG.E.64 R4, desc[UR36][R4.64] ;  /* 0x0000002404047981 */ /* 0x000ea2000c1e1b00 */
[----:B------:R-:W-:Y:S01]  /*77c0*/  UMOV UR4, 0xf0000000 ;  /* 0xf000000000047882 */ /* 0x000fe20000000000 */
[----:B------:R-:W-:Y:S01]  /*77d0*/  UMOV UR5, 0x380fffff ;  /* 0x380fffff00057882 */ /* 0x000fe20000000000 */
[----:B--2---:R-:W0:Y:S01]  /*77e0*/  F2F.F32.F64 R18, R4 ;  /* 0x0000000400127310 */ /* 0x004e220000301000 */
[----:B------:R-:W-:-:S14]  /*77f0*/  DSETP.GEU.AND P0, PT, |R4|, UR4, PT ;  /* 0x0000000404007e2a */ /* 0x000fdc000bf0e200 */
[----:B0-----:R-:W-:Y:S01]  /*7800*/  @!P0 FMUL R18, R18, 1.175494350822287508e-38 ;  /* 0x0080000012128820 */ /* 0x001fe20000400000 */
[----:B------:R-:W-:Y:S06]  /*7810*/  BRA `(.L_x_11882) ;  /* 0x00000008007c7947 */ /* 0x000fec0003800000 */
.L_x_11877:
        /* <DEDUP_REMOVED lines=12> */
.L_x_11891:
[----:B------:R-:W2:Y:S01]  /*78e0*/  LDG.E.64 R4, desc[UR36][R4.64] ;  /* 0x0000002404047981 */ /* 0x000ea2000c1e1b00 */
[----:B------:R-:W-:Y:S01]  /*78f0*/  UMOV UR4, 0xf0000000 ;  /* 0xf000000000047882 */ /* 0x000fe20000000000 */
[----:B------:R-:W-:Y:S01]  /*7900*/  UMOV UR5, 0x380fffff ;  /* 0x380fffff00057882 */ /* 0x000fe20000000000 */
[----:B--2---:R-:W0:Y:S01]  /*7910*/  F2F.F32.F64 R18, R4 ;  /* 0x0000000400127310 */ /* 0x004e220000301000 */
[----:B------:R-:W-:-:S14]  /*7920*/  DSETP.GEU.AND P0, PT, |R4|, UR4, PT ;  /* 0x0000000404007e2a */ /* 0x000fdc000bf0e200 */
[----:B0-----:R-:W-:Y:S01]  /*7930*/  @!P0 FMUL R18, R18, 1.175494350822287508e-38 ;  /* 0x0080000012128820 */ /* 0x001fe20000400000 */
[----:B------:R-:W-:Y:S06]  /*7940*/  BRA `(.L_x_11882) ;  /* 0x0000000800307947 */ /* 0x000fec0003800000 */
.L_x_11890:
        /* <DEDUP_REMOVED lines=26> */
.L_x_11893:
        /* <DEDUP_REMOVED lines=13> */
.L_x_11892:
[----:B------:R-:W2:Y:S02]  /*7bc0*/  LDG.E.U16 R4, desc[UR36][R4.64] ;  /* 0x0000002404047981 */ /* 0x000ea4000c1e1500 */
[----:B--2---:R-:W-:Y:S01]  /*7bd0*/  IMAD.U32 R18, R4, 0x10000, RZ ;  /* 0x0001000004127824 */ /* 0x004fe200078e00ff */
[----:B------:R-:W-:Y:S06]  /*7be0*/  BRA `(.L_x_11882) ;  /* 0x0000000400887947 */ /* 0x000fec0003800000 */
.L_x_11889:
        /* <DEDUP_REMOVED lines=11> */
.L_x_11896:
        /* <DEDUP_REMOVED lines=20> */
.L_x_11898:
[----:B------:R-:W-:Y:S05]  /*7de0*/  BSYNC B0 ;  /* 0x0000000000007941 */ /* 0x000fea0003800000 */
.L_x_11897:
[----:B------:R-:W-:Y:S01]  /*7df0*/  IMAD.SHL.U32 R3, R3, 0x100000, RZ ;  /* 0x0010000003037824 */ /* 0x000fe200078e00ff */
[----:B------:R-:W-:-:S04]  /*7e00*/  LEA R5, R0, 0x3b800000, 0x17 ;  /* 0x3b80000000057811 */ /* 0x000fc800078eb8ff */
[----:B------:R-:W-:Y:S01]  /*7e10*/  LOP3.LUT R18, R5, R3, R18, 0xfe, !PT ;  /* 0x0000000305127212 */ /* 0x000fe200078efe12 */
[----:B------:R-:W-:Y:S06]  /*7e20*/  BRA `(.L_x_11882) ;  /* 0x0000000000f87947 */ /* 0x000fec0003800000 */
.L_x_11895:
        /* <DEDUP_REMOVED lines=20> */
.L_x_11900:
[----:B------:R-:W-:Y:S05]  /*7f70*/  BSYNC B0 ;  /* 0x0000000000007941 */ /* 0x000fea0003800000 */
.L_x_11899:
[----:B------:R-:W-:Y:S01]  /*7f80*/  IMAD.SHL.U32 R3, R3, 0x200000, RZ ;  /* 0x0020000003037824 */ /* 0x000fe200078e00ff */
[----:B------:R-:W-:-:S04]  /*7f90*/  LEA R5, R0, 0x37800000, 0x17 ;  /* 0x3780000000057811 */ /* 0x000fc800078eb8ff */
[----:B------:R-:W-:Y:S01]  /*7fa0*/  LOP3.LUT R18, R5, R3, R18, 0xfe, !PT ;  /* 0x0000000305127212 */ /* 0x000fe200078efe12 */
[----:B------:R-:W-:Y:S06]  /*7fb0*/  BRA `(.L_x_11882) ;  /* 0x0000000000947947 */ /* 0x000fec0003800000 */
.L_x_11894:
        /* <DEDUP_REMOVED lines=14> */
.L_x_11881:
        /* <DEDUP_REMOVED lines=16> */
.L_x_11903:
[----:B------:R-:W-:Y:S01]  /*81a0*/  IMAD.MOV.U32 R18, RZ, RZ, RZ ;  /* 0x000000ffff127224 */ /* 0x000fe200078e00ff */
[----:B------:R-:W-:Y:S06]  /*81b0*/  BRA `(.L_x_11882) ;  /* 0x0000000000147947 */ /* 0x000fec0003800000 */
.L_x_11902:
[----:B------:R-:W2:Y:S02]  /*81c0*/  LDG.E.64 R4, desc[UR36][R4.64] ;  /* 0x0000002404047981 */ /* 0x000ea4000c1e1b00 */
[----:B--2---:R0:W1:Y:S01]  /*81d0*/  I2F.U64 R18, R4 ;  /* 0x0000000400127312 */ /* 0x0040620000301000 */
[----:B------:R-:W-:Y:S05]  /*81e0*/  BRA `(.L_x_11882) ;  /* 0x0000000000087947 */ /* 0x000fea0003800000 */
.L_x_11901:
[----:B------:R-:W2:Y:S02]  /*81f0*/  LDG.E R4, desc[UR36][R4.64] ;  /* 0x0000002404047981 */ /* 0x000ea4000c1e1900 */
[----:B--2---:R-:W-:-:S07]  /*8200*/  I2FP.F32.U32 R18, R4 ;  /* 0x0000000400127245 */ /* 0x004fce0000201000 */
.L_x_11882:
[----:B------:R-:W-:Y:S05]  /*8210*/  BSYNC B6 ;  /* 0x0000000000067941 */ /* 0x000fea0003800000 */
.L_x_11876:
[----:B------:R-:W-:-:S07]  /*8220*/  VIADD R19, R19, 0x80 ;  /* 0x0000008013137836 */ /* 0x000fce0000000000 */
.L_x_11819:
[----:B------:R-:W-:Y:S05]  /*8230*/  BSYNC B7 ;  /* 0x0000000000077941 */ /* 0x000fea0003800000 */
.L_x_11818:
[----:B------:R-:W-:Y:S01]  /*8240*/  ISETP.GE.AND P0, PT, R19, R22, PT ;  /* 0x000000161300720c */ /* 0x000fe20003f06270 */
[----:B------:R-:W-:Y:S01]  /*8250*/  BSSY B7, `(.L_x_11904) ;  /* 0x00002ac000077945 */ /* 0x000fe20003800000 */
[----:B------:R-:W-:-:S11]  /*8260*/  CS2R R22, SRZ ;  /* 0x0000000000167805 */ /* 0x000fd6000001ff00 */
[----:B------:R-:W-:Y:S05]  /*8270*/  @P0 BRA `(.L_x_11905) ;  /* 0x0000002800a40947 */ /* 0x000fea0003800000 */
[----:B------:R-:W2:Y:S01]  /*8280*/  S2R R0, SR_CTAID.X ;  /* 0x0000000000007919 */ /* 0x000ea20000002500 */
[----:B------:R-:W3:Y:S01]  /*8290*/  LDC.U8 R6, c[0x0][0x23c] ;  /* 0x00008f00ff067b82 */ /* 0x000ee20000000000 */
[----:B------:R-:W-:Y:S01]  /*82a0*/  ULDC UR4, c[0x0][0x240] ;  /* 0x0000900000047ab9 */ /* 0x000fe20000000800 */
[----:B------:R-:W-:Y:S06]  /*82b0*/  BSSY B6, `(.L_x_11906) ;  /* 0x00000e2000067945 */ /* 0x000fec0003800000 */
[----:B01----:R-:W0:Y:S01]  /*82c0*/  LDC.64 R4, c[0x0][0x220] ;  /* 0x00008800ff047b82 */ /* 0x003e220000000a00 */
[----:B--2---:R-:W-:Y:S01]  /*82d0*/  IMAD R19, R0, 0x200, R19 ;  /* 0x0000020000137824 */ /* 0x004fe200078e0213 */
[----:B---3--:R-:W-:-:S03]  /*82e0*/  PRMT R0, R6, 0x9910, RZ ;  /* 0x0000991006007816 */ /* 0x008fc600000000ff */
        /* <DEDUP_REMOVED lines=16> */
.L_x_11910:
[----:B------:R-:W2:Y:S02]  /*83f0*/  LDG.E.U8 R4, desc[UR36][R4.64] ;  /* 0x0000002404047981 */ /* 0x000ea4000c1e1100 */
[----:B--2---:R-:W-:Y:S01]  /*8400*/  I2FP.F32.U32 R22, R4 ;  /* 0x0000000400167245 */ /* 0x004fe20000201000 */
[----:B------:R-:W-:Y:S06]  /*8410*/  BRA `(.L_x_11912) ;  /* 0x0000000c002c7947 */ /* 0x000fec0003800000 */
.L_x_11909:
        /* <DEDUP_REMOVED lines=9> */
.L_x_11914:
[----:B------:R-:W2:Y:S02]  /*84b0*/  LDG.E R4, desc[UR36][R4.64] ;  /* 0x0000002404047981 */ /* 0x000ea4000c1e1900 */
[----:B--2---:R-:W-:Y:S01]  /*84c0*/  I2FP.F32.S32 R22, R4 ;  /* 0x0000000400167245 */ /* 0x004fe20000201400 */
[----:B------:R-:W-:Y:S06]  /*84d0*/  BRA `(.L_x_11912) ;  /* 0x0000000800fc7947 */ /* 0x000fec0003800000 */
.L_x_11913:
[----:B------:R-:W2:Y:S02]  /*84e0*/  LDG.E.U16 R4, desc[UR36][R4.64] ;  /* 0x0000002404047981 */ /* 0x000ea4000c1e1500 */
[----:B--2---:R2:W3:Y:S01]  /*84f0*/  I2F.S16 R22, R4 ;  /* 0x0000000400167306 */ /* 0x0044e20000101400 */
[----:B------:R-:W-:Y:S05]  /*8500*/  BRA `(.L_x_11912) ;  /* 0x0000000800f07947 */ /* 0x000fea0003800000 */
.L_x_11908:
        /* <DEDUP_REMOVED lines=8> */
.L_x_11916:
[----:B------:R-:W2:Y:S02]  /*8590*/  LDG.E.U16 R4, desc[UR36][R4.64] ;  /* 0x0000002404047981 */ /* 0x000ea4000c1e1500 */
[----:B--2---:R-:W-:Y:S01]  /*85a0*/  HADD2.F32 R22, -RZ, R4.H0_H0 ;  /* 0x20000004ff167230 */ /* 0x004fe20000004100 */
[----:B------:R-:W-:Y:S06]  /*85b0*/  BRA `(.L_x_11912) ;  /* 0x0000000800c47947 */ /* 0x000fec0003800000 */
.L_x_11915:
        /* <DEDUP_REMOVED lines=8> */
.L_x_11918:
[----:B------:R-:W2:Y:S02]  /*8640*/  LDG.E.U16 R4, desc[UR36][R4.64] ;  /* 0x0000002404047981 */ /* 0x000ea4000c1e1500 */
[----:B--2---:R-:W-:Y:S01]  /*8650*/  HADD2.F32 R22, -RZ, R4.H0_H0 ;  /* 0x20000004ff167230 */ /* 0x004fe20000004100 */
[----:B------:R-:W-:Y:S06]  /*8660*/  BRA `(.L_x_11912) ;  /* 0x0000000800987947 */ /* 0x000fec0003800000 */
.L_x_11917:
[----:B------:R-:W2:Y:S01]  /*8670*/  LDG.E.64 R4, desc[UR36][R4.64] ;  /* 0x0000002404047981 */ /* 0x000ea2000c1e1b00 */
[----:B------:R-:W-:Y:S01]  /*8680*/  UMOV UR4, 0xf0000000 ;  /* 0xf000000000047882 */ /* 0x000fe20000000000 */
[----:B------:R-:W-:Y:S01]  /*8690*/  UMOV UR5, 0x380fffff ;  /* 0x380fffff00057882 */ /* 0x000fe20000000000 */
[----:B--2---:R-:W0:Y:S01]  /*86a0*/  F2F.F32.F64 R22, R4 ;  /* 0x0000000400167310 */ /* 0x004e220000301000 */
[----:B------:R-:W-:-:S14]  /*86b0*/  DSETP.GEU.AND P0, PT, |R4|, UR4, PT ;  /* 0x0000000404007e2a */ /* 0x000fdc000bf0e200 */
[----:B0-----:R-:W-:Y:S01]  /*86c0*/  @!P0 FMUL R22, R22, 1.175494350822287508e-38 ;  /* 0x0080000016168820 */ /* 0x001fe20000400000 */
[----:B------:R-:W-:Y:S06]  /*86d0*/  BRA `(.L_x_11912) ;  /* 0x00000008007c7947 */ /* 0x000fec0003800000 */
.L_x_11907:
        /* <DEDUP_REMOVED lines=12> */
.L_x_11921:
[----:B------:R-:W2:Y:S01]  /*87a0*/  LDG.E.64 R4, desc[UR36][R4.64] ;  /* 0x0000002404047981 */ /* 0x000ea2000c1e1b00 */
[----:B------:R-:W-:Y:S01]  /*87b0*/  UMOV UR4, 0xf0000000 ;  /* 0xf000000000047882 */ /* 0x000fe20000000000 */
[----:B------:R-:W-:Y:S01]  /*87c0*/  UMOV UR5, 0x380fffff ;  /* 0x380fffff00057882 */ /* 0x000fe20000000000 */
[----:B--2---:R-:W0:Y:S01]  /*87d0*/  F2F.F32.F64 R22, R4 ;  /* 0x0000000400167310 */ /* 0x004e220000301000 */
[----:B------:R-:W-:-:S14]  /*87e0*/  DSETP.GEU.AND P0, PT, |R4|, UR4, PT ;  /* 0x0000000404007e2a */ /* 0x000fdc000bf0e200 */
[----:B0-----:R-:W-:Y:S01]  /*87f0*/  @!P0 FMUL R22, R22, 1.175494350822287508e-38 ;  /* 0x0080000016168820 */ /* 0x001fe20000400000 */
[----:B------:R-:W-:Y:S06]  /*8800*/  BRA `(.L_x_11912) ;  /* 0x0000000800307947 */ /* 0x000fec0003800000 */
.L_x_11920:
        /* <DEDUP_REMOVED lines=26> */
.L_x_11923:
        /* <DEDUP_REMOVED lines=13> */
.L_x_11922:
[----:B------:R-:W2:Y:S02]  /*8a80*/  LDG.E.U16 R4, desc[UR36][R4.64] ;  /* 0x0000002404047981 */ /* 0x000ea4000c1e1500 */
[----:B--2---:R-:W-:Y:S01]  /*8a90*/  IMAD.U32 R22, R4, 0x10000, RZ ;  /* 0x0001000004167824 */ /* 0x004fe200078e00ff */
[----:B------:R-:W-:Y:S06]  /*8aa0*/  BRA `(.L_x_11912) ;  /* 0x0000000400887947 */ /* 0x000fec0003800000 */
.L_x_11919:
        /* <DEDUP_REMOVED lines=11> */
.L_x_11926:
        /* <DEDUP_REMOVED lines=20> */
.L_x_11928:
[----:B------:R-:W-:Y:S05]  /*8ca0*/  BSYNC B0 ;  /* 0x0000000000007941 */ /* 0x000fea0003800000 */
.L_x_11927:
[----:B------:R-:W-:Y:S01]  /*8cb0*/  IMAD.SHL.U32 R3, R3, 0x100000, RZ ;  /* 0x0010000003037824 */ /* 0x000fe200078e00ff */
[----:B------:R-:W-:-:S04]  /*8cc0*/  LEA R5, R0, 0x3b800000, 0x17 ;  /* 0x3b80000000057811 */ /* 0x000fc800078eb8ff */
[----:B------:R-:W-:Y:S01]  /*8cd0*/  LOP3.LUT R22, R5, R3, R22, 0xfe, !PT ;  /* 0x0000000305167212 */ /* 0x000fe200078efe16 */
[----:B------:R-:W-:Y:S06]  /*8ce0*/  BRA `(.L_x_11912) ;  /* 0x0000000000f87947 */ /* 0x000fec0003800000 */
.L_x_11925:
        /* <DEDUP_REMOVED lines=20> */
.L_x_11930:
[----:B------:R-:W-:Y:S05]  /*8e30*/  BSYNC B0 ;  /* 0x0000000000007941 */ /* 0x000fea0003800000 */
.L_x_11929:
[----:B------:R-:W-:Y:S01]  /*8e40*/  IMAD.SHL.U32 R3, R3, 0x200000, RZ ;  /* 0x0020000003037824 */ /* 0x000fe200078e00ff */
[----:B------:R-:W-:-:S04]  /*8e50*/  LEA R5, R0, 0x37800000, 0x17 ;  /* 0x3780000000057811 */ /* 0x000fc800078eb8ff */
[----:B------:R-:W-:Y:S01]  /*8e60*/  LOP3.LUT R22, R5, R3, R22, 0xfe, !PT ;  /* 0x0000000305167212 */ /* 0x000fe200078efe16 */
[----:B------:R-:W-:Y:S06]  /*8e70*/  BRA `(.L_x_11912) ;  /* 0x0000000000947947 */ /* 0x000fec0003800000 */
.L_x_11924:
        /* <DEDUP_REMOVED lines=14> */
.L_x_11911:
        /* <DEDUP_REMOVED lines=16> */
.L_x_11933:
[----:B------:R-:W-:Y:S01]  /*9060*/  IMAD.MOV.U32 R22, RZ, RZ, RZ ;  /* 0x000000ffff167224 */ /* 0x000fe200078e00ff */
[----:B------:R-:W-:Y:S06]  /*9070*/  BRA `(.L_x_11912) ;  /* 0x0000000000147947 */ /* 0x000fec0003800000 */
.L_x_11932:
[----:B------:R-:W2:Y:S02]  /*9080*/  LDG.E.64 R4, desc[UR36][R4.64] ;  /* 0x0000002404047981 */ /* 0x000ea4000c1e1b00 */
[----:B--2---:R0:W1:Y:S01]  /*9090*/  I2F.U64 R22, R4 ;  /* 0x0000000400167312 */ /* 0x0040620000301000 */
[----:B------:R-:W-:Y:S05]  /*90a0*/  BRA `(.L_x_11912) ;  /* 0x0000000000087947 */ /* 0x000fea0003800000 */
.L_x_11931:
[----:B------:R-:W2:Y:S02]  /*90b0*/  LDG.E R4, desc[UR36][R4.64] ;  /* 0x0000002404047981 */ /* 0x000ea4000c1e1900 */
[----:B--2---:R-:W-:-:S07]  /*90c0*/  I2FP.F32.U32 R22, R4 ;  /* 0x0000000400167245 */ /* 0x004fce0000201000 */
.L_x_11912:
[----:B------:R-:W-:Y:S05]  /*90d0*/  BSYNC B6 ;  /* 0x0000000000067941 */ /* 0x000fea0003800000 */
.L_x_11906:
[----:B------:R-:W4:Y:S01]  /*90e0*/  LDC.U8 R6, c[0x0][0x23d] ;  /* 0x00008f40ff067b82 */ /* 0x000f220000000000 */
[----:B------:R-:W-:Y:S01]  /*90f0*/  ULDC UR4, c[0x0][0x244] ;  /* 0x0000910000047ab9 */ /* 0x000fe20000000800 */
[----:B------:R-:W-:Y:S01]  /*9100*/  BSSY B6, `(.L_x_11934) ;  /* 0x00000e1000067945 */ /* 0x000fe20003800000 */
[----:B------:R-:W-:-:S05]  /*9110*/  IMAD R3, R19, UR4, RZ ;  /* 0x0000000413037c24 */ /* 0x000fca000f8e02ff */
[----:B012---:R-:W0:Y:S01]  /*9120*/  LDC.64 R4, c[0x0][0x228] ;  /* 0x00008a00ff047b82 */ /* 0x007e220000000a00 */
        /* <DEDUP_REMOVED lines=14> */
[----:B--2---:R2:W4:Y:S01]  /*9210*/  I2F.S16 R23, R4 ;  /* 0x0000000400177306 */ /* 0x0045220000101400 */
[----:B------:R-:W-:Y:S05]  /*9220*/  BRA `(.L_x_11940) ;  /* 0x0000000c00387947 */ /* 0x000fea0003800000 */
.L_x_11938:
[----:B------:R-:W2:Y:S02]  /*9230*/  LDG.E.U8 R4, desc[UR36][R4.64] ;  /* 0x0000002404047981 */ /* 0x000ea4000c1e1100 */
[----:B--2---:R-:W-:Y:S01]  /*9240*/  I2FP.F32.U32 R23, R4 ;  /* 0x0000000400177245 */ /* 0x004fe20000201000 */
[----:B------:R-:W-:Y:S06]  /*9250*/  BRA `(.L_x_11940) ;  /* 0x0000000c002c7947 */ /* 0x000fec0003800000 */
.L_x_11937:
        /* <DEDUP_REMOVED lines=9> */
.L_x_11942:
[----:B------:R-:W2:Y:S02]  /*92f0*/  LDG.E R4, desc[UR36][R4.64] ;  /* 0x0000002404047981 */ /* 0x000ea4000c1e1900 */
[----:B--2---:R-:W-:Y:S01]  /*9300*/  I2FP.F32.S32 R23, R4 ;  /* 0x0000000400177245 */ /* 0x004fe20000201400 */
[----:B------:R-:W-:Y:S06]  /*9310*/  BRA `(.L_x_11940) ;  /* 0x0000000800fc7947 */ /* 0x000fec0003800000 */
.L_x_11941:
[----:B------:R-:W2:Y:S02]  /*9320*/  LDG.E.U16 R4, desc[UR36][R4.64] ;  /* 0x0000002404047981 */ /* 0x000ea4000c1e1500 */
[----:B--2---:R0:W1:Y:S01]  /*9330*/  I2F.S16 R23, R4 ;  /* 0x0000000400177306 */ /* 0x0040620000101400 */
[----:B------:R-:W-:Y:S05]  /*9340*/  BRA `(.L_x_11940) ;  /* 0x0000000800f07947 */ /* 0x000fea0003800000 */
.L_x_11936:
        /* <DEDUP_REMOVED lines=8> */
.L_x_11944:
[----:B------:R-:W2:Y:S02]  /*93d0*/  LDG.E.U16 R4, desc[UR36][R4.64] ;  /* 0x0000002404047981 */ /* 0x000ea4000c1e1500 */
[----:B--2---:R-:W-:Y:S01]  /*93e0*/  HADD2.F32 R23, -RZ, R4.H0_H0 ;  /* 0x20000004ff177230 */ /* 0x004fe20000004100 */
[----:B------:R-:W-:Y:S06]  /*93f0*/  BRA `(.L_x_11940) ;  /* 0x0000000800c47947 */ /* 0x000fec0003800000 */
.L_x_11943:
        /* <DEDUP_REMOVED lines=8> */
.L_x_11946:
[----:B------:R-:W2:Y:S02]  /*9480*/  LDG.E.U16 R4, desc[UR36][R4.64] ;  /* 0x0000002404047981 */ /* 0x000ea4000c1e1500 */
[----:B--2---:R-:W-:Y:S01]  /*9490*/  HADD2.F32 R23, -RZ, R4.H0_H0 ;  /* 0x20000004ff177230 */ /* 0x004fe20000004100 */
[----:B------:R-:W-:Y:S06]  /*94a0*/  BRA `(.L_x_11940) ;  /* 0x0000000800987947 */ /* 0x000fec0003800000 */
.L_x_11945:
[----:B------:R-:W2:Y:S01]  /*94b0*/  LDG.E.64 R4, desc[UR36][R4.64] ;  /* 0x0000002404047981 */ /* 0x000ea2000c1e1b00 */
[----:B------:R-:W-:Y:S01]  /*94c0*/  UMOV UR4, 0xf0000000 ;  /* 0xf000000000047882 */ /* 0x000fe20000000000 */
[----:B------:R-:W-:Y:S01]  /*94d0*/  UMOV UR5, 0x380fffff ;  /* 0x380fffff00057882 */ /* 0x000fe20000000000 */
[----:B--2---:R-:W0:Y:S01]  /*94e0*/  F2F.F32.F64 R23, R4 ;  /* 0x0000000400177310 */ /* 0x004e220000301000 */
[----:B------:R-:W-:-:S14]  /*94f0*/  DSETP.GEU.AND P0, PT, |R4|, UR4, PT ;  /* 0x0000000404007e2a */ /* 0x000fdc000bf0e200 */
[----:B0-----:R-:W-:Y:S01]  /*9500*/  @!P0 FMUL R23, R23, 1.175494350822287508e-38 ;  /* 0x0080000017178820 */ /* 0x001fe20000400000 */
[----:B------:R-:W-:Y:S06]  /*9510*/  BRA `(.L_x_11940) ;  /* 0x00000008007c7947 */ /* 0x000fec0003800000 */
.L_x_11935:
        /* <DEDUP_REMOVED lines=12> */
.L_x_11949:
[----:B------:R-:W2:Y:S01]  /*95e0*/  LDG.E.64 R4, desc[UR36][R4.64] ;  /* 0x0000002404047981 */ /* 0x000ea2000c1e1b00 */
[----:B------:R-:W-:Y:S01]  /*95f0*/  UMOV UR4, 0xf0000000 ;  /* 0xf000000000047882 */ /* 0x000fe20000000000 */
[----:B------:R-:W-:Y:S01]  /*9600*/  UMOV UR5, 0x380fffff ;  /* 0x380fffff00057882 */ /* 0x000fe20000000000 */
[----:B--2---:R-:W0:Y:S01]  /*9610*/  F2F.F32.F64 R23, R4 ;  /* 0x0000000400177310 */ /* 0x004e220000301000 */
[----:B------:R-:W-:-:S14]  /*9620*/  DSETP.GEU.AND P0, PT, |R4|, UR4, PT ;  /* 0x0000000404007e2a */ /* 0x000fdc000bf0e200 */
[----:B0-----:R-:W-:Y:S01]  /*9630*/  @!P0 FMUL R23, R23, 1.175494350822287508e-38 ;  /* 0x0080000017178820 */ /* 0x001fe20000400000 */
[----:B------:R-:W-:Y:S06]  /*9640*/  BRA `(.L_x_11940) ;  /* 0x0000000800307947 */ /* 0x000fec0003800000 */
.L_x_11948:
        /* <DEDUP_REMOVED lines=26> */
.L_x_11951:
        /* <DEDUP_REMOVED lines=13> */
.L_x_11950:
[----:B------:R-:W2:Y:S02]  /*98c0*/  LDG.E.U16 R4, desc[UR36][R4.64] ;  /* 0x0000002404047981 */ /* 0x000ea4000c1e1500 */
[----:B--2---:R-:W-:Y:S01]  /*98d0*/  IMAD.U32 R23, R4, 0x10000, RZ ;  /* 0x0001000004177824 */ /* 0x004fe200078e00ff */
[----:B------:R-:W-:Y:S06]  /*98e0*/  BRA `(.L_x_11940) ;  /* 0x0000000400887947 */ /* 0x000fec0003800000 */
.L_x_11947:
        /* <DEDUP_REMOVED lines=11> */
.L_x_11954:
        /* <DEDUP_REMOVED lines=20> */
.L_x_11956:
[----:B------:R-:W-:Y:S05]  /*9ae0*/  BSYNC B0 ;  /* 0x0000000000007941 */ /* 0x000fea0003800000 */
.L_x_11955:
[----:B------:R-:W-:Y:S01]  /*9af0*/  IMAD.SHL.U32 R3, R3, 0x100000, RZ ;  /* 0x0010000003037824 */ /* 0x000fe200078e00ff */
[----:B------:R-:W-:-:S04]  /*9b00*/  LEA R0, R0, 0x3b800000, 0x17 ;  /* 0x3b80000000007811 */ /* 0x000fc800078eb8ff */
[----:B------:R-:W-:Y:S01]  /*9b10*/  LOP3.LUT R23, R0, R3, R23, 0xfe, !PT ;  /* 0x0000000300177212 */ /* 0x000fe200078efe17 */
[----:B------:R-:W-:Y:S06]  /*9b20*/  BRA `(.L_x_11940) ;  /* 0x0000000000f87947 */ /* 0x000fec0003800000 */
.L_x_11953:
        /* <DEDUP_REMOVED lines=20> */
.L_x_11958:
[----:B------:R-:W-:Y:S05]  /*9c70*/  BSYNC B0 ;  /* 0x0000000000007941 */ /* 0x000fea0003800000 */
.L_x_11957:
[----:B------:R-:W-:Y:S01]  /*9c80*/  IMAD.SHL.U32 R3, R3, 0x200000, RZ ;  /* 0x0020000003037824 */ /* 0x000fe200078e00ff */
[----:B------:R-:W-:-:S04]  /*9c90*/  LEA R0, R0, 0x37800000, 0x17 ;  /* 0x3780000000007811 */ /* 0x000fc800078eb8ff */
[----:B------:R-:W-:Y:S01]  /*9ca0*/  LOP3.LUT R23, R0, R3, R23, 0xfe, !PT ;  /* 0x0000000300177212 */ /* 0x000fe200078efe17 */
[----:B------:R-:W-:Y:S06]  /*9cb0*/  BRA `(.L_x_11940) ;  /* 0x0000000000947947 */ /* 0x000fec0003800000 */
.L_x_11952:
        /* <DEDUP_REMOVED lines=14> */
.L_x_11939:
        /* <DEDUP_REMOVED lines=16> */
.L_x_11961:
[----:B------:R-:W-:Y:S01]  /*9ea0*/  IMAD.MOV.U32 R23, RZ, RZ, RZ ;  /* 0x000000ffff177224 */ /* 0x000fe200078e00ff */
[----:B------:R-:W-:Y:S06]  /*9eb0*/  BRA `(.L_x_11940) ;  /* 0x0000000000147947 */ /* 0x000fec0003800000 */
.L_x_11960:
[----:B------:R-:W2:Y:S02]  /*9ec0*/  LDG.E.64 R4, desc[UR36][R4.64] ;  /* 0x0000002404047981 */ /* 0x000ea4000c1e1b00 */
[----:B--2---:R0:W1:Y:S01]  /*9ed0*/  I2F.U64 R23, R4 ;  /* 0x0000000400177312 */ /* 0x0040620000301000 */
[----:B------:R-:W-:Y:S05]  /*9ee0*/  BRA `(.L_x_11940) ;  /* 0x0000000000087947 */ /* 0x000fea0003800000 */
.L_x_11959:
[----:B------:R-:W2:Y:S02]  /*9ef0*/  LDG.E R4, desc[UR36][R4.64] ;  /* 0x0000002404047981 */ /* 0x000ea4000c1e1900 */
[----:B--2---:R-:W-:-:S07]  /*9f00*/  I2FP.F32.U32 R23, R4 ;  /* 0x0000000400177245 */ /* 0x004fce0000201000 */
.L_x_11940:
[----:B------:R-:W-:Y:S05]  /*9f10*/  BSYNC B6 ;  /* 0x0000000000067941 */ /* 0x000fea0003800000 */
.L_x_11934:
[----:B------:R-:W3:Y:S01]  /*9f20*/  LDC.U8 R3, c[0x0][0x23e] ;  /* 0x00008f80ff037b82 */ /* 0x000ee20000000000 */
[----:B------:R-:W-:Y:S02]  /*9f30*/  ULDC UR4, c[0x0][0x248] ;  /* 0x0000920000047ab9 */ /* 0x000fe40000000800 */
[----:B------:R-:W-:-:S05]  /*9f40*/  IMAD R19, R19, UR4, RZ ;  /* 0x0000000413137c24 */ /* 0x000fca000f8e02ff */
[----:B012---:R-:W0:Y:S01]  /*9f50*/  LDC.64 R4, c[0x0][0x230] ;  /* 0x00008c00ff047b82 */ /* 0x007e220000000a00 */
        /* <DEDUP_REMOVED lines=16> */
.L_x_11965:
[----:B------:R-:W2:Y:S02]  /*a060*/  LDG.E.U8 R4, desc[UR36][R4.64] ;  /* 0x0000002404047981 */ /* 0x000ea4000c1e1100 */
[----:B--2---:R-:W-:Y:S01]  /*a070*/  I2FP.F32.U32 R28, R4 ;  /* 0x00000004001c7245 */ /* 0x004fe20000201000 */
[----:B------:R-:W-:Y:S06]  /*a080*/  BRA `(.L_x_11905) ;  /* 0x0000000c00207947 */ /* 0x000fec0003800000 */
.L_x_11964:
        /* <DEDUP_REMOVED lines=9> */
.L_x_11968:
[----:B------:R-:W2:Y:S02]  /*a120*/  LDG.E R4, desc[UR36][R4.64] ;  /* 0x0000002404047981 */ /* 0x000ea4000c1e1900 */
[----:B--2---:R-:W-:Y:S01]  /*a130*/  I2FP.F32.S32 R28, R4 ;  /* 0x00000004001c7245 */ /* 0x004fe20000201400 */
[----:B------:R-:W-:Y:S06]  /*a140*/  BRA `(.L_x_11905) ;  /* 0x0000000800f07947 */ /* 0x000fec0003800000 */
.L_x_11967:
[----:B------:R-:W2:Y:S02]  /*a150*/  LDG.E.U16 R4, desc[UR36][R4.64] ;  /* 0x0000002404047981 */ /* 0x000ea4000c1e1500 */
[----:B--2---:R0:W1:Y:S01]  /*a160*/  I2F.S16 R28, R4 ;  /* 0x00000004001c7306 */ /* 0x0040620000101400 */
[----:B------:R-:W-:Y:S05]  /*a170*/  BRA `(.L_x_11905) ;  /* 0x0000000800e47947 */ /* 0x000fea0003800000 */
.L_x_11963:
        /* <DEDUP_REMOVED lines=8> */
.L_x_11970:
[----:B------:R-:W2:Y:S02]  /*a200*/  LDG.E.U16 R4, desc[UR36][R4.64] ;  /* 0x0000002404047981 */ /* 0x000ea4000c1e1500 */
[----:B--2---:R-:W-:Y:S01]  /*a210*/  HADD2.F32 R28, -RZ, R4.H0_H0 ;  /* 0x20000004ff1c7230 */ /* 0x004fe20000004100 */
[----:B------:R-:W-:Y:S06]  /*a220*/  BRA `(.L_x_11905) ;  /* 0x0000000800b87947 */ /* 0x000fec0003800000 */
.L_x_11969:
        /* <DEDUP_REMOVED lines=8> */
.L_x_11972:
[----:B------:R-:W2:Y:S02]  /*a2b0*/  LDG.E.U16 R4, desc[UR36][R4.64] ;  /* 0x0000002404047981 */ /* 0x000ea4000c1e1500 */
[----:B--2---:R-:W-:Y:S01]  /*a2c0*/  HADD2.F32 R28, -RZ, R4.H0_H0 ;  /* 0x20000004ff1c7230 */ /* 0x004fe20000004100 */
[----:B------:R-:W-:Y:S06]  /*a2d0*/  BRA `(.L_x_11905) ;  /* 0x00000008008c7947 */ /* 0x000fec0003800000 */
.L_x_11971:
[----:B------:R-:W2:Y:S01]  /*a2e0*/  LDG.E.64 R4, desc[UR36][R4.64] ;  /* 0x0000002404047981 */ /* 0x000ea2000c1e1b00 */
[----:B------:R-:W-:Y:S01]  /*a2f0*/  UMOV UR4, 0xf0000000 ;  /* 0xf000000000047882 */ /* 0x000fe20000000000 */
[----:B------:R-:W-:Y:S01]  /*a300*/  UMOV UR5, 0x380fffff ;  /* 0x380fffff00057882 */ /* 0x000fe20000000000 */
[----:B--2---:R-:W0:Y:S01]  /*a310*/  F2F.F32.F64 R28, R4 ;  /* 0x00000004001c7310 */ /* 0x004e220000301000 */
[----:B------:R-:W-:-:S14]  /*a320*/  DSETP.GEU.AND P0, PT, |R4|, UR4, PT ;  /* 0x0000000404007e2a */ /* 0x000fdc000bf0e200 */
[----:B0-----:R-:W-:Y:S01]  /*a330*/  @!P0 FMUL R28, R28, 1.175494350822287508e-38 ;  /* 0x008000001c1c8820 */ /* 0x001fe20000400000 */
[----:B------:R-:W-:Y:S06]  /*a340*/  BRA `(.L_x_11905) ;  /* 0x0000000800707947 */ /* 0x000fec0003800000 */
.L_x_11962:
        /* <DEDUP_REMOVED lines=12> */
.L_x_11975:
[----:B------:R-:W2:Y:S01]  /*a410*/  LDG.E.64 R4, desc[UR36][R4.64] ;  /* 0x0000002404047981 */ /* 0x000ea2000c1e1b00 */
[----:B------:R-:W-:Y:S01]  /*a420*/  UMOV UR4, 0xf0000000 ;  /* 0xf000000000047882 */ /* 0x000fe20000000000 */
[----:B------:R-:W-:Y:S01]  /*a430*/  UMOV UR5, 0x380fffff ;  /* 0x380fffff00057882 */ /* 0x000fe20000000000 */
[----:B--2---:R-:W0:Y:S01]  /*a440*/  F2F.F32.F64 R28, R4 ;  /* 0x00000004001c7310 */ /* 0x004e220000301000 */
[----:B------:R-:W-:-:S14]  /*a450*/  DSETP.GEU.AND P0, PT, |R4|, UR4, PT ;  /* 0x0000000404007e2a */ /* 0x000fdc000bf0e200 */
[----:B0-----:R-:W-:Y:S01]  /*a460*/  @!P0 FMUL R28, R28, 1.175494350822287508e-38 ;  /* 0x008000001c1c8820 */ /* 0x001fe20000400000 */
[----:B------:R-:W-:Y:S06]  /*a470*/  BRA `(.L_x_11905) ;  /* 0x0000000800247947 */ /* 0x000fec0003800000 */
.L_x_11974:
        /* <DEDUP_REMOVED lines=26> */
.L_x_11977:
        /* <DEDUP_REMOVED lines=13> */
.L_x_11976:
[----:B------:R-:W2:Y:S02]  /*a6f0*/  LDG.E.U16 R4, desc[UR36][R4.64] ;  /* 0x0000002404047981 */ /* 0x000ea4000c1e1500 */
[----:B--2---:R-:W-:Y:S01]  /*a700*/  IMAD.U32 R28, R4, 0x10000, RZ ;  /* 0x00010000041c7824 */ /* 0x004fe200078e00ff */
[----:B------:R-:W-:Y:S06]  /*a710*/  BRA `(.L_x_11905) ;  /* 0x00000004007c7947 */ /* 0x000fec0003800000 */
.L_x_11973:
        /* <DEDUP_REMOVED lines=11> */
.L_x_11980:
        /* <DEDUP_REMOVED lines=19> */
.L_x_11982:
[----:B------:R-:W-:Y:S05]  /*a900*/  BSYNC B0 ;  /* 0x0000000000007941 */ /* 0x000fea0003800000 */
.L_x_11981:
[----:B------:R-:W-:Y:S01]  /*a910*/  IMAD.SHL.U32 R3, R3, 0x100000, RZ ;  /* 0x0010000003037824 */ /* 0x000fe200078e00ff */
[----:B------:R-:W-:-:S04]  /*a920*/  LEA R5, R0, 0x3b800000, 0x17 ;  /* 0x3b80000000057811 */ /* 0x000fc800078eb8ff */
[----:B------:R-:W-:Y:S01]  /*a930*/  LOP3.LUT R28, R5, R3, R28, 0xfe, !PT ;  /* 0x00000003051c7212 */ /* 0x000fe200078efe1c */
[----:B------:R-:W-:Y:S06]  /*a940*/  BRA `(.L_x_11905) ;  /* 0x0000000000f07947 */ /* 0x000fec0003800000 */
.L_x_11979:
        /* <DEDUP_REMOVED lines=19> */
.L_x_11984:
[----:B------:R-:W-:Y:S05]  /*aa80*/  BSYNC B0 ;  /* 0x0000000000007941 */ /* 0x000fea0003800000 */
.L_x_11983:
[----:B------:R-:W-:Y:S01]  /*aa90*/  IMAD.SHL.U32 R3, R3, 0x200000, RZ ;  /* 0x0020000003037824 */ /* 0x000fe200078e00ff */
[----:B------:R-:W-:-:S04]  /*aaa0*/  LEA R5, R0, 0x37800000, 0x17 ;  /* 0x3780000000057811 */ /* 0x000fc800078eb8ff */
[----:B------:R-:W-:Y:S01]  /*aab0*/  LOP3.LUT R28, R5, R3, R28, 0xfe, !PT ;  /* 0x00000003051c7212 */ /* 0x000fe200078efe1c */
[----:B------:R-:W-:Y:S06]  /*aac0*/  BRA `(.L_x_11905) ;  /* 0x0000000000907947 */ /* 0x000fec0003800000 */
.L_x_11978:
        /* <DEDUP_REMOVED lines=14> */
.L_x_11966:
        /* <DEDUP_REMOVED lines=16> */
.L_x_11987:
[----:B------:R-:W-:Y:S05]  /*acb0*/  BRA `(.L_x_11905) ;  /* 0x0000000000147947 */ /* 0x000fea0003800000 */
.L_x_11986:
[----:B------:R-:W2:Y:S02]  /*acc0*/  LDG.E.64 R4, desc[UR36][R4.64] ;  /* 0x0000002404047981 */ /* 0x000ea4000c1e1b00 */
[----:B--2---:R0:W1:Y:S01]  /*acd0*/  I2F.U64 R28, R4 ;  /* 0x00000004001c7312 */ /* 0x0040620000301000 */
[----:B------:R-:W-:Y:S05]  /*ace0*/  BRA `(.L_x_11905) ;  /* 0x0000000000087947 */ /* 0x000fea0003800000 */
.L_x_11985:
[----:B------:R-:W2:Y:S02]  /*acf0*/  LDG.E R4, desc[UR36][R4.64] ;  /* 0x0000002404047981 */ /* 0x000ea4000c1e1900 */
[----:B--2---:R-:W-:-:S07]  /*ad00*/  I2FP.F32.U32 R28, R4 ;  /* 0x00000004001c7245 */ /* 0x004fce0000201000 */
.L_x_11905:
[----:B------:R-:W-:Y:S05]  /*ad10*/  BSYNC B7 ;  /* 0x0000000000077941 */ /* 0x000fea0003800000 */
.L_x_11904:
[----:B01----:R-:W0:Y:S01]  /*ad20*/  S2R R4, SR_CTAID.X ;  /* 0x0000000000047919 */ /* 0x003e220000002500 */
[----:B--2-45:R-:W-:Y:S01]  /*ad30*/  FMUL.FTZ R25, R25, R29 ;  /* 0x0000001d19197220 */ /* 0x034fe20000410000 */
[----:B------:R-:W0:Y:S01]  /*ad40*/  LDC R0, c[0x0][0x210] ;  /* 0x00008400ff007b82 */ /* 0x000e220000000800 */
[----:B------:R-:W-:Y:S01]  /*ad50*/  FMUL.FTZ R3, R18, R16 ;  /* 0x0000001012037220 */ /* 0x000fe20000410000 */
[----:B------:R-:W1:Y:S01]  /*ad60*/  S2R R19, SR_TID.X ;  /* 0x0000000000137919 */ /* 0x000e620000002100 */
[----:B------:R-:W-:Y:S01]  /*ad70*/  FMUL.FTZ R17, R17, R27 ;  /* 0x0000001b11117220 */ /* 0x000fe20000410000 */
[----:B------:R-:W-:Y:S01]  /*ad80*/  FMUL.FTZ R18, R22, R28 ;  /* 0x0000001c16127220 */ /* 0x000fe20000410000 */
[----:B------:R-:W-:Y:S01]  /*ad90*/  BSSY B6, `(.L_x_11988) ;  /* 0x00000f5000067945 */ /* 0x000fe20003800000 */
[----:B---3--:R-:W-:Y:S01]  /*ada0*/  FMUL.FTZ R26, R25, R26 ;  /* 0x0000001a191a7220 */ /* 0x008fe20000410000 */
[----:B------:R-:W-:Y:S01]  /*adb0*/  FMUL.FTZ R16, R17, R24 ;  /* 0x0000001811107220 */ /* 0x000fe20000410000 */
[----:B------:R-:W2:Y:S01]  /*adc0*/  LDC R29, c[0x0][0x210] ;  /* 0x00008400ff1d7b82 */ /* 0x000ea20000000800 */
[----:B------:R-:W-:Y:S01]  /*add0*/  FMUL.FTZ R22, R3, R2 ;  /* 0x0000000203167220 */ /* 0x000fe20000410000 */
[----:B------:R-:W-:-:S06]  /*ade0*/  FMUL.FTZ R18, R18, R23 ;  /* 0x0000001712127220 */ /* 0x000fcc0000410000 */
[----:B------:R-:W3:Y:S01]  /*adf0*/  LDC.U8 R6, c[0x0][0x24c] ;  /* 0x00009300ff067b82 */ /* 0x000ee20000000000 */
[C---:B0-----:R-:W-:Y:S02]  /*ae00*/  IMAD R0, R4.reuse, -0x200, R0 ;  /* 0xfffffe0004007824 */ /* 0x041fe400078e0200 */
[----:B--2---:R-:W-:-:S05]  /*ae10*/  IMAD R29, R4, -0x200, R29 ;  /* 0xfffffe00041d7824 */ /* 0x004fca00078e021d */
[----:B-1----:R-:W-:-:S13]  /*ae20*/  ISETP.GE.AND P0, PT, R19, R29, PT ;  /* 0x0000001d1300720c */ /* 0x002fda0003f06270 */
[----:B---3--:R-:W-:Y:S05]  /*ae30*/  @P0 BRA `(.L_x_11989) ;  /* 0x0000000c00a80947 */ /* 0x008fea0003800000 */
        /* <DEDUP_REMOVED lines=22> */
.L_x_11993:
[----:B------:R-:W0:Y:S02]  /*afa0*/  F2I.S64.TRUNC R26, R26 ;  /* 0x0000001a001a7311 */ /* 0x000e24000020d900 */
[----:B0-----:R-:W-:-:S05]  /*afb0*/  IMAD.MOV.U32 R5, RZ, RZ, R26 ;  /* 0x000000ffff057224 */ /* 0x001fca00078e001a */
[----:B------:R0:W-:Y:S01]  /*afc0*/  STG.E.U8 desc[UR36][R2.64], R5 ;  /* 0x0000000502007986 */ /* 0x0001e2000c101124 */
[----:B------:R-:W-:Y:S05]  /*afd0*/  BRA `(.L_x_11989) ;  /* 0x0000000c00407947 */ /* 0x000fea0003800000 */
.L_x_11992:
        /* <DEDUP_REMOVED lines=9> */
.L_x_11996:
[----:B------:R-:W0:Y:S02]  /*b070*/  F2I.FTZ.TRUNC.NTZ R5, R26 ;  /* 0x0000001a00057305 */ /* 0x000e24000021f100 */
[----:B0-----:R0:W-:Y:S01]  /*b080*/  STG.E desc[UR36][R2.64], R5 ;  /* 0x0000000502007986 */ /* 0x0011e2000c101924 */
[----:B------:R-:W-:Y:S05]  /*b090*/  BRA `(.L_x_11989) ;  /* 0x0000000c00107947 */ /* 0x000fea0003800000 */
.L_x_11995:
[----:B------:R-:W0:Y:S02]  /*b0a0*/  F2I.FTZ.TRUNC.NTZ R5, R26 ;  /* 0x0000001a00057305 */ /* 0x000e24000021f100 */
[----:B0-----:R0:W-:Y:S01]  /*b0b0*/  STG.E.U16 desc[UR36][R2.64], R5 ;  /* 0x0000000502007986 */ /* 0x0011e2000c101524 */
[----:B------:R-:W-:Y:S05]  /*b0c0*/  BRA `(.L_x_11989) ;  /* 0x0000000c00047947 */ /* 0x000fea0003800000 */
.L_x_11991:
        /* <DEDUP_REMOVED lines=8> */
.L_x_11998:
[----:B------:R-:W-:-:S05]  /*b150*/  F2FP.F16.F32.PACK_AB R26, RZ, R26 ;  /* 0x0000001aff1a723e */ /* 0x000fca00000000ff */
[----:B------:R0:W-:Y:S01]  /*b160*/  STG.E.U16 desc[UR36][R2.64], R26 ;  /* 0x0000001a02007986 */ /* 0x0001e2000c101524 */
[----:B------:R-:W-:Y:S05]  /*b170*/  BRA `(.L_x_11989) ;  /* 0x0000000800d87947 */ /* 0x000fea0003800000 */
.L_x_11997:
        /* <DEDUP_REMOVED lines=9> */
.L_x_12000:
[----:B------:R-:W-:-:S04]  /*b210*/  F2FP.F16.F32.PACK_AB R5, RZ, R26 ;  /* 0x0000001aff05723e */ /* 0x000fc800000000ff */
[----:B------:R-:W-:-:S05]  /*b220*/  PRMT R5, R5, 0x5410, RZ ;  /* 0x0000541005057816 */ /* 0x000fca00000000ff */
[----:B------:R0:W-:Y:S01]  /*b230*/  STG.E desc[UR36][R2.64], R5 ;  /* 0x0000000502007986 */ /* 0x0001e2000c101924 */
[----:B------:R-:W-:Y:S05]  /*b240*/  BRA `(.L_x_11989) ;  /* 0x0000000800a47947 */ /* 0x000fea0003800000 */
.L_x_11999:
[----:B------:R-:W-:-:S06]  /*b250*/  FMUL.FTZ R4, R26, 1 ;  /* 0x3f8000001a047820 */ /* 0x000fcc0000410000 */
[----:B------:R-:W0:Y:S02]  /*b260*/  F2F.F64.F32 R4, R4 ;  /* 0x0000000400047310 */ /* 0x000e240000201800 */
[----:B0-----:R0:W-:Y:S01]  /*b270*/  STG.E.64 desc[UR36][R2.64], R4 ;  /* 0x0000000402007986 */ /* 0x0011e2000c101b24 */
[----:B------:R-:W-:Y:S05]  /*b280*/  BRA `(.L_x_11989) ;  /* 0x0000000800947947 */ /* 0x000fea0003800000 */
.L_x_11990:
        /* <DEDUP_REMOVED lines=12> */
.L_x_12003:
[----:B------:R-:W-:Y:S01]  /*b350*/  FMUL.FTZ R4, R26, 1 ;  /* 0x3f8000001a047820 */ /* 0x000fe20000410000 */
[----:B------:R-:W-:-:S05]  /*b360*/  CS2R R6, SRZ ;  /* 0x0000000000067805 */ /* 0x000fca000001ff00 */
[----:B------:R-:W0:Y:S02]  /*b370*/  F2F.F64.F32 R4, R4 ;  /* 0x0000000400047310 */ /* 0x000e240000201800 */
[----:B0-----:R1:W-:Y:S01]  /*b380*/  STG.E.128 desc[UR36][R2.64], R4 ;  /* 0x0000000402007986 */ /* 0x0013e2000c101d24 */
[----:B------:R-:W-:Y:S05]  /*b390*/  BRA `(.L_x_11989) ;  /* 0x0000000800507947 */ /* 0x000fea0003800000 */
.L_x_12002:
        /* <DEDUP_REMOVED lines=20> */
.L_x_12007:
[----:B------:R-:W-:Y:S05]  /*b4e0*/  BSYNC B0 ;  /* 0x0000000000007941 */ /* 0x000fea0003800000 */
.L_x_12006:
[----:B------:R-:W-:-:S05]  /*b4f0*/  LOP3.LUT R7, R0, R7, RZ, 0xfc, !PT ;  /* 0x0000000700077212 */ /* 0x000fca00078efcff */
[----:B------:R2:W-:Y:S01]  /*b500*/  STG.E.U8 desc[UR36][R2.64], R7 ;  /* 0x0000000702007986 */ /* 0x0005e2000c101124 */
[----:B------:R-:W-:Y:S05]  /*b510*/  BRA `(.L_x_11989) ;  /* 0x0000000400f07947 */ /* 0x000fea0003800000 */
.L_x_12005:
        /* <DEDUP_REMOVED lines=12> */
.L_x_12009:
[----:B------:R-:W-:Y:S01]  /*b5e0*/  IMAD.MOV.U32 R0, RZ, RZ, 0x7f ;  /* 0x0000007fff007424 */ /* 0x000fe200078e00ff */
[----:B------:R-:W-:-:S04]  /*b5f0*/  ISETP.GT.U32.AND P0, PT, R4, 0x7f800000, PT ;  /* 0x7f8000000400780c */ /* 0x000fc80003f04070 */
[----:B------:R-:W-:-:S09]  /*b600*/  SEL R0, R0, 0x7c, P0 ;  /* 0x0000007c00007807 */ /* 0x000fd20000000000 */
.L_x_12010:
[----:B------:R-:W-:Y:S05]  /*b610*/  BSYNC B0 ;  /* 0x0000000000007941 */ /* 0x000fea0003800000 */
.L_x_12008:
[----:B------:R-:W-:-:S04]  /*b620*/  LOP3.LUT R26, R26, 0x80000000, RZ, 0xc0, !PT ;  /* 0x800000001a1a7812 */ /* 0x000fc800078ec0ff */
[----:B------:R-:W-:-:S04]  /*b630*/  SHF.R.U32.HI R5, RZ, 0x18, R26 ;  /* 0x00000018ff057819 */ /* 0x000fc8000001161a */
[----:B------:R-:W-:-:S05]  /*b640*/  LOP3.LUT R5, R0, R5, RZ, 0xfc, !PT ;  /* 0x0000000500057212 */ /* 0x000fca00078efcff */
[----:B------:R3:W-:Y:S01]  /*b650*/  STG.E.U8 desc[UR36][R2.64], R5 ;  /* 0x0000000502007986 */ /* 0x0007e2000c101124 */
[----:B------:R-:W-:Y:S05]  /*b660*/  BRA `(.L_x_11989) ;  /* 0x00000004009c7947 */ /* 0x000fea0003800000 */
.L_x_12004:
[----:B------:R-:W-:-:S05]  /*b670*/  F2FP.BF16.F32.PACK_AB R26, RZ, R26 ;  /* 0x0000001aff1a723e */ /* 0x000fca00000010ff */
[----:B------:R4:W-:Y:S01]  /*b680*/  STG.E.U16 desc[UR36][R2.64], R26 ;  /* 0x0000001a02007986 */ /* 0x0009e2000c101524 */
[----:B------:R-:W-:Y:S05]  /*b690*/  BRA `(.L_x_11989) ;  /* 0x0000000400907947 */ /* 0x000fea0003800000 */
.L_x_12001:
        /* <DEDUP_REMOVED lines=11> */
.L_x_12013:
        /* <DEDUP_REMOVED lines=16> */
.L_x_12016:
[----:B------:R-:W-:-:S04]  /*b850*/  LOP3.LUT R26, R26, 0x80000000, RZ, 0xc0, !PT ;  /* 0x800000001a1a7812 */ /* 0x000fc800078ec0ff */
[----:B------:R-:W-:-:S04]  /*b860*/  SHF.R.U32.HI R5, RZ, 0x18, R26 ;  /* 0x00000018ff057819 */ /* 0x000fc8000001161a */
[----:B------:R-:W-:-:S04]  /*b870*/  LOP3.LUT R4, R4, R5, RZ, 0xfc, !PT ;  /* 0x0000000504047212 */ /* 0x000fc800078efcff */
[----:B------:R-:W-:-:S07]  /*b880*/  PRMT R0, R4, 0x7610, R0 ;  /* 0x0000761004007816 */ /* 0x000fce0000000000 */
.L_x_12015:
[----:B------:R-:W-:Y:S05]  /*b890*/  BSYNC B0 ;  /* 0x0000000000007941 */ /* 0x000fea0003800000 */
.L_x_12014:
[----:B------:R0:W-:Y:S01]  /*b8a0*/  STG.E.U8 desc[UR36][R2.64], R0 ;  /* 0x0000000002007986 */ /* 0x0001e2000c101124 */
[----:B------:R-:W-:Y:S05]  /*b8b0*/  BRA `(.L_x_11989) ;  /* 0x0000000400087947 */ /* 0x000fea0003800000 */
.L_x_12012:
        /* <DEDUP_REMOVED lines=16> */
.L_x_12019:
[----:B------:R-:W-:-:S04]  /*b9c0*/  LOP3.LUT R26, R26, 0x80000000, RZ, 0xc0, !PT ;  /* 0x800000001a1a7812 */ /* 0x000fc800078ec0ff */
[----:B------:R-:W-:-:S04]  /*b9d0*/  SHF.R.U32.HI R5, RZ, 0x18, R26 ;  /* 0x00000018ff057819 */ /* 0x000fc8000001161a */
[----:B------:R-:W-:-:S04]  /*b9e0*/  LOP3.LUT R4, R4, R5, RZ, 0xfc, !PT ;  /* 0x0000000504047212 */ /* 0x000fc800078efcff */
[----:B------:R-:W-:-:S07]  /*b9f0*/  PRMT R0, R4, 0x7610, R0 ;  /* 0x0000761004007816 */ /* 0x000fce0000000000 */
.L_x_12018:
[----:B------:R-:W-:Y:S05]  /*ba00*/  BSYNC B0 ;  /* 0x0000000000007941 */ /* 0x000fea0003800000 */
.L_x_12017:
[----:B------:R0:W-:Y:S01]  /*ba10*/  STG.E.U8 desc[UR36][R2.64], R0 ;  /* 0x0000000002007986 */ /* 0x0001e2000c101124 */
[----:B------:R-:W-:Y:S05]  /*ba20*/  BRA `(.L_x_11989) ;  /* 0x0000000000ac7947 */ /* 0x000fea0003800000 */
.L_x_12011:
        /* <DEDUP_REMOVED lines=21> */
.L_x_11994:
        /* <DEDUP_REMOVED lines=16> */
.L_x_12022:
[----:B------:R-:W-:Y:S05]  /*bc80*/  BRA `(.L_x_11989) ;  /* 0x0000000000147947 */ /* 0x000fea0003800000 */
.L_x_12021:
[----:B------:R-:W0:Y:S02]  /*bc90*/  F2I.U64.TRUNC R26, R26 ;  /* 0x0000001a001a7311 */ /* 0x000e24000020d800 */
[----:B0-----:R0:W-:Y:S01]  /*bca0*/  STG.E.64 desc[UR36][R2.64], R26 ;  /* 0x0000001a02007986 */ /* 0x0011e2000c101b24 */
[----:B------:R-:W-:Y:S05]  /*bcb0*/  BRA `(.L_x_11989) ;  /* 0x0000000000087947 */ /* 0x000fea0003800000 */
.L_x_12020:
[----:B------:R-:W0:Y:S02]  /*bcc0*/  F2I.FTZ.U32.TRUNC.NTZ R5, R26 ;  /* 0x0000001a00057305 */ /* 0x000e24000021f000 */
[----:B0-----:R0:W-:Y:S02]  /*bcd0*/  STG.E desc[UR36][R2.64], R5 ;  /* 0x0000000502007986 */ /* 0x0011e4000c101924 */
.L_x_11989:
[----:B------:R-:W-:Y:S05]  /*bce0*/  BSYNC B6 ;  /* 0x0000000000067941 */ /* 0x000fea0003800000 */
.L_x_11988:
[----:B------:R-:W-:Y:S01]  /*bcf0*/  ISETP.GE.AND P0, PT, R19, R29, PT ;  /* 0x0000001d1300720c */ /* 0x000fe20003f06270 */
[----:B------:R-:W-:-:S12]  /*bd00*/  BSSY B6, `(.L_x_12023) ;  /* 0x00001da000067945 */ /* 0x000fd80003800000 */
[----:B------:R-:W-:Y:S05]  /*bd10*/  @P0 BRA `(.L_x_12024) ;  /* 0x0000001c00600947 */ /* 0x000fea0003800000 */
[----:B------:R-:W5:Y:S01]  /*bd20*/  S2R R24, SR_CTAID.X ;  /* 0x0000000000187919 */ /* 0x000f620000002500 */
[----:B------:R-:W5:Y:S01]  /*bd30*/  LDC.U8 R23, c[0x0][0x24c] ;  /* 0x00009300ff177b82 */ /* 0x000f620000000000 */
[----:B------:R-:W-:-:S07]  /*bd40*/  ULDC UR4, c[0x0][0x250] ;  /* 0x0000940000047ab9 */ /* 0x000fce0000000800 */
[----:B01234-:R-:W0:Y:S01]  /*bd50*/  LDC.64 R2, c[0x0][0x218] ;  /* 0x00008600ff027b82 */ /* 0x01fe220000000a00 */
[----:B-----5:R-:W-:Y:S01]  /*bd60*/  PRMT R4, R23, 0x9910, RZ ;  /* 0x0000991017047816 */ /* 0x020fe200000000ff */
[----:B------:R-:W-:-:S04]  /*bd70*/  IMAD R0, R24, 0x200, R19 ;  /* 0x0000020018007824 */ /* 0x000fc800078e0213 */
[----:B------:R-:W-:Y:S02]  /*bd80*/  IMAD R5, R0, UR4, RZ ;  /* 0x0000000400057c24 */ /* 0x000fe4000f8e02ff */
[----:B------:R-:W-:-:S03]  /*bd90*/  IMAD.MOV.U32 R0, RZ, RZ, R4 ;  /* 0x000000ffff007224 */ /* 0x000fc600078e0004 */
[----:B0-----:R-:W-:Y:S02]  /*bda0*/  IADD3 R2, P0, R5, R2, RZ ;  /* 0x0000000205027210 */ /* 0x001fe40007f1e0ff */
        /* <DEDUP_REMOVED lines=14> */
.L_x_12028:
[----:B------:R-:W0:Y:S02]  /*be90*/  F2I.S64.TRUNC R16, R16 ;  /* 0x0000001000107311 */ /* 0x000e24000020d900 */
[----:B0-----:R-:W-:-:S05]  /*bea0*/  IMAD.MOV.U32 R5, RZ, RZ, R16 ;  /* 0x000000ffff057224 */ /* 0x001fca00078e0010 */
[----:B------:R0:W-:Y:S01]  /*beb0*/  STG.E.U8 desc[UR36][R2.64], R5 ;  /* 0x0000000502007986 */ /* 0x0001e2000c101124 */
[----:B------:R-:W-:Y:S05]  /*bec0*/  BRA `(.L_x_12030) ;  /* 0x0000000c00407947 */ /* 0x000fea0003800000 */
.L_x_12027:
        /* <DEDUP_REMOVED lines=9> */
.L_x_12032:
[----:B------:R-:W0:Y:S02]  /*bf60*/  F2I.FTZ.TRUNC.NTZ R5, R16 ;  /* 0x0000001000057305 */ /* 0x000e24000021f100 */
[----:B0-----:R0:W-:Y:S01]  /*bf70*/  STG.E desc[UR36][R2.64], R5 ;  /* 0x0000000502007986 */ /* 0x0011e2000c101924 */
[----:B------:R-:W-:Y:S05]  /*bf80*/  BRA `(.L_x_12030) ;  /* 0x0000000c00107947 */ /* 0x000fea0003800000 */
.L_x_12031:
[----:B------:R-:W0:Y:S02]  /*bf90*/  F2I.FTZ.TRUNC.NTZ R5, R16 ;  /* 0x0000001000057305 */ /* 0x000e24000021f100 */
[----:B0-----:R0:W-:Y:S01]  /*bfa0*/  STG.E.U16 desc[UR36][R2.64], R5 ;  /* 0x0000000502007986 */ /* 0x0011e2000c101524 */
[----:B------:R-:W-:Y:S05]  /*bfb0*/  BRA `(.L_x_12030) ;  /* 0x0000000c00047947 */ /* 0x000fea0003800000 */
.L_x_12026:
        /* <DEDUP_REMOVED lines=8> */
.L_x_12034:
[----:B------:R-:W-:-:S05]  /*c040*/  F2FP.F16.F32.PACK_AB R16, RZ, R16 ;  /* 0x00000010ff10723e */ /* 0x000fca00000000ff */
[----:B------:R0:W-:Y:S01]  /*c050*/  STG.E.U16 desc[UR36][R2.64], R16 ;  /* 0x0000001002007986 */ /* 0x0001e2000c101524 */
[----:B------:R-:W-:Y:S05]  /*c060*/  BRA `(.L_x_12030) ;  /* 0x0000000800d87947 */ /* 0x000fea0003800000 */
.L_x_12033:
        /* <DEDUP_REMOVED lines=9> */
.L_x_12036:
[----:B------:R-:W-:-:S04]  /*c100*/  F2FP.F16.F32.PACK_AB R5, RZ, R16 ;  /* 0x00000010ff05723e */ /* 0x000fc800000000ff */
[----:B------:R-:W-:-:S05]  /*c110*/  PRMT R5, R5, 0x5410, RZ ;  /* 0x0000541005057816 */ /* 0x000fca00000000ff */
[----:B------:R0:W-:Y:S01]  /*c120*/  STG.E desc[UR36][R2.64], R5 ;  /* 0x0000000502007986 */ /* 0x0001e2000c101924 */
[----:B------:R-:W-:Y:S05]  /*c130*/  BRA `(.L_x_12030) ;  /* 0x0000000800a47947 */ /* 0x000fea0003800000 */
.L_x_12035:
[----:B------:R-:W-:-:S06]  /*c140*/  FMUL.FTZ R4, R16, 1 ;  /* 0x3f80000010047820 */ /* 0x000fcc0000410000 */
[----:B------:R-:W0:Y:S02]  /*c150*/  F2F.F64.F32 R4, R4 ;  /* 0x0000000400047310 */ /* 0x000e240000201800 */
[----:B0-----:R0:W-:Y:S01]  /*c160*/  STG.E.64 desc[UR36][R2.64], R4 ;  /* 0x0000000402007986 */ /* 0x0011e2000c101b24 */
[----:B------:R-:W-:Y:S05]  /*c170*/  BRA `(.L_x_12030) ;  /* 0x0000000800947947 */ /* 0x000fea0003800000 */
.L_x_12025:
        /* <DEDUP_REMOVED lines=12> */
.L_x_12039:
[----:B------:R-:W-:Y:S01]  /*c240*/  FMUL.FTZ R4, R16, 1 ;  /* 0x3f80000010047820 */ /* 0x000fe20000410000 */
[----:B------:R-:W-:-:S05]  /*c250*/  CS2R R6, SRZ ;  /* 0x0000000000067805 */ /* 0x000fca000001ff00 */
[----:B------:R-:W0:Y:S02]  /*c260*/  F2F.F64.F32 R4, R4 ;  /* 0x0000000400047310 */ /* 0x000e240000201800 */
[----:B0-----:R1:W-:Y:S01]  /*c270*/  STG.E.128 desc[UR36][R2.64], R4 ;  /* 0x0000000402007986 */ /* 0x0013e2000c101d24 */
[----:B------:R-:W-:Y:S05]  /*c280*/  BRA `(.L_x_12030) ;  /* 0x0000000800507947 */ /* 0x000fea0003800000 */
.L_x_12038:
        /* <DEDUP_REMOVED lines=20> */
.L_x_12043:
[----:B------:R-:W-:Y:S05]  /*c3d0*/  BSYNC B0 ;  /* 0x0000000000007941 */ /* 0x000fea0003800000 */
.L_x_12042:
[----:B------:R-:W-:-:S05]  /*c3e0*/  LOP3.LUT R7, R0, R7, RZ, 0xfc, !PT ;  /* 0x0000000700077212 */ /* 0x000fca00078efcff */
[----:B------:R2:W-:Y:S01]  /*c3f0*/  STG.E.U8 desc[UR36][R2.64], R7 ;  /* 0x0000000702007986 */ /* 0x0005e2000c101124 */
[----:B------:R-:W-:Y:S05]  /*c400*/  BRA `(.L_x_12030) ;  /* 0x0000000400f07947 */ /* 0x000fea0003800000 */
.L_x_12041:
        /* <DEDUP_REMOVED lines=12> */
.L_x_12045:
[----:B------:R-:W-:Y:S01]  /*c4d0*/  IMAD.MOV.U32 R0, RZ, RZ, 0x7f ;  /* 0x0000007fff007424 */ /* 0x000fe200078e00ff */
[----:B------:R-:W-:-:S04]  /*c4e0*/  ISETP.GT.U32.AND P0, PT, R4, 0x7f800000, PT ;  /* 0x7f8000000400780c */ /* 0x000fc80003f04070 */
[----:B------:R-:W-:-:S09]  /*c4f0*/  SEL R0, R0, 0x7c, P0 ;  /* 0x0000007c00007807 */ /* 0x000fd20000000000 */
.L_x_12046:
[----:B------:R-:W-:Y:S05]  /*c500*/  BSYNC B0 ;  /* 0x0000000000007941 */ /* 0x000fea0003800000 */
.L_x_12044:
[----:B------:R-:W-:-:S04]  /*c510*/  LOP3.LUT R16, R16, 0x80000000, RZ, 0xc0, !PT ;  /* 0x8000000010107812 */ /* 0x000fc800078ec0ff */
[----:B------:R-:W-:-:S04]  /*c520*/  SHF.R.U32.HI R5, RZ, 0x18, R16 ;  /* 0x00000018ff057819 */ /* 0x000fc80000011610 */
[----:B------:R-:W-:-:S05]  /*c530*/  LOP3.LUT R5, R0, R5, RZ, 0xfc, !PT ;  /* 0x0000000500057212 */ /* 0x000fca00078efcff */
[----:B------:R3:W-:Y:S01]  /*c540*/  STG.E.U8 desc[UR36][R2.64], R5 ;  /* 0x0000000502007986 */ /* 0x0007e2000c101124 */
[----:B------:R-:W-:Y:S05]  /*c550*/  BRA `(.L_x_12030) ;  /* 0x00000004009c7947 */ /* 0x000fea0003800000 */
.L_x_12040:
[----:B------:R-:W-:-:S05]  /*c560*/  F2FP.BF16.F32.PACK_AB R16, RZ, R16 ;  /* 0x00000010ff10723e */ /* 0x000fca00000010ff */
[----:B------:R4:W-:Y:S01]  /*c570*/  STG.E.U16 desc[UR36][R2.64], R16 ;  /* 0x0000001002007986 */ /* 0x0009e2000c101524 */
[----:B------:R-:W-:Y:S05]  /*c580*/  BRA `(.L_x_12030) ;  /* 0x0000000400907947 */ /* 0x000fea0003800000 */
.L_x_12037:
        /* <DEDUP_REMOVED lines=11> */
.L_x_12049:
        /* <DEDUP_REMOVED lines=16> */
.L_x_12052:
[----:B------:R-:W-:-:S04]  /*c740*/  LOP3.LUT R16, R16, 0x80000000, RZ, 0xc0, !PT ;  /* 0x8000000010107812 */ /* 0x000fc800078ec0ff */
[----:B------:R-:W-:-:S04]  /*c750*/  SHF.R.U32.HI R5, RZ, 0x18, R16 ;  /* 0x00000018ff057819 */ /* 0x000fc80000011610 */
[----:B------:R-:W-:-:S04]  /*c760*/  LOP3.LUT R4, R4, R5, RZ, 0xfc, !PT ;  /* 0x0000000504047212 */ /* 0x000fc800078efcff */
[----:B------:R-:W-:-:S07]  /*c770*/  PRMT R0, R4, 0x7610, R0 ;  /* 0x0000761004007816 */ /* 0x000fce0000000000 */
.L_x_12051:
[----:B------:R-:W-:Y:S05]  /*c780*/  BSYNC B0 ;  /* 0x0000000000007941 */ /* 0x000fea0003800000 */
.L_x_12050:
[----:B------:R0:W-:Y:S01]  /*c790*/  STG.E.U8 desc[UR36][R2.64], R0 ;  /* 0x0000000002007986 */ /* 0x0001e2000c101124 */
[----:B------:R-:W-:Y:S05]  /*c7a0*/  BRA `(.L_x_12030) ;  /* 0x0000000400087947 */ /* 0x000fea0003800000 */
.L_x_12048:
        /* <DEDUP_REMOVED lines=16> */
.L_x_12055:
[----:B------:R-:W-:-:S04]  /*c8b0*/  LOP3.LUT R16, R16, 0x80000000, RZ, 0xc0, !PT ;  /* 0x8000000010107812 */ /* 0x000fc800078ec0ff */
[----:B------:R-:W-:-:S04]  /*c8c0*/  SHF.R.U32.HI R5, RZ, 0x18, R16 ;  /* 0x00000018ff057819 */ /* 0x000fc80000011610 */
[----:B------:R-:W-:-:S04]  /*c8d0*/  LOP3.LUT R4, R4, R5, RZ, 0xfc, !PT ;  /* 0x0000000504047212 */ /* 0x000fc800078efcff */
[----:B------:R-:W-:-:S07]  /*c8e0*/  PRMT R0, R4, 0x7610, R0 ;  /* 0x0000761004007816 */ /* 0x000fce0000000000 */
.L_x_12054:
[----:B------:R-:W-:Y:S05]  /*c8f0*/  BSYNC B0 ;  /* 0x0000000000007941 */ /* 0x000fea0003800000 */
.L_x_12053:
[----:B------:R0:W-:Y:S01]  /*c900*/  STG.E.U8 desc[UR36][R2.64], R0 ;  /* 0x0000000002007986 */ /* 0x0001e2000c101124 */
[----:B------:R-:W-:Y:S05]  /*c910*/  BRA `(.L_x_12030) ;  /* 0x0000000000ac7947 */ /* 0x000fea0003800000 */
.L_x_12047:
        /* <DEDUP_REMOVED lines=21> */
.L_x_12029:
        /* <DEDUP_REMOVED lines=16> */
.L_x_12058:
[----:B------:R-:W-:Y:S05]  /*cb70*/  BRA `(.L_x_12030) ;  /* 0x0000000000147947 */ /* 0x000fea0003800000 */
.L_x_12057:
[----:B------:R-:W0:Y:S02]  /*cb80*/  F2I.U64.TRUNC R16, R16 ;  /* 0x0000001000107311 */ /* 0x000e24000020d800 */
[----:B0-----:R0:W-:Y:S01]  /*cb90*/  STG.E.64 desc[UR36][R2.64], R16 ;  /* 0x0000001002007986 */ /* 0x0011e2000c101b24 */
[----:B------:R-:W-:Y:S05]  /*cba0*/  BRA `(.L_x_12030) ;  /* 0x0000000000087947 */ /* 0x000fea0003800000 */
.L_x_12056:
[----:B------:R-:W0:Y:S02]  /*cbb0*/  F2I.FTZ.U32.TRUNC.NTZ R5, R16 ;  /* 0x0000001000057305 */ /* 0x000e24000021f000 */
[----:B0-----:R0:W-:Y:S02]  /*cbc0*/  STG.E desc[UR36][R2.64], R5 ;  /* 0x0000000502007986 */ /* 0x0011e4000c101924 */
.L_x_12030:
        /* <DEDUP_REMOVED lines=24> */
.L_x_12062:
[----:B------:R-:W0:Y:S02]  /*cd50*/  F2I.S64.TRUNC R22, R22 ;  /* 0x0000001600167311 */ /* 0x000e24000020d900 */
[----:B0-----:R-:W-:-:S05]  /*cd60*/  IMAD.MOV.U32 R5, RZ, RZ, R22 ;  /* 0x000000ffff057224 */ /* 0x001fca00078e0016 */
[----:B------:R1:W-:Y:S01]  /*cd70*/  STG.E.U8 desc[UR36][R2.64], R5 ;  /* 0x0000000502007986 */ /* 0x0003e2000c101124 */
[----:B------:R-:W-:Y:S05]  /*cd80*/  BRA `(.L_x_12064) ;  /* 0x0000000c00407947 */ /* 0x000fea0003800000 */
.L_x_12061:
        /* <DEDUP_REMOVED lines=9> */
.L_x_12066:
[----:B------:R-:W0:Y:S02]  /*ce20*/  F2I.FTZ.TRUNC.NTZ R5, R22 ;  /* 0x0000001600057305 */ /* 0x000e24000021f100 */
[----:B0-----:R3:W-:Y:S01]  /*ce30*/  STG.E desc[UR36][R2.64], R5 ;  /* 0x0000000502007986 */ /* 0x0017e2000c101924 */
[----:B------:R-:W-:Y:S05]  /*ce40*/  BRA `(.L_x_12064) ;  /* 0x0000000c00107947 */ /* 0x000fea0003800000 */
.L_x_12065:
[----:B------:R-:W0:Y:S02]  /*ce50*/  F2I.FTZ.TRUNC.NTZ R5, R22 ;  /* 0x0000001600057305 */ /* 0x000e24000021f100 */
[----:B0-----:R4:W-:Y:S01]  /*ce60*/  STG.E.U16 desc[UR36][R2.64], R5 ;  /* 0x0000000502007986 */ /* 0x0019e2000c101524 */
[----:B------:R-:W-:Y:S05]  /*ce70*/  BRA `(.L_x_12064) ;  /* 0x0000000c00047947 */ /* 0x000fea0003800000 */
.L_x_12060:
        /* <DEDUP_REMOVED lines=8> */
.L_x_12068:
[----:B------:R-:W-:-:S05]  /*cf00*/  F2FP.F16.F32.PACK_AB R22, RZ, R22 ;  /* 0x00000016ff16723e */ /* 0x000fca00000000ff */
[----:B------:R0:W-:Y:S01]  /*cf10*/  STG.E.U16 desc[UR36][R2.64], R22 ;  /* 0x0000001602007986 */ /* 0x0001e2000c101524 */
[----:B------:R-:W-:Y:S05]  /*cf20*/  BRA `(.L_x_12064) ;  /* 0x0000000800d87947 */ /* 0x000fea0003800000 */
.L_x_12067:
        /* <DEDUP_REMOVED lines=9> */
.L_x_12070:
[----:B------:R-:W-:-:S04]  /*cfc0*/  F2FP.F16.F32.PACK_AB R5, RZ, R22 ;  /* 0x00000016ff05723e */ /* 0x000fc800000000ff */
[----:B------:R-:W-:-:S05]  /*cfd0*/  PRMT R5, R5, 0x5410, RZ ;  /* 0x0000541005057816 */ /* 0x000fca00000000ff */
[----:B------:R0:W-:Y:S01]  /*cfe0*/  STG.E desc[UR36][R2.64], R5 ;  /* 0x0000000502007986 */ /* 0x0001e2000c101924 */
[----:B------:R-:W-:Y:S05]  /*cff0*/  BRA `(.L_x_12064) ;  /* 0x0000000800a47947 */ /* 0x000fea0003800000 */
.L_x_12069:
[----:B------:R-:W-:-:S06]  /*d000*/  FMUL.FTZ R4, R22, 1 ;  /* 0x3f80000016047820 */ /* 0x000fcc0000410000 */
[----:B------:R-:W0:Y:S02]  /*d010*/  F2F.F64.F32 R4, R4 ;  /* 0x0000000400047310 */ /* 0x000e240000201800 */
[----:B0-----:R0:W-:Y:S01]  /*d020*/  STG.E.64 desc[UR36][R2.64], R4 ;  /* 0x0000000402007986 */ /* 0x0011e2000c101b24 */
[----:B------:R-:W-:Y:S05]  /*d030*/  BRA `(.L_x_12064) ;  /* 0x0000000800947947 */ /* 0x000fea0003800000 */
.L_x_12059:
        /* <DEDUP_REMOVED lines=12> */
.L_x_12073:
[----:B------:R-:W-:Y:S01]  /*d100*/  FMUL.FTZ R4, R22, 1 ;  /* 0x3f80000016047820 */ /* 0x000fe20000410000 */
[----:B------:R-:W-:-:S05]  /*d110*/  CS2R R6, SRZ ;  /* 0x0000000000067805 */ /* 0x000fca000001ff00 */
[----:B------:R-:W0:Y:S02]  /*d120*/  F2F.F64.F32 R4, R4 ;  /* 0x0000000400047310 */ /* 0x000e240000201800 */
[----:B0-----:R0:W-:Y:S01]  /*d130*/  STG.E.128 desc[UR36][R2.64], R4 ;  /* 0x0000000402007986 */ /* 0x0011e2000c101d24 */
[----:B------:R-:W-:Y:S05]  /*d140*/  BRA `(.L_x_12064) ;  /* 0x0000000800507947 */ /* 0x000fea0003800000 */
.L_x_12072:
        /* <DEDUP_REMOVED lines=20> */
.L_x_12077:
[----:B------:R-:W-:Y:S05]  /*d290*/  BSYNC B0 ;  /* 0x0000000000007941 */ /* 0x000fea0003800000 */
.L_x_12076:
[----:B------:R-:W-:-:S05]  /*d2a0*/  LOP3.LUT R7, R0, R7, RZ, 0xfc, !PT ;  /* 0x0000000700077212 */ /* 0x000fca00078efcff */
[----:B------:R0:W-:Y:S01]  /*d2b0*/  STG.E.U8 desc[UR36][R2.64], R7 ;  /* 0x0000000702007986 */ /* 0x0001e2000c101124 */
[----:B------:R-:W-:Y:S05]  /*d2c0*/  BRA `(.L_x_12064) ;  /* 0x0000000400f07947 */ /* 0x000fea0003800000 */
.L_x_12075:
        /* <DEDUP_REMOVED lines=12> */
.L_x_12079:
[----:B------:R-:W-:Y:S01]  /*d390*/  IMAD.MOV.U32 R0, RZ, RZ, 0x7f ;  /* 0x0000007fff007424 */ /* 0x000fe200078e00ff */
[----:B------:R-:W-:-:S04]  /*d3a0*/  ISETP.GT.U32.AND P0, PT, R4, 0x7f800000, PT ;  /* 0x7f8000000400780c */ /* 0x000fc80003f04070 */
[----:B------:R-:W-:-:S09]  /*d3b0*/  SEL R0, R0, 0x7c, P0 ;  /* 0x0000007c00007807 */ /* 0x000fd20000000000 */
.L_x_12080:
[----:B------:R-:W-:Y:S05]  /*d3c0*/  BSYNC B0 ;  /* 0x0000000000007941 */ /* 0x000fea0003800000 */
.L_x_12078:
[----:B------:R-:W-:-:S04]  /*d3d0*/  LOP3.LUT R22, R22, 0x80000000, RZ, 0xc0, !PT ;  /* 0x8000000016167812 */ /* 0x000fc800078ec0ff */
[----:B------:R-:W-:-:S04]  /*d3e0*/  SHF.R.U32.HI R5, RZ, 0x18, R22 ;  /* 0x00000018ff057819 */ /* 0x000fc80000011616 */
[----:B------:R-:W-:-:S05]  /*d3f0*/  LOP3.LUT R5, R0, R5, RZ, 0xfc, !PT ;  /* 0x0000000500057212 */ /* 0x000fca00078efcff */
[----:B------:R0:W-:Y:S01]  /*d400*/  STG.E.U8 desc[UR36][R2.64], R5 ;  /* 0x0000000502007986 */ /* 0x0001e2000c101124 */
[----:B------:R-:W-:Y:S05]  /*d410*/  BRA `(.L_x_12064) ;  /* 0x00000004009c7947 */ /* 0x000fea0003800000 */
.L_x_12074:
[----:B------:R-:W-:-:S05]  /*d420*/  F2FP.BF16.F32.PACK_AB R22, RZ, R22 ;  /* 0x00000016ff16723e */ /* 0x000fca00000010ff */
[----:B------:R0:W-:Y:S01]  /*d430*/  STG.E.U16 desc[UR36][R2.64], R22 ;  /* 0x0000001602007986 */ /* 0x0001e2000c101524 */
[----:B------:R-:W-:Y:S05]  /*d440*/  BRA `(.L_x_12064) ;  /* 0x0000000400907947 */ /* 0x000fea0003800000 */
.L_x_12071:
        /* <DEDUP_REMOVED lines=11> */
.L_x_12083:
        /* <DEDUP_REMOVED lines=16> */
.L_x_12086:
[----:B------:R-:W-:-:S04]  /*d600*/  LOP3.LUT R22, R22, 0x80000000, RZ, 0xc0, !PT ;  /* 0x8000000016167812 */ /* 0x000fc800078ec0ff */
[----:B------:R-:W-:-:S04]  /*d610*/  SHF.R.U32.HI R5, RZ, 0x18, R22 ;  /* 0x00000018ff057819 */ /* 0x000fc80000011616 */
[----:B------:R-:W-:-:S04]  /*d620*/  LOP3.LUT R4, R4, R5, RZ, 0xfc, !PT ;  /* 0x0000000504047212 */ /* 0x000fc800078efcff */
[----:B------:R-:W-:-:S07]  /*d630*/  PRMT R0, R4, 0x7610, R0 ;  /* 0x0000761004007816 */ /* 0x000fce0000000000 */
.L_x_12085:
[----:B------:R-:W-:Y:S05]  /*d640*/  BSYNC B0 ;  /* 0x0000000000007941 */ /* 0x000fea0003800000 */
.L_x_12084:
[----:B------:R0:W-:Y:S01]  /*d650*/  STG.E.U8 desc[UR36][R2.64], R0 ;  /* 0x0000000002007986 */ /* 0x0001e2000c101124 */
[----:B------:R-:W-:Y:S05]  /*d660*/  BRA `(.L_x_12064) ;  /* 0x0000000400087947 */ /* 0x000fea0003800000 */
.L_x_12082:
        /* <DEDUP_REMOVED lines=16> */
.L_x_12089:
[----:B------:R-:W-:-:S04]  /*d770*/  LOP3.LUT R22, R22, 0x80000000, RZ, 0xc0, !PT ;  /* 0x8000000016167812 */ /* 0x000fc800078ec0ff */
[----:B------:R-:W-:-:S04]  /*d780*/  SHF.R.U32.HI R5, RZ, 0x18, R22 ;  /* 0x00000018ff057819 */ /* 0x000fc80000011616 */
[----:B------:R-:W-:-:S04]  /*d790*/  LOP3.LUT R4, R4, R5, RZ, 0xfc, !PT ;  /* 0x0000000504047212 */ /* 0x000fc800078efcff */
[----:B------:R-:W-:-:S07]  /*d7a0*/  PRMT R0, R4, 0x7610, R0 ;  /* 0x0000761004007816 */ /* 0x000fce0000000000 */
.L_x_12088:
[----:B------:R-:W-:Y:S05]  /*d7b0*/  BSYNC B0 ;  /* 0x0000000000007941 */ /* 0x000fea0003800000 */
.L_x_12087:
[----:B------:R0:W-:Y:S01]  /*d7c0*/  STG.E.U8 desc[UR36][R2.64], R0 ;  /* 0x0000000002007986 */ /* 0x0001e2000c101124 */
[----:B------:R-:W-:Y:S05]  /*d7d0*/  BRA `(.L_x_12064) ;  /* 0x0000000000ac7947 */ /* 0x000fea0003800000 */
.L_x_12081:
        /* <DEDUP_REMOVED lines=21> */
.L_x_12063:
        /* <DEDUP_REMOVED lines=16> */
.L_x_12092:
[----:B------:R-:W-:Y:S05]  /*da30*/  BRA `(.L_x_12064) ;  /* 0x0000000000147947 */ /* 0x000fea0003800000 */
.L_x_12091:
[----:B------:R-:W0:Y:S02]  /*da40*/  F2I.U64.TRUNC R22, R22 ;  /* 0x0000001600167311 */ /* 0x000e24000020d800 */
[----:B0-----:R0:W-:Y:S01]  /*da50*/  STG.E.64 desc[UR36][R2.64], R22 ;  /* 0x0000001602007986 */ /* 0x0011e2000c101b24 */
[----:B------:R-:W-:Y:S05]  /*da60*/  BRA `(.L_x_12064) ;  /* 0x0000000000087947 */ /* 0x000fea0003800000 */
.L_x_12090:
[----:B------:R-:W0:Y:S02]  /*da70*/  F2I.FTZ.U32.TRUNC.NTZ R5, R22 ;  /* 0x0000001600057305 */ /* 0x000e24000021f000 */
[----:B0-----:R0:W-:Y:S02]  /*da80*/  STG.E desc[UR36][R2.64], R5 ;  /* 0x0000000502007986 */ /* 0x0011e4000c101924 */
.L_x_12064:
[----:B------:R-:W-:-:S07]  /*da90*/  VIADD R19, R19, 0x80 ;  /* 0x0000008013137836 */ /* 0x000fce0000000000 */
.L_x_12024:
[----:B------:R-:W-:Y:S05]  /*daa0*/  BSYNC B6 ;  /* 0x0000000000067941 */ /* 0x000fea0003800000 */
.L_x_12023:
[----:B------:R-:W-:-:S13]  /*dab0*/  ISETP.GE.AND P0, PT, R19, R29, PT ;  /* 0x0000001d1300720c */ /* 0x000fda0003f06270 */
[----:B------:R-:W-:Y:S05]  /*dac0*/  @P0 EXIT ;  /* 0x000000000000094d */ /* 0x000fea0003800000 */
[----:B0-----:R-:W0:Y:S01]  /*dad0*/  S2R R0, SR_CTAID.X ;  /* 0x0000000000007919 */ /* 0x001e220000002500 */
[----:B-1----:R-:W1:Y:S01]  /*dae0*/  LDC.U8 R4, c[0x0][0x24c] ;  /* 0x00009300ff047b82 */ /* 0x002e620000000000 */
[----:B------:R-:W-:-:S07]  /*daf0*/  ULDC UR4, c[0x0][0x250] ;  /* 0x0000940000047ab9 */ /* 0x000fce0000000800 */
[----:B--234-:R-:W2:Y:S01]  /*db00*/  LDC.64 R2, c[0x0][0x218] ;  /* 0x00008600ff027b82 */ /* 0x01cea20000000a00 */
        /* <DEDUP_REMOVED lines=18> */
.L_x_12096:
[----:B------:R-:W0:Y:S02]  /*dc30*/  F2I.S64.TRUNC R18, R18 ;  /* 0x0000001200127311 */ /* 0x000e24000020d900 */
[----:B0-----:R-:W-:-:S05]  /*dc40*/  IMAD.MOV.U32 R5, RZ, RZ, R18 ;  /* 0x000000ffff057224 */ /* 0x001fca00078e0012 */
[----:B------:R-:W-:Y:S01]  /*dc50*/  STG.E.U8 desc[UR36][R2.64], R5 ;  /* 0x0000000502007986 */ /* 0x000fe2000c101124 */
[----:B------:R-:W-:Y:S05]  /*dc60*/  EXIT ;  /* 0x000000000000794d */ /* 0x000fea0003800000 */
.L_x_12095:
        /* <DEDUP_REMOVED lines=9> */
.L_x_12099:
[----:B------:R-:W0:Y:S02]  /*dd00*/  F2I.FTZ.TRUNC.NTZ R5, R18 ;  /* 0x0000001200057305 */ /* 0x000e24000021f100 */
[----:B0-----:R-:W-:Y:S01]  /*dd10*/  STG.E desc[UR36][R2.64], R5 ;  /* 0x0000000502007986 */ /* 0x001fe2000c101924 */
[----:B------:R-:W-:Y:S05]  /*dd20*/  EXIT ;  /* 0x000000000000794d */ /* 0x000fea0003800000 */
.L_x_12098:
[----:B------:R-:W0:Y:S02]  /*dd30*/  F2I.FTZ.TRUNC.NTZ R5, R18 ;  /* 0x0000001200057305 */ /* 0x000e24000021f100 */
[----:B0-----:R-:W-:Y:S01]  /*dd40*/  STG.E.U16 desc[UR36][R2.64], R5 ;  /* 0x0000000502007986 */ /* 0x001fe2000c101524 */
[----:B------:R-:W-:Y:S05]  /*dd50*/  EXIT ;  /* 0x000000000000794d */ /* 0x000fea0003800000 */
.L_x_12094:
        /* <DEDUP_REMOVED lines=8> */
.L_x_12101:
[----:B------:R-:W-:-:S05]  /*dde0*/  F2FP.F16.F32.PACK_AB R18, RZ, R18 ;  /* 0x00000012ff12723e */ /* 0x000fca00000000ff */
[----:B------:R-:W-:Y:S01]  /*ddf0*/  STG.E.U16 desc[UR36][R2.64], R18 ;  /* 0x0000001202007986 */ /* 0x000fe2000c101524 */
[----:B------:R-:W-:Y:S05]  /*de00*/  EXIT ;  /* 0x000000000000794d */ /* 0x000fea0003800000 */
.L_x_12100:
        /* <DEDUP_REMOVED lines=9> */
.L_x_12103:
[----:B------:R-:W-:-:S04]  /*dea0*/  F2FP.F16.F32.PACK_AB R5, RZ, R18 ;  /* 0x00000012ff05723e */ /* 0x000fc800000000ff */
[----:B------:R-:W-:-:S05]  /*deb0*/  PRMT R5, R5, 0x5410, RZ ;  /* 0x0000541005057816 */ /* 0x000fca00000000ff */
[----:B------:R-:W-:Y:S01]  /*dec0*/  STG.E desc[UR36][R2.64], R5 ;  /* 0x0000000502007986 */ /* 0x000fe2000c101924 */
[----:B------:R-:W-:Y:S05]  /*ded0*/  EXIT ;  /* 0x000000000000794d */ /* 0x000fea0003800000 */
.L_x_12102:
[----:B------:R-:W-:-:S06]  /*dee0*/  FMUL.FTZ R4, R18, 1 ;  /* 0x3f80000012047820 */ /* 0x000fcc0000410000 */
[----:B------:R-:W0:Y:S02]  /*def0*/  F2F.F64.F32 R4, R4 ;  /* 0x0000000400047310 */ /* 0x000e240000201800 */
[----:B0-----:R-:W-:Y:S01]  /*df00*/  STG.E.64 desc[UR36][R2.64], R4 ;  /* 0x0000000402007986 */ /* 0x001fe2000c101b24 */
[----:B------:R-:W-:Y:S05]  /*df10*/  EXIT ;  /* 0x000000000000794d */ /* 0x000fea0003800000 */
.L_x_12093:
        /* <DEDUP_REMOVED lines=12> */
.L_x_12106:
[----:B------:R-:W-:Y:S01]  /*dfe0*/  FMUL.FTZ R4, R18, 1 ;  /* 0x3f80000012047820 */ /* 0x000fe20000410000 */
[----:B------:R-:W-:-:S05]  /*dff0*/  CS2R R6, SRZ ;  /* 0x0000000000067805 */ /* 0x000fca000001ff00 */
[----:B------:R-:W0:Y:S02]  /*e000*/  F2F.F64.F32 R4, R4 ;  /* 0x0000000400047310 */ /* 0x000e240000201800 */
[----:B0-----:R-:W-:Y:S01]  /*e010*/  STG.E.128 desc[UR36][R2.64], R4 ;  /* 0x0000000402007986 */ /* 0x001fe2000c101d24 */
[----:B------:R-:W-:Y:S05]  /*e020*/  EXIT ;  /* 0x000000000000794d */ /* 0x000fea0003800000 */
.L_x_12105:
        /* <DEDUP_REMOVED lines=20> */
.L_x_12110:
[----:B------:R-:W-:Y:S05]  /*e170*/  BSYNC B0 ;  /* 0x0000000000007941 */ /* 0x000fea0003800000 */
.L_x_12109:
[----:B------:R-:W-:-:S05]  /*e180*/  LOP3.LUT R7, R0, R7, RZ, 0xfc, !PT ;  /* 0x0000000700077212 */ /* 0x000fca00078efcff */
[----:B------:R-:W-:Y:S01]  /*e190*/  STG.E.U8 desc[UR36][R2.64], R7 ;  /* 0x0000000702007986 */ /* 0x000fe2000c101124 */
[----:B------:R-:W-:Y:S05]  /*e1a0*/  EXIT ;  /* 0x000000000000794d */ /* 0x000fea0003800000 */
.L_x_12108:
        /* <DEDUP_REMOVED lines=12> */
.L_x_12112:
[----:B------:R-:W-:Y:S01]  /*e270*/  IMAD.MOV.U32 R0, RZ, RZ, 0x7f ;  /* 0x0000007fff007424 */ /* 0x000fe200078e00ff */
[----:B------:R-:W-:-:S04]  /*e280*/  ISETP.GT.U32.AND P0, PT, R4, 0x7f800000, PT ;  /* 0x7f8000000400780c */ /* 0x000fc80003f04070 */
[----:B------:R-:W-:-:S09]  /*e290*/  SEL R0, R0, 0x7c, P0 ;  /* 0x0000007c00007807 */ /* 0x000fd20000000000 */
.L_x_12113:
[----:B------:R-:W-:Y:S05]  /*e2a0*/  BSYNC B0 ;  /* 0x0000000000007941 */ /* 0x000fea0003800000 */
.L_x_12111:
[----:B------:R-:W-:-:S04]  /*e2b0*/  LOP3.LUT R18, R18, 0x80000000, RZ, 0xc0, !PT ;  /* 0x8000000012127812 */ /* 0x000fc800078ec0ff */
[----:B------:R-:W-:-:S04]  /*e2c0*/  SHF.R.U32.HI R5, RZ, 0x18, R18 ;  /* 0x00000018ff057819 */ /* 0x000fc80000011612 */
[----:B------:R-:W-:-:S05]  /*e2d0*/  LOP3.LUT R5, R0, R5, RZ, 0xfc, !PT ;  /* 0x0000000500057212 */ /* 0x000fca00078efcff */
[----:B------:R-:W-:Y:S01]  /*e2e0*/  STG.E.U8 desc[UR36][R2.64], R5 ;  /* 0x0000000502007986 */ /* 0x000fe2000c101124 */
[----:B------:R-:W-:Y:S05]  /*e2f0*/  EXIT ;  /* 0x000000000000794d */ /* 0x000fea0003800000 */
.L_x_12107:
[----:B------:R-:W-:-:S05]  /*e300*/  F2FP.BF16.F32.PACK_AB R18, RZ, R18 ;  /* 0x00000012ff12723e */ /* 0x000fca00000010ff */
[----:B------:R-:W-:Y:S01]  /*e310*/  STG.E.U16 desc[UR36][R2.64], R18 ;  /* 0x0000001202007986 */ /* 0x000fe2000c101524 */
[----:B------:R-:W-:Y:S05]  /*e320*/  EXIT ;  /* 0x000000000000794d */ /* 0x000fea0003800000 */
.L_x_12104:
        /* <DEDUP_REMOVED lines=11> */
.L_x_12116:
        /* <DEDUP_REMOVED lines=16> */
.L_x_12119:
[----:B------:R-:W-:-:S04]  /*e4e0*/  LOP3.LUT R18, R18, 0x80000000, RZ, 0xc0, !PT ;  /* 0x8000000012127812 */ /* 0x000fc800078ec0ff */
[----:B------:R-:W-:-:S04]  /*e4f0*/  SHF.R.U32.HI R5, RZ, 0x18, R18 ;  /* 0x00000018ff057819 */ /* 0x000fc80000011612 */
[----:B------:R-:W-:-:S04]  /*e500*/  LOP3.LUT R4, R4, R5, RZ, 0xfc, !PT ;  /* 0x0000000504047212 */ /* 0x000fc800078efcff */
[----:B------:R-:W-:-:S07]  /*e510*/  PRMT R0, R4, 0x7610, R0 ;  /* 0x0000761004007816 */ /* 0x000fce0000000000 */
.L_x_12118:
[----:B------:R-:W-:Y:S05]  /*e520*/  BSYNC B0 ;  /* 0x0000000000007941 */ /* 0x000fea0003800000 */
.L_x_12117:
[----:B------:R-:W-:Y:S01]  /*e530*/  STG.E.U8 desc[UR36][R2.64], R0 ;  /* 0x0000000002007986 */ /* 0x000fe2000c101124 */
[----:B------:R-:W-:Y:S05]  /*e540*/  EXIT ;  /* 0x000000000000794d */ /* 0x000fea0003800000 */
.L_x_12115:
        /* <DEDUP_REMOVED lines=16> */
.L_x_12122:
[----:B------:R-:W-:-:S04]  /*e650*/  LOP3.LUT R18, R18, 0x80000000, RZ, 0xc0, !PT ;  /* 0x8000000012127812 */ /* 0x000fc800078ec0ff */
[----:B------:R-:W-:-:S04]  /*e660*/  SHF.R.U32.HI R5, RZ, 0x18, R18 ;  /* 0x00000018ff057819 */ /* 0x000fc80000011612 */
[----:B------:R-:W-:-:S04]  /*e670*/  LOP3.LUT R4, R4, R5, RZ, 0xfc, !PT ;  /* 0x0000000504047212 */ /* 0x000fc800078efcff */
[----:B------:R-:W-:-:S07]  /*e680*/  PRMT R0, R4, 0x7610, R0 ;  /* 0x0000761004007816 */ /* 0x000fce0000000000 */
.L_x_12121:
[----:B------:R-:W-:Y:S05]  /*e690*/  BSYNC B0 ;  /* 0x0000000000007941 */ /* 0x000fea0003800000 */
.L_x_12120:
[----:B------:R-:W-:Y:S01]  /*e6a0*/  STG.E.U8 desc[UR36][R2.64], R0 ;  /* 0x0000000002007986 */ /* 0x000fe2000c101124 */
[----:B------:R-:W-:Y:S05]  /*e6b0*/  EXIT ;  /* 0x000000000000794d */ /* 0x000fea0003800000 */
.L_x_12114:
        /* <DEDUP_REMOVED lines=21> */
.L_x_12097:
        /* <DEDUP_REMOVED lines=16> */
.L_x_12125:
[----:B------:R-:W-:Y:S05]  /*e910*/  EXIT ;  /* 0x000000000000794d */ /* 0x000fea0003800000 */
.L_x_12124:
[----:B------:R-:W0:Y:S02]  /*e920*/  F2I.U64.TRUNC R18, R18 ;  /* 0x0000001200127311 */ /* 0x000e24000020d800 */
[----:B0-----:R-:W-:Y:S01]  /*e930*/  STG.E.64 desc[UR36][R2.64], R18 ;  /* 0x0000001202007986 */ /* 0x001fe2000c101b24 */
[----:B------:R-:W-:Y:S05]  /*e940*/  EXIT ;  /* 0x000000000000794d */ /* 0x000fea0003800000 */
.L_x_12123:
[----:B------:R-:W0:Y:S02]  /*e950*/  F2I.FTZ.U32.TRUNC.NTZ R5, R18 ;  /* 0x0000001200057305 */ /* 0x000e24000021f000 */
[----:B0-----:R-:W-:Y:S01]  /*e960*/  STG.E desc[UR36][R2.64], R5 ;  /* 0x0000000502007986 */ /* 0x001fe2000c101924 */
[----:B------:R-:W-:Y:S05]  /*e970*/  EXIT ;  /* 0x000000000000794d */ /* 0x000fea0003800000 */
.L_x_12126:
        /* <DEDUP_REMOVED lines=16> */
.L_x_28405:


//--------------------- .text._ZN2at6native18elementwise_kernelILi128ELi2EZNS0_22gpu_kernel_impl_nocastIZZZNS0_49_GLOBAL__N__b919a28f_16_Normalization_cu_5c38458736batch_norm_elementwise_backward_evalERKNS_6TensorES6_S6_S6_ENKUlvE_clEvENKUlvE0_clEvEUlfffE_EEvRNS_18TensorIteratorBaseERKT_EUliE_EEviT1_ --------------------------
	.section	.text._ZN2at6native18elementwise_kernelILi128ELi2EZNS0_22gpu_kernel_impl_nocastIZZZNS0_49_GLOBAL__N__b919a28f_16_Normalization_cu_5c38458736batch_norm_elementwise_backward_evalERKNS_6TensorES6_S6_S6_ENKUlvE_clEvENKUlvE0_clEvEUlfffE_EEvRNS_18TensorIteratorBaseERKT_EUliE_EEviT1_,"ax",@progbits
	.align	128
        .global         _ZN2at6native18elementwise_kernelILi128ELi2EZNS0_22gpu_kernel_impl_nocastIZZZNS0_49_GLOBAL__N__b919a28f_16_Normalization_cu_5c38458736batch_norm_elementwise_backward_evalERKNS_6TensorES6_S6_S6_ENKUlvE_clEvENKUlvE0_clEvEUlfffE_EEvRNS_18TensorIteratorBaseERKT_EUliE_EEviT1_
        .type           _ZN2at6native18elementwise_kernelILi128ELi2EZNS0_22gpu_kernel_impl_nocastIZZZNS0_49_GLOBAL__N__b919a28f_16_Normalization_cu_5c38458736batch_norm_elementwise_backward_evalERKNS_6TensorES6_S6_S6_ENKUlvE_clEvENKUlvE0_clEvEUlfffE_EEvRNS_18TensorIteratorBaseERKT_EUliE_EEviT1_,@function
        .size           _ZN2at6native18elementwise_kernelILi128ELi2EZNS0_22gpu_kernel_impl_nocastIZZZNS0_49_GLOBAL__N__b919a28f_16_Normalization_cu_5c38458736batch_norm_elementwise_backward_evalERKNS_6TensorES6_S6_S6_ENKUlvE_clEvENKUlvE0_clEvEUlfffE_EEvRNS_18TensorIteratorBaseERKT_EUliE_EEviT1_,(.L_x_28406 - _ZN2at6native18elementwise_kernelILi128ELi2EZNS0_22gpu_kernel_impl_nocastIZZZNS0_49_GLOBAL__N__b919a28f_16_Normalization_cu_5c38458736batch_norm_elementwise_backward_evalERKNS_6TensorES6_S6_S6_ENKUlvE_clEvENKUlvE0_clEvEUlfffE_EEvRNS_18TensorIteratorBaseERKT_EUliE_EEviT1_)
        .other          _ZN2at6native18elementwise_kernelILi128ELi2EZNS0_22gpu_kernel_impl_nocastIZZZNS0_49_GLOBAL__N__b919a28f_16_Normalization_cu_5c38458736batch_norm_elementwise_backward_evalERKNS_6TensorES6_S6_S6_ENKUlvE_clEvENKUlvE0_clEvEUlfffE_EEvRNS_18TensorIteratorBaseERKT_EUliE_EEviT1_,@"STO_CUDA_ENTRY STV_DEFAULT"
_ZN2at6native18elementwise_kernelILi128ELi2EZNS0_22gpu_kernel_impl_nocastIZZZNS0_49_GLOBAL__N__b919a28f_16_Normalization_cu_5c38458736batch_norm_elementwise_backward_evalERKNS_6TensorES6_S6_S6_ENKUlvE_clEvENKUlvE0_clEvEUlfffE_EEvRNS_18TensorIteratorBaseERKT_EUliE_EEviT1_:
.text._ZN2at6native18elementwise_kernelILi128ELi2EZNS0_22gpu_kernel_impl_nocastIZZZNS0_49_GLOBAL__N__b919a28f_16_Normalization_cu_5c38458736batch_norm_elementwise_backward_evalERKNS_6TensorES6_S6_S6_ENKUlvE_clEvENKUlvE0_clEvEUlfffE_EEvRNS_18TensorIteratorBaseERKT_EUliE_EEviT1_:
        /* <DEDUP_REMOVED lines=12> */
[----:B------:R-:W-:Y:S02]  /*00c0*/  CS2R R2, SRZ ;  /* 0x0000000000027805 */ /* 0x000fe4000001ff00 */
[----:B0-----:R-:W-:-:S13]  /*00d0*/  ISETP.NE.AND P0, PT, R10, RZ, PT ;  /* 0x000000ff0a00720c */ /* 0x001fda0003f05270 */
[----:B------:R-:W-:Y:S05]  /*00e0*/  @!P0 BRA `(.L_x_12129) ;  /* 0x0000001400d48947 */ /* 0x000fea0003800000 */
[----:B------:R-:W-:Y:S01]  /*00f0*/  HFMA2.MMA R2, -RZ, RZ, 0, 0 ;  /* 0x00000000ff027435 */ /* 0x000fe200000001ff */
[----:B------:R-:W-:Y:S01]  /*0100*/  MOV R3, R11 ;  /* 0x0000000b00037202 */ /* 0x000fe20000000f00 */
[----:B------:R-:W-:Y:S01]  /*0110*/  ULDC.64 UR8, c[0x0][0x220] ;  /* 0x0000880000087ab9 */ /* 0x000fe20000000a00 */
[----:B------:R-:W-:Y:S01]  /*0120*/  ISETP.NE.AND P0, PT, R10, 0x1, PT ;  /* 0x000000010a00780c */ /* 0x000fe20003f05270 */
[----:B------:R-:W-:Y:S01]  /*0130*/  ULDC UR7, c[0x0][0x21c] ;  /* 0x0000870000077ab9 */ /* 0x000fe20000000800 */
[----:B------:R-:W-:-:S05]  /*0140*/  ULDC.64 UR10, c[0x0][0x350] ;  /* 0x0000d400000a7ab9 */ /* 0x000fca0000000a00 */
        /* <DEDUP_REMOVED lines=348> */
[----:B------:R-:W-:-:S03]  /*1710*/  @P0 MOV R12, RZ ;  /* 0x000000ff000c0202 */ /* 0x000fc60000000f00 */
        /* <DEDUP_REMOVED lines=18> */
.L_x_12129:
[----:B------:R-:W-:Y:S01]  /*1840*/  ULDC.64 UR8, c[0x0][0x4e0] ;  /* 0x0001380000087ab9 */ /* 0x000fe20000000a00 */
[----:B------:R-:W-:Y:S01]  /*1850*/  ULDC.64 UR12, c[0x0][0x4f0] ;  /* 0x00013c00000c7ab9 */ /* 0x000fe20000000a00 */
[----:B------:R-:W-:Y:S01]  /*1860*/  IADD3 R6, P0, R2, UR8, RZ ;  /* 0x0000000802067c10 */ /* 0x000fe2000ff1e0ff */
[----:B------:R-:W-:Y:S01]  /*1870*/  ULDC.64 UR10, c[0x0][0x4e8] ;  /* 0x00013a00000a7ab9 */ /* 0x000fe20000000a00 */
[----:B------:R-:W-:Y:S02]  /*1880*/  IADD3 R4, P2, R4, UR12, RZ ;  /* 0x0000000c04047c10 */ /* 0x000fe4000ff5e0ff */
[----:B------:R-:W-:Y:S02]  /*1890*/  IADD3 R8, P1, R5, UR10, RZ ;  /* 0x0000000a05087c10 */ /* 0x000fe4000ff3e0ff */
[----:B------:R-:W-:Y:S01]  /*18a0*/  IADD3.X R7, RZ, UR9, RZ, P0, !PT ;  /* 0x00000009ff077c10 */ /* 0x000fe200087fe4ff */
[----:B------:R-:W-:Y:S01]  /*18b0*/  ULDC.64 UR8, c[0x0][0x4d8] ;  /* 0x0001360000087ab9 */ /* 0x000fe20000000a00 */
[----:B------:R-:W-:-:S02]  /*18c0*/  IADD3.X R5, RZ, UR13, RZ, P2, !PT ;  /* 0x0000000dff057c10 */ /* 0x000fc400097fe4ff */
[----:B------:R-:W-:Y:S02]  /*18d0*/  IADD3.X R9, RZ, UR11, RZ, P1, !PT ;  /* 0x0000000bff097c10 */ /* 0x000fe40008ffe4ff */
[----:B------:R-:W2:Y:S04]  /*18e0*/  LDG.E R7, desc[UR4][R6.64] ;  /* 0x0000000406077981 */ /* 0x000ea8000c1e1900 */
[----:B------:R-:W2:Y:S04]  /*18f0*/  LDG.E R4, desc[UR4][R4.64] ;  /* 0x0000000404047981 */ /* 0x000ea8000c1e1900 */
[----:B------:R-:W3:Y:S01]  /*1900*/  LDG.E R9, desc[UR4][R8.64] ;  /* 0x0000000408097981 */ /* 0x000ee2000c1e1900 */
[----:B------:R-:W-:-:S04]  /*1910*/  IADD3 R2, P0, R3, UR8, RZ ;  /* 0x0000000803027c10 */ /* 0x000fc8000ff1e0ff */
[----:B------:R-:W-:Y:S02]  /*1920*/  IADD3.X R3, RZ, UR9, RZ, P0, !PT ;  /* 0x00000009ff037c10 */ /* 0x000fe400087fe4ff */
[----:B------:R-:W-:Y:S01]  /*1930*/  IADD3 R11, R0, 0x80, RZ ;  /* 0x00000080000b7810 */ /* 0x000fe20007ffe0ff */
[----:B--2---:R-:W-:-:S04]  /*1940*/  FMUL.FTZ R10, R4, R7 ;  /* 0x00000007040a7220 */ /* 0x004fc80000410000 */
[----:B---3--:R-:W-:-:S05]  /*1950*/  FMUL.FTZ R13, R10, R9 ;  /* 0x000000090a0d7220 */ /* 0x008fca0000410000 */
[----:B------:R0:W-:Y:S02]  /*1960*/  STG.E desc[UR4][R2.64], R13 ;  /* 0x0000000d02007986 */ /* 0x0001e4000c101904 */
.L_x_12128:
[----:B------:R-:W-:Y:S05]  /*1970*/  BSYNC B0 ;  /* 0x0000000000007941 */ /* 0x000fea0003800000 */
.L_x_12127:
[----:B------:R-:W-:-:S13]  /*1980*/  ISETP.GE.AND P0, PT, R11, UR6, PT ;  /* 0x000000060b007c0c */ /* 0x000fda000bf06270 */
[----:B------:R-:W-:Y:S05]  /*1990*/  @P0 EXIT ;  /* 0x000000000000094d */ /* 0x000fea0003800000 */
[----:B------:R-:W1:Y:S01]  /*19a0*/  LDC R4, c[0x0][0x218] ;  /* 0x00008600ff047b82 */ /* 0x000e620000000800 */
[----:B------:R-:W-:Y:S01]  /*19b0*/  HFMA2.MMA R0, -RZ, RZ, 0, 0 ;  /* 0x00000000ff007435 */ /* 0x000fe200000001ff */
[----:B------:R-:W-:Y:S02]  /*19c0*/  MOV R5, RZ ;  /* 0x000000ff00057202 */ /* 0x000fe40000000f00 */
[----:B0-----:R-:W-:Y:S02]  /*19d0*/  CS2R R2, SRZ ;  /* 0x0000000000027805 */ /* 0x001fe4000001ff00 */
[----:B-1----:R-:W-:-:S13]  /*19e0*/  ISETP.NE.AND P0, PT, R4, RZ, PT ;  /* 0x000000ff0400720c */ /* 0x002fda0003f05270 */
[----:B------:R-:W-:Y:S05]  /*19f0*/  @!P0 BRA `(.L_x_12130) ;  /* 0x0000001400d48947 */ /* 0x000fea0003800000 */
[----:B------:R-:W-:Y:S01]  /*1a00*/  MOV R2, RZ ;  /* 0x000000ff00027202 */ /* 0x000fe20000000f00 */
[----:B------:R-:W-:Y:S01]  /*1a10*/  ULDC.64 UR6, c[0x0][0x220] ;  /* 0x0000880000067ab9 */ /* 0x000fe20000000a00 */
[----:B------:R-:W-:Y:S01]  /*1a20*/  MOV R3, R11 ;  /* 0x0000000b00037202 */ /* 0x000fe20000000f00 */
[----:B------:R-:W-:Y:S01]  /*1a30*/  ULDC.64 UR8, c[0x0][0x350] ;  /* 0x0000d40000087ab9 */ /* 0x000fe20000000a00 */
        /* <DEDUP_REMOVED lines=369> */
.L_x_12130:
        /* <DEDUP_REMOVED lines=14> */
[----:B------:R-:W-:Y:S01]  /*3230*/  IADD3.X R3, RZ, UR7, RZ, P0, !PT ;  /* 0x00000007ff037c10 */ /* 0x000fe200087fe4ff */
[----:B--2---:R-:W-:-:S04]  /*3240*/  FMUL.FTZ R0, R4, R7 ;  /* 0x0000000704007220 */ /* 0x004fc80000410000 */
[----:B---3--:R-:W-:-:S05]  /*3250*/  FMUL.FTZ R11, R0, R9 ;  /* 0x00000009000b7220 */ /* 0x008fca0000410000 */
[----:B------:R-:W-:Y:S01]  /*3260*/  STG.E desc[UR4][R2.64], R11 ;  /* 0x0000000b02007986 */ /* 0x000fe2000c101904 */
[----:B------:R-:W-:Y:S05]  /*3270*/  EXIT ;  /* 0x000000000000794d */ /* 0x000fea0003800000 */
.L_x_12131:
        /* <DEDUP_REMOVED lines=16> */
.L_x_28406:


//--------------------- .text._ZN2at6native27unrolled_elementwise_kernelIZZZNS0_49_GLOBAL__N__b919a28f_16_Normalization_cu_5c38458736batch_norm_elementwise_backward_evalERKNS_6TensorES5_S5_S5_ENKUlvE_clEvENKUlvE0_clEvEUlfffE_St5arrayIPcLm4EELi4E23TrivialOffsetCalculatorILi3EjESC_ILi1EjENS0_6memory15LoadWithoutCastENSF_16StoreWithoutCastEEEviT_T0_T2_T3_T4_T5_ --------------------------
	.section	.text._ZN2at6native27unrolled_elementwise_kernelIZZZNS0_49_GLOBAL__N__b919a28f_16_Normalization_cu_5c38458736batch_norm_elementwise_backward_evalERKNS_6TensorES5_S5_S5_ENKUlvE_clEvENKUlvE0_clEvEUlfffE_St5arrayIPcLm4EELi4E23TrivialOffsetCalculatorILi3EjESC_ILi1EjENS0_6memory15LoadWithoutCastENSF_16StoreWithoutCastEEEviT_T0_T2_T3_T4_T5_,"ax",@progbits
	.align	128
        .global         _ZN2at6native27unrolled_elementwise_kernelIZZZNS0_49_GLOBAL__N__b919a28f_16_Normalization_cu_5c38458736batch_norm_elementwise_backward_evalERKNS_6TensorES5_S5_S5_ENKUlvE_clEvENKUlvE0_clEvEUlfffE_St5arrayIPcLm4EELi4E23TrivialOffsetCalculatorILi3EjESC_ILi1EjENS0_6memory15LoadWithoutCastENSF_16StoreWithoutCastEEEviT_T0_T2_T3_T4_T5_
        .type           _ZN2at6native27unrolled_elementwise_kernelIZZZNS0_49_GLOBAL__N__b919a28f_16_Normalization_cu_5c38458736batch_norm_elementwise_backward_evalERKNS_6TensorES5_S5_S5_ENKUlvE_clEvENKUlvE0_clEvEUlfffE_St5arrayIPcLm4EELi4E23TrivialOffsetCalculatorILi3EjESC_ILi1EjENS0_6memory15LoadWithoutCastENSF_16StoreWithoutCastEEEviT_T0_T2_T3_T4_T5_,@function
        .size           _ZN2at6native27unrolled_elementwise_kernelIZZZNS0_49_GLOBAL__N__b919a28f_16_Normalization_cu_5c38458736batch_norm_elementwise_backward_evalERKNS_6TensorES5_S5_S5_ENKUlvE_clEvENKUlvE0_clEvEUlfffE_St5arrayIPcLm4EELi4E23TrivialOffsetCalculatorILi3EjESC_ILi1EjENS0_6memory15LoadWithoutCastENSF_16StoreWithoutCastEEEviT_T0_T2_T3_T4_T5_,(.L_x_28407 - _ZN2at6native27unrolled_elementwise_kernelIZZZNS0_49_GLOBAL__N__b919a28f_16_Normalization_cu_5c38458736batch_norm_elementwise_backward_evalERKNS_6TensorES5_S5_S5_ENKUlvE_clEvENKUlvE0_clEvEUlfffE_St5arrayIPcLm4EELi4E23TrivialOffsetCalculatorILi3EjESC_ILi1EjENS0_6memory15LoadWithoutCastENSF_16StoreWithoutCastEEEviT_T0_T2_T3_T4_T5_)
        .other          _ZN2at6native27unrolled_elementwise_kernelIZZZNS0_49_GLOBAL__N__b919a28f_16_Normalization_cu_5c38458736batch_norm_elementwise_backward_evalERKNS_6TensorES5_S5_S5_ENKUlvE_clEvENKUlvE0_clEvEUlfffE_St5arrayIPcLm4EELi4E23TrivialOffsetCalculatorILi3EjESC_ILi1EjENS0_6memory15LoadWithoutCastENSF_16StoreWithoutCastEEEviT_T0_T2_T3_T4_T5_,@"STO_CUDA_ENTRY STV_DEFAULT"
_ZN2at6native27unrolled_elementwise_kernelIZZZNS0_49_GLOBAL__N__b919a28f_16_Normalization_cu_5c38458736batch_norm_elementwise_backward_evalERKNS_6TensorES5_S5_S5_ENKUlvE_clEvENKUlvE0_clEvEUlfffE_St5arrayIPcLm4EELi4E23TrivialOffsetCalculatorILi3EjESC_ILi1EjENS0_6memory15LoadWithoutCastENSF_16StoreWithoutCastEEEviT_T0_T2_T3_T4_T5_:
.text._ZN2at6native27unrolled_elementwise_kernelIZZZNS0_49_GLOBAL__N__b919a28f_16_Normalization_cu_5c38458736batch_norm_elementwise_backward_evalERKNS_6TensorES5_S5_S5_ENKUlvE_clEvENKUlvE0_clEvEUlfffE_St5arrayIPcLm4EELi4E23TrivialOffsetCalculatorILi3EjESC_ILi1EjENS0_6memory15LoadWithoutCastENSF_16StoreWithoutCastEEEviT_T0_T2_T3_T4_T5_:
        /* <DEDUP_REMOVED lines=9> */
[----:B------:R-:W-:Y:S01]  /*0090*/  @!P0 LEA R5, R2, R7, 0x9 ;  /* 0x0000000702058211 */ /* 0x000fe200078e48ff */
[----:B------:R-:W0:Y:S01]  /*00a0*/  @!P0 LDC.64 R28, c[0x0][0x220] ;  /* 0x00008800ff1c8b82 */ /* 0x000e220000000a00 */
[----:B------:R-:W-:-:S04]  /*00b0*/  @!P0 IADD3 R7, R7, 0x80, RZ ;  /* 0x0000008007078810 */ /* 0x000fc80007ffe0ff */
[----:B------:R-:W-:-:S03]  /*00c0*/  ISETP.GE.AND P1, PT, R7, R3, PT ;  /* 0x000000030700720c */ /* 0x000fc60003f26270 */
[----:B------:R-:W1:Y:S08]  /*00d0*/  @!P0 LDC.64 R18, c[0x0][0x228] ;  /* 0x00008a00ff128b82 */ /* 0x000e700000000a00 */
[----:B------:R-:W2:Y:S02]  /*00e0*/  @!P0 LDC.64 R20, c[0x0][0x230] ;  /* 0x00008c00ff148b82 */ /* 0x000ea40000000a00 */
[----:B------:R-:W-:-:S02]  /*00f0*/  @!P1 LEA R4, R2, R7, 0x9 ;  /* 0x0000000702049211 */ /* 0x000fc400078e48ff */
[----:B------:R-:W-:-:S04]  /*0100*/  @!P1 IADD3 R7, R7, 0x80, RZ ;  /* 0x0000008007079810 */ /* 0x000fc80007ffe0ff */
[----:B------:R-:W-:Y:S01]  /*0110*/  ISETP.GE.AND P3, PT, R7, R3, PT ;  /* 0x000000030700720c */ /* 0x000fe20003f66270 */
[----:B------:R-:W3:Y:S01]  /*0120*/  @!P1 LDC.64 R22, c[0x0][0x220] ;  /* 0x00008800ff169b82 */ /* 0x000ee20000000a00 */
[----:B0-----:R-:W-:Y:S01]  /*0130*/  @!P0 IMAD.WIDE.U32 R28, R5, 0x4, R28 ;  /* 0x00000004051c8825 */ /* 0x001fe200078e001c */
[----:B------:R-:W-:-:S04]  /*0140*/  HFMA2.MMA R25, -RZ, RZ, 0, 0 ;  /* 0x00000000ff197435 */ /* 0x000fc800000001ff */
[----:B------:R0:W4:Y:S02]  /*0150*/  @!P0 LDG.E R6, desc[UR4][R28.64] ;  /* 0x000000041c068981 */ /* 0x000124000c1e1900 */
[----:B------:R-:W0:Y:S01]  /*0160*/  @!P1 LDC.64 R12, c[0x0][0x230] ;  /* 0x00008c00ff0c9b82 */ /* 0x000e220000000a00 */
[----:B-1----:R-:W-:-:S05]  /*0170*/  @!P0 IMAD.WIDE.U32 R18, R5, 0x4, R18 ;  /* 0x0000000405128825 */ /* 0x002fca00078e0012 */
[----:B------:R-:W4:Y:S02]  /*0180*/  @!P0 LDG.E R25, desc[UR4][R18.64] ;  /* 0x0000000412198981 */ /* 0x000f24000c1e1900 */
[----:B------:R-:W1:Y:S01]  /*0190*/  @!P1 LDC.64 R8, c[0x0][0x228] ;  /* 0x00008a00ff089b82 */ /* 0x000e620000000a00 */
[----:B--2---:R-:W-:Y:S01]  /*01a0*/  @!P0 IMAD.WIDE.U32 R20, R5, 0x4, R20 ;  /* 0x0000000405148825 */ /* 0x004fe200078e0014 */
[----:B------:R-:W-:-:S06]  /*01b0*/  MOV R5, RZ ;  /* 0x000000ff00057202 */ /* 0x000fcc0000000f00 */
[----:B------:R-:W2:Y:S01]  /*01c0*/  @!P3 LDC.64 R10, c[0x0][0x220] ;  /* 0x00008800ff0abb82 */ /* 0x000ea20000000a00 */
[----:B------:R1:W4:Y:S07]  /*01d0*/  @!P0 LDG.E R5, desc[UR4][R20.64] ;  /* 0x0000000414058981 */ /* 0x00032e000c1e1900 */
[----:B------:R-:W2:Y:S08]  /*01e0*/  @!P3 LDC.64 R14, c[0x0][0x230] ;  /* 0x00008c00ff0ebb82 */ /* 0x000eb00000000a00 */
[----:B------:R-:W2:Y:S01]  /*01f0*/  @!P3 LDC.64 R16, c[0x0][0x228] ;  /* 0x00008a00ff10bb82 */ /* 0x000ea20000000a00 */
[----:B---3--:R-:W-:Y:S01]  /*0200*/  @!P1 IMAD.WIDE.U32 R22, R4, 0x4, R22 ;  /* 0x0000000404169825 */ /* 0x008fe200078e0016 */
[----:B------:R-:W-:Y:S01]  /*0210*/  HFMA2.MMA R0, -RZ, RZ, 0, 0 ;  /* 0x00000000ff007435 */ /* 0x000fe200000001ff */
[----:B------:R-:W-:-:S02]  /*0220*/  @!P3 LEA R27, R2, R7, 0x9 ;  /* 0x00000007021bb211 */ /* 0x000fc400078e48ff */
[----:B0-----:R-:W-:-:S04]  /*0230*/  @!P1 IMAD.WIDE.U32 R12, R4, 0x4, R12 ;  /* 0x00000004040c9825 */ /* 0x001fc800078e000c */
[----:B-1----:R-:W-:Y:S01]  /*0240*/  @!P1 IMAD.WIDE.U32 R8, R4, 0x4, R8 ;  /* 0x0000000404089825 */ /* 0x002fe200078e0008 */
[----:B------:R-:W-:Y:S01]  /*0250*/  HFMA2.MMA R4, -RZ, RZ, 0, 0 ;  /* 0x00000000ff047435 */ /* 0x000fe200000001ff */
[----:B------:R-:W-:Y:S02]  /*0260*/  MOV R26, RZ ;  /* 0x000000ff001a7202 */ /* 0x000fe40000000f00 */
[----:B------:R-:W-:Y:S01]  /*0270*/  IMAD.MOV.U32 R29, RZ, RZ, RZ ;  /* 0x000000ffff1d7224 */ /* 0x000fe200078e00ff */
[----:B------:R-:W-:Y:S01]  /*0280*/  CS2R R20, SRZ ;  /* 0x0000000000147805 */ /* 0x000fe2000001ff00 */
[C---:B--2---:R-:W-:Y:S01]  /*0290*/  @!P3 IMAD.WIDE.U32 R10, R27.reuse, 0x4, R10 ;  /* 0x000000041b0ab825 */ /* 0x044fe200078e000a */
[----:B------:R-:W2:Y:S03]  /*02a0*/  @!P1 LDG.E R0, desc[UR4][R22.64] ;  /* 0x0000000416009981 */ /* 0x000ea6000c1e1900 */
[C---:B------:R-:W-:Y:S01]  /*02b0*/  @!P3 IMAD.WIDE.U32 R14, R27.reuse, 0x4, R14 ;  /* 0x000000041b0eb825 */ /* 0x040fe200078e000e */
[----:B------:R-:W2:Y:S03]  /*02c0*/  @!P1 LDG.E R29, desc[UR4][R12.64] ;  /* 0x000000040c1d9981 */ /* 0x000ea6000c1e1900 */
[----:B------:R-:W-:Y:S01]  /*02d0*/  @!P3 IMAD.WIDE.U32 R16, R27, 0x4, R16 ;  /* 0x000000041b10b825 */ /* 0x000fe200078e0010 */
[----:B------:R-:W3:Y:S04]  /*02e0*/  @!P3 LDG.E R26, desc[UR4][R10.64] ;  /* 0x000000040a1ab981 */ /* 0x000ee8000c1e1900 */
[----:B------:R-:W3:Y:S04]  /*02f0*/  @!P3 LDG.E R4, desc[UR4][R14.64] ;  /* 0x000000040e04b981 */ /* 0x000ee8000c1e1900 */
[----:B------:R0:W3:Y:S04]  /*0300*/  @!P1 LDG.E R21, desc[UR4][R8.64] ;  /* 0x0000000408159981 */ /* 0x0000e8000c1e1900 */
[----:B------:R1:W3:Y:S01]  /*0310*/  @!P3 LDG.E R20, desc[UR4][R16.64] ;  /* 0x000000041014b981 */ /* 0x0002e2000c1e1900 */
[----:B------:R-:W-:-:S04]  /*0320*/  @!P3 IADD3 R7, R7, 0x80, RZ ;  /* 0x000000800707b810 */ /* 0x000fc80007ffe0ff */
[----:B------:R-:W-:Y:S01]  /*0330*/  ISETP.GE.AND P2, PT, R7, R3, PT ;  /* 0x000000030700720c */ /* 0x000fe20003f46270 */
[----:B0-----:R-:W0:-:S12]  /*0340*/  @!P0 LDC.64 R8, c[0x0][0x218] ;  /* 0x00008600ff088b82 */ /* 0x001e180000000a00 */
[----:B------:R-:W0:Y:S08]  /*0350*/  @!P2 LDC.64 R18, c[0x0][0x220] ;  /* 0x00008800ff12ab82 */ /* 0x000e300000000a00 */
[----:B------:R-:W0:Y:S08]  /*0360*/  @!P2 LDC.64 R12, c[0x0][0x230] ;  /* 0x00008c00ff0cab82 */ /* 0x000e300000000a00 */
[----:B------:R-:W0:Y:S01]  /*0370*/  @!P2 LDC.64 R10, c[0x0][0x228] ;  /* 0x00008a00ff0aab82 */ /* 0x000e220000000a00 */
[----:B-1----:R-:W-:-:S02]  /*0380*/  IADD3 R17, R24, 0x80, RZ ;  /* 0x0000008018117810 */ /* 0x002fc40007ffe0ff */
[-C--:B------:R-:W-:Y:S02]  /*0390*/  MOV R16, R24.reuse ;  /* 0x0000001800107202 */ /* 0x080fe40000000f00 */
[C---:B------:R-:W-:Y:S02]  /*03a0*/  @!P2 LEA R23, R2.reuse, R7, 0x9 ;  /* 0x000000070217a211 */ /* 0x040fe400078e48ff */
[----:B------:R-:W-:Y:S02]  /*03b0*/  @!P0 MOV R16, R17 ;  /* 0x0000001100108202 */ /* 0x000fe40000000f00 */
[----:B------:R-:W-:Y:S01]  /*03c0*/  @!P0 LEA R17, R2, R24, 0x9 ;  /* 0x0000001802118211 */ /* 0x000fe200078e48ff */
[----:B------:R-:W-:Y:S01]  /*03d0*/  IMAD.MOV.U32 R7, RZ, RZ, RZ ;  /* 0x000000ffff077224 */ /* 0x000fe200078e00ff */
[----:B------:R-:W-:Y:S01]  /*03e0*/  CS2R R14, SRZ ;  /* 0x00000000000e7805 */ /* 0x000fe2000001ff00 */
[----:B0-----:R-:W-:-:S04]  /*03f0*/  @!P2 IMAD.WIDE.U32 R18, R23, 0x4, R18 ;  /* 0x000000041712a825 */ /* 0x001fc800078e0012 */
[----:B------:R-:W-:Y:S01]  /*0400*/  @!P2 IMAD.WIDE.U32 R12, R23, 0x4, R12 ;  /* 0x00000004170ca825 */ /* 0x000fe200078e000c */
[----:B------:R-:W5:Y:S03]  /*0410*/  @!P2 LDG.E R7, desc[UR4][R18.64] ;  /* 0x000000041207a981 */ /* 0x000f66000c1e1900 */
[----:B------:R-:W-:Y:S01]  /*0420*/  @!P0 IMAD.WIDE.U32 R8, R17, 0x4, R8 ;  /* 0x0000000411088825 */ /* 0x000fe200078e0008 */
[----:B------:R-:W5:Y:S03]  /*0430*/  @!P2 LDG.E R14, desc[UR4][R12.64] ;  /* 0x000000040c0ea981 */ /* 0x000f66000c1e1900 */
[----:B------:R-:W-:-:S05]  /*0440*/  @!P2 IMAD.WIDE.U32 R10, R23, 0x4, R10 ;  /* 0x00000004170aa825 */ /* 0x000fca00078e000a */
[----:B------:R0:W5:Y:S01]  /*0450*/  @!P2 LDG.E R15, desc[UR4][R10.64] ;  /* 0x000000040a0fa981 */ /* 0x000162000c1e1900 */
[----:B------:R-:W-:Y:S01]  /*0460*/  ISETP.GE.AND P1, PT, R16, R3, PT ;  /* 0x000000031000720c */ /* 0x000fe20003f26270 */
[----:B------:R-:W-:Y:S01]  /*0470*/  BSSY B0, `(.L_x_12132) ;  /* 0x0000013000007945 */ /* 0x000fe20003800000 */
[----:B----4-:R-:W-:-:S04]  /*0480*/  FMUL.FTZ R6, R5, R6 ;  /* 0x0000000605067220 */ /* 0x010fc80000410000 */
[----:B------:R-:W-:-:S05]  /*0490*/  FMUL.FTZ R25, R6, R25 ;  /* 0x0000001906197220 */ /* 0x000fca0000410000 */
[----:B------:R1:W-:Y:S01]  /*04a0*/  @!P0 STG.E desc[UR4][R8.64], R25 ;  /* 0x0000001908008986 */ /* 0x0003e2000c101904 */
[----:B--2---:R-:W-:Y:S01]  /*04b0*/  FMUL.FTZ R0, R29, R0 ;  /* 0x000000001d007220 */ /* 0x004fe20000410000 */
[----:B---3--:R-:W-:-:S03]  /*04c0*/  FMUL.FTZ R5, R4, R26 ;  /* 0x0000001a04057220 */ /* 0x008fc60000410000 */
[----:B------:R-:W-:Y:S01]  /*04d0*/  FMUL.FTZ R21, R0, R21 ;  /* 0x0000001500157220 */ /* 0x000fe20000410000 */
[----:B0-----:R-:W-:Y:S01]  /*04e0*/  FMUL.FTZ R11, R5, R20 ;  /* 0x00000014050b7220 */ /* 0x001fe20000410000 */
[----:B-1----:R-:W-:Y:S06]  /*04f0*/  @P1 BRA `(.L_x_12133) ;  /* 0x0000000000281947 */ /* 0x002fec0003800000 */
[----:B------:R-:W0:Y:S01]  /*0500*/  LDC.64 R8, c[0x0][0x218] ;  /* 0x00008600ff087b82 */ /* 0x000e220000000a00 */
[----:B------:R-:W-:Y:S01]  /*0510*/  IMAD R5, R2, 0x200, R16 ;  /* 0x0000020002057824 */ /* 0x000fe200078e0210 */
[----:B------:R-:W-:-:S04]  /*0520*/  IADD3 R16, R16, 0x80, RZ ;  /* 0x0000008010107810 */ /* 0x000fc80007ffe0ff */
[----:B------:R-:W-:-:S13]  /*0530*/  ISETP.GE.AND P0, PT, R16, R3, PT ;  /* 0x000000031000720c */ /* 0x000fda0003f06270 */
[----:B------:R-:W-:Y:S02]  /*0540*/  @!P0 LEA R13, R2, R16, 0x9 ;  /* 0x00000010020d8211 */ /* 0x000fe400078e48ff */
[----:B------:R-:W-:Y:S01]  /*0550*/  @!P0 IADD3 R16, R16, 0x80, RZ ;  /* 0x0000008010108810 */ /* 0x000fe20007ffe0ff */
[----:B0-----:R-:W-:-:S04]  /*0560*/  IMAD.WIDE.U32 R4, R5, 0x4, R8 ;  /* 0x0000000405047825 */ /* 0x001fc800078e0008 */
[----:B------:R-:W-:Y:S01]  /*0570*/  @!P0 IMAD.WIDE.U32 R8, R13, 0x4, R8 ;  /* 0x000000040d088825 */ /* 0x000fe200078e0008 */
[----:B------:R0:W-:Y:S04]  /*0580*/  STG.E desc[UR4][R4.64], R21 ;  /* 0x0000001504007986 */ /* 0x0001e8000c101904 */
[----:B------:R0:W-:Y:S02]  /*0590*/  @!P0 STG.E desc[UR4][R8.64], R11 ;  /* 0x0000000b08008986 */ /* 0x0001e4000c101904 */
.L_x_12133:
[----:B------:R-:W-:Y:S05]  /*05a0*/  BSYNC B0 ;  /* 0x0000000000007941 */ /* 0x000fea0003800000 */
.L_x_12132:
[----:B------:R-:W-:-:S13]  /*05b0*/  ISETP.GE.AND P0, PT, R16, R3, PT ;  /* 0x000000031000720c */ /* 0x000fda0003f06270 */
[----:B------:R-:W-:Y:S05]  /*05c0*/  @P0 EXIT ;  /* 0x000000000000094d */ /* 0x000fea0003800000 */
[----:B0-----:R-:W0:Y:S01]  /*05d0*/  LDC.64 R4, c[0x0][0x218] ;  /* 0x00008600ff047b82 */ /* 0x001e220000000a00 */
[----:B------:R-:W-:Y:S01]  /*05e0*/  LEA R3, R2, R16, 0x9 ;  /* 0x0000001002037211 */ /* 0x000fe200078e48ff */
[----:B-----5:R-:W-:-:S04]  /*05f0*/  FMUL.FTZ R14, R14, R7 ;  /* 0x000000070e0e7220 */ /* 0x020fc80000410000 */
[----:B------:R-:W-:Y:S01]  /*0600*/  FMUL.FTZ R15, R14, R15 ;  /* 0x0000000f0e0f7220 */ /* 0x000fe20000410000 */
[----:B0-----:R-:W-:-:S05]  /*0610*/  IMAD.WIDE.U32 R2, R3, 0x4, R4 ;  /* 0x0000000403027825 */ /* 0x001fca00078e0004 */
[----:B------:R-:W-:Y:S01]  /*0620*/  STG.E desc[UR4][R2.64], R15 ;  /* 0x0000000f02007986 */ /* 0x000fe2000c101904 */
[----:B------:R-:W-:Y:S05]  /*0630*/  EXIT ;  /* 0x000000000000794d */ /* 0x000fea0003800000 */
.L_x_12134:
        /* <DEDUP_REMOVED lines=12> */
.L_x_28407:


//--------------------- .text._ZN2at6native29vectorized_elementwise_kernelILi2EZZZNS0_49_GLOBAL__N__b919a28f_16_Normalization_cu_5c38458736batch_norm_elementwise_backward_evalERKNS_6TensorES5_S5_S5_ENKUlvE_clEvENKUlvE0_clEvEUlfffE_St5arrayIPcLm4EEEEviT0_T1_ --------------------------
	.section	.text._ZN2at6native29vectorized_elementwise_kernelILi2EZZZNS0_49_GLOBAL__N__b919a28f_16_Normalization_cu_5c38458736batch_norm_elementwise_backward_evalERKNS_6TensorES5_S5_S5_ENKUlvE_clEvENKUlvE0_clEvEUlfffE_St5arrayIPcLm4EEEEviT0_T1_,"ax",@progbits
	.align	128
        .global         _ZN2at6native29vectorized_elementwise_kernelILi2EZZZNS0_49_GLOBAL__N__b919a28f_16_Normalization_cu_5c38458736batch_norm_elementwise_backward_evalERKNS_6TensorES5_S5_S5_ENKUlvE_clEvENKUlvE0_clEvEUlfffE_St5arrayIPcLm4EEEEviT0_T1_
        .type           _ZN2at6native29vectorized_elementwise_kernelILi2EZZZNS0_49_GLOBAL__N__b919a28f_16_Normalization_cu_5c38458736batch_norm_elementwise_backward_evalERKNS_6TensorES5_S5_S5_ENKUlvE_clEvENKUlvE0_clEvEUlfffE_St5arrayIPcLm4EEEEviT0_T1_,@function
        .size           _ZN2at6native29vectorized_elementwise_kernelILi2EZZZNS0_49_GLOBAL__N__b919a28f_16_Normalization_cu_5c38458736batch_norm_elementwise_backward_evalERKNS_6TensorES5_S5_S5_ENKUlvE_clEvENKUlvE0_clEvEUlfffE_St5arrayIPcLm4EEEEviT0_T1_,(.L_x_28408 - _ZN2at6native29vectorized_elementwise_kernelILi2EZZZNS0_49_GLOBAL__N__b919a28f_16_Normalization_cu_5c38458736batch_norm_elementwise_backward_evalERKNS_6TensorES5_S5_S5_ENKUlvE_clEvENKUlvE0_clEvEUlfffE_St5arrayIPcLm4EEEEviT0_T1_)
        .other          _ZN2at6native29vectorized_elementwise_kernelILi2EZZZNS0_49_GLOBAL__N__b919a28f_16_Normalization_cu_5c38458736batch_norm_elementwise_backward_evalERKNS_6TensorES5_S5_S5_ENKUlvE_clEvENKUlvE0_clEvEUlfffE_St5arrayIPcLm4EEEEviT0_T1_,@"STO_CUDA_ENTRY STV_DEFAULT"
_ZN2at6native29vectorized_elementwise_kernelILi2EZZZNS0_49_GLOBAL__N__b919a28f_16_Normalization_cu_5c38458736batch_norm_elementwise_backward_evalERKNS_6TensorES5_S5_S5_ENKUlvE_clEvENKUlvE0_clEvEUlfffE_St5arrayIPcLm4EEEEviT0_T1_:
.text._ZN2at6native29vectorized_elementwise_kernelILi2EZZZNS0_49_GLOBAL__N__b919a28f_16_Normalization_cu_5c38458736batch_norm_elementwise_backward_evalERKNS_6TensorES5_S5_S5_ENKUlvE_clEvENKUlvE0_clEvEUlfffE_St5arrayIPcLm4EEEEviT0_T1_:
        /* <DEDUP_REMOVED lines=14> */
[C---:B--2---:R-:W-:Y:S01]  /*00e0*/  IMAD.WIDE R4, R0.reuse, 0x4, R4 ;  /* 0x0000000400047825 */ /* 0x044fe200078e0204 */
[----:B------:R-:W2:Y:S03]  /*00f0*/  LDG.E.64 R22, desc[UR4][R30.64] ;  /* 0x000000041e167981 */ /* 0x000ea6000c1e1b00 */
[----:B---3--:R-:W-:Y:S01]  /*0100*/  IMAD.WIDE R28, R0, 0x4, R28 ;  /* 0x00000004001c7825 */ /* 0x008fe200078e021c */
[----:B------:R-:W3:Y:S03]  /*0110*/  LDG.E.64 R18, desc[UR4][R30.64+0x400] ;  /* 0x000400041e127981 */ /* 0x000ee6000c1e1b00 */
[C---:B------:R-:W-:Y:S01]  /*0120*/  IMAD.WIDE.U32 R32, R26.reuse, 0x8, R4 ;  /* 0x000000081a207825 */ /* 0x040fe200078e0004 */
[----:B------:R-:W4:Y:S04]  /*0130*/  LDG.E.64 R16, desc[UR4][R30.64+0x800] ;  /* 0x000800041e107981 */ /* 0x000f28000c1e1b00 */
[----:B------:R-:W2:Y:S01]  /*0140*/  LDG.E.64 R24, desc[UR4][R32.64] ;  /* 0x0000000420187981 */ /* 0x000ea2000c1e1b00 */
[----:B------:R-:W-:-:S03]  /*0150*/  IMAD.WIDE.U32 R28, R26, 0x8, R28 ;  /* 0x000000081a1c7825 */ /* 0x000fc600078e001c */
[----:B------:R-:W3:Y:S04]  /*0160*/  LDG.E.64 R20, desc[UR4][R32.64+0x400] ;  /* 0x0004000420147981 */ /* 0x000ee8000c1e1b00 */
[----:B------:R-:W4:Y:S04]  /*0170*/  LDG.E.64 R4, desc[UR4][R32.64+0x800] ;  /* 0x0008000420047981 */ /* 0x000f28000c1e1b00 */
[----:B------:R-:W5:Y:S04]  /*0180*/  LDG.E.64 R14, desc[UR4][R30.64+0xc00] ;  /* 0x000c00041e0e7981 */ /* 0x000f68000c1e1b00 */
[----:B------:R-:W5:Y:S04]  /*0190*/  LDG.E.64 R2, desc[UR4][R32.64+0xc00] ;  /* 0x000c000420027981 */ /* 0x000f68000c1e1b00 */
[----:B------:R-:W5:Y:S04]  /*01a0*/  LDG.E.64 R12, desc[UR4][R28.64] ;  /* 0x000000041c0c7981 */ /* 0x000f68000c1e1b00 */
[----:B------:R-:W5:Y:S04]  /*01b0*/  LDG.E.64 R10, desc[UR4][R28.64+0x400] ;  /* 0x000400041c0a7981 */ /* 0x000f68000c1e1b00 */
[----:B------:R-:W5:Y:S04]  /*01c0*/  LDG.E.64 R8, desc[UR4][R28.64+0x800] ;  /* 0x000800041c087981 */ /* 0x000f68000c1e1b00 */
[----:B------:R-:W5:Y:S01]  /*01d0*/  LDG.E.64 R6, desc[UR4][R28.64+0xc00] ;  /* 0x000c00041c067981 */ /* 0x000f62000c1e1b00 */
[----:B--2---:R-:W-:Y:S01]  /*01e0*/  FMUL.FTZ R27, R22, R24 ;  /* 0x00000018161b7220 */ /* 0x004fe20000410000 */
[----:B------:R-:W-:-:S02]  /*01f0*/  FMUL.FTZ R24, R23, R25 ;  /* 0x0000001917187220 */ /* 0x000fc40000410000 */
[----:B------:R-:W0:Y:S01]  /*0200*/  LDC.64 R22, c[0x0][0x218] ;  /* 0x00008600ff167b82 */ /* 0x000e220000000a00 */
[----:B---3--:R-:W-:Y:S01]  /*0210*/  FMUL.FTZ R25, R18, R20 ;  /* 0x0000001412197220 */ /* 0x008fe20000410000 */
[----:B------:R-:W-:Y:S01]  /*0220*/  FMUL.FTZ R18, R19, R21 ;  /* 0x0000001513127220 */ /* 0x000fe20000410000 */
[----:B----4-:R-:W-:Y:S01]  /*0230*/  FMUL.FTZ R19, R16, R4 ;  /* 0x0000000410137220 */ /* 0x010fe20000410000 */
[----:B------:R-:W-:Y:S01]  /*0240*/  FMUL.FTZ R4, R17, R5 ;  /* 0x0000000511047220 */ /* 0x000fe20000410000 */
[----:B-----5:R-:W-:Y:S01]  /*0250*/  FMUL.FTZ R5, R14, R2 ;  /* 0x000000020e057220 */ /* 0x020fe20000410000 */
[----:B------:R-:W-:Y:S01]  /*0260*/  FMUL.FTZ R13, R13, R24 ;  /* 0x000000180d0d7220 */ /* 0x000fe20000410000 */
[----:B------:R-:W-:Y:S01]  /*0270*/  FMUL.FTZ R12, R12, R27 ;  /* 0x0000001b0c0c7220 */ /* 0x000fe20000410000 */
[----:B0-----:R-:W-:-:S04]  /*0280*/  IMAD.WIDE.U32 R22, R0, 0x4, R22 ;  /* 0x0000000400167825 */ /* 0x001fc800078e0016 */
[----:B------:R-:W-:Y:S01]  /*0290*/  FMUL.FTZ R0, R15, R3 ;  /* 0x000000030f007220 */ /* 0x000fe20000410000 */
[----:B------:R-:W-:Y:S01]  /*02a0*/  FMUL.FTZ R11, R11, R18 ;  /* 0x000000120b0b7220 */ /* 0x000fe20000410000 */
[----:B------:R-:W-:Y:S01]  /*02b0*/  FMUL.FTZ R10, R10, R25 ;  /* 0x000000190a0a7220 */ /* 0x000fe20000410000 */
[----:B------:R-:W-:Y:S01]  /*02c0*/  FMUL.FTZ R9, R9, R4 ;  /* 0x0000000409097220 */ /* 0x000fe20000410000 */
[----:B------:R-:W-:Y:S01]  /*02d0*/  FMUL.FTZ R8, R8, R19 ;  /* 0x0000001308087220 */ /* 0x000fe20000410000 */
[----:B------:R-:W-:-:S04]  /*02e0*/  IMAD.WIDE R22, R26, 0x8, R22 ;  /* 0x000000081a167825 */ /* 0x000fc800078e0216 */
[----:B------:R-:W-:Y:S01]  /*02f0*/  FMUL.FTZ R7, R7, R0 ;  /* 0x0000000007077220 */ /* 0x000fe20000410000 */
[----:B------:R-:W-:Y:S01]  /*0300*/  FMUL.FTZ R6, R6, R5 ;  /* 0x0000000506067220 */ /* 0x000fe20000410000 */
[----:B------:R-:W-:Y:S04]  /*0310*/  STG.E.64 desc[UR4][R22.64], R12 ;  /* 0x0000000c16007986 */ /* 0x000fe8000c101b04 */
[----:B------:R-:W-:Y:S04]  /*0320*/  STG.E.64 desc[UR4][R22.64+0x400], R10 ;  /* 0x0004000a16007986 */ /* 0x000fe8000c101b04 */
[----:B------:R-:W-:Y:S04]  /*0330*/  STG.E.64 desc[UR4][R22.64+0x800], R8 ;  /* 0x0008000816007986 */ /* 0x000fe8000c101b04 */
[----:B------:R-:W-:Y:S01]  /*0340*/  STG.E.64 desc[UR4][R22.64+0xc00], R6 ;  /* 0x000c000616007986 */ /* 0x000fe2000c101b04 */
[----:B------:R-:W-:Y:S05]  /*0350*/  EXIT ;  /* 0x000000000000794d */ /* 0x000fea0003800000 */
.L_x_12135:
[----:B------:R-:W0:Y:S01]  /*0360*/  S2R R11, SR_TID.X ;  /* 0x00000000000b7919 */ /* 0x000e220000002100 */
[----:B------:R-:W-:Y:S02]  /*0370*/  CS2R R8, SRZ ;  /* 0x0000000000087805 */ /* 0x000fe4000001ff00 */
[----:B------:R-:W-:Y:S02]  /*0380*/  CS2R R12, SRZ ;  /* 0x00000000000c7805 */ /* 0x000fe4000001ff00 */
[----:B0-----:R-:W-:-:S13]  /*0390*/  ISETP.GE.AND P0, PT, R11, R2, PT ;  /* 0x000000020b00720c */ /* 0x001fda0003f06270 */
[----:B------:R-:W0:Y:S01]  /*03a0*/  @!P0 LDC.64 R4, c[0x0][0x220] ;  /* 0x00008800ff048b82 */ /* 0x000e220000000a00 */
[----:B------:R-:W-:-:S07]  /*03b0*/  @!P0 IADD3 R3, R0, R11, RZ ;  /* 0x0000000b00038210 */ /* 0x000fce0007ffe0ff */
[----:B------:R-:W1:Y:S08]  /*03c0*/  @!P0 LDC.64 R6, c[0x0][0x230] ;  /* 0x00008c00ff068b82 */ /* 0x000e700000000a00 */
[----:B------:R-:W2:Y:S01]  /*03d0*/  @!P0 LDC.64 R14, c[0x0][0x228] ;  /* 0x00008a00ff0e8b82 */ /* 0x000ea20000000a00 */
[----:B0-----:R-:W-:-:S05]  /*03e0*/  @!P0 IMAD.WIDE.U32 R4, R3, 0x4, R4 ;  /* 0x0000000403048825 */ /* 0x001fca00078e0004 */
[----:B------:R-:W3:Y:S01]  /*03f0*/  @!P0 LDG.E R8, desc[UR4][R4.64] ;  /* 0x0000000404088981 */ /* 0x000ee2000c1e1900 */
[----:B-1----:R-:W-:-:S05]  /*0400*/  @!P0 IMAD.WIDE.U32 R6, R3, 0x4, R6 ;  /* 0x0000000403068825 */ /* 0x002fca00078e0006 */
[----:B------:R0:W3:Y:S01]  /*0410*/  @!P0 LDG.E R13, desc[UR4][R6.64] ;  /* 0x00000004060d8981 */ /* 0x0000e2000c1e1900 */
[----:B------:R-:W-:Y:S01]  /*0420*/  CS2R R24, SRZ ;  /* 0x0000000000187805 */ /* 0x000fe2000001ff00 */
[----:B--2---:R-:W-:-:S05]  /*0430*/  @!P0 IMAD.WIDE.U32 R14, R3, 0x4, R14 ;  /* 0x00000004030e8825 */ /* 0x004fca00078e000e */
[----:B------:R1:W2:Y:S01]  /*0440*/  @!P0 LDG.E R25, desc[UR4][R14.64] ;  /* 0x000000040e198981 */ /* 0x0002a2000c1e1900 */
[----:B------:R-:W-:-:S04]  /*0450*/  @!P0 IADD3 R11, R11, 0x80, RZ ;  /* 0x000000800b0b8810 */ /* 0x000fc80007ffe0ff */
[----:B------:R-:W-:-:S13]  /*0460*/  ISETP.GE.AND P3, PT, R11, R2, PT ;  /* 0x000000020b00720c */ /* 0x000fda0003f66270 */
[----:B------:R-:W-:Y:S01]  /*0470*/  @!P3 IADD3 R3, R0, R11, RZ ;  /* 0x0000000b0003b210 */ /* 0x000fe20007ffe0ff */
[----:B------:R-:W4:Y:S01]  /*0480*/  @!P3 LDC.64 R32, c[0x0][0x220] ;  /* 0x00008800ff20bb82 */ /* 0x000f220000000a00 */
[----:B------:R-:W-:-:S04]  /*0490*/  @!P3 IADD3 R11, R11, 0x80, RZ ;  /* 0x000000800b0bb810 */ /* 0x000fc80007ffe0ff */
[----:B------:R-:W-:-:S03]  /*04a0*/  ISETP.GE.AND P4, PT, R11, R2, PT ;  /* 0x000000020b00720c */ /* 0x000fc60003f86270 */
[----:B------:R-:W5:Y:S08]  /*04b0*/  @!P3 LDC.64 R30, c[0x0][0x228] ;  /* 0x00008a00ff1ebb82 */ /* 0x000f700000000a00 */
[----:B------:R-:W1:Y:S02]  /*04c0*/  @!P3 LDC.64 R20, c[0x0][0x230] ;  /* 0x00008c00ff14bb82 */ /* 0x000e640000000a00 */
[----:B0-----:R-:W-:-:S02]  /*04d0*/  @!P4 IADD3 R7, R0, R11, RZ ;  /* 0x0000000b0007c210 */ /* 0x001fc40007ffe0ff */
[----:B------:R-:W-:-:S04]  /*04e0*/  @!P4 IADD3 R11, R11, 0x80, RZ ;  /* 0x000000800b0bc810 */ /* 0x000fc80007ffe0ff */
[----:B------:R-:W-:Y:S01]  /*04f0*/  ISETP.GE.AND P2, PT, R11, R2, PT ;  /* 0x000000020b00720c */ /* 0x000fe20003f46270 */
[----:B------:R-:W0:Y:S08]  /*0500*/  @!P4 LDC.64 R28, c[0x0][0x220] ;  /* 0x00008800ff1ccb82 */ /* 0x000e300000000a00 */
[----:B------:R-:W0:Y:S08]  /*0510*/  @!P4 LDC.64 R26, c[0x0][0x228] ;  /* 0x00008a00ff1acb82 */ /* 0x000e300000000a00 */
[----:B------:R-:W0:Y:S01]  /*0520*/  @!P4 LDC.64 R18, c[0x0][0x230] ;  /* 0x00008c00ff12cb82 */ /* 0x000e220000000a00 */
[----:B------:R-:W-:-:S02]  /*0530*/  @!P2 IADD3 R5, R0, R11, RZ ;  /* 0x0000000b0005a210 */ /* 0x000fc40007ffe0ff */
[----:B------:R-:W-:-:S04]  /*0540*/  @!P2 IADD3 R11, R11, 0x80, RZ ;  /* 0x000000800b0ba810 */ /* 0x000fc80007ffe0ff */
[----:B------:R-:W-:Y:S01]  /*0550*/  ISETP.GE.AND P1, PT, R11, R2, PT ;  /* 0x000000020b00720c */ /* 0x000fe20003f26270 */
[----:B------:R-:W0:Y:S01]  /*0560*/  @!P2 LDC.64 R16, c[0x0][0x220] ;  /* 0x00008800ff10ab82 */ /* 0x000e220000000a00 */
[----:B----4-:R-:W-:-:S04]  /*0570*/  @!P3 IMAD.WIDE.U32 R32, R3, 0x4, R32 ;  /* 0x000000040320b825 */ /* 0x010fc800078e0020 */
[C---:B-----5:R-:W-:Y:S01]  /*0580*/  @!P3 IMAD.WIDE.U32 R30, R3.reuse, 0x4, R30 ;  /* 0x00000004031eb825 */ /* 0x060fe200078e001e */
[----:B-1----:R-:W-:Y:S02]  /*0590*/  MOV R14, RZ ;  /* 0x000000ff000e7202 */ /* 0x002fe40000000f00 */
[----:B------:R-:W1:Y:S01]  /*05a0*/  @!P2 LDC.64 R36, c[0x0][0x228] ;  /* 0x00008a00ff24ab82 */ /* 0x000e620000000a00 */
[----:B------:R-:W-:Y:S01]  /*05b0*/  @!P3 IMAD.WIDE.U32 R20, R3, 0x4, R20 ;  /* 0x000000040314b825 */ /* 0x000fe200078e0014 */
[----:B------:R-:W-:Y:S01]  /*05c0*/  HFMA2.MMA R3, -RZ, RZ, 0, 0 ;  /* 0x00000000ff037435 */ /* 0x000fe200000001ff */
[----:B------:R-:W4:Y:S02]  /*05d0*/  @!P3 LDG.E R24, desc[UR4][R30.64] ;  /* 0x000000041e18b981 */ /* 0x000f24000c1e1900 */
[C---:B0-----:R-:W-:Y:S01]  /*05e0*/  @!P4 IMAD.WIDE.U32 R28, R7.reuse, 0x4, R28 ;  /* 0x00000004071cc825 */ /* 0x041fe200078e001c */
[----:B------:R-:W-:Y:S01]  /*05f0*/  CS2R R22, SRZ ;  /* 0x0000000000167805 */ /* 0x000fe2000001ff00 */
[----:B------:R0:W5:Y:S01]  /*0600*/  @!P3 LDG.E R14, desc[UR4][R20.64] ;  /* 0x00000004140eb981 */ /* 0x000162000c1e1900 */
[----:B------:R-:W1:Y:S01]  /*0610*/  @!P2 LDC.64 R34, c[0x0][0x230] ;  /* 0x00008c00ff22ab82 */ /* 0x000e620000000a00 */
[----:B------:R-:W-:-:S03]  /*0620*/  @!P4 IMAD.WIDE.U32 R26, R7, 0x4, R26 ;  /* 0x00000004071ac825 */ /* 0x000fc600078e001a */
[----:B------:R0:W5:Y:S01]  /*0630*/  @!P3 LDG.E R3, desc[UR4][R32.64] ;  /* 0x000000042003b981 */ /* 0x000162000c1e1900 */
[----:B------:R-:W-:Y:S01]  /*0640*/  @!P4 IMAD.WIDE.U32 R18, R7, 0x4, R18 ;  /* 0x000000040712c825 */ /* 0x000fe200078e0012 */
[----:B------:R-:W-:Y:S02]  /*0650*/  @!P1 IADD3 R7, R0, R11, RZ ;  /* 0x0000000b00079210 */ /* 0x000fe40007ffe0ff */
[----:B------:R-:W-:Y:S01]  /*0660*/  @!P1 IADD3 R11, R11, 0x80, RZ ;  /* 0x000000800b0b9810 */ /* 0x000fe20007ffe0ff */
[----:B------:R0:W4:Y:S01]  /*0670*/  @!P4 LDG.E R22, desc[UR4][R28.64] ;  /* 0x000000041c16c981 */ /* 0x000122000c1e1900 */
[----:B------:R-:W-:Y:S01]  /*0680*/  @!P2 IMAD.WIDE.U32 R16, R5, 0x4, R16 ;  /* 0x000000040510a825 */ /* 0x000fe200078e0010 */
[----:B------:R-:W-:Y:S01]  /*0690*/  HFMA2.MMA R4, -RZ, RZ, 0, 0 ;  /* 0x00000000ff047435 */ /* 0x000fe200000001ff */
[----:B------:R-:W-:Y:S02]  /*06a0*/  ISETP.GE.AND P3, PT, R11, R2, PT ;  /* 0x000000020b00720c */ /* 0x000fe40003f66270 */
[----:B0-----:R-:W-:Y:S01]  /*06b0*/  CS2R R20, SRZ ;  /* 0x0000000000147805 */ /* 0x001fe2000001ff00 */
[----:B------:R-:W0:Y:S01]  /*06c0*/  @!P1 LDC.64 R32, c[0x0][0x220] ;  /* 0x00008800ff209b82 */ /* 0x000e220000000a00 */
[----:B------:R-:W4:Y:S04]  /*06d0*/  @!P4 LDG.E R23, desc[UR4][R18.64] ;  /* 0x000000041217c981 */ /* 0x000f28000c1e1900 */
[----:B------:R1:W4:Y:S03]  /*06e0*/  @!P2 LDG.E R20, desc[UR4][R16.64] ;  /* 0x000000041014a981 */ /* 0x000326000c1e1900 */
[----:B------:R-:W0:Y:S01]  /*06f0*/  @!P1 LDC.64 R28, c[0x0][0x230] ;  /* 0x00008c00ff1c9b82 */ /* 0x000e220000000a00 */
[----:B------:R1:W4:Y:S07]  /*0700*/  @!P4 LDG.E R4, desc[UR4][R26.64] ;  /* 0x000000041a04c981 */ /* 0x00032e000c1e1900 */
[----:B-1----:R-:W1:Y:S01]  /*0710*/  @!P3 LDC.64 R16, c[0x0][0x220] ;  /* 0x00008800ff10bb82 */ /* 0x002e620000000a00 */
[----:B------:R-:W-:Y:S01]  /*0720*/  @!P2 IMAD.WIDE.U32 R36, R5, 0x4, R36 ;  /* 0x000000040524a825 */ /* 0x000fe200078e0024 */
[----:B------:R-:W-:-:S03]  /*0730*/  CS2R R26, SRZ ;  /* 0x00000000001a7805 */ /* 0x000fc6000001ff00 */
[----:B------:R-:W-:Y:S01]  /*0740*/  @!P2 IMAD.WIDE.U32 R34, R5, 0x4, R34 ;  /* 0x000000040522a825 */ /* 0x000fe200078e0022 */
[----:B------:R-:W-:Y:S02]  /*0750*/  MOV R5, RZ ;  /* 0x000000ff00057202 */ /* 0x000fe40000000f00 */
[----:B------:R-:W-:Y:S01]  /*0760*/  @!P3 IADD3 R15, R0, R11, RZ ;  /* 0x0000000b000fb210 */ /* 0x000fe20007ffe0ff */
[----:B------:R-:W1:Y:S01]  /*0770*/  @!P1 LDC.64 R30, c[0x0][0x228] ;  /* 0x00008a00ff1e9b82 */ /* 0x000e620000000a00 */
[----:B------:R-:W-:Y:S01]  /*0780*/  @!P3 IADD3 R11, R11, 0x80, RZ ;  /* 0x000000800b0bb810 */ /* 0x000fe20007ffe0ff */
[----:B------:R-:W4:Y:S04]  /*0790*/  @!P2 LDG.E R27, desc[UR4][R34.64] ;  /* 0x00000004221ba981 */ /* 0x000f28000c1e1900 */
[----:B------:R-:W4:Y:S01]  /*07a0*/  @!P2 LDG.E R5, desc[UR4][R36.64] ;  /* 0x000000042405a981 */ /* 0x000f22000c1e1900 */
[----:B------:R-:W-:Y:S01]  /*07b0*/  ISETP.GE.AND P2, PT, R11, R2, PT ;  /* 0x000000020b00720c */ /* 0x000fe20003f46270 */
[----:B0-----:R-:W-:Y:S01]  /*07c0*/  @!P1 IMAD.WIDE.U32 R28, R7, 0x4, R28 ;  /* 0x00000004071c9825 */ /* 0x001fe200078e001c */
[----:B------:R-:W0:Y:S04]  /*07d0*/  @!P3 LDC.64 R18, c[0x0][0x228] ;  /* 0x00008a00ff12bb82 */ /* 0x000e280000000a00 */
[----:B------:R1:W4:Y:S02]  /*07e0*/  @!P1 LDG.E R21, desc[UR4][R28.64] ;  /* 0x000000041c159981 */ /* 0x000324000c1e1900 */
[----:B-1----:R-:W-:-:S05]  /*07f0*/  @!P3 IMAD.WIDE.U32 R16, R15, 0x4, R16 ;  /* 0x000000040f10b825 */ /* 0x002fca00078e0010 */
[----:B------:R1:W4:Y:S01]  /*0800*/  @!P3 LDG.E R12, desc[UR4][R16.64] ;  /* 0x00000004100cb981 */ /* 0x000322000c1e1900 */
[----:B------:R-:W0:Y:S08]  /*0810*/  @!P3 LDC.64 R28, c[0x0][0x230] ;  /* 0x00008c00ff1cbb82 */ /* 0x000e300000000a00 */
[----:B-1----:R-:W1:Y:S01]  /*0820*/  @!P2 LDC.64 R16, c[0x0][0x220] ;  /* 0x00008800ff10ab82 */ /* 0x002e620000000a00 */
[----:B------:R-:W-:-:S04]  /*0830*/  @!P1 IMAD.WIDE.U32 R32, R7, 0x4, R32 ;  /* 0x0000000407209825 */ /* 0x000fc800078e0020 */
[----:B------:R-:W-:Y:S01]  /*0840*/  @!P1 IMAD.WIDE.U32 R30, R7, 0x4, R30 ;  /* 0x00000004071e9825 */ /* 0x000fe200078e001e */
[----:B------:R-:W-:-:S03]  /*0850*/  MOV R7, RZ ;  /* 0x000000ff00077202 */ /* 0x000fc60000000f00 */
[C---:B0-----:R-:W-:Y:S01]  /*0860*/  @!P3 IMAD.WIDE.U32 R18, R15.reuse, 0x4, R18 ;  /* 0x000000040f12b825 */ /* 0x041fe200078e0012 */
[----:B------:R-:W-:Y:S01]  /*0870*/  MOV R10, RZ ;  /* 0x000000ff000a7202 */ /* 0x000fe20000000f00 */
[----:B------:R-:W-:Y:S01]  /*0880*/  HFMA2.MMA R6, -RZ, RZ, 0, 0 ;  /* 0x00000000ff067435 */ /* 0x000fe200000001ff */
[----:B------:R-:W4:Y:S04]  /*0890*/  @!P1 LDG.E R9, desc[UR4][R30.64] ;  /* 0x000000041e099981 */ /* 0x000f28000c1e1900 */
[----:B------:R0:W4:Y:S01]  /*08a0*/  @!P3 LDG.E R7, desc[UR4][R18.64] ;  /* 0x000000041207b981 */ /* 0x000122000c1e1900 */
[----:B------:R-:W-:Y:S01]  /*08b0*/  @!P3 IMAD.WIDE.U32 R28, R15, 0x4, R28 ;  /* 0x000000040f1cb825 */ /* 0x000fe200078e001c */
[----:B------:R-:W-:-:S03]  /*08c0*/  HFMA2.MMA R15, -RZ, RZ, 0, 0 ;  /* 0x00000000ff0f7435 */ /* 0x000fc600000001ff */
[----:B------:R-:W4:Y:S01]  /*08d0*/  @!P1 LDG.E R6, desc[UR4][R32.64] ;  /* 0x0000000420069981 */ /* 0x000f22000c1e1900 */
[----:B0-----:R-:W-:-:S06]  /*08e0*/  @!P2 IADD3 R19, R0, R11, RZ ;  /* 0x0000000b0013a210 */ /* 0x001fcc0007ffe0ff */
[----:B------:R0:W4:Y:S01]  /*08f0*/  @!P3 LDG.E R15, desc[UR4][R28.64] ;  /* 0x000000041c0fb981 */ /* 0x000122000c1e1900 */
[----:B-1----:R-:W-:-:S05]  /*0900*/  @!P2 IMAD.WIDE.U32 R16, R19, 0x4, R16 ;  /* 0x000000041310a825 */ /* 0x002fca00078e0010 */
[----:B------:R1:W4:Y:S01]  /*0910*/  @!P2 LDG.E R10, desc[UR4][R16.64] ;  /* 0x00000004100aa981 */ /* 0x000322000c1e1900 */
[----:B0-----:R-:W0:Y:S08]  /*0920*/  @!P2 LDC.64 R28, c[0x0][0x228] ;  /* 0x00008a00ff1cab82 */ /* 0x001e300000000a00 */
[----:B-1----:R-:W1:Y:S01]  /*0930*/  @!P2 LDC.64 R16, c[0x0][0x230] ;  /* 0x00008c00ff10ab82 */ /* 0x002e620000000a00 */
[----:B------:R-:W-:-:S04]  /*0940*/  @!P2 IADD3 R11, R11, 0x80, RZ ;  /* 0x000000800b0ba810 */ /* 0x000fc80007ffe0ff */
[----:B------:R-:W-:Y:S01]  /*0950*/  ISETP.GE.AND P1, PT, R11, R2, PT ;  /* 0x000000020b00720c */ /* 0x000fe20003f26270 */
[----:B0-----:R-:W-:-:S04]  /*0960*/  @!P2 IMAD.WIDE.U32 R28, R19, 0x4, R28 ;  /* 0x00000004131ca825 */ /* 0x001fc800078e001c */
[----:B-1----:R-:W-:Y:S01]  /*0970*/  @!P2 IMAD.WIDE.U32 R16, R19, 0x4, R16 ;  /* 0x000000041310a825 */ /* 0x002fe200078e0010 */
[----:B------:R0:W4:Y:S07]  /*0980*/  @!P2 LDG.E R26, desc[UR4][R28.64] ;  /* 0x000000041c1aa981 */ /* 0x00012e000c1e1900 */
[----:B------:R-:W1:Y:S01]  /*0990*/  @!P1 LDC.64 R18, c[0x0][0x220] ;  /* 0x00008800ff129b82 */ /* 0x000e620000000a00 */
[----:B------:R-:W-:Y:S02]  /*09a0*/  @!P1 IADD3 R11, R0, R11, RZ ;  /* 0x0000000b000b9210 */ /* 0x000fe40007ffe0ff */
[----:B0-----:R-:W-:-:S06]  /*09b0*/  CS2R R28, SRZ ;  /* 0x00000000001c7805 */ /* 0x001fcc000001ff00 */
[----:B------:R0:W4:Y:S01]  /*09c0*/  @!P2 LDG.E R29, desc[UR4][R16.64] ;  /* 0x00000004101da981 */ /* 0x000122000c1e1900 */
[----:B-1----:R-:W-:Y:S01]  /*09d0*/  @!P1 IMAD.WIDE.U32 R18, R11, 0x4, R18 ;  /* 0x000000040b129825 */ /* 0x002fe200078e0012 */
[----:B0-----:R-:W0:Y:S03]  /*09e0*/  @!P1 LDC.64 R16, c[0x0][0x230] ;  /* 0x00008c00ff109b82 */ /* 0x001e260000000a00 */
[----:B---3--:R-:W-:Y:S01]  /*09f0*/  FMUL.FTZ R8, R13, R8 ;  /* 0x000000080d087220 */ /* 0x008fe20000410000 */
[----:B------:R-:W-:-:S10]  /*0a00*/  HFMA2.MMA R13, -RZ, RZ, 0, 0 ;  /* 0x00000000ff0d7435 */ /* 0x000fd400000001ff */
[----:B------:R1:W3:Y:S02]  /*0a10*/  @!P1 LDG.E R13, desc[UR4][R18.64] ;  /* 0x00000004120d9981 */ /* 0x0002e4000c1e1900 */
[----:B-1----:R-:W1:Y:S01]  /*0a20*/  @!P1 LDC.64 R18, c[0x0][0x228] ;  /* 0x00008a00ff129b82 */ /* 0x002e620000000a00 */
[----:B0-----:R-:W-:-:S04]  /*0a30*/  @!P1 IMAD.WIDE.U32 R16, R11, 0x4, R16 ;  /* 0x000000040b109825 */ /* 0x001fc800078e0010 */
[----:B--2---:R-:W-:Y:S01]  /*0a40*/  FMUL.FTZ R8, R8, R25 ;  /* 0x0000001908087220 */ /* 0x004fe20000410000 */
[----:B------:R-:W-:Y:S01]  /*0a50*/  MOV R25, RZ ;  /* 0x000000ff00197202 */ /* 0x000fe20000000f00 */
[----:B------:R0:W3:Y:S02]  /*0a60*/  @!P1 LDG.E R28, desc[UR4][R16.64] ;  /* 0x00000004101c9981 */ /* 0x0000e4000c1e1900 */
[----:B0-----:R-:W0:Y:S01]  /*0a70*/  @!P0 LDC.64 R16, c[0x0][0x218] ;  /* 0x00008600ff108b82 */ /* 0x001e220000000a00 */
[----:B-1----:R-:W-:-:S05]  /*0a80*/  @!P1 IMAD.WIDE.U32 R18, R11, 0x4, R18 ;  /* 0x000000040b129825 */ /* 0x002fca00078e0012 */
[----:B------:R-:W2:Y:S01]  /*0a90*/  @!P1 LDG.E R25, desc[UR4][R18.64] ;  /* 0x0000000412199981 */ /* 0x000ea2000c1e1900 */
[----:B------:R-:W1:Y:S01]  /*0aa0*/  S2R R11, SR_TID.X ;  /* 0x00000000000b7919 */ /* 0x000e620000002100 */
[----:B------:R-:W-:Y:S04]  /*0ab0*/  BSSY B0, `(.L_x_12136) ;  /* 0x0000040000007945 */ /* 0x000fe80003800000 */
[----:B------:R-:W-:Y:S01]  /*0ac0*/  BSSY B1, `(.L_x_12137) ;  /* 0x0000038000017945 */ /* 0x000fe20003800000 */
[----:B-----5:R-:W-:Y:S01]  /*0ad0*/  FMUL.FTZ R3, R14, R3 ;  /* 0x000000030e037220 */ /* 0x020fe20000410000 */
[----:B-1----:R-:W-:Y:S01]  /*0ae0*/  IADD3 R14, R11, 0x80, RZ ;  /* 0x000000800b0e7810 */ /* 0x002fe20007ffe0ff */
[----:B----4-:R-:W-:Y:S01]  /*0af0*/  FMUL.FTZ R31, R23, R22 ;  /* 0x00000016171f7220 */ /* 0x010fe20000410000 */
[----:B------:R-:W-:-:S02]  /*0b00*/  @!P0 IADD3 R23, R0, R11, RZ ;  /* 0x0000000b00178210 */ /* 0x000fc40007ffe0ff */
[----:B------:R-:W-:-:S03]  /*0b10*/  @!P0 MOV R11, R14 ;  /* 0x0000000e000b8202 */ /* 0x000fc60000000f00 */
[----:B0-----:R-:W-:-:S05]  /*0b20*/  @!P0 IMAD.WIDE.U32 R22, R23, 0x4, R16 ;  /* 0x0000000417168825 */ /* 0x001fca00078e0010 */
[----:B------:R0:W-:Y:S01]  /*0b30*/  @!P0 STG.E desc[UR4][R22.64], R8 ;  /* 0x0000000816008986 */ /* 0x0001e2000c101904 */
[----:B------:R-:W-:Y:S01]  /*0b40*/  ISETP.GE.AND P0, PT, R11, R2, PT ;  /* 0x000000020b00720c */ /* 0x000fe20003f06270 */
[----:B------:R-:W-:Y:S01]  /*0b50*/  FMUL.FTZ R3, R3, R24 ;  /* 0x0000001803037220 */ /* 0x000fe20000410000 */
[----:B------:R-:W-:Y:S01]  /*0b60*/  FMUL.FTZ R4, R31, R4 ;  /* 0x000000041f047220 */ /* 0x000fe20000410000 */
[----:B------:R-:W-:-:S04]  /*0b70*/  FMUL.FTZ R20, R27, R20 ;  /* 0x000000141b147220 */ /* 0x000fc80000410000 */
[----:B------:R-:W-:Y:S01]  /*0b80*/  FMUL.FTZ R5, R20, R5 ;  /* 0x0000000514057220 */ /* 0x000fe20000410000 */
[----:B------:R-:W-:Y:S01]  /*0b90*/  FMUL.FTZ R6, R21, R6 ;  /* 0x0000000615067220 */ /* 0x000fe20000410000 */
[----:B------:R-:W-:-:S03]  /*0ba0*/  FMUL.FTZ R12, R15, R12 ;  /* 0x0000000c0f0c7220 */ /* 0x000fc60000410000 */
[----:B------:R-:W-:Y:S01]  /*0bb0*/  FMUL.FTZ R9, R6, R9 ;  /* 0x0000000906097220 */ /* 0x000fe20000410000 */
[----:B------:R-:W-:Y:S01]  /*0bc0*/  FMUL.FTZ R7, R12, R7 ;  /* 0x000000070c077220 */ /* 0x000fe20000410000 */
[----:B------:R-:W-:-:S04]  /*0bd0*/  FMUL.FTZ R29, R29, R10 ;  /* 0x0000000a1d1d7220 */ /* 0x000fc80000410000 */
[----:B------:R-:W-:Y:S01]  /*0be0*/  FMUL.FTZ R26, R29, R26 ;  /* 0x0000001a1d1a7220 */ /* 0x000fe20000410000 */
[----:B---3--:R-:W-:-:S04]  /*0bf0*/  FMUL.FTZ R28, R28, R13 ;  /* 0x0000000d1c1c7220 */ /* 0x008fc80000410000 */
[----:B--2---:R-:W-:Y:S01]  /*0c00*/  FMUL.FTZ R25, R28, R25 ;  /* 0x000000191c197220 */ /* 0x004fe20000410000 */
[----:B0-----:R-:W-:Y:S06]  /*0c10*/  @P0 BRA `(.L_x_12138) ;  /* 0x0000000000300947 */ /* 0x001fec0003800000 */
        /* <DEDUP_REMOVED lines=12> */
.L_x_12138:
[----:B------:R-:W-:-:S13]  /*0ce0*/  ISETP.GE.AND P0, PT, R11, R2, PT ;  /* 0x000000020b00720c */ /* 0x000fda0003f06270 */
[----:B------:R-:W-:Y:S05]  /*0cf0*/  @P0 BRA `(.L_x_12140) ;  /* 0x0000000000300947 */ /* 0x000fea0003800000 */
[----:B0-----:R-:W0:Y:S01]  /*0d00*/  LDC.64 R12, c[0x0][0x218] ;  /* 0x00008600ff0c7b82 */ /* 0x001e220000000a00 */
[----:B------:R-:W-:Y:S02]  /*0d10*/  IADD3 R3, R0, R11, RZ ;  /* 0x0000000b00037210 */ /* 0x000fe40007ffe0ff */
[----:B------:R-:W-:-:S03]  /*0d20*/  IADD3 R11, R11, 0x80, RZ ;  /* 0x000000800b0b7810 */ /* 0x000fc60007ffe0ff */
[----:B0-----:R-:W-:-:S05]  /*0d30*/  IMAD.WIDE.U32 R12, R3, 0x4, R12 ;  /* 0x00000004030c7825 */ /* 0x001fca00078e000c */
[----:B------:R1:W-:Y:S02]  /*0d40*/  STG.E desc[UR4][R12.64], R5 ;  /* 0x000000050c007986 */ /* 0x0003e4000c101904 */
.L_x_12139:
[----:B------:R-:W-:-:S13]  /*0d50*/  ISETP.GE.AND P0, PT, R11, R2, PT ;  /* 0x000000020b00720c */ /* 0x000fda0003f06270 */
[----:B------:R-:W-:Y:S05]  /*0d60*/  @P0 BRA `(.L_x_12141) ;  /* 0x0000000000340947 */ /* 0x000fea0003800000 */
[----:B-1----:R-:W1:Y:S01]  /*0d70*/  LDC.64 R4, c[0x0][0x218] ;  /* 0x00008600ff047b82 */ /* 0x002e620000000a00 */
[----:B0-----:R-:W-:Y:S02]  /*0d80*/  IADD3 R3, R0, R11, RZ ;  /* 0x0000000b00037210 */ /* 0x001fe40007ffe0ff */
[----:B------:R-:W-:-:S03]  /*0d90*/  IADD3 R11, R11, 0x80, RZ ;  /* 0x000000800b0b7810 */ /* 0x000fc60007ffe0ff */
[----:B-1----:R-:W-:-:S05]  /*0da0*/  IMAD.WIDE.U32 R4, R3, 0x4, R4 ;  /* 0x0000000403047825 */ /* 0x002fca00078e0004 */
[----:B------:R1:W-:Y:S02]  /*0db0*/  STG.E desc[UR4][R4.64], R9 ;  /* 0x0000000904007986 */ /* 0x0003e4000c101904 */
.L_x_12140:
[----:B------:R-:W-:-:S13]  /*0dc0*/  ISETP.GE.AND P0, PT, R11, R2, PT ;  /* 0x000000020b00720c */ /* 0x000fda0003f06270 */
[----:B------:R-:W-:Y:S05]  /*0dd0*/  @P0 BREAK B1 ;  /* 0x0000000000010942 */ /* 0x000fea0003800000 */
[----:B------:R-:W-:Y:S05]  /*0de0*/  @P0 BRA `(.L_x_12142) ;  /* 0x0000000000300947 */ /* 0x000fea0003800000 */
[----:B01----:R-:W0:Y:S01]  /*0df0*/  LDC.64 R4, c[0x0][0x218] ;  /* 0x00008600ff047b82 */ /* 0x003e220000000a00 */
[----:B------:R-:W-:Y:S02]  /*0e00*/  IADD3 R3, R0, R11, RZ ;  /* 0x0000000b00037210 */ /* 0x000fe40007ffe0ff */
[----:B------:R-:W-:-:S03]  /*0e10*/  IADD3 R11, R11, 0x80, RZ ;  /* 0x000000800b0b7810 */ /* 0x000fc60007ffe0ff */
[----:B0-----:R-:W-:-:S05]  /*0e20*/  IMAD.WIDE.U32 R4, R3, 0x4, R4 ;  /* 0x0000000403047825 */ /* 0x001fca00078e0004 */
[----:B------:R2:W-:Y:S02]  /*0e30*/  STG.E desc[UR4][R4.64], R7 ;  /* 0x0000000704007986 */ /* 0x0005e4000c101904 */
.L_x_12141:
[----:B------:R-:W-:Y:S05]  /*0e40*/  BSYNC B1 ;  /* 0x0000000000017941 */ /* 0x000fea0003800000 */
.L_x_12137:
[----:B------:R-:W-:-:S13]  /*0e50*/  ISETP.GE.AND P0, PT, R11, R2, PT ;  /* 0x000000020b00720c */ /* 0x000fda0003f06270 */
[----:B-12---:R-:W1:Y:S01]  /*0e60*/  @!P0 LDC.64 R4, c[0x0][0x218] ;  /* 0x00008600ff048b82 */ /* 0x006e620000000a00 */
[----:B0-----:R-:W-:Y:S02]  /*0e70*/  @!P0 IADD3 R3, R0, R11, RZ ;  /* 0x0000000b00038210 */ /* 0x001fe40007ffe0ff */
[----:B------:R-:W-:-:S03]  /*0e80*/  @!P0 IADD3 R11, R11, 0x80, RZ ;  /* 0x000000800b0b8810 */ /* 0x000fc60007ffe0ff */
[----:B-1----:R-:W-:-:S05]  /*0e90*/  @!P0 IMAD.WIDE.U32 R4, R3, 0x4, R4 ;  /* 0x0000000403048825 */ /* 0x002fca00078e0004 */
[----:B------:R2:W-:Y:S02]  /*0ea0*/  @!P0 STG.E desc[UR4][R4.64], R26 ;  /* 0x0000001a04008986 */ /* 0x0005e4000c101904 */
.L_x_12142:
[----:B------:R-:W-:Y:S05]  /*0eb0*/  BSYNC B0 ;  /* 0x0000000000007941 */ /* 0x000fea0003800000 */
.L_x_12136:
[----:B------:R-:W-:Y:S05]  /*0ec0*/  WARPSYNC.ALL ;  /* 0x0000000000007948 */ /* 0x000fea0003800000 */
[----:B------:R-:W-:-:S13]  /*0ed0*/  ISETP.GE.AND P0, PT, R11, R2, PT ;  /* 0x000000020b00720c */ /* 0x000fda0003f06270 */
[----:B------:R-:W-:Y:S05]  /*0ee0*/  @P0 EXIT ;  /* 0x000000000000094d */ /* 0x000fea0003800000 */
[----:B------:R-:W3:Y:S01]  /*0ef0*/  LDC.64 R2, c[0x0][0x218] ;  /* 0x00008600ff027b82 */ /* 0x000ee20000000a00 */
[----:B------:R-:W-:-:S05]  /*0f00*/  IADD3 R11, R0, R11, RZ ;  /* 0x0000000b000b7210 */ /* 0x000fca0007ffe0ff */
[----:B---3--:R-:W-:-:S05]  /*0f10*/  IMAD.WIDE.U32 R2, R11, 0x4, R2 ;  /* 0x000000040b027825 */ /* 0x008fca00078e0002 */
[----:B------:R-:W-:Y:S01]  /*0f20*/  STG.E desc[UR4][R2.64], R25 ;  /* 0x0000001902007986 */ /* 0x000fe2000c101904 */
[----:B------:R-:W-:Y:S05]  /*0f30*/  EXIT ;  /* 0x000000000000794d */ /* 0x000fea0003800000 */
.L_x_12143:
        /* <DEDUP_REMOVED lines=12> */
.L_x_28408:


//--------------------- .text._ZN2at6native29vectorized_elementwise_kernelILi4EZZZNS0_49_GLOBAL__N__b919a28f_16_Normalization_cu_5c38458736batch_norm_elementwise_backward_evalERKNS_6TensorES5_S5_S5_ENKUlvE_clEvENKUlvE0_clEvEUlfffE_St5arrayIPcLm4EEEEviT0_T1_ --------------------------
	.section	.text._ZN2at6native29vectorized_elementwise_kernelILi4EZZZNS0_49_GLOBAL__N__b919a28f_16_Normalization_cu_5c38458736batch_norm_elementwise_backward_evalERKNS_6TensorES5_S5_S5_ENKUlvE_clEvENKUlvE0_clEvEUlfffE_St5arrayIPcLm4EEEEviT0_T1_,"ax",@progbits
	.align	128
        .global         _ZN2at6native29vectorized_elementwise_kernelILi4EZZZNS0_49_GLOBAL__N__b919a28f_16_Normalization_cu_5c38458736batch_norm_elementwise_backward_evalERKNS_6TensorES5_S5_S5_ENKUlvE_clEvENKUlvE0_clEvEUlfffE_St5arrayIPcLm4EEEEviT0_T1_
        .type           _ZN2at6native29vectorized_elementwise_kernelILi4EZZZNS0_49_GLOBAL__N__b919a28f_16_Normalization_cu_5c38458736batch_norm_elementwise_backward_evalERKNS_6TensorES5_S5_S5_ENKUlvE_clEvENKUlvE0_clEvEUlfffE_St5arrayIPcLm4EEEEviT0_T1_,@function
        .size           _ZN2at6native29vectorized_elementwise_kernelILi4EZZZNS0_49_GLOBAL__N__b919a28f_16_Normalization_cu_5c38458736batch_norm_elementwise_backward_evalERKNS_6TensorES5_S5_S5_ENKUlvE_clEvENKUlvE0_clEvEUlfffE_St5arrayIPcLm4EEEEviT0_T1_,(.L_x_28409 - _ZN2at6native29vectorized_elementwise_kernelILi4EZZZNS0_49_GLOBAL__N__b919a28f_16_Normalization_cu_5c38458736batch_norm_elementwise_backward_evalERKNS_6TensorES5_S5_S5_ENKUlvE_clEvENKUlvE0_clEvEUlfffE_St5arrayIPcLm4EEEEviT0_T1_)
        .other          _ZN2at6native29vectorized_elementwise_kernelILi4EZZZNS0_49_GLOBAL__N__b919a28f_16_Normalization_cu_5c38458736batch_norm_elementwise_backward_evalERKNS_6TensorES5_S5_S5_ENKUlvE_clEvENKUlvE0_clEvEUlfffE_St5arrayIPcLm4EEEEviT0_T1_,@"STO_CUDA_ENTRY STV_DEFAULT"
_ZN2at6native29vectorized_elementwise_kernelILi4EZZZNS0_49_GLOBAL__N__b919a28f_16_Normalization_cu_5c38458736batch_norm_elementwise_backward_evalERKNS_6TensorES5_S5_S5_ENKUlvE_clEvENKUlvE0_clEvEUlfffE_St5arrayIPcLm4EEEEviT0_T1_:
.text._ZN2at6native29vectorized_elementwise_kernelILi4EZZZNS0_49_GLOBAL__N__b919a28f_16_Normalization_cu_5c38458736batch_norm_elementwise_backward_evalERKNS_6TensorES5_S5_S5_ENKUlvE_clEvENKUlvE0_clEvEUlfffE_St5arrayIPcLm4EEEEviT0_T1_:
        /* <DEDUP_REMOVED lines=15> */
[----:B------:R-:W2:Y:S03]  /*00f0*/  LDG.E.128 R12, desc[UR4][R30.64+0x800] ;  /* 0x000800041e0c7981 */ /* 0x000ea6000c1e1d00 */
[----:B------:R-:W-:Y:S02]  /*0100*/  IMAD.WIDE.U32 R32, R2, 0x10, R6 ;  /* 0x0000001002207825 */ /* 0x000fe400078e0006 */
[----:B------:R-:W4:Y:S04]  /*0110*/  LDG.E.128 R4, desc[UR4][R30.64] ;  /* 0x000000041e047981 */ /* 0x000f28000c1e1d00 */
[----:B------:R-:W4:Y:S01]  /*0120*/  LDG.E.128 R8, desc[UR4][R32.64] ;  /* 0x0000000420087981 */ /* 0x000f22000c1e1d00 */
[----:B---3--:R-:W-:-:S03]  /*0130*/  IMAD.WIDE R28, R0, 0x4, R28 ;  /* 0x00000004001c7825 */ /* 0x008fc600078e021c */
[----:B------:R-:W2:Y:S01]  /*0140*/  LDG.E.128 R16, desc[UR4][R32.64+0x800] ;  /* 0x0008000420107981 */ /* 0x000ea2000c1e1d00 */
[----:B------:R-:W-:-:S05]  /*0150*/  IMAD.WIDE.U32 R28, R2, 0x10, R28 ;  /* 0x00000010021c7825 */ /* 0x000fca00078e001c */
[----:B------:R-:W3:Y:S04]  /*0160*/  LDG.E.128 R20, desc[UR4][R28.64] ;  /* 0x000000041c147981 */ /* 0x000ee8000c1e1d00 */
[----:B------:R-:W5:Y:S01]  /*0170*/  LDG.E.128 R24, desc[UR4][R28.64+0x800] ;  /* 0x000800041c187981 */ /* 0x000f62000c1e1d00 */
[----:B----4-:R-:W-:Y:S01]  /*0180*/  FMUL.FTZ R3, R4, R8 ;  /* 0x0000000804037220 */ /* 0x010fe20000410000 */
[----:B------:R-:W-:Y:S02]  /*0190*/  FMUL.FTZ R8, R5, R9 ;  /* 0x0000000905087220 */ /* 0x000fe40000410000 */
[----:B------:R-:W0:Y:S01]  /*01a0*/  LDC.64 R4, c[0x0][0x218] ;  /* 0x00008600ff047b82 */ /* 0x000e220000000a00 */
[----:B------:R-:W-:Y:S01]  /*01b0*/  FMUL.FTZ R9, R6, R10 ;  /* 0x0000000a06097220 */ /* 0x000fe20000410000 */
[----:B------:R-:W-:Y:S01]  /*01c0*/  FMUL.FTZ R10, R7, R11 ;  /* 0x0000000b070a7220 */ /* 0x000fe20000410000 */
[----:B--2---:R-:W-:Y:S01]  /*01d0*/  FMUL.FTZ R7, R12, R16 ;  /* 0x000000100c077220 */ /* 0x004fe20000410000 */
[----:B------:R-:W-:Y:S01]  /*01e0*/  FMUL.FTZ R6, R13, R17 ;  /* 0x000000110d067220 */ /* 0x000fe20000410000 */
[----:B------:R-:W-:Y:S01]  /*01f0*/  FMUL.FTZ R11, R14, R18 ;  /* 0x000000120e0b7220 */ /* 0x000fe20000410000 */
[----:B---3--:R-:W-:Y:S01]  /*0200*/  FMUL.FTZ R23, R23, R10 ;  /* 0x0000000a17177220 */ /* 0x008fe20000410000 */
[----:B------:R-:W-:Y:S01]  /*0210*/  FMUL.FTZ R22, R22, R9 ;  /* 0x0000000916167220 */ /* 0x000fe20000410000 */
[----:B------:R-:W-:Y:S01]  /*0220*/  FMUL.FTZ R21, R21, R8 ;  /* 0x0000000815157220 */ /* 0x000fe20000410000 */
[----:B------:R-:W-:Y:S01]  /*0230*/  FMUL.FTZ R20, R20, R3 ;  /* 0x0000000314147220 */ /* 0x000fe20000410000 */
[----:B-----5:R-:W-:Y:S01]  /*0240*/  FMUL.FTZ R26, R26, R11 ;  /* 0x0000000b1a1a7220 */ /* 0x020fe20000410000 */
[----:B------:R-:W-:Y:S01]  /*0250*/  FMUL.FTZ R25, R25, R6 ;  /* 0x0000000619197220 */ /* 0x000fe20000410000 */
[----:B------:R-:W-:Y:S01]  /*0260*/  FMUL.FTZ R24, R24, R7 ;  /* 0x0000000718187220 */ /* 0x000fe20000410000 */
[----:B0-----:R-:W-:-:S04]  /*0270*/  IMAD.WIDE.U32 R4, R0, 0x4, R4 ;  /* 0x0000000400047825 */ /* 0x001fc800078e0004 */
[----:B------:R-:W-:-:S04]  /*0280*/  FMUL.FTZ R0, R15, R19 ;  /* 0x000000130f007220 */ /* 0x000fc80000410000 */
[----:B------:R-:W-:Y:S01]  /*0290*/  FMUL.FTZ R27, R27, R0 ;  /* 0x000000001b1b7220 */ /* 0x000fe20000410000 */
[----:B------:R-:W-:-:S05]  /*02a0*/  IMAD.WIDE R4, R2, 0x10, R4 ;  /* 0x0000001002047825 */ /* 0x000fca00078e0204 */
[----:B------:R-:W-:Y:S04]  /*02b0*/  STG.E.128 desc[UR4][R4.64], R20 ;  /* 0x0000001404007986 */ /* 0x000fe8000c101d04 */
[----:B------:R-:W-:Y:S01]  /*02c0*/  STG.E.128 desc[UR4][R4.64+0x800], R24 ;  /* 0x0008001804007986 */ /* 0x000fe2000c101d04 */
[----:B------:R-:W-:Y:S05]  /*02d0*/  EXIT ;  /* 0x000000000000794d */ /* 0x000fea0003800000 */
.L_x_12144:
        /* <DEDUP_REMOVED lines=152> */
.L_x_12147:
[----:B------:R-:W-:-:S13]  /*0c60*/  ISETP.GE.AND P0, PT, R11, R2, PT ;  /* 0x000000020b00720c */ /* 0x000fda0003f06270 */
[----:B------:R-:W-:Y:S05]  /*0c70*/  @P0 BRA `(.L_x_12149) ;  /* 0x0000000000300947 */ /* 0x000fea0003800000 */
[----:B0-----:R-:W0:Y:S01]  /*0c80*/  LDC.64 R12, c[0x0][0x218] ;  /* 0x00008600ff0c7b82 */ /* 0x001e220000000a00 */
[----:B------:R-:W-:Y:S02]  /*0c90*/  IADD3 R3, R0, R11, RZ ;  /* 0x0000000b00037210 */ /* 0x000fe40007ffe0ff */
[----:B------:R-:W-:-:S03]  /*0ca0*/  IADD3 R11, R11, 0x80, RZ ;  /* 0x000000800b0b7810 */ /* 0x000fc60007ffe0ff */
[----:B0-----:R-:W-:-:S05]  /*0cb0*/  IMAD.WIDE.U32 R12, R3, 0x4, R12 ;  /* 0x00000004030c7825 */ /* 0x001fca00078e000c */
[----:B------:R1:W-:Y:S02]  /*0cc0*/  STG.E desc[UR4][R12.64], R5 ;  /* 0x000000050c007986 */ /* 0x0003e4000c101904 */
.L_x_12148:
[----:B------:R-:W-:-:S13]  /*0cd0*/  ISETP.GE.AND P0, PT, R11, R2, PT ;  /* 0x000000020b00720c */ /* 0x000fda0003f06270 */
[----:B------:R-:W-:Y:S05]  /*0ce0*/  @P0 BRA `(.L_x_12150) ;  /* 0x0000000000340947 */ /* 0x000fea0003800000 */
[----:B-1----:R-:W1:Y:S01]  /*0cf0*/  LDC.64 R4, c[0x0][0x218] ;  /* 0x00008600ff047b82 */ /* 0x002e620000000a00 */
[----:B0-----:R-:W-:Y:S02]  /*0d00*/  IADD3 R3, R0, R11, RZ ;  /* 0x0000000b00037210 */ /* 0x001fe40007ffe0ff */
[----:B------:R-:W-:-:S03]  /*0d10*/  IADD3 R11, R11, 0x80, RZ ;  /* 0x000000800b0b7810 */ /* 0x000fc60007ffe0ff */
[----:B-1----:R-:W-:-:S05]  /*0d20*/  IMAD.WIDE.U32 R4, R3, 0x4, R4 ;  /* 0x0000000403047825 */ /* 0x002fca00078e0004 */
[----:B------:R1:W-:Y:S02]  /*0d30*/  STG.E desc[UR4][R4.64], R9 ;  /* 0x0000000904007986 */ /* 0x0003e4000c101904 */
.L_x_12149:
        /* <DEDUP_REMOVED lines=8> */
.L_x_12150:
[----:B------:R-:W-:Y:S05]  /*0dc0*/  BSYNC B1 ;  /* 0x0000000000017941 */ /* 0x000fea0003800000 */
.L_x_12146:
[----:B------:R-:W-:-:S13]  /*0dd0*/  ISETP.GE.AND P0, PT, R11, R2, PT ;  /* 0x000000020b00720c */ /* 0x000fda0003f06270 */
[----:B-12---:R-:W1:Y:S01]  /*0de0*/  @!P0 LDC.64 R4, c[0x0][0x218] ;  /* 0x00008600ff048b82 */ /* 0x006e620000000a00 */
[----:B0-----:R-:W-:Y:S02]  /*0df0*/  @!P0 IADD3 R3, R0, R11, RZ ;  /* 0x0000000b00038210 */ /* 0x001fe40007ffe0ff */
[----:B------:R-:W-:-:S03]  /*0e00*/  @!P0 IADD3 R11, R11, 0x80, RZ ;  /* 0x000000800b0b8810 */ /* 0x000fc60007ffe0ff */
[----:B-1----:R-:W-:-:S05]  /*0e10*/  @!P0 IMAD.WIDE.U32 R4, R3, 0x4, R4 ;  /* 0x0000000403048825 */ /* 0x002fca00078e0004 */
[----:B------:R2:W-:Y:S02]  /*0e20*/  @!P0 STG.E desc[UR4][R4.64], R26 ;  /* 0x0000001a04008986 */ /* 0x0005e4000c101904 */
.L_x_12151:
[----:B------:R-:W-:Y:S05]  /*0e30*/  BSYNC B0 ;  /* 0x0000000000007941 */ /* 0x000fea0003800000 */
.L_x_12145:
        /* <DEDUP_REMOVED lines=8> */
.L_x_12152:
        /* <DEDUP_REMOVED lines=12> */
.L_x_28409:


//--------------------- .text._ZN2at6native29vectorized_elementwise_kernelILi8EZZZNS0_49_GLOBAL__N__b919a28f_16_Normalization_cu_5c38458736batch_norm_elementwise_backward_evalERKNS_6TensorES5_S5_S5_ENKUlvE_clEvENKUlvE0_clEvEUlfffE_St5arrayIPcLm4EEEEviT0_T1_ --------------------------
	.section	.text._ZN2at6native29vectorized_elementwise_kernelILi8EZZZNS0_49_GLOBAL__N__b919a28f_16_Normalization_cu_5c38458736batch_norm_elementwise_backward_evalERKNS_6TensorES5_S5_S5_ENKUlvE_clEvENKUlvE0_clEvEUlfffE_St5arrayIPcLm4EEEEviT0_T1_,"ax",@progbits
	.align	128
        .global         _ZN2at6native29vectorized_elementwise_kernelILi8EZZZNS0_49_GLOBAL__N__b919a28f_16_Normalization_cu_5c38458736batch_norm_elementwise_backward_evalERKNS_6TensorES5_S5_S5_ENKUlvE_clEvENKUlvE0_clEvEUlfffE_St5arrayIPcLm4EEEEviT0_T1_
        .type           _ZN2at6native29vectorized_elementwise_kernelILi8EZZZNS0_49_GLOBAL__N__b919a28f_16_Normalization_cu_5c38458736batch_norm_elementwise_backward_evalERKNS_6TensorES5_S5_S5_ENKUlvE_clEvENKUlvE0_clEvEUlfffE_St5arrayIPcLm4EEEEviT0_T1_,@function
        .size           _ZN2at6native29vectorized_elementwise_kernelILi8EZZZNS0_49_GLOBAL__N__b919a28f_16_Normalization_cu_5c38458736batch_norm_elementwise_backward_evalERKNS_6TensorES5_S5_S5_ENKUlvE_clEvENKUlvE0_clEvEUlfffE_St5arrayIPcLm4EEEEviT0_T1_,(.L_x_28410 - _ZN2at6native29vectorized_elementwise_kernelILi8EZZZNS0_49_GLOBAL__N__b919a28f_16_Normalization_cu_5c38458736batch_norm_elementwise_backward_evalERKNS_6TensorES5_S5_S5_ENKUlvE_clEvENKUlvE0_clEvEUlfffE_St5arrayIPcLm4EEEEviT0_T1_)
        .other          _ZN2at6native29vectorized_elementwise_kernelILi8EZZZNS0_49_GLOBAL__N__b919a28f_16_Normalization_cu_5c38458736batch_norm_elementwise_backward_evalERKNS_6TensorES5_S5_S5_ENKUlvE_clEvENKUlvE0_clEvEUlfffE_St5arrayIPcLm4EEEEviT0_T1_,@"STO_CUDA_ENTRY STV_DEFAULT"
_ZN2at6native29vectorized_elementwise_kernelILi8EZZZNS0_49_GLOBAL__N__b919a28f_16_Normalization_cu_5c38458736batch_norm_elementwise_backward_evalERKNS_6TensorES5_S5_S5_ENKUlvE_clEvENKUlvE0_clEvEUlfffE_St5arrayIPcLm4EEEEviT0_T1_:
.text._ZN2at6native29vectorized_elementwise_kernelILi8EZZZNS0_49_GLOBAL__N__b919a28f_16_Normalization_cu_5c38458736batch_norm_elementwise_backward_evalERKNS_6TensorES5_S5_S5_ENKUlvE_clEvENKUlvE0_clEvEUlfffE_St5arrayIPcLm4EEEEviT0_T1_:
        /* <DEDUP_REMOVED lines=46> */
.L_x_12153:
        /* <DEDUP_REMOVED lines=152> */
.L_x_12156:
[----:B------:R-:W-:-:S13]  /*0c60*/  ISETP.GE.AND P0, PT, R11, R2, PT ;  /* 0x000000020b00720c */ /* 0x000fda0003f06270 */
[----:B------:R-:W-:Y:S05]  /*0c70*/  @P0 BRA `(.L_x_12158) ;  /* 0x0000000000300947 */ /* 0x000fea0003800000 */
[----:B0-----:R-:W0:Y:S01]  /*0c80*/  LDC.64 R12, c[0x0][0x218] ;  /* 0x00008600ff0c7b82 */ /* 0x001e220000000a00 */
[----:B------:R-:W-:Y:S02]  /*0c90*/  IADD3 R3, R0, R11, RZ ;  /* 0x0000000b00037210 */ /* 0x000fe40007ffe0ff */
[----:B------:R-:W-:-:S03]  /*0ca0*/  IADD3 R11, R11, 0x80, RZ ;  /* 0x000000800b0b7810 */ /* 0x000fc60007ffe0ff */
[----:B0-----:R-:W-:-:S05]  /*0cb0*/  IMAD.WIDE.U32 R12, R3, 0x4, R12 ;  /* 0x00000004030c7825 */ /* 0x001fca00078e000c */
[----:B------:R1:W-:Y:S02]  /*0cc0*/  STG.E desc[UR4][R12.64], R5 ;  /* 0x000000050c007986 */ /* 0x0003e4000c101904 */
.L_x_12157:
[----:B------:R-:W-:-:S13]  /*0cd0*/  ISETP.GE.AND P0, PT, R11, R2, PT ;  /* 0x000000020b00720c */ /* 0x000fda0003f06270 */
[----:B------:R-:W-:Y:S05]  /*0ce0*/  @P0 BRA `(.L_x_12159) ;  /* 0x0000000000340947 */ /* 0x000fea0003800000 */
[----:B-1----:R-:W1:Y:S01]  /*0cf0*/  LDC.64 R4, c[0x0][0x218] ;  /* 0x00008600ff047b82 */ /* 0x002e620000000a00 */
[----:B0-----:R-:W-:Y:S02]  /*0d00*/  IADD3 R3, R0, R11, RZ ;  /* 0x0000000b00037210 */ /* 0x001fe40007ffe0ff */
[----:B------:R-:W-:-:S03]  /*0d10*/  IADD3 R11, R11, 0x80, RZ ;  /* 0x000000800b0b7810 */ /* 0x000fc60007ffe0ff */
[----:B-1----:R-:W-:-:S05]  /*0d20*/  IMAD.WIDE.U32 R4, R3, 0x4, R4 ;  /* 0x0000000403047825 */ /* 0x002fca00078e0004 */
[----:B------:R1:W-:Y:S02]  /*0d30*/  STG.E desc[UR4][R4.64], R9 ;  /* 0x0000000904007986 */ /* 0x0003e4000c101904 */
.L_x_12158:
        /* <DEDUP_REMOVED lines=8> */
.L_x_12159:
[----:B------:R-:W-:Y:S05]  /*0dc0*/  BSYNC B1 ;  /* 0x0000000000017941 */ /* 0x000fea0003800000 */
.L_x_12155:
[----:B------:R-:W-:-:S13]  /*0dd0*/  ISETP.GE.AND P0, PT, R11, R2, PT ;  /* 0x000000020b00720c */ /* 0x000fda0003f06270 */
[----:B-12---:R-:W1:Y:S01]  /*0de0*/  @!P0 LDC.64 R4, c[0x0][0x218] ;  /* 0x00008600ff048b82 */ /* 0x006e620000000a00 */
[----:B0-----:R-:W-:Y:S02]  /*0df0*/  @!P0 IADD3 R3, R0, R11, RZ ;  /* 0x0000000b00038210 */ /* 0x001fe40007ffe0ff */
[----:B------:R-:W-:-:S03]  /*0e00*/  @!P0 IADD3 R11, R11, 0x80, RZ ;  /* 0x000000800b0b8810 */ /* 0x000fc60007ffe0ff */
[----:B-1----:R-:W-:-:S05]  /*0e10*/  @!P0 IMAD.WIDE.U32 R4, R3, 0x4, R4 ;  /* 0x0000000403048825 */ /* 0x002fca00078e0004 */
[----:B------:R2:W-:Y:S02]  /*0e20*/  @!P0 STG.E desc[UR4][R4.64], R26 ;  /* 0x0000001a04008986 */ /* 0x0005e4000c101904 */
.L_x_12160:
[----:B------:R-:W-:Y:S05]  /*0e30*/  BSYNC B0 ;  /* 0x0000000000007941 */ /* 0x000fea0003800000 */
.L_x_12154:
        /* <DEDUP_REMOVED lines=8> */
.L_x_12161:
        /* <DEDUP_REMOVED lines=12> */
.L_x_28410:


//--------------------- .text._ZN2at6native18elementwise_kernelILi128ELi4EZNS0_15gpu_kernel_implIZZZNS0_49_GLOBAL__N__b919a28f_16_Normalization_cu_5c38458736batch_norm_elementwise_backward_evalERKNS_6TensorES6_S6_S6_ENKUlvE_clEvENKUlvE_clEvEUldddE_EEvRNS_18TensorIteratorBaseERKT_EUliE_EEviT1_ --------------------------
	.section	.text._ZN2at6native18elementwise_kernelILi128ELi4EZNS0_15gpu_kernel_implIZZZNS0_49_GLOBAL__N__b919a28f_16_Normalization_cu_5c38458736batch_norm_elementwise_backward_evalERKNS_6TensorES6_S6_S6_ENKUlvE_clEvENKUlvE_clEvEUldddE_EEvRNS_18TensorIteratorBaseERKT_EUliE_EEviT1_,"ax",@progbits
	.align	128
        .global         _ZN2at6native18elementwise_kernelILi128ELi4EZNS0_15gpu_kernel_implIZZZNS0_49_GLOBAL__N__b919a28f_16_Normalization_cu_5c38458736batch_norm_elementwise_backward_evalERKNS_6TensorES6_S6_S6_ENKUlvE_clEvENKUlvE_clEvEUldddE_EEvRNS_18TensorIteratorBaseERKT_EUliE_EEviT1_
        .type           _ZN2at6native18elementwise_kernelILi128ELi4EZNS0_15gpu_kernel_implIZZZNS0_49_GLOBAL__N__b919a28f_16_Normalization_cu_5c38458736batch_norm_elementwise_backward_evalERKNS_6TensorES6_S6_S6_ENKUlvE_clEvENKUlvE_clEvEUldddE_EEvRNS_18TensorIteratorBaseERKT_EUliE_EEviT1_,@function
        .size           _ZN2at6native18elementwise_kernelILi128ELi4EZNS0_15gpu_kernel_implIZZZNS0_49_GLOBAL__N__b919a28f_16_Normalization_cu_5c38458736batch_norm_elementwise_backward_evalERKNS_6TensorES6_S6_S6_ENKUlvE_clEvENKUlvE_clEvEUldddE_EEvRNS_18TensorIteratorBaseERKT_EUliE_EEviT1_,(.L_x_28411 - _ZN2at6native18elementwise_kernelILi128ELi4EZNS0_15gpu_kernel_implIZZZNS0_49_GLOBAL__N__b919a28f_16_Normalization_cu_5c38458736batch_norm_elementwise_backward_evalERKNS_6TensorES6_S6_S6_ENKUlvE_clEvENKUlvE_clEvEUldddE_EEvRNS_18TensorIteratorBaseERKT_EUliE_EEviT1_)
        .other          _ZN2at6native18elementwise_kernelILi128ELi4EZNS0_15gpu_kernel_implIZZZNS0_49_GLOBAL__N__b919a28f_16_Normalization_cu_5c38458736batch_norm_elementwise_backward_evalERKNS_6TensorES6_S6_S6_ENKUlvE_clEvENKUlvE_clEvEUldddE_EEvRNS_18TensorIteratorBaseERKT_EUliE_EEviT1_,@"STO_CUDA_ENTRY STV_DEFAULT"
_ZN2at6native18elementwise_kernelILi128ELi4EZNS0_15gpu_kernel_implIZZZNS0_49_GLOBAL__N__b919a28f_16_Normalization_cu_5c38458736batch_norm_elementwise_backward_evalERKNS_6TensorES6_S6_S6_ENKUlvE_clEvENKUlvE_clEvEUldddE_EEvRNS_18TensorIteratorBaseERKT_EUliE_EEviT1_:
.text._ZN2at6native18elementwise_kernelILi128ELi4EZNS0_15gpu_kernel_implIZZZNS0_49_GLOBAL__N__b919a28f_16_Normalization_cu_5c38458736batch_norm_elementwise_backward_evalERKNS_6TensorES6_S6_S6_ENKUlvE_clEvENKUlvE_clEvEUldddE_EEvRNS_18TensorIteratorBaseERKT_EUliE_EEviT1_:
        /* <DEDUP_REMOVED lines=391> */
.L_x_12164:
        /* <DEDUP_REMOVED lines=21> */
.L_x_12168:
[----:B------:R-:W2:Y:S02]  /*19c0*/  LDG.E.U8 R4, desc[UR36][R4.64] ;  /* 0x0000002404047981 */ /* 0x000ea4000c1e1100 */
[----:B--2---:R0:W1:Y:S01]  /*19d0*/  I2F.F64.U16 R22, R4 ;  /* 0x0000000400167312 */ /* 0x0040620000101800 */
[----:B------:R-:W-:Y:S05]  /*19e0*/  BRA `(.L_x_12170) ;  /* 0x0000000c00707947 */ /* 0x000fea0003800000 */
.L_x_12167:
        /* <DEDUP_REMOVED lines=9> */
.L_x_12172:
[----:B------:R-:W2:Y:S02]  /*1a80*/  LDG.E R4, desc[UR36][R4.64] ;  /* 0x0000002404047981 */ /* 0x000ea4000c1e1900 */
[----:B--2---:R0:W1:Y:S01]  /*1a90*/  I2F.F64 R22, R4 ;  /* 0x0000000400167312 */ /* 0x0040620000201c00 */
[----:B------:R-:W-:Y:S05]  /*1aa0*/  BRA `(.L_x_12170) ;  /* 0x0000000c00407947 */ /* 0x000fea0003800000 */
.L_x_12171:
[----:B------:R-:W2:Y:S02]  /*1ab0*/  LDG.E.U16 R4, desc[UR36][R4.64] ;  /* 0x0000002404047981 */ /* 0x000ea4000c1e1500 */
[----:B--2---:R0:W1:Y:S01]  /*1ac0*/  I2F.F64.S16 R22, R4 ;  /* 0x0000000400167312 */ /* 0x0040620000101c00 */
[----:B------:R-:W-:Y:S05]  /*1ad0*/  BRA `(.L_x_12170) ;  /* 0x0000000c00347947 */ /* 0x000fea0003800000 */
.L_x_12166:
        /* <DEDUP_REMOVED lines=10> */
.L_x_12174:
[----:B------:R-:W2:Y:S02]  /*1b80*/  LDG.E.U16 R0, desc[UR36][R4.64] ;  /* 0x0000002404007981 */ /* 0x000ea4000c1e1500 */
[----:B--2---:R-:W-:-:S05]  /*1b90*/  HADD2.F32 R0, -RZ, R0.H0_H0 ;  /* 0x20000000ff007230 */ /* 0x004fca0000004100 */
[----:B------:R-:W-:-:S04]  /*1ba0*/  FMUL.FTZ R0, R0, 1 ;  /* 0x3f80000000007820 */ /* 0x000fc80000410000 */
[----:B------:R0:W1:Y:S01]  /*1bb0*/  F2F.F64.F32 R22, R0 ;  /* 0x0000000000167310 */ /* 0x0000620000201800 */
[----:B------:R-:W-:Y:S05]  /*1bc0*/  BRA `(.L_x_12170) ;  /* 0x0000000800f87947 */ /* 0x000fea0003800000 */
.L_x_12173:
        /* <DEDUP_REMOVED lines=10> */
.L_x_12176:
[----:B------:R-:W2:Y:S02]  /*1c70*/  LDG.E.U16 R4, desc[UR36][R4.64] ;  /* 0x0000002404047981 */ /* 0x000ea4000c1e1500 */
[----:B--2---:R-:W-:-:S05]  /*1c80*/  HADD2.F32 R0, -RZ, R4.H0_H0 ;  /* 0x20000004ff007230 */ /* 0x004fca0000004100 */
[----:B------:R-:W-:-:S04]  /*1c90*/  FMUL.FTZ R0, R0, 1 ;  /* 0x3f80000000007820 */ /* 0x000fc80000410000 */
[----:B------:R0:W1:Y:S01]  /*1ca0*/  F2F.F64.F32 R22, R0 ;  /* 0x0000000000167310 */ /* 0x0000620000201800 */
[----:B------:R-:W-:Y:S05]  /*1cb0*/  BRA `(.L_x_12170) ;  /* 0x0000000800bc7947 */ /* 0x000fea0003800000 */
.L_x_12175:
[----:B------:R0:W5:Y:S01]  /*1cc0*/  LDG.E.64 R22, desc[UR36][R4.64] ;  /* 0x0000002404167981 */ /* 0x000162000c1e1b00 */
[----:B------:R-:W-:Y:S05]  /*1cd0*/  BRA `(.L_x_12170) ;  /* 0x0000000800b47947 */ /* 0x000fea0003800000 */
.L_x_12165:
        /* <DEDUP_REMOVED lines=13> */
.L_x_12179:
[----:B------:R0:W5:Y:S01]  /*1db0*/  LDG.E.64 R22, desc[UR36][R4.64] ;  /* 0x0000002404167981 */ /* 0x000162000c1e1b00 */
[----:B------:R-:W-:Y:S05]  /*1dc0*/  BRA `(.L_x_12170) ;  /* 0x0000000800787947 */ /* 0x000fea0003800000 */
.L_x_12178:
        /* <DEDUP_REMOVED lines=28> */
.L_x_12181:
        /* <DEDUP_REMOVED lines=10> */
[----:B------:R-:W-:-:S04]  /*2030*/  SHF.L.U32 R0, R4, 0x18, RZ ;  /* 0x0000001804007819 */ /* 0x000fc800000006ff */
[----:B------:R-:W-:-:S05]  /*2040*/  LOP3.LUT R0, R3, 0x80000000, R0, 0xf8, !PT ;  /* 0x8000000003007812 */ /* 0x000fca00078ef800 */
[----:B------:R-:W-:-:S04]  /*2050*/  FMUL.FTZ R0, R0, 1 ;  /* 0x3f80000000007820 */ /* 0x000fc80000410000 */
[----:B------:R0:W1:Y:S01]  /*2060*/  F2F.F64.F32 R22, R0 ;  /* 0x0000000000167310 */ /* 0x0000620000201800 */
[----:B------:R-:W-:Y:S05]  /*2070*/  BRA `(.L_x_12170) ;  /* 0x0000000400cc7947 */ /* 0x000fea0003800000 */
.L_x_12180:
[----:B------:R-:W2:Y:S02]  /*2080*/  LDG.E.U16 R0, desc[UR36][R4.64] ;  /* 0x0000002404007981 */ /* 0x000ea4000c1e1500 */
[----:B--2---:R-:W-:-:S04]  /*2090*/  IMAD.U32 R0, R0, 0x10000, RZ ;  /* 0x0001000000007824 */ /* 0x004fc800078e00ff */
[----:B------:R-:W-:-:S04]  /*20a0*/  FMUL.FTZ R0, R0, 1 ;  /* 0x3f80000000007820 */ /* 0x000fc80000410000 */
[----:B------:R0:W1:Y:S01]  /*20b0*/  F2F.F64.F32 R22, R0 ;  /* 0x0000000000167310 */ /* 0x0000620000201800 */
[----:B------:R-:W-:Y:S05]  /*20c0*/  BRA `(.L_x_12170) ;  /* 0x0000000400b87947 */ /* 0x000fea0003800000 */
.L_x_12177:
        /* <DEDUP_REMOVED lines=11> */
.L_x_12184:
        /* <DEDUP_REMOVED lines=21> */
.L_x_12188:
[----:B------:R-:W-:Y:S05]  /*22d0*/  BSYNC B1 ;  /* 0x0000000000017941 */ /* 0x000fea0003800000 */
.L_x_12187:
[----:B------:R-:W-:Y:S01]  /*22e0*/  LEA R5, R0, 0x3b800000, 0x17 ;  /* 0x3b80000000057811 */ /* 0x000fe200078eb8ff */
[----:B------:R-:W-:-:S05]  /*22f0*/  IMAD.SHL.U32 R0, R3, 0x100000, RZ ;  /* 0x0010000003007824 */ /* 0x000fca00078e00ff */
[----:B------:R-:W-:-:S07]  /*2300*/  LOP3.LUT R0, R5, R0, R6, 0xfe, !PT ;  /* 0x0000000005007212 */ /* 0x000fce00078efe06 */
.L_x_12186:
[----:B------:R-:W-:Y:S05]  /*2310*/  BSYNC B0 ;  /* 0x0000000000007941 */ /* 0x000fea0003800000 */
.L_x_12185:
[----:B------:R-:W-:-:S04]  /*2320*/  FMUL.FTZ R0, R0, 1 ;  /* 0x3f80000000007820 */ /* 0x000fc80000410000 */
[----:B------:R2:W3:Y:S01]  /*2330*/  F2F.F64.F32 R22, R0 ;  /* 0x0000000000167310 */ /* 0x0004e20000201800 */
[----:B------:R-:W-:Y:S05]  /*2340*/  BRA `(.L_x_12170) ;  /* 0x0000000400187947 */ /* 0x000fea0003800000 */
.L_x_12183:
        /* <DEDUP_REMOVED lines=21> */
.L_x_12192:
[----:B------:R-:W-:Y:S05]  /*24a0*/  BSYNC B1 ;  /* 0x0000000000017941 */ /* 0x000fea0003800000 */
.L_x_12191:
[----:B------:R-:W-:Y:S01]  /*24b0*/  LEA R5, R0, 0x37800000, 0x17 ;  /* 0x3780000000057811 */ /* 0x000fe200078eb8ff */
[----:B------:R-:W-:-:S05]  /*24c0*/  IMAD.SHL.U32 R0, R3, 0x200000, RZ ;  /* 0x0020000003007824 */ /* 0x000fca00078e00ff */
[----:B------:R-:W-:-:S07]  /*24d0*/  LOP3.LUT R0, R5, R0, R6, 0xfe, !PT ;  /* 0x0000000005007212 */ /* 0x000fce00078efe06 */
.L_x_12190:
[----:B------:R-:W-:Y:S05]  /*24e0*/  BSYNC B0 ;  /* 0x0000000000007941 */ /* 0x000fea0003800000 */
.L_x_12189:
[----:B------:R-:W-:-:S04]  /*24f0*/  FMUL.FTZ R0, R0, 1 ;  /* 0x3f80000000007820 */ /* 0x000fc80000410000 */
[----:B------:R4:W0:Y:S01]  /*2500*/  F2F.F64.F32 R22, R0 ;  /* 0x0000000000167310 */ /* 0x0008220000201800 */
[----:B------:R-:W-:Y:S05]  /*2510*/  BRA `(.L_x_12170) ;  /* 0x0000000000a47947 */ /* 0x000fea0003800000 */
.L_x_12182:
        /* <DEDUP_REMOVED lines=14> */
.L_x_12196:
[----:B------:R-:W-:Y:S05]  /*2600*/  BSYNC B0 ;  /* 0x0000000000007941 */ /* 0x000fea0003800000 */
.L_x_12195:
[----:B------:R-:W-:-:S04]  /*2610*/  FMUL.FTZ R0, R0, 1 ;  /* 0x3f80000000007820 */ /* 0x000fc80000410000 */
[----:B------:R0:W1:Y:S01]  /*2620*/  F2F.F64.F32 R22, R0 ;  /* 0x0000000000167310 */ /* 0x0000620000201800 */
[----:B------:R-:W-:Y:S05]  /*2630*/  BRA `(.L_x_12170) ;  /* 0x00000000005c7947 */ /* 0x000fea0003800000 */
.L_x_12169:
        /* <DEDUP_REMOVED lines=16> */
.L_x_12197:
[----:B------:R-:W-:Y:S01]  /*2740*/  CS2R R22, SRZ ;  /* 0x0000000000167805 */ /* 0x000fe2000001ff00 */
[----:B------:R-:W-:Y:S06]  /*2750*/  BRA `(.L_x_12170) ;  /* 0x0000000000147947 */ /* 0x000fec0003800000 */
.L_x_12194:
[----:B------:R-:W2:Y:S02]  /*2760*/  LDG.E.64 R22, desc[UR36][R4.64] ;  /* 0x0000002404167981 */ /* 0x000ea4000c1e1b00 */
[----:B--2---:R-:W0:Y:S01]  /*2770*/  I2F.F64.U64 R22, R22 ;  /* 0x0000001600167312 */ /* 0x004e220000301800 */
[----:B------:R-:W-:Y:S05]  /*2780*/  BRA `(.L_x_12170) ;  /* 0x0000000000087947 */ /* 0x000fea0003800000 */
.L_x_12193:
[----:B------:R-:W2:Y:S02]  /*2790*/  LDG.E R4, desc[UR36][R4.64] ;  /* 0x0000002404047981 */ /* 0x000ea4000c1e1900 */
[----:B--2---:R0:W1:Y:S02]  /*27a0*/  I2F.F64.U32 R22, R4 ;  /* 0x0000000400167312 */ /* 0x0040640000201800 */
.L_x_12170:
[----:B------:R-:W2:Y:S01]  /*27b0*/  LDC.U8 R3, c[0x0][0x4fb] ;  /* 0x00013ec0ff037b82 */ /* 0x000ea20000000000 */
[----:B------:R-:W-:Y:S02]  /*27c0*/  ULDC.64 UR4, c[0x0][0x4e8] ;  /* 0x00013a0000047ab9 */ /* 0x000fe40000000a00 */
[----:B0-----:R-:W-:-:S05]  /*27d0*/  IADD3 R4, P1, R18, UR4, RZ ;  /* 0x0000000412047c10 */ /* 0x001fca000ff3e0ff */
        /* <DEDUP_REMOVED lines=15> */
.L_x_12201:
[----:B------:R-:W2:Y:S02]  /*28d0*/  LDG.E.U8 R4, desc[UR36][R4.64] ;  /* 0x0000002404047981 */ /* 0x000ea4000c1e1100 */
[----:B--2---:R0:W2:Y:S01]  /*28e0*/  I2F.F64.U16 R18, R4 ;  /* 0x0000000400127312 */ /* 0x0040a20000101800 */
[----:B------:R-:W-:Y:S05]  /*28f0*/  BRA `(.L_x_12203) ;  /* 0x0000000c00707947 */ /* 0x000fea0003800000 */
.L_x_12200:
        /* <DEDUP_REMOVED lines=9> */
.L_x_12205:
[----:B------:R-:W2:Y:S02]  /*2990*/  LDG.E R4, desc[UR36][R4.64] ;  /* 0x0000002404047981 */ /* 0x000ea4000c1e1900 */
[----:B--2---:R2:W4:Y:S01]  /*29a0*/  I2F.F64 R18, R4 ;  /* 0x0000000400127312 */ /* 0x0045220000201c00 */
[----:B------:R-:W-:Y:S05]  /*29b0*/  BRA `(.L_x_12203) ;  /* 0x0000000c00407947 */ /* 0x000fea0003800000 */
.L_x_12204:
[----:B------:R-:W2:Y:S02]  /*29c0*/  LDG.E.U16 R4, desc[UR36][R4.64] ;  /* 0x0000002404047981 */ /* 0x000ea4000c1e1500 */
[----:B--2---:R0:W2:Y:S01]  /*29d0*/  I2F.F64.S16 R18, R4 ;  /* 0x0000000400127312 */ /* 0x0040a20000101c00 */
[----:B------:R-:W-:Y:S05]  /*29e0*/  BRA `(.L_x_12203) ;  /* 0x0000000c00347947 */ /* 0x000fea0003800000 */
.L_x_12199:
        /* <DEDUP_REMOVED lines=10> */
.L_x_12207:
[----:B------:R-:W2:Y:S02]  /*2a90*/  LDG.E.U16 R0, desc[UR36][R4.64] ;  /* 0x0000002404007981 */ /* 0x000ea4000c1e1500 */
[----:B--2---:R-:W-:-:S05]  /*2aa0*/  HADD2.F32 R0, -RZ, R0.H0_H0 ;  /* 0x20000000ff007230 */ /* 0x004fca0000004100 */
[----:B------:R-:W-:-:S04]  /*2ab0*/  FMUL.FTZ R0, R0, 1 ;  /* 0x3f80000000007820 */ /* 0x000fc80000410000 */
[----:B------:R0:W2:Y:S01]  /*2ac0*/  F2F.F64.F32 R18, R0 ;  /* 0x0000000000127310 */ /* 0x0000a20000201800 */
[----:B------:R-:W-:Y:S05]  /*2ad0*/  BRA `(.L_x_12203) ;  /* 0x0000000800f87947 */ /* 0x000fea0003800000 */
.L_x_12206:
        /* <DEDUP_REMOVED lines=10> */
.L_x_12209:
[----:B------:R-:W2:Y:S02]  /*2b80*/  LDG.E.U16 R4, desc[UR36][R4.64] ;  /* 0x0000002404047981 */ /* 0x000ea4000c1e1500 */
[----:B--2---:R-:W-:-:S05]  /*2b90*/  HADD2.F32 R0, -RZ, R4.H0_H0 ;  /* 0x20000004ff007230 */ /* 0x004fca0000004100 */
[----:B------:R-:W-:-:S04]  /*2ba0*/  FMUL.FTZ R0, R0, 1 ;  /* 0x3f80000000007820 */ /* 0x000fc80000410000 */
[----:B------:R0:W2:Y:S01]  /*2bb0*/  F2F.F64.F32 R18, R0 ;  /* 0x0000000000127310 */ /* 0x0000a20000201800 */
[----:B------:R-:W-:Y:S05]  /*2bc0*/  BRA `(.L_x_12203) ;  /* 0x0000000800bc7947 */ /* 0x000fea0003800000 */
.L_x_12208:
[----:B------:R0:W5:Y:S01]  /*2bd0*/  LDG.E.64 R18, desc[UR36][R4.64] ;  /* 0x0000002404127981 */ /* 0x000162000c1e1b00 */
[----:B------:R-:W-:Y:S05]  /*2be0*/  BRA `(.L_x_12203) ;  /* 0x0000000800b47947 */ /* 0x000fea0003800000 */
.L_x_12198:
        /* <DEDUP_REMOVED lines=13> */
.L_x_12212:
[----:B------:R0:W5:Y:S01]  /*2cc0*/  LDG.E.64 R18, desc[UR36][R4.64] ;  /* 0x0000002404127981 */ /* 0x000162000c1e1b00 */
[----:B------:R-:W-:Y:S05]  /*2cd0*/  BRA `(.L_x_12203) ;  /* 0x0000000800787947 */ /* 0x000fea0003800000 */
.L_x_12211:
        /* <DEDUP_REMOVED lines=28> */
.L_x_12214:
[----:B------:R-:W2:Y:S02]  /*2ea0*/  LDG.E.U8 R4, desc[UR36][R4.64] ;  /* 0x0000002404047981 */ /* 0x000ea4000c1e1100 */
[----:B--2---:R-:W-:-:S05]  /*2eb0*/  IMAD.SHL.U32 R0, R4, 0x2000000, RZ ;  /* 0x0200000004007824 */ /* 0x004fca00078e00ff */
[----:B------:R-:W-:-:S13]  /*2ec0*/  ISETP.GE.U32.AND P0, PT, R0, 0x8000000, PT ;  /* 0x080000000000780c */ /* 0x000fda0003f06070 */
[C---:B------:R-:W-:Y:S01]  /*2ed0*/  @!P0 SHF.L.U32 R0, R4.reuse, 0x8, RZ ;  /* 0x0000000804008819 */ /* 0x040fe200000006ff */
        /* <DEDUP_REMOVED lines=11> */
.L_x_12213:
[----:B------:R-:W2:Y:S02]  /*2f90*/  LDG.E.U16 R0, desc[UR36][R4.64] ;  /* 0x0000002404007981 */ /* 0x000ea4000c1e1500 */
[----:B--2---:R-:W-:-:S04]  /*2fa0*/  IMAD.U32 R0, R0, 0x10000, RZ ;  /* 0x0001000000007824 */ /* 0x004fc800078e00ff */
[----:B------:R-:W-:-:S04]  /*2fb0*/  FMUL.FTZ R0, R0, 1 ;  /* 0x3f80000000007820 */ /* 0x000fc80000410000 */
[----:B------:R0:W2:Y:S01]  /*2fc0*/  F2F.F64.F32 R18, R0 ;  /* 0x0000000000127310 */ /* 0x0000a20000201800 */
[----:B------:R-:W-:Y:S05]  /*2fd0*/  BRA `(.L_x_12203) ;  /* 0x0000000400b87947 */ /* 0x000fea0003800000 */
.L_x_12210:
        /* <DEDUP_REMOVED lines=11> */
.L_x_12217:
        /* <DEDUP_REMOVED lines=21> */
.L_x_12221:
[----:B------:R-:W-:Y:S05]  /*31e0*/  BSYNC B1 ;  /* 0x0000000000017941 */ /* 0x000fea0003800000 */
.L_x_12220:
[----:B------:R-:W-:Y:S01]  /*31f0*/  LEA R5, R0, 0x3b800000, 0x17 ;  /* 0x3b80000000057811 */ /* 0x000fe200078eb8ff */
[----:B------:R-:W-:-:S05]  /*3200*/  IMAD.SHL.U32 R0, R3, 0x100000, RZ ;  /* 0x0010000003007824 */ /* 0x000fca00078e00ff */
[----:B------:R-:W-:-:S07]  /*3210*/  LOP3.LUT R0, R5, R0, R6, 0xfe, !PT ;  /* 0x0000000005007212 */ /* 0x000fce00078efe06 */
.L_x_12219:
[----:B------:R-:W-:Y:S05]  /*3220*/  BSYNC B0 ;  /* 0x0000000000007941 */ /* 0x000fea0003800000 */
.L_x_12218:
[----:B------:R-:W-:-:S04]  /*3230*/  FMUL.FTZ R0, R0, 1 ;  /* 0x3f80000000007820 */ /* 0x000fc80000410000 */
[----:B------:R0:W2:Y:S01]  /*3240*/  F2F.F64.F32 R18, R0 ;  /* 0x0000000000127310 */ /* 0x0000a20000201800 */
[----:B------:R-:W-:Y:S05]  /*3250*/  BRA `(.L_x_12203) ;  /* 0x0000000400187947 */ /* 0x000fea0003800000 */
.L_x_12216:
        /* <DEDUP_REMOVED lines=21> */
.L_x_12225:
[----:B------:R-:W-:Y:S05]  /*33b0*/  BSYNC B1 ;  /* 0x0000000000017941 */ /* 0x000fea0003800000 */
.L_x_12224:
[----:B------:R-:W-:Y:S01]  /*33c0*/  LEA R5, R0, 0x37800000, 0x17 ;  /* 0x3780000000057811 */ /* 0x000fe200078eb8ff */
[----:B------:R-:W-:-:S05]  /*33d0*/  IMAD.SHL.U32 R0, R3, 0x200000, RZ ;  /* 0x0020000003007824 */ /* 0x000fca00078e00ff */
[----:B------:R-:W-:-:S07]  /*33e0*/  LOP3.LUT R0, R5, R0, R6, 0xfe, !PT ;  /* 0x0000000005007212 */ /* 0x000fce00078efe06 */
.L_x_12223:
[----:B------:R-:W-:Y:S05]  /*33f0*/  BSYNC B0 ;  /* 0x0000000000007941 */ /* 0x000fea0003800000 */
.L_x_12222:
[----:B------:R-:W-:-:S04]  /*3400*/  FMUL.FTZ R0, R0, 1 ;  /* 0x3f80000000007820 */ /* 0x000fc80000410000 */
[----:B------:R0:W2:Y:S01]  /*3410*/  F2F.F64.F32 R18, R0 ;  /* 0x0000000000127310 */ /* 0x0000a20000201800 */
[----:B------:R-:W-:Y:S05]  /*3420*/  BRA `(.L_x_12203) ;  /* 0x0000000000a47947 */ /* 0x000fea0003800000 */
.L_x_12215:
        /* <DEDUP_REMOVED lines=14> */
.L_x_12229:
[----:B------:R-:W-:Y:S05]  /*3510*/  BSYNC B0 ;  /* 0x0000000000007941 */ /* 0x000fea0003800000 */
.L_x_12228:
[----:B------:R-:W-:-:S04]  /*3520*/  FMUL.FTZ R0, R0, 1 ;  /* 0x3f80000000007820 */ /* 0x000fc80000410000 */
[----:B------:R0:W2:Y:S01]  /*3530*/  F2F.F64.F32 R18, R0 ;  /* 0x0000000000127310 */ /* 0x0000a20000201800 */
[----:B------:R-:W-:Y:S05]  /*3540*/  BRA `(.L_x_12203) ;  /* 0x00000000005c7947 */ /* 0x000fea0003800000 */
.L_x_12202:
        /* <DEDUP_REMOVED lines=16> */
.L_x_12230:
[----:B------:R-:W-:Y:S01]  /*3650*/  CS2R R18, SRZ ;  /* 0x0000000000127805 */ /* 0x000fe2000001ff00 */
[----:B------:R-:W-:Y:S06]  /*3660*/  BRA `(.L_x_12203) ;  /* 0x0000000000147947 */ /* 0x000fec0003800000 */
.L_x_12227:
[----:B------:R-:W2:Y:S02]  /*3670*/  LDG.E.64 R18, desc[UR36][R4.64] ;  /* 0x0000002404127981 */ /* 0x000ea4000c1e1b00 */
[----:B--2---:R-:W0:Y:S01]  /*3680*/  I2F.F64.U64 R18, R18 ;  /* 0x0000001200127312 */ /* 0x004e220000301800 */
[----:B------:R-:W-:Y:S05]  /*3690*/  BRA `(.L_x_12203) ;  /* 0x0000000000087947 */ /* 0x000fea0003800000 */
.L_x_12226:
[----:B------:R-:W2:Y:S02]  /*36a0*/  LDG.E R4, desc[UR36][R4.64] ;  /* 0x0000002404047981 */ /* 0x000ea4000c1e1900 */
[----:B--2---:R0:W2:Y:S02]  /*36b0*/  I2F.F64.U32 R18, R4 ;  /* 0x0000000400127312 */ /* 0x0040a40000201800 */
.L_x_12203:
[----:B------:R-:W1:Y:S01]  /*36c0*/  LDC.U8 R3, c[0x0][0x4fc] ;  /* 0x00013f00ff037b82 */ /* 0x000e620000000000 */
[----:B------:R-:W-:Y:S02]  /*36d0*/  ULDC.64 UR4, c[0x0][0x4f0] ;  /* 0x00013c0000047ab9 */ /* 0x000fe40000000a00 */
[----:B0-2---:R-:W-:-:S05]  /*36e0*/  IADD3 R4, P1, R2, UR4, RZ ;  /* 0x0000000402047c10 */ /* 0x005fca000ff3e0ff */
        /* <DEDUP_REMOVED lines=15> */
.L_x_12234:
[----:B------:R-:W2:Y:S02]  /*37e0*/  LDG.E.U8 R2, desc[UR36][R4.64] ;  /* 0x0000002404027981 */ /* 0x000ea4000c1e1100 */
[----:B--2---:R-:W1:Y:S01]  /*37f0*/  I2F.F64.U16 R2, R2 ;  /* 0x0000000200027312 */ /* 0x004e620000101800 */
[----:B------:R-:W-:Y:S05]  /*3800*/  BRA `(.L_x_12236) ;  /* 0x0000000c00707947 */ /* 0x000fea0003800000 */
.L_x_12233:
        /* <DEDUP_REMOVED lines=9> */
.L_x_12238:
[----:B------:R-:W2:Y:S02]  /*38a0*/  LDG.E R2, desc[UR36][R4.64] ;  /* 0x0000002404027981 */ /* 0x000ea4000c1e1900 */
[----:B--2---:R-:W0:Y:S01]  /*38b0*/  I2F.F64 R2, R2 ;  /* 0x0000000200027312 */ /* 0x004e220000201c00 */
[----:B------:R-:W-:Y:S05]  /*38c0*/  BRA `(.L_x_12236) ;  /* 0x0000000c00407947 */ /* 0x000fea0003800000 */
.L_x_12237:
[----:B------:R-:W2:Y:S02]  /*38d0*/  LDG.E.U16 R2, desc[UR36][R4.64] ;  /* 0x0000002404027981 */ /* 0x000ea4000c1e1500 */
[----:B--2---:R-:W2:Y:S01]  /*38e0*/  I2F.F64.S16 R2, R2 ;  /* 0x0000000200027312 */ /* 0x004ea20000101c00 */
[----:B------:R-:W-:Y:S05]  /*38f0*/  BRA `(.L_x_12236) ;  /* 0x0000000c00347947 */ /* 0x000fea0003800000 */
.L_x_12232:
        /* <DEDUP_REMOVED lines=10> */
.L_x_12240:
[----:B------:R-:W2:Y:S02]  /*39a0*/  LDG.E.U16 R0, desc[UR36][R4.64] ;  /* 0x0000002404007981 */ /* 0x000ea4000c1e1500 */
[----:B--2---:R-:W-:-:S05]  /*39b0*/  HADD2.F32 R0, -RZ, R0.H0_H0 ;  /* 0x20000000ff007230 */ /* 0x004fca0000004100 */
[----:B------:R-:W-:-:S04]  /*39c0*/  FMUL.FTZ R0, R0, 1 ;  /* 0x3f80000000007820 */ /* 0x000fc80000410000 */
[----:B------:R0:W1:Y:S01]  /*39d0*/  F2F.F64.F32 R2, R0 ;  /* 0x0000000000027310 */ /* 0x0000620000201800 */
[----:B------:R-:W-:Y:S05]  /*39e0*/  BRA `(.L_x_12236) ;  /* 0x0000000800f87947 */ /* 0x000fea0003800000 */
.L_x_12239:
        /* <DEDUP_REMOVED lines=10> */
.L_x_12242:
[----:B------:R-:W2:Y:S02]  /*3a90*/  LDG.E.U16 R4, desc[UR36][R4.64] ;  /* 0x0000002404047981 */ /* 0x000ea4000c1e1500 */
[----:B--2---:R-:W-:-:S05]  /*3aa0*/  HADD2.F32 R0, -RZ, R4.H0_H0 ;  /* 0x20000004ff007230 */ /* 0x004fca0000004100 */
[----:B------:R-:W-:-:S04]  /*3ab0*/  FMUL.FTZ R0, R0, 1 ;  /* 0x3f80000000007820 */ /* 0x000fc80000410000 */
[----:B------:R0:W1:Y:S01]  /*3ac0*/  F2F.F64.F32 R2, R0 ;  /* 0x0000000000027310 */ /* 0x0000620000201800 */
[----:B------:R-:W-:Y:S05]  /*3ad0*/  BRA `(.L_x_12236) ;  /* 0x0000000800bc7947 */ /* 0x000fea0003800000 */
.L_x_12241:
[----:B------:R0:W5:Y:S01]  /*3ae0*/  LDG.E.64 R2, desc[UR36][R4.64] ;  /* 0x0000002404027981 */ /* 0x000162000c1e1b00 */
[----:B------:R-:W-:Y:S05]  /*3af0*/  BRA `(.L_x_12236) ;  /* 0x0000000800b47947 */ /* 0x000fea0003800000 */
.L_x_12231:
        /* <DEDUP_REMOVED lines=13> */
.L_x_12245:
[----:B------:R0:W5:Y:S01]  /*3bd0*/  LDG.E.64 R2, desc[UR36][R4.64] ;  /* 0x0000002404027981 */ /* 0x000162000c1e1b00 */
[----:B------:R-:W-:Y:S05]  /*3be0*/  BRA `(.L_x_12236) ;  /* 0x0000000800787947 */ /* 0x000fea0003800000 */
.L_x_12244:
        /* <DEDUP_REMOVED lines=28> */
.L_x_12247:
[----:B------:R-:W2:Y:S02]  /*3db0*/  LDG.E.U8 R3, desc[UR36][R4.64] ;  /* 0x0000002404037981 */ /* 0x000ea4000c1e1100 */
[----:B--2---:R-:W-:-:S05]  /*3dc0*/  IMAD.SHL.U32 R0, R3, 0x2000000, RZ ;  /* 0x0200000003007824 */ /* 0x004fca00078e00ff */
[----:B------:R-:W-:-:S13]  /*3dd0*/  ISETP.GE.U32.AND P0, PT, R0, 0x8000000, PT ;  /* 0x080000000000780c */ /* 0x000fda0003f06070 */
[C---:B------:R-:W-:Y:S01]  /*3de0*/  @!P0 IMAD.SHL.U32 R0, R3.reuse, 0x100, RZ ;  /* 0x0000010003008824 */ /* 0x040fe200078e00ff */
[C---:B------:R-:W-:Y:S01]  /*3df0*/  @P0 SHF.L.U32 R2, R3.reuse, 0x15, RZ ;  /* 0x0000001503020819 */ /* 0x040fe200000006ff */
[----:B------:R-:W-:-:S03]  /*3e00*/  IMAD.SHL.U32 R3, R3, 0x1000000, RZ ;  /* 0x0100000003037824 */ /* 0x000fc600078e00ff */
        /* <DEDUP_REMOVED lines=9> */
.L_x_12246:
[----:B------:R-:W2:Y:S02]  /*3ea0*/  LDG.E.U16 R0, desc[UR36][R4.64] ;  /* 0x0000002404007981 */ /* 0x000ea4000c1e1500 */
[----:B--2---:R-:W-:-:S04]  /*3eb0*/  IMAD.U32 R0, R0, 0x10000, RZ ;  /* 0x0001000000007824 */ /* 0x004fc800078e00ff */
[----:B------:R-:W-:-:S04]  /*3ec0*/  FMUL.FTZ R0, R0, 1 ;  /* 0x3f80000000007820 */ /* 0x000fc80000410000 */
[----:B------:R0:W1:Y:S01]  /*3ed0*/  F2F.F64.F32 R2, R0 ;  /* 0x0000000000027310 */ /* 0x0000620000201800 */
[----:B------:R-:W-:Y:S05]  /*3ee0*/  BRA `(.L_x_12236) ;  /* 0x0000000400b87947 */ /* 0x000fea0003800000 */
.L_x_12243:
        /* <DEDUP_REMOVED lines=11> */
.L_x_12250:
        /* <DEDUP_REMOVED lines=21> */
.L_x_12254:
[----:B------:R-:W-:Y:S05]  /*40f0*/  BSYNC B1 ;  /* 0x0000000000017941 */ /* 0x000fea0003800000 */
.L_x_12253:
[----:B------:R-:W-:Y:S01]  /*4100*/  LEA R3, R0, 0x3b800000, 0x17 ;  /* 0x3b80000000037811 */ /* 0x000fe200078eb8ff */
[----:B------:R-:W-:-:S05]  /*4110*/  IMAD.SHL.U32 R0, R2, 0x100000, RZ ;  /* 0x0010000002007824 */ /* 0x000fca00078e00ff */
[----:B------:R-:W-:-:S07]  /*4120*/  LOP3.LUT R0, R3, R0, R4, 0xfe, !PT ;  /* 0x0000000003007212 */ /* 0x000fce00078efe04 */
.L_x_12252:
[----:B------:R-:W-:Y:S05]  /*4130*/  BSYNC B0 ;  /* 0x0000000000007941 */ /* 0x000fea0003800000 */
.L_x_12251:
[----:B------:R-:W-:-:S04]  /*4140*/  FMUL.FTZ R0, R0, 1 ;  /* 0x3f80000000007820 */ /* 0x000fc80000410000 */
[----:B------:R0:W1:Y:S01]  /*4150*/  F2F.F64.F32 R2, R0 ;  /* 0x0000000000027310 */ /* 0x0000620000201800 */
[----:B------:R-:W-:Y:S05]  /*4160*/  BRA `(.L_x_12236) ;  /* 0x0000000400187947 */ /* 0x000fea0003800000 */
.L_x_12249:
        /* <DEDUP_REMOVED lines=21> */
.L_x_12258:
[----:B------:R-:W-:Y:S05]  /*42c0*/  BSYNC B1 ;  /* 0x0000000000017941 */ /* 0x000fea0003800000 */
.L_x_12257:
[----:B------:R-:W-:Y:S01]  /*42d0*/  LEA R3, R0, 0x37800000, 0x17 ;  /* 0x3780000000037811 */ /* 0x000fe200078eb8ff */
[----:B------:R-:W-:-:S05]  /*42e0*/  IMAD.SHL.U32 R0, R2, 0x200000, RZ ;  /* 0x0020000002007824 */ /* 0x000fca00078e00ff */
[----:B------:R-:W-:-:S07]  /*42f0*/  LOP3.LUT R0, R3, R0, R4, 0xfe, !PT ;  /* 0x0000000003007212 */ /* 0x000fce00078efe04 */
.L_x_12256:
[----:B------:R-:W-:Y:S05]  /*4300*/  BSYNC B0 ;  /* 0x0000000000007941 */ /* 0x000fea0003800000 */
.L_x_12255:
[----:B------:R-:W-:-:S04]  /*4310*/  FMUL.FTZ R0, R0, 1 ;  /* 0x3f80000000007820 */ /* 0x000fc80000410000 */
[----:B------:R0:W1:Y:S01]  /*4320*/  F2F.F64.F32 R2, R0 ;  /* 0x0000000000027310 */ /* 0x0000620000201800 */
[----:B------:R-:W-:Y:S05]  /*4330*/  BRA `(.L_x_12236) ;  /* 0x0000000000a47947 */ /* 0x000fea0003800000 */
.L_x_12248:
        /* <DEDUP_REMOVED lines=14> */
.L_x_12262:
[----:B------:R-:W-:Y:S05]  /*4420*/  BSYNC B0 ;  /* 0x0000000000007941 */ /* 0x000fea0003800000 */
.L_x_12261:
[----:B------:R-:W-:-:S04]  /*4430*/  FMUL.FTZ R0, R0, 1 ;  /* 0x3f80000000007820 */ /* 0x000fc80000410000 */
[----:B------:R0:W1:Y:S01]  /*4440*/  F2F.F64.F32 R2, R0 ;  /* 0x0000000000027310 */ /* 0x0000620000201800 */
[----:B------:R-:W-:Y:S05]  /*4450*/  BRA `(.L_x_12236) ;  /* 0x00000000005c7947 */ /* 0x000fea0003800000 */
.L_x_12235:
        /* <DEDUP_REMOVED lines=16> */
.L_x_12263:
[----:B------:R-:W-:Y:S01]  /*4560*/  CS2R R2, SRZ ;  /* 0x0000000000027805 */ /* 0x000fe2000001ff00 */
[----:B------:R-:W-:Y:S06]  /*4570*/  BRA `(.L_x_12236) ;  /* 0x0000000000147947 */ /* 0x000fec0003800000 */
.L_x_12260:
[----:B------:R-:W2:Y:S02]  /*4580*/  LDG.E.64 R2, desc[UR36][R4.64] ;  /* 0x0000002404027981 */ /* 0x000ea4000c1e1b00 */
[----:B--2---:R-:W0:Y:S01]  /*4590*/  I2F.F64.U64 R2, R2 ;  /* 0x0000000200027312 */ /* 0x004e220000301800 */
[----:B------:R-:W-:Y:S05]  /*45a0*/  BRA `(.L_x_12236) ;  /* 0x0000000000087947 */ /* 0x000fea0003800000 */
.L_x_12259:
[----:B------:R-:W2:Y:S02]  /*45b0*/  LDG.E R2, desc[UR36][R4.64] ;  /* 0x0000002404027981 */ /* 0x000ea4000c1e1900 */
[----:B--2---:R-:W0:Y:S02]  /*45c0*/  I2F.F64.U32 R2, R2 ;  /* 0x0000000200027312 */ /* 0x004e240000201800 */
.L_x_12236:
[----:B------:R-:W4:Y:S01]  /*45d0*/  LDC.U8 R6, c[0x0][0x4f9] ;  /* 0x00013e40ff067b82 */ /* 0x000f220000000000 */
[----:B0123-5:R-:W-:-:S08]  /*45e0*/  DMUL R4, R2, R22 ;  /* 0x0000001602047228 */ /* 0x02ffd00000000000 */
[----:B----4-:R-:W-:Y:S01]  /*45f0*/  DMUL R4, R4, R18 ;  /* 0x0000001204047228 */ /* 0x010fe20000000000 */
        /* <DEDUP_REMOVED lines=14> */
.L_x_12267:
[----:B------:R-:W0:Y:S02]  /*46e0*/  F2I.S64.F64.TRUNC R4, R4 ;  /* 0x0000000400047311 */ /* 0x000e24000030d900 */
[----:B0-----:R-:W-:-:S05]  /*46f0*/  IMAD.MOV.U32 R3, RZ, RZ, R4 ;  /* 0x000000ffff037224 */ /* 0x001fca00078e0004 */
[----:B------:R0:W-:Y:S01]  /*4700*/  STG.E.U8 desc[UR36][R16.64], R3 ;  /* 0x0000000310007986 */ /* 0x0001e2000c101124 */
[----:B------:R-:W-:Y:S05]  /*4710*/  BRA `(.L_x_12269) ;  /* 0x0000000c00f87947 */ /* 0x000fea0003800000 */
.L_x_12266:
        /* <DEDUP_REMOVED lines=9> */
.L_x_12271:
[----:B------:R-:W0:Y:S02]  /*47b0*/  F2I.F64.TRUNC R5, R4 ;  /* 0x0000000400057311 */ /* 0x000e24000030d100 */
[----:B0-----:R0:W-:Y:S01]  /*47c0*/  STG.E desc[UR36][R16.64], R5 ;  /* 0x0000000510007986 */ /* 0x0011e2000c101924 */
[----:B------:R-:W-:Y:S05]  /*47d0*/  BRA `(.L_x_12269) ;  /* 0x0000000c00c87947 */ /* 0x000fea0003800000 */
.L_x_12270:
[----:B------:R-:W0:Y:S02]  /*47e0*/  F2I.F64.TRUNC R5, R4 ;  /* 0x0000000400057311 */ /* 0x000e24000030d100 */
[----:B0-----:R0:W-:Y:S01]  /*47f0*/  STG.E.U16 desc[UR36][R16.64], R5 ;  /* 0x0000000510007986 */ /* 0x0011e2000c101524 */
[----:B------:R-:W-:Y:S05]  /*4800*/  BRA `(.L_x_12269) ;  /* 0x0000000c00bc7947 */ /* 0x000fea0003800000 */
.L_x_12265:
        /* <DEDUP_REMOVED lines=13> */
.L_x_12273:
        /* <DEDUP_REMOVED lines=8> */
.L_x_12272:
        /* <DEDUP_REMOVED lines=14> */
.L_x_12275:
        /* <DEDUP_REMOVED lines=9> */
.L_x_12274:
[----:B------:R0:W-:Y:S01]  /*4ad0*/  STG.E.64 desc[UR36][R16.64], R4 ;  /* 0x0000000410007986 */ /* 0x0001e2000c101b24 */
[----:B------:R-:W-:Y:S05]  /*4ae0*/  BRA `(.L_x_12269) ;  /* 0x0000000c00047947 */ /* 0x000fea0003800000 */
.L_x_12264:
        /* <DEDUP_REMOVED lines=12> */
.L_x_12278:
[----:B------:R-:W-:-:S05]  /*4bb0*/  CS2R R6, SRZ ;  /* 0x0000000000067805 */ /* 0x000fca000001ff00 */
[----:B------:R0:W-:Y:S01]  /*4bc0*/  STG.E.128 desc[UR36][R16.64], R4 ;  /* 0x0000000410007986 */ /* 0x0001e2000c101d24 */
[----:B------:R-:W-:Y:S05]  /*4bd0*/  BRA `(.L_x_12269) ;  /* 0x0000000800c87947 */ /* 0x000fea0003800000 */
.L_x_12277:
        /* <DEDUP_REMOVED lines=25> */
.L_x_12282:
[----:B------:R-:W-:Y:S05]  /*4d70*/  BSYNC B0 ;  /* 0x0000000000007941 */ /* 0x000fea0003800000 */
.L_x_12281:
[----:B------:R-:W-:-:S05]  /*4d80*/  LOP3.LUT R3, R0, R3, RZ, 0xfc, !PT ;  /* 0x0000000300037212 */ /* 0x000fca00078efcff */
[----:B------:R0:W-:Y:S01]  /*4d90*/  STG.E.U8 desc[UR36][R16.64], R3 ;  /* 0x0000000310007986 */ /* 0x0001e2000c101124 */
[----:B------:R-:W-:Y:S05]  /*4da0*/  BRA `(.L_x_12269) ;  /* 0x0000000800547947 */ /* 0x000fea0003800000 */
.L_x_12280:
        /* <DEDUP_REMOVED lines=17> */
.L_x_12284:
[----:B------:R-:W-:Y:S01]  /*4ec0*/  IMAD.MOV.U32 R0, RZ, RZ, 0x7f ;  /* 0x0000007fff007424 */ /* 0x000fe200078e00ff */
[----:B------:R-:W-:-:S04]  /*4ed0*/  ISETP.GT.U32.AND P0, PT, R2, 0x7f800000, PT ;  /* 0x7f8000000200780c */ /* 0x000fc80003f04070 */
[----:B------:R-:W-:-:S09]  /*4ee0*/  SEL R0, R0, 0x7c, P0 ;  /* 0x0000007c00007807 */ /* 0x000fd20000000000 */
.L_x_12285:
[----:B------:R-:W-:Y:S05]  /*4ef0*/  BSYNC B0 ;  /* 0x0000000000007941 */ /* 0x000fea0003800000 */
.L_x_12283:
[----:B------:R-:W-:-:S04]  /*4f00*/  LOP3.LUT R2, R3, 0x80000000, RZ, 0xc0, !PT ;  /* 0x8000000003027812 */ /* 0x000fc800078ec0ff */
[----:B------:R-:W-:-:S04]  /*4f10*/  SHF.R.U32.HI R3, RZ, 0x18, R2 ;  /* 0x00000018ff037819 */ /* 0x000fc80000011602 */
[----:B------:R-:W-:-:S05]  /*4f20*/  LOP3.LUT R3, R0, R3, RZ, 0xfc, !PT ;  /* 0x0000000300037212 */ /* 0x000fca00078efcff */
[----:B------:R0:W-:Y:S01]  /*4f30*/  STG.E.U8 desc[UR36][R16.64], R3 ;  /* 0x0000000310007986 */ /* 0x0001e2000c101124 */
[----:B------:R-:W-:Y:S05]  /*4f40*/  BRA `(.L_x_12269) ;  /* 0x0000000400ec7947 */ /* 0x000fea0003800000 */
.L_x_12279:
        /* <DEDUP_REMOVED lines=8> */
.L_x_12276:
        /* <DEDUP_REMOVED lines=11> */
.L_x_12288:
        /* <DEDUP_REMOVED lines=21> */
.L_x_12291:
[----:B------:R-:W-:-:S04]  /*51d0*/  LOP3.LUT R2, R3, 0x80000000, RZ, 0xc0, !PT ;  /* 0x8000000003027812 */ /* 0x000fc800078ec0ff */
[----:B------:R-:W-:-:S04]  /*51e0*/  SHF.R.U32.HI R3, RZ, 0x18, R2 ;  /* 0x00000018ff037819 */ /* 0x000fc80000011602 */
[----:B------:R-:W-:-:S04]  /*51f0*/  LOP3.LUT R0, R0, R3, RZ, 0xfc, !PT ;  /* 0x0000000300007212 */ /* 0x000fc800078efcff */
[----:B------:R-:W-:-:S07]  /*5200*/  PRMT R8, R0, 0x7610, R8 ;  /* 0x0000761000087816 */ /* 0x000fce0000000008 */
.L_x_12290:
[----:B------:R-:W-:Y:S05]  /*5210*/  BSYNC B0 ;  /* 0x0000000000007941 */ /* 0x000fea0003800000 */
.L_x_12289:
[----:B------:R3:W-:Y:S01]  /*5220*/  STG.E.U8 desc[UR36][R16.64], R8 ;  /* 0x0000000810007986 */ /* 0x0007e2000c101124 */
[----:B------:R-:W-:Y:S05]  /*5230*/  BRA `(.L_x_12269) ;  /* 0x0000000400307947 */ /* 0x000fea0003800000 */
.L_x_12287:
[----:B------:R-:W-:Y:S01]  /*5240*/  UMOV UR4, 0xf0000000 ;  /* 0xf000000000047882 */ /* 0x000fe20000000000 */
[----:B------:R-:W-:Y:S01]  /*5250*/  UMOV UR5, 0x380fffff ;  /* 0x380fffff00057882 */ /* 0x000fe20000000000 */
[----:B------:R-:W0:Y:S01]  /*5260*/  F2F.F32.F64 R3, R4 ;  /* 0x0000000400037310 */ /* 0x000e220000301000 */
[----:B------:R-:W-:Y:S01]  /*5270*/  DSETP.GEU.AND P0, PT, |R4|, UR4, PT ;  /* 0x0000000404007e2a */ /* 0x000fe2000bf0e200 */
[----:B------:R-:W-:Y:S01]  /*5280*/  BSSY B0, `(.L_x_12292) ;  /* 0x0000015000007945 */ /* 0x000fe20003800000 */
[----:B------:R-:W-:-:S12]  /*5290*/  MOV R8, 0x80 ;  /* 0x0000008000087802 */ /* 0x000fd80000000f00 */
        /* <DEDUP_REMOVED lines=15> */
.L_x_12294:
[----:B------:R-:W-:-:S04]  /*5390*/  LOP3.LUT R2, R3, 0x80000000, RZ, 0xc0, !PT ;  /* 0x8000000003027812 */ /* 0x000fc800078ec0ff */
[----:B------:R-:W-:-:S04]  /*53a0*/  SHF.R.U32.HI R3, RZ, 0x18, R2 ;  /* 0x00000018ff037819 */ /* 0x000fc80000011602 */
[----:B------:R-:W-:-:S04]  /*53b0*/  LOP3.LUT R0, R0, R3, RZ, 0xfc, !PT ;  /* 0x0000000300007212 */ /* 0x000fc800078efcff */
[----:B------:R-:W-:-:S07]  /*53c0*/  PRMT R8, R0, 0x7610, R8 ;  /* 0x0000761000087816 */ /* 0x000fce0000000008 */
.L_x_12293:
[----:B------:R-:W-:Y:S05]  /*53d0*/  BSYNC B0 ;  /* 0x0000000000007941 */ /* 0x000fea0003800000 */
.L_x_12292:
[----:B------:R0:W-:Y:S01]  /*53e0*/  STG.E.U8 desc[UR36][R16.64], R8 ;  /* 0x0000000810007986 */ /* 0x0001e2000c101124 */
[----:B------:R-:W-:Y:S05]  /*53f0*/  BRA `(.L_x_12269) ;  /* 0x0000000000c07947 */ /* 0x000fea0003800000 */
.L_x_12286:
        /* <DEDUP_REMOVED lines=26> */
.L_x_12268:
        /* <DEDUP_REMOVED lines=16> */
.L_x_12297:
[----:B------:R-:W-:Y:S05]  /*56a0*/  BRA `(.L_x_12269) ;  /* 0x0000000000147947 */ /* 0x000fea0003800000 */
.L_x_12296:
[----:B------:R-:W0:Y:S02]  /*56b0*/  F2I.U64.F64.TRUNC R4, R4 ;  /* 0x0000000400047311 */ /* 0x000e24000030d800 */
[----:B0-----:R1:W-:Y:S01]  /*56c0*/  STG.E.64 desc[UR36][R16.64], R4 ;  /* 0x0000000410007986 */ /* 0x0013e2000c101b24 */
[----:B------:R-:W-:Y:S05]  /*56d0*/  BRA `(.L_x_12269) ;  /* 0x0000000000087947 */ /* 0x000fea0003800000 */
.L_x_12295:
[----:B------:R-:W0:Y:S02]  /*56e0*/  F2I.U32.F64.TRUNC R5, R4 ;  /* 0x0000000400057311 */ /* 0x000e24000030d000 */
[----:B0-----:R0:W-:Y:S02]  /*56f0*/  STG.E desc[UR36][R16.64], R5 ;  /* 0x0000000510007986 */ /* 0x0011e4000c101924 */
.L_x_12269:
[----:B------:R-:W-:-:S04]  /*5700*/  IMAD R24, R27, 0x200, R24 ;  /* 0x000002001b187824 */ /* 0x000fc800078e0218 */
[----:B------:R-:W-:-:S07]  /*5710*/  VIADD R25, R24, 0x80 ;  /* 0x0000008018197836 */ /* 0x000fce0000000000 */
.L_x_12163:
[----:B------:R-:W-:Y:S05]  /*5720*/  BSYNC B6 ;  /* 0x0000000000067941 */ /* 0x000fea0003800000 */
.L_x_12162:
        /* <DEDUP_REMOVED lines=384> */
.L_x_12300:
        /* <DEDUP_REMOVED lines=21> */
.L_x_12304:
[----:B------:R-:W2:Y:S02]  /*7080*/  LDG.E.U8 R2, desc[UR36][R2.64] ;  /* 0x0000002402027981 */ /* 0x000ea4000c1e1100 */
[----:B--2---:R0:W1:Y:S01]  /*7090*/  I2F.F64.U16 R22, R2 ;  /* 0x0000000200167312 */ /* 0x0040620000101800 */
[----:B------:R-:W-:Y:S05]  /*70a0*/  BRA `(.L_x_12306) ;  /* 0x0000000c00707947 */ /* 0x000fea0003800000 */
.L_x_12303:
[----:B------:R-:W-:-:S13]  /*70b0*/  ISETP.NE.AND P0, PT, R4, 0x2, PT ;  /* 0x000000020400780c */ /* 0x000fda0003f05270 */
[----:B------:R-:W-:Y:S05]  /*70c0*/  @!P0 BRA `(.L_x_12307) ;  /* 0x0000000000288947 */ /* 0x000fea0003800000 */
[----:B------:R-:W-:-:S13]  /*70d0*/  ISETP.NE.AND P0, PT, R4, 0x3, PT ;  /* 0x000000030400780c */ /* 0x000fda0003f05270 */
[----:B------:R-:W-:Y:S05]  /*70e0*/  @!P0 BRA `(.L_x_12308) ;  /* 0x0000000000148947 */ /* 0x000fea0003800000 */
[----:B------:R-:W-:-:S13]  /*70f0*/  ISETP.NE.AND P0, PT, R4, 0x4, PT ;  /* 0x000000040400780c */ /* 0x000fda0003f05270 */
[----:B------:R-:W-:Y:S05]  /*7100*/  @P0 BRA `(.L_x_12305) ;  /* 0x0000000800fc0947 */ /* 0x000fea0003800000 */
[----:B------:R-:W2:Y:S02]  /*7110*/  LDG.E.64 R22, desc[UR36][R2.64] ;  /* 0x0000002402167981 */ /* 0x000ea4000c1e1b00 */
[----:B--2---:R-:W2:Y:S01]  /*7120*/  I2F.F64.S64 R22, R22 ;  /* 0x0000001600167312 */ /* 0x004ea20000301c00 */
[----:B------:R-:W-:Y:S05]  /*7130*/  BRA `(.L_x_12306) ;  /* 0x0000000c004c7947 */ /* 0x000fea0003800000 */
.L_x_12308:
[----:B------:R-:W2:Y:S02]  /*7140*/  LDG.E R2, desc[UR36][R2.64] ;  /* 0x0000002402027981 */ /* 0x000ea4000c1e1900 */
[----:B--2---:R3:W4:Y:S01]  /*7150*/  I2F.F64 R22, R2 ;  /* 0x0000000200167312 */ /* 0x0047220000201c00 */
[----:B------:R-:W-:Y:S05]  /*7160*/  BRA `(.L_x_12306) ;  /* 0x0000000c00407947 */ /* 0x000fea0003800000 */
.L_x_12307:
[----:B------:R-:W2:Y:S02]  /*7170*/  LDG.E.U16 R2, desc[UR36][R2.64] ;  /* 0x0000002402027981 */ /* 0x000ea4000c1e1500 */
[----:B--2---:R0:W1:Y:S01]  /*7180*/  I2F.F64.S16 R22, R2 ;  /* 0x0000000200167312 */ /* 0x0040620000101c00 */
[----:B------:R-:W-:Y:S05]  /*7190*/  BRA `(.L_x_12306) ;  /* 0x0000000c00347947 */ /* 0x000fea0003800000 */
.L_x_12302:
        /* <DEDUP_REMOVED lines=10> */
.L_x_12310:
[----:B------:R-:W2:Y:S02]  /*7240*/  LDG.E.U16 R0, desc[UR36][R2.64] ;  /* 0x0000002402007981 */ /* 0x000ea4000c1e1500 */
[----:B--2---:R-:W-:-:S05]  /*7250*/  HADD2.F32 R0, -RZ, R0.H0_H0 ;  /* 0x20000000ff007230 */ /* 0x004fca0000004100 */
[----:B------:R-:W-:-:S04]  /*7260*/  FMUL.FTZ R0, R0, 1 ;  /* 0x3f80000000007820 */ /* 0x000fc80000410000 */
[----:B------:R0:W1:Y:S01]  /*7270*/  F2F.F64.F32 R22, R0 ;  /* 0x0000000000167310 */ /* 0x0000620000201800 */
[----:B------:R-:W-:Y:S05]  /*7280*/  BRA `(.L_x_12306) ;  /* 0x0000000800f87947 */ /* 0x000fea0003800000 */
.L_x_12309:
        /* <DEDUP_REMOVED lines=10> */
.L_x_12312:
[----:B------:R-:W2:Y:S02]  /*7330*/  LDG.E.U16 R2, desc[UR36][R2.64] ;  /* 0x0000002402027981 */ /* 0x000ea4000c1e1500 */
[----:B--2---:R-:W-:-:S05]  /*7340*/  HADD2.F32 R0, -RZ, R2.H0_H0 ;  /* 0x20000002ff007230 */ /* 0x004fca0000004100 */
[----:B------:R-:W-:-:S04]  /*7350*/  FMUL.FTZ R0, R0, 1 ;  /* 0x3f80000000007820 */ /* 0x000fc80000410000 */
[----:B------:R0:W1:Y:S01]  /*7360*/  F2F.F64.F32 R22, R0 ;  /* 0x0000000000167310 */ /* 0x0000620000201800 */
[----:B------:R-:W-:Y:S05]  /*7370*/  BRA `(.L_x_12306) ;  /* 0x0000000800bc7947 */ /* 0x000fea0003800000 */
.L_x_12311:
[----:B------:R0:W5:Y:S01]  /*7380*/  LDG.E.64 R22, desc[UR36][R2.64] ;  /* 0x0000002402167981 */ /* 0x000162000c1e1b00 */
[----:B------:R-:W-:Y:S05]  /*7390*/  BRA `(.L_x_12306) ;  /* 0x0000000800b47947 */ /* 0x000fea0003800000 */
.L_x_12301:
        /* <DEDUP_REMOVED lines=13> */
.L_x_12315:
[----:B------:R0:W5:Y:S01]  /*7470*/  LDG.E.64 R22, desc[UR36][R2.64] ;  /* 0x0000002402167981 */ /* 0x000162000c1e1b00 */
[----:B------:R-:W-:Y:S05]  /*7480*/  BRA `(.L_x_12306) ;  /* 0x0000000800787947 */ /* 0x000fea0003800000 */
.L_x_12314:
        /* <DEDUP_REMOVED lines=28> */
.L_x_12317:
        /* <DEDUP_REMOVED lines=15> */
.L_x_12316:
[----:B------:R-:W2:Y:S02]  /*7740*/  LDG.E.U16 R0, desc[UR36][R2.64] ;  /* 0x0000002402007981 */ /* 0x000ea4000c1e1500 */
[----:B--2---:R-:W-:-:S04]  /*7750*/  IMAD.U32 R0, R0, 0x10000, RZ ;  /* 0x0001000000007824 */ /* 0x004fc800078e00ff */
[----:B------:R-:W-:-:S04]  /*7760*/  FMUL.FTZ R0, R0, 1 ;  /* 0x3f80000000007820 */ /* 0x000fc80000410000 */
[----:B------:R0:W1:Y:S01]  /*7770*/  F2F.F64.F32 R22, R0 ;  /* 0x0000000000167310 */ /* 0x0000620000201800 */
[----:B------:R-:W-:Y:S05]  /*7780*/  BRA `(.L_x_12306) ;  /* 0x0000000400b87947 */ /* 0x000fea0003800000 */
.L_x_12313:
        /* <DEDUP_REMOVED lines=11> */
.L_x_12320:
        /* <DEDUP_REMOVED lines=21> */
.L_x_12324:
[----:B------:R-:W-:Y:S05]  /*7990*/  BSYNC B1 ;  /* 0x0000000000017941 */ /* 0x000fea0003800000 */
.L_x_12323:
[----:B------:R-:W-:Y:S01]  /*79a0*/  LEA R3, R0, 0x3b800000, 0x17 ;  /* 0x3b80000000037811 */ /* 0x000fe200078eb8ff */
[----:B------:R-:W-:-:S05]  /*79b0*/  IMAD.SHL.U32 R0, R2, 0x100000, RZ ;  /* 0x0010000002007824 */ /* 0x000fca00078e00ff */
[----:B------:R-:W-:-:S07]  /*79c0*/  LOP3.LUT R0, R3, R0, R4, 0xfe, !PT ;  /* 0x0000000003007212 */ /* 0x000fce00078efe04 */
.L_x_12322:
[----:B------:R-:W-:Y:S05]  /*79d0*/  BSYNC B0 ;  /* 0x0000000000007941 */ /* 0x000fea0003800000 */
.L_x_12321:
[----:B------:R-:W-:-:S04]  /*79e0*/  FMUL.FTZ R0, R0, 1 ;  /* 0x3f80000000007820 */ /* 0x000fc80000410000 */
[----:B------:R0:W1:Y:S01]  /*79f0*/  F2F.F64.F32 R22, R0 ;  /* 0x0000000000167310 */ /* 0x0000620000201800 */
[----:B------:R-:W-:Y:S05]  /*7a00*/  BRA `(.L_x_12306) ;  /* 0x0000000400187947 */ /* 0x000fea0003800000 */
.L_x_12319:
        /* <DEDUP_REMOVED lines=21> */
.L_x_12328:
[----:B------:R-:W-:Y:S05]  /*7b60*/  BSYNC B1 ;  /* 0x0000000000017941 */ /* 0x000fea0003800000 */
.L_x_12327:
[----:B------:R-:W-:Y:S01]  /*7b70*/  LEA R3, R0, 0x37800000, 0x17 ;  /* 0x3780000000037811 */ /* 0x000fe200078eb8ff */
[----:B------:R-:W-:-:S05]  /*7b80*/  IMAD.SHL.U32 R0, R2, 0x200000, RZ ;  /* 0x0020000002007824 */ /* 0x000fca00078e00ff */
[----:B------:R-:W-:-:S07]  /*7b90*/  LOP3.LUT R0, R3, R0, R4, 0xfe, !PT ;  /* 0x0000000003007212 */ /* 0x000fce00078efe04 */
.L_x_12326:
[----:B------:R-:W-:Y:S05]  /*7ba0*/  BSYNC B0 ;  /* 0x0000000000007941 */ /* 0x000fea0003800000 */
.L_x_12325:
[----:B------:R-:W-:-:S04]  /*7bb0*/  FMUL.FTZ R0, R0, 1 ;  /* 0x3f80000000007820 */ /* 0x000fc80000410000 */
[----:B------:R0:W1:Y:S01]  /*7bc0*/  F2F.F64.F32 R22, R0 ;  /* 0x0000000000167310 */ /* 0x0000620000201800 */
[----:B------:R-:W-:Y:S05]  /*7bd0*/  BRA `(.L_x_12306) ;  /* 0x0000000000a47947 */ /* 0x000fea0003800000 */
.L_x_12318:
        /* <DEDUP_REMOVED lines=14> */
.L_x_12332:
[----:B------:R-:W-:Y:S05]  /*7cc0*/  BSYNC B0 ;  /* 0x0000000000007941 */ /* 0x000fea0003800000 */
.L_x_12331:
[----:B------:R-:W-:-:S04]  /*7cd0*/  FMUL.FTZ R0, R0, 1 ;  /* 0x3f80000000007820 */ /* 0x000fc80000410000 */
[----:B------:R0:W1:Y:S01]  /*7ce0*/  F2F.F64.F32 R22, R0 ;  /* 0x0000000000167310 */ /* 0x0000620000201800 */
[----:B------:R-:W-:Y:S05]  /*7cf0*/  BRA `(.L_x_12306) ;  /* 0x00000000005c7947 */ /* 0x000fea0003800000 */
.L_x_12305:
[----:B------:R-:W-:Y:S01]  /*7d00*/  MOV R2, 0x130 ;  /* 0x0000013000027802 */ /* 0x000fe20000000f00 */
[----:B------:R-:W-:Y:S01]  /*7d10*/  ULDC.64 UR4, c[0x4][0x120] ;  /* 0x0100480000047ab9 */ /* 0x000fe20000000a00 */
[----:B------:R-:W-:Y:S01]  /*7d20*/  ULDC.64 UR6, c[0x4][0x0] ;  /* 0x0100000000067ab9 */ /* 0x000fe20000000a00 */
[----:B------:R-:W-:Y:S02]  /*7d30*/  IMAD.U32 R4, RZ, RZ, UR4 ;  /* 0x00000004ff047e24 */ /* 0x000fe4000f8e00ff */
[----:B------:R-:W-:Y:S01]  /*7d40*/  IMAD.U32 R5, RZ, RZ, UR5 ;  /* 0x00000005ff057e24 */ /* 0x000fe2000f8e00ff */
[----:B------:R-:W0:Y:S01]  /*7d50*/  LDC.64 R2, c[0x4][R2] ;  /* 0x0100000002027b82 */ /* 0x000e220000000a00 */
[----:B------:R-:W-:Y:S01]  /*7d60*/  ULDC.64 UR4, c[0x4][0x128] ;  /* 0x01004a0000047ab9 */ /* 0x000fe20000000a00 */
[----:B------:R-:W-:Y:S01]  /*7d70*/  IMAD.U32 R10, RZ, RZ, UR6 ;  /* 0x00000006ff0a7e24 */ /* 0x000fe2000f8e00ff */
[----:B------:R-:W-:Y:S01]  /*7d80*/  MOV R7, UR5 ;  /* 0x0000000500077c02 */ /* 0x000fe20008000f00 */
[----:B------:R-:W-:-:S02]  /*7d90*/  IMAD.U32 R6, RZ, RZ, UR4 ;  /* 0x00000004ff067e24 */ /* 0x000fc4000f8e00ff */
[----:B------:R-:W-:Y:S02]  /*7da0*/  IMAD.U32 R11, RZ, RZ, UR7 ;  /* 0x00000007ff0b7e24 */ /* 0x000fe4000f8e00ff */
[----:B------:R-:W-:Y:S02]  /*7db0*/  IMAD.MOV.U32 R8, RZ, RZ, 0x4e ;  /* 0x0000004eff087424 */ /* 0x000fe400078e00ff */
[----:B------:R-:W-:Y:S02]  /*7dc0*/  IMAD.MOV.U32 R12, RZ, RZ, 0x1 ;  /* 0x00000001ff0c7424 */ /* 0x000fe400078e00ff */
[----:B------:R-:W-:-:S07]  /*7dd0*/  IMAD.MOV.U32 R13, RZ, RZ, RZ ;  /* 0x000000ffff0d7224 */ /* 0x000fce00078e00ff */
[----:B------:R-:W-:-:S07]  /*7de0*/  LEPC R20, `(.L_x_12333) ;  /* 0x000000001014794e */ /* 0x000fce0000000000 */
[----:B0-----:R-:W-:Y:S05]  /*7df0*/  CALL.ABS.NOINC R2 ;  /* 0x0000000002007343 */ /* 0x001fea0003c00000 */
.L_x_12333:
[----:B------:R-:W-:Y:S01]  /*7e00*/  CS2R R22, SRZ ;  /* 0x0000000000167805 */ /* 0x000fe2000001ff00 */
[----:B------:R-:W-:Y:S06]  /*7e10*/  BRA `(.L_x_12306) ;  /* 0x0000000000147947 */ /* 0x000fec0003800000 */
.L_x_12330:
[----:B------:R-:W2:Y:S02]  /*7e20*/  LDG.E.64 R22, desc[UR36][R2.64] ;  /* 0x0000002402167981 */ /* 0x000ea4000c1e1b00 */
[----:B--2---:R-:W0:Y:S01]  /*7e30*/  I2F.F64.U64 R22, R22 ;  /* 0x0000001600167312 */ /* 0x004e220000301800 */
[----:B------:R-:W-:Y:S05]  /*7e40*/  BRA `(.L_x_12306) ;  /* 0x0000000000087947 */ /* 0x000fea0003800000 */
.L_x_12329:
[----:B------:R-:W2:Y:S02]  /*7e50*/  LDG.E R2, desc[UR36][R2.64] ;  /* 0x0000002402027981 */ /* 0x000ea4000c1e1900 */
[----:B--2---:R0:W1:Y:S02]  /*7e60*/  I2F.F64.U32 R22, R2 ;  /* 0x0000000200167312 */ /* 0x0040640000201800 */
.L_x_12306:
[----:B0-----:R-:W0:Y:S01]  /*7e70*/  LDC.U8 R4, c[0x0][0x4fb] ;  /* 0x00013ec0ff047b82 */ /* 0x001e220000000000 */
[----:B------:R-:W-:Y:S02]  /*7e80*/  ULDC.64 UR4, c[0x0][0x4e8] ;  /* 0x00013a0000047ab9 */ /* 0x000fe40000000a00 */
[----:B---3--:R-:W-:-:S05]  /*7e90*/  IADD3 R2, P0, R18, UR4, RZ ;  /* 0x0000000412027c10 */ /* 0x008fca000ff1e0ff */
        /* <DEDUP_REMOVED lines=15> */
.L_x_12337:
[----:B------:R-:W3:Y:S02]  /*7f90*/  LDG.E.U8 R2, desc[UR36][R2.64] ;  /* 0x0000002402027981 */ /* 0x000ee4000c1e1100 */
[----:B---3--:R0:W3:Y:S01]  /*7fa0*/  I2F.F64.U16 R18, R2 ;  /* 0x0000000200127312 */ /* 0x0080e20000101800 */
[----:B------:R-:W-:Y:S05]  /*7fb0*/  BRA `(.L_x_12339) ;  /* 0x0000000c00707947 */ /* 0x000fea0003800000 */
.L_x_12336:
        /* <DEDUP_REMOVED lines=9> */
.L_x_12341:
[----:B------:R-:W3:Y:S02]  /*8050*/  LDG.E R2, desc[UR36][R2.64] ;  /* 0x0000002402027981 */ /* 0x000ee4000c1e1900 */
[----:B---3--:R0:W3:Y:S01]  /*8060*/  I2F.F64 R18, R2 ;  /* 0x0000000200127312 */ /* 0x0080e20000201c00 */
[----:B------:R-:W-:Y:S05]  /*8070*/  BRA `(.L_x_12339) ;  /* 0x0000000c00407947 */ /* 0x000fea0003800000 */
.L_x_12340:
[----:B------:R-:W3:Y:S02]  /*8080*/  LDG.E.U16 R2, desc[UR36][R2.64] ;  /* 0x0000002402027981 */ /* 0x000ee4000c1e1500 */
[----:B---3--:R0:W3:Y:S01]  /*8090*/  I2F.F64.S16 R18, R2 ;  /* 0x0000000200127312 */ /* 0x0080e20000101c00 */
[----:B------:R-:W-:Y:S05]  /*80a0*/  BRA `(.L_x_12339) ;  /* 0x0000000c00347947 */ /* 0x000fea0003800000 */
.L_x_12335:
        /* <DEDUP_REMOVED lines=10> */
.L_x_12343:
[----:B------:R-:W3:Y:S02]  /*8150*/  LDG.E.U16 R0, desc[UR36][R2.64] ;  /* 0x0000002402007981 */ /* 0x000ee4000c1e1500 */
[----:B---3--:R-:W-:-:S05]  /*8160*/  HADD2.F32 R0, -RZ, R0.H0_H0 ;  /* 0x20000000ff007230 */ /* 0x008fca0000004100 */
[----:B------:R-:W-:-:S04]  /*8170*/  FMUL.FTZ R0, R0, 1 ;  /* 0x3f80000000007820 */ /* 0x000fc80000410000 */
[----:B------:R0:W3:Y:S01]  /*8180*/  F2F.F64.F32 R18, R0 ;  /* 0x0000000000127310 */ /* 0x0000e20000201800 */
[----:B------:R-:W-:Y:S05]  /*8190*/  BRA `(.L_x_12339) ;  /* 0x0000000800f87947 */ /* 0x000fea0003800000 */
.L_x_12342:
        /* <DEDUP_REMOVED lines=10> */
.L_x_12345:
[----:B------:R-:W3:Y:S02]  /*8240*/  LDG.E.U16 R2, desc[UR36][R2.64] ;  /* 0x0000002402027981 */ /* 0x000ee4000c1e1500 */
[----:B---3--:R-:W-:-:S05]  /*8250*/  HADD2.F32 R0, -RZ, R2.H0_H0 ;  /* 0x20000002ff007230 */ /* 0x008fca0000004100 */
[----:B------:R-:W-:-:S04]  /*8260*/  FMUL.FTZ R0, R0, 1 ;  /* 0x3f80000000007820 */ /* 0x000fc80000410000 */
[----:B------:R0:W3:Y:S01]  /*8270*/  F2F.F64.F32 R18, R0 ;  /* 0x0000000000127310 */ /* 0x0000e20000201800 */
[----:B------:R-:W-:Y:S05]  /*8280*/  BRA `(.L_x_12339) ;  /* 0x0000000800bc7947 */ /* 0x000fea0003800000 */
.L_x_12344:
[----:B------:R0:W5:Y:S01]  /*8290*/  LDG.E.64 R18, desc[UR36][R2.64] ;  /* 0x0000002402127981 */ /* 0x000162000c1e1b00 */
[----:B------:R-:W-:Y:S05]  /*82a0*/  BRA `(.L_x_12339) ;  /* 0x0000000800b47947 */ /* 0x000fea0003800000 */
.L_x_12334:
        /* <DEDUP_REMOVED lines=13> */
.L_x_12348:
[----:B------:R0:W5:Y:S01]  /*8380*/  LDG.E.64 R18, desc[UR36][R2.64] ;  /* 0x0000002402127981 */ /* 0x000162000c1e1b00 */
[----:B------:R-:W-:Y:S05]  /*8390*/  BRA `(.L_x_12339) ;  /* 0x0000000800787947 */ /* 0x000fea0003800000 */
.L_x_12347:
        /* <DEDUP_REMOVED lines=28> */
.L_x_12350:
        /* <DEDUP_REMOVED lines=15> */
.L_x_12349:
[----:B------:R-:W3:Y:S02]  /*8650*/  LDG.E.U16 R0, desc[UR36][R2.64] ;  /* 0x0000002402007981 */ /* 0x000ee4000c1e1500 */
[----:B---3--:R-:W-:-:S04]  /*8660*/  IMAD.U32 R0, R0, 0x10000, RZ ;  /* 0x0001000000007824 */ /* 0x008fc800078e00ff */
[----:B------:R-:W-:-:S04]  /*8670*/  FMUL.FTZ R0, R0, 1 ;  /* 0x3f80000000007820 */ /* 0x000fc80000410000 */
[----:B------:R0:W3:Y:S01]  /*8680*/  F2F.F64.F32 R18, R0 ;  /* 0x0000000000127310 */ /* 0x0000e20000201800 */
[----:B------:R-:W-:Y:S05]  /*8690*/  BRA `(.L_x_12339) ;  /* 0x0000000400b87947 */ /* 0x000fea0003800000 */
.L_x_12346:
        /* <DEDUP_REMOVED lines=11> */
.L_x_12353:
        /* <DEDUP_REMOVED lines=21> */
.L_x_12357:
[----:B------:R-:W-:Y:S05]  /*88a0*/  BSYNC B1 ;  /* 0x0000000000017941 */ /* 0x000fea0003800000 */
.L_x_12356:
[----:B------:R-:W-:Y:S01]  /*88b0*/  LEA R3, R0, 0x3b800000, 0x17 ;  /* 0x3b80000000037811 */ /* 0x000fe200078eb8ff */
[----:B------:R-:W-:-:S05]  /*88c0*/  IMAD.SHL.U32 R0, R2, 0x100000, RZ ;  /* 0x0010000002007824 */ /* 0x000fca00078e00ff */
[----:B------:R-:W-:-:S07]  /*88d0*/  LOP3.LUT R0, R3, R0, R4, 0xfe, !PT ;  /* 0x0000000003007212 */ /* 0x000fce00078efe04 */
.L_x_12355:
[----:B------:R-:W-:Y:S05]  /*88e0*/  BSYNC B0 ;  /* 0x0000000000007941 */ /* 0x000fea0003800000 */
.L_x_12354:
[----:B------:R-:W-:-:S04]  /*88f0*/  FMUL.FTZ R0, R0, 1 ;  /* 0x3f80000000007820 */ /* 0x000fc80000410000 */
[----:B------:R0:W3:Y:S01]  /*8900*/  F2F.F64.F32 R18, R0 ;  /* 0x0000000000127310 */ /* 0x0000e20000201800 */
[----:B------:R-:W-:Y:S05]  /*8910*/  BRA `(.L_x_12339) ;  /* 0x0000000400187947 */ /* 0x000fea0003800000 */
.L_x_12352:
        /* <DEDUP_REMOVED lines=21> */
.L_x_12361:
[----:B------:R-:W-:Y:S05]  /*8a70*/  BSYNC B1 ;  /* 0x0000000000017941 */ /* 0x000fea0003800000 */
.L_x_12360:
[----:B------:R-:W-:Y:S01]  /*8a80*/  LEA R3, R0, 0x37800000, 0x17 ;  /* 0x3780000000037811 */ /* 0x000fe200078eb8ff */
[----:B------:R-:W-:-:S05]  /*8a90*/  IMAD.SHL.U32 R0, R2, 0x200000, RZ ;  /* 0x0020000002007824 */ /* 0x000fca00078e00ff */
[----:B------:R-:W-:-:S07]  /*8aa0*/  LOP3.LUT R0, R3, R0, R4, 0xfe, !PT ;  /* 0x0000000003007212 */ /* 0x000fce00078efe04 */
.L_x_12359:
[----:B------:R-:W-:Y:S05]  /*8ab0*/  BSYNC B0 ;  /* 0x0000000000007941 */ /* 0x000fea0003800000 */
.L_x_12358:
[----:B------:R-:W-:-:S04]  /*8ac0*/  FMUL.FTZ R0, R0, 1 ;  /* 0x3f80000000007820 */ /* 0x000fc80000410000 */
[----:B------:R0:W3:Y:S01]  /*8ad0*/  F2F.F64.F32 R18, R0 ;  /* 0x0000000000127310 */ /* 0x0000e20000201800 */
[----:B------:R-:W-:Y:S05]  /*8ae0*/  BRA `(.L_x_12339) ;  /* 0x0000000000a47947 */ /* 0x000fea0003800000 */
.L_x_12351:
        /* <DEDUP_REMOVED lines=14> */
.L_x_12365:
[----:B------:R-:W-:Y:S05]  /*8bd0*/  BSYNC B0 ;  /* 0x0000000000007941 */ /* 0x000fea0003800000 */
.L_x_12364:
[----:B------:R-:W-:-:S04]  /*8be0*/  FMUL.FTZ R0, R0, 1 ;  /* 0x3f80000000007820 */ /* 0x000fc80000410000 */
[----:B------:R0:W3:Y:S01]  /*8bf0*/  F2F.F64.F32 R18, R0 ;  /* 0x0000000000127310 */ /* 0x0000e20000201800 */
[----:B------:R-:W-:Y:S05]  /*8c00*/  BRA `(.L_x_12339) ;  /* 0x00000000005c7947 */ /* 0x000fea0003800000 */
.L_x_12338:
        /* <DEDUP_REMOVED lines=15> */
[----:B012-45:R-:W-:Y:S05]  /*8d00*/  CALL.ABS.NOINC R2 ;  /* 0x0000000002007343 */ /* 0x037fea0003c00000 */
.L_x_12366:
[----:B------:R-:W-:Y:S01]  /*8d10*/  CS2R R18, SRZ ;  /* 0x0000000000127805 */ /* 0x000fe2000001ff00 */
[----:B------:R-:W-:Y:S06]  /*8d20*/  BRA `(.L_x_12339) ;  /* 0x0000000000147947 */ /* 0x000fec0003800000 */
.L_x_12363:
[----:B------:R-:W3:Y:S02]  /*8d30*/  LDG.E.64 R18, desc[UR36][R2.64] ;  /* 0x0000002402127981 */ /* 0x000ee4000c1e1b00 */
[----:B---3--:R-:W0:Y:S01]  /*8d40*/  I2F.F64.U64 R18, R18 ;  /* 0x0000001200127312 */ /* 0x008e220000301800 */
[----:B------:R-:W-:Y:S05]  /*8d50*/  BRA `(.L_x_12339) ;  /* 0x0000000000087947 */ /* 0x000fea0003800000 */
.L_x_12362:
[----:B------:R-:W3:Y:S02]  /*8d60*/  LDG.E R2, desc[UR36][R2.64] ;  /* 0x0000002402027981 */ /* 0x000ee4000c1e1900 */
[----:B---3--:R0:W3:Y:S02]  /*8d70*/  I2F.F64.U32 R18, R2 ;  /* 0x0000000200127312 */ /* 0x0080e40000201800 */
.L_x_12339:
[----:B0-----:R-:W0:Y:S01]  /*8d80*/  LDC.U8 R2, c[0x0][0x4fc] ;  /* 0x00013f00ff027b82 */ /* 0x001e220000000000 */
[----:B------:R-:W-:Y:S02]  /*8d90*/  ULDC.64 UR4, c[0x0][0x4f0] ;  /* 0x00013c0000047ab9 */ /* 0x000fe40000000a00 */
[----:B------:R-:W-:-:S05]  /*8da0*/  IADD3 R4, P0, R24, UR4, RZ ;  /* 0x0000000418047c10 */ /* 0x000fca000ff1e0ff */
        /* <DEDUP_REMOVED lines=15> */
.L_x_12370:
[----:B------:R-:W2:Y:S02]  /*8ea0*/  LDG.E.U8 R2, desc[UR36][R4.64] ;  /* 0x0000002404027981 */ /* 0x000ea4000c1e1100 */
[----:B--2---:R-:W0:Y:S01]  /*8eb0*/  I2F.F64.U16 R2, R2 ;  /* 0x0000000200027312 */ /* 0x004e220000101800 */
[----:B------:R-:W-:Y:S05]  /*8ec0*/  BRA `(.L_x_12372) ;  /* 0x0000000c00707947 */ /* 0x000fea0003800000 */
.L_x_12369:
        /* <DEDUP_REMOVED lines=9> */
.L_x_12374:
[----:B------:R-:W2:Y:S02]  /*8f60*/  LDG.E R2, desc[UR36][R4.64] ;  /* 0x0000002404027981 */ /* 0x000ea4000c1e1900 */
[----:B--2---:R-:W0:Y:S01]  /*8f70*/  I2F.F64 R2, R2 ;  /* 0x0000000200027312 */ /* 0x004e220000201c00 */
[----:B------:R-:W-:Y:S05]  /*8f80*/  BRA `(.L_x_12372) ;  /* 0x0000000c00407947 */ /* 0x000fea0003800000 */
.L_x_12373:
[----:B------:R-:W2:Y:S02]  /*8f90*/  LDG.E.U16 R2, desc[UR36][R4.64] ;  /* 0x0000002404027981 */ /* 0x000ea4000c1e1500 */
[----:B--2---:R-:W0:Y:S01]  /*8fa0*/  I2F.F64.S16 R2, R2 ;  /* 0x0000000200027312 */ /* 0x004e220000101c00 */
[----:B------:R-:W-:Y:S05]  /*8fb0*/  BRA `(.L_x_12372) ;  /* 0x0000000c00347947 */ /* 0x000fea0003800000 */
.L_x_12368:
        /* <DEDUP_REMOVED lines=10> */
.L_x_12376:
[----:B------:R-:W2:Y:S02]  /*9060*/  LDG.E.U16 R0, desc[UR36][R4.64] ;  /* 0x0000002404007981 */ /* 0x000ea4000c1e1500 */
[----:B--2---:R-:W-:-:S05]  /*9070*/  HADD2.F32 R0, -RZ, R0.H0_H0 ;  /* 0x20000000ff007230 */ /* 0x004fca0000004100 */
[----:B------:R-:W-:-:S04]  /*9080*/  FMUL.FTZ R0, R0, 1 ;  /* 0x3f80000000007820 */ /* 0x000fc80000410000 */
[----:B------:R0:W2:Y:S01]  /*9090*/  F2F.F64.F32 R2, R0 ;  /* 0x0000000000027310 */ /* 0x0000a20000201800 */
[----:B------:R-:W-:Y:S05]  /*90a0*/  BRA `(.L_x_12372) ;  /* 0x0000000800f87947 */ /* 0x000fea0003800000 */
.L_x_12375:
        /* <DEDUP_REMOVED lines=10> */
.L_x_12378:
[----:B------:R-:W2:Y:S02]  /*9150*/  LDG.E.U16 R4, desc[UR36][R4.64] ;  /* 0x0000002404047981 */ /* 0x000ea4000c1e1500 */
[----:B--2---:R-:W-:-:S05]  /*9160*/  HADD2.F32 R0, -RZ, R4.H0_H0 ;  /* 0x20000004ff007230 */ /* 0x004fca0000004100 */
[----:B------:R-:W-:-:S04]  /*9170*/  FMUL.FTZ R0, R0, 1 ;  /* 0x3f80000000007820 */ /* 0x000fc80000410000 */
[----:B------:R0:W2:Y:S01]  /*9180*/  F2F.F64.F32 R2, R0 ;  /* 0x0000000000027310 */ /* 0x0000a20000201800 */
[----:B------:R-:W-:Y:S05]  /*9190*/  BRA `(.L_x_12372) ;  /* 0x0000000800bc7947 */ /* 0x000fea0003800000 */
.L_x_12377:
[----:B------:R0:W5:Y:S01]  /*91a0*/  LDG.E.64 R2, desc[UR36][R4.64] ;  /* 0x0000002404027981 */ /* 0x000162000c1e1b00 */
[----:B------:R-:W-:Y:S05]  /*91b0*/  BRA `(.L_x_12372) ;  /* 0x0000000800b47947 */ /* 0x000fea0003800000 */
.L_x_12367:
        /* <DEDUP_REMOVED lines=13> */
.L_x_12381:
[----:B------:R0:W5:Y:S01]  /*9290*/  LDG.E.64 R2, desc[UR36][R4.64] ;  /* 0x0000002404027981 */ /* 0x000162000c1e1b00 */
[----:B------:R-:W-:Y:S05]  /*92a0*/  BRA `(.L_x_12372) ;  /* 0x0000000800787947 */ /* 0x000fea0003800000 */
.L_x_12380:
        /* <DEDUP_REMOVED lines=28> */
.L_x_12383:
        /* <DEDUP_REMOVED lines=15> */
.L_x_12382:
[----:B------:R-:W2:Y:S02]  /*9560*/  LDG.E.U16 R0, desc[UR36][R4.64] ;  /* 0x0000002404007981 */ /* 0x000ea4000c1e1500 */
[----:B--2---:R-:W-:-:S04]  /*9570*/  IMAD.U32 R0, R0, 0x10000, RZ ;  /* 0x0001000000007824 */ /* 0x004fc800078e00ff */
[----:B------:R-:W-:-:S04]  /*9580*/  FMUL.FTZ R0, R0, 1 ;  /* 0x3f80000000007820 */ /* 0x000fc80000410000 */
[----:B------:R0:W2:Y:S01]  /*9590*/  F2F.F64.F32 R2, R0 ;  /* 0x0000000000027310 */ /* 0x0000a20000201800 */
[----:B------:R-:W-:Y:S05]  /*95a0*/  BRA `(.L_x_12372) ;  /* 0x0000000400b87947 */ /* 0x000fea0003800000 */
.L_x_12379:
        /* <DEDUP_REMOVED lines=11> */
.L_x_12386:
        /* <DEDUP_REMOVED lines=21> */
.L_x_12390:
[----:B------:R-:W-:Y:S05]  /*97b0*/  BSYNC B1 ;  /* 0x0000000000017941 */ /* 0x000fea0003800000 */
.L_x_12389:
[----:B------:R-:W-:Y:S01]  /*97c0*/  LEA R3, R0, 0x3b800000, 0x17 ;  /* 0x3b80000000037811 */ /* 0x000fe200078eb8ff */
[----:B------:R-:W-:-:S05]  /*97d0*/  IMAD.SHL.U32 R0, R2, 0x100000, RZ ;  /* 0x0010000002007824 */ /* 0x000fca00078e00ff */
[----:B------:R-:W-:-:S07]  /*97e0*/  LOP3.LUT R0, R3, R0, R4, 0xfe, !PT ;  /* 0x0000000003007212 */ /* 0x000fce00078efe04 */
.L_x_12388:
[----:B------:R-:W-:Y:S05]  /*97f0*/  BSYNC B0 ;  /* 0x0000000000007941 */ /* 0x000fea0003800000 */
.L_x_12387:
[----:B------:R-:W-:-:S04]  /*9800*/  FMUL.FTZ R0, R0, 1 ;  /* 0x3f80000000007820 */ /* 0x000fc80000410000 */
[----:B------:R0:W2:Y:S01]  /*9810*/  F2F.F64.F32 R2, R0 ;  /* 0x0000000000027310 */ /* 0x0000a20000201800 */
[----:B------:R-:W-:Y:S05]  /*9820*/  BRA `(.L_x_12372) ;  /* 0x0000000400187947 */ /* 0x000fea0003800000 */
.L_x_12385:
        /* <DEDUP_REMOVED lines=21> */
.L_x_12394:
[----:B------:R-:W-:Y:S05]  /*9980*/  BSYNC B1 ;  /* 0x0000000000017941 */ /* 0x000fea0003800000 */
.L_x_12393:
[----:B------:R-:W-:Y:S01]  /*9990*/  LEA R3, R0, 0x37800000, 0x17 ;  /* 0x3780000000037811 */ /* 0x000fe200078eb8ff */
[----:B------:R-:W-:-:S05]  /*99a0*/  IMAD.SHL.U32 R0, R2, 0x200000, RZ ;  /* 0x0020000002007824 */ /* 0x000fca00078e00ff */
[----:B------:R-:W-:-:S07]  /*99b0*/  LOP3.LUT R0, R3, R0, R4, 0xfe, !PT ;  /* 0x0000000003007212 */ /* 0x000fce00078efe04 */
.L_x_12392:
[----:B------:R-:W-:Y:S05]  /*99c0*/  BSYNC B0 ;  /* 0x0000000000007941 */ /* 0x000fea0003800000 */
.L_x_12391:
[----:B------:R-:W-:-:S04]  /*99d0*/  FMUL.FTZ R0, R0, 1 ;  /* 0x3f80000000007820 */ /* 0x000fc80000410000 */
[----:B------:R0:W2:Y:S01]  /*99e0*/  F2F.F64.F32 R2, R0 ;  /* 0x0000000000027310 */ /* 0x0000a20000201800 */
[----:B------:R-:W-:Y:S05]  /*99f0*/  BRA `(.L_x_12372) ;  /* 0x0000000000a47947 */ /* 0x000fea0003800000 */
.L_x_12384:
        /* <DEDUP_REMOVED lines=14> */
.L_x_12398:
[----:B------:R-:W-:Y:S05]  /*9ae0*/  BSYNC B0 ;  /* 0x0000000000007941 */ /* 0x000fea0003800000 */
.L_x_12397:
[----:B------:R-:W-:-:S04]  /*9af0*/  FMUL.FTZ R0, R0, 1 ;  /* 0x3f80000000007820 */ /* 0x000fc80000410000 */
[----:B------:R0:W2:Y:S01]  /*9b00*/  F2F.F64.F32 R2, R0 ;  /* 0x0000000000027310 */ /* 0x0000a20000201800 */
[----:B------:R-:W-:Y:S05]  /*9b10*/  BRA `(.L_x_12372) ;  /* 0x00000000005c7947 */ /* 0x000fea0003800000 */
.L_x_12371:
        /* <DEDUP_REMOVED lines=15> */
[----:B012345:R-:W-:Y:S05]  /*9c10*/  CALL.ABS.NOINC R2 ;  /* 0x0000000002007343 */ /* 0x03ffea0003c00000 */
.L_x_12399:
[----:B------:R-:W-:Y:S01]  /*9c20*/  CS2R R2, SRZ ;  /* 0x0000000000027805 */ /* 0x000fe2000001ff00 */
[----:B------:R-:W-:Y:S06]  /*9c30*/  BRA `(.L_x_12372) ;  /* 0x0000000000147947 */ /* 0x000fec0003800000 */
.L_x_12396:
[----:B------:R-:W2:Y:S02]  /*9c40*/  LDG.E.64 R2, desc[UR36][R4.64] ;  /* 0x0000002404027981 */ /* 0x000ea4000c1e1b00 */
[----:B--2---:R-:W2:Y:S01]  /*9c50*/  I2F.F64.U64 R2, R2 ;  /* 0x0000000200027312 */ /* 0x004ea20000301800 */
[----:B------:R-:W-:Y:S05]  /*9c60*/  BRA `(.L_x_12372) ;  /* 0x0000000000087947 */ /* 0x000fea0003800000 */
.L_x_12395:
[----:B------:R-:W2:Y:S02]  /*9c70*/  LDG.E R2, desc[UR36][R4.64] ;  /* 0x0000002404027981 */ /* 0x000ea4000c1e1900 */
[----:B--2---:R-:W0:Y:S02]  /*9c80*/  I2F.F64.U32 R2, R2 ;  /* 0x0000000200027312 */ /* 0x004e240000201800 */
.L_x_12372:
[----:B------:R-:W3:Y:S01]  /*9c90*/  LDC.U8 R6, c[0x0][0x4f9] ;  /* 0x00013e40ff067b82 */ /* 0x000ee20000000000 */
[----:B012-45:R-:W-:-:S08]  /*9ca0*/  DMUL R4, R2, R22 ;  /* 0x0000001602047228 */ /* 0x037fd00000000000 */
[----:B---3--:R-:W-:Y:S01]  /*9cb0*/  DMUL R4, R4, R18 ;  /* 0x0000001204047228 */ /* 0x008fe20000000000 */
        /* <DEDUP_REMOVED lines=14> */
.L_x_12403:
[----:B------:R-:W0:Y:S02]  /*9da0*/  F2I.S64.F64.TRUNC R4, R4 ;  /* 0x0000000400047311 */ /* 0x000e24000030d900 */
[----:B0-----:R-:W-:-:S05]  /*9db0*/  IMAD.MOV.U32 R3, RZ, RZ, R4 ;  /* 0x000000ffff037224 */ /* 0x001fca00078e0004 */
[----:B------:R0:W-:Y:S01]  /*9dc0*/  STG.E.U8 desc[UR36][R16.64], R3 ;  /* 0x0000000310007986 */ /* 0x0001e2000c101124 */
[----:B------:R-:W-:Y:S05]  /*9dd0*/  BRA `(.L_x_12405) ;  /* 0x0000000c00f87947 */ /* 0x000fea0003800000 */
.L_x_12402:
        /* <DEDUP_REMOVED lines=9> */
.L_x_12407:
[----:B------:R-:W0:Y:S02]  /*9e70*/  F2I.F64.TRUNC R5, R4 ;  /* 0x0000000400057311 */ /* 0x000e24000030d100 */
[----:B0-----:R0:W-:Y:S01]  /*9e80*/  STG.E desc[UR36][R16.64], R5 ;  /* 0x0000000510007986 */ /* 0x0011e2000c101924 */
[----:B------:R-:W-:Y:S05]  /*9e90*/  BRA `(.L_x_12405) ;  /* 0x0000000c00c87947 */ /* 0x000fea0003800000 */
.L_x_12406:
[----:B------:R-:W0:Y:S02]  /*9ea0*/  F2I.F64.TRUNC R5, R4 ;  /* 0x0000000400057311 */ /* 0x000e24000030d100 */
[----:B0-----:R0:W-:Y:S01]  /*9eb0*/  STG.E.U16 desc[UR36][R16.64], R5 ;  /* 0x0000000510007986 */ /* 0x0011e2000c101524 */
[----:B------:R-:W-:Y:S05]  /*9ec0*/  BRA `(.L_x_12405) ;  /* 0x0000000c00bc7947 */ /* 0x000fea0003800000 */
.L_x_12401:
        /* <DEDUP_REMOVED lines=13> */
.L_x_12409:
        /* <DEDUP_REMOVED lines=8> */
.L_x_12408:
        /* <DEDUP_REMOVED lines=14> */
.L_x_12411:
        /* <DEDUP_REMOVED lines=9> */
.L_x_12410:
[----:B------:R0:W-:Y:S01]  /*a190*/  STG.E.64 desc[UR36][R16.64], R4 ;  /* 0x0000000410007986 */ /* 0x0001e2000c101b24 */
[----:B------:R-:W-:Y:S05]  /*a1a0*/  BRA `(.L_x_12405) ;  /* 0x0000000c00047947 */ /* 0x000fea0003800000 */
.L_x_12400:
        /* <DEDUP_REMOVED lines=12> */
.L_x_12414:
[----:B------:R-:W-:-:S05]  /*a270*/  CS2R R6, SRZ ;  /* 0x0000000000067805 */ /* 0x000fca000001ff00 */
[----:B------:R0:W-:Y:S01]  /*a280*/  STG.E.128 desc[UR36][R16.64], R4 ;  /* 0x0000000410007986 */ /* 0x0001e2000c101d24 */
[----:B------:R-:W-:Y:S05]  /*a290*/  BRA `(.L_x_12405) ;  /* 0x0000000800c87947 */ /* 0x000fea0003800000 */
.L_x_12413:
        /* <DEDUP_REMOVED lines=25> */
.L_x_12418:
[----:B------:R-:W-:Y:S05]  /*a430*/  BSYNC B0 ;  /* 0x0000000000007941 */ /* 0x000fea0003800000 */
.L_x_12417:
[----:B------:R-:W-:-:S05]  /*a440*/  LOP3.LUT R3, R0, R3, RZ, 0xfc, !PT ;  /* 0x0000000300037212 */ /* 0x000fca00078efcff */
[----:B------:R0:W-:Y:S01]  /*a450*/  STG.E.U8 desc[UR36][R16.64], R3 ;  /* 0x0000000310007986 */ /* 0x0001e2000c101124 */
[----:B------:R-:W-:Y:S05]  /*a460*/  BRA `(.L_x_12405) ;  /* 0x0000000800547947 */ /* 0x000fea0003800000 */
.L_x_12416:
        /* <DEDUP_REMOVED lines=17> */
.L_x_12420:
[----:B------:R-:W-:Y:S01]  /*a580*/  IMAD.MOV.U32 R0, RZ, RZ, 0x7f ;  /* 0x0000007fff007424 */ /* 0x000fe200078e00ff */
[----:B------:R-:W-:-:S04]  /*a590*/  ISETP.GT.U32.AND P0, PT, R2, 0x7f800000, PT ;  /* 0x7f8000000200780c */ /* 0x000fc80003f04070 */
[----:B------:R-:W-:-:S09]  /*a5a0*/  SEL R0, R0, 0x7c, P0 ;  /* 0x0000007c00007807 */ /* 0x000fd20000000000 */
.L_x_12421:
[----:B------:R-:W-:Y:S05]  /*a5b0*/  BSYNC B0 ;  /* 0x0000000000007941 */ /* 0x000fea0003800000 */
.L_x_12419:
[----:B------:R-:W-:-:S04]  /*a5c0*/  LOP3.LUT R2, R3, 0x80000000, RZ, 0xc0, !PT ;  /* 0x8000000003027812 */ /* 0x000fc800078ec0ff */
[----:B------:R-:W-:-:S04]  /*a5d0*/  SHF.R.U32.HI R3, RZ, 0x18, R2 ;  /* 0x00000018ff037819 */ /* 0x000fc80000011602 */
[----:B------:R-:W-:-:S05]  /*a5e0*/  LOP3.LUT R3, R0, R3, RZ, 0xfc, !PT ;  /* 0x0000000300037212 */ /* 0x000fca00078efcff */
[----:B------:R0:W-:Y:S01]  /*a5f0*/  STG.E.U8 desc[UR36][R16.64], R3 ;  /* 0x0000000310007986 */ /* 0x0001e2000c101124 */
[----:B------:R-:W-:Y:S05]  /*a600*/  BRA `(.L_x_12405) ;  /* 0x0000000400ec7947 */ /* 0x000fea0003800000 */
.L_x_12415:
        /* <DEDUP_REMOVED lines=8> */
.L_x_12412:
        /* <DEDUP_REMOVED lines=11> */
.L_x_12424:
        /* <DEDUP_REMOVED lines=21> */
.L_x_12427:
[----:B------:R-:W-:-:S04]  /*a890*/  LOP3.LUT R2, R3, 0x80000000, RZ, 0xc0, !PT ;  /* 0x8000000003027812 */ /* 0x000fc800078ec0ff */
[----:B------:R-:W-:-:S04]  /*a8a0*/  SHF.R.U32.HI R3, RZ, 0x18, R2 ;  /* 0x00000018ff037819 */ /* 0x000fc80000011602 */
[----:B------:R-:W-:-:S04]  /*a8b0*/  LOP3.LUT R0, R0, R3, RZ, 0xfc, !PT ;  /* 0x0000000300007212 */ /* 0x000fc800078efcff */
[----:B------:R-:W-:-:S07]  /*a8c0*/  PRMT R8, R0, 0x7610, R8 ;  /* 0x0000761000087816 */ /* 0x000fce0000000008 */
.L_x_12426:
[----:B------:R-:W-:Y:S05]  /*a8d0*/  BSYNC B0 ;  /* 0x0000000000007941 */ /* 0x000fea0003800000 */
.L_x_12425:
[----:B------:R0:W-:Y:S01]  /*a8e0*/  STG.E.U8 desc[UR36][R16.64], R8 ;  /* 0x0000000810007986 */ /* 0x0001e2000c101124 */
[----:B------:R-:W-:Y:S05]  /*a8f0*/  BRA `(.L_x_12405) ;  /* 0x0000000400307947 */ /* 0x000fea0003800000 */
.L_x_12423:
        /* <DEDUP_REMOVED lines=21> */
.L_x_12430:
[----:B------:R-:W-:-:S04]  /*aa50*/  LOP3.LUT R2, R3, 0x80000000, RZ, 0xc0, !PT ;  /* 0x8000000003027812 */ /* 0x000fc800078ec0ff */
[----:B------:R-:W-:-:S04]  /*aa60*/  SHF.R.U32.HI R3, RZ, 0x18, R2 ;  /* 0x00000018ff037819 */ /* 0x000fc80000011602 */
[----:B------:R-:W-:-:S04]  /*aa70*/  LOP3.LUT R0, R0, R3, RZ, 0xfc, !PT ;  /* 0x0000000300007212 */ /* 0x000fc800078efcff */
[----:B------:R-:W-:-:S07]  /*aa80*/  PRMT R8, R0, 0x7610, R8 ;  /* 0x0000761000087816 */ /* 0x000fce0000000008 */
.L_x_12429:
[----:B------:R-:W-:Y:S05]  /*aa90*/  BSYNC B0 ;  /* 0x0000000000007941 */ /* 0x000fea0003800000 */
.L_x_12428:
[----:B------:R3:W-:Y:S01]  /*aaa0*/  STG.E.U8 desc[UR36][R16.64], R8 ;  /* 0x0000000810007986 */ /* 0x0007e2000c101124 */
[----:B------:R-:W-:Y:S05]  /*aab0*/  BRA `(.L_x_12405) ;  /* 0x0000000000c07947 */ /* 0x000fea0003800000 */
.L_x_12422:
        /* <DEDUP_REMOVED lines=26> */
.L_x_12404:
        /* <DEDUP_REMOVED lines=16> */
.L_x_12433:
[----:B------:R-:W-:Y:S05]  /*ad60*/  BRA `(.L_x_12405) ;  /* 0x0000000000147947 */ /* 0x000fea0003800000 */
.L_x_12432:
[----:B------:R-:W0:Y:S02]  /*ad70*/  F2I.U64.F64.TRUNC R4, R4 ;  /* 0x0000000400047311 */ /* 0x000e24000030d800 */
[----:B0-----:R2:W-:Y:S01]  /*ad80*/  STG.E.64 desc[UR36][R16.64], R4 ;  /* 0x0000000410007986 */ /* 0x0015e2000c101b24 */
[----:B------:R-:W-:Y:S05]  /*ad90*/  BRA `(.L_x_12405) ;  /* 0x0000000000087947 */ /* 0x000fea0003800000 */
.L_x_12431:
[----:B------:R-:W0:Y:S02]  /*ada0*/  F2I.U32.F64.TRUNC R5, R4 ;  /* 0x0000000400057311 */ /* 0x000e24000030d000 */
[----:B0-----:R0:W-:Y:S02]  /*adb0*/  STG.E desc[UR36][R16.64], R5 ;  /* 0x0000000510007986 */ /* 0x0011e4000c101924 */
.L_x_12405:
[----:B------:R-:W-:-:S07]  /*adc0*/  VIADD R25, R25, 0x80 ;  /* 0x0000008019197836 */ /* 0x000fce0000000000 */
.L_x_12299:
[----:B------:R-:W-:Y:S05]  /*add0*/  BSYNC B6 ;  /* 0x0000000000067941 */ /* 0x000fea0003800000 */
.L_x_12298:
[----:B------:R-:W-:Y:S01]  /*ade0*/  ULDC UR4, c[0x0][0x210] ;  /* 0x0000840000047ab9 */ /* 0x000fe20000000800 */
[----:B------:R-:W-:Y:S01]  /*adf0*/  BSSY B6, `(.L_x_12434) ;  /* 0x0000569000067945 */ /* 0x000fe20003800000 */
[----:B------:R-:W-:-:S13]  /*ae00*/  ISETP.GE.AND P0, PT, R25, UR4, PT ;  /* 0x0000000419007c0c */ /* 0x000fda000bf06270 */
[----:B------:R-:W-:Y:S05]  /*ae10*/  @P0 BRA `(.L_x_12435) ;  /* 0x0000005400980947 */ /* 0x000fea0003800000 */
[----:B0-----:R-:W0:Y:S01]  /*ae20*/  LDC R6, c[0x0][0x218] ;  /* 0x00008600ff067b82 */ /* 0x001e220000000800 */
[----:B-1234-:R-:W-:Y:S01]  /*ae30*/  HFMA2.MMA R16, -RZ, RZ, 0, 0 ;  /* 0x00000000ff107435 */ /* 0x01efe200000001ff */
[----:B------:R-:W-:Y:S02]  /*ae40*/  IMAD.MOV.U32 R24, RZ, RZ, RZ ;  /* 0x000000ffff187224 */ /* 0x000fe400078e00ff */
[----:B------:R-:W-:Y:S02]  /*ae50*/  IMAD.MOV.U32 R18, RZ, RZ, RZ ;  /* 0x000000ffff127224 */ /* 0x000fe400078e00ff */
[----:B------:R-:W-:Y:S01]  /*ae60*/  IMAD.MOV.U32 R0, RZ, RZ, RZ ;  /* 0x000000ffff007224 */ /* 0x000fe200078e00ff */
        /* <DEDUP_REMOVED lines=375> */
.L_x_12436:
        /* <DEDUP_REMOVED lines=21> */
.L_x_12440:
[----:B------:R-:W2:Y:S02]  /*c730*/  LDG.E.U8 R2, desc[UR36][R2.64] ;  /* 0x0000002402027981 */ /* 0x000ea4000c1e1100 */
[----:B--2---:R0:W1:Y:S01]  /*c740*/  I2F.F64.U16 R22, R2 ;  /* 0x0000000200167312 */ /* 0x0040620000101800 */
[----:B------:R-:W-:Y:S05]  /*c750*/  BRA `(.L_x_12442) ;  /* 0x0000000c00707947 */ /* 0x000fea0003800000 */
.L_x_12439:
        /* <DEDUP_REMOVED lines=9> */
.L_x_12444:
[----:B------:R-:W2:Y:S02]  /*c7f0*/  LDG.E R2, desc[UR36][R2.64] ;  /* 0x0000002402027981 */ /* 0x000ea4000c1e1900 */
[----:B--2---:R0:W1:Y:S01]  /*c800*/  I2F.F64 R22, R2 ;  /* 0x0000000200167312 */ /* 0x0040620000201c00 */
[----:B------:R-:W-:Y:S05]  /*c810*/  BRA `(.L_x_12442) ;  /* 0x0000000c00407947 */ /* 0x000fea0003800000 */
.L_x_12443:
[----:B------:R-:W2:Y:S02]  /*c820*/  LDG.E.U16 R2, desc[UR36][R2.64] ;  /* 0x0000002402027981 */ /* 0x000ea4000c1e1500 */
[----:B--2---:R0:W1:Y:S01]  /*c830*/  I2F.F64.S16 R22, R2 ;  /* 0x0000000200167312 */ /* 0x0040620000101c00 */
[----:B------:R-:W-:Y:S05]  /*c840*/  BRA `(.L_x_12442) ;  /* 0x0000000c00347947 */ /* 0x000fea0003800000 */
.L_x_12438:
        /* <DEDUP_REMOVED lines=10> */
.L_x_12446:
[----:B------:R-:W2:Y:S02]  /*c8f0*/  LDG.E.U16 R0, desc[UR36][R2.64] ;  /* 0x0000002402007981 */ /* 0x000ea4000c1e1500 */
[----:B--2---:R-:W-:-:S05]  /*c900*/  HADD2.F32 R0, -RZ, R0.H0_H0 ;  /* 0x20000000ff007230 */ /* 0x004fca0000004100 */
[----:B------:R-:W-:-:S04]  /*c910*/  FMUL.FTZ R0, R0, 1 ;  /* 0x3f80000000007820 */ /* 0x000fc80000410000 */
[----:B------:R0:W1:Y:S01]  /*c920*/  F2F.F64.F32 R22, R0 ;  /* 0x0000000000167310 */ /* 0x0000620000201800 */
[----:B------:R-:W-:Y:S05]  /*c930*/  BRA `(.L_x_12442) ;  /* 0x0000000800f87947 */ /* 0x000fea0003800000 */
.L_x_12445:
        /* <DEDUP_REMOVED lines=10> */
.L_x_12448:
[----:B------:R-:W2:Y:S02]  /*c9e0*/  LDG.E.U16 R2, desc[UR36][R2.64] ;  /* 0x0000002402027981 */ /* 0x000ea4000c1e1500 */
[----:B--2---:R-:W-:-:S05]  /*c9f0*/  HADD2.F32 R0, -RZ, R2.H0_H0 ;  /* 0x20000002ff007230 */ /* 0x004fca0000004100 */
[----:B------:R-:W-:-:S04]  /*ca00*/  FMUL.FTZ R0, R0, 1 ;  /* 0x3f80000000007820 */ /* 0x000fc80000410000 */
[----:B------:R0:W1:Y:S01]  /*ca10*/  F2F.F64.F32 R22, R0 ;  /* 0x0000000000167310 */ /* 0x0000620000201800 */
[----:B------:R-:W-:Y:S05]  /*ca20*/  BRA `(.L_x_12442) ;  /* 0x0000000800bc7947 */ /* 0x000fea0003800000 */
.L_x_12447:
[----:B------:R0:W5:Y:S01]  /*ca30*/  LDG.E.64 R22, desc[UR36][R2.64] ;  /* 0x0000002402167981 */ /* 0x000162000c1e1b00 */
[----:B------:R-:W-:Y:S05]  /*ca40*/  BRA `(.L_x_12442) ;  /* 0x0000000800b47947 */ /* 0x000fea0003800000 */
.L_x_12437:
        /* <DEDUP_REMOVED lines=13> */
.L_x_12451:
[----:B------:R0:W5:Y:S01]  /*cb20*/  LDG.E.64 R22, desc[UR36][R2.64] ;  /* 0x0000002402167981 */ /* 0x000162000c1e1b00 */
[----:B------:R-:W-:Y:S05]  /*cb30*/  BRA `(.L_x_12442) ;  /* 0x0000000800787947 */ /* 0x000fea0003800000 */
.L_x_12450:
        /* <DEDUP_REMOVED lines=28> */
.L_x_12453:
        /* <DEDUP_REMOVED lines=15> */
.L_x_12452:
[----:B------:R-:W2:Y:S02]  /*cdf0*/  LDG.E.U16 R0, desc[UR36][R2.64] ;  /* 0x0000002402007981 */ /* 0x000ea4000c1e1500 */
[----:B--2---:R-:W-:-:S04]  /*ce00*/  IMAD.U32 R0, R0, 0x10000, RZ ;  /* 0x0001000000007824 */ /* 0x004fc800078e00ff */
[----:B------:R-:W-:-:S04]  /*ce10*/  FMUL.FTZ R0, R0, 1 ;  /* 0x3f80000000007820 */ /* 0x000fc80000410000 */
[----:B------:R0:W1:Y:S01]  /*ce20*/  F2F.F64.F32 R22, R0 ;  /* 0x0000000000167310 */ /* 0x0000620000201800 */
[----:B------:R-:W-:Y:S05]  /*ce30*/  BRA `(.L_x_12442) ;  /* 0x0000000400b87947 */ /* 0x000fea0003800000 */
.L_x_12449:
        /* <DEDUP_REMOVED lines=9> */
[----:B--2---:R2:W3:Y:S01]  /*ced0*/  I2F.F64.U16 R22, R2 ;  /* 0x0000000200167312 */ /* 0x0044e20000101800 */
[----:B------:R-:W-:Y:S05]  /*cee0*/  BRA `(.L_x_12442) ;  /* 0x00000004008c7947 */ /* 0x000fea0003800000 */
.L_x_12456:
        /* <DEDUP_REMOVED lines=21> */
.L_x_12460:
[----:B------:R-:W-:Y:S05]  /*d040*/  BSYNC B1 ;  /* 0x0000000000017941 */ /* 0x000fea0003800000 */
.L_x_12459:
[----:B------:R-:W-:Y:S01]  /*d050*/  LEA R3, R0, 0x3b800000, 0x17 ;  /* 0x3b80000000037811 */ /* 0x000fe200078eb8ff */
[----:B------:R-:W-:-:S05]  /*d060*/  IMAD.SHL.U32 R0, R2, 0x100000, RZ ;  /* 0x0010000002007824 */ /* 0x000fca00078e00ff */
[----:B------:R-:W-:-:S07]  /*d070*/  LOP3.LUT R0, R3, R0, R4, 0xfe, !PT ;  /* 0x0000000003007212 */ /* 0x000fce00078efe04 */
.L_x_12458:
[----:B------:R-:W-:Y:S05]  /*d080*/  BSYNC B0 ;  /* 0x0000000000007941 */ /* 0x000fea0003800000 */
.L_x_12457:
[----:B------:R-:W-:-:S04]  /*d090*/  FMUL.FTZ R0, R0, 1 ;  /* 0x3f80000000007820 */ /* 0x000fc80000410000 */
[----:B------:R4:W0:Y:S01]  /*d0a0*/  F2F.F64.F32 R22, R0 ;  /* 0x0000000000167310 */ /* 0x0008220000201800 */
[----:B------:R-:W-:Y:S05]  /*d0b0*/  BRA `(.L_x_12442) ;  /* 0x0000000400187947 */ /* 0x000fea0003800000 */
.L_x_12455:
        /* <DEDUP_REMOVED lines=21> */
.L_x_12464:
[----:B------:R-:W-:Y:S05]  /*d210*/  BSYNC B1 ;  /* 0x0000000000017941 */ /* 0x000fea0003800000 */
.L_x_12463:
[----:B------:R-:W-:Y:S01]  /*d220*/  LEA R3, R0, 0x37800000, 0x17 ;  /* 0x3780000000037811 */ /* 0x000fe200078eb8ff */
[----:B------:R-:W-:-:S05]  /*d230*/  IMAD.SHL.U32 R0, R2, 0x200000, RZ ;  /* 0x0020000002007824 */ /* 0x000fca00078e00ff */
[----:B------:R-:W-:-:S07]  /*d240*/  LOP3.LUT R0, R3, R0, R4, 0xfe, !PT ;  /* 0x0000000003007212 */ /* 0x000fce00078efe04 */
.L_x_12462:
[----:B------:R-:W-:Y:S05]  /*d250*/  BSYNC B0 ;  /* 0x0000000000007941 */ /* 0x000fea0003800000 */
.L_x_12461:
[----:B------:R-:W-:-:S04]  /*d260*/  FMUL.FTZ R0, R0, 1 ;  /* 0x3f80000000007820 */ /* 0x000fc80000410000 */
[----:B------:R0:W1:Y:S01]  /*d270*/  F2F.F64.F32 R22, R0 ;  /* 0x0000000000167310 */ /* 0x0000620000201800 */
[----:B------:R-:W-:Y:S05]  /*d280*/  BRA `(.L_x_12442) ;  /* 0x0000000000a47947 */ /* 0x000fea0003800000 */
.L_x_12454:
        /* <DEDUP_REMOVED lines=14> */
.L_x_12468:
[----:B------:R-:W-:Y:S05]  /*d370*/  BSYNC B0 ;  /* 0x0000000000007941 */ /* 0x000fea0003800000 */
.L_x_12467:
[----:B------:R-:W-:-:S04]  /*d380*/  FMUL.FTZ R0, R0, 1 ;  /* 0x3f80000000007820 */ /* 0x000fc80000410000 */
[----:B------:R0:W1:Y:S01]  /*d390*/  F2F.F64.F32 R22, R0 ;  /* 0x0000000000167310 */ /* 0x0000620000201800 */
[----:B------:R-:W-:Y:S05]  /*d3a0*/  BRA `(.L_x_12442) ;  /* 0x00000000005c7947 */ /* 0x000fea0003800000 */
.L_x_12441:
        /* <DEDUP_REMOVED lines=16> */
.L_x_12469:
[----:B------:R-:W-:Y:S01]  /*d4b0*/  CS2R R22, SRZ ;  /* 0x0000000000167805 */ /* 0x000fe2000001ff00 */
[----:B------:R-:W-:Y:S06]  /*d4c0*/  BRA `(.L_x_12442) ;  /* 0x0000000000147947 */ /* 0x000fec0003800000 */
.L_x_12466:
[----:B------:R-:W2:Y:S02]  /*d4d0*/  LDG.E.64 R22, desc[UR36][R2.64] ;  /* 0x0000002402167981 */ /* 0x000ea4000c1e1b00 */
[----:B--2---:R-:W0:Y:S01]  /*d4e0*/  I2F.F64.U64 R22, R22 ;  /* 0x0000001600167312 */ /* 0x004e220000301800 */
[----:B------:R-:W-:Y:S05]  /*d4f0*/  BRA `(.L_x_12442) ;  /* 0x0000000000087947 */ /* 0x000fea0003800000 */
.L_x_12465:
[----:B------:R-:W2:Y:S02]  /*d500*/  LDG.E R2, desc[UR36][R2.64] ;  /* 0x0000002402027981 */ /* 0x000ea4000c1e1900 */
[----:B--2---:R0:W1:Y:S02]  /*d510*/  I2F.F64.U32 R22, R2 ;  /* 0x0000000200167312 */ /* 0x0040640000201800 */
.L_x_12442:
[----:B0-----:R-:W4:Y:S01]  /*d520*/  LDC.U8 R4, c[0x0][0x4fb] ;  /* 0x00013ec0ff047b82 */ /* 0x001f220000000000 */
[----:B------:R-:W-:Y:S02]  /*d530*/  ULDC.64 UR4, c[0x0][0x4e8] ;  /* 0x00013a0000047ab9 */ /* 0x000fe40000000a00 */
[----:B--2---:R-:W-:-:S05]  /*d540*/  IADD3 R2, P0, R18, UR4, RZ ;  /* 0x0000000412027c10 */ /* 0x004fca000ff1e0ff */
        /* <DEDUP_REMOVED lines=15> */
.L_x_12473:
[----:B------:R-:W2:Y:S02]  /*d640*/  LDG.E.U8 R2, desc[UR36][R2.64] ;  /* 0x0000002402027981 */ /* 0x000ea4000c1e1100 */
[----:B--2---:R0:W2:Y:S01]  /*d650*/  I2F.F64.U16 R18, R2 ;  /* 0x0000000200127312 */ /* 0x0040a20000101800 */
[----:B------:R-:W-:Y:S05]  /*d660*/  BRA `(.L_x_12475) ;  /* 0x0000000c00707947 */ /* 0x000fea0003800000 */
.L_x_12472:
        /* <DEDUP_REMOVED lines=9> */
.L_x_12477:
[----:B------:R-:W2:Y:S02]  /*d700*/  LDG.E R2, desc[UR36][R2.64] ;  /* 0x0000002402027981 */ /* 0x000ea4000c1e1900 */
[----:B--2---:R0:W2:Y:S01]  /*d710*/  I2F.F64 R18, R2 ;  /* 0x0000000200127312 */ /* 0x0040a20000201c00 */
[----:B------:R-:W-:Y:S05]  /*d720*/  BRA `(.L_x_12475) ;  /* 0x0000000c00407947 */ /* 0x000fea0003800000 */
.L_x_12476:
[----:B------:R-:W2:Y:S02]  /*d730*/  LDG.E.U16 R2, desc[UR36][R2.64] ;  /* 0x0000002402027981 */ /* 0x000ea4000c1e1500 */
[----:B--2---:R0:W2:Y:S01]  /*d740*/  I2F.F64.S16 R18, R2 ;  /* 0x0000000200127312 */ /* 0x0040a20000101c00 */
[----:B------:R-:W-:Y:S05]  /*d750*/  BRA `(.L_x_12475) ;  /* 0x0000000c00347947 */ /* 0x000fea0003800000 */
.L_x_12471:
        /* <DEDUP_REMOVED lines=10> */
.L_x_12479:
[----:B------:R-:W2:Y:S02]  /*d800*/  LDG.E.U16 R0, desc[UR36][R2.64] ;  /* 0x0000002402007981 */ /* 0x000ea4000c1e1500 */
[----:B--2---:R-:W-:-:S05]  /*d810*/  HADD2.F32 R0, -RZ, R0.H0_H0 ;  /* 0x20000000ff007230 */ /* 0x004fca0000004100 */
[----:B------:R-:W-:-:S04]  /*d820*/  FMUL.FTZ R0, R0, 1 ;  /* 0x3f80000000007820 */ /* 0x000fc80000410000 */
[----:B------:R0:W2:Y:S01]  /*d830*/  F2F.F64.F32 R18, R0 ;  /* 0x0000000000127310 */ /* 0x0000a20000201800 */
[----:B------:R-:W-:Y:S05]  /*d840*/  BRA `(.L_x_12475) ;  /* 0x0000000800f87947 */ /* 0x000fea0003800000 */
.L_x_12478:
        /* <DEDUP_REMOVED lines=8> */
[----:B------:R-:W2:Y:S01]  /*d8d0*/  F2F.F64.F32 R18, R18 ;  /* 0x0000001200127310 */ /* 0x000ea20000201800 */
[----:B------:R-:W-:Y:S05]  /*d8e0*/  BRA `(.L_x_12475) ;  /* 0x0000000800d07947 */ /* 0x000fea0003800000 */
.L_x_12481:
[----:B------:R-:W2:Y:S02]  /*d8f0*/  LDG.E.U16 R2, desc[UR36][R2.64] ;  /* 0x0000002402027981 */ /* 0x000ea4000c1e1500 */
[----:B--2---:R-:W-:-:S05]  /*d900*/  HADD2.F32 R0, -RZ, R2.H0_H0 ;  /* 0x20000002ff007230 */ /* 0x004fca0000004100 */
[----:B------:R-:W-:-:S04]  /*d910*/  FMUL.FTZ R0, R0, 1 ;  /* 0x3f80000000007820 */ /* 0x000fc80000410000 */
[----:B------:R4:W0:Y:S01]  /*d920*/  F2F.F64.F32 R18, R0 ;  /* 0x0000000000127310 */ /* 0x0008220000201800 */
[----:B------:R-:W-:Y:S05]  /*d930*/  BRA `(.L_x_12475) ;  /* 0x0000000800bc7947 */ /* 0x000fea0003800000 */
.L_x_12480:
[----:B------:R0:W5:Y:S01]  /*d940*/  LDG.E.64 R18, desc[UR36][R2.64] ;  /* 0x0000002402127981 */ /* 0x000162000c1e1b00 */
[----:B------:R-:W-:Y:S05]  /*d950*/  BRA `(.L_x_12475) ;  /* 0x0000000800b47947 */ /* 0x000fea0003800000 */
.L_x_12470:
        /* <DEDUP_REMOVED lines=13> */
.L_x_12484:
[----:B------:R0:W5:Y:S01]  /*da30*/  LDG.E.64 R18, desc[UR36][R2.64] ;  /* 0x0000002402127981 */ /* 0x000162000c1e1b00 */
[----:B------:R-:W-:Y:S05]  /*da40*/  BRA `(.L_x_12475) ;  /* 0x0000000800787947 */ /* 0x000fea0003800000 */
.L_x_12483:
        /* <DEDUP_REMOVED lines=28> */
.L_x_12486:
        /* <DEDUP_REMOVED lines=15> */
.L_x_12485:
[----:B------:R-:W2:Y:S02]  /*dd00*/  LDG.E.U16 R0, desc[UR36][R2.64] ;  /* 0x0000002402007981 */ /* 0x000ea4000c1e1500 */
[----:B--2---:R-:W-:-:S04]  /*dd10*/  IMAD.U32 R0, R0, 0x10000, RZ ;  /* 0x0001000000007824 */ /* 0x004fc800078e00ff */
[----:B------:R-:W-:-:S04]  /*dd20*/  FMUL.FTZ R0, R0, 1 ;  /* 0x3f80000000007820 */ /* 0x000fc80000410000 */
[----:B------:R0:W2:Y:S01]  /*dd30*/  F2F.F64.F32 R18, R0 ;  /* 0x0000000000127310 */ /* 0x0000a20000201800 */
[----:B------:R-:W-:Y:S05]  /*dd40*/  BRA `(.L_x_12475) ;  /* 0x0000000400b87947 */ /* 0x000fea0003800000 */
.L_x_12482:
        /* <DEDUP_REMOVED lines=11> */
.L_x_12489:
        /* <DEDUP_REMOVED lines=21> */
.L_x_12493:
[----:B------:R-:W-:Y:S05]  /*df50*/  BSYNC B1 ;  /* 0x0000000000017941 */ /* 0x000fea0003800000 */
.L_x_12492:
[----:B------:R-:W-:Y:S01]  /*df60*/  LEA R3, R0, 0x3b800000, 0x17 ;  /* 0x3b80000000037811 */ /* 0x000fe200078eb8ff */
[----:B------:R-:W-:-:S05]  /*df70*/  IMAD.SHL.U32 R0, R2, 0x100000, RZ ;  /* 0x0010000002007824 */ /* 0x000fca00078e00ff */
[----:B------:R-:W-:-:S07]  /*df80*/  LOP3.LUT R0, R3, R0, R4, 0xfe, !PT ;  /* 0x0000000003007212 */ /* 0x000fce00078efe04 */
.L_x_12491:
[----:B------:R-:W-:Y:S05]  /*df90*/  BSYNC B0 ;  /* 0x0000000000007941 */ /* 0x000fea0003800000 */
.L_x_12490:
[----:B------:R-:W-:-:S04]  /*dfa0*/  FMUL.FTZ R0, R0, 1 ;  /* 0x3f80000000007820 */ /* 0x000fc80000410000 */
[----:B------:R0:W2:Y:S01]  /*dfb0*/  F2F.F64.F32 R18, R0 ;  /* 0x0000000000127310 */ /* 0x0000a20000201800 */
[----:B------:R-:W-:Y:S05]  /*dfc0*/  BRA `(.L_x_12475) ;  /* 0x0000000400187947 */ /* 0x000fea0003800000 */
.L_x_12488:
        /* <DEDUP_REMOVED lines=21> */
.L_x_12497:
[----:B------:R-:W-:Y:S05]  /*e120*/  BSYNC B1 ;  /* 0x0000000000017941 */ /* 0x000fea0003800000 */
.L_x_12496:
[----:B------:R-:W-:Y:S01]  /*e130*/  LEA R3, R0, 0x37800000, 0x17 ;  /* 0x3780000000037811 */ /* 0x000fe200078eb8ff */
[----:B------:R-:W-:-:S05]  /*e140*/  IMAD.SHL.U32 R0, R2, 0x200000, RZ ;  /* 0x0020000002007824 */ /* 0x000fca00078e00ff */
[----:B------:R-:W-:-:S07]  /*e150*/  LOP3.LUT R0, R3, R0, R4, 0xfe, !PT ;  /* 0x0000000003007212 */ /* 0x000fce00078efe04 */
.L_x_12495:
[----:B------:R-:W-:Y:S05]  /*e160*/  BSYNC B0 ;  /* 0x0000000000007941 */ /* 0x000fea0003800000 */
.L_x_12494:
[----:B------:R-:W-:-:S04]  /*e170*/  FMUL.FTZ R0, R0, 1 ;  /* 0x3f80000000007820 */ /* 0x000fc80000410000 */
[----:B------:R0:W2:Y:S01]  /*e180*/  F2F.F64.F32 R18, R0 ;  /* 0x0000000000127310 */ /* 0x0000a20000201800 */
[----:B------:R-:W-:Y:S05]  /*e190*/  BRA `(.L_x_12475) ;  /* 0x0000000000a47947 */ /* 0x000fea0003800000 */
.L_x_12487:
        /* <DEDUP_REMOVED lines=14> */
.L_x_12501:
[----:B------:R-:W-:Y:S05]  /*e280*/  BSYNC B0 ;  /* 0x0000000000007941 */ /* 0x000fea0003800000 */
.L_x_12500:
[----:B------:R-:W-:-:S04]  /*e290*/  FMUL.FTZ R0, R0, 1 ;  /* 0x3f80000000007820 */ /* 0x000fc80000410000 */
[----:B------:R0:W2:Y:S01]  /*e2a0*/  F2F.F64.F32 R18, R0 ;  /* 0x0000000000127310 */ /* 0x0000a20000201800 */
[----:B------:R-:W-:Y:S05]  /*e2b0*/  BRA `(.L_x_12475) ;  /* 0x00000000005c7947 */ /* 0x000fea0003800000 */
.L_x_12474:
        /* <DEDUP_REMOVED lines=16> */
.L_x_12502:
[----:B------:R-:W-:Y:S01]  /*e3c0*/  CS2R R18, SRZ ;  /* 0x0000000000127805 */ /* 0x000fe2000001ff00 */
[----:B------:R-:W-:Y:S06]  /*e3d0*/  BRA `(.L_x_12475) ;  /* 0x0000000000147947 */ /* 0x000fec0003800000 */
.L_x_12499:
[----:B------:R-:W2:Y:S02]  /*e3e0*/  LDG.E.64 R18, desc[UR36][R2.64] ;  /* 0x0000002402127981 */ /* 0x000ea4000c1e1b00 */
[----:B--2---:R-:W0:Y:S01]  /*e3f0*/  I2F.F64.U64 R18, R18 ;  /* 0x0000001200127312 */ /* 0x004e220000301800 */
[----:B------:R-:W-:Y:S05]  /*e400*/  BRA `(.L_x_12475) ;  /* 0x0000000000087947 */ /* 0x000fea0003800000 */
.L_x_12498:
[----:B------:R-:W2:Y:S02]  /*e410*/  LDG.E R2, desc[UR36][R2.64] ;  /* 0x0000002402027981 */ /* 0x000ea4000c1e1900 */
[----:B--2---:R0:W2:Y:S02]  /*e420*/  I2F.F64.U32 R18, R2 ;  /* 0x0000000200127312 */ /* 0x0040a40000201800 */
.L_x_12475:
        /* <DEDUP_REMOVED lines=16> */
[----:B----4-:R-:W0:Y:S01]  /*e530*/  I2F.F64.S16 R2, R2 ;  /* 0x0000000200027312 */ /* 0x010e220000101c00 */
[----:B------:R-:W-:Y:S05]  /*e540*/  BRA `(.L_x_12508) ;  /* 0x0000000c007c7947 */ /* 0x000fea0003800000 */
.L_x_12506:
[----:B------:R-:W4:Y:S02]  /*e550*/  LDG.E.U8 R2, desc[UR36][R4.64] ;  /* 0x0000002404027981 */ /* 0x000f24000c1e1100 */
[----:B----4-:R-:W0:Y:S01]  /*e560*/  I2F.F64.U16 R2, R2 ;  /* 0x0000000200027312 */ /* 0x010e220000101800 */
[----:B------:R-:W-:Y:S05]  /*e570*/  BRA `(.L_x_12508) ;  /* 0x0000000c00707947 */ /* 0x000fea0003800000 */
.L_x_12505:
[----:B------:R-:W-:-:S13]  /*e580*/  ISETP.NE.AND P0, PT, R0, 0x2, PT ;  /* 0x000000020000780c */ /* 0x000fda0003f05270 */
[----:B------:R-:W-:Y:S05]  /*e590*/  @!P0 BRA `(.L_x_12509) ;  /* 0x0000000000288947 */ /* 0x000fea0003800000 */
[----:B------:R-:W-:-:S13]  /*e5a0*/  ISETP.NE.AND P0, PT, R0, 0x3, PT ;  /* 0x000000030000780c */ /* 0x000fda0003f05270 */
[----:B------:R-:W-:Y:S05]  /*e5b0*/  @!P0 BRA `(.L_x_12510) ;  /* 0x0000000000148947 */ /* 0x000fea0003800000 */
[----:B------:R-:W-:-:S13]  /*e5c0*/  ISETP.NE.AND P0, PT, R0, 0x4, PT ;  /* 0x000000040000780c */ /* 0x000fda0003f05270 */
[----:B------:R-:W-:Y:S05]  /*e5d0*/  @P0 BRA `(.L_x_12507) ;  /* 0x0000000800fc0947 */ /* 0x000fea0003800000 */
[----:B------:R-:W4:Y:S02]  /*e5e0*/  LDG.E.64 R2, desc[UR36][R4.64] ;  /* 0x0000002404027981 */ /* 0x000f24000c1e1b00 */
[----:B----4-:R-:W0:Y:S01]  /*e5f0*/  I2F.F64.S64 R2, R2 ;  /* 0x0000000200027312 */ /* 0x010e220000301c00 */
[----:B------:R-:W-:Y:S05]  /*e600*/  BRA `(.L_x_12508) ;  /* 0x0000000c004c7947 */ /* 0x000fea0003800000 */
.L_x_12510:
[----:B------:R-:W4:Y:S02]  /*e610*/  LDG.E R2, desc[UR36][R4.64] ;  /* 0x0000002404027981 */ /* 0x000f24000c1e1900 */
[----:B----4-:R-:W0:Y:S01]  /*e620*/  I2F.F64 R2, R2 ;  /* 0x0000000200027312 */ /* 0x010e220000201c00 */
[----:B------:R-:W-:Y:S05]  /*e630*/  BRA `(.L_x_12508) ;  /* 0x0000000c00407947 */ /* 0x000fea0003800000 */
.L_x_12509:
[----:B------:R-:W4:Y:S02]  /*e640*/  LDG.E.U16 R2, desc[UR36][R4.64] ;  /* 0x0000002404027981 */ /* 0x000f24000c1e1500 */
[----:B----4-:R-:W0:Y:S01]  /*e650*/  I2F.F64.S16 R2, R2 ;  /* 0x0000000200027312 */ /* 0x010e220000101c00 */
[----:B------:R-:W-:Y:S05]  /*e660*/  BRA `(.L_x_12508) ;  /* 0x0000000c00347947 */ /* 0x000fea0003800000 */
.L_x_12504:
[----:B------:R-:W-:-:S13]  /*e670*/  ISETP.GT.AND P0, PT, R0, 0x6, PT ;  /* 0x000000060000780c */ /* 0x000fda0003f04270 */
[----:B------:R-:W-:Y:S05]  /*e680*/  @P0 BRA `(.L_x_12511) ;  /* 0x0000000000340947 */ /* 0x000fea0003800000 */
[----:B------:R-:W-:-:S13]  /*e690*/  ISETP.NE.AND P0, PT, R0, 0x5, PT ;  /* 0x000000050000780c */ /* 0x000fda0003f05270 */
[----:B------:R-:W-:Y:S05]  /*e6a0*/  @!P0 BRA `(.L_x_12512) ;  /* 0x0000000000188947 */ /* 0x000fea0003800000 */
[----:B------:R-:W-:-:S13]  /*e6b0*/  ISETP.NE.AND P0, PT, R0, 0x6, PT ;  /* 0x000000060000780c */ /* 0x000fda0003f05270 */
[----:B------:R-:W-:Y:S05]  /*e6c0*/  @P0 BRA `(.L_x_12507) ;  /* 0x0000000800c00947 */ /* 0x000fea0003800000 */
[----:B------:R-:W4:Y:S02]  /*e6d0*/  LDG.E R2, desc[UR36][R4.64] ;  /* 0x0000002404027981 */ /* 0x000f24000c1e1900 */
[----:B----4-:R-:W-:-:S06]  /*e6e0*/  FMUL.FTZ R2, R2, 1 ;  /* 0x3f80000002027820 */ /* 0x010fcc0000410000 */
[----:B------:R-:W0:Y:S01]  /*e6f0*/  F2F.F64.F32 R2, R2 ;  /* 0x0000000200027310 */ /* 0x000e220000201800 */
[----:B------:R-:W-:Y:S05]  /*e700*/  BRA `(.L_x_12508) ;  /* 0x0000000c000c7947 */ /* 0x000fea0003800000 */
.L_x_12512:
[----:B------:R-:W4:Y:S02]  /*e710*/  LDG.E.U16 R0, desc[UR36][R4.64] ;  /* 0x0000002404007981 */ /* 0x000f24000c1e1500 */
[----:B----4-:R-:W-:-:S05]  /*e720*/  HADD2.F32 R0, -RZ, R0.H0_H0 ;  /* 0x20000000ff007230 */ /* 0x010fca0000004100 */
[----:B------:R-:W-:-:S04]  /*e730*/  FMUL.FTZ R0, R0, 1 ;  /* 0x3f80000000007820 */ /* 0x000fc80000410000 */
[----:B------:R0:W4:Y:S01]  /*e740*/  F2F.F64.F32 R2, R0 ;  /* 0x0000000000027310 */ /* 0x0001220000201800 */
[----:B------:R-:W-:Y:S05]  /*e750*/  BRA `(.L_x_12508) ;  /* 0x0000000800f87947 */ /* 0x000fea0003800000 */
.L_x_12511:
[----:B------:R-:W-:-:S13]  /*e760*/  ISETP.NE.AND P0, PT, R0, 0x7, PT ;  /* 0x000000070000780c */ /* 0x000fda0003f05270 */
[----:B------:R-:W-:Y:S05]  /*e770*/  @!P0 BRA `(.L_x_12513) ;  /* 0x0000000000348947 */ /* 0x000fea0003800000 */
        /* <DEDUP_REMOVED lines=8> */
.L_x_12514:
[----:B------:R-:W4:Y:S02]  /*e800*/  LDG.E.U16 R4, desc[UR36][R4.64] ;  /* 0x0000002404047981 */ /* 0x000f24000c1e1500 */
[----:B----4-:R-:W-:-:S05]  /*e810*/  HADD2.F32 R0, -RZ, R4.H0_H0 ;  /* 0x20000004ff007230 */ /* 0x010fca0000004100 */
[----:B------:R-:W-:-:S04]  /*e820*/  FMUL.FTZ R0, R0, 1 ;  /* 0x3f80000000007820 */ /* 0x000fc80000410000 */
[----:B------:R0:W4:Y:S01]  /*e830*/  F2F.F64.F32 R2, R0 ;  /* 0x0000000000027310 */ /* 0x0001220000201800 */
[----:B------:R-:W-:Y:S05]  /*e840*/  BRA `(.L_x_12508) ;  /* 0x0000000800bc7947 */ /* 0x000fea0003800000 */
.L_x_12513:
[----:B------:R0:W5:Y:S01]  /*e850*/  LDG.E.64 R2, desc[UR36][R4.64] ;  /* 0x0000002404027981 */ /* 0x000162000c1e1b00 */
[----:B------:R-:W-:Y:S05]  /*e860*/  BRA `(.L_x_12508) ;  /* 0x0000000800b47947 */ /* 0x000fea0003800000 */
.L_x_12503:
        /* <DEDUP_REMOVED lines=9> */
[----:B------:R-:W-:Y:S01]  /*e900*/  IMAD.MOV.U32 R2, RZ, RZ, RZ ;  /* 0x000000ffff027224 */ /* 0x000fe200078e00ff */
[----:B----4-:R-:W-:-:S04]  /*e910*/  ISETP.NE.AND P0, PT, R4, RZ, PT ;  /* 0x000000ff0400720c */ /* 0x010fc80003f05270 */
[----:B------:R-:W-:Y:S01]  /*e920*/  FSEL R3, RZ, 1.875, !P0 ;  /* 0x3ff00000ff037808 */ /* 0x000fe20004000000 */
[----:B------:R-:W-:Y:S08]  /*e930*/  BRA `(.L_x_12508) ;  /* 0x0000000800807947 */ /* 0x000ff00003800000 */
.L_x_12517:
[----:B------:R0:W5:Y:S01]  /*e940*/  LDG.E.64 R2, desc[UR36][R4.64] ;  /* 0x0000002404027981 */ /* 0x000162000c1e1b00 */
[----:B------:R-:W-:Y:S05]  /*e950*/  BRA `(.L_x_12508) ;  /* 0x0000000800787947 */ /* 0x000fea0003800000 */
.L_x_12516:
        /* <DEDUP_REMOVED lines=28> */
.L_x_12519:
        /* <DEDUP_REMOVED lines=13> */
[----:B------:R-:W4:Y:S01]  /*ebf0*/  F2F.F64.F32 R2, R2 ;  /* 0x0000000200027310 */ /* 0x000f220000201800 */
[----:B------:R-:W-:Y:S05]  /*ec00*/  BRA `(.L_x_12508) ;  /* 0x0000000400cc7947 */ /* 0x000fea0003800000 */
.L_x_12518:
[----:B------:R-:W4:Y:S02]  /*ec10*/  LDG.E.U16 R0, desc[UR36][R4.64] ;  /* 0x0000002404007981 */ /* 0x000f24000c1e1500 */
[----:B----4-:R-:W-:-:S05]  /*ec20*/  SHF.L.U32 R0, R0, 0x10, RZ ;  /* 0x0000001000007819 */ /* 0x010fca00000006ff */
[----:B------:R-:W-:-:S04]  /*ec30*/  FMUL.FTZ R0, R0, 1 ;  /* 0x3f80000000007820 */ /* 0x000fc80000410000 */
[----:B------:R0:W4:Y:S01]  /*ec40*/  F2F.F64.F32 R2, R0 ;  /* 0x0000000000027310 */ /* 0x0001220000201800 */
[----:B------:R-:W-:Y:S05]  /*ec50*/  BRA `(.L_x_12508) ;  /* 0x0000000400b87947 */ /* 0x000fea0003800000 */
.L_x_12515:
        /* <DEDUP_REMOVED lines=9> */
[----:B----4-:R-:W0:Y:S01]  /*ecf0*/  I2F.F64.U16 R2, R2 ;  /* 0x0000000200027312 */ /* 0x010e220000101800 */
[----:B------:R-:W-:Y:S05]  /*ed00*/  BRA `(.L_x_12508) ;  /* 0x00000004008c7947 */ /* 0x000fea0003800000 */
.L_x_12522:
        /* <DEDUP_REMOVED lines=21> */
.L_x_12526:
[----:B------:R-:W-:Y:S05]  /*ee60*/  BSYNC B1 ;  /* 0x0000000000017941 */ /* 0x000fea0003800000 */
.L_x_12525:
[----:B------:R-:W-:Y:S01]  /*ee70*/  LEA R3, R0, 0x3b800000, 0x17 ;  /* 0x3b80000000037811 */ /* 0x000fe200078eb8ff */
[----:B------:R-:W-:-:S05]  /*ee80*/  IMAD.SHL.U32 R0, R2, 0x100000, RZ ;  /* 0x0010000002007824 */ /* 0x000fca00078e00ff */
[----:B------:R-:W-:-:S07]  /*ee90*/  LOP3.LUT R0, R3, R0, R4, 0xfe, !PT ;  /* 0x0000000003007212 */ /* 0x000fce00078efe04 */
.L_x_12524:
[----:B------:R-:W-:Y:S05]  /*eea0*/  BSYNC B0 ;  /* 0x0000000000007941 */ /* 0x000fea0003800000 */
.L_x_12523:
[----:B------:R-:W-:-:S04]  /*eeb0*/  FMUL.FTZ R0, R0, 1 ;  /* 0x3f80000000007820 */ /* 0x000fc80000410000 */
[----:B------:R0:W4:Y:S01]  /*eec0*/  F2F.F64.F32 R2, R0 ;  /* 0x0000000000027310 */ /* 0x0001220000201800 */
[----:B------:R-:W-:Y:S05]  /*eed0*/  BRA `(.L_x_12508) ;  /* 0x0000000400187947 */ /* 0x000fea0003800000 */
.L_x_12521:
        /* <DEDUP_REMOVED lines=21> */
.L_x_12530:
[----:B------:R-:W-:Y:S05]  /*f030*/  BSYNC B1 ;  /* 0x0000000000017941 */ /* 0x000fea0003800000 */
.L_x_12529:
[----:B------:R-:W-:Y:S01]  /*f040*/  LEA R3, R0, 0x37800000, 0x17 ;  /* 0x3780000000037811 */ /* 0x000fe200078eb8ff */
[----:B------:R-:W-:-:S05]  /*f050*/  IMAD.SHL.U32 R0, R2, 0x200000, RZ ;  /* 0x0020000002007824 */ /* 0x000fca00078e00ff */
[----:B------:R-:W-:-:S07]  /*f060*/  LOP3.LUT R0, R3, R0, R4, 0xfe, !PT ;  /* 0x0000000003007212 */ /* 0x000fce00078efe04 */
.L_x_12528:
[----:B------:R-:W-:Y:S05]  /*f070*/  BSYNC B0 ;  /* 0x0000000000007941 */ /* 0x000fea0003800000 */
.L_x_12527:
[----:B------:R-:W-:-:S04]  /*f080*/  FMUL.FTZ R0, R0, 1 ;  /* 0x3f80000000007820 */ /* 0x000fc80000410000 */
[----:B------:R0:W4:Y:S01]  /*f090*/  F2F.F64.F32 R2, R0 ;  /* 0x0000000000027310 */ /* 0x0001220000201800 */
[----:B------:R-:W-:Y:S05]  /*f0a0*/  BRA `(.L_x_12508) ;  /* 0x0000000000a47947 */ /* 0x000fea0003800000 */
.L_x_12520:
        /* <DEDUP_REMOVED lines=14> */
.L_x_12534:
[----:B------:R-:W-:Y:S05]  /*f190*/  BSYNC B0 ;  /* 0x0000000000007941 */ /* 0x000fea0003800000 */
.L_x_12533:
[----:B------:R-:W-:-:S04]  /*f1a0*/  FMUL.FTZ R0, R0, 1 ;  /* 0x3f80000000007820 */ /* 0x000fc80000410000 */
[----:B------:R0:W4:Y:S01]  /*f1b0*/  F2F.F64.F32 R2, R0 ;  /* 0x0000000000027310 */ /* 0x0001220000201800 */
[----:B------:R-:W-:Y:S05]  /*f1c0*/  BRA `(.L_x_12508) ;  /* 0x00000000005c7947 */ /* 0x000fea0003800000 */
.L_x_12507:
        /* <DEDUP_REMOVED lines=16> */
.L_x_12535:
[----:B------:R-:W-:Y:S01]  /*f2d0*/  CS2R R2, SRZ ;  /* 0x0000000000027805 */ /* 0x000fe2000001ff00 */
[----:B------:R-:W-:Y:S06]  /*f2e0*/  BRA `(.L_x_12508) ;  /* 0x0000000000147947 */ /* 0x000fec0003800000 */
.L_x_12532:
[----:B------:R-:W4:Y:S02]  /*f2f0*/  LDG.E.64 R2, desc[UR36][R4.64] ;  /* 0x0000002404027981 */ /* 0x000f24000c1e1b00 */
[----:B----4-:R-:W0:Y:S01]  /*f300*/  I2F.F64.U64 R2, R2 ;  /* 0x0000000200027312 */ /* 0x010e220000301800 */
[----:B------:R-:W-:Y:S05]  /*f310*/  BRA `(.L_x_12508) ;  /* 0x0000000000087947 */ /* 0x000fea0003800000 */
.L_x_12531:
[----:B------:R-:W4:Y:S02]  /*f320*/  LDG.E R2, desc[UR36][R4.64] ;  /* 0x0000002404027981 */ /* 0x000f24000c1e1900 */
[----:B----4-:R-:W0:Y:S02]  /*f330*/  I2F.F64.U32 R2, R2 ;  /* 0x0000000200027312 */ /* 0x010e240000201800 */
.L_x_12508:
[----:B------:R-:W2:Y:S01]  /*f340*/  LDC.U8 R6, c[0x0][0x4f9] ;  /* 0x00013e40ff067b82 */ /* 0x000ea20000000000 */
[----:B01-345:R-:W-:-:S08]  /*f350*/  DMUL R4, R2, R22 ;  /* 0x0000001602047228 */ /* 0x03bfd00000000000 */
[----:B--2---:R-:W-:Y:S01]  /*f360*/  DMUL R4, R4, R18 ;  /* 0x0000001204047228 */ /* 0x004fe20000000000 */
        /* <DEDUP_REMOVED lines=14> */
.L_x_12539:
[----:B------:R-:W0:Y:S02]  /*f450*/  F2I.S64.F64.TRUNC R4, R4 ;  /* 0x0000000400047311 */ /* 0x000e24000030d900 */
[----:B0-----:R-:W-:-:S05]  /*f460*/  IMAD.MOV.U32 R3, RZ, RZ, R4 ;  /* 0x000000ffff037224 */ /* 0x001fca00078e0004 */
[----:B------:R0:W-:Y:S01]  /*f470*/  STG.E.U8 desc[UR36][R16.64], R3 ;  /* 0x0000000310007986 */ /* 0x0001e2000c101124 */
[----:B------:R-:W-:Y:S05]  /*f480*/  BRA `(.L_x_12541) ;  /* 0x0000000c00f87947 */ /* 0x000fea0003800000 */
.L_x_12538:
        /* <DEDUP_REMOVED lines=9> */
.L_x_12543:
[----:B------:R-:W0:Y:S02]  /*f520*/  F2I.F64.TRUNC R5, R4 ;  /* 0x0000000400057311 */ /* 0x000e24000030d100 */
[----:B0-----:R0:W-:Y:S01]  /*f530*/  STG.E desc[UR36][R16.64], R5 ;  /* 0x0000000510007986 */ /* 0x0011e2000c101924 */
[----:B------:R-:W-:Y:S05]  /*f540*/  BRA `(.L_x_12541) ;  /* 0x0000000c00c87947 */ /* 0x000fea0003800000 */
.L_x_12542:
[----:B------:R-:W0:Y:S02]  /*f550*/  F2I.F64.TRUNC R5, R4 ;  /* 0x0000000400057311 */ /* 0x000e24000030d100 */
[----:B0-----:R0:W-:Y:S01]  /*f560*/  STG.E.U16 desc[UR36][R16.64], R5 ;  /* 0x0000000510007986 */ /* 0x0011e2000c101524 */
[----:B------:R-:W-:Y:S05]  /*f570*/  BRA `(.L_x_12541) ;  /* 0x0000000c00bc7947 */ /* 0x000fea0003800000 */
.L_x_12537:
        /* <DEDUP_REMOVED lines=13> */
.L_x_12545:
        /* <DEDUP_REMOVED lines=8> */
.L_x_12544:
        /* <DEDUP_REMOVED lines=14> */
.L_x_12547:
        /* <DEDUP_REMOVED lines=9> */
.L_x_12546:
[----:B------:R0:W-:Y:S01]  /*f840*/  STG.E.64 desc[UR36][R16.64], R4 ;  /* 0x0000000410007986 */ /* 0x0001e2000c101b24 */
[----:B------:R-:W-:Y:S05]  /*f850*/  BRA `(.L_x_12541) ;  /* 0x0000000c00047947 */ /* 0x000fea0003800000 */
.L_x_12536:
        /* <DEDUP_REMOVED lines=12> */
.L_x_12550:
[----:B------:R-:W-:-:S05]  /*f920*/  CS2R R6, SRZ ;  /* 0x0000000000067805 */ /* 0x000fca000001ff00 */
[----:B------:R1:W-:Y:S01]  /*f930*/  STG.E.128 desc[UR36][R16.64], R4 ;  /* 0x0000000410007986 */ /* 0x0003e2000c101d24 */
[----:B------:R-:W-:Y:S05]  /*f940*/  BRA `(.L_x_12541) ;  /* 0x0000000800c87947 */ /* 0x000fea0003800000 */
.L_x_12549:
        /* <DEDUP_REMOVED lines=25> */
.L_x_12554:
[----:B------:R-:W-:Y:S05]  /*fae0*/  BSYNC B0 ;  /* 0x0000000000007941 */ /* 0x000fea0003800000 */
.L_x_12553:
[----:B------:R-:W-:-:S05]  /*faf0*/  LOP3.LUT R3, R0, R3, RZ, 0xfc, !PT ;  /* 0x0000000300037212 */ /* 0x000fca00078efcff */
[----:B------:R2:W-:Y:S01]  /*fb00*/  STG.E.U8 desc[UR36][R16.64], R3 ;  /* 0x0000000310007986 */ /* 0x0005e2000c101124 */
[----:B------:R-:W-:Y:S05]  /*fb10*/  BRA `(.L_x_12541) ;  /* 0x0000000800547947 */ /* 0x000fea0003800000 */
.L_x_12552:
        /* <DEDUP_REMOVED lines=17> */
.L_x_12556:
[----:B------:R-:W-:Y:S01]  /*fc30*/  IMAD.MOV.U32 R0, RZ, RZ, 0x7f ;  /* 0x0000007fff007424 */ /* 0x000fe200078e00ff */
[----:B------:R-:W-:-:S04]  /*fc40*/  ISETP.GT.U32.AND P0, PT, R2, 0x7f800000, PT ;  /* 0x7f8000000200780c */ /* 0x000fc80003f04070 */
[----:B------:R-:W-:-:S09]  /*fc50*/  SEL R0, R0, 0x7c, P0 ;  /* 0x0000007c00007807 */ /* 0x000fd20000000000 */
.L_x_12557:
[----:B------:R-:W-:Y:S05]  /*fc60*/  BSYNC B0 ;  /* 0x0000000000007941 */ /* 0x000fea0003800000 */
.L_x_12555:
[----:B------:R-:W-:-:S04]  /*fc70*/  LOP3.LUT R2, R3, 0x80000000, RZ, 0xc0, !PT ;  /* 0x8000000003027812 */ /* 0x000fc800078ec0ff */
[----:B------:R-:W-:-:S04]  /*fc80*/  SHF.R.U32.HI R3, RZ, 0x18, R2 ;  /* 0x00000018ff037819 */ /* 0x000fc80000011602 */
[----:B------:R-:W-:-:S05]  /*fc90*/  LOP3.LUT R3, R0, R3, RZ, 0xfc, !PT ;  /* 0x0000000300037212 */ /* 0x000fca00078efcff */
[----:B------:R3:W-:Y:S01]  /*fca0*/  STG.E.U8 desc[UR36][R16.64], R3 ;  /* 0x0000000310007986 */ /* 0x0007e2000c101124 */
[----:B------:R-:W-:Y:S05]  /*fcb0*/  BRA `(.L_x_12541) ;  /* 0x0000000400ec7947 */ /* 0x000fea0003800000 */
.L_x_12551:
        /* <DEDUP_REMOVED lines=8> */
.L_x_12548:
        /* <DEDUP_REMOVED lines=11> */
.L_x_12560:
        /* <DEDUP_REMOVED lines=21> */
.L_x_12563:
[----:B------:R-:W-:-:S04]  /*ff40*/  LOP3.LUT R2, R3, 0x80000000, RZ, 0xc0, !PT ;  /* 0x8000000003027812 */ /* 0x000fc800078ec0ff */
[----:B------:R-:W-:-:S04]  /*ff50*/  SHF.R.U32.HI R3, RZ, 0x18, R2 ;  /* 0x00000018ff037819 */ /* 0x000fc80000011602 */
[----:B------:R-:W-:-:S04]  /*ff60*/  LOP3.LUT R0, R0, R3, RZ, 0xfc, !PT ;  /* 0x0000000300007212 */ /* 0x000fc800078efcff */
[----:B------:R-:W-:-:S07]  /*ff70*/  PRMT R8, R0, 0x7610, R8 ;  /* 0x0000761000087816 */ /* 0x000fce0000000008 */
.L_x_12562:
[----:B------:R-:W-:Y:S05]  /*ff80*/  BSYNC B0 ;  /* 0x0000000000007941 */ /* 0x000fea0003800000 */
.L_x_12561:
[----:B------:R0:W-:Y:S01]  /*ff90*/  STG.E.U8 desc[UR36][R16.64], R8 ;  /* 0x0000000810007986 */ /* 0x0001e2000c101124 */
[----:B------:R-:W-:Y:S05]  /*ffa0*/  BRA `(.L_x_12541) ;  /* 0x0000000400307947 */ /* 0x000fea0003800000 */
.L_x_12559:
        /* <DEDUP_REMOVED lines=21> */
.L_x_12566:
[----:B------:R-:W-:-:S04]  /*10100*/  LOP3.LUT R2, R3, 0x80000000, RZ, 0xc0, !PT ;  /* 0x8000000003027812 */ /* 0x000fc800078ec0ff */
[----:B------:R-:W-:-:S04]  /*10110*/  SHF.R.U32.HI R3, RZ, 0x18, R2 ;  /* 0x00000018ff037819 */ /* 0x000fc80000011602 */
[----:B------:R-:W-:-:S04]  /*10120*/  LOP3.LUT R0, R0, R3, RZ, 0xfc, !PT ;  /* 0x0000000300007212 */ /* 0x000fc800078efcff */
[----:B------:R-:W-:-:S07]  /*10130*/  PRMT R8, R0, 0x7610, R8 ;  /* 0x0000761000087816 */ /* 0x000fce0000000008 */
.L_x_12565:
[----:B------:R-:W-:Y:S05]  /*10140*/  BSYNC B0 ;  /* 0x0000000000007941 */ /* 0x000fea0003800000 */
.L_x_12564:
[----:B------:R0:W-:Y:S01]  /*10150*/  STG.E.U8 desc[UR36][R16.64], R8 ;  /* 0x0000000810007986 */ /* 0x0001e2000c101124 */
[----:B------:R-:W-:Y:S05]  /*10160*/  BRA `(.L_x_12541) ;  /* 0x0000000000c07947 */ /* 0x000fea0003800000 */
.L_x_12558:
        /* <DEDUP_REMOVED lines=18> */
[----:B------:R-:W-:Y:S02]  /*10290*/  @P1 ISETP.EQ.U32.AND P2, PT, R0, 0x1, P0 ;  /* 0x000000010000180c */ /* 0x000fe40000742070 */
[----:B------:R-:W-:Y:S02]  /*102a0*/  PLOP3.LUT P0, PT, PT, PT, PT, 0x80, 0x0 ;  /* 0x000000000000781c */ /* 0x000fe40003f0f070 */
[----:B------:R-:W-:Y:S02]  /*102b0*/  @P1 PLOP3.LUT P0, PT, P2, PT, PT, 0x80, 0x0 ;  /* 0x000000000000181c */ /* 0x000fe4000170f070 */
[----:B------:R-:W-:-:S11]  /*102c0*/  @P1 IADD3 R0, R2, 0x1, RZ ;  /* 0x0000000102001810 */ /* 0x000fd60007ffe0ff */
[----:B------:R-:W-:-:S04]  /*102d0*/  @!P0 IMAD.MOV R0, RZ, RZ, R2 ;  /* 0x000000ffff008224 */ /* 0x000fc800078e0202 */
[----:B------:R-:W-:-:S05]  /*102e0*/  @P1 IMAD.MOV.U32 R3, RZ, RZ, R0 ;  /* 0x000000ffff031224 */ /* 0x000fca00078e0000 */
[----:B------:R0:W-:Y:S01]  /*102f0*/  STG.E.U8 desc[UR36][R16.64], R3 ;  /* 0x0000000310007986 */ /* 0x0001e2000c101124 */
[----:B------:R-:W-:Y:S05]  /*10300*/  BRA `(.L_x_12541) ;  /* 0x0000000000587947 */ /* 0x000fea0003800000 */
.L_x_12540:
        /* <DEDUP_REMOVED lines=16> */
.L_x_12569:
[----:B------:R-:W-:Y:S05]  /*10410*/  BRA `(.L_x_12541) ;  /* 0x0000000000147947 */ /* 0x000fea0003800000 */
.L_x_12568:
[----:B------:R-:W0:Y:S02]  /*10420*/  F2I.U64.F64.TRUNC R4, R4 ;  /* 0x0000000400047311 */ /* 0x000e24000030d800 */
[----:B0-----:R0:W-:Y:S01]  /*10430*/  STG.E.64 desc[UR36][R16.64], R4 ;  /* 0x0000000410007986 */ /* 0x0011e2000c101b24 */
[----:B------:R-:W-:Y:S05]  /*10440*/  BRA `(.L_x_12541) ;  /* 0x0000000000087947 */ /* 0x000fea0003800000 */
.L_x_12567:
[----:B------:R-:W0:Y:S02]  /*10450*/  F2I.U32.F64.TRUNC R5, R4 ;  /* 0x0000000400057311 */ /* 0x000e24000030d000 */
[----:B0-----:R0:W-:Y:S02]  /*10460*/  STG.E desc[UR36][R16.64], R5 ;  /* 0x0000000510007986 */ /* 0x0011e4000c101924 */
.L_x_12541:
[----:B------:R-:W-:-:S07]  /*10470*/  VIADD R25, R25, 0x80 ;  /* 0x0000008019197836 */ /* 0x000fce0000000000 */
.L_x_12435:
[----:B------:R-:W-:Y:S05]  /*10480*/  BSYNC B6 ;  /* 0x0000000000067941 */ /* 0x000fea0003800000 */
.L_x_12434:
[----:B------:R-:W-:Y:S02]  /*10490*/  ULDC UR4, c[0x0][0x210] ;  /* 0x0000840000047ab9 */ /* 0x000fe40000000800 */
[----:B------:R-:W-:-:S13]  /*104a0*/  ISETP.GE.AND P0, PT, R25, UR4, PT ;  /* 0x0000000419007c0c */ /* 0x000fda000bf06270 */
[----:B------:R-:W-:Y:S05]  /*104b0*/  @P0 EXIT ;  /* 0x000000000000094d */ /* 0x000fea0003800000 */
[----:B01----:R-:W0:Y:S01]  /*104c0*/  LDC R6, c[0x0][0x218] ;  /* 0x00008600ff067b82 */ /* 0x003e220000000800 */
[----:B------:R-:W-:Y:S02]  /*104d0*/  IMAD.MOV.U32 R24, RZ, RZ, RZ ;  /* 0x000000ffff187224 */ /* 0x000fe400078e00ff */
[----:B------:R-:W-:Y:S02]  /*104e0*/  IMAD.MOV.U32 R18, RZ, RZ, RZ ;  /* 0x000000ffff127224 */ /* 0x000fe400078e00ff */
[----:B----4-:R-:W-:Y:S02]  /*104f0*/  IMAD.MOV.U32 R0, RZ, RZ, RZ ;  /* 0x000000ffff007224 */ /* 0x010fe400078e00ff */
[----:B--23--:R-:W-:Y:S01]  /*10500*/  IMAD.MOV.U32 R16, RZ, RZ, RZ ;  /* 0x000000ffff107224 */ /* 0x00cfe200078e00ff */
        /* <DEDUP_REMOVED lines=375> */
.L_x_12570:
        /* <DEDUP_REMOVED lines=21> */
.L_x_12574:
[----:B------:R-:W2:Y:S02]  /*11dd0*/  LDG.E.U8 R2, desc[UR36][R2.64] ;  /* 0x0000002402027981 */ /* 0x000ea4000c1e1100 */
[----:B--2---:R0:W1:Y:S01]  /*11de0*/  I2F.F64.U16 R22, R2 ;  /* 0x0000000200167312 */ /* 0x0040620000101800 */
[----:B------:R-:W-:Y:S05]  /*11df0*/  BRA `(.L_x_12576) ;  /* 0x0000000c00707947 */ /* 0x000fea0003800000 */
.L_x_12573:
        /* <DEDUP_REMOVED lines=9> */
.L_x_12578:
[----:B------:R-:W2:Y:S02]  /*11e90*/  LDG.E R2, desc[UR36][R2.64] ;  /* 0x0000002402027981 */ /* 0x000ea4000c1e1900 */
[----:B--2---:R0:W1:Y:S01]  /*11ea0*/  I2F.F64 R22, R2 ;  /* 0x0000000200167312 */ /* 0x0040620000201c00 */
[----:B------:R-:W-:Y:S05]  /*11eb0*/  BRA `(.L_x_12576) ;  /* 0x0000000c00407947 */ /* 0x000fea0003800000 */
.L_x_12577:
[----:B------:R-:W2:Y:S02]  /*11ec0*/  LDG.E.U16 R2, desc[UR36][R2.64] ;  /* 0x0000002402027981 */ /* 0x000ea4000c1e1500 */
[----:B--2---:R0:W1:Y:S01]  /*11ed0*/  I2F.F64.S16 R22, R2 ;  /* 0x0000000200167312 */ /* 0x0040620000101c00 */
[----:B------:R-:W-:Y:S05]  /*11ee0*/  BRA `(.L_x_12576) ;  /* 0x0000000c00347947 */ /* 0x000fea0003800000 */
.L_x_12572:
        /* <DEDUP_REMOVED lines=10> */
.L_x_12580:
[----:B------:R-:W2:Y:S02]  /*11f90*/  LDG.E.U16 R0, desc[UR36][R2.64] ;  /* 0x0000002402007981 */ /* 0x000ea4000c1e1500 */
[----:B--2---:R-:W-:-:S05]  /*11fa0*/  HADD2.F32 R0, -RZ, R0.H0_H0 ;  /* 0x20000000ff007230 */ /* 0x004fca0000004100 */
[----:B------:R-:W-:-:S04]  /*11fb0*/  FMUL.FTZ R0, R0, 1 ;  /* 0x3f80000000007820 */ /* 0x000fc80000410000 */
[----:B------:R1:W2:Y:S01]  /*11fc0*/  F2F.F64.F32 R22, R0 ;  /* 0x0000000000167310 */ /* 0x0002a20000201800 */
[----:B------:R-:W-:Y:S05]  /*11fd0*/  BRA `(.L_x_12576) ;  /* 0x0000000800f87947 */ /* 0x000fea0003800000 */
.L_x_12579:
        /* <DEDUP_REMOVED lines=10> */
.L_x_12582:
[----:B------:R-:W2:Y:S02]  /*12080*/  LDG.E.U16 R2, desc[UR36][R2.64] ;  /* 0x0000002402027981 */ /* 0x000ea4000c1e1500 */
[----:B--2---:R-:W-:-:S05]  /*12090*/  HADD2.F32 R0, -RZ, R2.H0_H0 ;  /* 0x20000002ff007230 */ /* 0x004fca0000004100 */
[----:B------:R-:W-:-:S04]  /*120a0*/  FMUL.FTZ R0, R0, 1 ;  /* 0x3f80000000007820 */ /* 0x000fc80000410000 */
[----:B------:R0:W1:Y:S01]  /*120b0*/  F2F.F64.F32 R22, R0 ;  /* 0x0000000000167310 */ /* 0x0000620000201800 */
[----:B------:R-:W-:Y:S05]  /*120c0*/  BRA `(.L_x_12576) ;  /* 0x0000000800bc7947 */ /* 0x000fea0003800000 */
.L_x_12581:
[----:B------:R3:W5:Y:S01]  /*120d0*/  LDG.E.64 R22, desc[UR36][R2.64] ;  /* 0x0000002402167981 */ /* 0x000762000c1e1b00 */
[----:B------:R-:W-:Y:S05]  /*120e0*/  BRA `(.L_x_12576) ;  /* 0x0000000800b47947 */ /* 0x000fea0003800000 */
.L_x_12571:
        /* <DEDUP_REMOVED lines=13> */
.L_x_12585:
[----:B------:R0:W5:Y:S01]  /*121c0*/  LDG.E.64 R22, desc[UR36][R2.64] ;  /* 0x0000002402167981 */ /* 0x000162000c1e1b00 */
[----:B------:R-:W-:Y:S05]  /*121d0*/  BRA `(.L_x_12576) ;  /* 0x0000000800787947 */ /* 0x000fea0003800000 */
.L_x_12584:
        /* <DEDUP_REMOVED lines=28> */
.L_x_12587:
        /* <DEDUP_REMOVED lines=15> */
.L_x_12586:
[----:B------:R-:W2:Y:S02]  /*12490*/  LDG.E.U16 R0, desc[UR36][R2.64] ;  /* 0x0000002402007981 */ /* 0x000ea4000c1e1500 */
[----:B--2---:R-:W-:-:S04]  /*124a0*/  IMAD.U32 R0, R0, 0x10000, RZ ;  /* 0x0001000000007824 */ /* 0x004fc800078e00ff */
[----:B------:R-:W-:-:S04]  /*124b0*/  FMUL.FTZ R0, R0, 1 ;  /* 0x3f80000000007820 */ /* 0x000fc80000410000 */
[----:B------:R0:W1:Y:S01]  /*124c0*/  F2F.F64.F32 R22, R0 ;  /* 0x0000000000167310 */ /* 0x0000620000201800 */
[----:B------:R-:W-:Y:S05]  /*124d0*/  BRA `(.L_x_12576) ;  /* 0x0000000400b87947 */ /* 0x000fea0003800000 */
.L_x_12583:
        /* <DEDUP_REMOVED lines=11> */
.L_x_12590:
        /* <DEDUP_REMOVED lines=21> */
.L_x_12594:
[----:B------:R-:W-:Y:S05]  /*126e0*/  BSYNC B1 ;  /* 0x0000000000017941 */ /* 0x000fea0003800000 */
.L_x_12593:
[----:B------:R-:W-:Y:S01]  /*126f0*/  LEA R3, R0, 0x3b800000, 0x17 ;  /* 0x3b80000000037811 */ /* 0x000fe200078eb8ff */
[----:B------:R-:W-:-:S05]  /*12700*/  IMAD.SHL.U32 R0, R2, 0x100000, RZ ;  /* 0x0010000002007824 */ /* 0x000fca00078e00ff */
[----:B------:R-:W-:-:S07]  /*12710*/  LOP3.LUT R0, R3, R0, R4, 0xfe, !PT ;  /* 0x0000000003007212 */ /* 0x000fce00078efe04 */
.L_x_12592:
[----:B------:R-:W-:Y:S05]  /*12720*/  BSYNC B0 ;  /* 0x0000000000007941 */ /* 0x000fea0003800000 */
.L_x_12591:
[----:B------:R-:W-:-:S04]  /*12730*/  FMUL.FTZ R0, R0, 1 ;  /* 0x3f80000000007820 */ /* 0x000fc80000410000 */
[----:B------:R0:W1:Y:S01]  /*12740*/  F2F.F64.F32 R22, R0 ;  /* 0x0000000000167310 */ /* 0x0000620000201800 */
[----:B------:R-:W-:Y:S05]  /*12750*/  BRA `(.L_x_12576) ;  /* 0x0000000400187947 */ /* 0x000fea0003800000 */
.L_x_12589:
        /* <DEDUP_REMOVED lines=21> */
.L_x_12598:
[----:B------:R-:W-:Y:S05]  /*128b0*/  BSYNC B1 ;  /* 0x0000000000017941 */ /* 0x000fea0003800000 */
.L_x_12597:
[----:B------:R-:W-:Y:S01]  /*128c0*/  LEA R3, R0, 0x37800000, 0x17 ;  /* 0x3780000000037811 */ /* 0x000fe200078eb8ff */
[----:B------:R-:W-:-:S05]  /*128d0*/  IMAD.SHL.U32 R0, R2, 0x200000, RZ ;  /* 0x0020000002007824 */ /* 0x000fca00078e00ff */
[----:B------:R-:W-:-:S07]  /*128e0*/  LOP3.LUT R0, R3, R0, R4, 0xfe, !PT ;  /* 0x0000000003007212 */ /* 0x000fce00078efe04 */
.L_x_12596:
[----:B------:R-:W-:Y:S05]  /*128f0*/  BSYNC B0 ;  /* 0x0000000000007941 */ /* 0x000fea0003800000 */
.L_x_12595:
[----:B------:R-:W-:-:S04]  /*12900*/  FMUL.FTZ R0, R0, 1 ;  /* 0x3f80000000007820 */ /* 0x000fc80000410000 */
[----:B------:R0:W1:Y:S01]  /*12910*/  F2F.F64.F32 R22, R0 ;  /* 0x0000000000167310 */ /* 0x0000620000201800 */
[----:B------:R-:W-:Y:S05]  /*12920*/  BRA `(.L_x_12576) ;  /* 0x0000000000a47947 */ /* 0x000fea0003800000 */
.L_x_12588:
        /* <DEDUP_REMOVED lines=14> */
.L_x_12602:
[----:B------:R-:W-:Y:S05]  /*12a10*/  BSYNC B0 ;  /* 0x0000000000007941 */ /* 0x000fea0003800000 */
.L_x_12601:
[----:B------:R-:W-:-:S04]  /*12a20*/  FMUL.FTZ R0, R0, 1 ;  /* 0x3f80000000007820 */ /* 0x000fc80000410000 */
[----:B------:R0:W1:Y:S01]  /*12a30*/  F2F.F64.F32 R22, R0 ;  /* 0x0000000000167310 */ /* 0x0000620000201800 */
[----:B------:R-:W-:Y:S05]  /*12a40*/  BRA `(.L_x_12576) ;  /* 0x00000000005c7947 */ /* 0x000fea0003800000 */
.L_x_12575:
        /* <DEDUP_REMOVED lines=16> */
.L_x_12603:
[----:B------:R-:W-:Y:S01]  /*12b50*/  CS2R R22, SRZ ;  /* 0x0000000000167805 */ /* 0x000fe2000001ff00 */
[----:B------:R-:W-:Y:S06]  /*12b60*/  BRA `(.L_x_12576) ;  /* 0x0000000000147947 */ /* 0x000fec0003800000 */
.L_x_12600:
[----:B------:R-:W2:Y:S02]  /*12b70*/  LDG.E.64 R22, desc[UR36][R2.64] ;  /* 0x0000002402167981 */ /* 0x000ea4000c1e1b00 */
[----:B--2---:R-:W0:Y:S01]  /*12b80*/  I2F.F64.U64 R22, R22 ;  /* 0x0000001600167312 */ /* 0x004e220000301800 */
[----:B------:R-:W-:Y:S05]  /*12b90*/  BRA `(.L_x_12576) ;  /* 0x0000000000087947 */ /* 0x000fea0003800000 */
.L_x_12599:
[----:B------:R-:W2:Y:S02]  /*12ba0*/  LDG.E R2, desc[UR36][R2.64] ;  /* 0x0000002402027981 */ /* 0x000ea4000c1e1900 */
[----:B--2---:R0:W1:Y:S02]  /*12bb0*/  I2F.F64.U32 R22, R2 ;  /* 0x0000000200167312 */ /* 0x0040640000201800 */
.L_x_12576:
        /* <DEDUP_REMOVED lines=18> */
.L_x_12607:
[----:B------:R-:W3:Y:S02]  /*12ce0*/  LDG.E.U8 R2, desc[UR36][R2.64] ;  /* 0x0000002402027981 */ /* 0x000ee4000c1e1100 */
[----:B---3--:R0:W1:Y:S01]  /*12cf0*/  I2F.F64.U16 R18, R2 ;  /* 0x0000000200127312 */ /* 0x0080620000101800 */
[----:B------:R-:W-:Y:S05]  /*12d00*/  BRA `(.L_x_12609) ;  /* 0x0000000c00707947 */ /* 0x000fea0003800000 */
.L_x_12606:
        /* <DEDUP_REMOVED lines=9> */
.L_x_12611:
[----:B------:R-:W3:Y:S02]  /*12da0*/  LDG.E R2, desc[UR36][R2.64] ;  /* 0x0000002402027981 */ /* 0x000ee4000c1e1900 */
[----:B---3--:R0:W1:Y:S01]  /*12db0*/  I2F.F64 R18, R2 ;  /* 0x0000000200127312 */ /* 0x0080620000201c00 */
[----:B------:R-:W-:Y:S05]  /*12dc0*/  BRA `(.L_x_12609) ;  /* 0x0000000c00407947 */ /* 0x000fea0003800000 */
.L_x_12610:
[----:B------:R-:W3:Y:S02]  /*12dd0*/  LDG.E.U16 R2, desc[UR36][R2.64] ;  /* 0x0000002402027981 */ /* 0x000ee4000c1e1500 */
[----:B---3--:R0:W1:Y:S01]  /*12de0*/  I2F.F64.S16 R18, R2 ;  /* 0x0000000200127312 */ /* 0x0080620000101c00 */
[----:B------:R-:W-:Y:S05]  /*12df0*/  BRA `(.L_x_12609) ;  /* 0x0000000c00347947 */ /* 0x000fea0003800000 */
.L_x_12605:
        /* <DEDUP_REMOVED lines=10> */
.L_x_12613:
[----:B------:R-:W3:Y:S02]  /*12ea0*/  LDG.E.U16 R0, desc[UR36][R2.64] ;  /* 0x0000002402007981 */ /* 0x000ee4000c1e1500 */
[----:B---3--:R-:W-:-:S05]  /*12eb0*/  HADD2.F32 R0, -RZ, R0.H0_H0 ;  /* 0x20000000ff007230 */ /* 0x008fca0000004100 */
[----:B------:R-:W-:-:S04]  /*12ec0*/  FMUL.FTZ R0, R0, 1 ;  /* 0x3f80000000007820 */ /* 0x000fc80000410000 */
[----:B------:R0:W1:Y:S01]  /*12ed0*/  F2F.F64.F32 R18, R0 ;  /* 0x0000000000127310 */ /* 0x0000620000201800 */
[----:B------:R-:W-:Y:S05]  /*12ee0*/  BRA `(.L_x_12609) ;  /* 0x0000000800f87947 */ /* 0x000fea0003800000 */
.L_x_12612:
        /* <DEDUP_REMOVED lines=10> */
.L_x_12615:
[----:B------:R-:W3:Y:S02]  /*12f90*/  LDG.E.U16 R2, desc[UR36][R2.64] ;  /* 0x0000002402027981 */ /* 0x000ee4000c1e1500 */
[----:B---3--:R-:W-:-:S05]  /*12fa0*/  HADD2.F32 R0, -RZ, R2.H0_H0 ;  /* 0x20000002ff007230 */ /* 0x008fca0000004100 */
[----:B------:R-:W-:-:S04]  /*12fb0*/  FMUL.FTZ R0, R0, 1 ;  /* 0x3f80000000007820 */ /* 0x000fc80000410000 */
[----:B------:R0:W1:Y:S01]  /*12fc0*/  F2F.F64.F32 R18, R0 ;  /* 0x0000000000127310 */ /* 0x0000620000201800 */
[----:B------:R-:W-:Y:S05]  /*12fd0*/  BRA `(.L_x_12609) ;  /* 0x0000000800bc7947 */ /* 0x000fea0003800000 */
.L_x_12614:
[----:B------:R0:W5:Y:S01]  /*12fe0*/  LDG.E.64 R18, desc[UR36][R2.64] ;  /* 0x0000002402127981 */ /* 0x000162000c1e1b00 */
[----:B------:R-:W-:Y:S05]  /*12ff0*/  BRA `(.L_x_12609) ;  /* 0x0000000800b47947 */ /* 0x000fea0003800000 */
.L_x_12604:
        /* <DEDUP_REMOVED lines=13> */
.L_x_12618:
[----:B------:R0:W5:Y:S01]  /*130d0*/  LDG.E.64 R18, desc[UR36][R2.64] ;  /* 0x0000002402127981 */ /* 0x000162000c1e1b00 */
[----:B------:R-:W-:Y:S05]  /*130e0*/  BRA `(.L_x_12609) ;  /* 0x0000000800787947 */ /* 0x000fea0003800000 */
.L_x_12617:
        /* <DEDUP_REMOVED lines=28> */
.L_x_12620:
        /* <DEDUP_REMOVED lines=15> */
.L_x_12619:
[----:B------:R-:W3:Y:S02]  /*133a0*/  LDG.E.U16 R0, desc[UR36][R2.64] ;  /* 0x0000002402007981 */ /* 0x000ee4000c1e1500 */
[----:B---3--:R-:W-:-:S04]  /*133b0*/  IMAD.U32 R0, R0, 0x10000, RZ ;  /* 0x0001000000007824 */ /* 0x008fc800078e00ff */
[----:B------:R-:W-:-:S04]  /*133c0*/  FMUL.FTZ R0, R0, 1 ;  /* 0x3f80000000007820 */ /* 0x000fc80000410000 */
[----:B------:R0:W1:Y:S01]  /*133d0*/  F2F.F64.F32 R18, R0 ;  /* 0x0000000000127310 */ /* 0x0000620000201800 */
[----:B------:R-:W-:Y:S05]  /*133e0*/  BRA `(.L_x_12609) ;  /* 0x0000000400b87947 */ /* 0x000fea0003800000 */
.L_x_12616:
        /* <DEDUP_REMOVED lines=11> */
.L_x_12623:
        /* <DEDUP_REMOVED lines=21> */
.L_x_12627:
[----:B------:R-:W-:Y:S05]  /*135f0*/  BSYNC B1 ;  /* 0x0000000000017941 */ /* 0x000fea0003800000 */
.L_x_12626:
[----:B------:R-:W-:Y:S01]  /*13600*/  LEA R3, R0, 0x3b800000, 0x17 ;  /* 0x3b80000000037811 */ /* 0x000fe200078eb8ff */
[----:B------:R-:W-:-:S05]  /*13610*/  IMAD.SHL.U32 R0, R2, 0x100000, RZ ;  /* 0x0010000002007824 */ /* 0x000fca00078e00ff */
[----:B------:R-:W-:-:S07]  /*13620*/  LOP3.LUT R0, R3, R0, R4, 0xfe, !PT ;  /* 0x0000000003007212 */ /* 0x000fce00078efe04 */
.L_x_12625:
[----:B------:R-:W-:Y:S05]  /*13630*/  BSYNC B0 ;  /* 0x0000000000007941 */ /* 0x000fea0003800000 */
.L_x_12624:
[----:B------:R-:W-:-:S04]  /*13640*/  FMUL.FTZ R0, R0, 1 ;  /* 0x3f80000000007820 */ /* 0x000fc80000410000 */
[----:B------:R3:W0:Y:S01]  /*13650*/  F2F.F64.F32 R18, R0 ;  /* 0x0000000000127310 */ /* 0x0006220000201800 */
[----:B------:R-:W-:Y:S05]  /*13660*/  BRA `(.L_x_12609) ;  /* 0x0000000400187947 */ /* 0x000fea0003800000 */
.L_x_12622:
        /* <DEDUP_REMOVED lines=21> */
.L_x_12631:
[----:B------:R-:W-:Y:S05]  /*137c0*/  BSYNC B1 ;  /* 0x0000000000017941 */ /* 0x000fea0003800000 */
.L_x_12630:
[----:B------:R-:W-:Y:S01]  /*137d0*/  LEA R3, R0, 0x37800000, 0x17 ;  /* 0x3780000000037811 */ /* 0x000fe200078eb8ff */
[----:B------:R-:W-:-:S05]  /*137e0*/  IMAD.SHL.U32 R0, R2, 0x200000, RZ ;  /* 0x0020000002007824 */ /* 0x000fca00078e00ff */
[----:B------:R-:W-:-:S07]  /*137f0*/  LOP3.LUT R0, R3, R0, R4, 0xfe, !PT ;  /* 0x0000000003007212 */ /* 0x000fce00078efe04 */
.L_x_12629:
[----:B------:R-:W-:Y:S05]  /*13800*/  BSYNC B0 ;  /* 0x0000000000007941 */ /* 0x000fea0003800000 */
.L_x_12628:
[----:B------:R-:W-:-:S04]  /*13810*/  FMUL.FTZ R0, R0, 1 ;  /* 0x3f80000000007820 */ /* 0x000fc80000410000 */
[----:B------:R0:W1:Y:S01]  /*13820*/  F2F.F64.F32 R18, R0 ;  /* 0x0000000000127310 */ /* 0x0000620000201800 */
[----:B------:R-:W-:Y:S05]  /*13830*/  BRA `(.L_x_12609) ;  /* 0x0000000000a47947 */ /* 0x000fea0003800000 */
.L_x_12621:
        /* <DEDUP_REMOVED lines=14> */
.L_x_12635:
[----:B------:R-:W-:Y:S05]  /*13920*/  BSYNC B0 ;  /* 0x0000000000007941 */ /* 0x000fea0003800000 */
.L_x_12634:
[----:B------:R-:W-:-:S04]  /*13930*/  FMUL.FTZ R0, R0, 1 ;  /* 0x3f80000000007820 */ /* 0x000fc80000410000 */
[----:B------:R0:W1:Y:S01]  /*13940*/  F2F.F64.F32 R18, R0 ;  /* 0x0000000000127310 */ /* 0x0000620000201800 */
[----:B------:R-:W-:Y:S05]  /*13950*/  BRA `(.L_x_12609) ;  /* 0x00000000005c7947 */ /* 0x000fea0003800000 */
.L_x_12608:
        /* <DEDUP_REMOVED lines=16> */
.L_x_12636:
[----:B------:R-:W-:Y:S01]  /*13a60*/  CS2R R18, SRZ ;  /* 0x0000000000127805 */ /* 0x000fe2000001ff00 */
[----:B------:R-:W-:Y:S06]  /*13a70*/  BRA `(.L_x_12609) ;  /* 0x0000000000147947 */ /* 0x000fec0003800000 */
.L_x_12633:
[----:B------:R-:W3:Y:S02]  /*13a80*/  LDG.E.64 R18, desc[UR36][R2.64] ;  /* 0x0000002402127981 */ /* 0x000ee4000c1e1b00 */
[----:B---3--:R-:W0:Y:S01]  /*13a90*/  I2F.F64.U64 R18, R18 ;  /* 0x0000001200127312 */ /* 0x008e220000301800 */
[----:B------:R-:W-:Y:S05]  /*13aa0*/  BRA `(.L_x_12609) ;  /* 0x0000000000087947 */ /* 0x000fea0003800000 */
.L_x_12632:
[----:B------:R-:W3:Y:S02]  /*13ab0*/  LDG.E R2, desc[UR36][R2.64] ;  /* 0x0000002402027981 */ /* 0x000ee4000c1e1900 */
[----:B---3--:R0:W1:Y:S02]  /*13ac0*/  I2F.F64.U32 R18, R2 ;  /* 0x0000000200127312 */ /* 0x0080640000201800 */
.L_x_12609:
[----:B0-----:R-:W3:Y:S01]  /*13ad0*/  LDC.U8 R2, c[0x0][0x4fc] ;  /* 0x00013f00ff027b82 */ /* 0x001ee20000000000 */
[----:B------:R-:W-:Y:S02]  /*13ae0*/  ULDC.64 UR4, c[0x0][0x4f0] ;  /* 0x00013c0000047ab9 */ /* 0x000fe40000000a00 */
[----:B------:R-:W-:-:S05]  /*13af0*/  IADD3 R24, P0, R24, UR4, RZ ;  /* 0x0000000418187c10 */ /* 0x000fca000ff1e0ff */
        /* <DEDUP_REMOVED lines=13> */
[----:B---3--:R-:W0:Y:S01]  /*13bd0*/  I2F.F64.S16 R2, R2 ;  /* 0x0000000200027312 */ /* 0x008e220000101c00 */
[----:B------:R-:W-:Y:S05]  /*13be0*/  BRA `(.L_x_12642) ;  /* 0x0000000c007c7947 */ /* 0x000fea0003800000 */
.L_x_12640:
[----:B------:R-:W3:Y:S02]  /*13bf0*/  LDG.E.U8 R2, desc[UR36][R24.64] ;  /* 0x0000002418027981 */ /* 0x000ee4000c1e1100 */
[----:B---3--:R-:W0:Y:S01]  /*13c00*/  I2F.F64.U16 R2, R2 ;  /* 0x0000000200027312 */ /* 0x008e220000101800 */
[----:B------:R-:W-:Y:S05]  /*13c10*/  BRA `(.L_x_12642) ;  /* 0x0000000c00707947 */ /* 0x000fea0003800000 */
.L_x_12639:
        /* <DEDUP_REMOVED lines=9> */
.L_x_12644:
[----:B------:R-:W3:Y:S02]  /*13cb0*/  LDG.E R2, desc[UR36][R24.64] ;  /* 0x0000002418027981 */ /* 0x000ee4000c1e1900 */
[----:B---3--:R-:W0:Y:S01]  /*13cc0*/  I2F.F64 R2, R2 ;  /* 0x0000000200027312 */ /* 0x008e220000201c00 */
[----:B------:R-:W-:Y:S05]  /*13cd0*/  BRA `(.L_x_12642) ;  /* 0x0000000c00407947 */ /* 0x000fea0003800000 */
.L_x_12643:
[----:B------:R-:W3:Y:S02]  /*13ce0*/  LDG.E.U16 R2, desc[UR36][R24.64] ;  /* 0x0000002418027981 */ /* 0x000ee4000c1e1500 */
[----:B---3--:R-:W0:Y:S01]  /*13cf0*/  I2F.F64.S16 R2, R2 ;  /* 0x0000000200027312 */ /* 0x008e220000101c00 */
[----:B------:R-:W-:Y:S05]  /*13d00*/  BRA `(.L_x_12642) ;  /* 0x0000000c00347947 */ /* 0x000fea0003800000 */
.L_x_12638:
        /* <DEDUP_REMOVED lines=10> */
.L_x_12646:
[----:B------:R-:W3:Y:S02]  /*13db0*/  LDG.E.U16 R0, desc[UR36][R24.64] ;  /* 0x0000002418007981 */ /* 0x000ee4000c1e1500 */
[----:B---3--:R-:W-:-:S05]  /*13dc0*/  HADD2.F32 R0, -RZ, R0.H0_H0 ;  /* 0x20000000ff007230 */ /* 0x008fca0000004100 */
[----:B------:R-:W-:-:S04]  /*13dd0*/  FMUL.FTZ R0, R0, 1 ;  /* 0x3f80000000007820 */ /* 0x000fc80000410000 */
[----:B------:R0:W3:Y:S01]  /*13de0*/  F2F.F64.F32 R2, R0 ;  /* 0x0000000000027310 */ /* 0x0000e20000201800 */
[----:B------:R-:W-:Y:S05]  /*13df0*/  BRA `(.L_x_12642) ;  /* 0x0000000800f87947 */ /* 0x000fea0003800000 */
.L_x_12645:
        /* <DEDUP_REMOVED lines=10> */
.L_x_12648:
[----:B------:R-:W3:Y:S02]  /*13ea0*/  LDG.E.U16 R24, desc[UR36][R24.64] ;  /* 0x0000002418187981 */ /* 0x000ee4000c1e1500 */
[----:B---3--:R-:W-:-:S05]  /*13eb0*/  HADD2.F32 R0, -RZ, R24.H0_H0 ;  /* 0x20000018ff007230 */ /* 0x008fca0000004100 */
[----:B------:R-:W-:-:S04]  /*13ec0*/  FMUL.FTZ R0, R0, 1 ;  /* 0x3f80000000007820 */ /* 0x000fc80000410000 */
[----:B------:R0:W3:Y:S01]  /*13ed0*/  F2F.F64.F32 R2, R0 ;  /* 0x0000000000027310 */ /* 0x0000e20000201800 */
[----:B------:R-:W-:Y:S05]  /*13ee0*/  BRA `(.L_x_12642) ;  /* 0x0000000800bc7947 */ /* 0x000fea0003800000 */
.L_x_12647:
[----:B------:R0:W5:Y:S01]  /*13ef0*/  LDG.E.64 R2, desc[UR36][R24.64] ;  /* 0x0000002418027981 */ /* 0x000162000c1e1b00 */
[----:B------:R-:W-:Y:S05]  /*13f00*/  BRA `(.L_x_12642) ;  /* 0x0000000800b47947 */ /* 0x000fea0003800000 */
.L_x_12637:
        /* <DEDUP_REMOVED lines=13> */
.L_x_12651:
[----:B------:R0:W5:Y:S01]  /*13fe0*/  LDG.E.64 R2, desc[UR36][R24.64] ;  /* 0x0000002418027981 */ /* 0x000162000c1e1b00 */
[----:B------:R-:W-:Y:S05]  /*13ff0*/  BRA `(.L_x_12642) ;  /* 0x0000000800787947 */ /* 0x000fea0003800000 */
.L_x_12650:
        /* <DEDUP_REMOVED lines=28> */
.L_x_12653:
        /* <DEDUP_REMOVED lines=15> */
.L_x_12652:
[----:B------:R-:W3:Y:S02]  /*142b0*/  LDG.E.U16 R0, desc[UR36][R24.64] ;  /* 0x0000002418007981 */ /* 0x000ee4000c1e1500 */
[----:B---3--:R-:W-:-:S04]  /*142c0*/  IMAD.U32 R0, R0, 0x10000, RZ ;  /* 0x0001000000007824 */ /* 0x008fc800078e00ff */
[----:B------:R-:W-:-:S04]  /*142d0*/  FMUL.FTZ R0, R0, 1 ;  /* 0x3f80000000007820 */ /* 0x000fc80000410000 */
[----:B------:R0:W3:Y:S01]  /*142e0*/  F2F.F64.F32 R2, R0 ;  /* 0x0000000000027310 */ /* 0x0000e20000201800 */
[----:B------:R-:W-:Y:S05]  /*142f0*/  BRA `(.L_x_12642) ;  /* 0x0000000400b87947 */ /* 0x000fea0003800000 */
.L_x_12649:
        /* <DEDUP_REMOVED lines=9> */
[----:B---3--:R-:W0:Y:S01]  /*14390*/  I2F.F64.U16 R2, R2 ;  /* 0x0000000200027312 */ /* 0x008e220000101800 */
[----:B------:R-:W-:Y:S05]  /*143a0*/  BRA `(.L_x_12642) ;  /* 0x00000004008c7947 */ /* 0x000fea0003800000 */
.L_x_12656:
        /* <DEDUP_REMOVED lines=21> */
.L_x_12660:
[----:B------:R-:W-:Y:S05]  /*14500*/  BSYNC B1 ;  /* 0x0000000000017941 */ /* 0x000fea0003800000 */
.L_x_12659:
[----:B------:R-:W-:Y:S01]  /*14510*/  LEA R3, R0, 0x3b800000, 0x17 ;  /* 0x3b80000000037811 */ /* 0x000fe200078eb8ff */
[----:B------:R-:W-:-:S05]  /*14520*/  IMAD.SHL.U32 R0, R2, 0x100000, RZ ;  /* 0x0010000002007824 */ /* 0x000fca00078e00ff */
[----:B------:R-:W-:-:S07]  /*14530*/  LOP3.LUT R0, R3, R0, R4, 0xfe, !PT ;  /* 0x0000000003007212 */ /* 0x000fce00078efe04 */
.L_x_12658:
[----:B------:R-:W-:Y:S05]  /*14540*/  BSYNC B0 ;  /* 0x0000000000007941 */ /* 0x000fea0003800000 */
.L_x_12657:
[----:B------:R-:W-:-:S04]  /*14550*/  FMUL.FTZ R0, R0, 1 ;  /* 0x3f80000000007820 */ /* 0x000fc80000410000 */
[----:B------:R0:W3:Y:S01]  /*14560*/  F2F.F64.F32 R2, R0 ;  /* 0x0000000000027310 */ /* 0x0000e20000201800 */
[----:B------:R-:W-:Y:S05]  /*14570*/  BRA `(.L_x_12642) ;  /* 0x0000000400187947 */ /* 0x000fea0003800000 */
.L_x_12655:
        /* <DEDUP_REMOVED lines=21> */
.L_x_12664:
[----:B------:R-:W-:Y:S05]  /*146d0*/  BSYNC B1 ;  /* 0x0000000000017941 */ /* 0x000fea0003800000 */
.L_x_12663:
[----:B------:R-:W-:Y:S01]  /*146e0*/  LEA R3, R0, 0x37800000, 0x17 ;  /* 0x3780000000037811 */ /* 0x000fe200078eb8ff */
[----:B------:R-:W-:-:S05]  /*146f0*/  IMAD.SHL.U32 R0, R2, 0x200000, RZ ;  /* 0x0020000002007824 */ /* 0x000fca00078e00ff */
[----:B------:R-:W-:-:S07]  /*14700*/  LOP3.LUT R0, R3, R0, R4, 0xfe, !PT ;  /* 0x0000000003007212 */ /* 0x000fce00078efe04 */
.L_x_12662:
[----:B------:R-:W-:Y:S05]  /*14710*/  BSYNC B0 ;  /* 0x0000000000007941 */ /* 0x000fea0003800000 */
.L_x_12661:
[----:B------:R-:W-:-:S04]  /*14720*/  FMUL.FTZ R0, R0, 1 ;  /* 0x3f80000000007820 */ /* 0x000fc80000410000 */
[----:B------:R0:W3:Y:S01]  /*14730*/  F2F.F64.F32 R2, R0 ;  /* 0x0000000000027310 */ /* 0x0000e20000201800 */
[----:B------:R-:W-:Y:S05]  /*14740*/  BRA `(.L_x_12642) ;  /* 0x0000000000a47947 */ /* 0x000fea0003800000 */
.L_x_12654:
        /* <DEDUP_REMOVED lines=14> */
.L_x_12668:
[----:B------:R-:W-:Y:S05]  /*14830*/  BSYNC B0 ;  /* 0x0000000000007941 */ /* 0x000fea0003800000 */
.L_x_12667:
[----:B------:R-:W-:-:S04]  /*14840*/  FMUL.FTZ R0, R0, 1 ;  /* 0x3f80000000007820 */ /* 0x000fc80000410000 */
[----:B------:R0:W3:Y:S01]  /*14850*/  F2F.F64.F32 R2, R0 ;  /* 0x0000000000027310 */ /* 0x0000e20000201800 */
[----:B------:R-:W-:Y:S05]  /*14860*/  BRA `(.L_x_12642) ;  /* 0x00000000005c7947 */ /* 0x000fea0003800000 */
.L_x_12641:
        /* <DEDUP_REMOVED lines=16> */
.L_x_12669:
[----:B------:R-:W-:Y:S01]  /*14970*/  CS2R R2, SRZ ;  /* 0x0000000000027805 */ /* 0x000fe2000001ff00 */
[----:B------:R-:W-:Y:S06]  /*14980*/  BRA `(.L_x_12642) ;  /* 0x0000000000147947 */ /* 0x000fec0003800000 */
.L_x_12666:
[----:B------:R-:W3:Y:S02]  /*14990*/  LDG.E.64 R2, desc[UR36][R24.64] ;  /* 0x0000002418027981 */ /* 0x000ee4000c1e1b00 */
[----:B---3--:R-:W0:Y:S01]  /*149a0*/  I2F.F64.U64 R2, R2 ;  /* 0x0000000200027312 */ /* 0x008e220000301800 */
[----:B------:R-:W-:Y:S05]  /*149b0*/  BRA `(.L_x_12642) ;  /* 0x0000000000087947 */ /* 0x000fea0003800000 */
.L_x_12665:
[----:B------:R-:W3:Y:S02]  /*149c0*/  LDG.E R2, desc[UR36][R24.64] ;  /* 0x0000002418027981 */ /* 0x000ee4000c1e1900 */
[----:B---3--:R-:W0:Y:S02]  /*149d0*/  I2F.F64.U32 R2, R2 ;  /* 0x0000000200027312 */ /* 0x008e240000201800 */
.L_x_12642:
[----:B------:R-:W1:Y:S01]  /*149e0*/  LDC.U8 R6, c[0x0][0x4f9] ;  /* 0x00013e40ff067b82 */ /* 0x000e620000000000 */
[----:B0-2345:R-:W-:-:S08]  /*149f0*/  DMUL R4, R2, R22 ;  /* 0x0000001602047228 */ /* 0x03dfd00000000000 */
[----:B-1----:R-:W-:Y:S01]  /*14a00*/  DMUL R4, R4, R18 ;  /* 0x0000001204047228 */ /* 0x002fe20000000000 */
        /* <DEDUP_REMOVED lines=14> */
.L_x_12673:
[----:B------:R-:W0:Y:S02]  /*14af0*/  F2I.S64.F64.TRUNC R4, R4 ;  /* 0x0000000400047311 */ /* 0x000e24000030d900 */
[----:B0-----:R-:W-:-:S05]  /*14b00*/  IMAD.MOV.U32 R3, RZ, RZ, R4 ;  /* 0x000000ffff037224 */ /* 0x001fca00078e0004 */
[----:B------:R-:W-:Y:S01]  /*14b10*/  STG.E.U8 desc[UR36][R16.64], R3 ;  /* 0x0000000310007986 */ /* 0x000fe2000c101124 */
[----:B------:R-:W-:Y:S05]  /*14b20*/  EXIT ;  /* 0x000000000000794d */ /* 0x000fea0003800000 */
.L_x_12672:
        /* <DEDUP_REMOVED lines=9> */
.L_x_12676:
[----:B------:R-:W0:Y:S02]  /*14bc0*/  F2I.F64.TRUNC R5, R4 ;  /* 0x0000000400057311 */ /* 0x000e24000030d100 */
[----:B0-----:R-:W-:Y:S01]  /*14bd0*/  STG.E desc[UR36][R16.64], R5 ;  /* 0x0000000510007986 */ /* 0x001fe2000c101924 */
[----:B------:R-:W-:Y:S05]  /*14be0*/  EXIT ;  /* 0x000000000000794d */ /* 0x000fea0003800000 */
.L_x_12675:
[----:B------:R-:W0:Y:S02]  /*14bf0*/  F2I.F64.TRUNC R5, R4 ;  /* 0x0000000400057311 */ /* 0x000e24000030d100 */
[----:B0-----:R-:W-:Y:S01]  /*14c00*/  STG.E.U16 desc[UR36][R16.64], R5 ;  /* 0x0000000510007986 */ /* 0x001fe2000c101524 */
[----:B------:R-:W-:Y:S05]  /*14c10*/  EXIT ;  /* 0x000000000000794d */ /* 0x000fea0003800000 */
.L_x_12671:
        /* <DEDUP_REMOVED lines=13> */
.L_x_12678:
        /* <DEDUP_REMOVED lines=8> */
.L_x_12677:
        /* <DEDUP_REMOVED lines=14> */
.L_x_12680:
        /* <DEDUP_REMOVED lines=9> */
.L_x_12679:
[----:B------:R-:W-:Y:S01]  /*14ee0*/  STG.E.64 desc[UR36][R16.64], R4 ;  /* 0x0000000410007986 */ /* 0x000fe2000c101b24 */
[----:B------:R-:W-:Y:S05]  /*14ef0*/  EXIT ;  /* 0x000000000000794d */ /* 0x000fea0003800000 */
.L_x_12670:
        /* <DEDUP_REMOVED lines=12> */
.L_x_12683:
[----:B------:R-:W-:-:S05]  /*14fc0*/  CS2R R6, SRZ ;  /* 0x0000000000067805 */ /* 0x000fca000001ff00 */
[----:B------:R-:W-:Y:S01]  /*14fd0*/  STG.E.128 desc[UR36][R16.64], R4 ;  /* 0x0000000410007986 */ /* 0x000fe2000c101d24 */
[----:B------:R-:W-:Y:S05]  /*14fe0*/  EXIT ;  /* 0x000000000000794d */ /* 0x000fea0003800000 */
.L_x_12682:
        /* <DEDUP_REMOVED lines=25> */
.L_x_12687:
[----:B------:R-:W-:Y:S05]  /*15180*/  BSYNC B0 ;  /* 0x0000000000007941 */ /* 0x000fea0003800000 */
.L_x_12686:
[----:B------:R-:W-:-:S05]  /*15190*/  LOP3.LUT R3, R0, R3, RZ, 0xfc, !PT ;  /* 0x0000000300037212 */ /* 0x000fca00078efcff */
[----:B------:R-:W-:Y:S01]  /*151a0*/  STG.E.U8 desc[UR36][R16.64], R3 ;  /* 0x0000000310007986 */ /* 0x000fe2000c101124 */
[----:B------:R-:W-:Y:S05]  /*151b0*/  EXIT ;  /* 0x000000000000794d */ /* 0x000fea0003800000 */
.L_x_12685:
        /* <DEDUP_REMOVED lines=17> */
.L_x_12689:
[----:B------:R-:W-:Y:S01]  /*152d0*/  IMAD.MOV.U32 R0, RZ, RZ, 0x7f ;  /* 0x0000007fff007424 */ /* 0x000fe200078e00ff */
[----:B------:R-:W-:-:S04]  /*152e0*/  ISETP.GT.U32.AND P0, PT, R2, 0x7f800000, PT ;  /* 0x7f8000000200780c */ /* 0x000fc80003f04070 */
[----:B------:R-:W-:-:S09]  /*152f0*/  SEL R0, R0, 0x7c, P0 ;  /* 0x0000007c00007807 */ /* 0x000fd20000000000 */
.L_x_12690:
[----:B------:R-:W-:Y:S05]  /*15300*/  BSYNC B0 ;  /* 0x0000000000007941 */ /* 0x000fea0003800000 */
.L_x_12688:
[----:B------:R-:W-:-:S04]  /*15310*/  LOP3.LUT R2, R3, 0x80000000, RZ, 0xc0, !PT ;  /* 0x8000000003027812 */ /* 0x000fc800078ec0ff */
[----:B------:R-:W-:-:S04]  /*15320*/  SHF.R.U32.HI R3, RZ, 0x18, R2 ;  /* 0x00000018ff037819 */ /* 0x000fc80000011602 */
[----:B------:R-:W-:-:S05]  /*15330*/  LOP3.LUT R3, R0, R3, RZ, 0xfc, !PT ;  /* 0x0000000300037212 */ /* 0x000fca00078efcff */
[----:B------:R-:W-:Y:S01]  /*15340*/  STG.E.U8 desc[UR36][R16.64], R3 ;  /* 0x0000000310007986 */ /* 0x000fe2000c101124 */
[----:B------:R-:W-:Y:S05]  /*15350*/  EXIT ;  /* 0x000000000000794d */ /* 0x000fea0003800000 */
.L_x_12684:
        /* <DEDUP_REMOVED lines=8> */
.L_x_12681:
        /* <DEDUP_REMOVED lines=11> */
.L_x_12693:
        /* <DEDUP_REMOVED lines=21> */
.L_x_12696:
[----:B------:R-:W-:-:S04]  /*155e0*/  LOP3.LUT R2, R3, 0x80000000, RZ, 0xc0, !PT ;  /* 0x8000000003027812 */ /* 0x000fc800078ec0ff */
[----:B------:R-:W-:-:S04]  /*155f0*/  SHF.R.U32.HI R3, RZ, 0x18, R2 ;  /* 0x00000018ff037819 */ /* 0x000fc80000011602 */
[----:B------:R-:W-:-:S04]  /*15600*/  LOP3.LUT R0, R0, R3, RZ, 0xfc, !PT ;  /* 0x0000000300007212 */ /* 0x000fc800078efcff */
[----:B------:R-:W-:-:S07]  /*15610*/  PRMT R8, R0, 0x7610, R8 ;  /* 0x0000761000087816 */ /* 0x000fce0000000008 */
.L_x_12695:
[----:B------:R-:W-:Y:S05]  /*15620*/  BSYNC B0 ;  /* 0x0000000000007941 */ /* 0x000fea0003800000 */
.L_x_12694:
[----:B------:R-:W-:Y:S01]  /*15630*/  STG.E.U8 desc[UR36][R16.64], R8 ;  /* 0x0000000810007986 */ /* 0x000fe2000c101124 */
[----:B------:R-:W-:Y:S05]  /*15640*/  EXIT ;  /* 0x000000000000794d */ /* 0x000fea0003800000 */
.L_x_12692:
        /* <DEDUP_REMOVED lines=21> */
.L_x_12699:
[----:B------:R-:W-:-:S04]  /*157a0*/  LOP3.LUT R2, R3, 0x80000000, RZ, 0xc0, !PT ;  /* 0x8000000003027812 */ /* 0x000fc800078ec0ff */
[----:B------:R-:W-:-:S04]  /*157b0*/  SHF.R.U32.HI R3, RZ, 0x18, R2 ;  /* 0x00000018ff037819 */ /* 0x000fc80000011602 */
[----:B------:R-:W-:-:S04]  /*157c0*/  LOP3.LUT R0, R0, R3, RZ, 0xfc, !PT ;  /* 0x0000000300007212 */ /* 0x000fc800078efcff */
[----:B------:R-:W-:-:S07]  /*157d0*/  PRMT R8, R0, 0x7610, R8 ;  /* 0x0000761000087816 */ /* 0x000fce0000000008 */
.L_x_12698:
[----:B------:R-:W-:Y:S05]  /*157e0*/  BSYNC B0 ;  /* 0x0000000000007941 */ /* 0x000fea0003800000 */
.L_x_12697:
[----:B------:R-:W-:Y:S01]  /*157f0*/  STG.E.U8 desc[UR36][R16.64], R8 ;  /* 0x0000000810007986 */ /* 0x000fe2000c101124 */
[----:B------:R-:W-:Y:S05]  /*15800*/  EXIT ;  /* 0x000000000000794d */ /* 0x000fea0003800000 */
.L_x_12691:
        /* <DEDUP_REMOVED lines=26> */
.L_x_12674:
        /* <DEDUP_REMOVED lines=16> */
.L_x_12702:
[----:B------:R-:W-:Y:S05]  /*15ab0*/  EXIT ;  /* 0x000000000000794d */ /* 0x000fea0003800000 */
.L_x_12701:
[----:B------:R-:W0:Y:S02]  /*15ac0*/  F2I.U64.F64.TRUNC R4, R4 ;  /* 0x0000000400047311 */ /* 0x000e24000030d800 */
[----:B0-----:R-:W-:Y:S01]  /*15ad0*/  STG.E.64 desc[UR36][R16.64], R4 ;  /* 0x0000000410007986 */ /* 0x001fe2000c101b24 */
[----:B------:R-:W-:Y:S05]  /*15ae0*/  EXIT ;  /* 0x000000000000794d */ /* 0x000fea0003800000 */
.L_x_12700:
[----:B------:R-:W0:Y:S02]  /*15af0*/  F2I.U32.F64.TRUNC R5, R4 ;  /* 0x0000000400057311 */ /* 0x000e24000030d000 */
[----:B0-----:R-:W-:Y:S01]  /*15b00*/  STG.E desc[UR36][R16.64], R5 ;  /* 0x0000000510007986 */ /* 0x001fe2000c101924 */
[----:B------:R-:W-:Y:S05]  /*15b10*/  EXIT ;  /* 0x000000000000794d */ /* 0x000fea0003800000 */
.L_x_12703:
        /* <DEDUP_REMOVED lines=14> */
.L_x_28411:


//--------------------- .text._ZN2at6native27unrolled_elementwise_kernelIZZZNS0_49_GLOBAL__N__b919a28f_16_Normalization_cu_5c38458736batch_norm_elementwise_backward_evalERKNS_6TensorES5_S5_S5_ENKUlvE_clEvENKUlvE_clEvEUldddE_St5arrayIPcLm4EELi4E23TrivialOffsetCalculatorILi3EjESC_ILi1EjENS0_6memory12LoadWithCastILi3EEENSF_13StoreWithCastILi1EEEEEviT_T0_T2_T3_T4_T5_ --------------------------
	.section	.text._ZN2at6native27unrolled_elementwise_kernelIZZZNS0_49_GLOBAL__N__b919a28f_16_Normalization_cu_5c38458736batch_norm_elementwise_backward_evalERKNS_6TensorES5_S5_S5_ENKUlvE_clEvENKUlvE_clEvEUldddE_St5arrayIPcLm4EELi4E23TrivialOffsetCalculatorILi3EjESC_ILi1EjENS0_6memory12LoadWithCastILi3EEENSF_13StoreWithCastILi1EEEEEviT_T0_T2_T3_T4_T5_,"ax",@progbits
	.align	128
        .global         _ZN2at6native27unrolled_elementwise_kernelIZZZNS0_49_GLOBAL__N__b919a28f_16_Normalization_cu_5c38458736batch_norm_elementwise_backward_evalERKNS_6TensorES5_S5_S5_ENKUlvE_clEvENKUlvE_clEvEUldddE_St5arrayIPcLm4EELi4E23TrivialOffsetCalculatorILi3EjESC_ILi1EjENS0_6memory12LoadWithCastILi3EEENSF_13StoreWithCastILi1EEEEEviT_T0_T2_T3_T4_T5_
        .type           _ZN2at6native27unrolled_elementwise_kernelIZZZNS0_49_GLOBAL__N__b919a28f_16_Normalization_cu_5c38458736batch_norm_elementwise_backward_evalERKNS_6TensorES5_S5_S5_ENKUlvE_clEvENKUlvE_clEvEUldddE_St5arrayIPcLm4EELi4E23TrivialOffsetCalculatorILi3EjESC_ILi1EjENS0_6memory12LoadWithCastILi3EEENSF_13StoreWithCastILi1EEEEEviT_T0_T2_T3_T4_T5_,@function
        .size           _ZN2at6native27unrolled_elementwise_kernelIZZZNS0_49_GLOBAL__N__b919a28f_16_Normalization_cu_5c38458736batch_norm_elementwise_backward_evalERKNS_6TensorES5_S5_S5_ENKUlvE_clEvENKUlvE_clEvEUldddE_St5arrayIPcLm4EELi4E23TrivialOffsetCalculatorILi3EjESC_ILi1EjENS0_6memory12LoadWithCastILi3EEENSF_13StoreWithCastILi1EEEEEviT_T0_T2_T3_T4_T5_,(.L_x_28412 - _ZN2at6native27unrolled_elementwise_kernelIZZZNS0_49_GLOBAL__N__b919a28f_16_Normalization_cu_5c38458736batch_norm_elementwise_backward_evalERKNS_6TensorES5_S5_S5_ENKUlvE_clEvENKUlvE_clEvEUldddE_St5arrayIPcLm4EELi4E23TrivialOffsetCalculatorILi3EjESC_ILi1EjENS0_6memory12LoadWithCastILi3EEENSF_13StoreWithCastILi1EEEEEviT_T0_T2_T3_T4_T5_)
        .other          _ZN2at6native27unrolled_elementwise_kernelIZZZNS0_49_GLOBAL__N__b919a28f_16_Normalization_cu_5c38458736batch_norm_elementwise_backward_evalERKNS_6TensorES5_S5_S5_ENKUlvE_clEvENKUlvE_clEvEUldddE_St5arrayIPcLm4EELi4E23TrivialOffsetCalculatorILi3EjESC_ILi1EjENS0_6memory12LoadWithCastILi3EEENSF_13StoreWithCastILi1EEEEEviT_T0_T2_T3_T4_T5_,@"STO_CUDA_ENTRY STV_DEFAULT"
_ZN2at6native27unrolled_elementwise_kernelIZZZNS0_49_GLOBAL__N__b919a28f_16_Normalization_cu_5c38458736batch_norm_elementwise_backward_evalERKNS_6TensorES5_S5_S5_ENKUlvE_clEvENKUlvE_clEvEUldddE_St5arrayIPcLm4EELi4E23TrivialOffsetCalculatorILi3EjESC_ILi1EjENS0_6memory12LoadWithCastILi3EEENSF_13StoreWithCastILi1EEEEEviT_T0_T2_T3_T4_T5_:
.text._ZN2at6native27unrolled_elementwise_kernelIZZZNS0_49_GLOBAL__N__b919a28f_16_Normalization_cu_5c38458736batch_norm_elementwise_backward_evalERKNS_6TensorES5_S5_S5_ENKUlvE_clEvENKUlvE_clEvEUldddE_St5arrayIPcLm4EELi4E23TrivialOffsetCalculatorILi3EjESC_ILi1EjENS0_6memory12LoadWithCastILi3EEENSF_13StoreWithCastILi1EEEEEviT_T0_T2_T3_T4_T5_:
        /* <DEDUP_REMOVED lines=8> */
[----:B------:R-:W-:Y:S02]  /*0080*/  CS2R R36, SRZ ;  /* 0x0000000000247805 */ /* 0x000fe4000001ff00 */
[----:B------:R-:W-:Y:S01]  /*0090*/  CS2R R40, SRZ ;  /* 0x0000000000287805 */ /* 0x000fe2000001ff00 */
[----:B------:R-:W3:Y:S08]  /*00a0*/  LDC.U8 R34, c[0x0][0x23c] ;  /* 0x00008f00ff227b82 */ /* 0x000ef00000000000 */
[----:B------:R-:W4:Y:S08]  /*00b0*/  LDC.U8 R17, c[0x0][0x23d] ;  /* 0x00008f40ff117b82 */ /* 0x000f300000000000 */
[----:B------:R-:W0:Y:S01]  /*00c0*/  LDC.U8 R33, c[0x0][0x23e] ;  /* 0x00008f80ff217b82 */ /* 0x000e220000000000 */
[----:B-1----:R-:W-:-:S05]  /*00d0*/  IMAD R2, R32, -0x200, R3 ;  /* 0xfffffe0020027824 */ /* 0x002fca00078e0203 */
[----:B--2---:R-:W-:-:S13]  /*00e0*/  ISETP.GE.AND P0, PT, R35, R2, PT ;  /* 0x000000022300720c */ /* 0x004fda0003f06270 */
[----:B---3--:R-:W-:Y:S05]  /*00f0*/  @P0 BRA `(.L_x_12705) ;  /* 0x0000002c00600947 */ /* 0x008fea0003800000 */
        /* <DEDUP_REMOVED lines=20> */
.L_x_12709:
[----:B------:R-:W2:Y:S02]  /*0240*/  LDG.E.U8 R4, desc[UR36][R4.64] ;  /* 0x0000002404047981 */ /* 0x000ea4000c1e1100 */
[----:B--2---:R1:W2:Y:S01]  /*0250*/  I2F.F64.U16 R42, R4 ;  /* 0x00000004002a7312 */ /* 0x0042a20000101800 */
[----:B------:R-:W-:Y:S05]  /*0260*/  BRA `(.L_x_12711) ;  /* 0x0000000c00707947 */ /* 0x000fea0003800000 */
.L_x_12708:
[----:B------:R-:W-:-:S13]  /*0270*/  ISETP.NE.AND P0, PT, R0, 0x2, PT ;  /* 0x000000020000780c */ /* 0x000fda0003f05270 */
[----:B------:R-:W-:Y:S05]  /*0280*/  @!P0 BRA `(.L_x_12712) ;  /* 0x0000000000288947 */ /* 0x000fea0003800000 */
[----:B------:R-:W-:-:S13]  /*0290*/  ISETP.NE.AND P0, PT, R0, 0x3, PT ;  /* 0x000000030000780c */ /* 0x000fda0003f05270 */
[----:B------:R-:W-:Y:S05]  /*02a0*/  @!P0 BRA `(.L_x_12713) ;  /* 0x0000000000148947 */ /* 0x000fea0003800000 */
[----:B------:R-:W-:-:S13]  /*02b0*/  ISETP.NE.AND P0, PT, R0, 0x4, PT ;  /* 0x000000040000780c */ /* 0x000fda0003f05270 */
[----:B------:R-:W-:Y:S05]  /*02c0*/  @P0 BRA `(.L_x_12710) ;  /* 0x0000000800fc0947 */ /* 0x000fea0003800000 */
[----:B------:R-:W2:Y:S02]  /*02d0*/  LDG.E.64 R42, desc[UR36][R4.64] ;  /* 0x00000024042a7981 */ /* 0x000ea4000c1e1b00 */
[----:B--2---:R-:W1:Y:S01]  /*02e0*/  I2F.F64.S64 R42, R42 ;  /* 0x0000002a002a7312 */ /* 0x004e620000301c00 */
[----:B------:R-:W-:Y:S05]  /*02f0*/  BRA `(.L_x_12711) ;  /* 0x0000000c004c7947 */ /* 0x000fea0003800000 */
.L_x_12713:
[----:B------:R-:W2:Y:S02]  /*0300*/  LDG.E R4, desc[UR36][R4.64] ;  /* 0x0000002404047981 */ /* 0x000ea4000c1e1900 */
[----:B--2---:R2:W3:Y:S01]  /*0310*/  I2F.F64 R42, R4 ;  /* 0x00000004002a7312 */ /* 0x0044e20000201c00 */
[----:B------:R-:W-:Y:S05]  /*0320*/  BRA `(.L_x_12711) ;  /* 0x0000000c00407947 */ /* 0x000fea0003800000 */
.L_x_12712:
[----:B------:R-:W2:Y:S02]  /*0330*/  LDG.E.U16 R4, desc[UR36][R4.64] ;  /* 0x0000002404047981 */ /* 0x000ea4000c1e1500 */
[----:B--2---:R1:W2:Y:S01]  /*0340*/  I2F.F64.S16 R42, R4 ;  /* 0x00000004002a7312 */ /* 0x0042a20000101c00 */
[----:B------:R-:W-:Y:S05]  /*0350*/  BRA `(.L_x_12711) ;  /* 0x0000000c00347947 */ /* 0x000fea0003800000 */
.L_x_12707:
        /* <DEDUP_REMOVED lines=8> */
[----:B------:R-:W1:Y:S01]  /*03e0*/  F2F.F64.F32 R42, R42 ;  /* 0x0000002a002a7310 */ /* 0x000e620000201800 */
[----:B------:R-:W-:Y:S05]  /*03f0*/  BRA `(.L_x_12711) ;  /* 0x0000000c000c7947 */ /* 0x000fea0003800000 */
.L_x_12715:
[----:B------:R-:W2:Y:S02]  /*0400*/  LDG.E.U16 R0, desc[UR36][R4.64] ;  /* 0x0000002404007981 */ /* 0x000ea4000c1e1500 */
[----:B--2---:R-:W-:-:S05]  /*0410*/  HADD2.F32 R0, -RZ, R0.H0_H0 ;  /* 0x20000000ff007230 */ /* 0x004fca0000004100 */
[----:B------:R-:W-:-:S04]  /*0420*/  FMUL.FTZ R0, R0, 1 ;  /* 0x3f80000000007820 */ /* 0x000fc80000410000 */
[----:B------:R1:W2:Y:S01]  /*0430*/  F2F.F64.F32 R42, R0 ;  /* 0x00000000002a7310 */ /* 0x0002a20000201800 */
[----:B------:R-:W-:Y:S05]  /*0440*/  BRA `(.L_x_12711) ;  /* 0x0000000800f87947 */ /* 0x000fea0003800000 */
.L_x_12714:
        /* <DEDUP_REMOVED lines=10> */
.L_x_12717:
[----:B------:R-:W2:Y:S02]  /*04f0*/  LDG.E.U16 R4, desc[UR36][R4.64] ;  /* 0x0000002404047981 */ /* 0x000ea4000c1e1500 */
[----:B--2---:R-:W-:-:S05]  /*0500*/  HADD2.F32 R0, -RZ, R4.H0_H0 ;  /* 0x20000004ff007230 */ /* 0x004fca0000004100 */
[----:B------:R-:W-:-:S04]  /*0510*/  FMUL.FTZ R0, R0, 1 ;  /* 0x3f80000000007820 */ /* 0x000fc80000410000 */
[----:B------:R1:W2:Y:S01]  /*0520*/  F2F.F64.F32 R42, R0 ;  /* 0x00000000002a7310 */ /* 0x0002a20000201800 */
[----:B------:R-:W-:Y:S05]  /*0530*/  BRA `(.L_x_12711) ;  /* 0x0000000800bc7947 */ /* 0x000fea0003800000 */
.L_x_12716:
[----:B------:R1:W5:Y:S01]  /*0540*/  LDG.E.64 R42, desc[UR36][R4.64] ;  /* 0x00000024042a7981 */ /* 0x000362000c1e1b00 */
[----:B------:R-:W-:Y:S05]  /*0550*/  BRA `(.L_x_12711) ;  /* 0x0000000800b47947 */ /* 0x000fea0003800000 */
.L_x_12706:
        /* <DEDUP_REMOVED lines=13> */
.L_x_12720:
[----:B------:R1:W5:Y:S01]  /*0630*/  LDG.E.64 R42, desc[UR36][R4.64] ;  /* 0x00000024042a7981 */ /* 0x000362000c1e1b00 */
[----:B------:R-:W-:Y:S05]  /*0640*/  BRA `(.L_x_12711) ;  /* 0x0000000800787947 */ /* 0x000fea0003800000 */
.L_x_12719:
        /* <DEDUP_REMOVED lines=28> */
.L_x_12722:
        /* <DEDUP_REMOVED lines=15> */
.L_x_12721:
[----:B------:R-:W2:Y:S02]  /*0900*/  LDG.E.U16 R0, desc[UR36][R4.64] ;  /* 0x0000002404007981 */ /* 0x000ea4000c1e1500 */
[----:B--2---:R-:W-:-:S04]  /*0910*/  IMAD.U32 R0, R0, 0x10000, RZ ;  /* 0x0001000000007824 */ /* 0x004fc800078e00ff */
[----:B------:R-:W-:-:S04]  /*0920*/  FMUL.FTZ R0, R0, 1 ;  /* 0x3f80000000007820 */ /* 0x000fc80000410000 */
[----:B------:R1:W2:Y:S01]  /*0930*/  F2F.F64.F32 R42, R0 ;  /* 0x00000000002a7310 */ /* 0x0002a20000201800 */
[----:B------:R-:W-:Y:S05]  /*0940*/  BRA `(.L_x_12711) ;  /* 0x0000000400b87947 */ /* 0x000fea0003800000 */
.L_x_12718:
        /* <DEDUP_REMOVED lines=11> */
.L_x_12725:
        /* <DEDUP_REMOVED lines=21> */
.L_x_12729:
[----:B------:R-:W-:Y:S05]  /*0b50*/  BSYNC B1 ;  /* 0x0000000000017941 */ /* 0x000fea0003800000 */
.L_x_12728:
[----:B------:R-:W-:Y:S01]  /*0b60*/  LEA R5, R0, 0x3b800000, 0x17 ;  /* 0x3b80000000057811 */ /* 0x000fe200078eb8ff */
[----:B------:R-:W-:-:S05]  /*0b70*/  IMAD.SHL.U32 R0, R3, 0x100000, RZ ;  /* 0x0010000003007824 */ /* 0x000fca00078e00ff */
[----:B------:R-:W-:-:S07]  /*0b80*/  LOP3.LUT R0, R5, R0, R6, 0xfe, !PT ;  /* 0x0000000005007212 */ /* 0x000fce00078efe06 */
.L_x_12727:
[----:B------:R-:W-:Y:S05]  /*0b90*/  BSYNC B0 ;  /* 0x0000000000007941 */ /* 0x000fea0003800000 */
.L_x_12726:
[----:B------:R-:W-:-:S04]  /*0ba0*/  FMUL.FTZ R0, R0, 1 ;  /* 0x3f80000000007820 */ /* 0x000fc80000410000 */
[----:B------:R1:W2:Y:S01]  /*0bb0*/  F2F.F64.F32 R42, R0 ;  /* 0x00000000002a7310 */ /* 0x0002a20000201800 */
[----:B------:R-:W-:Y:S05]  /*0bc0*/  BRA `(.L_x_12711) ;  /* 0x0000000400187947 */ /* 0x000fea0003800000 */
.L_x_12724:
        /* <DEDUP_REMOVED lines=21> */
.L_x_12733:
[----:B------:R-:W-:Y:S05]  /*0d20*/  BSYNC B1 ;  /* 0x0000000000017941 */ /* 0x000fea0003800000 */
.L_x_12732:
[----:B------:R-:W-:Y:S01]  /*0d30*/  LEA R5, R0, 0x37800000, 0x17 ;  /* 0x3780000000057811 */ /* 0x000fe200078eb8ff */
[----:B------:R-:W-:-:S05]  /*0d40*/  IMAD.SHL.U32 R0, R3, 0x200000, RZ ;  /* 0x0020000003007824 */ /* 0x000fca00078e00ff */
[----:B------:R-:W-:-:S07]  /*0d50*/  LOP3.LUT R0, R5, R0, R6, 0xfe, !PT ;  /* 0x0000000005007212 */ /* 0x000fce00078efe06 */
.L_x_12731:
[----:B------:R-:W-:Y:S05]  /*0d60*/  BSYNC B0 ;  /* 0x0000000000007941 */ /* 0x000fea0003800000 */
.L_x_12730:
[----:B------:R-:W-:-:S04]  /*0d70*/  FMUL.FTZ R0, R0, 1 ;  /* 0x3f80000000007820 */ /* 0x000fc80000410000 */
[----:B------:R1:W2:Y:S01]  /*0d80*/  F2F.F64.F32 R42, R0 ;  /* 0x00000000002a7310 */ /* 0x0002a20000201800 */
[----:B------:R-:W-:Y:S05]  /*0d90*/  BRA `(.L_x_12711) ;  /* 0x0000000000a47947 */ /* 0x000fea0003800000 */
.L_x_12723:
        /* <DEDUP_REMOVED lines=14> */
.L_x_12737:
[----:B------:R-:W-:Y:S05]  /*0e80*/  BSYNC B0 ;  /* 0x0000000000007941 */ /* 0x000fea0003800000 */
.L_x_12736:
[----:B------:R-:W-:-:S04]  /*0e90*/  FMUL.FTZ R0, R0, 1 ;  /* 0x3f80000000007820 */ /* 0x000fc80000410000 */
[----:B------:R1:W2:Y:S01]  /*0ea0*/  F2F.F64.F32 R42, R0 ;  /* 0x00000000002a7310 */ /* 0x0002a20000201800 */
[----:B------:R-:W-:Y:S05]  /*0eb0*/  BRA `(.L_x_12711) ;  /* 0x00000000005c7947 */ /* 0x000fea0003800000 */
.L_x_12710:
[----:B------:R-:W-:Y:S01]  /*0ec0*/  MOV R0, 0x130 ;  /* 0x0000013000007802 */ /* 0x000fe20000000f00 */
[----:B------:R-:W-:Y:S01]  /*0ed0*/  ULDC.64 UR4, c[0x4][0x120] ;  /* 0x0100480000047ab9 */ /* 0x000fe20000000a00 */
[----:B------:R-:W-:Y:S01]  /*0ee0*/  ULDC.64 UR6, c[0x4][0x0] ;  /* 0x0100000000067ab9 */ /* 0x000fe20000000a00 */
[----:B------:R-:W-:Y:S01]  /*0ef0*/  IMAD.U32 R4, RZ, RZ, UR4 ;  /* 0x00000004ff047e24 */ /* 0x000fe2000f8e00ff */
[----:B------:R1:W2:Y:S01]  /*0f00*/  LDC.64 R14, c[0x4][R0] ;  /* 0x01000000000e7b82 */ /* 0x0002a20000000a00 */
        /* <DEDUP_REMOVED lines=8> */
[----:B-1----:R-:W-:-:S07]  /*0f90*/  IMAD.MOV.U32 R13, RZ, RZ, RZ ;  /* 0x000000ffff0d7224 */ /* 0x002fce00078e00ff */
[----:B------:R-:W-:-:S07]  /*0fa0*/  LEPC R20, `(.L_x_12738) ;  /* 0x000000001014794e */ /* 0x000fce0000000000 */
[----:B0-2-4-:R-:W-:Y:S05]  /*0fb0*/  CALL.ABS.NOINC R14 ;  /* 0x000000000e007343 */ /* 0x015fea0003c00000 */
.L_x_12738:
[----:B------:R-:W-:Y:S01]  /*0fc0*/  CS2R R42, SRZ ;  /* 0x00000000002a7805 */ /* 0x000fe2000001ff00 */
[----:B------:R-:W-:Y:S06]  /*0fd0*/  BRA `(.L_x_12711) ;  /* 0x0000000000147947 */ /* 0x000fec0003800000 */
.L_x_12735:
[----:B------:R-:W2:Y:S02]  /*0fe0*/  LDG.E.64 R42, desc[UR36][R4.64] ;  /* 0x00000024042a7981 */ /* 0x000ea4000c1e1b00 */
[----:B--2---:R-:W1:Y:S01]  /*0ff0*/  I2F.F64.U64 R42, R42 ;  /* 0x0000002a002a7312 */ /* 0x004e620000301800 */
[----:B------:R-:W-:Y:S05]  /*1000*/  BRA `(.L_x_12711) ;  /* 0x0000000000087947 */ /* 0x000fea0003800000 */
.L_x_12734:
[----:B------:R-:W2:Y:S02]  /*1010*/  LDG.E R4, desc[UR36][R4.64] ;  /* 0x0000002404047981 */ /* 0x000ea4000c1e1900 */
[----:B--2---:R1:W2:Y:S02]  /*1020*/  I2F.F64.U32 R42, R4 ;  /* 0x00000004002a7312 */ /* 0x0042a40000201800 */
.L_x_12711:
[----:B-12---:R-:W1:Y:S01]  /*1030*/  LDC.64 R4, c[0x0][0x228] ;  /* 0x00008a00ff047b82 */ /* 0x006e620000000a00 */
[----:B----4-:R-:W-:Y:S01]  /*1040*/  PRMT R0, R17, 0x9910, RZ ;  /* 0x0000991011007816 */ /* 0x010fe200000000ff */
[----:B------:R-:W-:Y:S02]  /*1050*/  ULDC UR4, c[0x0][0x244] ;  /* 0x0000910000047ab9 */ /* 0x000fe40000000800 */
        /* <DEDUP_REMOVED lines=16> */
.L_x_12742:
[----:B------:R-:W2:Y:S02]  /*1160*/  LDG.E.U8 R4, desc[UR36][R4.64] ;  /* 0x0000002404047981 */ /* 0x000ea4000c1e1100 */
[----:B--2---:R4:W1:Y:S01]  /*1170*/  I2F.F64.U16 R36, R4 ;  /* 0x0000000400247312 */ /* 0x0048620000101800 */
[----:B------:R-:W-:Y:S05]  /*1180*/  BRA `(.L_x_12744) ;  /* 0x0000000c00707947 */ /* 0x000fea0003800000 */
.L_x_12741:
        /* <DEDUP_REMOVED lines=9> */
.L_x_12746:
[----:B------:R-:W2:Y:S02]  /*1220*/  LDG.E R4, desc[UR36][R4.64] ;  /* 0x0000002404047981 */ /* 0x000ea4000c1e1900 */
[----:B--2---:R1:W2:Y:S01]  /*1230*/  I2F.F64 R36, R4 ;  /* 0x0000000400247312 */ /* 0x0042a20000201c00 */
[----:B------:R-:W-:Y:S05]  /*1240*/  BRA `(.L_x_12744) ;  /* 0x0000000c00407947 */ /* 0x000fea0003800000 */
.L_x_12745:
[----:B------:R-:W2:Y:S02]  /*1250*/  LDG.E.U16 R4, desc[UR36][R4.64] ;  /* 0x0000002404047981 */ /* 0x000ea4000c1e1500 */
[----:B--2---:R1:W2:Y:S01]  /*1260*/  I2F.F64.S16 R36, R4 ;  /* 0x0000000400247312 */ /* 0x0042a20000101c00 */
[----:B------:R-:W-:Y:S05]  /*1270*/  BRA `(.L_x_12744) ;  /* 0x0000000c00347947 */ /* 0x000fea0003800000 */
.L_x_12740:
        /* <DEDUP_REMOVED lines=10> */
.L_x_12748:
[----:B------:R-:W2:Y:S02]  /*1320*/  LDG.E.U16 R0, desc[UR36][R4.64] ;  /* 0x0000002404007981 */ /* 0x000ea4000c1e1500 */
[----:B--2---:R-:W-:-:S05]  /*1330*/  HADD2.F32 R0, -RZ, R0.H0_H0 ;  /* 0x20000000ff007230 */ /* 0x004fca0000004100 */
[----:B------:R-:W-:-:S04]  /*1340*/  FMUL.FTZ R0, R0, 1 ;  /* 0x3f80000000007820 */ /* 0x000fc80000410000 */
[----:B------:R1:W2:Y:S01]  /*1350*/  F2F.F64.F32 R36, R0 ;  /* 0x0000000000247310 */ /* 0x0002a20000201800 */
[----:B------:R-:W-:Y:S05]  /*1360*/  BRA `(.L_x_12744) ;  /* 0x0000000800f87947 */ /* 0x000fea0003800000 */
.L_x_12747:
        /* <DEDUP_REMOVED lines=10> */
.L_x_12750:
[----:B------:R-:W2:Y:S02]  /*1410*/  LDG.E.U16 R4, desc[UR36][R4.64] ;  /* 0x0000002404047981 */ /* 0x000ea4000c1e1500 */
[----:B--2---:R-:W-:-:S05]  /*1420*/  HADD2.F32 R0, -RZ, R4.H0_H0 ;  /* 0x20000004ff007230 */ /* 0x004fca0000004100 */
[----:B------:R-:W-:-:S04]  /*1430*/  FMUL.FTZ R0, R0, 1 ;  /* 0x3f80000000007820 */ /* 0x000fc80000410000 */
[----:B------:R1:W2:Y:S01]  /*1440*/  F2F.F64.F32 R36, R0 ;  /* 0x0000000000247310 */ /* 0x0002a20000201800 */
[----:B------:R-:W-:Y:S05]  /*1450*/  BRA `(.L_x_12744) ;  /* 0x0000000800bc7947 */ /* 0x000fea0003800000 */
.L_x_12749:
[----:B------:R1:W5:Y:S01]  /*1460*/  LDG.E.64 R36, desc[UR36][R4.64] ;  /* 0x0000002404247981 */ /* 0x000362000c1e1b00 */
[----:B------:R-:W-:Y:S05]  /*1470*/  BRA `(.L_x_12744) ;  /* 0x0000000800b47947 */ /* 0x000fea0003800000 */
.L_x_12739:
        /* <DEDUP_REMOVED lines=13> */
.L_x_12753:
[----:B------:R1:W5:Y:S01]  /*1550*/  LDG.E.64 R36, desc[UR36][R4.64] ;  /* 0x0000002404247981 */ /* 0x000362000c1e1b00 */
[----:B------:R-:W-:Y:S05]  /*1560*/  BRA `(.L_x_12744) ;  /* 0x0000000800787947 */ /* 0x000fea0003800000 */
.L_x_12752:
        /* <DEDUP_REMOVED lines=28> */
.L_x_12755:
        /* <DEDUP_REMOVED lines=15> */
.L_x_12754:
[----:B------:R-:W2:Y:S02]  /*1820*/  LDG.E.U16 R0, desc[UR36][R4.64] ;  /* 0x0000002404007981 */ /* 0x000ea4000c1e1500 */
[----:B--2---:R-:W-:-:S04]  /*1830*/  IMAD.U32 R0, R0, 0x10000, RZ ;  /* 0x0001000000007824 */ /* 0x004fc800078e00ff */
[----:B------:R-:W-:-:S04]  /*1840*/  FMUL.FTZ R0, R0, 1 ;  /* 0x3f80000000007820 */ /* 0x000fc80000410000 */
[----:B------:R1:W2:Y:S01]  /*1850*/  F2F.F64.F32 R36, R0 ;  /* 0x0000000000247310 */ /* 0x0002a20000201800 */
[----:B------:R-:W-:Y:S05]  /*1860*/  BRA `(.L_x_12744) ;  /* 0x0000000400b87947 */ /* 0x000fea0003800000 */
.L_x_12751:
        /* <DEDUP_REMOVED lines=11> */
.L_x_12758:
        /* <DEDUP_REMOVED lines=21> */
.L_x_12762:
[----:B------:R-:W-:Y:S05]  /*1a70*/  BSYNC B1 ;  /* 0x0000000000017941 */ /* 0x000fea0003800000 */
.L_x_12761:
[----:B------:R-:W-:Y:S01]  /*1a80*/  LEA R5, R0, 0x3b800000, 0x17 ;  /* 0x3b80000000057811 */ /* 0x000fe200078eb8ff */
[----:B------:R-:W-:-:S05]  /*1a90*/  IMAD.SHL.U32 R0, R3, 0x100000, RZ ;  /* 0x0010000003007824 */ /* 0x000fca00078e00ff */
[----:B------:R-:W-:-:S07]  /*1aa0*/  LOP3.LUT R0, R5, R0, R6, 0xfe, !PT ;  /* 0x0000000005007212 */ /* 0x000fce00078efe06 */
.L_x_12760:
[----:B------:R-:W-:Y:S05]  /*1ab0*/  BSYNC B0 ;  /* 0x0000000000007941 */ /* 0x000fea0003800000 */
.L_x_12759:
[----:B------:R-:W-:-:S04]  /*1ac0*/  FMUL.FTZ R0, R0, 1 ;  /* 0x3f80000000007820 */ /* 0x000fc80000410000 */
[----:B------:R1:W2:Y:S01]  /*1ad0*/  F2F.F64.F32 R36, R0 ;  /* 0x0000000000247310 */ /* 0x0002a20000201800 */
[----:B------:R-:W-:Y:S05]  /*1ae0*/  BRA `(.L_x_12744) ;  /* 0x0000000400187947 */ /* 0x000fea0003800000 */
.L_x_12757:
        /* <DEDUP_REMOVED lines=21> */
.L_x_12766:
[----:B------:R-:W-:Y:S05]  /*1c40*/  BSYNC B1 ;  /* 0x0000000000017941 */ /* 0x000fea0003800000 */
.L_x_12765:
[----:B------:R-:W-:Y:S01]  /*1c50*/  LEA R5, R0, 0x37800000, 0x17 ;  /* 0x3780000000057811 */ /* 0x000fe200078eb8ff */
[----:B------:R-:W-:-:S05]  /*1c60*/  IMAD.SHL.U32 R0, R3, 0x200000, RZ ;  /* 0x0020000003007824 */ /* 0x000fca00078e00ff */
[----:B------:R-:W-:-:S07]  /*1c70*/  LOP3.LUT R0, R5, R0, R6, 0xfe, !PT ;  /* 0x0000000005007212 */ /* 0x000fce00078efe06 */
.L_x_12764:
[----:B------:R-:W-:Y:S05]  /*1c80*/  BSYNC B0 ;  /* 0x0000000000007941 */ /* 0x000fea0003800000 */
.L_x_12763:
[----:B------:R-:W-:-:S04]  /*1c90*/  FMUL.FTZ R0, R0, 1 ;  /* 0x3f80000000007820 */ /* 0x000fc80000410000 */
[----:B------:R1:W2:Y:S01]  /*1ca0*/  F2F.F64.F32 R36, R0 ;  /* 0x0000000000247310 */ /* 0x0002a20000201800 */
[----:B------:R-:W-:Y:S05]  /*1cb0*/  BRA `(.L_x_12744) ;  /* 0x0000000000a47947 */ /* 0x000fea0003800000 */
.L_x_12756:
        /* <DEDUP_REMOVED lines=14> */
.L_x_12770:
[----:B------:R-:W-:Y:S05]  /*1da0*/  BSYNC B0 ;  /* 0x0000000000007941 */ /* 0x000fea0003800000 */
.L_x_12769:
[----:B------:R-:W-:-:S04]  /*1db0*/  FMUL.FTZ R0, R0, 1 ;  /* 0x3f80000000007820 */ /* 0x000fc80000410000 */
[----:B------:R1:W2:Y:S01]  /*1dc0*/  F2F.F64.F32 R36, R0 ;  /* 0x0000000000247310 */ /* 0x0002a20000201800 */
[----:B------:R-:W-:Y:S05]  /*1dd0*/  BRA `(.L_x_12744) ;  /* 0x00000000005c7947 */ /* 0x000fea0003800000 */
.L_x_12743:
        /* <DEDUP_REMOVED lines=15> */
[----:B0-23-5:R-:W-:Y:S05]  /*1ed0*/  CALL.ABS.NOINC R14 ;  /* 0x000000000e007343 */ /* 0x02dfea0003c00000 */
.L_x_12771:
[----:B------:R-:W-:Y:S01]  /*1ee0*/  CS2R R36, SRZ ;  /* 0x0000000000247805 */ /* 0x000fe2000001ff00 */
[----:B------:R-:W-:Y:S06]  /*1ef0*/  BRA `(.L_x_12744) ;  /* 0x0000000000147947 */ /* 0x000fec0003800000 */
.L_x_12768:
[----:B------:R-:W2:Y:S02]  /*1f00*/  LDG.E.64 R36, desc[UR36][R4.64] ;  /* 0x0000002404247981 */ /* 0x000ea4000c1e1b00 */
[----:B--2---:R-:W1:Y:S01]  /*1f10*/  I2F.F64.U64 R36, R36 ;  /* 0x0000002400247312 */ /* 0x004e620000301800 */
[----:B------:R-:W-:Y:S05]  /*1f20*/  BRA `(.L_x_12744) ;  /* 0x0000000000087947 */ /* 0x000fea0003800000 */
.L_x_12767:
[----:B------:R-:W2:Y:S02]  /*1f30*/  LDG.E R4, desc[UR36][R4.64] ;  /* 0x0000002404047981 */ /* 0x000ea4000c1e1900 */
[----:B--2---:R1:W2:Y:S02]  /*1f40*/  I2F.F64.U32 R36, R4 ;  /* 0x0000000400247312 */ /* 0x0042a40000201800 */
.L_x_12744:
[----:B-1--4-:R-:W1:Y:S01]  /*1f50*/  LDC.64 R4, c[0x0][0x230] ;  /* 0x00008c00ff047b82 */ /* 0x012e620000000a00 */
[----:B0-----:R-:W-:Y:S01]  /*1f60*/  PRMT R0, R33, 0x9910, RZ ;  /* 0x0000991021007816 */ /* 0x001fe200000000ff */
        /* <DEDUP_REMOVED lines=15> */
[----:B----4-:R0:W1:Y:S01]  /*2060*/  I2F.F64.S16 R40, R4 ;  /* 0x0000000400287312 */ /* 0x0100620000101c00 */
[----:B------:R-:W-:Y:S05]  /*2070*/  BRA `(.L_x_12777) ;  /* 0x0000000c007c7947 */ /* 0x000fea0003800000 */
.L_x_12775:
[----:B------:R-:W4:Y:S02]  /*2080*/  LDG.E.U8 R4, desc[UR36][R4.64] ;  /* 0x0000002404047981 */ /* 0x000f24000c1e1100 */
[----:B----4-:R0:W1:Y:S01]  /*2090*/  I2F.F64.U16 R40, R4 ;  /* 0x0000000400287312 */ /* 0x0100620000101800 */
[----:B------:R-:W-:Y:S05]  /*20a0*/  BRA `(.L_x_12777) ;  /* 0x0000000c00707947 */ /* 0x000fea0003800000 */
.L_x_12774:
        /* <DEDUP_REMOVED lines=9> */
.L_x_12779:
[----:B------:R-:W4:Y:S02]  /*2140*/  LDG.E R4, desc[UR36][R4.64] ;  /* 0x0000002404047981 */ /* 0x000f24000c1e1900 */
[----:B----4-:R0:W1:Y:S01]  /*2150*/  I2F.F64 R40, R4 ;  /* 0x0000000400287312 */ /* 0x0100620000201c00 */
[----:B------:R-:W-:Y:S05]  /*2160*/  BRA `(.L_x_12777) ;  /* 0x0000000c00407947 */ /* 0x000fea0003800000 */
.L_x_12778:
[----:B------:R-:W4:Y:S02]  /*2170*/  LDG.E.U16 R4, desc[UR36][R4.64] ;  /* 0x0000002404047981 */ /* 0x000f24000c1e1500 */
[----:B----4-:R0:W1:Y:S01]  /*2180*/  I2F.F64.S16 R40, R4 ;  /* 0x0000000400287312 */ /* 0x0100620000101c00 */
[----:B------:R-:W-:Y:S05]  /*2190*/  BRA `(.L_x_12777) ;  /* 0x0000000c00347947 */ /* 0x000fea0003800000 */
.L_x_12773:
        /* <DEDUP_REMOVED lines=8> */
[----:B------:R-:W4:Y:S01]  /*2220*/  F2F.F64.F32 R40, R40 ;  /* 0x0000002800287310 */ /* 0x000f220000201800 */
[----:B------:R-:W-:Y:S05]  /*2230*/  BRA `(.L_x_12777) ;  /* 0x0000000c000c7947 */ /* 0x000fea0003800000 */
.L_x_12781:
[----:B------:R-:W4:Y:S02]  /*2240*/  LDG.E.U16 R0, desc[UR36][R4.64] ;  /* 0x0000002404007981 */ /* 0x000f24000c1e1500 */
[----:B----4-:R-:W-:-:S05]  /*2250*/  HADD2.F32 R0, -RZ, R0.H0_H0 ;  /* 0x20000000ff007230 */ /* 0x010fca0000004100 */
[----:B------:R-:W-:-:S04]  /*2260*/  FMUL.FTZ R0, R0, 1 ;  /* 0x3f80000000007820 */ /* 0x000fc80000410000 */
[----:B------:R0:W1:Y:S01]  /*2270*/  F2F.F64.F32 R40, R0 ;  /* 0x0000000000287310 */ /* 0x0000620000201800 */
[----:B------:R-:W-:Y:S05]  /*2280*/  BRA `(.L_x_12777) ;  /* 0x0000000800f87947 */ /* 0x000fea0003800000 */
.L_x_12780:
        /* <DEDUP_REMOVED lines=10> */
.L_x_12783:
[----:B------:R-:W4:Y:S02]  /*2330*/  LDG.E.U16 R4, desc[UR36][R4.64] ;  /* 0x0000002404047981 */ /* 0x000f24000c1e1500 */
[----:B----4-:R-:W-:-:S05]  /*2340*/  HADD2.F32 R0, -RZ, R4.H0_H0 ;  /* 0x20000004ff007230 */ /* 0x010fca0000004100 */
[----:B------:R-:W-:-:S04]  /*2350*/  FMUL.FTZ R0, R0, 1 ;  /* 0x3f80000000007820 */ /* 0x000fc80000410000 */
[----:B------:R0:W1:Y:S01]  /*2360*/  F2F.F64.F32 R40, R0 ;  /* 0x0000000000287310 */ /* 0x0000620000201800 */
[----:B------:R-:W-:Y:S05]  /*2370*/  BRA `(.L_x_12777) ;  /* 0x0000000800bc7947 */ /* 0x000fea0003800000 */
.L_x_12782:
[----:B------:R0:W5:Y:S01]  /*2380*/  LDG.E.64 R40, desc[UR36][R4.64] ;  /* 0x0000002404287981 */ /* 0x000162000c1e1b00 */
[----:B------:R-:W-:Y:S05]  /*2390*/  BRA `(.L_x_12777) ;  /* 0x0000000800b47947 */ /* 0x000fea0003800000 */
.L_x_12772:
        /* <DEDUP_REMOVED lines=13> */
.L_x_12786:
[----:B------:R0:W5:Y:S01]  /*2470*/  LDG.E.64 R40, desc[UR36][R4.64] ;  /* 0x0000002404287981 */ /* 0x000162000c1e1b00 */
[----:B------:R-:W-:Y:S05]  /*2480*/  BRA `(.L_x_12777) ;  /* 0x0000000800787947 */ /* 0x000fea0003800000 */
.L_x_12785:
        /* <DEDUP_REMOVED lines=28> */
.L_x_12788:
        /* <DEDUP_REMOVED lines=15> */
.L_x_12787:
[----:B------:R-:W4:Y:S02]  /*2740*/  LDG.E.U16 R0, desc[UR36][R4.64] ;  /* 0x0000002404007981 */ /* 0x000f24000c1e1500 */
[----:B----4-:R-:W-:-:S04]  /*2750*/  IMAD.U32 R0, R0, 0x10000, RZ ;  /* 0x0001000000007824 */ /* 0x010fc800078e00ff */
[----:B------:R-:W-:-:S04]  /*2760*/  FMUL.FTZ R0, R0, 1 ;  /* 0x3f80000000007820 */ /* 0x000fc80000410000 */
[----:B------:R0:W1:Y:S01]  /*2770*/  F2F.F64.F32 R40, R0 ;  /* 0x0000000000287310 */ /* 0x0000620000201800 */
[----:B------:R-:W-:Y:S05]  /*2780*/  BRA `(.L_x_12777) ;  /* 0x0000000400b87947 */ /* 0x000fea0003800000 */
.L_x_12784:
        /* <DEDUP_REMOVED lines=9> */
[----:B----4-:R0:W1:Y:S01]  /*2820*/  I2F.F64.U16 R40, R4 ;  /* 0x0000000400287312 */ /* 0x0100620000101800 */
[----:B------:R-:W-:Y:S05]  /*2830*/  BRA `(.L_x_12777) ;  /* 0x00000004008c7947 */ /* 0x000fea0003800000 */
.L_x_12791:
        /* <DEDUP_REMOVED lines=21> */
.L_x_12795:
[----:B------:R-:W-:Y:S05]  /*2990*/  BSYNC B1 ;  /* 0x0000000000017941 */ /* 0x000fea0003800000 */
.L_x_12794:
[----:B------:R-:W-:Y:S01]  /*29a0*/  LEA R5, R0, 0x3b800000, 0x17 ;  /* 0x3b80000000057811 */ /* 0x000fe200078eb8ff */
[----:B------:R-:W-:-:S05]  /*29b0*/  IMAD.SHL.U32 R0, R3, 0x100000, RZ ;  /* 0x0010000003007824 */ /* 0x000fca00078e00ff */
[----:B------:R-:W-:-:S07]  /*29c0*/  LOP3.LUT R0, R5, R0, R6, 0xfe, !PT ;  /* 0x0000000005007212 */ /* 0x000fce00078efe06 */
.L_x_12793:
[----:B------:R-:W-:Y:S05]  /*29d0*/  BSYNC B0 ;  /* 0x0000000000007941 */ /* 0x000fea0003800000 */
.L_x_12792:
[----:B------:R-:W-:-:S04]  /*29e0*/  FMUL.FTZ R0, R0, 1 ;  /* 0x3f80000000007820 */ /* 0x000fc80000410000 */
[----:B------:R0:W1:Y:S01]  /*29f0*/  F2F.F64.F32 R40, R0 ;  /* 0x0000000000287310 */ /* 0x0000620000201800 */
[----:B------:R-:W-:Y:S05]  /*2a00*/  BRA `(.L_x_12777) ;  /* 0x0000000400187947 */ /* 0x000fea0003800000 */
.L_x_12790:
        /* <DEDUP_REMOVED lines=21> */
.L_x_12799:
[----:B------:R-:W-:Y:S05]  /*2b60*/  BSYNC B1 ;  /* 0x0000000000017941 */ /* 0x000fea0003800000 */
.L_x_12798:
[----:B------:R-:W-:Y:S01]  /*2b70*/  LEA R5, R0, 0x37800000, 0x17 ;  /* 0x3780000000057811 */ /* 0x000fe200078eb8ff */
[----:B------:R-:W-:-:S05]  /*2b80*/  IMAD.SHL.U32 R0, R3, 0x200000, RZ ;  /* 0x0020000003007824 */ /* 0x000fca00078e00ff */
[----:B------:R-:W-:-:S07]  /*2b90*/  LOP3.LUT R0, R5, R0, R6, 0xfe, !PT ;  /* 0x0000000005007212 */ /* 0x000fce00078efe06 */
.L_x_12797:
[----:B------:R-:W-:Y:S05]  /*2ba0*/  BSYNC B0 ;  /* 0x0000000000007941 */ /* 0x000fea0003800000 */
.L_x_12796:
[----:B------:R-:W-:-:S04]  /*2bb0*/  FMUL.FTZ R0, R0, 1 ;  /* 0x3f80000000007820 */ /* 0x000fc80000410000 */
[----:B------:R0:W1:Y:S01]  /*2bc0*/  F2F.F64.F32 R40, R0 ;  /* 0x0000000000287310 */ /* 0x0000620000201800 */
[----:B------:R-:W-:Y:S05]  /*2bd0*/  BRA `(.L_x_12777) ;  /* 0x0000000000a47947 */ /* 0x000fea0003800000 */
.L_x_12789:
        /* <DEDUP_REMOVED lines=14> */
.L_x_12803:
[----:B------:R-:W-:Y:S05]  /*2cc0*/  BSYNC B0 ;  /* 0x0000000000007941 */ /* 0x000fea0003800000 */
.L_x_12802:
[----:B------:R-:W-:-:S04]  /*2cd0*/  FMUL.FTZ R0, R0, 1 ;  /* 0x3f80000000007820 */ /* 0x000fc80000410000 */
[----:B------:R0:W1:Y:S01]  /*2ce0*/  F2F.F64.F32 R40, R0 ;  /* 0x0000000000287310 */ /* 0x0000620000201800 */
[----:B------:R-:W-:Y:S05]  /*2cf0*/  BRA `(.L_x_12777) ;  /* 0x00000000005c7947 */ /* 0x000fea0003800000 */
.L_x_12776:
        /* <DEDUP_REMOVED lines=15> */
[----:B-123-5:R-:W-:Y:S05]  /*2df0*/  CALL.ABS.NOINC R14 ;  /* 0x000000000e007343 */ /* 0x02efea0003c00000 */
.L_x_12804:
[----:B------:R-:W-:Y:S01]  /*2e00*/  CS2R R40, SRZ ;  /* 0x0000000000287805 */ /* 0x000fe2000001ff00 */
[----:B------:R-:W-:Y:S06]  /*2e10*/  BRA `(.L_x_12777) ;  /* 0x0000000000147947 */ /* 0x000fec0003800000 */
.L_x_12801:
[----:B------:R-:W4:Y:S02]  /*2e20*/  LDG.E.64 R40, desc[UR36][R4.64] ;  /* 0x0000002404287981 */ /* 0x000f24000c1e1b00 */
[----:B----4-:R-:W0:Y:S01]  /*2e30*/  I2F.F64.U64 R40, R40 ;  /* 0x0000002800287312 */ /* 0x010e220000301800 */
[----:B------:R-:W-:Y:S05]  /*2e40*/  BRA `(.L_x_12777) ;  /* 0x0000000000087947 */ /* 0x000fea0003800000 */
.L_x_12800:
[----:B------:R-:W4:Y:S02]  /*2e50*/  LDG.E R4, desc[UR36][R4.64] ;  /* 0x0000002404047981 */ /* 0x000f24000c1e1900 */
[----:B----4-:R0:W1:Y:S02]  /*2e60*/  I2F.F64.U32 R40, R4 ;  /* 0x0000000400287312 */ /* 0x0100640000201800 */
.L_x_12777:
[----:B------:R-:W-:-:S07]  /*2e70*/  VIADD R35, R35, 0x80 ;  /* 0x0000008023237836 */ /* 0x000fce0000000000 */
.L_x_12705:
[----:B------:R-:W-:Y:S05]  /*2e80*/  BSYNC B6 ;  /* 0x0000000000067941 */ /* 0x000fea0003800000 */
.L_x_12704:
[----:B------:R-:W-:Y:S01]  /*2e90*/  ISETP.GE.AND P0, PT, R35, R2, PT ;  /* 0x000000022300720c */ /* 0x000fe20003f06270 */
[----:B------:R-:W-:Y:S01]  /*2ea0*/  BSSY B6, `(.L_x_12805) ;  /* 0x00002dc000067945 */ /* 0x000fe20003800000 */
[----:B------:R-:W-:Y:S02]  /*2eb0*/  CS2R R28, SRZ ;  /* 0x00000000001c7805 */ /* 0x000fe4000001ff00 */
[----:B------:R-:W-:-:S09]  /*2ec0*/  CS2R R38, SRZ ;  /* 0x0000000000267805 */ /* 0x000fd2000001ff00 */
        /* <DEDUP_REMOVED lines=21> */
.L_x_12810:
[----:B------:R-:W2:Y:S02]  /*3020*/  LDG.E.U8 R4, desc[UR36][R4.64] ;  /* 0x0000002404047981 */ /* 0x000ea4000c1e1100 */
[----:B--2---:R0:W2:Y:S01]  /*3030*/  I2F.F64.U16 R44, R4 ;  /* 0x00000004002c7312 */ /* 0x0040a20000101800 */
[----:B------:R-:W-:Y:S05]  /*3040*/  BRA `(.L_x_12812) ;  /* 0x0000000c00707947 */ /* 0x000fea0003800000 */
.L_x_12809:
        /* <DEDUP_REMOVED lines=9> */
.L_x_12814:
[----:B------:R-:W2:Y:S02]  /*30e0*/  LDG.E R4, desc[UR36][R4.64] ;  /* 0x0000002404047981 */ /* 0x000ea4000c1e1900 */
[----:B--2---:R0:W2:Y:S01]  /*30f0*/  I2F.F64 R44, R4 ;  /* 0x00000004002c7312 */ /* 0x0040a20000201c00 */
[----:B------:R-:W-:Y:S05]  /*3100*/  BRA `(.L_x_12812) ;  /* 0x0000000c00407947 */ /* 0x000fea0003800000 */
.L_x_12813:
[----:B------:R-:W2:Y:S02]  /*3110*/  LDG.E.U16 R4, desc[UR36][R4.64] ;  /* 0x0000002404047981 */ /* 0x000ea4000c1e1500 */
[----:B--2---:R0:W2:Y:S01]  /*3120*/  I2F.F64.S16 R44, R4 ;  /* 0x00000004002c7312 */ /* 0x0040a20000101c00 */
[----:B------:R-:W-:Y:S05]  /*3130*/  BRA `(.L_x_12812) ;  /* 0x0000000c00347947 */ /* 0x000fea0003800000 */
.L_x_12808:
        /* <DEDUP_REMOVED lines=10> */
.L_x_12816:
[----:B------:R-:W2:Y:S02]  /*31e0*/  LDG.E.U16 R0, desc[UR36][R4.64] ;  /* 0x0000002404007981 */ /* 0x000ea4000c1e1500 */
[----:B--2---:R-:W-:-:S05]  /*31f0*/  HADD2.F32 R0, -RZ, R0.H0_H0 ;  /* 0x20000000ff007230 */ /* 0x004fca0000004100 */
[----:B------:R-:W-:-:S04]  /*3200*/  FMUL.FTZ R0, R0, 1 ;  /* 0x3f80000000007820 */ /* 0x000fc80000410000 */
[----:B------:R0:W2:Y:S01]  /*3210*/  F2F.F64.F32 R44, R0 ;  /* 0x00000000002c7310 */ /* 0x0000a20000201800 */
[----:B------:R-:W-:Y:S05]  /*3220*/  BRA `(.L_x_12812) ;  /* 0x0000000800f87947 */ /* 0x000fea0003800000 */
.L_x_12815:
        /* <DEDUP_REMOVED lines=10> */
.L_x_12818:
[----:B------:R-:W2:Y:S02]  /*32d0*/  LDG.E.U16 R4, desc[UR36][R4.64] ;  /* 0x0000002404047981 */ /* 0x000ea4000c1e1500 */
[----:B--2---:R-:W-:-:S05]  /*32e0*/  HADD2.F32 R0, -RZ, R4.H0_H0 ;  /* 0x20000004ff007230 */ /* 0x004fca0000004100 */
[----:B------:R-:W-:-:S04]  /*32f0*/  FMUL.FTZ R0, R0, 1 ;  /* 0x3f80000000007820 */ /* 0x000fc80000410000 */
[----:B------:R0:W2:Y:S01]  /*3300*/  F2F.F64.F32 R44, R0 ;  /* 0x00000000002c7310 */ /* 0x0000a20000201800 */
[----:B------:R-:W-:Y:S05]  /*3310*/  BRA `(.L_x_12812) ;  /* 0x0000000800bc7947 */ /* 0x000fea0003800000 */
.L_x_12817:
[----:B------:R0:W5:Y:S01]  /*3320*/  LDG.E.64 R44, desc[UR36][R4.64] ;  /* 0x00000024042c7981 */ /* 0x000162000c1e1b00 */
[----:B------:R-:W-:Y:S05]  /*3330*/  BRA `(.L_x_12812) ;  /* 0x0000000800b47947 */ /* 0x000fea0003800000 */
.L_x_12807:
        /* <DEDUP_REMOVED lines=13> */
.L_x_12821:
[----:B------:R0:W5:Y:S01]  /*3410*/  LDG.E.64 R44, desc[UR36][R4.64] ;  /* 0x00000024042c7981 */ /* 0x000162000c1e1b00 */
[----:B------:R-:W-:Y:S05]  /*3420*/  BRA `(.L_x_12812) ;  /* 0x0000000800787947 */ /* 0x000fea0003800000 */
.L_x_12820:
        /* <DEDUP_REMOVED lines=28> */
.L_x_12823:
        /* <DEDUP_REMOVED lines=15> */
.L_x_12822:
[----:B------:R-:W2:Y:S02]  /*36e0*/  LDG.E.U16 R0, desc[UR36][R4.64] ;  /* 0x0000002404007981 */ /* 0x000ea4000c1e1500 */
[----:B--2---:R-:W-:-:S04]  /*36f0*/  IMAD.U32 R0, R0, 0x10000, RZ ;  /* 0x0001000000007824 */ /* 0x004fc800078e00ff */
[----:B------:R-:W-:-:S04]  /*3700*/  FMUL.FTZ R0, R0, 1 ;  /* 0x3f80000000007820 */ /* 0x000fc80000410000 */
[----:B------:R0:W2:Y:S01]  /*3710*/  F2F.F64.F32 R44, R0 ;  /* 0x00000000002c7310 */ /* 0x0000a20000201800 */
[----:B------:R-:W-:Y:S05]  /*3720*/  BRA `(.L_x_12812) ;  /* 0x0000000400b87947 */ /* 0x000fea0003800000 */
.L_x_12819:
        /* <DEDUP_REMOVED lines=11> */
.L_x_12826:
        /* <DEDUP_REMOVED lines=21> */
.L_x_12830:
[----:B------:R-:W-:Y:S05]  /*3930*/  BSYNC B1 ;  /* 0x0000000000017941 */ /* 0x000fea0003800000 */
.L_x_12829:
[----:B------:R-:W-:Y:S01]  /*3940*/  LEA R5, R0, 0x3b800000, 0x17 ;  /* 0x3b80000000057811 */ /* 0x000fe200078eb8ff */
[----:B------:R-:W-:-:S05]  /*3950*/  IMAD.SHL.U32 R0, R3, 0x100000, RZ ;  /* 0x0010000003007824 */ /* 0x000fca00078e00ff */
[----:B------:R-:W-:-:S07]  /*3960*/  LOP3.LUT R0, R5, R0, R6, 0xfe, !PT ;  /* 0x0000000005007212 */ /* 0x000fce00078efe06 */
.L_x_12828:
[----:B------:R-:W-:Y:S05]  /*3970*/  BSYNC B0 ;  /* 0x0000000000007941 */ /* 0x000fea0003800000 */
.L_x_12827:
[----:B------:R-:W-:-:S04]  /*3980*/  FMUL.FTZ R0, R0, 1 ;  /* 0x3f80000000007820 */ /* 0x000fc80000410000 */
[----:B------:R0:W2:Y:S01]  /*3990*/  F2F.F64.F32 R44, R0 ;  /* 0x00000000002c7310 */ /* 0x0000a20000201800 */
[----:B------:R-:W-:Y:S05]  /*39a0*/  BRA `(.L_x_12812) ;  /* 0x0000000400187947 */ /* 0x000fea0003800000 */
.L_x_12825:
        /* <DEDUP_REMOVED lines=21> */
.L_x_12834:
[----:B------:R-:W-:Y:S05]  /*3b00*/  BSYNC B1 ;  /* 0x0000000000017941 */ /* 0x000fea0003800000 */
.L_x_12833:
[----:B------:R-:W-:Y:S01]  /*3b10*/  LEA R5, R0, 0x37800000, 0x17 ;  /* 0x3780000000057811 */ /* 0x000fe200078eb8ff */
[----:B------:R-:W-:-:S05]  /*3b20*/  IMAD.SHL.U32 R0, R3, 0x200000, RZ ;  /* 0x0020000003007824 */ /* 0x000fca00078e00ff */
[----:B------:R-:W-:-:S07]  /*3b30*/  LOP3.LUT R0, R5, R0, R6, 0xfe, !PT ;  /* 0x0000000005007212 */ /* 0x000fce00078efe06 */
.L_x_12832:
[----:B------:R-:W-:Y:S05]  /*3b40*/  BSYNC B0 ;  /* 0x0000000000007941 */ /* 0x000fea0003800000 */
.L_x_12831:
[----:B------:R-:W-:-:S04]  /*3b50*/  FMUL.FTZ R0, R0, 1 ;  /* 0x3f80000000007820 */ /* 0x000fc80000410000 */
[----:B------:R0:W2:Y:S01]  /*3b60*/  F2F.F64.F32 R44, R0 ;  /* 0x00000000002c7310 */ /* 0x0000a20000201800 */
[----:B------:R-:W-:Y:S05]  /*3b70*/  BRA `(.L_x_12812) ;  /* 0x0000000000a47947 */ /* 0x000fea0003800000 */
.L_x_12824:
        /* <DEDUP_REMOVED lines=14> */
.L_x_12838:
[----:B------:R-:W-:Y:S05]  /*3c60*/  BSYNC B0 ;  /* 0x0000000000007941 */ /* 0x000fea0003800000 */
.L_x_12837:
[----:B------:R-:W-:-:S04]  /*3c70*/  FMUL.FTZ R0, R0, 1 ;  /* 0x3f80000000007820 */ /* 0x000fc80000410000 */
[----:B------:R0:W2:Y:S01]  /*3c80*/  F2F.F64.F32 R44, R0 ;  /* 0x00000000002c7310 */ /* 0x0000a20000201800 */
[----:B------:R-:W-:Y:S05]  /*3c90*/  BRA `(.L_x_12812) ;  /* 0x00000000005c7947 */ /* 0x000fea0003800000 */
.L_x_12811:
        /* <DEDUP_REMOVED lines=16> */
.L_x_12839:
[----:B------:R-:W-:Y:S01]  /*3da0*/  CS2R R44, SRZ ;  /* 0x00000000002c7805 */ /* 0x000fe2000001ff00 */
[----:B------:R-:W-:Y:S06]  /*3db0*/  BRA `(.L_x_12812) ;  /* 0x0000000000147947 */ /* 0x000fec0003800000 */
.L_x_12836:
[----:B------:R-:W2:Y:S02]  /*3dc0*/  LDG.E.64 R44, desc[UR36][R4.64] ;  /* 0x00000024042c7981 */ /* 0x000ea4000c1e1b00 */
[----:B--2---:R-:W0:Y:S01]  /*3dd0*/  I2F.F64.U64 R44, R44 ;  /* 0x0000002c002c7312 */ /* 0x004e220000301800 */
[----:B------:R-:W-:Y:S05]  /*3de0*/  BRA `(.L_x_12812) ;  /* 0x0000000000087947 */ /* 0x000fea0003800000 */
.L_x_12835:
[----:B------:R-:W2:Y:S02]  /*3df0*/  LDG.E R4, desc[UR36][R4.64] ;  /* 0x0000002404047981 */ /* 0x000ea4000c1e1900 */
[----:B--2---:R0:W2:Y:S02]  /*3e00*/  I2F.F64.U32 R44, R4 ;  /* 0x00000004002c7312 */ /* 0x0040a40000201800 */
.L_x_12812:
[----:B0-----:R-:W0:Y:S01]  /*3e10*/  LDC.64 R4, c[0x0][0x228] ;  /* 0x00008a00ff047b82 */ /* 0x001e220000000a00 */
[----:B----4-:R-:W-:Y:S01]  /*3e20*/  PRMT R0, R17, 0x9910, RZ ;  /* 0x0000991011007816 */ /* 0x010fe200000000ff */
        /* <DEDUP_REMOVED lines=15> */
[----:B----4-:R0:W4:Y:S01]  /*3f20*/  I2F.F64.S16 R28, R4 ;  /* 0x00000004001c7312 */ /* 0x0101220000101c00 */
[----:B------:R-:W-:Y:S05]  /*3f30*/  BRA `(.L_x_12845) ;  /* 0x0000000c007c7947 */ /* 0x000fea0003800000 */
.L_x_12843:
[----:B------:R-:W4:Y:S02]  /*3f40*/  LDG.E.U8 R4, desc[UR36][R4.64] ;  /* 0x0000002404047981 */ /* 0x000f24000c1e1100 */
[----:B----4-:R0:W4:Y:S01]  /*3f50*/  I2F.F64.U16 R28, R4 ;  /* 0x00000004001c7312 */ /* 0x0101220000101800 */
[----:B------:R-:W-:Y:S05]  /*3f60*/  BRA `(.L_x_12845) ;  /* 0x0000000c00707947 */ /* 0x000fea0003800000 */
.L_x_12842:
        /* <DEDUP_REMOVED lines=9> */
.L_x_12847:
[----:B------:R-:W4:Y:S02]  /*4000*/  LDG.E R4, desc[UR36][R4.64] ;  /* 0x0000002404047981 */ /* 0x000f24000c1e1900 */
[----:B----4-:R0:W4:Y:S01]  /*4010*/  I2F.F64 R28, R4 ;  /* 0x00000004001c7312 */ /* 0x0101220000201c00 */
[----:B------:R-:W-:Y:S05]  /*4020*/  BRA `(.L_x_12845) ;  /* 0x0000000c00407947 */ /* 0x000fea0003800000 */
.L_x_12846:
[----:B------:R-:W4:Y:S02]  /*4030*/  LDG.E.U16 R4, desc[UR36][R4.64] ;  /* 0x0000002404047981 */ /* 0x000f24000c1e1500 */
[----:B----4-:R0:W4:Y:S01]  /*4040*/  I2F.F64.S16 R28, R4 ;  /* 0x00000004001c7312 */ /* 0x0101220000101c00 */
[----:B------:R-:W-:Y:S05]  /*4050*/  BRA `(.L_x_12845) ;  /* 0x0000000c00347947 */ /* 0x000fea0003800000 */
.L_x_12841:
        /* <DEDUP_REMOVED lines=10> */
.L_x_12849:
[----:B------:R-:W4:Y:S02]  /*4100*/  LDG.E.U16 R0, desc[UR36][R4.64] ;  /* 0x0000002404007981 */ /* 0x000f24000c1e1500 */
[----:B----4-:R-:W-:-:S05]  /*4110*/  HADD2.F32 R0, -RZ, R0.H0_H0 ;  /* 0x20000000ff007230 */ /* 0x010fca0000004100 */
[----:B------:R-:W-:-:S04]  /*4120*/  FMUL.FTZ R0, R0, 1 ;  /* 0x3f80000000007820 */ /* 0x000fc80000410000 */
[----:B------:R0:W4:Y:S01]  /*4130*/  F2F.F64.F32 R28, R0 ;  /* 0x00000000001c7310 */ /* 0x0001220000201800 */
[----:B------:R-:W-:Y:S05]  /*4140*/  BRA `(.L_x_12845) ;  /* 0x0000000800f87947 */ /* 0x000fea0003800000 */
.L_x_12848:
        /* <DEDUP_REMOVED lines=10> */
.L_x_12851:
[----:B------:R-:W4:Y:S02]  /*41f0*/  LDG.E.U16 R4, desc[UR36][R4.64] ;  /* 0x0000002404047981 */ /* 0x000f24000c1e1500 */
[----:B----4-:R-:W-:-:S05]  /*4200*/  HADD2.F32 R0, -RZ, R4.H0_H0 ;  /* 0x20000004ff007230 */ /* 0x010fca0000004100 */
[----:B------:R-:W-:-:S04]  /*4210*/  FMUL.FTZ R0, R0, 1 ;  /* 0x3f80000000007820 */ /* 0x000fc80000410000 */
[----:B------:R0:W4:Y:S01]  /*4220*/  F2F.F64.F32 R28, R0 ;  /* 0x00000000001c7310 */ /* 0x0001220000201800 */
[----:B------:R-:W-:Y:S05]  /*4230*/  BRA `(.L_x_12845) ;  /* 0x0000000800bc7947 */ /* 0x000fea0003800000 */
.L_x_12850:
[----:B------:R0:W5:Y:S01]  /*4240*/  LDG.E.64 R28, desc[UR36][R4.64] ;  /* 0x00000024041c7981 */ /* 0x000162000c1e1b00 */
[----:B------:R-:W-:Y:S05]  /*4250*/  BRA `(.L_x_12845) ;  /* 0x0000000800b47947 */ /* 0x000fea0003800000 */
.L_x_12840:
        /* <DEDUP_REMOVED lines=13> */
.L_x_12854:
[----:B------:R0:W5:Y:S01]  /*4330*/  LDG.E.64 R28, desc[UR36][R4.64] ;  /* 0x00000024041c7981 */ /* 0x000162000c1e1b00 */
[----:B------:R-:W-:Y:S05]  /*4340*/  BRA `(.L_x_12845) ;  /* 0x0000000800787947 */ /* 0x000fea0003800000 */
.L_x_12853:
        /* <DEDUP_REMOVED lines=28> */
.L_x_12856:
        /* <DEDUP_REMOVED lines=13> */
[----:B------:R0:W4:Y:S01]  /*45e0*/  F2F.F64.F32 R28, R0 ;  /* 0x00000000001c7310 */ /* 0x0001220000201800 */
[----:B------:R-:W-:Y:S05]  /*45f0*/  BRA `(.L_x_12845) ;  /* 0x0000000400cc7947 */ /* 0x000fea0003800000 */
.L_x_12855:
[----:B------:R-:W4:Y:S02]  /*4600*/  LDG.E.U16 R0, desc[UR36][R4.64] ;  /* 0x0000002404007981 */ /* 0x000f24000c1e1500 */
[----:B----4-:R-:W-:-:S04]  /*4610*/  IMAD.U32 R0, R0, 0x10000, RZ ;  /* 0x0001000000007824 */ /* 0x010fc800078e00ff */
[----:B------:R-:W-:-:S04]  /*4620*/  FMUL.FTZ R0, R0, 1 ;  /* 0x3f80000000007820 */ /* 0x000fc80000410000 */
[----:B------:R0:W4:Y:S01]  /*4630*/  F2F.F64.F32 R28, R0 ;  /* 0x00000000001c7310 */ /* 0x0001220000201800 */
[----:B------:R-:W-:Y:S05]  /*4640*/  BRA `(.L_x_12845) ;  /* 0x0000000400b87947 */ /* 0x000fea0003800000 */
.L_x_12852:
        /* <DEDUP_REMOVED lines=9> */
[----:B----4-:R0:W4:Y:S01]  /*46e0*/  I2F.F64.U16 R28, R4 ;  /* 0x00000004001c7312 */ /* 0x0101220000101800 */
[----:B------:R-:W-:Y:S05]  /*46f0*/  BRA `(.L_x_12845) ;  /* 0x00000004008c7947 */ /* 0x000fea0003800000 */
.L_x_12859:
        /* <DEDUP_REMOVED lines=21> */
.L_x_12863:
[----:B------:R-:W-:Y:S05]  /*4850*/  BSYNC B1 ;  /* 0x0000000000017941 */ /* 0x000fea0003800000 */
.L_x_12862:
[----:B------:R-:W-:Y:S01]  /*4860*/  LEA R5, R0, 0x3b800000, 0x17 ;  /* 0x3b80000000057811 */ /* 0x000fe200078eb8ff */
[----:B------:R-:W-:-:S05]  /*4870*/  IMAD.SHL.U32 R0, R3, 0x100000, RZ ;  /* 0x0010000003007824 */ /* 0x000fca00078e00ff */
[----:B------:R-:W-:-:S07]  /*4880*/  LOP3.LUT R0, R5, R0, R6, 0xfe, !PT ;  /* 0x0000000005007212 */ /* 0x000fce00078efe06 */
.L_x_12861:
[----:B------:R-:W-:Y:S05]  /*4890*/  BSYNC B0 ;  /* 0x0000000000007941 */ /* 0x000fea0003800000 */
.L_x_12860:
[----:B------:R-:W-:-:S04]  /*48a0*/  FMUL.FTZ R0, R0, 1 ;  /* 0x3f80000000007820 */ /* 0x000fc80000410000 */
[----:B------:R0:W4:Y:S01]  /*48b0*/  F2F.F64.F32 R28, R0 ;  /* 0x00000000001c7310 */ /* 0x0001220000201800 */
[----:B------:R-:W-:Y:S05]  /*48c0*/  BRA `(.L_x_12845) ;  /* 0x0000000400187947 */ /* 0x000fea0003800000 */
.L_x_12858:
        /* <DEDUP_REMOVED lines=21> */
.L_x_12867:
[----:B------:R-:W-:Y:S05]  /*4a20*/  BSYNC B1 ;  /* 0x0000000000017941 */ /* 0x000fea0003800000 */
.L_x_12866:
[----:B------:R-:W-:Y:S01]  /*4a30*/  LEA R5, R0, 0x37800000, 0x17 ;  /* 0x3780000000057811 */ /* 0x000fe200078eb8ff */
[----:B------:R-:W-:-:S05]  /*4a40*/  IMAD.SHL.U32 R0, R3, 0x200000, RZ ;  /* 0x0020000003007824 */ /* 0x000fca00078e00ff */
[----:B------:R-:W-:-:S07]  /*4a50*/  LOP3.LUT R0, R5, R0, R6, 0xfe, !PT ;  /* 0x0000000005007212 */ /* 0x000fce00078efe06 */
.L_x_12865:
[----:B------:R-:W-:Y:S05]  /*4a60*/  BSYNC B0 ;  /* 0x0000000000007941 */ /* 0x000fea0003800000 */
.L_x_12864:
[----:B------:R-:W-:-:S04]  /*4a70*/  FMUL.FTZ R0, R0, 1 ;  /* 0x3f80000000007820 */ /* 0x000fc80000410000 */
[----:B------:R0:W4:Y:S01]  /*4a80*/  F2F.F64.F32 R28, R0 ;  /* 0x00000000001c7310 */ /* 0x0001220000201800 */
[----:B------:R-:W-:Y:S05]  /*4a90*/  BRA `(.L_x_12845) ;  /* 0x0000000000a47947 */ /* 0x000fea0003800000 */
.L_x_12857:
        /* <DEDUP_REMOVED lines=14> */
.L_x_12871:
[----:B------:R-:W-:Y:S05]  /*4b80*/  BSYNC B0 ;  /* 0x0000000000007941 */ /* 0x000fea0003800000 */
.L_x_12870:
[----:B------:R-:W-:-:S04]  /*4b90*/  FMUL.FTZ R0, R0, 1 ;  /* 0x3f80000000007820 */ /* 0x000fc80000410000 */
[----:B------:R0:W4:Y:S01]  /*4ba0*/  F2F.F64.F32 R28, R0 ;  /* 0x00000000001c7310 */ /* 0x0001220000201800 */
[----:B------:R-:W-:Y:S05]  /*4bb0*/  BRA `(.L_x_12845) ;  /* 0x00000000005c7947 */ /* 0x000fea0003800000 */
.L_x_12844:
        /* <DEDUP_REMOVED lines=16> */
.L_x_12872:
[----:B------:R-:W-:Y:S01]  /*4cc0*/  CS2R R28, SRZ ;  /* 0x00000000001c7805 */ /* 0x000fe2000001ff00 */
[----:B------:R-:W-:Y:S06]  /*4cd0*/  BRA `(.L_x_12845) ;  /* 0x0000000000147947 */ /* 0x000fec0003800000 */
.L_x_12869:
[----:B------:R-:W4:Y:S02]  /*4ce0*/  LDG.E.64 R28, desc[UR36][R4.64] ;  /* 0x00000024041c7981 */ /* 0x000f24000c1e1b00 */
[----:B----4-:R-:W0:Y:S01]  /*4cf0*/  I2F.F64.U64 R28, R28 ;  /* 0x0000001c001c7312 */ /* 0x010e220000301800 */
[----:B------:R-:W-:Y:S05]  /*4d00*/  BRA `(.L_x_12845) ;  /* 0x0000000000087947 */ /* 0x000fea0003800000 */
.L_x_12868:
[----:B------:R-:W4:Y:S02]  /*4d10*/  LDG.E R4, desc[UR36][R4.64] ;  /* 0x0000002404047981 */ /* 0x000f24000c1e1900 */
[----:B----4-:R0:W4:Y:S02]  /*4d20*/  I2F.F64.U32 R28, R4 ;  /* 0x00000004001c7312 */ /* 0x0101240000201800 */
.L_x_12845:
[----:B0-----:R-:W0:Y:S01]  /*4d30*/  LDC.64 R4, c[0x0][0x230] ;  /* 0x00008c00ff047b82 */ /* 0x001e220000000a00 */
        /* <DEDUP_REMOVED lines=18> */
.L_x_12876:
[----:B------:R-:W2:Y:S02]  /*4e60*/  LDG.E.U8 R4, desc[UR36][R4.64] ;  /* 0x0000002404047981 */ /* 0x000ea4000c1e1100 */
[----:B--2---:R0:W2:Y:S01]  /*4e70*/  I2F.F64.U16 R38, R4 ;  /* 0x0000000400267312 */ /* 0x0040a20000101800 */
[----:B------:R-:W-:Y:S05]  /*4e80*/  BRA `(.L_x_12878) ;  /* 0x0000000c00707947 */ /* 0x000fea0003800000 */
.L_x_12875:
        /* <DEDUP_REMOVED lines=9> */
.L_x_12880:
[----:B------:R-:W2:Y:S02]  /*4f20*/  LDG.E R4, desc[UR36][R4.64] ;  /* 0x0000002404047981 */ /* 0x000ea4000c1e1900 */
[----:B--2---:R0:W2:Y:S01]  /*4f30*/  I2F.F64 R38, R4 ;  /* 0x0000000400267312 */ /* 0x0040a20000201c00 */
[----:B------:R-:W-:Y:S05]  /*4f40*/  BRA `(.L_x_12878) ;  /* 0x0000000c00407947 */ /* 0x000fea0003800000 */
.L_x_12879:
[----:B------:R-:W2:Y:S02]  /*4f50*/  LDG.E.U16 R4, desc[UR36][R4.64] ;  /* 0x0000002404047981 */ /* 0x000ea4000c1e1500 */
[----:B--2---:R0:W2:Y:S01]  /*4f60*/  I2F.F64.S16 R38, R4 ;  /* 0x0000000400267312 */ /* 0x0040a20000101c00 */
[----:B------:R-:W-:Y:S05]  /*4f70*/  BRA `(.L_x_12878) ;  /* 0x0000000c00347947 */ /* 0x000fea0003800000 */
.L_x_12874:
        /* <DEDUP_REMOVED lines=10> */
.L_x_12882:
[----:B------:R-:W2:Y:S02]  /*5020*/  LDG.E.U16 R0, desc[UR36][R4.64] ;  /* 0x0000002404007981 */ /* 0x000ea4000c1e1500 */
[----:B--2---:R-:W-:-:S05]  /*5030*/  HADD2.F32 R0, -RZ, R0.H0_H0 ;  /* 0x20000000ff007230 */ /* 0x004fca0000004100 */
[----:B------:R-:W-:-:S04]  /*5040*/  FMUL.FTZ R0, R0, 1 ;  /* 0x3f80000000007820 */ /* 0x000fc80000410000 */
[----:B------:R0:W2:Y:S01]  /*5050*/  F2F.F64.F32 R38, R0 ;  /* 0x0000000000267310 */ /* 0x0000a20000201800 */
[----:B------:R-:W-:Y:S05]  /*5060*/  BRA `(.L_x_12878) ;  /* 0x0000000800f87947 */ /* 0x000fea0003800000 */
.L_x_12881:
        /* <DEDUP_REMOVED lines=10> */
.L_x_12884:
[----:B------:R-:W2:Y:S02]  /*5110*/  LDG.E.U16 R4, desc[UR36][R4.64] ;  /* 0x0000002404047981 */ /* 0x000ea4000c1e1500 */
[----:B--2---:R-:W-:-:S05]  /*5120*/  HADD2.F32 R0, -RZ, R4.H0_H0 ;  /* 0x20000004ff007230 */ /* 0x004fca0000004100 */
[----:B------:R-:W-:-:S04]  /*5130*/  FMUL.FTZ R0, R0, 1 ;  /* 0x3f80000000007820 */ /* 0x000fc80000410000 */
[----:B------:R0:W2:Y:S01]  /*5140*/  F2F.F64.F32 R38, R0 ;  /* 0x0000000000267310 */ /* 0x0000a20000201800 */
[----:B------:R-:W-:Y:S05]  /*5150*/  BRA `(.L_x_12878) ;  /* 0x0000000800bc7947 */ /* 0x000fea0003800000 */
.L_x_12883:
[----:B------:R0:W5:Y:S01]  /*5160*/  LDG.E.64 R38, desc[UR36][R4.64] ;  /* 0x0000002404267981 */ /* 0x000162000c1e1b00 */
[----:B------:R-:W-:Y:S05]  /*5170*/  BRA `(.L_x_12878) ;  /* 0x0000000800b47947 */ /* 0x000fea0003800000 */
.L_x_12873:
        /* <DEDUP_REMOVED lines=13> */
.L_x_12887:
[----:B------:R0:W5:Y:S01]  /*5250*/  LDG.E.64 R38, desc[UR36][R4.64] ;  /* 0x0000002404267981 */ /* 0x000162000c1e1b00 */
[----:B------:R-:W-:Y:S05]  /*5260*/  BRA `(.L_x_12878) ;  /* 0x0000000800787947 */ /* 0x000fea0003800000 */
.L_x_12886:
        /* <DEDUP_REMOVED lines=28> */
.L_x_12889:
        /* <DEDUP_REMOVED lines=15> */
.L_x_12888:
[----:B------:R-:W2:Y:S02]  /*5520*/  LDG.E.U16 R0, desc[UR36][R4.64] ;  /* 0x0000002404007981 */ /* 0x000ea4000c1e1500 */
[----:B--2---:R-:W-:-:S04]  /*5530*/  IMAD.U32 R0, R0, 0x10000, RZ ;  /* 0x0001000000007824 */ /* 0x004fc800078e00ff */
[----:B------:R-:W-:-:S04]  /*5540*/  FMUL.FTZ R0, R0, 1 ;  /* 0x3f80000000007820 */ /* 0x000fc80000410000 */
[----:B------:R0:W2:Y:S01]  /*5550*/  F2F.F64.F32 R38, R0 ;  /* 0x0000000000267310 */ /* 0x0000a20000201800 */
[----:B------:R-:W-:Y:S05]  /*5560*/  BRA `(.L_x_12878) ;  /* 0x0000000400b87947 */ /* 0x000fea0003800000 */
.L_x_12885:
        /* <DEDUP_REMOVED lines=11> */
.L_x_12892:
        /* <DEDUP_REMOVED lines=21> */
.L_x_12896:
[----:B------:R-:W-:Y:S05]  /*5770*/  BSYNC B1 ;  /* 0x0000000000017941 */ /* 0x000fea0003800000 */
.L_x_12895:
[----:B------:R-:W-:Y:S01]  /*5780*/  LEA R5, R0, 0x3b800000, 0x17 ;  /* 0x3b80000000057811 */ /* 0x000fe200078eb8ff */
[----:B------:R-:W-:-:S05]  /*5790*/  IMAD.SHL.U32 R0, R3, 0x100000, RZ ;  /* 0x0010000003007824 */ /* 0x000fca00078e00ff */
[----:B------:R-:W-:-:S07]  /*57a0*/  LOP3.LUT R0, R5, R0, R6, 0xfe, !PT ;  /* 0x0000000005007212 */ /* 0x000fce00078efe06 */
.L_x_12894:
[----:B------:R-:W-:Y:S05]  /*57b0*/  BSYNC B0 ;  /* 0x0000000000007941 */ /* 0x000fea0003800000 */
.L_x_12893:
[----:B------:R-:W-:-:S04]  /*57c0*/  FMUL.FTZ R0, R0, 1 ;  /* 0x3f80000000007820 */ /* 0x000fc80000410000 */
[----:B------:R0:W2:Y:S01]  /*57d0*/  F2F.F64.F32 R38, R0 ;  /* 0x0000000000267310 */ /* 0x0000a20000201800 */
[----:B------:R-:W-:Y:S05]  /*57e0*/  BRA `(.L_x_12878) ;  /* 0x0000000400187947 */ /* 0x000fea0003800000 */
.L_x_12891:
        /* <DEDUP_REMOVED lines=21> */
.L_x_12900:
[----:B------:R-:W-:Y:S05]  /*5940*/  BSYNC B1 ;  /* 0x0000000000017941 */ /* 0x000fea0003800000 */
.L_x_12899:
[----:B------:R-:W-:Y:S01]  /*5950*/  LEA R5, R0, 0x37800000, 0x17 ;  /* 0x3780000000057811 */ /* 0x000fe200078eb8ff */
[----:B------:R-:W-:-:S05]  /*5960*/  IMAD.SHL.U32 R0, R3, 0x200000, RZ ;  /* 0x0020000003007824 */ /* 0x000fca00078e00ff */
[----:B------:R-:W-:-:S07]  /*5970*/  LOP3.LUT R0, R5, R0, R6, 0xfe, !PT ;  /* 0x0000000005007212 */ /* 0x000fce00078efe06 */
.L_x_12898:
[----:B------:R-:W-:Y:S05]  /*5980*/  BSYNC B0 ;  /* 0x0000000000007941 */ /* 0x000fea0003800000 */
.L_x_12897:
[----:B------:R-:W-:-:S04]  /*5990*/  FMUL.FTZ R0, R0, 1 ;  /* 0x3f80000000007820 */ /* 0x000fc80000410000 */
[----:B------:R0:W2:Y:S01]  /*59a0*/  F2F.F64.F32 R38, R0 ;  /* 0x0000000000267310 */ /* 0x0000a20000201800 */
[----:B------:R-:W-:Y:S05]  /*59b0*/  BRA `(.L_x_12878) ;  /* 0x0000000000a47947 */ /* 0x000fea0003800000 */
.L_x_12890:
        /* <DEDUP_REMOVED lines=14> */
.L_x_12904:
[----:B------:R-:W-:Y:S05]  /*5aa0*/  BSYNC B0 ;  /* 0x0000000000007941 */ /* 0x000fea0003800000 */
.L_x_12903:
[----:B------:R-:W-:-:S04]  /*5ab0*/  FMUL.FTZ R0, R0, 1 ;  /* 0x3f80000000007820 */ /* 0x000fc80000410000 */
[----:B------:R0:W2:Y:S01]  /*5ac0*/  F2F.F64.F32 R38, R0 ;  /* 0x0000000000267310 */ /* 0x0000a20000201800 */
[----:B------:R-:W-:Y:S05]  /*5ad0*/  BRA `(.L_x_12878) ;  /* 0x00000000005c7947 */ /* 0x000fea0003800000 */
.L_x_12877:
        /* <DEDUP_REMOVED lines=16> */
.L_x_12905:
[----:B------:R-:W-:Y:S01]  /*5be0*/  CS2R R38, SRZ ;  /* 0x0000000000267805 */ /* 0x000fe2000001ff00 */
[----:B------:R-:W-:Y:S06]  /*5bf0*/  BRA `(.L_x_12878) ;  /* 0x0000000000147947 */ /* 0x000fec0003800000 */
.L_x_12902:
[----:B------:R-:W2:Y:S02]  /*5c00*/  LDG.E.64 R38, desc[UR36][R4.64] ;  /* 0x0000002404267981 */ /* 0x000ea4000c1e1b00 */
[----:B--2---:R-:W0:Y:S01]  /*5c10*/  I2F.F64.U64 R38, R38 ;  /* 0x0000002600267312 */ /* 0x004e220000301800 */
[----:B------:R-:W-:Y:S05]  /*5c20*/  BRA `(.L_x_12878) ;  /* 0x0000000000087947 */ /* 0x000fea0003800000 */
.L_x_12901:
[----:B------:R-:W2:Y:S02]  /*5c30*/  LDG.E R4, desc[UR36][R4.64] ;  /* 0x0000002404047981 */ /* 0x000ea4000c1e1900 */
[----:B--2---:R0:W2:Y:S02]  /*5c40*/  I2F.F64.U32 R38, R4 ;  /* 0x0000000400267312 */ /* 0x0040a40000201800 */
.L_x_12878:
[----:B------:R-:W-:-:S07]  /*5c50*/  VIADD R35, R35, 0x80 ;  /* 0x0000008023237836 */ /* 0x000fce0000000000 */
.L_x_12806:
[----:B------:R-:W-:Y:S05]  /*5c60*/  BSYNC B6 ;  /* 0x0000000000067941 */ /* 0x000fea0003800000 */
.L_x_12805:
[----:B------:R-:W-:Y:S01]  /*5c70*/  ISETP.GE.AND P0, PT, R35, R2, PT ;  /* 0x000000022300720c */ /* 0x000fe20003f06270 */
[----:B------:R-:W-:Y:S01]  /*5c80*/  BSSY B6, `(.L_x_12906) ;  /* 0x00002de000067945 */ /* 0x000fe20003800000 */
[----:B------:R-:W-:Y:S02]  /*5c90*/  CS2R R30, SRZ ;  /* 0x00000000001e7805 */ /* 0x000fe4000001ff00 */
[----:B------:R-:W-:Y:S02]  /*5ca0*/  CS2R R26, SRZ ;  /* 0x00000000001a7805 */ /* 0x000fe4000001ff00 */
[----:B------:R-:W-:Y:S02]  /*5cb0*/  CS2R R24, SRZ ;  /* 0x0000000000187805 */ /* 0x000fe4000001ff00 */
[----:B------:R-:W-:-:S05]  /*5cc0*/  CS2R R18, SRZ ;  /* 0x0000000000127805 */ /* 0x000fca000001ff00 */
        /* <DEDUP_REMOVED lines=21> */
.L_x_12911:
[----:B------:R-:W2:Y:S02]  /*5e20*/  LDG.E.U8 R4, desc[UR36][R4.64] ;  /* 0x0000002404047981 */ /* 0x000ea4000c1e1100 */
[----:B--2---:R0:W2:Y:S01]  /*5e30*/  I2F.F64.U16 R26, R4 ;  /* 0x00000004001a7312 */ /* 0x0040a20000101800 */
[----:B------:R-:W-:Y:S05]  /*5e40*/  BRA `(.L_x_12913) ;  /* 0x0000000c00707947 */ /* 0x000fea0003800000 */
.L_x_12910:
        /* <DEDUP_REMOVED lines=9> */
.L_x_12915:
[----:B------:R-:W2:Y:S02]  /*5ee0*/  LDG.E R4, desc[UR36][R4.64] ;  /* 0x0000002404047981 */ /* 0x000ea4000c1e1900 */
[----:B--2---:R0:W2:Y:S01]  /*5ef0*/  I2F.F64 R26, R4 ;  /* 0x00000004001a7312 */ /* 0x0040a20000201c00 */
[----:B------:R-:W-:Y:S05]  /*5f00*/  BRA `(.L_x_12913) ;  /* 0x0000000c00407947 */ /* 0x000fea0003800000 */
.L_x_12914:
[----:B------:R-:W2:Y:S02]  /*5f10*/  LDG.E.U16 R4, desc[UR36][R4.64] ;  /* 0x0000002404047981 */ /* 0x000ea4000c1e1500 */
[----:B--2---:R0:W2:Y:S01]  /*5f20*/  I2F.F64.S16 R26, R4 ;  /* 0x00000004001a7312 */ /* 0x0040a20000101c00 */
[----:B------:R-:W-:Y:S05]  /*5f30*/  BRA `(.L_x_12913) ;  /* 0x0000000c00347947 */ /* 0x000fea0003800000 */
.L_x_12909:
        /* <DEDUP_REMOVED lines=10> */
.L_x_12917:
[----:B------:R-:W2:Y:S02]  /*5fe0*/  LDG.E.U16 R0, desc[UR36][R4.64] ;  /* 0x0000002404007981 */ /* 0x000ea4000c1e1500 */
[----:B--2---:R-:W-:-:S05]  /*5ff0*/  HADD2.F32 R0, -RZ, R0.H0_H0 ;  /* 0x20000000ff007230 */ /* 0x004fca0000004100 */
[----:B------:R-:W-:-:S04]  /*6000*/  FMUL.FTZ R0, R0, 1 ;  /* 0x3f80000000007820 */ /* 0x000fc80000410000 */
[----:B------:R0:W2:Y:S01]  /*6010*/  F2F.F64.F32 R26, R0 ;  /* 0x00000000001a7310 */ /* 0x0000a20000201800 */
[----:B------:R-:W-:Y:S05]  /*6020*/  BRA `(.L_x_12913) ;  /* 0x0000000800f87947 */ /* 0x000fea0003800000 */
.L_x_12916:
        /* <DEDUP_REMOVED lines=10> */
.L_x_12919:
[----:B------:R-:W2:Y:S02]  /*60d0*/  LDG.E.U16 R4, desc[UR36][R4.64] ;  /* 0x0000002404047981 */ /* 0x000ea4000c1e1500 */
[----:B--2---:R-:W-:-:S05]  /*60e0*/  HADD2.F32 R0, -RZ, R4.H0_H0 ;  /* 0x20000004ff007230 */ /* 0x004fca0000004100 */
[----:B------:R-:W-:-:S04]  /*60f0*/  FMUL.FTZ R0, R0, 1 ;  /* 0x3f80000000007820 */ /* 0x000fc80000410000 */
[----:B------:R0:W2:Y:S01]  /*6100*/  F2F.F64.F32 R26, R0 ;  /* 0x00000000001a7310 */ /* 0x0000a20000201800 */
[----:B------:R-:W-:Y:S05]  /*6110*/  BRA `(.L_x_12913) ;  /* 0x0000000800bc7947 */ /* 0x000fea0003800000 */
.L_x_12918:
[----:B------:R0:W5:Y:S01]  /*6120*/  LDG.E.64 R26, desc[UR36][R4.64] ;  /* 0x00000024041a7981 */ /* 0x000162000c1e1b00 */
[----:B------:R-:W-:Y:S05]  /*6130*/  BRA `(.L_x_12913) ;  /* 0x0000000800b47947 */ /* 0x000fea0003800000 */
.L_x_12908:
        /* <DEDUP_REMOVED lines=13> */
.L_x_12922:
[----:B------:R0:W5:Y:S01]  /*6210*/  LDG.E.64 R26, desc[UR36][R4.64] ;  /* 0x00000024041a7981 */ /* 0x000162000c1e1b00 */
[----:B------:R-:W-:Y:S05]  /*6220*/  BRA `(.L_x_12913) ;  /* 0x0000000800787947 */ /* 0x000fea0003800000 */
.L_x_12921:
        /* <DEDUP_REMOVED lines=28> */
.L_x_12924:
        /* <DEDUP_REMOVED lines=15> */
.L_x_12923:
[----:B------:R-:W2:Y:S02]  /*64e0*/  LDG.E.U16 R0, desc[UR36][R4.64] ;  /* 0x0000002404007981 */ /* 0x000ea4000c1e1500 */
[----:B--2---:R-:W-:-:S04]  /*64f0*/  IMAD.U32 R0, R0, 0x10000, RZ ;  /* 0x0001000000007824 */ /* 0x004fc800078e00ff */
[----:B------:R-:W-:-:S04]  /*6500*/  FMUL.FTZ R0, R0, 1 ;  /* 0x3f80000000007820 */ /* 0x000fc80000410000 */
[----:B------:R0:W2:Y:S01]  /*6510*/  F2F.F64.F32 R26, R0 ;  /* 0x00000000001a7310 */ /* 0x0000a20000201800 */
[----:B------:R-:W-:Y:S05]  /*6520*/  BRA `(.L_x_12913) ;  /* 0x0000000400b87947 */ /* 0x000fea0003800000 */
.L_x_12920:
        /* <DEDUP_REMOVED lines=11> */
.L_x_12927:
        /* <DEDUP_REMOVED lines=21> */
.L_x_12931:
[----:B------:R-:W-:Y:S05]  /*6730*/  BSYNC B1 ;  /* 0x0000000000017941 */ /* 0x000fea0003800000 */
.L_x_12930:
[----:B------:R-:W-:Y:S01]  /*6740*/  LEA R5, R0, 0x3b800000, 0x17 ;  /* 0x3b80000000057811 */ /* 0x000fe200078eb8ff */
[----:B------:R-:W-:-:S05]  /*6750*/  IMAD.SHL.U32 R0, R3, 0x100000, RZ ;  /* 0x0010000003007824 */ /* 0x000fca00078e00ff */
[----:B------:R-:W-:-:S07]  /*6760*/  LOP3.LUT R0, R5, R0, R6, 0xfe, !PT ;  /* 0x0000000005007212 */ /* 0x000fce00078efe06 */
.L_x_12929:
[----:B------:R-:W-:Y:S05]  /*6770*/  BSYNC B0 ;  /* 0x0000000000007941 */ /* 0x000fea0003800000 */
.L_x_12928:
[----:B------:R-:W-:-:S04]  /*6780*/  FMUL.FTZ R0, R0, 1 ;  /* 0x3f80000000007820 */ /* 0x000fc80000410000 */
[----:B------:R0:W2:Y:S01]  /*6790*/  F2F.F64.F32 R26, R0 ;  /* 0x00000000001a7310 */ /* 0x0000a20000201800 */
[----:B------:R-:W-:Y:S05]  /*67a0*/  BRA `(.L_x_12913) ;  /* 0x0000000400187947 */ /* 0x000fea0003800000 */
.L_x_12926:
        /* <DEDUP_REMOVED lines=21> */
.L_x_12935:
[----:B------:R-:W-:Y:S05]  /*6900*/  BSYNC B1 ;  /* 0x0000000000017941 */ /* 0x000fea0003800000 */
.L_x_12934:
[----:B------:R-:W-:Y:S01]  /*6910*/  LEA R5, R0, 0x37800000, 0x17 ;  /* 0x3780000000057811 */ /* 0x000fe200078eb8ff */
[----:B------:R-:W-:-:S05]  /*6920*/  IMAD.SHL.U32 R0, R3, 0x200000, RZ ;  /* 0x0020000003007824 */ /* 0x000fca00078e00ff */
[----:B------:R-:W-:-:S07]  /*6930*/  LOP3.LUT R0, R5, R0, R6, 0xfe, !PT ;  /* 0x0000000005007212 */ /* 0x000fce00078efe06 */
.L_x_12933:
[----:B------:R-:W-:Y:S05]  /*6940*/  BSYNC B0 ;  /* 0x0000000000007941 */ /* 0x000fea0003800000 */
.L_x_12932:
[----:B------:R-:W-:-:S04]  /*6950*/  FMUL.FTZ R0, R0, 1 ;  /* 0x3f80000000007820 */ /* 0x000fc80000410000 */
[----:B------:R0:W2:Y:S01]  /*6960*/  F2F.F64.F32 R26, R0 ;  /* 0x00000000001a7310 */ /* 0x0000a20000201800 */
[----:B------:R-:W-:Y:S05]  /*6970*/  BRA `(.L_x_12913) ;  /* 0x0000000000a47947 */ /* 0x000fea0003800000 */
.L_x_12925:
        /* <DEDUP_REMOVED lines=14> */
.L_x_12939:
[----:B------:R-:W-:Y:S05]  /*6a60*/  BSYNC B0 ;  /* 0x0000000000007941 */ /* 0x000fea0003800000 */
.L_x_12938:
[----:B------:R-:W-:-:S04]  /*6a70*/  FMUL.FTZ R0, R0, 1 ;  /* 0x3f80000000007820 */ /* 0x000fc80000410000 */
[----:B------:R0:W2:Y:S01]  /*6a80*/  F2F.F64.F32 R26, R0 ;  /* 0x00000000001a7310 */ /* 0x0000a20000201800 */
[----:B------:R-:W-:Y:S05]  /*6a90*/  BRA `(.L_x_12913) ;  /* 0x00000000005c7947 */ /* 0x000fea0003800000 */
.L_x_12912:
        /* <DEDUP_REMOVED lines=16> */
.L_x_12940:
[----:B------:R-:W-:Y:S01]  /*6ba0*/  CS2R R26, SRZ ;  /* 0x00000000001a7805 */ /* 0x000fe2000001ff00 */
[----:B------:R-:W-:Y:S06]  /*6bb0*/  BRA `(.L_x_12913) ;  /* 0x0000000000147947 */ /* 0x000fec0003800000 */
.L_x_12937:
[----:B------:R-:W2:Y:S02]  /*6bc0*/  LDG.E.64 R26, desc[UR36][R4.64] ;  /* 0x00000024041a7981 */ /* 0x000ea4000c1e1b00 */
[----:B--2---:R-:W0:Y:S01]  /*6bd0*/  I2F.F64.U64 R26, R26 ;  /* 0x0000001a001a7312 */ /* 0x004e220000301800 */
[----:B------:R-:W-:Y:S05]  /*6be0*/  BRA `(.L_x_12913) ;  /* 0x0000000000087947 */ /* 0x000fea0003800000 */
.L_x_12936:
[----:B------:R-:W2:Y:S02]  /*6bf0*/  LDG.E R4, desc[UR36][R4.64] ;  /* 0x0000002404047981 */ /* 0x000ea4000c1e1900 */
[----:B--2---:R0:W2:Y:S02]  /*6c00*/  I2F.F64.U32 R26, R4 ;  /* 0x00000004001a7312 */ /* 0x0040a40000201800 */
.L_x_12913:
        /* <DEDUP_REMOVED lines=19> */
.L_x_12944:
[----:B------:R-:W4:Y:S02]  /*6d40*/  LDG.E.U8 R4, desc[UR36][R4.64] ;  /* 0x0000002404047981 */ /* 0x000f24000c1e1100 */
[----:B----4-:R0:W4:Y:S01]  /*6d50*/  I2F.F64.U16 R24, R4 ;  /* 0x0000000400187312 */ /* 0x0101220000101800 */
[----:B------:R-:W-:Y:S05]  /*6d60*/  BRA `(.L_x_12946) ;  /* 0x0000000c00707947 */ /* 0x000fea0003800000 */
.L_x_12943:
        /* <DEDUP_REMOVED lines=9> */
.L_x_12948:
[----:B------:R-:W4:Y:S02]  /*6e00*/  LDG.E R4, desc[UR36][R4.64] ;  /* 0x0000002404047981 */ /* 0x000f24000c1e1900 */
[----:B----4-:R0:W4:Y:S01]  /*6e10*/  I2F.F64 R24, R4 ;  /* 0x0000000400187312 */ /* 0x0101220000201c00 */
[----:B------:R-:W-:Y:S05]  /*6e20*/  BRA `(.L_x_12946) ;  /* 0x0000000c00407947 */ /* 0x000fea0003800000 */
.L_x_12947:
[----:B------:R-:W4:Y:S02]  /*6e30*/  LDG.E.U16 R4, desc[UR36][R4.64] ;  /* 0x0000002404047981 */ /* 0x000f24000c1e1500 */
[----:B----4-:R0:W4:Y:S01]  /*6e40*/  I2F.F64.S16 R24, R4 ;  /* 0x0000000400187312 */ /* 0x0101220000101c00 */
[----:B------:R-:W-:Y:S05]  /*6e50*/  BRA `(.L_x_12946) ;  /* 0x0000000c00347947 */ /* 0x000fea0003800000 */
.L_x_12942:
        /* <DEDUP_REMOVED lines=10> */
.L_x_12950:
[----:B------:R-:W4:Y:S02]  /*6f00*/  LDG.E.U16 R0, desc[UR36][R4.64] ;  /* 0x0000002404007981 */ /* 0x000f24000c1e1500 */
[----:B----4-:R-:W-:-:S05]  /*6f10*/  HADD2.F32 R0, -RZ, R0.H0_H0 ;  /* 0x20000000ff007230 */ /* 0x010fca0000004100 */
[----:B------:R-:W-:-:S04]  /*6f20*/  FMUL.FTZ R0, R0, 1 ;  /* 0x3f80000000007820 */ /* 0x000fc80000410000 */
[----:B------:R0:W4:Y:S01]  /*6f30*/  F2F.F64.F32 R24, R0 ;  /* 0x0000000000187310 */ /* 0x0001220000201800 */
[----:B------:R-:W-:Y:S05]  /*6f40*/  BRA `(.L_x_12946) ;  /* 0x0000000800f87947 */ /* 0x000fea0003800000 */
.L_x_12949:
        /* <DEDUP_REMOVED lines=10> */
.L_x_12952:
[----:B------:R-:W4:Y:S02]  /*6ff0*/  LDG.E.U16 R4, desc[UR36][R4.64] ;  /* 0x0000002404047981 */ /* 0x000f24000c1e1500 */
[----:B----4-:R-:W-:-:S05]  /*7000*/  HADD2.F32 R0, -RZ, R4.H0_H0 ;  /* 0x20000004ff007230 */ /* 0x010fca0000004100 */
[----:B------:R-:W-:-:S04]  /*7010*/  FMUL.FTZ R0, R0, 1 ;  /* 0x3f80000000007820 */ /* 0x000fc80000410000 */
[----:B------:R0:W4:Y:S01]  /*7020*/  F2F.F64.F32 R24, R0 ;  /* 0x0000000000187310 */ /* 0x0001220000201800 */
[----:B------:R-:W-:Y:S05]  /*7030*/  BRA `(.L_x_12946) ;  /* 0x0000000800bc7947 */ /* 0x000fea0003800000 */
.L_x_12951:
[----:B------:R0:W5:Y:S01]  /*7040*/  LDG.E.64 R24, desc[UR36][R4.64] ;  /* 0x0000002404187981 */ /* 0x000162000c1e1b00 */
[----:B------:R-:W-:Y:S05]  /*7050*/  BRA `(.L_x_12946) ;  /* 0x0000000800b47947 */ /* 0x000fea0003800000 */
.L_x_12941:
        /* <DEDUP_REMOVED lines=13> */
.L_x_12955:
[----:B------:R0:W5:Y:S01]  /*7130*/  LDG.E.64 R24, desc[UR36][R4.64] ;  /* 0x0000002404187981 */ /* 0x000162000c1e1b00 */
[----:B------:R-:W-:Y:S05]  /*7140*/  BRA `(.L_x_12946) ;  /* 0x0000000800787947 */ /* 0x000fea0003800000 */
.L_x_12954:
        /* <DEDUP_REMOVED lines=28> */
.L_x_12957:
        /* <DEDUP_REMOVED lines=15> */
.L_x_12956:
[----:B------:R-:W4:Y:S02]  /*7400*/  LDG.E.U16 R0, desc[UR36][R4.64] ;  /* 0x0000002404007981 */ /* 0x000f24000c1e1500 */
[----:B----4-:R-:W-:-:S04]  /*7410*/  IMAD.U32 R0, R0, 0x10000, RZ ;  /* 0x0001000000007824 */ /* 0x010fc800078e00ff */
[----:B------:R-:W-:-:S04]  /*7420*/  FMUL.FTZ R0, R0, 1 ;  /* 0x3f80000000007820 */ /* 0x000fc80000410000 */
[----:B------:R0:W4:Y:S01]  /*7430*/  F2F.F64.F32 R24, R0 ;  /* 0x0000000000187310 */ /* 0x0001220000201800 */
[----:B------:R-:W-:Y:S05]  /*7440*/  BRA `(.L_x_12946) ;  /* 0x0000000400b87947 */ /* 0x000fea0003800000 */
.L_x_12953:
        /* <DEDUP_REMOVED lines=11> */
.L_x_12960:
        /* <DEDUP_REMOVED lines=21> */
.L_x_12964:
[----:B------:R-:W-:Y:S05]  /*7650*/  BSYNC B1 ;  /* 0x0000000000017941 */ /* 0x000fea0003800000 */
.L_x_12963:
[----:B------:R-:W-:Y:S01]  /*7660*/  LEA R5, R0, 0x3b800000, 0x17 ;  /* 0x3b80000000057811 */ /* 0x000fe200078eb8ff */
[----:B------:R-:W-:-:S05]  /*7670*/  IMAD.SHL.U32 R0, R3, 0x100000, RZ ;  /* 0x0010000003007824 */ /* 0x000fca00078e00ff */
[----:B------:R-:W-:-:S07]  /*7680*/  LOP3.LUT R0, R5, R0, R6, 0xfe, !PT ;  /* 0x0000000005007212 */ /* 0x000fce00078efe06 */
.L_x_12962:
[----:B------:R-:W-:Y:S05]  /*7690*/  BSYNC B0 ;  /* 0x0000000000007941 */ /* 0x000fea0003800000 */
.L_x_12961:
[----:B------:R-:W-:-:S04]  /*76a0*/  FMUL.FTZ R0, R0, 1 ;  /* 0x3f80000000007820 */ /* 0x000fc80000410000 */
[----:B------:R0:W4:Y:S01]  /*76b0*/  F2F.F64.F32 R24, R0 ;  /* 0x0000000000187310 */ /* 0x0001220000201800 */
[----:B------:R-:W-:Y:S05]  /*76c0*/  BRA `(.L_x_12946) ;  /* 0x0000000400187947 */ /* 0x000fea0003800000 */
.L_x_12959:
        /* <DEDUP_REMOVED lines=21> */
.L_x_12968:
[----:B------:R-:W-:Y:S05]  /*7820*/  BSYNC B1 ;  /* 0x0000000000017941 */ /* 0x000fea0003800000 */
.L_x_12967:
[----:B------:R-:W-:Y:S01]  /*7830*/  LEA R5, R0, 0x37800000, 0x17 ;  /* 0x3780000000057811 */ /* 0x000fe200078eb8ff */
[----:B------:R-:W-:-:S05]  /*7840*/  IMAD.SHL.U32 R0, R3, 0x200000, RZ ;  /* 0x0020000003007824 */ /* 0x000fca00078e00ff */
[----:B------:R-:W-:-:S07]  /*7850*/  LOP3.LUT R0, R5, R0, R6, 0xfe, !PT ;  /* 0x0000000005007212 */ /* 0x000fce00078efe06 */
.L_x_12966:
[----:B------:R-:W-:Y:S05]  /*7860*/  BSYNC B0 ;  /* 0x0000000000007941 */ /* 0x000fea0003800000 */
.L_x_12965:
[----:B------:R-:W-:-:S04]  /*7870*/  FMUL.FTZ R0, R0, 1 ;  /* 0x3f80000000007820 */ /* 0x000fc80000410000 */
[----:B------:R0:W4:Y:S01]  /*7880*/  F2F.F64.F32 R24, R0 ;  /* 0x0000000000187310 */ /* 0x0001220000201800 */
[----:B------:R-:W-:Y:S05]  /*7890*/  BRA `(.L_x_12946) ;  /* 0x0000000000a47947 */ /* 0x000fea0003800000 */
.L_x_12958:
        /* <DEDUP_REMOVED lines=14> */
.L_x_12972:
[----:B------:R-:W-:Y:S05]  /*7980*/  BSYNC B0 ;  /* 0x0000000000007941 */ /* 0x000fea0003800000 */
.L_x_12971:
[----:B------:R-:W-:-:S04]  /*7990*/  FMUL.FTZ R0, R0, 1 ;  /* 0x3f80000000007820 */ /* 0x000fc80000410000 */
[----:B------:R0:W4:Y:S01]  /*79a0*/  F2F.F64.F32 R24, R0 ;  /* 0x0000000000187310 */ /* 0x0001220000201800 */
[----:B------:R-:W-:Y:S05]  /*79b0*/  BRA `(.L_x_12946) ;  /* 0x00000000005c7947 */ /* 0x000fea0003800000 */
.L_x_12945:
        /* <DEDUP_REMOVED lines=16> */
.L_x_12973:
[----:B------:R-:W-:Y:S01]  /*7ac0*/  CS2R R24, SRZ ;  /* 0x0000000000187805 */ /* 0x000fe2000001ff00 */
[----:B------:R-:W-:Y:S06]  /*7ad0*/  BRA `(.L_x_12946) ;  /* 0x0000000000147947 */ /* 0x000fec0003800000 */
.L_x_12970:
[----:B------:R-:W4:Y:S02]  /*7ae0*/  LDG.E.64 R24, desc[UR36][R4.64] ;  /* 0x0000002404187981 */ /* 0x000f24000c1e1b00 */
[----:B----4-:R-:W0:Y:S01]  /*7af0*/  I2F.F64.U64 R24, R24 ;  /* 0x0000001800187312 */ /* 0x010e220000301800 */
[----:B------:R-:W-:Y:S05]  /*7b00*/  BRA `(.L_x_12946) ;  /* 0x0000000000087947 */ /* 0x000fea0003800000 */
.L_x_12969:
[----:B------:R-:W4:Y:S02]  /*7b10*/  LDG.E R4, desc[UR36][R4.64] ;  /* 0x0000002404047981 */ /* 0x000f24000c1e1900 */
[----:B----4-:R0:W4:Y:S02]  /*7b20*/  I2F.F64.U32 R24, R4 ;  /* 0x0000000400187312 */ /* 0x0101240000201800 */
.L_x_12946:
        /* <DEDUP_REMOVED lines=19> */
.L_x_12977:
[----:B------:R-:W2:Y:S02]  /*7c60*/  LDG.E.U8 R4, desc[UR36][R4.64] ;  /* 0x0000002404047981 */ /* 0x000ea4000c1e1100 */
[----:B--2---:R0:W2:Y:S01]  /*7c70*/  I2F.F64.U16 R18, R4 ;  /* 0x0000000400127312 */ /* 0x0040a20000101800 */
[----:B------:R-:W-:Y:S05]  /*7c80*/  BRA `(.L_x_12979) ;  /* 0x0000000c00707947 */ /* 0x000fea0003800000 */
.L_x_12976:
        /* <DEDUP_REMOVED lines=9> */
.L_x_12981:
[----:B------:R-:W2:Y:S02]  /*7d20*/  LDG.E R4, desc[UR36][R4.64] ;  /* 0x0000002404047981 */ /* 0x000ea4000c1e1900 */
[----:B--2---:R0:W2:Y:S01]  /*7d30*/  I2F.F64 R18, R4 ;  /* 0x0000000400127312 */ /* 0x0040a20000201c00 */
[----:B------:R-:W-:Y:S05]  /*7d40*/  BRA `(.L_x_12979) ;  /* 0x0000000c00407947 */ /* 0x000fea0003800000 */
.L_x_12980:
[----:B------:R-:W2:Y:S02]  /*7d50*/  LDG.E.U16 R4, desc[UR36][R4.64] ;  /* 0x0000002404047981 */ /* 0x000ea4000c1e1500 */
[----:B--2---:R0:W2:Y:S01]  /*7d60*/  I2F.F64.S16 R18, R4 ;  /* 0x0000000400127312 */ /* 0x0040a20000101c00 */
[----:B------:R-:W-:Y:S05]  /*7d70*/  BRA `(.L_x_12979) ;  /* 0x0000000c00347947 */ /* 0x000fea0003800000 */
.L_x_12975:
        /* <DEDUP_REMOVED lines=10> */
.L_x_12983:
[----:B------:R-:W2:Y:S02]  /*7e20*/  LDG.E.U16 R0, desc[UR36][R4.64] ;  /* 0x0000002404007981 */ /* 0x000ea4000c1e1500 */
[----:B--2---:R-:W-:-:S05]  /*7e30*/  HADD2.F32 R0, -RZ, R0.H0_H0 ;  /* 0x20000000ff007230 */ /* 0x004fca0000004100 */
[----:B------:R-:W-:-:S04]  /*7e40*/  FMUL.FTZ R0, R0, 1 ;  /* 0x3f80000000007820 */ /* 0x000fc80000410000 */
[----:B------:R0:W2:Y:S01]  /*7e50*/  F2F.F64.F32 R18, R0 ;  /* 0x0000000000127310 */ /* 0x0000a20000201800 */
[----:B------:R-:W-:Y:S05]  /*7e60*/  BRA `(.L_x_12979) ;  /* 0x0000000800f87947 */ /* 0x000fea0003800000 */
.L_x_12982:
        /* <DEDUP_REMOVED lines=10> */
.L_x_12985:
[----:B------:R-:W2:Y:S02]  /*7f10*/  LDG.E.U16 R4, desc[UR36][R4.64] ;  /* 0x0000002404047981 */ /* 0x000ea4000c1e1500 */
[----:B--2---:R-:W-:-:S05]  /*7f20*/  HADD2.F32 R0, -RZ, R4.H0_H0 ;  /* 0x20000004ff007230 */ /* 0x004fca0000004100 */
[----:B------:R-:W-:-:S04]  /*7f30*/  FMUL.FTZ R0, R0, 1 ;  /* 0x3f80000000007820 */ /* 0x000fc80000410000 */
[----:B------:R0:W2:Y:S01]  /*7f40*/  F2F.F64.F32 R18, R0 ;  /* 0x0000000000127310 */ /* 0x0000a20000201800 */
[----:B------:R-:W-:Y:S05]  /*7f50*/  BRA `(.L_x_12979) ;  /* 0x0000000800bc7947 */ /* 0x000fea0003800000 */
.L_x_12984:
[----:B------:R0:W5:Y:S01]  /*7f60*/  LDG.E.64 R18, desc[UR36][R4.64] ;  /* 0x0000002404127981 */ /* 0x000162000c1e1b00 */
[----:B------:R-:W-:Y:S05]  /*7f70*/  BRA `(.L_x_12979) ;  /* 0x0000000800b47947 */ /* 0x000fea0003800000 */
.L_x_12974:
        /* <DEDUP_REMOVED lines=13> */
.L_x_12988:
[----:B------:R0:W5:Y:S01]  /*8050*/  LDG.E.64 R18, desc[UR36][R4.64] ;  /* 0x0000002404127981 */ /* 0x000162000c1e1b00 */
[----:B------:R-:W-:Y:S05]  /*8060*/  BRA `(.L_x_12979) ;  /* 0x0000000800787947 */ /* 0x000fea0003800000 */
.L_x_12987:
        /* <DEDUP_REMOVED lines=28> */
.L_x_12990:
        /* <DEDUP_REMOVED lines=15> */
.L_x_12989:
[----:B------:R-:W2:Y:S02]  /*8320*/  LDG.E.U16 R0, desc[UR36][R4.64] ;  /* 0x0000002404007981 */ /* 0x000ea4000c1e1500 */
[----:B--2---:R-:W-:-:S04]  /*8330*/  IMAD.U32 R0, R0, 0x10000, RZ ;  /* 0x0001000000007824 */ /* 0x004fc800078e00ff */
[----:B------:R-:W-:-:S04]  /*8340*/  FMUL.FTZ R0, R0, 1 ;  /* 0x3f80000000007820 */ /* 0x000fc80000410000 */
[----:B------:R0:W2:Y:S01]  /*8350*/  F2F.F64.F32 R18, R0 ;  /* 0x0000000000127310 */ /* 0x0000a20000201800 */
[----:B------:R-:W-:Y:S05]  /*8360*/  BRA `(.L_x_12979) ;  /* 0x0000000400b87947 */ /* 0x000fea0003800000 */
.L_x_12986:
        /* <DEDUP_REMOVED lines=11> */
.L_x_12993:
        /* <DEDUP_REMOVED lines=21> */
.L_x_12997:
[----:B------:R-:W-:Y:S05]  /*8570*/  BSYNC B1 ;  /* 0x0000000000017941 */ /* 0x000fea0003800000 */
.L_x_12996:
[----:B------:R-:W-:Y:S01]  /*8580*/  LEA R5, R0, 0x3b800000, 0x17 ;  /* 0x3b80000000057811 */ /* 0x000fe200078eb8ff */
[----:B------:R-:W-:-:S05]  /*8590*/  IMAD.SHL.U32 R0, R3, 0x100000, RZ ;  /* 0x0010000003007824 */ /* 0x000fca00078e00ff */
[----:B------:R-:W-:-:S07]  /*85a0*/  LOP3.LUT R0, R5, R0, R6, 0xfe, !PT ;  /* 0x0000000005007212 */ /* 0x000fce00078efe06 */
.L_x_12995:
[----:B------:R-:W-:Y:S05]  /*85b0*/  BSYNC B0 ;  /* 0x0000000000007941 */ /* 0x000fea0003800000 */
.L_x_12994:
[----:B------:R-:W-:-:S04]  /*85c0*/  FMUL.FTZ R0, R0, 1 ;  /* 0x3f80000000007820 */ /* 0x000fc80000410000 */
[----:B------:R0:W2:Y:S01]  /*85d0*/  F2F.F64.F32 R18, R0 ;  /* 0x0000000000127310 */ /* 0x0000a20000201800 */
[----:B------:R-:W-:Y:S05]  /*85e0*/  BRA `(.L_x_12979) ;  /* 0x0000000400187947 */ /* 0x000fea0003800000 */
.L_x_12992:
        /* <DEDUP_REMOVED lines=21> */
.L_x_13001:
[----:B------:R-:W-:Y:S05]  /*8740*/  BSYNC B1 ;  /* 0x0000000000017941 */ /* 0x000fea0003800000 */
.L_x_13000:
[----:B------:R-:W-:Y:S01]  /*8750*/  LEA R5, R0, 0x37800000, 0x17 ;  /* 0x3780000000057811 */ /* 0x000fe200078eb8ff */
[----:B------:R-:W-:-:S05]  /*8760*/  IMAD.SHL.U32 R0, R3, 0x200000, RZ ;  /* 0x0020000003007824 */ /* 0x000fca00078e00ff */
[----:B------:R-:W-:-:S07]  /*8770*/  LOP3.LUT R0, R5, R0, R6, 0xfe, !PT ;  /* 0x0000000005007212 */ /* 0x000fce00078efe06 */
.L_x_12999:
[----:B------:R-:W-:Y:S05]  /*8780*/  BSYNC B0 ;  /* 0x0000000000007941 */ /* 0x000fea0003800000 */
.L_x_12998:
[----:B------:R-:W-:-:S04]  /*8790*/  FMUL.FTZ R0, R0, 1 ;  /* 0x3f80000000007820 */ /* 0x000fc80000410000 */
[----:B------:R0:W2:Y:S01]  /*87a0*/  F2F.F64.F32 R18, R0 ;  /* 0x0000000000127310 */ /* 0x0000a20000201800 */
[----:B------:R-:W-:Y:S05]  /*87b0*/  BRA `(.L_x_12979) ;  /* 0x0000000000a47947 */ /* 0x000fea0003800000 */
.L_x_12991:
        /* <DEDUP_REMOVED lines=14> */
.L_x_13005:
[----:B------:R-:W-:Y:S05]  /*88a0*/  BSYNC B0 ;  /* 0x0000000000007941 */ /* 0x000fea0003800000 */
.L_x_13004:
[----:B------:R-:W-:-:S04]  /*88b0*/  FMUL.FTZ R0, R0, 1 ;  /* 0x3f80000000007820 */ /* 0x000fc80000410000 */
[----:B------:R0:W2:Y:S01]  /*88c0*/  F2F.F64.F32 R18, R0 ;  /* 0x0000000000127310 */ /* 0x0000a20000201800 */
[----:B------:R-:W-:Y:S05]  /*88d0*/  BRA `(.L_x_12979) ;  /* 0x00000000005c7947 */ /* 0x000fea0003800000 */
.L_x_12978:
        /* <DEDUP_REMOVED lines=16> */
.L_x_13006:
[----:B------:R-:W-:Y:S01]  /*89e0*/  CS2R R18, SRZ ;  /* 0x0000000000127805 */ /* 0x000fe2000001ff00 */
[----:B------:R-:W-:Y:S06]  /*89f0*/  BRA `(.L_x_12979) ;  /* 0x0000000000147947 */ /* 0x000fec0003800000 */
.L_x_13003:
[----:B------:R-:W2:Y:S02]  /*8a00*/  LDG.E.64 R18, desc[UR36][R4.64] ;  /* 0x0000002404127981 */ /* 0x000ea4000c1e1b00 */
[----:B--2---:R-:W0:Y:S01]  /*8a10*/  I2F.F64.U64 R18, R18 ;  /* 0x0000001200127312 */ /* 0x004e220000301800 */
[----:B------:R-:W-:Y:S05]  /*8a20*/  BRA `(.L_x_12979) ;  /* 0x0000000000087947 */ /* 0x000fea0003800000 */
.L_x_13002:
[----:B------:R-:W2:Y:S02]  /*8a30*/  LDG.E R4, desc[UR36][R4.64] ;  /* 0x0000002404047981 */ /* 0x000ea4000c1e1900 */
[----:B--2---:R0:W2:Y:S02]  /*8a40*/  I2F.F64.U32 R18, R4 ;  /* 0x0000000400127312 */ /* 0x0040a40000201800 */
.L_x_12979:
[----:B------:R-:W-:-:S07]  /*8a50*/  VIADD R35, R35, 0x80 ;  /* 0x0000008023237836 */ /* 0x000fce0000000000 */
.L_x_12907:
[----:B------:R-:W-:Y:S05]  /*8a60*/  BSYNC B6 ;  /* 0x0000000000067941 */ /* 0x000fea0003800000 */
.L_x_12906:
[----:B------:R-:W-:Y:S01]  /*8a70*/  ISETP.GE.AND P0, PT, R35, R2, PT ;  /* 0x000000022300720c */ /* 0x000fe20003f06270 */
[----:B------:R-:W-:Y:S01]  /*8a80*/  BSSY B6, `(.L_x_13007) ;  /* 0x00002db000067945 */ /* 0x000fe20003800000 */
[----:B------:R-:W-:Y:S02]  /*8a90*/  CS2R R22, SRZ ;  /* 0x0000000000167805 */ /* 0x000fe4000001ff00 */
[----:B----4-:R-:W-:-:S09]  /*8aa0*/  CS2R R16, SRZ ;  /* 0x0000000000107805 */ /* 0x010fd2000001ff00 */
        /* <DEDUP_REMOVED lines=21> */
.L_x_13012:
[----:B------:R-:W4:Y:S02]  /*8c00*/  LDG.E.U8 R4, desc[UR36][R4.64] ;  /* 0x0000002404047981 */ /* 0x000f24000c1e1100 */
[----:B----4-:R0:W4:Y:S01]  /*8c10*/  I2F.F64.U16 R22, R4 ;  /* 0x0000000400167312 */ /* 0x0101220000101800 */
[----:B------:R-:W-:Y:S05]  /*8c20*/  BRA `(.L_x_13014) ;  /* 0x0000000c00707947 */ /* 0x000fea0003800000 */
.L_x_13011:
        /* <DEDUP_REMOVED lines=9> */
.L_x_13016:
[----:B------:R-:W4:Y:S02]  /*8cc0*/  LDG.E R4, desc[UR36][R4.64] ;  /* 0x0000002404047981 */ /* 0x000f24000c1e1900 */
[----:B----4-:R0:W4:Y:S01]  /*8cd0*/  I2F.F64 R22, R4 ;  /* 0x0000000400167312 */ /* 0x0101220000201c00 */
[----:B------:R-:W-:Y:S05]  /*8ce0*/  BRA `(.L_x_13014) ;  /* 0x0000000c00407947 */ /* 0x000fea0003800000 */
.L_x_13015:
[----:B------:R-:W4:Y:S02]  /*8cf0*/  LDG.E.U16 R4, desc[UR36][R4.64] ;  /* 0x0000002404047981 */ /* 0x000f24000c1e1500 */
[----:B----4-:R0:W4:Y:S01]  /*8d00*/  I2F.F64.S16 R22, R4 ;  /* 0x0000000400167312 */ /* 0x0101220000101c00 */
[----:B------:R-:W-:Y:S05]  /*8d10*/  BRA `(.L_x_13014) ;  /* 0x0000000c00347947 */ /* 0x000fea0003800000 */
.L_x_13010:
        /* <DEDUP_REMOVED lines=10> */
.L_x_13018:
[----:B------:R-:W4:Y:S02]  /*8dc0*/  LDG.E.U16 R0, desc[UR36][R4.64] ;  /* 0x0000002404007981 */ /* 0x000f24000c1e1500 */
[----:B----4-:R-:W-:-:S05]  /*8dd0*/  HADD2.F32 R0, -RZ, R0.H0_H0 ;  /* 0x20000000ff007230 */ /* 0x010fca0000004100 */
[----:B------:R-:W-:-:S04]  /*8de0*/  FMUL.FTZ R0, R0, 1 ;  /* 0x3f80000000007820 */ /* 0x000fc80000410000 */
[----:B------:R0:W4:Y:S01]  /*8df0*/  F2F.F64.F32 R22, R0 ;  /* 0x0000000000167310 */ /* 0x0001220000201800 */
[----:B------:R-:W-:Y:S05]  /*8e00*/  BRA `(.L_x_13014) ;  /* 0x0000000800f87947 */ /* 0x000fea0003800000 */
.L_x_13017:
        /* <DEDUP_REMOVED lines=10> */
.L_x_13020:
[----:B------:R-:W4:Y:S02]  /*8eb0*/  LDG.E.U16 R4, desc[UR36][R4.64] ;  /* 0x0000002404047981 */ /* 0x000f24000c1e1500 */
[----:B----4-:R-:W-:-:S05]  /*8ec0*/  HADD2.F32 R0, -RZ, R4.H0_H0 ;  /* 0x20000004ff007230 */ /* 0x010fca0000004100 */
[----:B------:R-:W-:-:S04]  /*8ed0*/  FMUL.FTZ R0, R0, 1 ;  /* 0x3f80000000007820 */ /* 0x000fc80000410000 */
[----:B------:R0:W4:Y:S01]  /*8ee0*/  F2F.F64.F32 R22, R0 ;  /* 0x0000000000167310 */ /* 0x0001220000201800 */
[----:B------:R-:W-:Y:S05]  /*8ef0*/  BRA `(.L_x_13014) ;  /* 0x0000000800bc7947 */ /* 0x000fea0003800000 */
.L_x_13019:
[----:B------:R0:W5:Y:S01]  /*8f00*/  LDG.E.64 R22, desc[UR36][R4.64] ;  /* 0x0000002404167981 */ /* 0x000162000c1e1b00 */
[----:B------:R-:W-:Y:S05]  /*8f10*/  BRA `(.L_x_13014) ;  /* 0x0000000800b47947 */ /* 0x000fea0003800000 */
.L_x_13009:
        /* <DEDUP_REMOVED lines=13> */
.L_x_13023:
[----:B------:R0:W5:Y:S01]  /*8ff0*/  LDG.E.64 R22, desc[UR36][R4.64] ;  /* 0x0000002404167981 */ /* 0x000162000c1e1b00 */
[----:B------:R-:W-:Y:S05]  /*9000*/  BRA `(.L_x_13014) ;  /* 0x0000000800787947 */ /* 0x000fea0003800000 */
.L_x_13022:
        /* <DEDUP_REMOVED lines=28> */
.L_x_13025:
        /* <DEDUP_REMOVED lines=15> */
.L_x_13024:
[----:B------:R-:W4:Y:S02]  /*92c0*/  LDG.E.U16 R0, desc[UR36][R4.64] ;  /* 0x0000002404007981 */ /* 0x000f24000c1e1500 */
[----:B----4-:R-:W-:-:S04]  /*92d0*/  IMAD.U32 R0, R0, 0x10000, RZ ;  /* 0x0001000000007824 */ /* 0x010fc800078e00ff */
[----:B------:R-:W-:-:S04]  /*92e0*/  FMUL.FTZ R0, R0, 1 ;  /* 0x3f80000000007820 */ /* 0x000fc80000410000 */
[----:B------:R0:W4:Y:S01]  /*92f0*/  F2F.F64.F32 R22, R0 ;  /* 0x0000000000167310 */ /* 0x0001220000201800 */
[----:B------:R-:W-:Y:S05]  /*9300*/  BRA `(.L_x_13014) ;  /* 0x0000000400b87947 */ /* 0x000fea0003800000 */
.L_x_13021:
        /* <DEDUP_REMOVED lines=11> */
.L_x_13028:
        /* <DEDUP_REMOVED lines=21> */
.L_x_13032:
[----:B------:R-:W-:Y:S05]  /*9510*/  BSYNC B1 ;  /* 0x0000000000017941 */ /* 0x000fea0003800000 */
.L_x_13031:
[----:B------:R-:W-:Y:S01]  /*9520*/  LEA R5, R0, 0x3b800000, 0x17 ;  /* 0x3b80000000057811 */ /* 0x000fe200078eb8ff */
[----:B------:R-:W-:-:S05]  /*9530*/  IMAD.SHL.U32 R0, R3, 0x100000, RZ ;  /* 0x0010000003007824 */ /* 0x000fca00078e00ff */
[----:B------:R-:W-:-:S07]  /*9540*/  LOP3.LUT R0, R5, R0, R6, 0xfe, !PT ;  /* 0x0000000005007212 */ /* 0x000fce00078efe06 */
.L_x_13030:
[----:B------:R-:W-:Y:S05]  /*9550*/  BSYNC B0 ;  /* 0x0000000000007941 */ /* 0x000fea0003800000 */
.L_x_13029:
[----:B------:R-:W-:-:S04]  /*9560*/  FMUL.FTZ R0, R0, 1 ;  /* 0x3f80000000007820 */ /* 0x000fc80000410000 */
[----:B------:R0:W4:Y:S01]  /*9570*/  F2F.F64.F32 R22, R0 ;  /* 0x0000000000167310 */ /* 0x0001220000201800 */
[----:B------:R-:W-:Y:S05]  /*9580*/  BRA `(.L_x_13014) ;  /* 0x0000000400187947 */ /* 0x000fea0003800000 */
.L_x_13027:
        /* <DEDUP_REMOVED lines=21> */
.L_x_13036:
[----:B------:R-:W-:Y:S05]  /*96e0*/  BSYNC B1 ;  /* 0x0000000000017941 */ /* 0x000fea0003800000 */
.L_x_13035:
[----:B------:R-:W-:Y:S01]  /*96f0*/  LEA R5, R0, 0x37800000, 0x17 ;  /* 0x3780000000057811 */ /* 0x000fe200078eb8ff */
[----:B------:R-:W-:-:S05]  /*9700*/  IMAD.SHL.U32 R0, R3, 0x200000, RZ ;  /* 0x0020000003007824 */ /* 0x000fca00078e00ff */
[----:B------:R-:W-:-:S07]  /*9710*/  LOP3.LUT R0, R5, R0, R6, 0xfe, !PT ;  /* 0x0000000005007212 */ /* 0x000fce00078efe06 */
.L_x_13034:
[----:B------:R-:W-:Y:S05]  /*9720*/  BSYNC B0 ;  /* 0x0000000000007941 */ /* 0x000fea0003800000 */
.L_x_13033:
[----:B------:R-:W-:-:S04]  /*9730*/  FMUL.FTZ R0, R0, 1 ;  /* 0x3f80000000007820 */ /* 0x000fc80000410000 */
[----:B------:R0:W4:Y:S01]  /*9740*/  F2F.F64.F32 R22, R0 ;  /* 0x0000000000167310 */ /* 0x0001220000201800 */
[----:B------:R-:W-:Y:S05]  /*9750*/  BRA `(.L_x_13014) ;  /* 0x0000000000a47947 */ /* 0x000fea0003800000 */
.L_x_13026:
        /* <DEDUP_REMOVED lines=14> */
.L_x_13040:
[----:B------:R-:W-:Y:S05]  /*9840*/  BSYNC B0 ;  /* 0x0000000000007941 */ /* 0x000fea0003800000 */
.L_x_13039:
[----:B------:R-:W-:-:S04]  /*9850*/  FMUL.FTZ R0, R0, 1 ;  /* 0x3f80000000007820 */ /* 0x000fc80000410000 */
[----:B------:R0:W4:Y:S01]  /*9860*/  F2F.F64.F32 R22, R0 ;  /* 0x0000000000167310 */ /* 0x0001220000201800 */
[----:B------:R-:W-:Y:S05]  /*9870*/  BRA `(.L_x_13014) ;  /* 0x00000000005c7947 */ /* 0x000fea0003800000 */
.L_x_13013:
        /* <DEDUP_REMOVED lines=16> */
.L_x_13041:
[----:B------:R-:W-:Y:S01]  /*9980*/  CS2R R22, SRZ ;  /* 0x0000000000167805 */ /* 0x000fe2000001ff00 */
[----:B------:R-:W-:Y:S06]  /*9990*/  BRA `(.L_x_13014) ;  /* 0x0000000000147947 */ /* 0x000fec0003800000 */
.L_x_13038:
[----:B------:R-:W4:Y:S02]  /*99a0*/  LDG.E.64 R22, desc[UR36][R4.64] ;  /* 0x0000002404167981 */ /* 0x000f24000c1e1b00 */
[----:B----4-:R-:W0:Y:S01]  /*99b0*/  I2F.F64.U64 R22, R22 ;  /* 0x0000001600167312 */ /* 0x010e220000301800 */
[----:B------:R-:W-:Y:S05]  /*99c0*/  BRA `(.L_x_13014) ;  /* 0x0000000000087947 */ /* 0x000fea0003800000 */
.L_x_13037:
[----:B------:R-:W4:Y:S02]  /*99d0*/  LDG.E R4, desc[UR36][R4.64] ;  /* 0x0000002404047981 */ /* 0x000f24000c1e1900 */
[----:B----4-:R0:W4:Y:S02]  /*99e0*/  I2F.F64.U32 R22, R4 ;  /* 0x0000000400167312 */ /* 0x0101240000201800 */
.L_x_13014:
        /* <DEDUP_REMOVED lines=20> */
.L_x_13045:
[----:B------:R-:W2:Y:S02]  /*9b30*/  LDG.E.U8 R4, desc[UR36][R4.64] ;  /* 0x0000002404047981 */ /* 0x000ea4000c1e1100 */
[----:B--2---:R0:W1:Y:S01]  /*9b40*/  I2F.F64.U16 R16, R4 ;  /* 0x0000000400107312 */ /* 0x0040620000101800 */
[----:B------:R-:W-:Y:S05]  /*9b50*/  BRA `(.L_x_13047) ;  /* 0x0000000c00707947 */ /* 0x000fea0003800000 */
.L_x_13044:
        /* <DEDUP_REMOVED lines=9> */
.L_x_13049:
[----:B------:R-:W2:Y:S02]  /*9bf0*/  LDG.E R4, desc[UR36][R4.64] ;  /* 0x0000002404047981 */ /* 0x000ea4000c1e1900 */
[----:B--2---:R0:W1:Y:S01]  /*9c00*/  I2F.F64 R16, R4 ;  /* 0x0000000400107312 */ /* 0x0040620000201c00 */
[----:B------:R-:W-:Y:S05]  /*9c10*/  BRA `(.L_x_13047) ;  /* 0x0000000c00407947 */ /* 0x000fea0003800000 */
.L_x_13048:
[----:B------:R-:W2:Y:S02]  /*9c20*/  LDG.E.U16 R4, desc[UR36][R4.64] ;  /* 0x0000002404047981 */ /* 0x000ea4000c1e1500 */
[----:B--2---:R0:W1:Y:S01]  /*9c30*/  I2F.F64.S16 R16, R4 ;  /* 0x0000000400107312 */ /* 0x0040620000101c00 */
[----:B------:R-:W-:Y:S05]  /*9c40*/  BRA `(.L_x_13047) ;  /* 0x0000000c00347947 */ /* 0x000fea0003800000 */
.L_x_13043:
        /* <DEDUP_REMOVED lines=10> */
.L_x_13051:
[----:B------:R-:W2:Y:S02]  /*9cf0*/  LDG.E.U16 R0, desc[UR36][R4.64] ;  /* 0x0000002404007981 */ /* 0x000ea4000c1e1500 */
[----:B--2---:R-:W-:-:S05]  /*9d00*/  HADD2.F32 R0, -RZ, R0.H0_H0 ;  /* 0x20000000ff007230 */ /* 0x004fca0000004100 */
[----:B------:R-:W-:-:S04]  /*9d10*/  FMUL.FTZ R0, R0, 1 ;  /* 0x3f80000000007820 */ /* 0x000fc80000410000 */
[----:B------:R0:W1:Y:S01]  /*9d20*/  F2F.F64.F32 R16, R0 ;  /* 0x0000000000107310 */ /* 0x0000620000201800 */
[----:B------:R-:W-:Y:S05]  /*9d30*/  BRA `(.L_x_13047) ;  /* 0x0000000800f87947 */ /* 0x000fea0003800000 */
.L_x_13050:
        /* <DEDUP_REMOVED lines=10> */
.L_x_13053:
[----:B------:R-:W2:Y:S02]  /*9de0*/  LDG.E.U16 R4, desc[UR36][R4.64] ;  /* 0x0000002404047981 */ /* 0x000ea4000c1e1500 */
[----:B--2---:R-:W-:-:S05]  /*9df0*/  HADD2.F32 R0, -RZ, R4.H0_H0 ;  /* 0x20000004ff007230 */ /* 0x004fca0000004100 */
[----:B------:R-:W-:-:S04]  /*9e00*/  FMUL.FTZ R0, R0, 1 ;  /* 0x3f80000000007820 */ /* 0x000fc80000410000 */
[----:B------:R0:W1:Y:S01]  /*9e10*/  F2F.F64.F32 R16, R0 ;  /* 0x0000000000107310 */ /* 0x0000620000201800 */
[----:B------:R-:W-:Y:S05]  /*9e20*/  BRA `(.L_x_13047) ;  /* 0x0000000800bc7947 */ /* 0x000fea0003800000 */
.L_x_13052:
[----:B------:R0:W5:Y:S01]  /*9e30*/  LDG.E.64 R16, desc[UR36][R4.64] ;  /* 0x0000002404107981 */ /* 0x000162000c1e1b00 */
[----:B------:R-:W-:Y:S05]  /*9e40*/  BRA `(.L_x_13047) ;  /* 0x0000000800b47947 */ /* 0x000fea0003800000 */
.L_x_13042:
        /* <DEDUP_REMOVED lines=13> */
.L_x_13056:
[----:B------:R0:W5:Y:S01]  /*9f20*/  LDG.E.64 R16, desc[UR36][R4.64] ;  /* 0x0000002404107981 */ /* 0x000162000c1e1b00 */
[----:B------:R-:W-:Y:S05]  /*9f30*/  BRA `(.L_x_13047) ;  /* 0x0000000800787947 */ /* 0x000fea0003800000 */
.L_x_13055:
        /* <DEDUP_REMOVED lines=28> */
.L_x_13058:
        /* <DEDUP_REMOVED lines=15> */
.L_x_13057:
[----:B------:R-:W2:Y:S02]  /*a1f0*/  LDG.E.U16 R0, desc[UR36][R4.64] ;  /* 0x0000002404007981 */ /* 0x000ea4000c1e1500 */
[----:B--2---:R-:W-:-:S04]  /*a200*/  IMAD.U32 R0, R0, 0x10000, RZ ;  /* 0x0001000000007824 */ /* 0x004fc800078e00ff */
[----:B------:R-:W-:-:S04]  /*a210*/  FMUL.FTZ R0, R0, 1 ;  /* 0x3f80000000007820 */ /* 0x000fc80000410000 */
[----:B------:R0:W1:Y:S01]  /*a220*/  F2F.F64.F32 R16, R0 ;  /* 0x0000000000107310 */ /* 0x0000620000201800 */
[----:B------:R-:W-:Y:S05]  /*a230*/  BRA `(.L_x_13047) ;  /* 0x0000000400b87947 */ /* 0x000fea0003800000 */
.L_x_13054:
        /* <DEDUP_REMOVED lines=11> */
.L_x_13061:
        /* <DEDUP_REMOVED lines=21> */
.L_x_13065:
[----:B------:R-:W-:Y:S05]  /*a440*/  BSYNC B1 ;  /* 0x0000000000017941 */ /* 0x000fea0003800000 */
.L_x_13064:
[----:B------:R-:W-:Y:S01]  /*a450*/  LEA R5, R0, 0x3b800000, 0x17 ;  /* 0x3b80000000057811 */ /* 0x000fe200078eb8ff */
[----:B------:R-:W-:-:S05]  /*a460*/  IMAD.SHL.U32 R0, R3, 0x100000, RZ ;  /* 0x0010000003007824 */ /* 0x000fca00078e00ff */
[----:B------:R-:W-:-:S07]  /*a470*/  LOP3.LUT R0, R5, R0, R6, 0xfe, !PT ;  /* 0x0000000005007212 */ /* 0x000fce00078efe06 */
.L_x_13063:
[----:B------:R-:W-:Y:S05]  /*a480*/  BSYNC B0 ;  /* 0x0000000000007941 */ /* 0x000fea0003800000 */
.L_x_13062:
[----:B------:R-:W-:-:S04]  /*a490*/  FMUL.FTZ R0, R0, 1 ;  /* 0x3f80000000007820 */ /* 0x000fc80000410000 */
[----:B------:R0:W1:Y:S01]  /*a4a0*/  F2F.F64.F32 R16, R0 ;  /* 0x0000000000107310 */ /* 0x0000620000201800 */
[----:B------:R-:W-:Y:S05]  /*a4b0*/  BRA `(.L_x_13047) ;  /* 0x0000000400187947 */ /* 0x000fea0003800000 */
.L_x_13060:
        /* <DEDUP_REMOVED lines=21> */
.L_x_13069:
[----:B------:R-:W-:Y:S05]  /*a610*/  BSYNC B1 ;  /* 0x0000000000017941 */ /* 0x000fea0003800000 */
.L_x_13068:
[----:B------:R-:W-:Y:S01]  /*a620*/  LEA R5, R0, 0x37800000, 0x17 ;  /* 0x3780000000057811 */ /* 0x000fe200078eb8ff */
[----:B------:R-:W-:-:S05]  /*a630*/  IMAD.SHL.U32 R0, R3, 0x200000, RZ ;  /* 0x0020000003007824 */ /* 0x000fca00078e00ff */
[----:B------:R-:W-:-:S07]  /*a640*/  LOP3.LUT R0, R5, R0, R6, 0xfe, !PT ;  /* 0x0000000005007212 */ /* 0x000fce00078efe06 */
.L_x_13067:
[----:B------:R-:W-:Y:S05]  /*a650*/  BSYNC B0 ;  /* 0x0000000000007941 */ /* 0x000fea0003800000 */
.L_x_13066:
[----:B------:R-:W-:-:S04]  /*a660*/  FMUL.FTZ R0, R0, 1 ;  /* 0x3f80000000007820 */ /* 0x000fc80000410000 */
[----:B------:R0:W1:Y:S01]  /*a670*/  F2F.F64.F32 R16, R0 ;  /* 0x0000000000107310 */ /* 0x0000620000201800 */
[----:B------:R-:W-:Y:S05]  /*a680*/  BRA `(.L_x_13047) ;  /* 0x0000000000a47947 */ /* 0x000fea0003800000 */
.L_x_13059:
        /* <DEDUP_REMOVED lines=14> */
.L_x_13073:
[----:B------:R-:W-:Y:S05]  /*a770*/  BSYNC B0 ;  /* 0x0000000000007941 */ /* 0x000fea0003800000 */
.L_x_13072:
[----:B------:R-:W-:-:S04]  /*a780*/  FMUL.FTZ R0, R0, 1 ;  /* 0x3f80000000007820 */ /* 0x000fc80000410000 */
[----:B------:R0:W1:Y:S01]  /*a790*/  F2F.F64.F32 R16, R0 ;  /* 0x0000000000107310 */ /* 0x0000620000201800 */
[----:B------:R-:W-:Y:S05]  /*a7a0*/  BRA `(.L_x_13047) ;  /* 0x00000000005c7947 */ /* 0x000fea0003800000 */
.L_x_13046:
        /* <DEDUP_REMOVED lines=16> */
.L_x_13074:
[----:B------:R-:W-:Y:S01]  /*a8b0*/  CS2R R16, SRZ ;  /* 0x0000000000107805 */ /* 0x000fe2000001ff00 */
[----:B------:R-:W-:Y:S06]  /*a8c0*/  BRA `(.L_x_13047) ;  /* 0x0000000000147947 */ /* 0x000fec0003800000 */
.L_x_13071:
[----:B------:R-:W2:Y:S02]  /*a8d0*/  LDG.E.64 R16, desc[UR36][R4.64] ;  /* 0x0000002404107981 */ /* 0x000ea4000c1e1b00 */
[----:B--2---:R-:W0:Y:S01]  /*a8e0*/  I2F.F64.U64 R16, R16 ;  /* 0x0000001000107312 */ /* 0x004e220000301800 */
[----:B------:R-:W-:Y:S05]  /*a8f0*/  BRA `(.L_x_13047) ;  /* 0x0000000000087947 */ /* 0x000fea0003800000 */
.L_x_13070:
[----:B------:R-:W2:Y:S02]  /*a900*/  LDG.E R4, desc[UR36][R4.64] ;  /* 0x0000002404047981 */ /* 0x000ea4000c1e1900 */
[----:B--2---:R0:W1:Y:S02]  /*a910*/  I2F.F64.U32 R16, R4 ;  /* 0x0000000400107312 */ /* 0x0040640000201800 */
.L_x_13047:
        /* <DEDUP_REMOVED lines=19> */
.L_x_13078:
[----:B------:R-:W2:Y:S02]  /*aa50*/  LDG.E.U8 R4, desc[UR36][R4.64] ;  /* 0x0000002404047981 */ /* 0x000ea4000c1e1100 */
[----:B--2---:R0:W2:Y:S01]  /*aa60*/  I2F.F64.U16 R30, R4 ;  /* 0x00000004001e7312 */ /* 0x0040a20000101800 */
[----:B------:R-:W-:Y:S05]  /*aa70*/  BRA `(.L_x_13008) ;  /* 0x0000000c006c7947 */ /* 0x000fea0003800000 */
.L_x_13077:
        /* <DEDUP_REMOVED lines=9> */
.L_x_13081:
[----:B------:R-:W2:Y:S02]  /*ab10*/  LDG.E R4, desc[UR36][R4.64] ;  /* 0x0000002404047981 */ /* 0x000ea4000c1e1900 */
[----:B--2---:R0:W2:Y:S01]  /*ab20*/  I2F.F64 R30, R4 ;  /* 0x00000004001e7312 */ /* 0x0040a20000201c00 */
[----:B------:R-:W-:Y:S05]  /*ab30*/  BRA `(.L_x_13008) ;  /* 0x0000000c003c7947 */ /* 0x000fea0003800000 */
.L_x_13080:
[----:B------:R-:W2:Y:S02]  /*ab40*/  LDG.E.U16 R4, desc[UR36][R4.64] ;  /* 0x0000002404047981 */ /* 0x000ea4000c1e1500 */
[----:B--2---:R0:W2:Y:S01]  /*ab50*/  I2F.F64.S16 R30, R4 ;  /* 0x00000004001e7312 */ /* 0x0040a20000101c00 */
[----:B------:R-:W-:Y:S05]  /*ab60*/  BRA `(.L_x_13008) ;  /* 0x0000000c00307947 */ /* 0x000fea0003800000 */
.L_x_13076:
        /* <DEDUP_REMOVED lines=10> */
.L_x_13083:
[----:B------:R-:W2:Y:S02]  /*ac10*/  LDG.E.U16 R0, desc[UR36][R4.64] ;  /* 0x0000002404007981 */ /* 0x000ea4000c1e1500 */
[----:B--2---:R-:W-:-:S05]  /*ac20*/  HADD2.F32 R0, -RZ, R0.H0_H0 ;  /* 0x20000000ff007230 */ /* 0x004fca0000004100 */
[----:B------:R-:W-:-:S04]  /*ac30*/  FMUL.FTZ R0, R0, 1 ;  /* 0x3f80000000007820 */ /* 0x000fc80000410000 */
[----:B------:R0:W2:Y:S01]  /*ac40*/  F2F.F64.F32 R30, R0 ;  /* 0x00000000001e7310 */ /* 0x0000a20000201800 */
[----:B------:R-:W-:Y:S05]  /*ac50*/  BRA `(.L_x_13008) ;  /* 0x0000000800f47947 */ /* 0x000fea0003800000 */
.L_x_13082:
        /* <DEDUP_REMOVED lines=10> */
.L_x_13085:
[----:B------:R-:W2:Y:S02]  /*ad00*/  LDG.E.U16 R4, desc[UR36][R4.64] ;  /* 0x0000002404047981 */ /* 0x000ea4000c1e1500 */
[----:B--2---:R-:W-:-:S05]  /*ad10*/  HADD2.F32 R0, -RZ, R4.H0_H0 ;  /* 0x20000004ff007230 */ /* 0x004fca0000004100 */
[----:B------:R-:W-:-:S04]  /*ad20*/  FMUL.FTZ R0, R0, 1 ;  /* 0x3f80000000007820 */ /* 0x000fc80000410000 */
[----:B------:R0:W2:Y:S01]  /*ad30*/  F2F.F64.F32 R30, R0 ;  /* 0x00000000001e7310 */ /* 0x0000a20000201800 */
[----:B------:R-:W-:Y:S05]  /*ad40*/  BRA `(.L_x_13008) ;  /* 0x0000000800b87947 */ /* 0x000fea0003800000 */
.L_x_13084:
[----:B------:R0:W5:Y:S01]  /*ad50*/  LDG.E.64 R30, desc[UR36][R4.64] ;  /* 0x00000024041e7981 */ /* 0x000162000c1e1b00 */
[----:B------:R-:W-:Y:S05]  /*ad60*/  BRA `(.L_x_13008) ;  /* 0x0000000800b07947 */ /* 0x000fea0003800000 */
.L_x_13075:
        /* <DEDUP_REMOVED lines=13> */
.L_x_13088:
[----:B------:R0:W5:Y:S01]  /*ae40*/  LDG.E.64 R30, desc[UR36][R4.64] ;  /* 0x00000024041e7981 */ /* 0x000162000c1e1b00 */
[----:B------:R-:W-:Y:S05]  /*ae50*/  BRA `(.L_x_13008) ;  /* 0x0000000800747947 */ /* 0x000fea0003800000 */
.L_x_13087:
        /* <DEDUP_REMOVED lines=28> */
.L_x_13090:
        /* <DEDUP_REMOVED lines=15> */
.L_x_13089:
[----:B------:R-:W2:Y:S02]  /*b110*/  LDG.E.U16 R0, desc[UR36][R4.64] ;  /* 0x0000002404007981 */ /* 0x000ea4000c1e1500 */
[----:B--2---:R-:W-:-:S04]  /*b120*/  IMAD.U32 R0, R0, 0x10000, RZ ;  /* 0x0001000000007824 */ /* 0x004fc800078e00ff */
[----:B------:R-:W-:-:S04]  /*b130*/  FMUL.FTZ R0, R0, 1 ;  /* 0x3f80000000007820 */ /* 0x000fc80000410000 */
[----:B------:R0:W2:Y:S01]  /*b140*/  F2F.F64.F32 R30, R0 ;  /* 0x00000000001e7310 */ /* 0x0000a20000201800 */
[----:B------:R-:W-:Y:S05]  /*b150*/  BRA `(.L_x_13008) ;  /* 0x0000000400b47947 */ /* 0x000fea0003800000 */
.L_x_13086:
        /* <DEDUP_REMOVED lines=11> */
.L_x_13093:
        /* <DEDUP_REMOVED lines=21> */
.L_x_13097:
[----:B------:R-:W-:Y:S05]  /*b360*/  BSYNC B1 ;  /* 0x0000000000017941 */ /* 0x000fea0003800000 */
.L_x_13096:
[----:B------:R-:W-:Y:S01]  /*b370*/  LEA R5, R0, 0x3b800000, 0x17 ;  /* 0x3b80000000057811 */ /* 0x000fe200078eb8ff */
[----:B------:R-:W-:-:S05]  /*b380*/  IMAD.SHL.U32 R0, R3, 0x100000, RZ ;  /* 0x0010000003007824 */ /* 0x000fca00078e00ff */
[----:B------:R-:W-:-:S07]  /*b390*/  LOP3.LUT R0, R5, R0, R6, 0xfe, !PT ;  /* 0x0000000005007212 */ /* 0x000fce00078efe06 */
.L_x_13095:
[----:B------:R-:W-:Y:S05]  /*b3a0*/  BSYNC B0 ;  /* 0x0000000000007941 */ /* 0x000fea0003800000 */
.L_x_13094:
[----:B------:R-:W-:-:S04]  /*b3b0*/  FMUL.FTZ R0, R0, 1 ;  /* 0x3f80000000007820 */ /* 0x000fc80000410000 */
[----:B------:R0:W2:Y:S01]  /*b3c0*/  F2F.F64.F32 R30, R0 ;  /* 0x00000000001e7310 */ /* 0x0000a20000201800 */
[----:B------:R-:W-:Y:S05]  /*b3d0*/  BRA `(.L_x_13008) ;  /* 0x0000000400147947 */ /* 0x000fea0003800000 */
.L_x_13092:
        /* <DEDUP_REMOVED lines=21> */
.L_x_13101:
[----:B------:R-:W-:Y:S05]  /*b530*/  BSYNC B1 ;  /* 0x0000000000017941 */ /* 0x000fea0003800000 */
.L_x_13100:
[----:B------:R-:W-:Y:S01]  /*b540*/  LEA R5, R0, 0x37800000, 0x17 ;  /* 0x3780000000057811 */ /* 0x000fe200078eb8ff */
[----:B------:R-:W-:-:S05]  /*b550*/  IMAD.SHL.U32 R0, R3, 0x200000, RZ ;  /* 0x0020000003007824 */ /* 0x000fca00078e00ff */
[----:B------:R-:W-:-:S07]  /*b560*/  LOP3.LUT R0, R5, R0, R6, 0xfe, !PT ;  /* 0x0000000005007212 */ /* 0x000fce00078efe06 */
.L_x_13099:
[----:B------:R-:W-:Y:S05]  /*b570*/  BSYNC B0 ;  /* 0x0000000000007941 */ /* 0x000fea0003800000 */
.L_x_13098:
[----:B------:R-:W-:-:S04]  /*b580*/  FMUL.FTZ R0, R0, 1 ;  /* 0x3f80000000007820 */ /* 0x000fc80000410000 */
[----:B------:R0:W2:Y:S01]  /*b590*/  F2F.F64.F32 R30, R0 ;  /* 0x00000000001e7310 */ /* 0x0000a20000201800 */
[----:B------:R-:W-:Y:S05]  /*b5a0*/  BRA `(.L_x_13008) ;  /* 0x0000000000a07947 */ /* 0x000fea0003800000 */
.L_x_13091:
        /* <DEDUP_REMOVED lines=14> */
.L_x_13105:
[----:B------:R-:W-:Y:S05]  /*b690*/  BSYNC B0 ;  /* 0x0000000000007941 */ /* 0x000fea0003800000 */
.L_x_13104:
[----:B------:R-:W-:-:S04]  /*b6a0*/  FMUL.FTZ R0, R0, 1 ;  /* 0x3f80000000007820 */ /* 0x000fc80000410000 */
[----:B------:R0:W2:Y:S01]  /*b6b0*/  F2F.F64.F32 R30, R0 ;  /* 0x00000000001e7310 */ /* 0x0000a20000201800 */
[----:B------:R-:W-:Y:S05]  /*b6c0*/  BRA `(.L_x_13008) ;  /* 0x0000000000587947 */ /* 0x000fea0003800000 */
.L_x_13079:
        /* <DEDUP_REMOVED lines=16> */
.L_x_13106:
[----:B------:R-:W-:Y:S05]  /*b7d0*/  BRA `(.L_x_13008) ;  /* 0x0000000000147947 */ /* 0x000fea0003800000 */
.L_x_13103:
[----:B------:R-:W2:Y:S02]  /*b7e0*/  LDG.E.64 R30, desc[UR36][R4.64] ;  /* 0x00000024041e7981 */ /* 0x000ea4000c1e1b00 */
[----:B--2---:R-:W0:Y:S01]  /*b7f0*/  I2F.F64.U64 R30, R30 ;  /* 0x0000001e001e7312 */ /* 0x004e220000301800 */
[----:B------:R-:W-:Y:S05]  /*b800*/  BRA `(.L_x_13008) ;  /* 0x0000000000087947 */ /* 0x000fea0003800000 */
.L_x_13102:
[----:B------:R-:W2:Y:S02]  /*b810*/  LDG.E R4, desc[UR36][R4.64] ;  /* 0x0000002404047981 */ /* 0x000ea4000c1e1900 */
[----:B--2---:R0:W2:Y:S02]  /*b820*/  I2F.F64.U32 R30, R4 ;  /* 0x00000004001e7312 */ /* 0x0040a40000201800 */
.L_x_13008:
[----:B------:R-:W-:Y:S05]  /*b830*/  BSYNC B6 ;  /* 0x0000000000067941 */ /* 0x000fea0003800000 */
.L_x_13007:
[----:B------:R-:W4:Y:S01]  /*b840*/  S2R R35, SR_TID.X ;  /* 0x0000000000237919 */ /* 0x000f220000002100 */
[----:B0-----:R-:W0:Y:S01]  /*b850*/  LDC.U8 R33, c[0x0][0x24c] ;  /* 0x00009300ff217b82 */ /* 0x001e220000000000 */
[----:B-1-3-5:R-:W-:Y:S01]  /*b860*/  DMUL R4, R40, R42 ;  /* 0x0000002a28047228 */ /* 0x02afe20000000000 */
[----:B------:R-:W-:Y:S01]  /*b870*/  BSSY B6, `(.L_x_13107) ;  /* 0x0000120000067945 */ /* 0x000fe20003800000 */
[----:B--2---:R-:W-:Y:S02]  /*b880*/  DMUL R38, R38, R44 ;  /* 0x0000002c26267228 */ /* 0x004fe40000000000 */
[----:B------:R-:W-:Y:S02]  /*b890*/  DMUL R18, R18, R26 ;  /* 0x0000001a12127228 */ /* 0x000fe40000000000 */
[----:B----4-:R-:W-:Y:S02]  /*b8a0*/  DMUL R22, R22, R30 ;  /* 0x0000001e16167228 */ /* 0x010fe40000000000 */
[----:B------:R-:W-:-:S02]  /*b8b0*/  DMUL R4, R4, R36 ;  /* 0x0000002404047228 */ /* 0x000fc40000000000 */
[----:B------:R-:W-:Y:S02]  /*b8c0*/  DMUL R28, R38, R28 ;  /* 0x0000001c261c7228 */ /* 0x000fe40000000000 */
[----:B------:R-:W-:Y:S02]  /*b8d0*/  DMUL R24, R18, R24 ;  /* 0x0000001812187228 */ /* 0x000fe40000000000 */
[----:B------:R-:W-:Y:S01]  /*b8e0*/  DMUL R16, R22, R16 ;  /* 0x0000001016107228 */ /* 0x000fe20000000000 */
[----:B------:R-:W-:-:S13]  /*b8f0*/  ISETP.GE.AND P0, PT, R35, R2, PT ;  /* 0x000000022300720c */ /* 0x000fda0003f06270 */
[----:B------:R-:W-:Y:S05]  /*b900*/  @P0 BRA `(.L_x_13108) ;  /* 0x0000001000580947 */ /* 0x000fea0003800000 */
[----:B------:R-:W1:Y:S01]  /*b910*/  LDC.64 R8, c[0x0][0x218] ;  /* 0x00008600ff087b82 */ /* 0x000e620000000a00 */
[----:B------:R-:W-:Y:S01]  /*b920*/  IMAD R0, R32, 0x200, R35 ;  /* 0x0000020020007824 */ /* 0x000fe200078e0223 */
[----:B0-----:R-:W-:Y:S01]  /*b930*/  PRMT R6, R33, 0x9910, RZ ;  /* 0x0000991021067816 */ /* 0x001fe200000000ff */
[----:B------:R-:W-:Y:S01]  /*b940*/  ULDC UR4, c[0x0][0x250] ;  /* 0x0000940000047ab9 */ /* 0x000fe20000000800 */
[----:B------:R-:W-:Y:S02]  /*b950*/  VIADD R35, R35, 0x80 ;  /* 0x0000008023237836 */ /* 0x000fe40000000000 */
        /* <DEDUP_REMOVED lines=17> */
.L_x_13112:
[----:B------:R-:W0:Y:S02]  /*ba70*/  F2I.S64.F64.TRUNC R4, R4 ;  /* 0x0000000400047311 */ /* 0x000e24000030d900 */
[----:B0-----:R-:W-:-:S05]  /*ba80*/  IMAD.MOV.U32 R3, RZ, RZ, R4 ;  /* 0x000000ffff037224 */ /* 0x001fca00078e0004 */
[----:B------:R2:W-:Y:S01]  /*ba90*/  STG.E.U8 desc[UR36][R8.64], R3 ;  /* 0x0000000308007986 */ /* 0x0005e2000c101124 */
[----:B------:R-:W-:Y:S05]  /*baa0*/  BRA `(.L_x_13108) ;  /* 0x0000000c00f07947 */ /* 0x000fea0003800000 */
.L_x_13111:
        /* <DEDUP_REMOVED lines=9> */
.L_x_13115:
[----:B------:R-:W0:Y:S02]  /*bb40*/  F2I.F64.TRUNC R5, R4 ;  /* 0x0000000400057311 */ /* 0x000e24000030d100 */
[----:B0-----:R4:W-:Y:S01]  /*bb50*/  STG.E desc[UR36][R8.64], R5 ;  /* 0x0000000508007986 */ /* 0x0019e2000c101924 */
[----:B------:R-:W-:Y:S05]  /*bb60*/  BRA `(.L_x_13108) ;  /* 0x0000000c00c07947 */ /* 0x000fea0003800000 */
.L_x_13114:
[----:B------:R-:W0:Y:S02]  /*bb70*/  F2I.F64.TRUNC R5, R4 ;  /* 0x0000000400057311 */ /* 0x000e24000030d100 */
[----:B0-----:R3:W-:Y:S01]  /*bb80*/  STG.E.U16 desc[UR36][R8.64], R5 ;  /* 0x0000000508007986 */ /* 0x0017e2000c101524 */
[----:B------:R-:W-:Y:S05]  /*bb90*/  BRA `(.L_x_13108) ;  /* 0x0000000c00b47947 */ /* 0x000fea0003800000 */
.L_x_13110:
        /* <DEDUP_REMOVED lines=13> */
.L_x_13117:
        /* <DEDUP_REMOVED lines=8> */
.L_x_13116:
        /* <DEDUP_REMOVED lines=14> */
.L_x_13119:
        /* <DEDUP_REMOVED lines=9> */
.L_x_13118:
[----:B------:R0:W-:Y:S01]  /*be60*/  STG.E.64 desc[UR36][R8.64], R4 ;  /* 0x0000000408007986 */ /* 0x0001e2000c101b24 */
[----:B------:R-:W-:Y:S05]  /*be70*/  BRA `(.L_x_13108) ;  /* 0x0000000800fc7947 */ /* 0x000fea0003800000 */
.L_x_13109:
        /* <DEDUP_REMOVED lines=12> */
.L_x_13122:
[----:B------:R-:W-:-:S05]  /*bf40*/  CS2R R6, SRZ ;  /* 0x0000000000067805 */ /* 0x000fca000001ff00 */
[----:B------:R0:W-:Y:S01]  /*bf50*/  STG.E.128 desc[UR36][R8.64], R4 ;  /* 0x0000000408007986 */ /* 0x0001e2000c101d24 */
[----:B------:R-:W-:Y:S05]  /*bf60*/  BRA `(.L_x_13108) ;  /* 0x0000000800c07947 */ /* 0x000fea0003800000 */
.L_x_13121:
        /* <DEDUP_REMOVED lines=25> */
.L_x_13126:
[----:B------:R-:W-:Y:S05]  /*c100*/  BSYNC B0 ;  /* 0x0000000000007941 */ /* 0x000fea0003800000 */
.L_x_13125:
[----:B------:R-:W-:-:S05]  /*c110*/  LOP3.LUT R7, R0, R7, RZ, 0xfc, !PT ;  /* 0x0000000700077212 */ /* 0x000fca00078efcff */
[----:B------:R0:W-:Y:S01]  /*c120*/  STG.E.U8 desc[UR36][R8.64], R7 ;  /* 0x0000000708007986 */ /* 0x0001e2000c101124 */
[----:B------:R-:W-:Y:S05]  /*c130*/  BRA `(.L_x_13108) ;  /* 0x00000008004c7947 */ /* 0x000fea0003800000 */
.L_x_13124:
        /* <DEDUP_REMOVED lines=17> */
.L_x_13128:
[----:B------:R-:W-:Y:S01]  /*c250*/  IMAD.MOV.U32 R0, RZ, RZ, 0x7f ;  /* 0x0000007fff007424 */ /* 0x000fe200078e00ff */
[----:B------:R-:W-:-:S04]  /*c260*/  ISETP.GT.U32.AND P0, PT, R3, 0x7f800000, PT ;  /* 0x7f8000000300780c */ /* 0x000fc80003f04070 */
[----:B------:R-:W-:-:S09]  /*c270*/  SEL R0, R0, 0x7c, P0 ;  /* 0x0000007c00007807 */ /* 0x000fd20000000000 */
.L_x_13129:
[----:B------:R-:W-:Y:S05]  /*c280*/  BSYNC B0 ;  /* 0x0000000000007941 */ /* 0x000fea0003800000 */
.L_x_13127:
[----:B------:R-:W-:-:S04]  /*c290*/  LOP3.LUT R3, R7, 0x80000000, RZ, 0xc0, !PT ;  /* 0x8000000007037812 */ /* 0x000fc800078ec0ff */
[----:B------:R-:W-:-:S04]  /*c2a0*/  SHF.R.U32.HI R3, RZ, 0x18, R3 ;  /* 0x00000018ff037819 */ /* 0x000fc80000011603 */
[----:B------:R-:W-:-:S05]  /*c2b0*/  LOP3.LUT R3, R0, R3, RZ, 0xfc, !PT ;  /* 0x0000000300037212 */ /* 0x000fca00078efcff */
[----:B------:R0:W-:Y:S01]  /*c2c0*/  STG.E.U8 desc[UR36][R8.64], R3 ;  /* 0x0000000308007986 */ /* 0x0001e2000c101124 */
[----:B------:R-:W-:Y:S05]  /*c2d0*/  BRA `(.L_x_13108) ;  /* 0x0000000400e47947 */ /* 0x000fea0003800000 */
.L_x_13123:
        /* <DEDUP_REMOVED lines=8> */
.L_x_13120:
        /* <DEDUP_REMOVED lines=11> */
.L_x_13132:
        /* <DEDUP_REMOVED lines=21> */
.L_x_13135:
[----:B------:R-:W-:-:S04]  /*c560*/  LOP3.LUT R0, R7, 0x80000000, RZ, 0xc0, !PT ;  /* 0x8000000007007812 */ /* 0x000fc800078ec0ff */
[----:B------:R-:W-:-:S04]  /*c570*/  SHF.R.U32.HI R0, RZ, 0x18, R0 ;  /* 0x00000018ff007819 */ /* 0x000fc80000011600 */
[----:B------:R-:W-:-:S07]  /*c580*/  LOP3.LUT R0, R3, R0, RZ, 0xfc, !PT ;  /* 0x0000000003007212 */ /* 0x000fce00078efcff */
.L_x_13134:
[----:B------:R-:W-:Y:S05]  /*c590*/  BSYNC B0 ;  /* 0x0000000000007941 */ /* 0x000fea0003800000 */
.L_x_13133:
[----:B------:R0:W-:Y:S01]  /*c5a0*/  STG.E.U8 desc[UR36][R8.64], R0 ;  /* 0x0000000008007986 */ /* 0x0001e2000c101124 */
[----:B------:R-:W-:Y:S05]  /*c5b0*/  BRA `(.L_x_13108) ;  /* 0x00000004002c7947 */ /* 0x000fea0003800000 */
.L_x_13131:
        /* <DEDUP_REMOVED lines=21> */
.L_x_13138:
[----:B------:R-:W-:-:S04]  /*c710*/  LOP3.LUT R0, R7, 0x80000000, RZ, 0xc0, !PT ;  /* 0x8000000007007812 */ /* 0x000fc800078ec0ff */
[----:B------:R-:W-:-:S04]  /*c720*/  SHF.R.U32.HI R0, RZ, 0x18, R0 ;  /* 0x00000018ff007819 */ /* 0x000fc80000011600 */
[----:B------:R-:W-:-:S07]  /*c730*/  LOP3.LUT R0, R3, R0, RZ, 0xfc, !PT ;  /* 0x0000000003007212 */ /* 0x000fce00078efcff */
.L_x_13137:
[----:B------:R-:W-:Y:S05]  /*c740*/  BSYNC B0 ;  /* 0x0000000000007941 */ /* 0x000fea0003800000 */
.L_x_13136:
[----:B------:R0:W-:Y:S01]  /*c750*/  STG.E.U8 desc[UR36][R8.64], R0 ;  /* 0x0000000008007986 */ /* 0x0001e2000c101124 */
[----:B------:R-:W-:Y:S05]  /*c760*/  BRA `(.L_x_13108) ;  /* 0x0000000000c07947 */ /* 0x000fea0003800000 */
.L_x_13130:
        /* <DEDUP_REMOVED lines=26> */
.L_x_13113:
        /* <DEDUP_REMOVED lines=16> */
.L_x_13141:
[----:B------:R-:W-:Y:S05]  /*ca10*/  BRA `(.L_x_13108) ;  /* 0x0000000000147947 */ /* 0x000fea0003800000 */
.L_x_13140:
[----:B------:R-:W0:Y:S02]  /*ca20*/  F2I.U64.F64.TRUNC R4, R4 ;  /* 0x0000000400047311 */ /* 0x000e24000030d800 */
[----:B0-----:R0:W-:Y:S01]  /*ca30*/  STG.E.64 desc[UR36][R8.64], R4 ;  /* 0x0000000408007986 */ /* 0x0011e2000c101b24 */
[----:B------:R-:W-:Y:S05]  /*ca40*/  BRA `(.L_x_13108) ;  /* 0x0000000000087947 */ /* 0x000fea0003800000 */
.L_x_13139:
[----:B------:R-:W0:Y:S02]  /*ca50*/  F2I.U32.F64.TRUNC R5, R4 ;  /* 0x0000000400057311 */ /* 0x000e24000030d000 */
[----:B0-----:R0:W-:Y:S02]  /*ca60*/  STG.E desc[UR36][R8.64], R5 ;  /* 0x0000000508007986 */ /* 0x0011e4000c101924 */
.L_x_13108:
[----:B------:R-:W-:Y:S05]  /*ca70*/  BSYNC B6 ;  /* 0x0000000000067941 */ /* 0x000fea0003800000 */
.L_x_13107:
[----:B------:R-:W-:Y:S01]  /*ca80*/  ISETP.GE.AND P0, PT, R35, R2, PT ;  /* 0x000000022300720c */ /* 0x000fe20003f06270 */
[----:B------:R-:W-:-:S12]  /*ca90*/  BSSY B6, `(.L_x_13142) ;  /* 0x0000230000067945 */ /* 0x000fd80003800000 */
[----:B------:R-:W-:Y:S05]  /*caa0*/  @P0 BRA `(.L_x_13143) ;  /* 0x0000002000b80947 */ /* 0x000fea0003800000 */
[----:B01-34-:R-:W0:Y:S01]  /*cab0*/  LDC.64 R4, c[0x0][0x218] ;  /* 0x00008600ff047b82 */ /* 0x01be220000000a00 */
[----:B------:R-:W-:Y:S01]  /*cac0*/  IMAD R0, R32, 0x200, R35 ;  /* 0x0000020020007824 */ /* 0x000fe200078e0223 */
        /* <DEDUP_REMOVED lines=19> */
.L_x_13147:
[----:B------:R-:W0:Y:S02]  /*cc00*/  F2I.S64.F64.TRUNC R28, R28 ;  /* 0x0000001c001c7311 */ /* 0x000e24000030d900 */
[----:B0-----:R-:W-:-:S05]  /*cc10*/  IMAD.MOV.U32 R3, RZ, RZ, R28 ;  /* 0x000000ffff037224 */ /* 0x001fca00078e001c */
[----:B------:R1:W-:Y:S01]  /*cc20*/  STG.E.U8 desc[UR36][R4.64], R3 ;  /* 0x0000000304007986 */ /* 0x0003e2000c101124 */
[----:B------:R-:W-:Y:S05]  /*cc30*/  BRA `(.L_x_13149) ;  /* 0x0000000c00f07947 */ /* 0x000fea0003800000 */
.L_x_13146:
        /* <DEDUP_REMOVED lines=9> */
.L_x_13151:
[----:B------:R-:W0:Y:S02]  /*ccd0*/  F2I.F64.TRUNC R29, R28 ;  /* 0x0000001c001d7311 */ /* 0x000e24000030d100 */
[----:B0-----:R3:W-:Y:S01]  /*cce0*/  STG.E desc[UR36][R4.64], R29 ;  /* 0x0000001d04007986 */ /* 0x0017e2000c101924 */
[----:B------:R-:W-:Y:S05]  /*ccf0*/  BRA `(.L_x_13149) ;  /* 0x0000000c00c07947 */ /* 0x000fea0003800000 */
.L_x_13150:
[----:B------:R-:W0:Y:S02]  /*cd00*/  F2I.F64.TRUNC R29, R28 ;  /* 0x0000001c001d7311 */ /* 0x000e24000030d100 */
[----:B0-----:R2:W-:Y:S01]  /*cd10*/  STG.E.U16 desc[UR36][R4.64], R29 ;  /* 0x0000001d04007986 */ /* 0x0015e2000c101524 */
[----:B------:R-:W-:Y:S05]  /*cd20*/  BRA `(.L_x_13149) ;  /* 0x0000000c00b47947 */ /* 0x000fea0003800000 */
.L_x_13145:
        /* <DEDUP_REMOVED lines=13> */
.L_x_13153:
        /* <DEDUP_REMOVED lines=8> */
.L_x_13152:
        /* <DEDUP_REMOVED lines=14> */
.L_x_13155:
        /* <DEDUP_REMOVED lines=9> */
.L_x_13154:
[----:B------:R0:W-:Y:S01]  /*cff0*/  STG.E.64 desc[UR36][R4.64], R28 ;  /* 0x0000001c04007986 */ /* 0x0001e2000c101b24 */
[----:B------:R-:W-:Y:S05]  /*d000*/  BRA `(.L_x_13149) ;  /* 0x0000000800fc7947 */ /* 0x000fea0003800000 */
.L_x_13144:
        /* <DEDUP_REMOVED lines=12> */
.L_x_13158:
[----:B------:R-:W-:-:S05]  /*d0d0*/  CS2R R30, SRZ ;  /* 0x00000000001e7805 */ /* 0x000fca000001ff00 */
[----:B------:R0:W-:Y:S01]  /*d0e0*/  STG.E.128 desc[UR36][R4.64], R28 ;  /* 0x0000001c04007986 */ /* 0x0001e2000c101d24 */
[----:B------:R-:W-:Y:S05]  /*d0f0*/  BRA `(.L_x_13149) ;  /* 0x0000000800c07947 */ /* 0x000fea0003800000 */
.L_x_13157:
        /* <DEDUP_REMOVED lines=25> */
.L_x_13162:
[----:B------:R-:W-:Y:S05]  /*d290*/  BSYNC B0 ;  /* 0x0000000000007941 */ /* 0x000fea0003800000 */
.L_x_13161:
[----:B------:R-:W-:-:S05]  /*d2a0*/  LOP3.LUT R7, R0, R7, RZ, 0xfc, !PT ;  /* 0x0000000700077212 */ /* 0x000fca00078efcff */
[----:B------:R0:W-:Y:S01]  /*d2b0*/  STG.E.U8 desc[UR36][R4.64], R7 ;  /* 0x0000000704007986 */ /* 0x0001e2000c101124 */
[----:B------:R-:W-:Y:S05]  /*d2c0*/  BRA `(.L_x_13149) ;  /* 0x00000008004c7947 */ /* 0x000fea0003800000 */
.L_x_13160:
        /* <DEDUP_REMOVED lines=17> */
.L_x_13164:
[----:B------:R-:W-:Y:S01]  /*d3e0*/  IMAD.MOV.U32 R0, RZ, RZ, 0x7f ;  /* 0x0000007fff007424 */ /* 0x000fe200078e00ff */
[----:B------:R-:W-:-:S04]  /*d3f0*/  ISETP.GT.U32.AND P0, PT, R3, 0x7f800000, PT ;  /* 0x7f8000000300780c */ /* 0x000fc80003f04070 */
[----:B------:R-:W-:-:S09]  /*d400*/  SEL R0, R0, 0x7c, P0 ;  /* 0x0000007c00007807 */ /* 0x000fd20000000000 */
.L_x_13165:
[----:B------:R-:W-:Y:S05]  /*d410*/  BSYNC B0 ;  /* 0x0000000000007941 */ /* 0x000fea0003800000 */
.L_x_13163:
[----:B------:R-:W-:-:S04]  /*d420*/  LOP3.LUT R3, R7, 0x80000000, RZ, 0xc0, !PT ;  /* 0x8000000007037812 */ /* 0x000fc800078ec0ff */
[----:B------:R-:W-:-:S04]  /*d430*/  SHF.R.U32.HI R3, RZ, 0x18, R3 ;  /* 0x00000018ff037819 */ /* 0x000fc80000011603 */
[----:B------:R-:W-:-:S05]  /*d440*/  LOP3.LUT R3, R0, R3, RZ, 0xfc, !PT ;  /* 0x0000000300037212 */ /* 0x000fca00078efcff */
[----:B------:R0:W-:Y:S01]  /*d450*/  STG.E.U8 desc[UR36][R4.64], R3 ;  /* 0x0000000304007986 */ /* 0x0001e2000c101124 */
[----:B------:R-:W-:Y:S05]  /*d460*/  BRA `(.L_x_13149) ;  /* 0x0000000400e47947 */ /* 0x000fea0003800000 */
.L_x_13159:
        /* <DEDUP_REMOVED lines=8> */
.L_x_13156:
        /* <DEDUP_REMOVED lines=11> */
.L_x_13168:
        /* <DEDUP_REMOVED lines=21> */
.L_x_13171:
[----:B------:R-:W-:-:S04]  /*d6f0*/  LOP3.LUT R0, R7, 0x80000000, RZ, 0xc0, !PT ;  /* 0x8000000007007812 */ /* 0x000fc800078ec0ff */
[----:B------:R-:W-:-:S04]  /*d700*/  SHF.R.U32.HI R0, RZ, 0x18, R0 ;  /* 0x00000018ff007819 */ /* 0x000fc80000011600 */
[----:B------:R-:W-:-:S07]  /*d710*/  LOP3.LUT R0, R3, R0, RZ, 0xfc, !PT ;  /* 0x0000000003007212 */ /* 0x000fce00078efcff */
.L_x_13170:
[----:B------:R-:W-:Y:S05]  /*d720*/  BSYNC B0 ;  /* 0x0000000000007941 */ /* 0x000fea0003800000 */
.L_x_13169:
[----:B------:R0:W-:Y:S01]  /*d730*/  STG.E.U8 desc[UR36][R4.64], R0 ;  /* 0x0000000004007986 */ /* 0x0001e2000c101124 */
[----:B------:R-:W-:Y:S05]  /*d740*/  BRA `(.L_x_13149) ;  /* 0x00000004002c7947 */ /* 0x000fea0003800000 */
.L_x_13167:
        /* <DEDUP_REMOVED lines=21> */
.L_x_13174:
[----:B------:R-:W-:-:S04]  /*d8a0*/  LOP3.LUT R0, R7, 0x80000000, RZ, 0xc0, !PT ;  /* 0x8000000007007812 */ /* 0x000fc800078ec0ff */
[----:B------:R-:W-:-:S04]  /*d8b0*/  SHF.R.U32.HI R0, RZ, 0x18, R0 ;  /* 0x00000018ff007819 */ /* 0x000fc80000011600 */
[----:B------:R-:W-:-:S07]  /*d8c0*/  LOP3.LUT R0, R3, R0, RZ, 0xfc, !PT ;  /* 0x0000000003007212 */ /* 0x000fce00078efcff */
.L_x_13173:
[----:B------:R-:W-:Y:S05]  /*d8d0*/  BSYNC B0 ;  /* 0x0000000000007941 */ /* 0x000fea0003800000 */
.L_x_13172:
[----:B------:R0:W-:Y:S01]  /*d8e0*/  STG.E.U8 desc[UR36][R4.64], R0 ;  /* 0x0000000004007986 */ /* 0x0001e2000c101124 */
[----:B------:R-:W-:Y:S05]  /*d8f0*/  BRA `(.L_x_13149) ;  /* 0x0000000000c07947 */ /* 0x000fea0003800000 */
.L_x_13166:
        /* <DEDUP_REMOVED lines=26> */
.L_x_13148:
        /* <DEDUP_REMOVED lines=16> */
.L_x_13177:
[----:B------:R-:W-:Y:S05]  /*dba0*/  BRA `(.L_x_13149) ;  /* 0x0000000000147947 */ /* 0x000fea0003800000 */
.L_x_13176:
[----:B------:R-:W0:Y:S02]  /*dbb0*/  F2I.U64.F64.TRUNC R28, R28 ;  /* 0x0000001c001c7311 */ /* 0x000e24000030d800 */
[----:B0-----:R0:W-:Y:S01]  /*dbc0*/  STG.E.64 desc[UR36][R4.64], R28 ;  /* 0x0000001c04007986 */ /* 0x0011e2000c101b24 */
[----:B------:R-:W-:Y:S05]  /*dbd0*/  BRA `(.L_x_13149) ;  /* 0x0000000000087947 */ /* 0x000fea0003800000 */
.L_x_13175:
[----:B------:R-:W0:Y:S02]  /*dbe0*/  F2I.U32.F64.TRUNC R29, R28 ;  /* 0x0000001c001d7311 */ /* 0x000e24000030d000 */
[----:B0-----:R0:W-:Y:S02]  /*dbf0*/  STG.E desc[UR36][R4.64], R29 ;  /* 0x0000001d04007986 */ /* 0x0011e4000c101924 */
.L_x_13149:
        /* <DEDUP_REMOVED lines=24> */
.L_x_13181:
[----:B------:R-:W0:Y:S02]  /*dd80*/  F2I.S64.F64.TRUNC R24, R24 ;  /* 0x0000001800187311 */ /* 0x000e24000030d900 */
[----:B0-----:R-:W-:-:S05]  /*dd90*/  IMAD.MOV.U32 R3, RZ, RZ, R24 ;  /* 0x000000ffff037224 */ /* 0x001fca00078e0018 */
[----:B------:R0:W-:Y:S01]  /*dda0*/  STG.E.U8 desc[UR36][R4.64], R3 ;  /* 0x0000000304007986 */ /* 0x0001e2000c101124 */
[----:B------:R-:W-:Y:S05]  /*ddb0*/  BRA `(.L_x_13183) ;  /* 0x0000000c00f07947 */ /* 0x000fea0003800000 */
.L_x_13180:
        /* <DEDUP_REMOVED lines=9> */
.L_x_13185:
[----:B------:R-:W0:Y:S02]  /*de50*/  F2I.F64.TRUNC R25, R24 ;  /* 0x0000001800197311 */ /* 0x000e24000030d100 */
[----:B0-----:R0:W-:Y:S01]  /*de60*/  STG.E desc[UR36][R4.64], R25 ;  /* 0x0000001904007986 */ /* 0x0011e2000c101924 */
[----:B------:R-:W-:Y:S05]  /*de70*/  BRA `(.L_x_13183) ;  /* 0x0000000c00c07947 */ /* 0x000fea0003800000 */
.L_x_13184:
[----:B------:R-:W0:Y:S02]  /*de80*/  F2I.F64.TRUNC R25, R24 ;  /* 0x0000001800197311 */ /* 0x000e24000030d100 */
[----:B0-----:R0:W-:Y:S01]  /*de90*/  STG.E.U16 desc[UR36][R4.64], R25 ;  /* 0x0000001904007986 */ /* 0x0011e2000c101524 */
[----:B------:R-:W-:Y:S05]  /*dea0*/  BRA `(.L_x_13183) ;  /* 0x0000000c00b47947 */ /* 0x000fea0003800000 */
.L_x_13179:
        /* <DEDUP_REMOVED lines=13> */
.L_x_13187:
        /* <DEDUP_REMOVED lines=8> */
.L_x_13186:
        /* <DEDUP_REMOVED lines=14> */
.L_x_13189:
        /* <DEDUP_REMOVED lines=9> */
.L_x_13188:
[----:B------:R0:W-:Y:S01]  /*e170*/  STG.E.64 desc[UR36][R4.64], R24 ;  /* 0x0000001804007986 */ /* 0x0001e2000c101b24 */
[----:B------:R-:W-:Y:S05]  /*e180*/  BRA `(.L_x_13183) ;  /* 0x0000000800fc7947 */ /* 0x000fea0003800000 */
.L_x_13178:
        /* <DEDUP_REMOVED lines=12> */
.L_x_13192:
[----:B------:R-:W-:-:S05]  /*e250*/  CS2R R26, SRZ ;  /* 0x00000000001a7805 */ /* 0x000fca000001ff00 */
[----:B------:R0:W-:Y:S01]  /*e260*/  STG.E.128 desc[UR36][R4.64], R24 ;  /* 0x0000001804007986 */ /* 0x0001e2000c101d24 */
[----:B------:R-:W-:Y:S05]  /*e270*/  BRA `(.L_x_13183) ;  /* 0x0000000800c07947 */ /* 0x000fea0003800000 */
.L_x_13191:
        /* <DEDUP_REMOVED lines=25> */
.L_x_13196:
[----:B------:R-:W-:Y:S05]  /*e410*/  BSYNC B0 ;  /* 0x0000000000007941 */ /* 0x000fea0003800000 */
.L_x_13195:
[----:B------:R-:W-:-:S05]  /*e420*/  LOP3.LUT R7, R0, R7, RZ, 0xfc, !PT ;  /* 0x0000000700077212 */ /* 0x000fca00078efcff */
[----:B------:R0:W-:Y:S01]  /*e430*/  STG.E.U8 desc[UR36][R4.64], R7 ;  /* 0x0000000704007986 */ /* 0x0001e2000c101124 */
[----:B------:R-:W-:Y:S05]  /*e440*/  BRA `(.L_x_13183) ;  /* 0x00000008004c7947 */ /* 0x000fea0003800000 */
.L_x_13194:
        /* <DEDUP_REMOVED lines=17> */
.L_x_13198:
[----:B------:R-:W-:Y:S01]  /*e560*/  IMAD.MOV.U32 R0, RZ, RZ, 0x7f ;  /* 0x0000007fff007424 */ /* 0x000fe200078e00ff */
[----:B------:R-:W-:-:S04]  /*e570*/  ISETP.GT.U32.AND P0, PT, R3, 0x7f800000, PT ;  /* 0x7f8000000300780c */ /* 0x000fc80003f04070 */
[----:B------:R-:W-:-:S09]  /*e580*/  SEL R0, R0, 0x7c, P0 ;  /* 0x0000007c00007807 */ /* 0x000fd20000000000 */
.L_x_13199:
[----:B------:R-:W-:Y:S05]  /*e590*/  BSYNC B0 ;  /* 0x0000000000007941 */ /* 0x000fea0003800000 */
.L_x_13197:
[----:B------:R-:W-:-:S04]  /*e5a0*/  LOP3.LUT R3, R7, 0x80000000, RZ, 0xc0, !PT ;  /* 0x8000000007037812 */ /* 0x000fc800078ec0ff */
[----:B------:R-:W-:-:S04]  /*e5b0*/  SHF.R.U32.HI R3, RZ, 0x18, R3 ;  /* 0x00000018ff037819 */ /* 0x000fc80000011603 */
[----:B------:R-:W-:-:S05]  /*e5c0*/  LOP3.LUT R3, R0, R3, RZ, 0xfc, !PT ;  /* 0x0000000300037212 */ /* 0x000fca00078efcff */
[----:B------:R0:W-:Y:S01]  /*e5d0*/  STG.E.U8 desc[UR36][R4.64], R3 ;  /* 0x0000000304007986 */ /* 0x0001e2000c101124 */
[----:B------:R-:W-:Y:S05]  /*e5e0*/  BRA `(.L_x_13183) ;  /* 0x0000000400e47947 */ /* 0x000fea0003800000 */
.L_x_13193:
        /* <DEDUP_REMOVED lines=8> */
.L_x_13190:
        /* <DEDUP_REMOVED lines=11> */
.L_x_13202:
        /* <DEDUP_REMOVED lines=21> */
.L_x_13205:
[----:B------:R-:W-:-:S04]  /*e870*/  LOP3.LUT R0, R7, 0x80000000, RZ, 0xc0, !PT ;  /* 0x8000000007007812 */ /* 0x000fc800078ec0ff */
[----:B------:R-:W-:-:S04]  /*e880*/  SHF.R.U32.HI R0, RZ, 0x18, R0 ;  /* 0x00000018ff007819 */ /* 0x000fc80000011600 */
[----:B------:R-:W-:-:S07]  /*e890*/  LOP3.LUT R0, R3, R0, RZ, 0xfc, !PT ;  /* 0x0000000003007212 */ /* 0x000fce00078efcff */
.L_x_13204:
[----:B------:R-:W-:Y:S05]  /*e8a0*/  BSYNC B0 ;  /* 0x0000000000007941 */ /* 0x000fea0003800000 */
.L_x_13203:
[----:B------:R3:W-:Y:S01]  /*e8b0*/  STG.E.U8 desc[UR36][R4.64], R0 ;  /* 0x0000000004007986 */ /* 0x0007e2000c101124 */
[----:B------:R-:W-:Y:S05]  /*e8c0*/  BRA `(.L_x_13183) ;  /* 0x00000004002c7947 */ /* 0x000fea0003800000 */
.L_x_13201:
        /* <DEDUP_REMOVED lines=21> */
.L_x_13208:
[----:B------:R-:W-:-:S04]  /*ea20*/  LOP3.LUT R0, R7, 0x80000000, RZ, 0xc0, !PT ;  /* 0x8000000007007812 */ /* 0x000fc800078ec0ff */
[----:B------:R-:W-:-:S04]  /*ea30*/  SHF.R.U32.HI R0, RZ, 0x18, R0 ;  /* 0x00000018ff007819 */ /* 0x000fc80000011600 */
[----:B------:R-:W-:-:S07]  /*ea40*/  LOP3.LUT R0, R3, R0, RZ, 0xfc, !PT ;  /* 0x0000000003007212 */ /* 0x000fce00078efcff */
.L_x_13207:
[----:B------:R-:W-:Y:S05]  /*ea50*/  BSYNC B0 ;  /* 0x0000000000007941 */ /* 0x000fea0003800000 */
.L_x_13206:
[----:B------:R0:W-:Y:S01]  /*ea60*/  STG.E.U8 desc[UR36][R4.64], R0 ;  /* 0x0000000004007986 */ /* 0x0001e2000c101124 */
[----:B------:R-:W-:Y:S05]  /*ea70*/  BRA `(.L_x_13183) ;  /* 0x0000000000c07947 */ /* 0x000fea0003800000 */
.L_x_13200:
        /* <DEDUP_REMOVED lines=26> */
.L_x_13182:
        /* <DEDUP_REMOVED lines=16> */
.L_x_13211:
[----:B------:R-:W-:Y:S05]  /*ed20*/  BRA `(.L_x_13183) ;  /* 0x0000000000147947 */ /* 0x000fea0003800000 */
.L_x_13210:
[----:B------:R-:W0:Y:S02]  /*ed30*/  F2I.U64.F64.TRUNC R24, R24 ;  /* 0x0000001800187311 */ /* 0x000e24000030d800 */
[----:B0-----:R1:W-:Y:S01]  /*ed40*/  STG.E.64 desc[UR36][R4.64], R24 ;  /* 0x0000001804007986 */ /* 0x0013e2000c101b24 */
[----:B------:R-:W-:Y:S05]  /*ed50*/  BRA `(.L_x_13183) ;  /* 0x0000000000087947 */ /* 0x000fea0003800000 */
.L_x_13209:
[----:B------:R-:W0:Y:S02]  /*ed60*/  F2I.U32.F64.TRUNC R25, R24 ;  /* 0x0000001800197311 */ /* 0x000e24000030d000 */
[----:B0-----:R0:W-:Y:S02]  /*ed70*/  STG.E desc[UR36][R4.64], R25 ;  /* 0x0000001904007986 */ /* 0x0011e4000c101924 */
.L_x_13183:
[----:B------:R-:W-:-:S07]  /*ed80*/  VIADD R35, R35, 0x80 ;  /* 0x0000008023237836 */ /* 0x000fce0000000000 */
.L_x_13143:
[----:B------:R-:W-:Y:S05]  /*ed90*/  BSYNC B6 ;  /* 0x0000000000067941 */ /* 0x000fea0003800000 */
.L_x_13142:
[----:B------:R-:W-:-:S13]  /*eda0*/  ISETP.GE.AND P0, PT, R35, R2, PT ;  /* 0x000000022300720c */ /* 0x000fda0003f06270 */
[----:B------:R-:W-:Y:S05]  /*edb0*/  @P0 EXIT ;  /* 0x000000000000094d */ /* 0x000fea0003800000 */
[----:B012---:R-:W0:Y:S01]  /*edc0*/  LDC.64 R2, c[0x0][0x218] ;  /* 0x00008600ff027b82 */ /* 0x007e220000000a00 */
[----:B---3--:R-:W-:Y:S01]  /*edd0*/  PRMT R0, R33, 0x9910, RZ ;  /* 0x0000991021007816 */ /* 0x008fe200000000ff */
[----:B------:R-:W-:Y:S01]  /*ede0*/  IMAD R32, R32, 0x200, R35 ;  /* 0x0000020020207824 */ /* 0x000fe200078e0223 */
[----:B------:R-:W-:Y:S02]  /*edf0*/  ULDC UR4, c[0x0][0x250] ;  /* 0x0000940000047ab9 */ /* 0x000fe40000000800 */
[----:B------:R-:W-:Y:S01]  /*ee00*/  ISETP.GT.AND P1, PT, R0, 0x9, PT ;  /* 0x000000090000780c */ /* 0x000fe20003f24270 */
[----:B----4-:R-:W-:-:S05]  /*ee10*/  IMAD R5, R32, UR4, RZ ;  /* 0x0000000420057c24 */ /* 0x010fca000f8e02ff */
        /* <DEDUP_REMOVED lines=14> */
.L_x_13215:
[----:B------:R-:W0:Y:S02]  /*ef00*/  F2I.S64.F64.TRUNC R16, R16 ;  /* 0x0000001000107311 */ /* 0x000e24000030d900 */
[----:B0-----:R-:W-:-:S05]  /*ef10*/  IMAD.MOV.U32 R5, RZ, RZ, R16 ;  /* 0x000000ffff057224 */ /* 0x001fca00078e0010 */
[----:B------:R-:W-:Y:S01]  /*ef20*/  STG.E.U8 desc[UR36][R2.64], R5 ;  /* 0x0000000502007986 */ /* 0x000fe2000c101124 */
[----:B------:R-:W-:Y:S05]  /*ef30*/  EXIT ;  /* 0x000000000000794d */ /* 0x000fea0003800000 */
.L_x_13214:
        /* <DEDUP_REMOVED lines=9> */
.L_x_13218:
[----:B------:R-:W0:Y:S02]  /*efd0*/  F2I.F64.TRUNC R17, R16 ;  /* 0x0000001000117311 */ /* 0x000e24000030d100 */
[----:B0-----:R-:W-:Y:S01]  /*efe0*/  STG.E desc[UR36][R2.64], R17 ;  /* 0x0000001102007986 */ /* 0x001fe2000c101924 */
[----:B------:R-:W-:Y:S05]  /*eff0*/  EXIT ;  /* 0x000000000000794d */ /* 0x000fea0003800000 */
.L_x_13217:
[----:B------:R-:W0:Y:S02]  /*f000*/  F2I.F64.TRUNC R17, R16 ;  /* 0x0000001000117311 */ /* 0x000e24000030d100 */
[----:B0-----:R-:W-:Y:S01]  /*f010*/  STG.E.U16 desc[UR36][R2.64], R17 ;  /* 0x0000001102007986 */ /* 0x001fe2000c101524 */
[----:B------:R-:W-:Y:S05]  /*f020*/  EXIT ;  /* 0x000000000000794d */ /* 0x000fea0003800000 */
.L_x_13213:
        /* <DEDUP_REMOVED lines=13> */
.L_x_13220:
        /* <DEDUP_REMOVED lines=8> */
.L_x_13219:
        /* <DEDUP_REMOVED lines=14> */
.L_x_13222:
        /* <DEDUP_REMOVED lines=9> */
.L_x_13221:
[----:B------:R-:W-:Y:S01]  /*f2f0*/  STG.E.64 desc[UR36][R2.64], R16 ;  /* 0x0000001002007986 */ /* 0x000fe2000c101b24 */
[----:B------:R-:W-:Y:S05]  /*f300*/  EXIT ;  /* 0x000000000000794d */ /* 0x000fea0003800000 */
.L_x_13212:
        /* <DEDUP_REMOVED lines=12> */
.L_x_13225:
[----:B------:R-:W-:-:S05]  /*f3d0*/  CS2R R18, SRZ ;  /* 0x0000000000127805 */ /* 0x000fca000001ff00 */
[----:B------:R-:W-:Y:S01]  /*f3e0*/  STG.E.128 desc[UR36][R2.64], R16 ;  /* 0x0000001002007986 */ /* 0x000fe2000c101d24 */
[----:B------:R-:W-:Y:S05]  /*f3f0*/  EXIT ;  /* 0x000000000000794d */ /* 0x000fea0003800000 */
.L_x_13224:
        /* <DEDUP_REMOVED lines=25> */
.L_x_13229:
[----:B------:R-:W-:Y:S05]  /*f590*/  BSYNC B0 ;  /* 0x0000000000007941 */ /* 0x000fea0003800000 */
.L_x_13228:
[----:B------:R-:W-:-:S05]  /*f5a0*/  LOP3.LUT R5, R0, R5, RZ, 0xfc, !PT ;  /* 0x0000000500057212 */ /* 0x000fca00078efcff */
[----:B------:R-:W-:Y:S01]  /*f5b0*/  STG.E.U8 desc[UR36][R2.64], R5 ;  /* 0x0000000502007986 */ /* 0x000fe2000c101124 */
[----:B------:R-:W-:Y:S05]  /*f5c0*/  EXIT ;  /* 0x000000000000794d */ /* 0x000fea0003800000 */
.L_x_13227:
        /* <DEDUP_REMOVED lines=17> */
.L_x_13231:
[----:B------:R-:W-:Y:S01]  /*f6e0*/  IMAD.MOV.U32 R0, RZ, RZ, 0x7f ;  /* 0x0000007fff007424 */ /* 0x000fe200078e00ff */
[----:B------:R-:W-:-:S04]  /*f6f0*/  ISETP.GT.U32.AND P0, PT, R4, 0x7f800000, PT ;  /* 0x7f8000000400780c */ /* 0x000fc80003f04070 */
[----:B------:R-:W-:-:S09]  /*f700*/  SEL R0, R0, 0x7c, P0 ;  /* 0x0000007c00007807 */ /* 0x000fd20000000000 */
.L_x_13232:
[----:B------:R-:W-:Y:S05]  /*f710*/  BSYNC B0 ;  /* 0x0000000000007941 */ /* 0x000fea0003800000 */
.L_x_13230:
[----:B------:R-:W-:-:S04]  /*f720*/  LOP3.LUT R4, R5, 0x80000000, RZ, 0xc0, !PT ;  /* 0x8000000005047812 */ /* 0x000fc800078ec0ff */
[----:B------:R-:W-:-:S04]  /*f730*/  SHF.R.U32.HI R5, RZ, 0x18, R4 ;  /* 0x00000018ff057819 */ /* 0x000fc80000011604 */
[----:B------:R-:W-:-:S05]  /*f740*/  LOP3.LUT R5, R0, R5, RZ, 0xfc, !PT ;  /* 0x0000000500057212 */ /* 0x000fca00078efcff */
[----:B------:R-:W-:Y:S01]  /*f750*/  STG.E.U8 desc[UR36][R2.64], R5 ;  /* 0x0000000502007986 */ /* 0x000fe2000c101124 */
[----:B------:R-:W-:Y:S05]  /*f760*/  EXIT ;  /* 0x000000000000794d */ /* 0x000fea0003800000 */
.L_x_13226:
        /* <DEDUP_REMOVED lines=8> */
.L_x_13223:
        /* <DEDUP_REMOVED lines=11> */
.L_x_13235:
        /* <DEDUP_REMOVED lines=21> */
.L_x_13238:
[----:B------:R-:W-:-:S04]  /*f9f0*/  LOP3.LUT R0, R7, 0x80000000, RZ, 0xc0, !PT ;  /* 0x8000000007007812 */ /* 0x000fc800078ec0ff */
[----:B------:R-:W-:-:S04]  /*fa00*/  SHF.R.U32.HI R5, RZ, 0x18, R0 ;  /* 0x00000018ff057819 */ /* 0x000fc80000011600 */
[----:B------:R-:W-:-:S04]  /*fa10*/  LOP3.LUT R4, R4, R5, RZ, 0xfc, !PT ;  /* 0x0000000504047212 */ /* 0x000fc800078efcff */
[----:B------:R-:W-:-:S07]  /*fa20*/  PRMT R0, R4, 0x7610, R0 ;  /* 0x0000761004007816 */ /* 0x000fce0000000000 */
.L_x_13237:
[----:B------:R-:W-:Y:S05]  /*fa30*/  BSYNC B0 ;  /* 0x0000000000007941 */ /* 0x000fea0003800000 */
.L_x_13236:
[----:B------:R-:W-:Y:S01]  /*fa40*/  STG.E.U8 desc[UR36][R2.64], R0 ;  /* 0x0000000002007986 */ /* 0x000fe2000c101124 */
[----:B------:R-:W-:Y:S05]  /*fa50*/  EXIT ;  /* 0x000000000000794d */ /* 0x000fea0003800000 */
.L_x_13234:
        /* <DEDUP_REMOVED lines=21> */
.L_x_13241:
[----:B------:R-:W-:-:S04]  /*fbb0*/  LOP3.LUT R0, R7, 0x80000000, RZ, 0xc0, !PT ;  /* 0x8000000007007812 */ /* 0x000fc800078ec0ff */
[----:B------:R-:W-:-:S04]  /*fbc0*/  SHF.R.U32.HI R5, RZ, 0x18, R0 ;  /* 0x00000018ff057819 */ /* 0x000fc80000011600 */
[----:B------:R-:W-:-:S04]  /*fbd0*/  LOP3.LUT R4, R4, R5, RZ, 0xfc, !PT ;  /* 0x0000000504047212 */ /* 0x000fc800078efcff */
[----:B------:R-:W-:-:S07]  /*fbe0*/  PRMT R0, R4, 0x7610, R0 ;  /* 0x0000761004007816 */ /* 0x000fce0000000000 */
.L_x_13240:
[----:B------:R-:W-:Y:S05]  /*fbf0*/  BSYNC B0 ;  /* 0x0000000000007941 */ /* 0x000fea0003800000 */
.L_x_13239:
[----:B------:R-:W-:Y:S01]  /*fc00*/  STG.E.U8 desc[UR36][R2.64], R0 ;  /* 0x0000000002007986 */ /* 0x000fe2000c101124 */
[----:B------:R-:W-:Y:S05]  /*fc10*/  EXIT ;  /* 0x000000000000794d */ /* 0x000fea0003800000 */
.L_x_13233:
        /* <DEDUP_REMOVED lines=26> */
.L_x_13216:
        /* <DEDUP_REMOVED lines=16> */
.L_x_13244:
[----:B------:R-:W-:Y:S05]  /*fec0*/  EXIT ;  /* 0x000000000000794d */ /* 0x000fea0003800000 */
.L_x_13243:
[----:B------:R-:W0:Y:S02]  /*fed0*/  F2I.U64.F64.TRUNC R16, R16 ;  /* 0x0000001000107311 */ /* 0x000e24000030d800 */
[----:B0-----:R-:W-:Y:S01]  /*fee0*/  STG.E.64 desc[UR36][R2.64], R16 ;  /* 0x0000001002007986 */ /* 0x001fe2000c101b24 */
[----:B------:R-:W-:Y:S05]  /*fef0*/  EXIT ;  /* 0x000000000000794d */ /* 0x000fea0003800000 */
.L_x_13242:
[----:B------:R-:W0:Y:S02]  /*ff00*/  F2I.U32.F64.TRUNC R17, R16 ;  /* 0x0000001000117311 */ /* 0x000e24000030d000 */
[----:B0-----:R-:W-:Y:S01]  /*ff10*/  STG.E desc[UR36][R2.64], R17 ;  /* 0x0000001102007986 */ /* 0x001fe2000c101924 */
[----:B------:R-:W-:Y:S05]  /*ff20*/  EXIT ;  /* 0x000000000000794d */ /* 0x000fea0003800000 */
.L_x_13245:
        /* <DEDUP_REMOVED lines=13> */
.L_x_28412:


//--------------------- .text._ZN2at6native18elementwise_kernelILi128ELi2EZNS0_22gpu_kernel_impl_nocastIZZZNS0_49_GLOBAL__N__b919a28f_16_Normalization_cu_5c38458736batch_norm_elementwise_backward_evalERKNS_6TensorES6_S6_S6_ENKUlvE_clEvENKUlvE_clEvEUldddE_EEvRNS_18TensorIteratorBaseERKT_EUliE_EEviT1_ --------------------------
	.section	.text._ZN2at6native18elementwise_kernelILi128ELi2EZNS0_22gpu_kernel_impl_nocastIZZZNS0_49_GLOBAL__N__b919a28f_16_Normalization_cu_5c38458736batch_norm_elementwise_backward_evalERKNS_6TensorES6_S6_S6_ENKUlvE_clEvENKUlvE_clEvEUldddE_EEvRNS_18TensorIteratorBaseERKT_EUliE_EEviT1_,"ax",@progbits
	.align	128
        .global         _ZN2at6native18elementwise_kernelILi128ELi2EZNS0_22gpu_kernel_impl_nocastIZZZNS0_49_GLOBAL__N__b919a28f_16_Normalization_cu_5c38458736batch_norm_elementwise_backward_evalERKNS_6TensorES6_S6_S6_ENKUlvE_clEvENKUlvE_clEvEUldddE_EEvRNS_18TensorIteratorBaseERKT_EUliE_EEviT1_
        .type           _ZN2at6native18elementwise_kernelILi128ELi2EZNS0_22gpu_kernel_impl_nocastIZZZNS0_49_GLOBAL__N__b919a28f_16_Normalization_cu_5c38458736batch_norm_elementwise_backward_evalERKNS_6TensorES6_S6_S6_ENKUlvE_clEvENKUlvE_clEvEUldddE_EEvRNS_18TensorIteratorBaseERKT_EUliE_EEviT1_,@function
        .size           _ZN2at6native18elementwise_kernelILi128ELi2EZNS0_22gpu_kernel_impl_nocastIZZZNS0_49_GLOBAL__N__b919a28f_16_Normalization_cu_5c38458736batch_norm_elementwise_backward_evalERKNS_6TensorES6_S6_S6_ENKUlvE_clEvENKUlvE_clEvEUldddE_EEvRNS_18TensorIteratorBaseERKT_EUliE_EEviT1_,(.L_x_28413 - _ZN2at6native18elementwise_kernelILi128ELi2EZNS0_22gpu_kernel_impl_nocastIZZZNS0_49_GLOBAL__N__b919a28f_16_Normalization_cu_5c38458736batch_norm_elementwise_backward_evalERKNS_6TensorES6_S6_S6_ENKUlvE_clEvENKUlvE_clEvEUldddE_EEvRNS_18TensorIteratorBaseERKT_EUliE_EEviT1_)
        .other          _ZN2at6native18elementwise_kernelILi128ELi2EZNS0_22gpu_kernel_impl_nocastIZZZNS0_49_GLOBAL__N__b919a28f_16_Normalization_cu_5c38458736batch_norm_elementwise_backward_evalERKNS_6TensorES6_S6_S6_ENKUlvE_clEvENKUlvE_clEvEUldddE_EEvRNS_18TensorIteratorBaseERKT_EUliE_EEviT1_,@"STO_CUDA_ENTRY STV_DEFAULT"
_ZN2at6native18elementwise_kernelILi128ELi2EZNS0_22gpu_kernel_impl_nocastIZZZNS0_49_GLOBAL__N__b919a28f_16_Normalization_cu_5c38458736batch_norm_elementwise_backward_evalERKNS_6TensorES6_S6_S6_ENKUlvE_clEvENKUlvE_clEvEUldddE_EEvRNS_18TensorIteratorBaseERKT_EUliE_EEviT1_:
.text._ZN2at6native18elementwise_kernelILi128ELi2EZNS0_22gpu_kernel_impl_nocastIZZZNS0_49_GLOBAL__N__b919a28f_16_Normalization_cu_5c38458736batch_norm_elementwise_backward_evalERKNS_6TensorES6_S6_S6_ENKUlvE_clEvENKUlvE_clEvEUldddE_EEvRNS_18TensorIteratorBaseERKT_EUliE_EEviT1_:
        /* <DEDUP_REMOVED lines=388> */
.L_x_13248:
[----:B------:R-:W-:Y:S01]  /*1840*/  ULDC.64 UR8, c[0x0][0x4e0] ;  /* 0x0001380000087ab9 */ /* 0x000fe20000000a00 */
[----:B------:R-:W-:Y:S01]  /*1850*/  ULDC.64 UR10, c[0x0][0x4f0] ;  /* 0x00013c00000a7ab9 */ /* 0x000fe20000000a00 */
[----:B------:R-:W-:Y:S02]  /*1860*/  IADD3 R6, P0, R2, UR8, RZ ;  /* 0x0000000802067c10 */ /* 0x000fe4000ff1e0ff */
[----:B------:R-:W-:Y:S02]  /*1870*/  IADD3 R10, P1, R4, UR10, RZ ;  /* 0x0000000a040a7c10 */ /* 0x000fe4000ff3e0ff */
[----:B------:R-:W-:Y:S01]  /*1880*/  IADD3.X R7, RZ, UR9, RZ, P0, !PT ;  /* 0x00000009ff077c10 */ /* 0x000fe200087fe4ff */
[----:B------:R-:W-:Y:S01]  /*1890*/  ULDC.64 UR8, c[0x0][0x4e8] ;  /* 0x00013a0000087ab9 */ /* 0x000fe20000000a00 */
[----:B------:R-:W-:Y:S02]  /*18a0*/  IADD3.X R11, RZ, UR11, RZ, P1, !PT ;  /* 0x0000000bff0b7c10 */ /* 0x000fe40008ffe4ff */
[----:B------:R-:W-:-:S02]  /*18b0*/  IADD3 R8, P0, R5, UR8, RZ ;  /* 0x0000000805087c10 */ /* 0x000fc4000ff1e0ff */
[----:B------:R-:W2:Y:S02]  /*18c0*/  LDG.E.64 R6, desc[UR4][R6.64] ;  /* 0x0000000406067981 */ /* 0x000ea4000c1e1b00 */
[----:B------:R-:W-:Y:S01]  /*18d0*/  IADD3.X R9, RZ, UR9, RZ, P0, !PT ;  /* 0x00000009ff097c10 */ /* 0x000fe200087fe4ff */
[----:B------:R-:W-:Y:S01]  /*18e0*/  ULDC.64 UR8, c[0x0][0x4d8] ;  /* 0x0001360000087ab9 */ /* 0x000fe20000000a00 */
[----:B------:R-:W2:Y:S04]  /*18f0*/  LDG.E.64 R4, desc[UR4][R10.64] ;  /* 0x000000040a047981 */ /* 0x000ea8000c1e1b00 */
[----:B------:R-:W3:Y:S01]  /*1900*/  LDG.E.64 R8, desc[UR4][R8.64] ;  /* 0x0000000408087981 */ /* 0x000ee2000c1e1b00 */
[----:B------:R-:W-:-:S04]  /*1910*/  IADD3 R2, P0, R3, UR8, RZ ;  /* 0x0000000803027c10 */ /* 0x000fc8000ff1e0ff */
[----:B------:R-:W-:Y:S02]  /*1920*/  IADD3.X R3, RZ, UR9, RZ, P0, !PT ;  /* 0x00000009ff037c10 */ /* 0x000fe400087fe4ff */
[----:B------:R-:W-:Y:S01]  /*1930*/  IADD3 R13, R0, 0x80, RZ ;  /* 0x00000080000d7810 */ /* 0x000fe20007ffe0ff */
[----:B--2---:R-:W-:-:S08]  /*1940*/  DMUL R4, R4, R6 ;  /* 0x0000000604047228 */ /* 0x004fd00000000000 */
[----:B---3--:R-:W-:-:S07]  /*1950*/  DMUL R4, R4, R8 ;  /* 0x0000000804047228 */ /* 0x008fce0000000000 */
[----:B------:R0:W-:Y:S04]  /*1960*/  STG.E.64 desc[UR4][R2.64], R4 ;  /* 0x0000000402007986 */ /* 0x0001e8000c101b04 */
.L_x_13247:
[----:B------:R-:W-:Y:S05]  /*1970*/  BSYNC B0 ;  /* 0x0000000000007941 */ /* 0x000fea0003800000 */
.L_x_13246:
[----:B------:R-:W-:-:S13]  /*1980*/  ISETP.GE.AND P0, PT, R13, UR6, PT ;  /* 0x000000060d007c0c */ /* 0x000fda000bf06270 */
[----:B------:R-:W-:Y:S05]  /*1990*/  @P0 EXIT ;  /* 0x000000000000094d */ /* 0x000fea0003800000 */
[----:B0-----:R-:W0:Y:S01]  /*19a0*/  LDC R4, c[0x0][0x218] ;  /* 0x00008600ff047b82 */ /* 0x001e220000000800 */
[----:B------:R-:W-:Y:S01]  /*19b0*/  HFMA2.MMA R5, -RZ, RZ, 0, 0 ;  /* 0x00000000ff057435 */ /* 0x000fe200000001ff */
[----:B------:R-:W-:Y:S02]  /*19c0*/  MOV R0, RZ ;  /* 0x000000ff00007202 */ /* 0x000fe40000000f00 */
[----:B------:R-:W-:Y:S02]  /*19d0*/  CS2R R2, SRZ ;  /* 0x0000000000027805 */ /* 0x000fe4000001ff00 */
[----:B0-----:R-:W-:-:S13]  /*19e0*/  ISETP.NE.AND P0, PT, R4, RZ, PT ;  /* 0x000000ff0400720c */ /* 0x001fda0003f05270 */
        /* <DEDUP_REMOVED lines=374> */
.L_x_13249:
        /* <DEDUP_REMOVED lines=14> */
[----:B------:R-:W-:Y:S01]  /*3230*/  IADD3.X R3, RZ, UR7, RZ, P0, !PT ;  /* 0x00000007ff037c10 */ /* 0x000fe200087fe4ff */
[----:B--2---:R-:W-:-:S08]  /*3240*/  DMUL R4, R4, R6 ;  /* 0x0000000604047228 */ /* 0x004fd00000000000 */
[----:B---3--:R-:W-:-:S07]  /*3250*/  DMUL R4, R4, R8 ;  /* 0x0000000804047228 */ /* 0x008fce0000000000 */
[----:B------:R-:W-:Y:S01]  /*3260*/  STG.E.64 desc[UR4][R2.64], R4 ;  /* 0x0000000402007986 */ /* 0x000fe2000c101b04 */
[----:B------:R-:W-:Y:S05]  /*3270*/  EXIT ;  /* 0x000000000000794d */ /* 0x000fea0003800000 */
.L_x_13250:
        /* <DEDUP_REMOVED lines=16> */
.L_x_28413:


//--------------------- .text._ZN2at6native27unrolled_elementwise_kernelIZZZNS0_49_GLOBAL__N__b919a28f_16_Normalization_cu_5c38458736batch_norm_elementwise_backward_evalERKNS_6TensorES5_S5_S5_ENKUlvE_clEvENKUlvE_clEvEUldddE_St5arrayIPcLm4EELi4E23TrivialOffsetCalculatorILi3EjESC_ILi1EjENS0_6memory15LoadWithoutCastENSF_16StoreWithoutCastEEEviT_T0_T2_T3_T4_T5_ --------------------------
	.section	.text._ZN2at6native27unrolled_elementwise_kernelIZZZNS0_49_GLOBAL__N__b919a28f_16_Normalization_cu_5c38458736batch_norm_elementwise_backward_evalERKNS_6TensorES5_S5_S5_ENKUlvE_clEvENKUlvE_clEvEUldddE_St5arrayIPcLm4EELi4E23TrivialOffsetCalculatorILi3EjESC_ILi1EjENS0_6memory15LoadWithoutCastENSF_16StoreWithoutCastEEEviT_T0_T2_T3_T4_T5_,"ax",@progbits
	.align	128
        .global         _ZN2at6native27unrolled_elementwise_kernelIZZZNS0_49_GLOBAL__N__b919a28f_16_Normalization_cu_5c38458736batch_norm_elementwise_backward_evalERKNS_6TensorES5_S5_S5_ENKUlvE_clEvENKUlvE_clEvEUldddE_St5arrayIPcLm4EELi4E23TrivialOffsetCalculatorILi3EjESC_ILi1EjENS0_6memory15LoadWithoutCastENSF_16StoreWithoutCastEEEviT_T0_T2_T3_T4_T5_
        .type           _ZN2at6native27unrolled_elementwise_kernelIZZZNS0_49_GLOBAL__N__b919a28f_16_Normalization_cu_5c38458736batch_norm_elementwise_backward_evalERKNS_6TensorES5_S5_S5_ENKUlvE_clEvENKUlvE_clEvEUldddE_St5arrayIPcLm4EELi4E23TrivialOffsetCalculatorILi3EjESC_ILi1EjENS0_6memory15LoadWithoutCastENSF_16StoreWithoutCastEEEviT_T0_T2_T3_T4_T5_,@function
        .size           _ZN2at6native27unrolled_elementwise_kernelIZZZNS0_49_GLOBAL__N__b919a28f_16_Normalization_cu_5c38458736batch_norm_elementwise_backward_evalERKNS_6TensorES5_S5_S5_ENKUlvE_clEvENKUlvE_clEvEUldddE_St5arrayIPcLm4EELi4E23TrivialOffsetCalculatorILi3EjESC_ILi1EjENS0_6memory15LoadWithoutCastENSF_16StoreWithoutCastEEEviT_T0_T2_T3_T4_T5_,(.L_x_28414 - _ZN2at6native27unrolled_elementwise_kernelIZZZNS0_49_GLOBAL__N__b919a28f_16_Normalization_cu_5c38458736batch_norm_elementwise_backward_evalERKNS_6TensorES5_S5_S5_ENKUlvE_clEvENKUlvE_clEvEUldddE_St5arrayIPcLm4EELi4E23TrivialOffsetCalculatorILi3EjESC_ILi1EjENS0_6memory15LoadWithoutCastENSF_16StoreWithoutCastEEEviT_T0_T2_T3_T4_T5_)
        .other          _ZN2at6native27unrolled_elementwise_kernelIZZZNS0_49_GLOBAL__N__b919a28f_16_Normalization_cu_5c38458736batch_norm_elementwise_backward_evalERKNS_6TensorES5_S5_S5_ENKUlvE_clEvENKUlvE_clEvEUldddE_St5arrayIPcLm4EELi4E23TrivialOffsetCalculatorILi3EjESC_ILi1EjENS0_6memory15LoadWithoutCastENSF_16StoreWithoutCastEEEviT_T0_T2_T3_T4_T5_,@"STO_CUDA_ENTRY STV_DEFAULT"
_ZN2at6native27unrolled_elementwise_kernelIZZZNS0_49_GLOBAL__N__b919a28f_16_Normalization_cu_5c38458736batch_norm_elementwise_backward_evalERKNS_6TensorES5_S5_S5_ENKUlvE_clEvENKUlvE_clEvEUldddE_St5arrayIPcLm4EELi4E23TrivialOffsetCalculatorILi3EjESC_ILi1EjENS0_6memory15LoadWithoutCastENSF_16StoreWithoutCastEEEviT_T0_T2_T3_T4_T5_:
.text._ZN2at6native27unrolled_elementwise_kernelIZZZNS0_49_GLOBAL__N__b919a28f_16_Normalization_cu_5c38458736batch_norm_elementwise_backward_evalERKNS_6TensorES5_S5_S5_ENKUlvE_clEvENKUlvE_clEvEUldddE_St5arrayIPcLm4EELi4E23TrivialOffsetCalculatorILi3EjESC_ILi1EjENS0_6memory15LoadWithoutCastENSF_16StoreWithoutCastEEEviT_T0_T2_T3_T4_T5_:
[----:B------:R-:W-:Y:S01]  /*0000*/  LDC R1, c[0x0][0x28] ;  /* 0x00000a00ff017b82 */ /* 0x000fe20000000800 */
[----:B------:R-:W0:Y:S07]  /*0010*/  S2R R0, SR_CTAID.X ;  /* 0x0000000000007919 */ /* 0x000e2e0000002500 */
[----:B------:R-:W0:Y:S01]  /*0020*/  LDC R3, c[0x0][0x210] ;  /* 0x00008400ff037b82 */ /* 0x000e220000000800 */
[----:B------:R-:W-:Y:S02]  /*0030*/  CS2R R6, SRZ ;  /* 0x0000000000067805 */ /* 0x000fe4000001ff00 */
[----:B------:R-:W-:Y:S01]  /*0040*/  CS2R R12, SRZ ;  /* 0x00000000000c7805 */ /* 0x000fe2000001ff00 */
[----:B------:R-:W1:Y:S01]  /*0050*/  S2R R5, SR_TID.X ;  /* 0x0000000000057919 */ /* 0x000e620000002100 */
[----:B------:R-:W-:Y:S01]  /*0060*/  ULDC.64 UR4, c[0x0][0x208] ;  /* 0x0000820000047ab9 */ /* 0x000fe20000000a00 */
[----:B0-----:R-:W-:-:S02]  /*0070*/  IMAD R2, R0, -0x200, R3 ;  /* 0xfffffe0000027824 */ /* 0x001fc400078e0203 */
[----:B-1----:R-:W-:-:S03]  /*0080*/  IMAD.MOV.U32 R3, RZ, RZ, R5 ;  /* 0x000000ffff037224 */ /* 0x002fc600078e0005 */
[----:B------:R-:W-:-:S13]  /*0090*/  ISETP.GE.AND P0, PT, R5, R2, PT ;  /* 0x000000020500720c */ /* 0x000fda0003f06270 */
[----:B------:R-:W-:Y:S01]  /*00a0*/  @!P0 LEA R25, R0, R3, 0x9 ;  /* 0x0000000300198211 */ /* 0x000fe200078e48ff */
[----:B------:R-:W-:Y:S01]  /*00b0*/  @!P0 VIADD R3, R3, 0x80 ;  /* 0x0000008003038836 */ /* 0x000fe20000000000 */
[----:B------:R-:W0:Y:S04]  /*00c0*/  @!P0 LDC.64 R18, c[0x0][0x220] ;  /* 0x00008800ff128b82 */ /* 0x000e280000000a00 */
[----:B------:R-:W-:-:S04]  /*00d0*/  ISETP.GE.AND P1, PT, R3, R2, PT ;  /* 0x000000020300720c */ /* 0x000fc80003f26270 */
[----:B------:R-:W1:Y:S09]  /*00e0*/  @!P0 LDC.64 R22, c[0x0][0x230] ;  /* 0x00008c00ff168b82 */ /* 0x000e720000000a00 */
[----:B------:R-:W2:Y:S01]  /*00f0*/  @!P1 LDC.64 R16, c[0x0][0x230] ;  /* 0x00008c00ff109b82 */ /* 0x000ea20000000a00 */
[----:B------:R-:W-:Y:S01]  /*0100*/  @!P1 LEA R29, R0, R3, 0x9 ;  /* 0x00000003001d9211 */ /* 0x000fe200078e48ff */
[----:B------:R-:W-:Y:S01]  /*0110*/  @!P1 VIADD R3, R3, 0x80 ;  /* 0x0000008003039836 */ /* 0x000fe20000000000 */
[----:B------:R-:W-:Y:S01]  /*0120*/  CS2R R10, SRZ ;  /* 0x00000000000a7805 */ /* 0x000fe2000001ff00 */
[----:B0-----:R-:W-:-:S04]  /*0130*/  @!P0 IMAD.WIDE.U32 R18, R25, 0x8, R18 ;  /* 0x0000000819128825 */ /* 0x001fc800078e0012 */
[----:B------:R-:W0:Y:S01]  /*0140*/  @!P1 LDC.64 R14, c[0x0][0x220] ;  /* 0x00008800ff0e9b82 */ /* 0x000e220000000a00 */
[----:B------:R-:W-:Y:S02]  /*0150*/  ISETP.GE.AND P3, PT, R3, R2, PT ;  /* 0x000000020300720c */ /* 0x000fe40003f66270 */
[----:B------:R-:W-:Y:S01]  /*0160*/  CS2R R8, SRZ ;  /* 0x0000000000087805 */ /* 0x000fe2000001ff00 */
[----:B------:R0:W3:Y:S01]  /*0170*/  @!P0 LDG.E.64 R6, desc[UR4][R18.64] ;  /* 0x0000000412068981 */ /* 0x0000e2000c1e1b00 */
[----:B-1----:R-:W-:-:S05]  /*0180*/  @!P0 IMAD.WIDE.U32 R22, R25, 0x8, R22 ;  /* 0x0000000819168825 */ /* 0x002fca00078e0016 */
[----:B------:R1:W3:Y:S01]  /*0190*/  @!P0 LDG.E.64 R12, desc[UR4][R22.64] ;  /* 0x00000004160c8981 */ /* 0x0002e2000c1e1b00 */
[----:B--2---:R-:W-:-:S03]  /*01a0*/  @!P1 IMAD.WIDE.U32 R20, R29, 0x8, R16 ;  /* 0x000000081d149825 */ /* 0x004fc600078e0010 */
[----:B------:R-:W2:Y:S02]  /*01b0*/  @!P3 LDC.64 R16, c[0x0][0x220] ;  /* 0x00008800ff10bb82 */ /* 0x000ea40000000a00 */
[----:B------:R4:W3:Y:S01]  /*01c0*/  @!P1 LDG.E.64 R10, desc[UR4][R20.64] ;  /* 0x00000004140a9981 */ /* 0x0008e2000c1e1b00 */
[----:B0-----:R-:W-:-:S05]  /*01d0*/  @!P1 IMAD.WIDE.U32 R18, R29, 0x8, R14 ;  /* 0x000000081d129825 */ /* 0x001fca00078e000e */
[----:B-1----:R-:W0:Y:S01]  /*01e0*/  @!P0 LDC.64 R22, c[0x0][0x228] ;  /* 0x00008a00ff168b82 */ /* 0x002e220000000a00 */
[----:B------:R1:W3:Y:S07]  /*01f0*/  @!P1 LDG.E.64 R8, desc[UR4][R18.64] ;  /* 0x0000000412089981 */ /* 0x0002ee000c1e1b00 */
[----:B----4-:R-:W4:Y:S01]  /*0200*/  @!P3 LDC.64 R20, c[0x0][0x230] ;  /* 0x00008c00ff14bb82 */ /* 0x010f220000000a00 */
[----:B------:R-:W-:Y:S02]  /*0210*/  @!P3 LEA R27, R0, R3, 0x9 ;  /* 0x00000003001bb211 */ /* 0x000fe400078e48ff */
[----:B------:R-:W-:-:S03]  /*0220*/  CS2R R14, SRZ ;  /* 0x00000000000e7805 */ /* 0x000fc6000001ff00 */
[----:B--2---:R-:W-:Y:S01]  /*0230*/  @!P3 IMAD.WIDE.U32 R16, R27, 0x8, R16 ;  /* 0x000000081b10b825 */ /* 0x004fe200078e0010 */
[----:B-1----:R-:W-:-:S04]  /*0240*/  CS2R R18, SRZ ;  /* 0x0000000000127805 */ /* 0x002fc8000001ff00 */
[----:B------:R1:W2:Y:S01]  /*0250*/  @!P3 LDG.E.64 R14, desc[UR4][R16.64] ;  /* 0x00000004100eb981 */ /* 0x0002a2000c1e1b00 */
[----:B0-----:R-:W-:Y:S01]  /*0260*/  @!P0 IMAD.WIDE.U32 R22, R25, 0x8, R22 ;  /* 0x0000000819168825 */ /* 0x001fe200078e0016 */
[----:B------:R-:W-:Y:S01]  /*0270*/  CS2R R24, SRZ ;  /* 0x0000000000187805 */ /* 0x000fe2000001ff00 */
[----:B-1----:R-:W0:Y:S02]  /*0280*/  @!P1 LDC.64 R16, c[0x0][0x228] ;  /* 0x00008a00ff109b82 */ /* 0x002e240000000a00 */
[----:B----4-:R-:W-:-:S03]  /*0290*/  @!P3 IMAD.WIDE.U32 R20, R27, 0x8, R20 ;  /* 0x000000081b14b825 */ /* 0x010fc600078e0014 */
[----:B------:R-:W4:Y:S04]  /*02a0*/  @!P0 LDG.E.64 R24, desc[UR4][R22.64] ;  /* 0x0000000416188981 */ /* 0x000f28000c1e1b00 */
[----:B------:R1:W2:Y:S02]  /*02b0*/  @!P3 LDG.E.64 R18, desc[UR4][R20.64] ;  /* 0x000000041412b981 */ /* 0x0002a4000c1e1b00 */
[----:B-1----:R-:W1:Y:S01]  /*02c0*/  @!P3 LDC.64 R20, c[0x0][0x228] ;  /* 0x00008a00ff14bb82 */ /* 0x002e620000000a00 */
[----:B0-----:R-:W-:Y:S01]  /*02d0*/  @!P1 IMAD.WIDE.U32 R22, R29, 0x8, R16 ;  /* 0x000000081d169825 */ /* 0x001fe200078e0010 */
[----:B------:R-:W-:Y:S02]  /*02e0*/  CS2R R16, SRZ ;  /* 0x0000000000107805 */ /* 0x000fe4000001ff00 */
[----:B------:R-:W-:-:S04]  /*02f0*/  CS2R R28, SRZ ;  /* 0x00000000001c7805 */ /* 0x000fc8000001ff00 */
[----:B------:R1:W2:Y:S02]  /*0300*/  @!P1 LDG.E.64 R16, desc[UR4][R22.64] ;  /* 0x0000000416109981 */ /* 0x0002a4000c1e1b00 */
[----:B-1----:R-:W-:-:S05]  /*0310*/  @!P3 IMAD.WIDE.U32 R22, R27, 0x8, R20 ;  /* 0x000000081b16b825 */ /* 0x002fca00078e0014 */
[----:B------:R0:W2:Y:S01]  /*0320*/  @!P3 LDG.E.64 R28, desc[UR4][R22.64] ;  /* 0x00000004161cb981 */ /* 0x0000a2000c1e1b00 */
[----:B------:R-:W-:-:S05]  /*0330*/  @!P3 VIADD R3, R3, 0x80 ;  /* 0x000000800303b836 */ /* 0x000fca0000000000 */
[----:B------:R-:W-:-:S13]  /*0340*/  ISETP.GE.AND P2, PT, R3, R2, PT ;  /* 0x000000020300720c */ /* 0x000fda0003f46270 */
[----:B------:R-:W1:Y:S01]  /*0350*/  @!P2 LDC.64 R20, c[0x0][0x220] ;  /* 0x00008800ff14ab82 */ /* 0x000e620000000a00 */
[----:B------:R-:W-:-:S07]  /*0360*/  @!P2 LEA R3, R0, R3, 0x9 ;  /* 0x000000030003a211 */ /* 0x000fce00078e48ff */
[----:B------:R-:W0:Y:S01]  /*0370*/  @!P2 LDC.64 R26, c[0x0][0x228] ;  /* 0x00008a00ff1aab82 */ /* 0x000e220000000a00 */
[----:B-1----:R-:W-:Y:S01]  /*0380*/  @!P2 IMAD.WIDE.U32 R20, R3, 0x8, R20 ;  /* 0x000000080314a825 */ /* 0x002fe200078e0014 */
[----:B0-----:R-:W-:-:S03]  /*0390*/  CS2R R22, SRZ ;  /* 0x0000000000167805 */ /* 0x001fc6000001ff00 */
[----:B------:R-:W-:-:S05]  /*03a0*/  @!P2 IMAD.WIDE.U32 R26, R3, 0x8, R26 ;  /* 0x00000008031aa825 */ /* 0x000fca00078e001a */
[----:B------:R-:W5:Y:S01]  /*03b0*/  @!P2 LDG.E.64 R22, desc[UR4][R26.64] ;  /* 0x000000041a16a981 */ /* 0x000f62000c1e1b00 */
[----:B------:R-:W-:Y:S01]  /*03c0*/  VIADD R4, R5, 0x80 ;  /* 0x0000008005047836 */ /* 0x000fe20000000000 */
[----:B------:R-:W-:Y:S01]  /*03d0*/  BSSY B0, `(.L_x_13251) ;  /* 0x000001f000007945 */ /* 0x000fe20003800000 */
[----:B---3--:R-:W-:Y:S01]  /*03e0*/  DMUL R12, R12, R6 ;  /* 0x000000060c0c7228 */ /* 0x008fe20000000000 */
[----:B------:R-:W0:Y:S01]  /*03f0*/  @!P2 LDC.64 R6, c[0x0][0x230] ;  /* 0x00008c00ff06ab82 */ /* 0x000e220000000a00 */
[----:B------:R-:W-:Y:S01]  /*0400*/  DMUL R8, R10, R8 ;  /* 0x000000080a087228 */ /* 0x000fe20000000000 */
[----:B------:R-:W-:-:S06]  /*0410*/  CS2R R10, SRZ ;  /* 0x00000000000a7805 */ /* 0x000fcc000001ff00 */
[----:B------:R1:W5:Y:S02]  /*0420*/  @!P2 LDG.E.64 R10, desc[UR4][R20.64] ;  /* 0x00000004140aa981 */ /* 0x000364000c1e1b00 */
[----:B-1----:R-:W1:Y:S01]  /*0430*/  @!P0 LDC.64 R20, c[0x0][0x218] ;  /* 0x00008600ff148b82 */ /* 0x002e620000000a00 */
[----:B0-----:R-:W-:Y:S01]  /*0440*/  @!P2 IMAD.WIDE.U32 R26, R3, 0x8, R6 ;  /* 0x00000008031aa825 */ /* 0x001fe200078e0006 */
[-C--:B------:R-:W-:Y:S02]  /*0450*/  MOV R3, R5.reuse ;  /* 0x0000000500037202 */ /* 0x080fe40000000f00 */
[----:B------:R-:W-:Y:S02]  /*0460*/  @!P0 LEA R5, R0, R5, 0x9 ;  /* 0x0000000500058211 */ /* 0x000fe400078e48ff */
[----:B------:R-:W-:Y:S01]  /*0470*/  CS2R R6, SRZ ;  /* 0x0000000000067805 */ /* 0x000fe2000001ff00 */
[----:B----4-:R-:W-:-:S05]  /*0480*/  DMUL R12, R12, R24 ;  /* 0x000000180c0c7228 */ /* 0x010fca0000000000 */
[----:B------:R0:W5:Y:S01]  /*0490*/  @!P2 LDG.E.64 R6, desc[UR4][R26.64] ;  /* 0x000000041a06a981 */ /* 0x000162000c1e1b00 */
[----:B------:R-:W-:Y:S02]  /*04a0*/  @!P0 IMAD.MOV.U32 R3, RZ, RZ, R4 ;  /* 0x000000ffff038224 */ /* 0x000fe400078e0004 */
[----:B-1----:R-:W-:-:S05]  /*04b0*/  @!P0 IMAD.WIDE.U32 R20, R5, 0x8, R20 ;  /* 0x0000000805148825 */ /* 0x002fca00078e0014 */
[----:B------:R0:W-:Y:S01]  /*04c0*/  @!P0 STG.E.64 desc[UR4][R20.64], R12 ;  /* 0x0000000c14008986 */ /* 0x0001e2000c101b04 */
[----:B------:R-:W-:Y:S01]  /*04d0*/  ISETP.GE.AND P1, PT, R3, R2, PT ;  /* 0x000000020300720c */ /* 0x000fe20003f26270 */
[----:B--2---:R-:W-:Y:S02]  /*04e0*/  DMUL R14, R18, R14 ;  /* 0x0000000e120e7228 */ /* 0x004fe40000000000 */
[----:B------:R-:W-:-:S06]  /*04f0*/  DMUL R8, R8, R16 ;  /* 0x0000001008087228 */ /* 0x000fcc0000000000 */
[----:B------:R-:W-:-:S04]  /*0500*/  DMUL R14, R14, R28 ;  /* 0x0000001c0e0e7228 */ /* 0x000fc80000000000 */
[----:B0-----:R-:W-:Y:S07]  /*0510*/  @P1 BRA `(.L_x_13252) ;  /* 0x0000000000281947 */ /* 0x001fee0003800000 */
        /* <DEDUP_REMOVED lines=10> */
.L_x_13252:
[----:B------:R-:W-:Y:S05]  /*05c0*/  BSYNC B0 ;  /* 0x0000000000007941 */ /* 0x000fea0003800000 */
.L_x_13251:
[----:B------:R-:W-:-:S13]  /*05d0*/  ISETP.GE.AND P0, PT, R3, R2, PT ;  /* 0x000000020300720c */ /* 0x000fda0003f06270 */
[----:B------:R-:W-:Y:S05]  /*05e0*/  @P0 EXIT ;  /* 0x000000000000094d */ /* 0x000fea0003800000 */
[----:B0-----:R-:W0:Y:S01]  /*05f0*/  LDC.64 R4, c[0x0][0x218] ;  /* 0x00008600ff047b82 */ /* 0x001e220000000a00 */
[----:B-----5:R-:W-:Y:S01]  /*0600*/  DMUL R6, R6, R10 ;  /* 0x0000000a06067228 */ /* 0x020fe20000000000 */
[----:B------:R-:W-:-:S07]  /*0610*/  IMAD R3, R0, 0x200, R3 ;  /* 0x0000020000037824 */ /* 0x000fce00078e0203 */
[----:B------:R-:W-:Y:S01]  /*0620*/  DMUL R6, R6, R22 ;  /* 0x0000001606067228 */ /* 0x000fe20000000000 */
[----:B0-----:R-:W-:-:S06]  /*0630*/  IMAD.WIDE.U32 R2, R3, 0x8, R4 ;  /* 0x0000000803027825 */ /* 0x001fcc00078e0004 */
[----:B------:R-:W-:Y:S01]  /*0640*/  STG.E.64 desc[UR4][R2.64], R6 ;  /* 0x0000000602007986 */ /* 0x000fe2000c101b04 */
[----:B------:R-:W-:Y:S05]  /*0650*/  EXIT ;  /* 0x000000000000794d */ /* 0x000fea0003800000 */
.L_x_13253:
        /* <DEDUP_REMOVED lines=10> */
.L_x_28414:


//--------------------- .text._ZN2at6native29vectorized_elementwise_kernelILi2EZZZNS0_49_GLOBAL__N__b919a28f_16_Normalization_cu_5c38458736batch_norm_elementwise_backward_evalERKNS_6TensorES5_S5_S5_ENKUlvE_clEvENKUlvE_clEvEUldddE_St5arrayIPcLm4EEEEviT0_T1_ --------------------------
	.section	.text._ZN2at6native29vectorized_elementwise_kernelILi2EZZZNS0_49_GLOBAL__N__b919a28f_16_Normalization_cu_5c38458736batch_norm_elementwise_backward_evalERKNS_6TensorES5_S5_S5_ENKUlvE_clEvENKUlvE_clEvEUldddE_St5arrayIPcLm4EEEEviT0_T1_,"ax",@progbits
	.align	128
        .global         _ZN2at6native29vectorized_elementwise_kernelILi2EZZZNS0_49_GLOBAL__N__b919a28f_16_Normalization_cu_5c38458736batch_norm_elementwise_backward_evalERKNS_6TensorES5_S5_S5_ENKUlvE_clEvENKUlvE_clEvEUldddE_St5arrayIPcLm4EEEEviT0_T1_
        .type           _ZN2at6native29vectorized_elementwise_kernelILi2EZZZNS0_49_GLOBAL__N__b919a28f_16_Normalization_cu_5c38458736batch_norm_elementwise_backward_evalERKNS_6TensorES5_S5_S5_ENKUlvE_clEvENKUlvE_clEvEUldddE_St5arrayIPcLm4EEEEviT0_T1_,@function
        .size           _ZN2at6native29vectorized_elementwise_kernelILi2EZZZNS0_49_GLOBAL__N__b919a28f_16_Normalization_cu_5c38458736batch_norm_elementwise_backward_evalERKNS_6TensorES5_S5_S5_ENKUlvE_clEvENKUlvE_clEvEUldddE_St5arrayIPcLm4EEEEviT0_T1_,(.L_x_28415 - _ZN2at6native29vectorized_elementwise_kernelILi2EZZZNS0_49_GLOBAL__N__b919a28f_16_Normalization_cu_5c38458736batch_norm_elementwise_backward_evalERKNS_6TensorES5_S5_S5_ENKUlvE_clEvENKUlvE_clEvEUldddE_St5arrayIPcLm4EEEEviT0_T1_)
        .other          _ZN2at6native29vectorized_elementwise_kernelILi2EZZZNS0_49_GLOBAL__N__b919a28f_16_Normalization_cu_5c38458736batch_norm_elementwise_backward_evalERKNS_6TensorES5_S5_S5_ENKUlvE_clEvENKUlvE_clEvEUldddE_St5arrayIPcLm4EEEEviT0_T1_,@"STO_CUDA_ENTRY STV_DEFAULT"
_ZN2at6native29vectorized_elementwise_kernelILi2EZZZNS0_49_GLOBAL__N__b919a28f_16_Normalization_cu_5c38458736batch_norm_elementwise_backward_evalERKNS_6TensorES5_S5_S5_ENKUlvE_clEvENKUlvE_clEvEUldddE_St5arrayIPcLm4EEEEviT0_T1_:
.text._ZN2at6native29vectorized_elementwise_kernelILi2EZZZNS0_49_GLOBAL__N__b919a28f_16_Normalization_cu_5c38458736batch_norm_elementwise_backward_evalERKNS_6TensorES5_S5_S5_ENKUlvE_clEvENKUlvE_clEvEUldddE_St5arrayIPcLm4EEEEviT0_T1_:
        /* <DEDUP_REMOVED lines=20> */
[----:B---3--:R-:W-:-:S04]  /*0140*/  IMAD.WIDE R32, R0, 0x8, R32 ;  /* 0x0000000800207825 */ /* 0x008fc800078e0220 */
[----:B------:R-:W-:Y:S02]  /*0150*/  IMAD.WIDE.U32 R32, R16, 0x10, R32 ;  /* 0x0000001010207825 */ /* 0x000fe400078e0020 */
[----:B------:R-:W3:Y:S04]  /*0160*/  LDG.E.128 R16, desc[UR4][R36.64+0x1800] ;  /* 0x0018000424107981 */ /* 0x000ee8000c1e1d00 */
[----:B------:R-:W5:Y:S01]  /*0170*/  LDG.E.128 R20, desc[UR4][R32.64] ;  /* 0x0000000420147981 */ /* 0x000f62000c1e1d00 */
[----:B--2---:R-:W-:Y:S02]  /*0180*/  DMUL R2, R24, R12 ;  /* 0x0000000c18027228 */ /* 0x004fe40000000000 */
[----:B------:R-:W-:Y:S01]  /*0190*/  DMUL R26, R26, R14 ;  /* 0x0000000e1a1a7228 */ /* 0x000fe20000000000 */
[----:B------:R-:W3:Y:S01]  /*01a0*/  LDG.E.128 R12, desc[UR4][R30.64+0x1800] ;  /* 0x001800041e0c7981 */ /* 0x000ee2000c1e1d00 */
[----:B----4-:R-:W-:-:S02]  /*01b0*/  DMUL R28, R4, R8 ;  /* 0x00000008041c7228 */ /* 0x010fc40000000000 */
[----:B------:R-:W-:Y:S01]  /*01c0*/  DMUL R34, R6, R10 ;  /* 0x0000000a06227228 */ /* 0x000fe20000000000 */
[----:B------:R-:W2:Y:S04]  /*01d0*/  LDG.E.128 R8, desc[UR4][R30.64+0x1000] ;  /* 0x001000041e087981 */ /* 0x000ea8000c1e1d00 */
[----:B------:R-:W2:Y:S01]  /*01e0*/  LDG.E.128 R4, desc[UR4][R36.64+0x1000] ;  /* 0x0010000424047981 */ /* 0x000ea2000c1e1d00 */
[----:B---3--:R-:W-:Y:S02]  /*01f0*/  DMUL R16, R12, R16 ;  /* 0x000000100c107228 */ /* 0x008fe40000000000 */
[----:B------:R-:W-:Y:S01]  /*0200*/  DMUL R18, R14, R18 ;  /* 0x000000120e127228 */ /* 0x000fe20000000000 */
[----:B------:R-:W3:Y:S01]  /*0210*/  LDG.E.128 R12, desc[UR4][R32.64+0x800] ;  /* 0x00080004200c7981 */ /* 0x000ee2000c1e1d00 */
[----:B--2---:R-:W-:-:S02]  /*0220*/  DMUL R24, R8, R4 ;  /* 0x0000000408187228 */ /* 0x004fc40000000000 */
[----:B------:R-:W-:Y:S01]  /*0230*/  DMUL R30, R10, R6 ;  /* 0x000000060a1e7228 */ /* 0x000fe20000000000 */
[----:B------:R-:W2:Y:S04]  /*0240*/  LDG.E.128 R4, desc[UR4][R32.64+0x1000] ;  /* 0x0010000420047981 */ /* 0x000ea8000c1e1d00 */
[----:B------:R-:W4:Y:S01]  /*0250*/  LDG.E.128 R8, desc[UR4][R32.64+0x1800] ;  /* 0x0018000420087981 */ /* 0x000f22000c1e1d00 */
[----:B-----5:R-:W-:Y:S02]  /*0260*/  DMUL R22, R22, R34 ;  /* 0x0000002216167228 */ /* 0x020fe40000000000 */
[----:B------:R-:W-:Y:S02]  /*0270*/  DMUL R20, R20, R28 ;  /* 0x0000001c14147228 */ /* 0x000fe40000000000 */
[----:B---3--:R-:W-:Y:S01]  /*0280*/  DMUL R12, R12, R2 ;  /* 0x000000020c0c7228 */ /* 0x008fe20000000000 */
[----:B------:R-:W0:Y:S01]  /*0290*/  S2R R2, SR_TID.X ;  /* 0x0000000000027919 */ /* 0x000e220000002100 */
[----:B------:R-:W-:Y:S01]  /*02a0*/  DMUL R14, R14, R26 ;  /* 0x0000001a0e0e7228 */ /* 0x000fe20000000000 */
[----:B------:R-:W1:Y:S01]  /*02b0*/  LDC.64 R26, c[0x0][0x218] ;  /* 0x00008600ff1a7b82 */ /* 0x000e620000000a00 */
[----:B--2---:R-:W-:-:S02]  /*02c0*/  DMUL R6, R6, R30 ;  /* 0x0000001e06067228 */ /* 0x004fc40000000000 */
[----:B------:R-:W-:Y:S02]  /*02d0*/  DMUL R4, R4, R24 ;  /* 0x0000001804047228 */ /* 0x000fe40000000000 */
[----:B----4-:R-:W-:Y:S02]  /*02e0*/  DMUL R10, R10, R18 ;  /* 0x000000120a0a7228 */ /* 0x010fe40000000000 */
[----:B------:R-:W-:Y:S01]  /*02f0*/  DMUL R8, R8, R16 ;  /* 0x0000001008087228 */ /* 0x000fe20000000000 */
[----:B-1----:R-:W-:-:S04]  /*0300*/  IMAD.WIDE.U32 R26, R0, 0x8, R26 ;  /* 0x00000008001a7825 */ /* 0x002fc800078e001a */
[----:B0-----:R-:W-:-:S05]  /*0310*/  IMAD.WIDE R2, R2, 0x10, R26 ;  /* 0x0000001002027825 */ /* 0x001fca00078e021a */
[----:B------:R-:W-:Y:S04]  /*0320*/  STG.E.128 desc[UR4][R2.64], R20 ;  /* 0x0000001402007986 */ /* 0x000fe8000c101d04 */
[----:B------:R-:W-:Y:S04]  /*0330*/  STG.E.128 desc[UR4][R2.64+0x800], R12 ;  /* 0x0008000c02007986 */ /* 0x000fe8000c101d04 */
[----:B------:R-:W-:Y:S04]  /*0340*/  STG.E.128 desc[UR4][R2.64+0x1000], R4 ;  /* 0x0010000402007986 */ /* 0x000fe8000c101d04 */
[----:B------:R-:W-:Y:S01]  /*0350*/  STG.E.128 desc[UR4][R2.64+0x1800], R8 ;  /* 0x0018000802007986 */ /* 0x000fe2000c101d04 */
[----:B------:R-:W-:Y:S05]  /*0360*/  EXIT ;  /* 0x000000000000794d */ /* 0x000fea0003800000 */
.L_x_13254:
[----:B------:R-:W0:Y:S01]  /*0370*/  S2R R3, SR_TID.X ;  /* 0x0000000000037919 */ /* 0x000e220000002100 */
[----:B------:R-:W-:Y:S02]  /*0380*/  CS2R R14, SRZ ;  /* 0x00000000000e7805 */ /* 0x000fe4000001ff00 */
[----:B------:R-:W-:Y:S02]  /*0390*/  CS2R R20, SRZ ;  /* 0x0000000000147805 */ /* 0x000fe4000001ff00 */
[----:B0-----:R-:W-:Y:S02]  /*03a0*/  ISETP.GE.AND P0, PT, R3, R2, PT ;  /* 0x000000020300720c */ /* 0x001fe40003f06270 */
[----:B------:R-:W-:-:S11]  /*03b0*/  MOV R29, R3 ;  /* 0x00000003001d7202 */ /* 0x000fd60000000f00 */
        /* <DEDUP_REMOVED lines=8> */
[----:B------:R-:W-:-:S03]  /*0440*/  CS2R R10, SRZ ;  /* 0x00000000000a7805 */ /* 0x000fc6000001ff00 */
[----:B------:R-:W-:Y:S01]  /*0450*/  @!P1 IMAD.IADD R5, R0, 0x1, R29 ;  /* 0x0000000100059824 */ /* 0x000fe200078e021d */
[----:B------:R0:W4:Y:S01]  /*0460*/  @!P0 LDG.E.64 R14, desc[UR4][R12.64] ;  /* 0x000000040c0e8981 */ /* 0x000122000c1e1b00 */
[----:B-1----:R-:W-:Y:S01]  /*0470*/  @!P0 IMAD.WIDE.U32 R16, R23, 0x8, R16 ;  /* 0x0000000817108825 */ /* 0x002fe200078e0010 */
[----:B------:R-:W-:Y:S01]  /*0480*/  CS2R R18, SRZ ;  /* 0x0000000000127805 */ /* 0x000fe2000001ff00 */
[----:B------:R-:W1:Y:S03]  /*0490*/  @!P0 LDC.64 R34, c[0x0][0x228] ;  /* 0x00008a00ff228b82 */ /* 0x000e660000000a00 */
[----:B------:R5:W4:Y:S01]  /*04a0*/  @!P0 LDG.E.64 R20, desc[UR4][R16.64] ;  /* 0x0000000410148981 */ /* 0x000b22000c1e1b00 */
[----:B--2---:R-:W-:Y:S01]  /*04b0*/  @!P1 IMAD.WIDE.U32 R24, R5, 0x8, R6 ;  /* 0x0000000805189825 */ /* 0x004fe200078e0006 */
[----:B------:R-:W-:-:S03]  /*04c0*/  @!P1 IADD3 R29, R29, 0x80, RZ ;  /* 0x000000801d1d9810 */ /* 0x000fc60007ffe0ff */
[----:B0-----:R-:W0:Y:S01]  /*04d0*/  @!P1 LDC.64 R12, c[0x0][0x228] ;  /* 0x00008a00ff0c9b82 */ /* 0x001e220000000a00 */
[----:B------:R2:W4:Y:S01]  /*04e0*/  @!P1 LDG.E.64 R10, desc[UR4][R24.64] ;  /* 0x00000004180a9981 */ /* 0x000522000c1e1b00 */
[----:B---3--:R-:W-:-:S05]  /*04f0*/  @!P1 IMAD.WIDE.U32 R26, R5, 0x8, R8 ;  /* 0x00000008051a9825 */ /* 0x008fca00078e0008 */
[----:B------:R3:W4:Y:S01]  /*0500*/  @!P1 LDG.E.64 R18, desc[UR4][R26.64] ;  /* 0x000000041a129981 */ /* 0x000722000c1e1b00 */
[----:B------:R-:W-:-:S13]  /*0510*/  ISETP.GE.AND P2, PT, R29, R2, PT ;  /* 0x000000021d00720c */ /* 0x000fda0003f46270 */
[----:B------:R-:W2:Y:S01]  /*0520*/  @!P2 LDC.64 R6, c[0x0][0x228] ;  /* 0x00008a00ff06ab82 */ /* 0x000ea20000000a00 */
[----:B------:R-:W-:-:S07]  /*0530*/  @!P2 IMAD.IADD R9, R0, 0x1, R29 ;  /* 0x000000010009a824 */ /* 0x000fce00078e021d */
[----:B-----5:R-:W5:Y:S01]  /*0540*/  @!P2 LDC.64 R16, c[0x0][0x220] ;  /* 0x00008800ff10ab82 */ /* 0x020f620000000a00 */
[----:B------:R-:W-:-:S07]  /*0550*/  @!P2 IADD3 R29, R29, 0x80, RZ ;  /* 0x000000801d1da810 */ /* 0x000fce0007ffe0ff */
[----:B------:R-:W0:Y:S01]  /*0560*/  @!P2 LDC.64 R32, c[0x0][0x230] ;  /* 0x00008c00ff20ab82 */ /* 0x000e220000000a00 */
[----:B------:R-:W-:Y:S01]  /*0570*/  ISETP.GE.AND P3, PT, R29, R2, PT ;  /* 0x000000021d00720c */ /* 0x000fe20003f66270 */
[----:B-1----:R-:W-:-:S04]  /*0580*/  @!P0 IMAD.WIDE.U32 R34, R23, 0x8, R34 ;  /* 0x0000000817228825 */ /* 0x002fc800078e0022 */
[----:B--2---:R-:W-:Y:S01]  /*0590*/  @!P2 IMAD.WIDE.U32 R24, R9, 0x8, R6 ;  /* 0x000000080918a825 */ /* 0x004fe200078e0006 */
[----:B------:R-:W-:Y:S02]  /*05a0*/  CS2R R6, SRZ ;  /* 0x0000000000067805 */ /* 0x000fe4000001ff00 */
[----:B------:R-:W-:-:S05]  /*05b0*/  CS2R R22, SRZ ;  /* 0x0000000000167805 */ /* 0x000fca000001ff00 */
[----:B---3--:R-:W1:Y:S01]  /*05c0*/  @!P3 LDC.64 R26, c[0x0][0x220] ;  /* 0x00008800ff1abb82 */ /* 0x008e620000000a00 */
[----:B------:R2:W3:Y:S01]  /*05d0*/  @!P2 LDG.E.64 R6, desc[UR4][R24.64] ;  /* 0x000000041806a981 */ /* 0x0004e2000c1e1b00 */
[----:B-----5:R-:W-:-:S05]  /*05e0*/  @!P2 IMAD.WIDE.U32 R16, R9, 0x8, R16 ;  /* 0x000000080910a825 */ /* 0x020fca00078e0010 */
[----:B------:R-:W5:Y:S01]  /*05f0*/  @!P2 LDG.E.64 R22, desc[UR4][R16.64] ;  /* 0x000000041016a981 */ /* 0x000f62000c1e1b00 */
[----:B------:R-:W1:Y:S01]  /*0600*/  @!P3 LDC.64 R30, c[0x0][0x228] ;  /* 0x00008a00ff1ebb82 */ /* 0x000e620000000a00 */
[----:B0-----:R-:W-:-:S07]  /*0610*/  @!P2 IMAD.WIDE.U32 R32, R9, 0x8, R32 ;  /* 0x000000080920a825 */ /* 0x001fce00078e0020 */
[----:B--2---:R-:W0:Y:S01]  /*0620*/  @!P3 LDC.64 R24, c[0x0][0x230] ;  /* 0x00008c00ff18bb82 */ /* 0x004e220000000a00 */
[----:B------:R-:W-:Y:S01]  /*0630*/  @!P1 IMAD.WIDE.U32 R12, R5, 0x8, R12 ;  /* 0x00000008050c9825 */ /* 0x000fe200078e000c */
[----:B------:R-:W-:-:S03]  /*0640*/  CS2R R4, SRZ ;  /* 0x0000000000047805 */ /* 0x000fc6000001ff00 */
[----:B------:R-:W-:-:S03]  /*0650*/  @!P3 IMAD.IADD R9, R0, 0x1, R29 ;  /* 0x000000010009b824 */ /* 0x000fc600078e021d */
[----:B------:R2:W3:Y:S01]  /*0660*/  @!P1 LDG.E.64 R4, desc[UR4][R12.64] ;  /* 0x000000040c049981 */ /* 0x0004e2000c1e1b00 */
[----:B-1----:R-:W-:-:S04]  /*0670*/  @!P3 IMAD.WIDE.U32 R26, R9, 0x8, R26 ;  /* 0x00000008091ab825 */ /* 0x002fc800078e001a */
[----:B------:R-:W-:Y:S01]  /*0680*/  @!P3 IMAD.WIDE.U32 R30, R9, 0x8, R30 ;  /* 0x00000008091eb825 */ /* 0x000fe200078e001e */
[----:B--2---:R-:W-:-:S03]  /*0690*/  CS2R R12, SRZ ;  /* 0x00000000000c7805 */ /* 0x004fc6000001ff00 */
[----:B0-----:R-:W-:Y:S01]  /*06a0*/  @!P3 IMAD.WIDE.U32 R24, R9, 0x8, R24 ;  /* 0x000000080918b825 */ /* 0x001fe200078e0018 */
[----:B------:R-:W-:Y:S02]  /*06b0*/  CS2R R8, SRZ ;  /* 0x0000000000087805 */ /* 0x000fe4000001ff00 */
[----:B------:R-:W2:Y:S01]  /*06c0*/  @!P3 LDG.E.64 R12, desc[UR4][R26.64] ;  /* 0x000000041a0cb981 */ /* 0x000ea2000c1e1b00 */
[----:B------:R-:W-:-:S03]  /*06d0*/  CS2R R16, SRZ ;  /* 0x0000000000107805 */ /* 0x000fc6000001ff00 */
[----:B------:R-:W2:Y:S04]  /*06e0*/  @!P3 LDG.E.64 R8, desc[UR4][R24.64] ;  /* 0x000000041808b981 */ /* 0x000ea8000c1e1b00 */
[----:B------:R-:W5:Y:S01]  /*06f0*/  @!P3 LDG.E.64 R16, desc[UR4][R30.64] ;  /* 0x000000041e10b981 */ /* 0x000f62000c1e1b00 */
[----:B----4-:R-:W-:Y:S01]  /*0700*/  DMUL R14, R20, R14 ;  /* 0x0000000e140e7228 */ /* 0x010fe20000000000 */
[----:B------:R-:W-:-:S06]  /*0710*/  CS2R R20, SRZ ;  /* 0x0000000000147805 */ /* 0x000fcc000001ff00 */
[----:B------:R-:W4:Y:S01]  /*0720*/  @!P0 LDG.E.64 R20, desc[UR4][R34.64] ;  /* 0x0000000422148981 */ /* 0x000f22000c1e1b00 */
[----:B------:R-:W-:Y:S01]  /*0730*/  DMUL R18, R18, R10 ;  /* 0x0000000a12127228 */ /* 0x000fe20000000000 */
[----:B------:R-:W-:-:S06]  /*0740*/  CS2R R10, SRZ ;  /* 0x00000000000a7805 */ /* 0x000fcc000001ff00 */
[----:B------:R0:W4:Y:S01]  /*0750*/  @!P2 LDG.E.64 R10, desc[UR4][R32.64] ;  /* 0x00000004200aa981 */ /* 0x000122000c1e1b00 */
[----:B------:R-:W-:-:S04]  /*0760*/  @!P3 IADD3 R29, R29, 0x80, RZ ;  /* 0x000000801d1db810 */ /* 0x000fc80007ffe0ff */
[----:B------:R-:W-:-:S13]  /*0770*/  ISETP.GE.AND P1, PT, R29, R2, PT ;  /* 0x000000021d00720c */ /* 0x000fda0003f26270 */
[----:B0-----:R-:W0:Y:S08]  /*0780*/  @!P1 LDC.64 R32, c[0x0][0x220] ;  /* 0x00008800ff209b82 */ /* 0x001e300000000a00 */
[----:B------:R-:W1:Y:S01]  /*0790*/  @!P1 LDC.64 R26, c[0x0][0x230] ;  /* 0x00008c00ff1a9b82 */ /* 0x000e620000000a00 */
[----:B--2---:R-:W-:-:S08]  /*07a0*/  DMUL R8, R8, R12 ;  /* 0x0000000c08087228 */ /* 0x004fd00000000000 */
[----:B-----5:R-:W-:Y:S01]  /*07b0*/  DMUL R8, R8, R16 ;  /* 0x0000001008087228 */ /* 0x020fe20000000000 */
[----:B------:R-:W-:Y:S01]  /*07c0*/  CS2R R16, SRZ ;  /* 0x0000000000107805 */ /* 0x000fe2000001ff00 */
[----:B---3--:R-:W-:Y:S01]  /*07d0*/  DMUL R4, R18, R4 ;  /* 0x0000000412047228 */ /* 0x008fe20000000000 */
[----:B------:R-:W-:Y:S01]  /*07e0*/  CS2R R18, SRZ ;  /* 0x0000000000127805 */ /* 0x000fe2000001ff00 */
[----:B----4-:R-:W-:Y:S01]  /*07f0*/  DMUL R14, R14, R20 ;  /* 0x000000140e0e7228 */ /* 0x010fe20000000000 */
[----:B------:R-:W-:Y:S01]  /*0800*/  @!P1 IMAD.IADD R21, R0, 0x1, R29 ;  /* 0x0000000100159824 */ /* 0x000fe200078e021d */
[----:B------:R-:W-:-:S04]  /*0810*/  @!P1 IADD3 R29, R29, 0x80, RZ ;  /* 0x000000801d1d9810 */ /* 0x000fc80007ffe0ff */
[----:B------:R-:W-:Y:S01]  /*0820*/  ISETP.GE.AND P2, PT, R29, R2, PT ;  /* 0x000000021d00720c */ /* 0x000fe20003f46270 */
[----:B------:R-:W-:-:S12]  /*0830*/  DMUL R10, R10, R22 ;  /* 0x000000160a0a7228 */ /* 0x000fd80000000000 */
[----:B------:R-:W2:Y:S01]  /*0840*/  @!P2 LDC.64 R34, c[0x0][0x220] ;  /* 0x00008800ff22ab82 */ /* 0x000ea20000000a00 */
[----:B------:R-:W-:-:S07]  /*0850*/  DMUL R6, R10, R6 ;  /* 0x000000060a067228 */ /* 0x000fce0000000000 */
[----:B------:R-:W3:Y:S08]  /*0860*/  @!P1 LDC.64 R10, c[0x0][0x228] ;  /* 0x00008a00ff0a9b82 */ /* 0x000ef00000000a00 */
[----:B------:R-:W4:Y:S01]  /*0870*/  @!P2 LDC.64 R24, c[0x0][0x230] ;  /* 0x00008c00ff18ab82 */ /* 0x000f220000000a00 */
[----:B------:R-:W-:Y:S02]  /*0880*/  @!P2 IMAD.IADD R13, R0, 0x1, R29 ;  /* 0x00000001000da824 */ /* 0x000fe400078e021d */
[----:B0-----:R-:W-:-:S04]  /*0890*/  @!P1 IMAD.WIDE.U32 R32, R21, 0x8, R32 ;  /* 0x0000000815209825 */ /* 0x001fc800078e0020 */
[----:B-1----:R-:W-:-:S04]  /*08a0*/  @!P1 IMAD.WIDE.U32 R26, R21, 0x8, R26 ;  /* 0x00000008151a9825 */ /* 0x002fc800078e001a */
[----:B--2---:R-:W-:Y:S01]  /*08b0*/  @!P2 IMAD.WIDE.U32 R34, R13, 0x8, R34 ;  /* 0x000000080d22a825 */ /* 0x004fe200078e0022 */
[----:B------:R-:W-:Y:S01]  /*08c0*/  CS2R R22, SRZ ;  /* 0x0000000000167805 */ /* 0x000fe2000001ff00 */
[----:B------:R0:W2:Y:S02]  /*08d0*/  @!P1 LDG.E.64 R18, desc[UR4][R26.64] ;  /* 0x000000041a129981 */ /* 0x0000a4000c1e1b00 */
[----:B---3--:R-:W-:Y:S01]  /*08e0*/  @!P1 IMAD.WIDE.U32 R30, R21, 0x8, R10 ;  /* 0x00000008151e9825 */ /* 0x008fe200078e000a */
[----:B------:R-:W-:Y:S01]  /*08f0*/  CS2R R20, SRZ ;  /* 0x0000000000147805 */ /* 0x000fe2000001ff00 */
[----:B------:R-:W3:Y:S02]  /*0900*/  @!P2 LDG.E.64 R16, desc[UR4][R34.64] ;  /* 0x000000042210a981 */ /* 0x000ee4000c1e1b00 */
[----:B----4-:R-:W-:Y:S02]  /*0910*/  @!P2 IMAD.WIDE.U32 R24, R13, 0x8, R24 ;  /* 0x000000080d18a825 */ /* 0x010fe400078e0018 */
[----:B------:R1:W2:Y:S01]  /*0920*/  @!P1 LDG.E.64 R22, desc[UR4][R32.64] ;  /* 0x0000000420169981 */ /* 0x0002a2000c1e1b00 */
[----:B------:R-:W-:Y:S01]  /*0930*/  @!P2 IADD3 R29, R29, 0x80, RZ ;  /* 0x000000801d1da810 */ /* 0x000fe20007ffe0ff */
[----:B0-----:R-:W0:Y:S02]  /*0940*/  @!P2 LDC.64 R26, c[0x0][0x228] ;  /* 0x00008a00ff1aab82 */ /* 0x001e240000000a00 */
[----:B------:R-:W3:Y:S01]  /*0950*/  @!P2 LDG.E.64 R20, desc[UR4][R24.64] ;  /* 0x000000041814a981 */ /* 0x000ee2000c1e1b00 */
[----:B------:R-:W-:-:S06]  /*0960*/  CS2R R10, SRZ ;  /* 0x00000000000a7805 */ /* 0x000fcc000001ff00 */
[----:B------:R4:W5:Y:S01]  /*0970*/  @!P1 LDG.E.64 R10, desc[UR4][R30.64] ;  /* 0x000000041e0a9981 */ /* 0x000962000c1e1b00 */
[----:B------:R-:W-:-:S13]  /*0980*/  ISETP.GE.AND P1, PT, R29, R2, PT ;  /* 0x000000021d00720c */ /* 0x000fda0003f26270 */
[----:B-1----:R-:W1:Y:S08]  /*0990*/  @!P1 LDC.64 R32, c[0x0][0x220] ;  /* 0x00008800ff209b82 */ /* 0x002e700000000a00 */
[----:B----4-:R-:W4:Y:S08]  /*09a0*/  @!P1 LDC.64 R30, c[0x0][0x228] ;  /* 0x00008a00ff1e9b82 */ /* 0x010f300000000a00 */
[----:B------:R-:W4:Y:S01]  /*09b0*/  @!P1 LDC.64 R24, c[0x0][0x230] ;  /* 0x00008c00ff189b82 */ /* 0x000f220000000a00 */
[----:B0-----:R-:W-:-:S04]  /*09c0*/  @!P2 IMAD.WIDE.U32 R26, R13, 0x8, R26 ;  /* 0x000000080d1aa825 */ /* 0x001fc800078e001a */
[----:B------:R-:W-:-:S04]  /*09d0*/  @!P1 IMAD.IADD R13, R0, 0x1, R29 ;  /* 0x00000001000d9824 */ /* 0x000fc800078e021d */
[----:B-1----:R-:W-:-:S04]  /*09e0*/  @!P1 IMAD.WIDE.U32 R32, R13, 0x8, R32 ;  /* 0x000000080d209825 */ /* 0x002fc800078e0020 */
[----:B----4-:R-:W-:-:S04]  /*09f0*/  @!P1 IMAD.WIDE.U32 R30, R13, 0x8, R30 ;  /* 0x000000080d1e9825 */ /* 0x010fc800078e001e */
[----:B------:R-:W-:Y:S01]  /*0a00*/  @!P1 IMAD.WIDE.U32 R24, R13, 0x8, R24 ;  /* 0x000000080d189825 */ /* 0x000fe200078e0018 */
[----:B------:R-:W-:-:S06]  /*0a10*/  CS2R R12, SRZ ;  /* 0x00000000000c7805 */ /* 0x000fcc000001ff00 */
[----:B------:R-:W4:Y:S01]  /*0a20*/  @!P1 LDG.E.64 R12, desc[UR4][R24.64] ;  /* 0x00000004180c9981 */ /* 0x000f22000c1e1b00 */
[----:B---3--:R-:W-:Y:S01]  /*0a30*/  DMUL R20, R20, R16 ;  /* 0x0000001014147228 */ /* 0x008fe20000000000 */
[----:B------:R-:W-:-:S06]  /*0a40*/  CS2R R16, SRZ ;  /* 0x0000000000107805 */ /* 0x000fcc000001ff00 */
[----:B------:R-:W4:Y:S01]  /*0a50*/  @!P1 LDG.E.64 R16, desc[UR4][R32.64] ;  /* 0x0000000420109981 */ /* 0x000f22000c1e1b00 */
[----:B--2---:R-:W-:Y:S01]  /*0a60*/  DMUL R18, R18, R22 ;  /* 0x0000001612127228 */ /* 0x004fe20000000000 */
[----:B------:R-:W-:-:S07]  /*0a70*/  CS2R R22, SRZ ;  /* 0x0000000000167805 */ /* 0x000fce000001ff00 */
[----:B-----5:R-:W-:Y:S01]  /*0a80*/  DMUL R10, R18, R10 ;  /* 0x0000000a120a7228 */ /* 0x020fe20000000000 */
[----:B------:R0:W2:Y:S01]  /*0a90*/  @!P2 LDG.E.64 R22, desc[UR4][R26.64] ;  /* 0x000000041a16a981 */ /* 0x0000a2000c1e1b00 */
[----:B------:R-:W-:-:S06]  /*0aa0*/  CS2R R18, SRZ ;  /* 0x0000000000127805 */ /* 0x000fcc000001ff00 */
[----:B------:R-:W3:Y:S01]  /*0ab0*/  @!P1 LDG.E.64 R18, desc[UR4][R30.64] ;  /* 0x000000041e129981 */ /* 0x000ee2000c1e1b00 */
[----:B------:R-:W-:-:S04]  /*0ac0*/  @!P1 IADD3 R29, R29, 0x80, RZ ;  /* 0x000000801d1d9810 */ /* 0x000fc80007ffe0ff */
[----:B------:R-:W-:-:S13]  /*0ad0*/  ISETP.GE.AND P1, PT, R29, R2, PT ;  /* 0x000000021d00720c */ /* 0x000fda0003f26270 */
[----:B0-----:R-:W0:Y:S01]  /*0ae0*/  @!P1 LDC.64 R26, c[0x0][0x220] ;  /* 0x00008800ff1a9b82 */ /* 0x001e220000000a00 */
[----:B------:R-:W-:Y:S01]  /*0af0*/  @!P1 IMAD.IADD R29, R0, 0x1, R29 ;  /* 0x00000001001d9824 */ /* 0x000fe200078e021d */
[----:B------:R-:W-:-:S03]  /*0b00*/  CS2R R24, SRZ ;  /* 0x0000000000187805 */ /* 0x000fc6000001ff00 */
[----:B0-----:R-:W-:Y:S01]  /*0b10*/  @!P1 IMAD.WIDE.U32 R26, R29, 0x8, R26 ;  /* 0x000000081d1a9825 */ /* 0x001fe200078e001a */
[----:B----4-:R-:W-:Y:S02]  /*0b20*/  DMUL R16, R12, R16 ;  /* 0x000000100c107228 */ /* 0x010fe40000000000 */
[----:B------:R-:W0:Y:S01]  /*0b30*/  @!P1 LDC.64 R12, c[0x0][0x230] ;  /* 0x00008c00ff0c9b82 */ /* 0x000e220000000a00 */
[----:B--2---:R-:W-:-:S07]  /*0b40*/  DMUL R22, R20, R22 ;  /* 0x0000001614167228 */ /* 0x004fce0000000000 */
[----:B------:R-:W1:Y:S01]  /*0b50*/  @!P1 LDC.64 R20, c[0x0][0x228] ;  /* 0x00008a00ff149b82 */ /* 0x000e620000000a00 */
[----:B---3--:R-:W-:Y:S01]  /*0b60*/  DMUL R16, R16, R18 ;  /* 0x0000001210107228 */ /* 0x008fe20000000000 */
[----:B------:R-:W-:-:S06]  /*0b70*/  CS2R R18, SRZ ;  /* 0x0000000000127805 */ /* 0x000fcc000001ff00 */
[----:B------:R-:W2:Y:S01]  /*0b80*/  @!P1 LDG.E.64 R18, desc[UR4][R26.64] ;  /* 0x000000041a129981 */ /* 0x000ea2000c1e1b00 */
[----:B0-----:R-:W-:Y:S01]  /*0b90*/  @!P1 IMAD.WIDE.U32 R30, R29, 0x8, R12 ;  /* 0x000000081d1e9825 */ /* 0x001fe200078e000c */
[----:B------:R-:W-:-:S06]  /*0ba0*/  CS2R R12, SRZ ;  /* 0x00000000000c7805 */ /* 0x000fcc000001ff00 */
[----:B------:R-:W2:Y:S01]  /*0bb0*/  @!P1 LDG.E.64 R12, desc[UR4][R30.64] ;  /* 0x000000041e0c9981 */ /* 0x000ea2000c1e1b00 */
[----:B-1----:R-:W-:Y:S02]  /*0bc0*/  @!P1 IMAD.WIDE.U32 R20, R29, 0x8, R20 ;  /* 0x000000081d149825 */ /* 0x002fe400078e0014 */
[----:B------:R-:W0:Y:S03]  /*0bd0*/  @!P0 LDC.64 R28, c[0x0][0x218] ;  /* 0x00008600ff1c8b82 */ /* 0x000e260000000a00 */
[----:B------:R-:W3:Y:S01]  /*0be0*/  @!P1 LDG.E.64 R24, desc[UR4][R20.64] ;  /* 0x0000000414189981 */ /* 0x000ee2000c1e1b00 */
[----:B------:R-:W-:Y:S01]  /*0bf0*/  @!P0 IADD3 R33, R0, R3, RZ ;  /* 0x0000000300218210 */ /* 0x000fe20007ffe0ff */
[----:B------:R-:W-:Y:S04]  /*0c00*/  BSSY B0, `(.L_x_13255) ;  /* 0x0000033000007945 */ /* 0x000fe80003800000 */
[----:B------:R-:W-:Y:S01]  /*0c10*/  BSSY B1, `(.L_x_13256) ;  /* 0x000002b000017945 */ /* 0x000fe20003800000 */
[----:B0-----:R-:W-:-:S05]  /*0c20*/  @!P0 IMAD.WIDE.U32 R28, R33, 0x8, R28 ;  /* 0x00000008211c8825 */ /* 0x001fca00078e001c */
[----:B------:R0:W-:Y:S01]  /*0c30*/  @!P0 STG.E.64 desc[UR4][R28.64], R14 ;  /* 0x0000000e1c008986 */ /* 0x0001e2000c101b04 */
[----:B--2---:R-:W-:Y:S01]  /*0c40*/  DMUL R12, R12, R18 ;  /* 0x000000120c0c7228 */ /* 0x004fe20000000000 */
[----:B------:R-:W-:-:S05]  /*0c50*/  VIADD R18, R3, 0x80 ;  /* 0x0000008003127836 */ /* 0x000fca0000000000 */
[----:B------:R-:W-:-:S04]  /*0c60*/  @!P0 MOV R3, R18 ;  /* 0x0000001200038202 */ /* 0x000fc80000000f00 */
[----:B------:R-:W-:Y:S01]  /*0c70*/  ISETP.GE.AND P0, PT, R3, R2, PT ;  /* 0x000000020300720c */ /* 0x000fe20003f06270 */
[----:B---3--:R-:W-:-:S12]  /*0c80*/  DMUL R24, R12, R24 ;  /* 0x000000180c187228 */ /* 0x008fd80000000000 */
[----:B0-----:R-:W-:Y:S05]  /*0c90*/  @P0 BRA `(.L_x_13257) ;  /* 0x0000000000300947 */ /* 0x001fea0003800000 */
[----:B------:R-:W0:Y:S01]  /*0ca0*/  LDC.64 R12, c[0x0][0x218] ;  /* 0x00008600ff0c7b82 */ /* 0x000e220000000a00 */
[----:B------:R-:W-:Y:S01]  /*0cb0*/  IMAD.IADD R15, R0, 0x1, R3 ;  /* 0x00000001000f7824 */ /* 0x000fe200078e0203 */
[----:B------:R-:W-:-:S04]  /*0cc0*/  IADD3 R3, R3, 0x80, RZ ;  /* 0x0000008003037810 */ /* 0x000fc80007ffe0ff */
[----:B------:R-:W-:Y:S01]  /*0cd0*/  ISETP.GE.AND P0, PT, R3, R2, PT ;  /* 0x000000020300720c */ /* 0x000fe20003f06270 */
[----:B0-----:R-:W-:-:S05]  /*0ce0*/  IMAD.WIDE.U32 R12, R15, 0x8, R12 ;  /* 0x000000080f0c7825 */ /* 0x001fca00078e000c */
[----:B------:R0:W-:Y:S07]  /*0cf0*/  STG.E.64 desc[UR4][R12.64], R4 ;  /* 0x000000040c007986 */ /* 0x0001ee000c101b04 */
[----:B------:R-:W-:Y:S05]  /*0d00*/  @P0 BRA `(.L_x_13258) ;  /* 0x0000000000300947 */ /* 0x000fea0003800000 */
[----:B0-----:R-:W0:Y:S01]  /*0d10*/  LDC.64 R4, c[0x0][0x218] ;  /* 0x00008600ff047b82 */ /* 0x001e220000000a00 */
[----:B------:R-:W-:Y:S01]  /*0d20*/  IMAD.IADD R13, R0, 0x1, R3 ;  /* 0x00000001000d7824 */ /* 0x000fe200078e0203 */
[----:B------:R-:W-:-:S03]  /*0d30*/  IADD3 R3, R3, 0x80, RZ ;  /* 0x0000008003037810 */ /* 0x000fc60007ffe0ff */
[----:B0-----:R-:W-:-:S05]  /*0d40*/  IMAD.WIDE.U32 R4, R13, 0x8, R4 ;  /* 0x000000080d047825 */ /* 0x001fca00078e0004 */
[----:B------:R0:W-:Y:S02]  /*0d50*/  STG.E.64 desc[UR4][R4.64], R6 ;  /* 0x0000000604007986 */ /* 0x0001e4000c101b04 */
.L_x_13257:
[----:B------:R-:W-:-:S13]  /*0d60*/  ISETP.GE.AND P0, PT, R3, R2, PT ;  /* 0x000000020300720c */ /* 0x000fda0003f06270 */
[----:B------:R-:W-:Y:S05]  /*0d70*/  @P0 BRA `(.L_x_13259) ;  /* 0x0000000000300947 */ /* 0x000fea0003800000 */
[----:B0-----:R-:W0:Y:S01]  /*0d80*/  LDC.64 R4, c[0x0][0x218] ;  /* 0x00008600ff047b82 */ /* 0x001e220000000a00 */
[----:B------:R-:W-:Y:S01]  /*0d90*/  IMAD.IADD R7, R0, 0x1, R3 ;  /* 0x0000000100077824 */ /* 0x000fe200078e0203 */
[----:B------:R-:W-:-:S03]  /*0da0*/  IADD3 R3, R3, 0x80, RZ ;  /* 0x0000008003037810 */ /* 0x000fc60007ffe0ff */
[----:B0-----:R-:W-:-:S05]  /*0db0*/  IMAD.WIDE.U32 R4, R7, 0x8, R4 ;  /* 0x0000000807047825 */ /* 0x001fca00078e0004 */
[----:B------:R1:W-:Y:S02]  /*0dc0*/  STG.E.64 desc[UR4][R4.64], R8 ;  /* 0x0000000804007986 */ /* 0x0003e4000c101b04 */
.L_x_13258:
[----:B------:R-:W-:-:S13]  /*0dd0*/  ISETP.GE.AND P0, PT, R3, R2, PT ;  /* 0x000000020300720c */ /* 0x000fda0003f06270 */
[----:B------:R-:W-:Y:S05]  /*0de0*/  @P0 BRA `(.L_x_13260) ;  /* 0x0000000000340947 */ /* 0x000fea0003800000 */
[----:B01----:R-:W0:Y:S01]  /*0df0*/  LDC.64 R4, c[0x0][0x218] ;  /* 0x00008600ff047b82 */ /* 0x003e220000000a00 */
[----:B------:R-:W-:Y:S01]  /*0e00*/  IMAD.IADD R7, R0, 0x1, R3 ;  /* 0x0000000100077824 */ /* 0x000fe200078e0203 */
[----:B------:R-:W-:-:S03]  /*0e10*/  IADD3 R3, R3, 0x80, RZ ;  /* 0x0000008003037810 */ /* 0x000fc60007ffe0ff */
[----:B0-----:R-:W-:-:S05]  /*0e20*/  IMAD.WIDE.U32 R4, R7, 0x8, R4 ;  /* 0x0000000807047825 */ /* 0x001fca00078e0004 */
[----:B------:R1:W-:Y:S02]  /*0e30*/  STG.E.64 desc[UR4][R4.64], R10 ;  /* 0x0000000a04007986 */ /* 0x0003e4000c101b04 */
.L_x_13259:
[----:B------:R-:W-:-:S13]  /*0e40*/  ISETP.GE.AND P0, PT, R3, R2, PT ;  /* 0x000000020300720c */ /* 0x000fda0003f06270 */
[----:B------:R-:W-:Y:S05]  /*0e50*/  @P0 BREAK B1 ;  /* 0x0000000000010942 */ /* 0x000fea0003800000 */
[----:B------:R-:W-:Y:S05]  /*0e60*/  @P0 BRA `(.L_x_13261) ;  /* 0x0000000000300947 */ /* 0x000fea0003800000 */
[----:B01----:R-:W0:Y:S01]  /*0e70*/  LDC.64 R4, c[0x0][0x218] ;  /* 0x00008600ff047b82 */ /* 0x003e220000000a00 */
[----:B------:R-:W-:Y:S01]  /*0e80*/  IMAD.IADD R7, R0, 0x1, R3 ;  /* 0x0000000100077824 */ /* 0x000fe200078e0203 */
[----:B------:R-:W-:-:S03]  /*0e90*/  IADD3 R3, R3, 0x80, RZ ;  /* 0x0000008003037810 */ /* 0x000fc60007ffe0ff */
[----:B0-----:R-:W-:-:S05]  /*0ea0*/  IMAD.WIDE.U32 R4, R7, 0x8, R4 ;  /* 0x0000000807047825 */ /* 0x001fca00078e0004 */
[----:B------:R2:W-:Y:S02]  /*0eb0*/  STG.E.64 desc[UR4][R4.64], R22 ;  /* 0x0000001604007986 */ /* 0x0005e4000c101b04 */
.L_x_13260:
[----:B------:R-:W-:Y:S05]  /*0ec0*/  BSYNC B1 ;  /* 0x0000000000017941 */ /* 0x000fea0003800000 */
.L_x_13256:
[----:B------:R-:W-:-:S13]  /*0ed0*/  ISETP.GE.AND P0, PT, R3, R2, PT ;  /* 0x000000020300720c */ /* 0x000fda0003f06270 */
[----:B012---:R-:W0:Y:S01]  /*0ee0*/  @!P0 LDC.64 R4, c[0x0][0x218] ;  /* 0x00008600ff048b82 */ /* 0x007e220000000a00 */
[----:B------:R-:W-:Y:S01]  /*0ef0*/  @!P0 IMAD.IADD R7, R0, 0x1, R3 ;  /* 0x0000000100078824 */ /* 0x000fe200078e0203 */
[----:B------:R-:W-:-:S03]  /*0f00*/  @!P0 IADD3 R3, R3, 0x80, RZ ;  /* 0x0000008003038810 */ /* 0x000fc60007ffe0ff */
[----:B0-----:R-:W-:-:S05]  /*0f10*/  @!P0 IMAD.WIDE.U32 R4, R7, 0x8, R4 ;  /* 0x0000000807048825 */ /* 0x001fca00078e0004 */
[----:B------:R2:W-:Y:S02]  /*0f20*/  @!P0 STG.E.64 desc[UR4][R4.64], R16 ;  /* 0x0000001004008986 */ /* 0x0005e4000c101b04 */
.L_x_13261:
[----:B------:R-:W-:Y:S05]  /*0f30*/  BSYNC B0 ;  /* 0x0000000000007941 */ /* 0x000fea0003800000 */
.L_x_13255:
[----:B------:R-:W-:Y:S05]  /*0f40*/  WARPSYNC.ALL ;  /* 0x0000000000007948 */ /* 0x000fea0003800000 */
[----:B------:R-:W-:-:S13]  /*0f50*/  ISETP.GE.AND P0, PT, R3, R2, PT ;  /* 0x000000020300720c */ /* 0x000fda0003f06270 */
[----:B------:R-:W-:Y:S05]  /*0f60*/  @P0 EXIT ;  /* 0x000000000000094d */ /* 0x000fea0003800000 */
[----:B012---:R-:W0:Y:S01]  /*0f70*/  LDC.64 R4, c[0x0][0x218] ;  /* 0x00008600ff047b82 */ /* 0x007e220000000a00 */
[----:B------:R-:W-:-:S04]  /*0f80*/  IMAD.IADD R3, R0, 0x1, R3 ;  /* 0x0000000100037824 */ /* 0x000fc800078e0203 */
[----:B0-----:R-:W-:-:S05]  /*0f90*/  IMAD.WIDE.U32 R2, R3, 0x8, R4 ;  /* 0x0000000803027825 */ /* 0x001fca00078e0004 */
[----:B------:R-:W-:Y:S01]  /*0fa0*/  STG.E.64 desc[UR4][R2.64], R24 ;  /* 0x0000001802007986 */ /* 0x000fe2000c101b04 */
[----:B------:R-:W-:Y:S05]  /*0fb0*/  EXIT ;  /* 0x000000000000794d */ /* 0x000fea0003800000 */
.L_x_13262:
        /* <DEDUP_REMOVED lines=12> */
.L_x_28415:


//--------------------- .text._ZN2at6native29vectorized_elementwise_kernelILi4EZZZNS0_49_GLOBAL__N__b919a28f_16_Normalization_cu_5c38458736batch_norm_elementwise_backward_evalERKNS_6TensorES5_S5_S5_ENKUlvE_clEvENKUlvE_clEvEUldddE_St5arrayIPcLm4EEEEviT0_T1_ --------------------------
	.section	.text._ZN2at6native29vectorized_elementwise_kernelILi4EZZZNS0_49_GLOBAL__N__b919a28f_16_Normalization_cu_5c38458736batch_norm_elementwise_backward_evalERKNS_6TensorES5_S5_S5_ENKUlvE_clEvENKUlvE_clEvEUldddE_St5arrayIPcLm4EEEEviT0_T1_,"ax",@progbits
	.align	128
        .global         _ZN2at6native29vectorized_elementwise_kernelILi4EZZZNS0_49_GLOBAL__N__b919a28f_16_Normalization_cu_5c38458736batch_norm_elementwise_backward_evalERKNS_6TensorES5_S5_S5_ENKUlvE_clEvENKUlvE_clEvEUldddE_St5arrayIPcLm4EEEEviT0_T1_
        .type           _ZN2at6native29vectorized_elementwise_kernelILi4EZZZNS0_49_GLOBAL__N__b919a28f_16_Normalization_cu_5c38458736batch_norm_elementwise_backward_evalERKNS_6TensorES5_S5_S5_ENKUlvE_clEvENKUlvE_clEvEUldddE_St5arrayIPcLm4EEEEviT0_T1_,@function
        .size           _ZN2at6native29vectorized_elementwise_kernelILi4EZZZNS0_49_GLOBAL__N__b919a28f_16_Normalization_cu_5c38458736batch_norm_elementwise_backward_evalERKNS_6TensorES5_S5_S5_ENKUlvE_clEvENKUlvE_clEvEUldddE_St5arrayIPcLm4EEEEviT0_T1_,(.L_x_28416 - _ZN2at6native29vectorized_elementwise_kernelILi4EZZZNS0_49_GLOBAL__N__b919a28f_16_Normalization_cu_5c38458736batch_norm_elementwise_backward_evalERKNS_6TensorES5_S5_S5_ENKUlvE_clEvENKUlvE_clEvEUldddE_St5arrayIPcLm4EEEEviT0_T1_)
        .other          _ZN2at6native29vectorized_elementwise_kernelILi4EZZZNS0_49_GLOBAL__N__b919a28f_16_Normalization_cu_5c38458736batch_norm_elementwise_backward_evalERKNS_6TensorES5_S5_S5_ENKUlvE_clEvENKUlvE_clEvEUldddE_St5arrayIPcLm4EEEEviT0_T1_,@"STO_CUDA_ENTRY STV_DEFAULT"
_ZN2at6native29vectorized_elementwise_kernelILi4EZZZNS0_49_GLOBAL__N__b919a28f_16_Normalization_cu_5c38458736batch_norm_elementwise_backward_evalERKNS_6TensorES5_S5_S5_ENKUlvE_clEvENKUlvE_clEvEUldddE_St5arrayIPcLm4EEEEviT0_T1_:
.text._ZN2at6native29vectorized_elementwise_kernelILi4EZZZNS0_49_GLOBAL__N__b919a28f_16_Normalization_cu_5c38458736batch_norm_elementwise_backward_evalERKNS_6TensorES5_S5_S5_ENKUlvE_clEvENKUlvE_clEvEUldddE_St5arrayIPcLm4EEEEviT0_T1_:
        /* <DEDUP_REMOVED lines=55> */
.L_x_13263:
        /* <DEDUP_REMOVED lines=159> */
.L_x_13266:
[----:B------:R-:W-:-:S13]  /*0d60*/  ISETP.GE.AND P0, PT, R3, R2, PT ;  /* 0x000000020300720c */ /* 0x000fda0003f06270 */
[----:B------:R-:W-:Y:S05]  /*0d70*/  @P0 BRA `(.L_x_13268) ;  /* 0x0000000000300947 */ /* 0x000fea0003800000 */
[----:B0-----:R-:W0:Y:S01]  /*0d80*/  LDC.64 R4, c[0x0][0x218] ;  /* 0x00008600ff047b82 */ /* 0x001e220000000a00 */
[----:B------:R-:W-:Y:S01]  /*0d90*/  IMAD.IADD R7, R0, 0x1, R3 ;  /* 0x0000000100077824 */ /* 0x000fe200078e0203 */
[----:B------:R-:W-:-:S03]  /*0da0*/  IADD3 R3, R3, 0x80, RZ ;  /* 0x0000008003037810 */ /* 0x000fc60007ffe0ff */
[----:B0-----:R-:W-:-:S05]  /*0db0*/  IMAD.WIDE.U32 R4, R7, 0x8, R4 ;  /* 0x0000000807047825 */ /* 0x001fca00078e0004 */
[----:B------:R1:W-:Y:S02]  /*0dc0*/  STG.E.64 desc[UR4][R4.64], R8 ;  /* 0x0000000804007986 */ /* 0x0003e4000c101b04 */
.L_x_13267:
[----:B------:R-:W-:-:S13]  /*0dd0*/  ISETP.GE.AND P0, PT, R3, R2, PT ;  /* 0x000000020300720c */ /* 0x000fda0003f06270 */
[----:B------:R-:W-:Y:S05]  /*0de0*/  @P0 BRA `(.L_x_13269) ;  /* 0x0000000000340947 */ /* 0x000fea0003800000 */
[----:B01----:R-:W0:Y:S01]  /*0df0*/  LDC.64 R4, c[0x0][0x218] ;  /* 0x00008600ff047b82 */ /* 0x003e220000000a00 */
[----:B------:R-:W-:Y:S01]  /*0e00*/  IMAD.IADD R7, R0, 0x1, R3 ;  /* 0x0000000100077824 */ /* 0x000fe200078e0203 */
[----:B------:R-:W-:-:S03]  /*0e10*/  IADD3 R3, R3, 0x80, RZ ;  /* 0x0000008003037810 */ /* 0x000fc60007ffe0ff */
[----:B0-----:R-:W-:-:S05]  /*0e20*/  IMAD.WIDE.U32 R4, R7, 0x8, R4 ;  /* 0x0000000807047825 */ /* 0x001fca00078e0004 */
[----:B------:R1:W-:Y:S02]  /*0e30*/  STG.E.64 desc[UR4][R4.64], R10 ;  /* 0x0000000a04007986 */ /* 0x0003e4000c101b04 */
.L_x_13268:
        /* <DEDUP_REMOVED lines=8> */
.L_x_13269:
[----:B------:R-:W-:Y:S05]  /*0ec0*/  BSYNC B1 ;  /* 0x0000000000017941 */ /* 0x000fea0003800000 */
.L_x_13265:
[----:B------:R-:W-:-:S13]  /*0ed0*/  ISETP.GE.AND P0, PT, R3, R2, PT ;  /* 0x000000020300720c */ /* 0x000fda0003f06270 */
[----:B012---:R-:W0:Y:S01]  /*0ee0*/  @!P0 LDC.64 R4, c[0x0][0x218] ;  /* 0x00008600ff048b82 */ /* 0x007e220000000a00 */
[----:B------:R-:W-:Y:S01]  /*0ef0*/  @!P0 IMAD.IADD R7, R0, 0x1, R3 ;  /* 0x0000000100078824 */ /* 0x000fe200078e0203 */
[----:B------:R-:W-:-:S03]  /*0f00*/  @!P0 IADD3 R3, R3, 0x80, RZ ;  /* 0x0000008003038810 */ /* 0x000fc60007ffe0ff */
[----:B0-----:R-:W-:-:S05]  /*0f10*/  @!P0 IMAD.WIDE.U32 R4, R7, 0x8, R4 ;  /* 0x0000000807048825 */ /* 0x001fca00078e0004 */
[----:B------:R2:W-:Y:S02]  /*0f20*/  @!P0 STG.E.64 desc[UR4][R4.64], R16 ;  /* 0x0000001004008986 */ /* 0x0005e4000c101b04 */
.L_x_13270:
[----:B------:R-:W-:Y:S05]  /*0f30*/  BSYNC B0 ;  /* 0x0000000000007941 */ /* 0x000fea0003800000 */
.L_x_13264:
        /* <DEDUP_REMOVED lines=8> */
.L_x_13271:
        /* <DEDUP_REMOVED lines=12> */
.L_x_28416:


//--------------------- .text._ZN2at6native29vectorized_elementwise_kernelILi8EZZZNS0_49_GLOBAL__N__b919a28f_16_Normalization_cu_5c38458736batch_norm_elementwise_backward_evalERKNS_6TensorES5_S5_S5_ENKUlvE_clEvENKUlvE_clEvEUldddE_St5arrayIPcLm4EEEEviT0_T1_ --------------------------
	.section	.text._ZN2at6native29vectorized_elementwise_kernelILi8EZZZNS0_49_GLOBAL__N__b919a28f_16_Normalization_cu_5c38458736batch_norm_elementwise_backward_evalERKNS_6TensorES5_S5_S5_ENKUlvE_clEvENKUlvE_clEvEUldddE_St5arrayIPcLm4EEEEviT0_T1_,"ax",@progbits
	.align	128
        .global         _ZN2at6native29vectorized_elementwise_kernelILi8EZZZNS0_49_GLOBAL__N__b919a28f_16_Normalization_cu_5c38458736batch_norm_elementwise_backward_evalERKNS_6TensorES5_S5_S5_ENKUlvE_clEvENKUlvE_clEvEUldddE_St5arrayIPcLm4EEEEviT0_T1_
        .type           _ZN2at6native29vectorized_elementwise_kernelILi8EZZZNS0_49_GLOBAL__N__b919a28f_16_Normalization_cu_5c38458736batch_norm_elementwise_backward_evalERKNS_6TensorES5_S5_S5_ENKUlvE_clEvENKUlvE_clEvEUldddE_St5arrayIPcLm4EEEEviT0_T1_,@function
        .size           _ZN2at6native29vectorized_elementwise_kernelILi8EZZZNS0_49_GLOBAL__N__b919a28f_16_Normalization_cu_5c38458736batch_norm_elementwise_backward_evalERKNS_6TensorES5_S5_S5_ENKUlvE_clEvENKUlvE_clEvEUldddE_St5arrayIPcLm4EEEEviT0_T1_,(.L_x_28417 - _ZN2at6native29vectorized_elementwise_kernelILi8EZZZNS0_49_GLOBAL__N__b919a28f_16_Normalization_cu_5c38458736batch_norm_elementwise_backward_evalERKNS_6TensorES5_S5_S5_ENKUlvE_clEvENKUlvE_clEvEUldddE_St5arrayIPcLm4EEEEviT0_T1_)
        .other          _ZN2at6native29vectorized_elementwise_kernelILi8EZZZNS0_49_GLOBAL__N__b919a28f_16_Normalization_cu_5c38458736batch_norm_elementwise_backward_evalERKNS_6TensorES5_S5_S5_ENKUlvE_clEvENKUlvE_clEvEUldddE_St5arrayIPcLm4EEEEviT0_T1_,@"STO_CUDA_ENTRY STV_DEFAULT"
_ZN2at6native29vectorized_elementwise_kernelILi8EZZZNS0_49_GLOBAL__N__b919a28f_16_Normalization_cu_5c38458736batch_norm_elementwise_backward_evalERKNS_6TensorES5_S5_S5_ENKUlvE_clEvENKUlvE_clEvEUldddE_St5arrayIPcLm4EEEEviT0_T1_:
.text._ZN2at6native29vectorized_elementwise_kernelILi8EZZZNS0_49_GLOBAL__N__b919a28f_16_Normalization_cu_5c38458736batch_norm_elementwise_backward_evalERKNS_6TensorES5_S5_S5_ENKUlvE_clEvENKUlvE_clEvEUldddE_St5arrayIPcLm4EEEEviT0_T1_:
        /* <DEDUP_REMOVED lines=55> */
.L_x_13272:
        /* <DEDUP_REMOVED lines=159> */
.L_x_13275:
[----:B------:R-:W-:-:S13]  /*0d60*/  ISETP.GE.AND P0, PT, R3, R2, PT ;  /* 0x000000020300720c */ /* 0x000fda0003f06270 */
[----:B------:R-:W-:Y:S05]  /*0d70*/  @P0 BRA `(.L_x_13277) ;  /* 0x0000000000300947 */ /* 0x000fea0003800000 */
[----:B0-----:R-:W0:Y:S01]  /*0d80*/  LDC.64 R4, c[0x0][0x218] ;  /* 0x00008600ff047b82 */ /* 0x001e220000000a00 */
[----:B------:R-:W-:Y:S01]  /*0d90*/  IMAD.IADD R7, R0, 0x1, R3 ;  /* 0x0000000100077824 */ /* 0x000fe200078e0203 */
[----:B------:R-:W-:-:S03]  /*0da0*/  IADD3 R3, R3, 0x80, RZ ;  /* 0x0000008003037810 */ /* 0x000fc60007ffe0ff */
[----:B0-----:R-:W-:-:S05]  /*0db0*/  IMAD.WIDE.U32 R4, R7, 0x8, R4 ;  /* 0x0000000807047825 */ /* 0x001fca00078e0004 */
[----:B------:R1:W-:Y:S02]  /*0dc0*/  STG.E.64 desc[UR4][R4.64], R8 ;  /* 0x0000000804007986 */ /* 0x0003e4000c101b04 */
.L_x_13276:
[----:B------:R-:W-:-:S13]  /*0dd0*/  ISETP.GE.AND P0, PT, R3, R2, PT ;  /* 0x000000020300720c */ /* 0x000fda0003f06270 */
[----:B------:R-:W-:Y:S05]  /*0de0*/  @P0 BRA `(.L_x_13278) ;  /* 0x0000000000340947 */ /* 0x000fea0003800000 */
[----:B01----:R-:W0:Y:S01]  /*0df0*/  LDC.64 R4, c[0x0][0x218] ;  /* 0x00008600ff047b82 */ /* 0x003e220000000a00 */
[----:B------:R-:W-:Y:S01]  /*0e00*/  IMAD.IADD R7, R0, 0x1, R3 ;  /* 0x0000000100077824 */ /* 0x000fe200078e0203 */
[----:B------:R-:W-:-:S03]  /*0e10*/  IADD3 R3, R3, 0x80, RZ ;  /* 0x0000008003037810 */ /* 0x000fc60007ffe0ff */
[----:B0-----:R-:W-:-:S05]  /*0e20*/  IMAD.WIDE.U32 R4, R7, 0x8, R4 ;  /* 0x0000000807047825 */ /* 0x001fca00078e0004 */
[----:B------:R1:W-:Y:S02]  /*0e30*/  STG.E.64 desc[UR4][R4.64], R10 ;  /* 0x0000000a04007986 */ /* 0x0003e4000c101b04 */
.L_x_13277:
        /* <DEDUP_REMOVED lines=8> */
.L_x_13278:
[----:B------:R-:W-:Y:S05]  /*0ec0*/  BSYNC B1 ;  /* 0x0000000000017941 */ /* 0x000fea0003800000 */
.L_x_13274:
[----:B------:R-:W-:-:S13]  /*0ed0*/  ISETP.GE.AND P0, PT, R3, R2, PT ;  /* 0x000000020300720c */ /* 0x000fda0003f06270 */
[----:B012---:R-:W0:Y:S01]  /*0ee0*/  @!P0 LDC.64 R4, c[0x0][0x218] ;  /* 0x00008600ff048b82 */ /* 0x007e220000000a00 */
[----:B------:R-:W-:Y:S01]  /*0ef0*/  @!P0 IMAD.IADD R7, R0, 0x1, R3 ;  /* 0x0000000100078824 */ /* 0x000fe200078e0203 */
[----:B------:R-:W-:-:S03]  /*0f00*/  @!P0 IADD3 R3, R3, 0x80, RZ ;  /* 0x0000008003038810 */ /* 0x000fc60007ffe0ff */
[----:B0-----:R-:W-:-:S05]  /*0f10*/  @!P0 IMAD.WIDE.U32 R4, R7, 0x8, R4 ;  /* 0x0000000807048825 */ /* 0x001fca00078e0004 */
[----:B------:R2:W-:Y:S02]  /*0f20*/  @!P0 STG.E.64 desc[UR4][R4.64], R16 ;  /* 0x0000001004008986 */ /* 0x0005e4000c101b04 */
.L_x_13279:
[----:B------:R-:W-:Y:S05]  /*0f30*/  BSYNC B0 ;  /* 0x0000000000007941 */ /* 0x000fea0003800000 */
.L_x_13273:
        /* <DEDUP_REMOVED lines=8> */
.L_x_13280:
        /* <DEDUP_REMOVED lines=12> */
.L_x_28417:


//--------------------- .text._ZN2at6native18elementwise_kernelILi128ELi4EZNS0_15gpu_kernel_implIZZZNS0_49_GLOBAL__N__b919a28f_16_Normalization_cu_5c38458737batch_norm_elementwise_backward_trainERKNS_6TensorES6_S6_S6_S6_S6_S6_ENKUlvE0_clEvENKUlvE2_clEvEUlN3c108BFloat16ESA_fffffE_EEvRNS_18TensorIteratorBaseERKT_EUliE_EEviT1_ --------------------------
	.section	.text._ZN2at6native18elementwise_kernelILi128ELi4EZNS0_15gpu_kernel_implIZZZNS0_49_GLOBAL__N__b919a28f_16_Normalization_cu_5c38458737batch_norm_elementwise_backward_trainERKNS_6TensorES6_S6_S6_S6_S6_S6_ENKUlvE0_clEvENKUlvE2_clEvEUlN3c108BFloat16ESA_fffffE_EEvRNS_18TensorIteratorBaseERKT_EUliE_EEviT1_,"ax",@progbits
	.align	128
        .global         _ZN2at6native18elementwise_kernelILi128ELi4EZNS0_15gpu_kernel_implIZZZNS0_49_GLOBAL__N__b919a28f_16_Normalization_cu_5c38458737batch_norm_elementwise_backward_trainERKNS_6TensorES6_S6_S6_S6_S6_S6_ENKUlvE0_clEvENKUlvE2_clEvEUlN3c108BFloat16ESA_fffffE_EEvRNS_18TensorIteratorBaseERKT_EUliE_EEviT1_
        .type           _ZN2at6native18elementwise_kernelILi128ELi4EZNS0_15gpu_kernel_implIZZZNS0_49_GLOBAL__N__b919a28f_16_Normalization_cu_5c38458737batch_norm_elementwise_backward_trainERKNS_6TensorES6_S6_S6_S6_S6_S6_ENKUlvE0_clEvENKUlvE2_clEvEUlN3c108BFloat16ESA_fffffE_EEvRNS_18TensorIteratorBaseERKT_EUliE_EEviT1_,@function
        .size           _ZN2at6native18elementwise_kernelILi128ELi4EZNS0_15gpu_kernel_implIZZZNS0_49_GLOBAL__N__b919a28f_16_Normalization_cu_5c38458737batch_norm_elementwise_backward_trainERKNS_6TensorES6_S6_S6_S6_S6_S6_ENKUlvE0_clEvENKUlvE2_clEvEUlN3c108BFloat16ESA_fffffE_EEvRNS_18TensorIteratorBaseERKT_EUliE_EEviT1_,(.L_x_28418 - _ZN2at6native18elementwise_kernelILi128ELi4EZNS0_15gpu_kernel_implIZZZNS0_49_GLOBAL__N__b919a28f_16_Normalization_cu_5c38458737batch_norm_elementwise_backward_trainERKNS_6TensorES6_S6_S6_S6_S6_S6_ENKUlvE0_clEvENKUlvE2_clEvEUlN3c108BFloat16ESA_fffffE_EEvRNS_18TensorIteratorBaseERKT_EUliE_EEviT1_)
        .other          _ZN2at6native18elementwise_kernelILi128ELi4EZNS0_15gpu_kernel_implIZZZNS0_49_GLOBAL__N__b919a28f_16_Normalization_cu_5c38458737batch_norm_elementwise_backward_trainERKNS_6TensorES6_S6_S6_S6_S6_S6_ENKUlvE0_clEvENKUlvE2_clEvEUlN3c108BFloat16ESA_fffffE_EEvRNS_18TensorIteratorBaseERKT_EUliE_EEviT1_,@"STO_CUDA_ENTRY STV_DEFAULT"
_ZN2at6native18elementwise_kernelILi128ELi4EZNS0_15gpu_kernel_implIZZZNS0_49_GLOBAL__N__b919a28f_16_Normalization_cu_5c38458737batch_norm_elementwise_backward_trainERKNS_6TensorES6_S6_S6_S6_S6_S6_ENKUlvE0_clEvENKUlvE2_clEvEUlN3c108BFloat16ESA_fffffE_EEvRNS_18TensorIteratorBaseERKT_EUliE_EEviT1_:
.text._ZN2at6native18elementwise_kernelILi128ELi4EZNS0_15gpu_kernel_implIZZZNS0_49_GLOBAL__N__b919a28f_16_Normalization_cu_5c38458737batch_norm_elementwise_backward_trainERKNS_6TensorES6_S6_S6_S6_S6_S6_ENKUlvE0_clEvENKUlvE2_clEvEUlN3c108BFloat16ESA_fffffE_EEvRNS_18TensorIteratorBaseERKT_EUliE_EEviT1_:
        /* <DEDUP_REMOVED lines=10> */
[----:B------:R-:W-:Y:S01]  /*00a0*/  IMAD.MOV.U32 R27, RZ, RZ, RZ ;  /* 0x000000ffff1b7224 */ /* 0x000fe200078e00ff */
[----:B------:R-:W-:Y:S01]  /*00b0*/  CS2R R18, SRZ ;  /* 0x0000000000127805 */ /* 0x000fe2000001ff00 */
[----:B------:R-:W-:Y:S01]  /*00c0*/  IMAD.MOV.U32 R2, RZ, RZ, RZ ;  /* 0x000000ffff027224 */ /* 0x000fe200078e00ff */
[----:B------:R-:W-:Y:S01]  /*00d0*/  CS2R R22, SRZ ;  /* 0x0000000000167805 */ /* 0x000fe2000001ff00 */
        /* <DEDUP_REMOVED lines=15> */
[C---:B------:R-:W-:Y:S01]  /*01d0*/  IMAD R23, R29.reuse, UR5, RZ ;  /* 0x000000051d177c24 */ /* 0x040fe2000f8e02ff */
[----:B------:R-:W-:Y:S01]  /*01e0*/  ULDC.64 UR4, c[0x0][0x348] ;  /* 0x0000d20000047ab9 */ /* 0x000fe20000000a00 */
[C---:B------:R-:W-:Y:S02]  /*01f0*/  IMAD R19, R29.reuse, UR6, RZ ;  /* 0x000000061d137c24 */ /* 0x040fe4000f8e02ff */
[C---:B------:R-:W-:Y:S01]  /*0200*/  IMAD R18, R29.reuse, UR7, RZ ;  /* 0x000000071d127c24 */ /* 0x040fe2000f8e02ff */
[----:B------:R-:W-:Y:S01]  /*0210*/  ULDC.64 UR6, c[0x0][0x360] ;  /* 0x0000d80000067ab9 */ /* 0x000fe20000000a00 */
[C---:B------:R-:W-:Y:S02]  /*0220*/  IMAD R16, R29.reuse, UR4, RZ ;  /* 0x000000041d107c24 */ /* 0x040fe4000f8e02ff */
[----:B------:R-:W-:-:S02]  /*0230*/  IMAD R2, R29, UR6, RZ ;  /* 0x000000061d027c24 */ /* 0x000fc4000f8e02ff */
        /* <DEDUP_REMOVED lines=15> */
[C---:B------:R-:W-:Y:S01]  /*0330*/  IMAD R23, R5.reuse, UR9, R23 ;  /* 0x0000000905177c24 */ /* 0x040fe2000f8e0217 */
[----:B------:R-:W-:Y:S01]  /*0340*/  ULDC.64 UR8, c[0x0][0x380] ;  /* 0x0000e00000087ab9 */ /* 0x000fe20000000a00 */
[C---:B------:R-:W-:Y:S01]  /*0350*/  IMAD R0, R5.reuse, UR7, R0 ;  /* 0x0000000705007c24 */ /* 0x040fe2000f8e0200 */
[----:B------:R-:W-:Y:S01]  /*0360*/  ULDC.64 UR6, c[0x0][0x378] ;  /* 0x0000de0000067ab9 */ /* 0x000fe20000000a00 */
[C---:B------:R-:W-:Y:S02]  /*0370*/  IMAD R2, R5.reuse, UR8, R2 ;  /* 0x0000000805027c24 */ /* 0x040fe4000f8e0202 */
[----:B------:R-:W-:-:S02]  /*0380*/  IMAD R19, R5, UR6, R19 ;  /* 0x0000000605137c24 */ /* 0x000fc4000f8e0213 */
        /* <DEDUP_REMOVED lines=15> */
[C---:B------:R-:W-:Y:S01]  /*0480*/  IMAD R0, R7.reuse, UR5, R0 ;  /* 0x0000000507007c24 */ /* 0x040fe2000f8e0200 */
[----:B------:R-:W-:Y:S01]  /*0490*/  ULDC.64 UR4, c[0x0][0x398] ;  /* 0x0000e60000047ab9 */ /* 0x000fe20000000a00 */
[C---:B------:R-:W-:Y:S02]  /*04a0*/  IMAD R22, R7.reuse, UR6, R22 ;  /* 0x0000000607167c24 */ /* 0x040fe4000f8e0216 */
[C---:B------:R-:W-:Y:S01]  /*04b0*/  IMAD R23, R7.reuse, UR7, R23 ;  /* 0x0000000707177c24 */ /* 0x040fe2000f8e0217 */
[----:B------:R-:W-:Y:S01]  /*04c0*/  ULDC.64 UR6, c[0x0][0x3a0] ;  /* 0x0000e80000067ab9 */ /* 0x000fe20000000a00 */
[C---:B------:R-:W-:Y:S02]  /*04d0*/  IMAD R19, R7.reuse, UR4, R19 ;  /* 0x0000000407137c24 */ /* 0x040fe4000f8e0213 */
[----:B------:R-:W-:-:S02]  /*04e0*/  IMAD R18, R7, UR5, R18 ;  /* 0x0000000507127c24 */ /* 0x000fc4000f8e0212 */
        /* <DEDUP_REMOVED lines=462> */
[----:B------:R-:W-:-:S07]  /*21d0*/  IMAD R27, R7, UR7, R27 ;  /* 0x00000007071b7c24 */ /* 0x000fce000f8e021b */
.L_x_13283:
        /* <DEDUP_REMOVED lines=23> */
.L_x_13287:
[----:B------:R-:W2:Y:S02]  /*2350*/  LDG.E.U8 R4, desc[UR36][R4.64] ;  /* 0x0000002404047981 */ /* 0x000ea4000c1e1100 */
[----:B--2---:R-:W-:-:S04]  /*2360*/  I2FP.F32.U32 R0, R4 ;  /* 0x0000000400007245 */ /* 0x004fc80000201000 */
[----:B------:R-:W-:-:S04]  /*2370*/  F2FP.BF16.F32.PACK_AB R0, RZ, R0 ;  /* 0x00000000ff00723e */ /* 0x000fc800000010ff */
[----:B------:R-:W-:Y:S01]  /*2380*/  PRMT R24, R0, 0x7610, R24 ;  /* 0x0000761000187816 */ /* 0x000fe20000000018 */
[----:B------:R-:W-:Y:S06]  /*2390*/  BRA `(.L_x_13289) ;  /* 0x0000000c00c87947 */ /* 0x000fec0003800000 */
.L_x_13286:
        /* <DEDUP_REMOVED lines=11> */
.L_x_13291:
[----:B------:R-:W2:Y:S02]  /*2450*/  LDG.E R4, desc[UR36][R4.64] ;  /* 0x0000002404047981 */ /* 0x000ea4000c1e1900 */
[----:B--2---:R-:W-:-:S04]  /*2460*/  I2FP.F32.S32 R0, R4 ;  /* 0x0000000400007245 */ /* 0x004fc80000201400 */
[----:B------:R-:W-:-:S04]  /*2470*/  F2FP.BF16.F32.PACK_AB R0, RZ, R0 ;  /* 0x00000000ff00723e */ /* 0x000fc800000010ff */
[----:B------:R-:W-:Y:S01]  /*2480*/  PRMT R24, R0, 0x7610, R24 ;  /* 0x0000761000187816 */ /* 0x000fe20000000018 */
[----:B------:R-:W-:Y:S06]  /*2490*/  BRA `(.L_x_13289) ;  /* 0x0000000c00887947 */ /* 0x000fec0003800000 */
.L_x_13290:
[----:B------:R-:W2:Y:S02]  /*24a0*/  LDG.E.U16 R4, desc[UR36][R4.64] ;  /* 0x0000002404047981 */ /* 0x000ea4000c1e1500 */
[----:B--2---:R-:W0:Y:S02]  /*24b0*/  I2F.S16 R0, R4 ;  /* 0x0000000400007306 */ /* 0x004e240000101400 */
[----:B0-----:R-:W-:-:S04]  /*24c0*/  F2FP.BF16.F32.PACK_AB R0, RZ, R0 ;  /* 0x00000000ff00723e */ /* 0x001fc800000010ff */
[----:B------:R-:W-:Y:S01]  /*24d0*/  PRMT R24, R0, 0x7610, R24 ;  /* 0x0000761000187816 */ /* 0x000fe20000000018 */
[----:B------:R-:W-:Y:S06]  /*24e0*/  BRA `(.L_x_13289) ;  /* 0x0000000c00747947 */ /* 0x000fec0003800000 */
.L_x_13285:
        /* <DEDUP_REMOVED lines=9> */
.L_x_13293:
[----:B------:R-:W2:Y:S02]  /*2580*/  LDG.E.U16 R0, desc[UR36][R4.64] ;  /* 0x0000002404007981 */ /* 0x000ea4000c1e1500 */
[----:B--2---:R-:W-:-:S05]  /*2590*/  HADD2.F32 R0, -RZ, R0.H0_H0 ;  /* 0x20000000ff007230 */ /* 0x004fca0000004100 */
[----:B------:R-:W-:-:S04]  /*25a0*/  F2FP.BF16.F32.PACK_AB R0, RZ, R0 ;  /* 0x00000000ff00723e */ /* 0x000fc800000010ff */
[----:B------:R-:W-:Y:S01]  /*25b0*/  PRMT R24, R0, 0x7610, R24 ;  /* 0x0000761000187816 */ /* 0x000fe20000000018 */
[----:B------:R-:W-:Y:S06]  /*25c0*/  BRA `(.L_x_13289) ;  /* 0x0000000c003c7947 */ /* 0x000fec0003800000 */
.L_x_13292:
        /* <DEDUP_REMOVED lines=9> */
.L_x_13295:
[----:B------:R-:W2:Y:S02]  /*2660*/  LDG.E.U16 R4, desc[UR36][R4.64] ;  /* 0x0000002404047981 */ /* 0x000ea4000c1e1500 */
[----:B--2---:R-:W-:-:S05]  /*2670*/  HADD2.F32 R0, -RZ, R4.H0_H0 ;  /* 0x20000004ff007230 */ /* 0x004fca0000004100 */
[----:B------:R-:W-:-:S04]  /*2680*/  F2FP.BF16.F32.PACK_AB R0, RZ, R0 ;  /* 0x00000000ff00723e */ /* 0x000fc800000010ff */
[----:B------:R-:W-:Y:S01]  /*2690*/  PRMT R24, R0, 0x7610, R24 ;  /* 0x0000761000187816 */ /* 0x000fe20000000018 */
[----:B------:R-:W-:Y:S06]  /*26a0*/  BRA `(.L_x_13289) ;  /* 0x0000000c00047947 */ /* 0x000fec0003800000 */
.L_x_13294:
        /* <DEDUP_REMOVED lines=9> */
.L_x_13284:
        /* <DEDUP_REMOVED lines=14> */
.L_x_13298:
        /* <DEDUP_REMOVED lines=9> */
.L_x_13297:
        /* <DEDUP_REMOVED lines=28> */
.L_x_13300:
        /* <DEDUP_REMOVED lines=15> */
.L_x_13299:
[----:B------:R0:W5:Y:S01]  /*2b60*/  LDG.E.U16 R24, desc[UR36][R4.64] ;  /* 0x0000002404187981 */ /* 0x000162000c1e1500 */
[----:B------:R-:W-:Y:S05]  /*2b70*/  BRA `(.L_x_13289) ;  /* 0x0000000400d07947 */ /* 0x000fea0003800000 */
.L_x_13296:
        /* <DEDUP_REMOVED lines=13> */
.L_x_13303:
        /* <DEDUP_REMOVED lines=21> */
.L_x_13307:
[----:B------:R-:W-:Y:S05]  /*2da0*/  BSYNC B1 ;  /* 0x0000000000017941 */ /* 0x000fea0003800000 */
.L_x_13306:
[----:B------:R-:W-:Y:S01]  /*2db0*/  LEA R5, R0, 0x3b800000, 0x17 ;  /* 0x3b80000000057811 */ /* 0x000fe200078eb8ff */
[----:B------:R-:W-:-:S05]  /*2dc0*/  IMAD.SHL.U32 R0, R3, 0x100000, RZ ;  /* 0x0010000003007824 */ /* 0x000fca00078e00ff */
[----:B------:R-:W-:-:S07]  /*2dd0*/  LOP3.LUT R0, R5, R0, R6, 0xfe, !PT ;  /* 0x0000000005007212 */ /* 0x000fce00078efe06 */
.L_x_13305:
[----:B------:R-:W-:Y:S05]  /*2de0*/  BSYNC B0 ;  /* 0x0000000000007941 */ /* 0x000fea0003800000 */
.L_x_13304:
[----:B------:R-:W-:-:S04]  /*2df0*/  F2FP.BF16.F32.PACK_AB R0, RZ, R0 ;  /* 0x00000000ff00723e */ /* 0x000fc800000010ff */
[----:B------:R-:W-:Y:S01]  /*2e00*/  PRMT R24, R0, 0x7610, R24 ;  /* 0x0000761000187816 */ /* 0x000fe20000000018 */
[----:B------:R-:W-:Y:S06]  /*2e10*/  BRA `(.L_x_13289) ;  /* 0x0000000400287947 */ /* 0x000fec0003800000 */
.L_x_13302:
        /* <DEDUP_REMOVED lines=21> */
.L_x_13311:
[----:B------:R-:W-:Y:S05]  /*2f70*/  BSYNC B1 ;  /* 0x0000000000017941 */ /* 0x000fea0003800000 */
.L_x_13310:
[----:B------:R-:W-:Y:S01]  /*2f80*/  LEA R5, R0, 0x37800000, 0x17 ;  /* 0x3780000000057811 */ /* 0x000fe200078eb8ff */
[----:B------:R-:W-:-:S05]  /*2f90*/  IMAD.SHL.U32 R0, R3, 0x200000, RZ ;  /* 0x0020000003007824 */ /* 0x000fca00078e00ff */
[----:B------:R-:W-:-:S07]  /*2fa0*/  LOP3.LUT R0, R5, R0, R6, 0xfe, !PT ;  /* 0x0000000005007212 */ /* 0x000fce00078efe06 */
.L_x_13309:
[----:B------:R-:W-:Y:S05]  /*2fb0*/  BSYNC B0 ;  /* 0x0000000000007941 */ /* 0x000fea0003800000 */
.L_x_13308:
[----:B------:R-:W-:-:S04]  /*2fc0*/  F2FP.BF16.F32.PACK_AB R0, RZ, R0 ;  /* 0x00000000ff00723e */ /* 0x000fc800000010ff */
[----:B------:R-:W-:Y:S01]  /*2fd0*/  PRMT R24, R0, 0x7610, R24 ;  /* 0x0000761000187816 */ /* 0x000fe20000000018 */
[----:B------:R-:W-:Y:S06]  /*2fe0*/  BRA `(.L_x_13289) ;  /* 0x0000000000b47947 */ /* 0x000fec0003800000 */
.L_x_13301:
        /* <DEDUP_REMOVED lines=14> */
.L_x_13315:
[----:B------:R-:W-:Y:S05]  /*30d0*/  BSYNC B0 ;  /* 0x0000000000007941 */ /* 0x000fea0003800000 */
.L_x_13314:
[----:B------:R-:W-:-:S04]  /*30e0*/  F2FP.BF16.F32.PACK_AB R0, RZ, R0 ;  /* 0x00000000ff00723e */ /* 0x000fc800000010ff */
[----:B------:R-:W-:Y:S01]  /*30f0*/  PRMT R24, R0, 0x7610, R24 ;  /* 0x0000761000187816 */ /* 0x000fe20000000018 */
[----:B------:R-:W-:Y:S06]  /*3100*/  BRA `(.L_x_13289) ;  /* 0x00000000006c7947 */ /* 0x000fec0003800000 */
.L_x_13288:
        /* <DEDUP_REMOVED lines=16> */
.L_x_13316:
[----:B------:R-:W-:Y:S01]  /*3210*/  PRMT R24, RZ, 0x7610, R24 ;  /* 0x00007610ff187816 */ /* 0x000fe20000000018 */
[----:B------:R-:W-:Y:S06]  /*3220*/  BRA `(.L_x_13289) ;  /* 0x0000000000247947 */ /* 0x000fec0003800000 */
.L_x_13313:
[----:B------:R-:W2:Y:S02]  /*3230*/  LDG.E.64 R4, desc[UR36][R4.64] ;  /* 0x0000002404047981 */ /* 0x000ea4000c1e1b00 */
[----:B--2---:R-:W0:Y:S02]  /*3240*/  I2F.U64 R0, R4 ;  /* 0x0000000400007312 */ /* 0x004e240000301000 */
[----:B0-----:R-:W-:-:S04]  /*3250*/  F2FP.BF16.F32.PACK_AB R0, RZ, R0 ;  /* 0x00000000ff00723e */ /* 0x001fc800000010ff */
[----:B------:R-:W-:Y:S01]  /*3260*/  PRMT R24, R0, 0x7610, R24 ;  /* 0x0000761000187816 */ /* 0x000fe20000000018 */
[----:B------:R-:W-:Y:S06]  /*3270*/  BRA `(.L_x_13289) ;  /* 0x0000000000107947 */ /* 0x000fec0003800000 */
.L_x_13312:
[----:B------:R-:W2:Y:S02]  /*3280*/  LDG.E R4, desc[UR36][R4.64] ;  /* 0x0000002404047981 */ /* 0x000ea4000c1e1900 */
[----:B--2---:R-:W-:-:S04]  /*3290*/  I2FP.F32.U32 R0, R4 ;  /* 0x0000000400007245 */ /* 0x004fc80000201000 */
[----:B------:R-:W-:-:S04]  /*32a0*/  F2FP.BF16.F32.PACK_AB R0, RZ, R0 ;  /* 0x00000000ff00723e */ /* 0x000fc800000010ff */
[----:B------:R-:W-:-:S07]  /*32b0*/  PRMT R24, R0, 0x7610, R24 ;  /* 0x0000761000187816 */ /* 0x000fce0000000018 */
.L_x_13289:
[----:B------:R-:W1:Y:S01]  /*32c0*/  LDC.U8 R3, c[0x0][0x6ba] ;  /* 0x0001ae80ff037b82 */ /* 0x000e620000000000 */
        /* <DEDUP_REMOVED lines=19> */
.L_x_13320:
[----:B------:R-:W2:Y:S02]  /*3400*/  LDG.E.U8 R4, desc[UR36][R4.64] ;  /* 0x0000002404047981 */ /* 0x000ea4000c1e1100 */
[----:B--2---:R-:W-:-:S04]  /*3410*/  I2FP.F32.U32 R0, R4 ;  /* 0x0000000400007245 */ /* 0x004fc80000201000 */
[----:B------:R-:W-:-:S04]  /*3420*/  F2FP.BF16.F32.PACK_AB R0, RZ, R0 ;  /* 0x00000000ff00723e */ /* 0x000fc800000010ff */
[----:B------:R-:W-:Y:S01]  /*3430*/  PRMT R22, R0, 0x7610, R22 ;  /* 0x0000761000167816 */ /* 0x000fe20000000016 */
[----:B------:R-:W-:Y:S06]  /*3440*/  BRA `(.L_x_13322) ;  /* 0x0000000c00c87947 */ /* 0x000fec0003800000 */
.L_x_13319:
        /* <DEDUP_REMOVED lines=11> */
.L_x_13324:
[----:B------:R-:W2:Y:S02]  /*3500*/  LDG.E R4, desc[UR36][R4.64] ;  /* 0x0000002404047981 */ /* 0x000ea4000c1e1900 */
[----:B--2---:R-:W-:-:S04]  /*3510*/  I2FP.F32.S32 R0, R4 ;  /* 0x0000000400007245 */ /* 0x004fc80000201400 */
[----:B------:R-:W-:-:S04]  /*3520*/  F2FP.BF16.F32.PACK_AB R0, RZ, R0 ;  /* 0x00000000ff00723e */ /* 0x000fc800000010ff */
[----:B------:R-:W-:Y:S01]  /*3530*/  PRMT R22, R0, 0x7610, R22 ;  /* 0x0000761000167816 */ /* 0x000fe20000000016 */
[----:B------:R-:W-:Y:S06]  /*3540*/  BRA `(.L_x_13322) ;  /* 0x0000000c00887947 */ /* 0x000fec0003800000 */
.L_x_13323:
[----:B------:R-:W2:Y:S02]  /*3550*/  LDG.E.U16 R4, desc[UR36][R4.64] ;  /* 0x0000002404047981 */ /* 0x000ea4000c1e1500 */
[----:B--2---:R-:W0:Y:S02]  /*3560*/  I2F.S16 R0, R4 ;  /* 0x0000000400007306 */ /* 0x004e240000101400 */
[----:B0-----:R-:W-:-:S04]  /*3570*/  F2FP.BF16.F32.PACK_AB R0, RZ, R0 ;  /* 0x00000000ff00723e */ /* 0x001fc800000010ff */
[----:B------:R-:W-:Y:S01]  /*3580*/  PRMT R22, R0, 0x7610, R22 ;  /* 0x0000761000167816 */ /* 0x000fe20000000016 */
[----:B------:R-:W-:Y:S06]  /*3590*/  BRA `(.L_x_13322) ;  /* 0x0000000c00747947 */ /* 0x000fec0003800000 */
.L_x_13318:
        /* <DEDUP_REMOVED lines=9> */
.L_x_13326:
[----:B------:R-:W2:Y:S02]  /*3630*/  LDG.E.U16 R0, desc[UR36][R4.64] ;  /* 0x0000002404007981 */ /* 0x000ea4000c1e1500 */
[----:B--2---:R-:W-:-:S05]  /*3640*/  HADD2.F32 R0, -RZ, R0.H0_H0 ;  /* 0x20000000ff007230 */ /* 0x004fca0000004100 */
[----:B------:R-:W-:-:S04]  /*3650*/  F2FP.BF16.F32.PACK_AB R0, RZ, R0 ;  /* 0x00000000ff00723e */ /* 0x000fc800000010ff */
[----:B------:R-:W-:Y:S01]  /*3660*/  PRMT R22, R0, 0x7610, R22 ;  /* 0x0000761000167816 */ /* 0x000fe20000000016 */
[----:B------:R-:W-:Y:S06]  /*3670*/  BRA `(.L_x_13322) ;  /* 0x0000000c003c7947 */ /* 0x000fec0003800000 */
.L_x_13325:
        /* <DEDUP_REMOVED lines=9> */
.L_x_13328:
[----:B------:R-:W2:Y:S02]  /*3710*/  LDG.E.U16 R4, desc[UR36][R4.64] ;  /* 0x0000002404047981 */ /* 0x000ea4000c1e1500 */
[----:B--2---:R-:W-:-:S05]  /*3720*/  HADD2.F32 R0, -RZ, R4.H0_H0 ;  /* 0x20000004ff007230 */ /* 0x004fca0000004100 */
[----:B------:R-:W-:-:S04]  /*3730*/  F2FP.BF16.F32.PACK_AB R0, RZ, R0 ;  /* 0x00000000ff00723e */ /* 0x000fc800000010ff */
[----:B------:R-:W-:Y:S01]  /*3740*/  PRMT R22, R0, 0x7610, R22 ;  /* 0x0000761000167816 */ /* 0x000fe20000000016 */
[----:B------:R-:W-:Y:S06]  /*3750*/  BRA `(.L_x_13322) ;  /* 0x0000000c00047947 */ /* 0x000fec0003800000 */
.L_x_13327:
        /* <DEDUP_REMOVED lines=9> */
.L_x_13317:
        /* <DEDUP_REMOVED lines=14> */
.L_x_13331:
        /* <DEDUP_REMOVED lines=9> */
.L_x_13330:
        /* <DEDUP_REMOVED lines=28> */
.L_x_13333:
        /* <DEDUP_REMOVED lines=15> */
.L_x_13332:
[----:B------:R0:W5:Y:S01]  /*3c10*/  LDG.E.U16 R22, desc[UR36][R4.64] ;  /* 0x0000002404167981 */ /* 0x000162000c1e1500 */
[----:B------:R-:W-:Y:S05]  /*3c20*/  BRA `(.L_x_13322) ;  /* 0x0000000400d07947 */ /* 0x000fea0003800000 */
.L_x_13329:
        /* <DEDUP_REMOVED lines=13> */
.L_x_13336:
        /* <DEDUP_REMOVED lines=21> */
.L_x_13340:
[----:B------:R-:W-:Y:S05]  /*3e50*/  BSYNC B1 ;  /* 0x0000000000017941 */ /* 0x000fea0003800000 */
.L_x_13339:
[----:B------:R-:W-:Y:S01]  /*3e60*/  LEA R5, R0, 0x3b800000, 0x17 ;  /* 0x3b80000000057811 */ /* 0x000fe200078eb8ff */
[----:B------:R-:W-:-:S05]  /*3e70*/  IMAD.SHL.U32 R0, R3, 0x100000, RZ ;  /* 0x0010000003007824 */ /* 0x000fca00078e00ff */
[----:B------:R-:W-:-:S07]  /*3e80*/  LOP3.LUT R0, R5, R0, R6, 0xfe, !PT ;  /* 0x0000000005007212 */ /* 0x000fce00078efe06 */
.L_x_13338:
[----:B------:R-:W-:Y:S05]  /*3e90*/  BSYNC B0 ;  /* 0x0000000000007941 */ /* 0x000fea0003800000 */
.L_x_13337:
[----:B------:R-:W-:-:S04]  /*3ea0*/  F2FP.BF16.F32.PACK_AB R0, RZ, R0 ;  /* 0x00000000ff00723e */ /* 0x000fc800000010ff */
[----:B------:R-:W-:Y:S01]  /*3eb0*/  PRMT R22, R0, 0x7610, R22 ;  /* 0x0000761000167816 */ /* 0x000fe20000000016 */
[----:B------:R-:W-:Y:S06]  /*3ec0*/  BRA `(.L_x_13322) ;  /* 0x0000000400287947 */ /* 0x000fec0003800000 */
.L_x_13335:
        /* <DEDUP_REMOVED lines=21> */
.L_x_13344:
[----:B------:R-:W-:Y:S05]  /*4020*/  BSYNC B1 ;  /* 0x0000000000017941 */ /* 0x000fea0003800000 */
.L_x_13343:
[----:B------:R-:W-:Y:S01]  /*4030*/  LEA R5, R0, 0x37800000, 0x17 ;  /* 0x3780000000057811 */ /* 0x000fe200078eb8ff */
[----:B------:R-:W-:-:S05]  /*4040*/  IMAD.SHL.U32 R0, R3, 0x200000, RZ ;  /* 0x0020000003007824 */ /* 0x000fca00078e00ff */
[----:B------:R-:W-:-:S07]  /*4050*/  LOP3.LUT R0, R5, R0, R6, 0xfe, !PT ;  /* 0x0000000005007212 */ /* 0x000fce00078efe06 */
.L_x_13342:
[----:B------:R-:W-:Y:S05]  /*4060*/  BSYNC B0 ;  /* 0x0000000000007941 */ /* 0x000fea0003800000 */
.L_x_13341:
[----:B------:R-:W-:-:S04]  /*4070*/  F2FP.BF16.F32.PACK_AB R0, RZ, R0 ;  /* 0x00000000ff00723e */ /* 0x000fc800000010ff */
[----:B------:R-:W-:Y:S01]  /*4080*/  PRMT R22, R0, 0x7610, R22 ;  /* 0x0000761000167816 */ /* 0x000fe20000000016 */
[----:B------:R-:W-:Y:S06]  /*4090*/  BRA `(.L_x_13322) ;  /* 0x0000000000b47947 */ /* 0x000fec0003800000 */
.L_x_13334:
        /* <DEDUP_REMOVED lines=14> */
.L_x_13348:
[----:B------:R-:W-:Y:S05]  /*4180*/  BSYNC B0 ;  /* 0x0000000000007941 */ /* 0x000fea0003800000 */
.L_x_13347:
[----:B------:R-:W-:-:S04]  /*4190*/  F2FP.BF16.F32.PACK_AB R0, RZ, R0 ;  /* 0x00000000ff00723e */ /* 0x000fc800000010ff */
[----:B------:R-:W-:Y:S01]  /*41a0*/  PRMT R22, R0, 0x7610, R22 ;  /* 0x0000761000167816 */ /* 0x000fe20000000016 */
[----:B------:R-:W-:Y:S06]  /*41b0*/  BRA `(.L_x_13322) ;  /* 0x00000000006c7947 */ /* 0x000fec0003800000 */
.L_x_13321:
        /* <DEDUP_REMOVED lines=16> */
.L_x_13349:
[----:B------:R-:W-:Y:S01]  /*42c0*/  PRMT R22, RZ, 0x7610, R22 ;  /* 0x00007610ff167816 */ /* 0x000fe20000000016 */
[----:B------:R-:W-:Y:S06]  /*42d0*/  BRA `(.L_x_13322) ;  /* 0x0000000000247947 */ /* 0x000fec0003800000 */
.L_x_13346:
[----:B------:R-:W2:Y:S02]  /*42e0*/  LDG.E.64 R4, desc[UR36][R4.64] ;  /* 0x0000002404047981 */ /* 0x000ea4000c1e1b00 */
[----:B--2---:R-:W0:Y:S02]  /*42f0*/  I2F.U64 R0, R4 ;  /* 0x0000000400007312 */ /* 0x004e240000301000 */
[----:B0-----:R-:W-:-:S04]  /*4300*/  F2FP.BF16.F32.PACK_AB R0, RZ, R0 ;  /* 0x00000000ff00723e */ /* 0x001fc800000010ff */
[----:B------:R-:W-:Y:S01]  /*4310*/  PRMT R22, R0, 0x7610, R22 ;  /* 0x0000761000167816 */ /* 0x000fe20000000016 */
[----:B------:R-:W-:Y:S06]  /*4320*/  BRA `(.L_x_13322) ;  /* 0x0000000000107947 */ /* 0x000fec0003800000 */
.L_x_13345:
[----:B------:R-:W2:Y:S02]  /*4330*/  LDG.E R4, desc[UR36][R4.64] ;  /* 0x0000002404047981 */ /* 0x000ea4000c1e1900 */
[----:B--2---:R-:W-:-:S04]  /*4340*/  I2FP.F32.U32 R0, R4 ;  /* 0x0000000400007245 */ /* 0x004fc80000201000 */
[----:B------:R-:W-:-:S04]  /*4350*/  F2FP.BF16.F32.PACK_AB R0, RZ, R0 ;  /* 0x00000000ff00723e */ /* 0x000fc800000010ff */
[----:B------:R-:W-:-:S07]  /*4360*/  PRMT R22, R0, 0x7610, R22 ;  /* 0x0000761000167816 */ /* 0x000fce0000000016 */
.L_x_13322:
        /* <DEDUP_REMOVED lines=19> */
.L_x_13354:
[----:B------:R-:W2:Y:S02]  /*44a0*/  LDG.E.U8 R4, desc[UR36][R4.64] ;  /* 0x0000002404047981 */ /* 0x000ea4000c1e1100 */
[----:B--2---:R-:W-:Y:S01]  /*44b0*/  I2FP.F32.U32 R23, R4 ;  /* 0x0000000400177245 */ /* 0x004fe20000201000 */
[----:B------:R-:W-:Y:S06]  /*44c0*/  BRA `(.L_x_13356) ;  /* 0x0000000c002c7947 */ /* 0x000fec0003800000 */
.L_x_13353:
        /* <DEDUP_REMOVED lines=9> */
.L_x_13358:
[----:B------:R-:W2:Y:S02]  /*4560*/  LDG.E R4, desc[UR36][R4.64] ;  /* 0x0000002404047981 */ /* 0x000ea4000c1e1900 */
[----:B--2---:R-:W-:Y:S01]  /*4570*/  I2FP.F32.S32 R23, R4 ;  /* 0x0000000400177245 */ /* 0x004fe20000201400 */
[----:B------:R-:W-:Y:S06]  /*4580*/  BRA `(.L_x_13356) ;  /* 0x0000000800fc7947 */ /* 0x000fec0003800000 */
.L_x_13357:
[----:B------:R-:W2:Y:S02]  /*4590*/  LDG.E.U16 R4, desc[UR36][R4.64] ;  /* 0x0000002404047981 */ /* 0x000ea4000c1e1500 */
[----:B--2---:R2:W3:Y:S01]  /*45a0*/  I2F.S16 R23, R4 ;  /* 0x0000000400177306 */ /* 0x0044e20000101400 */
[----:B------:R-:W-:Y:S05]  /*45b0*/  BRA `(.L_x_13356) ;  /* 0x0000000800f07947 */ /* 0x000fea0003800000 */
.L_x_13352:
        /* <DEDUP_REMOVED lines=8> */
.L_x_13360:
[----:B------:R-:W2:Y:S02]  /*4640*/  LDG.E.U16 R4, desc[UR36][R4.64] ;  /* 0x0000002404047981 */ /* 0x000ea4000c1e1500 */
[----:B--2---:R-:W-:Y:S01]  /*4650*/  HADD2.F32 R23, -RZ, R4.H0_H0 ;  /* 0x20000004ff177230 */ /* 0x004fe20000004100 */
[----:B------:R-:W-:Y:S06]  /*4660*/  BRA `(.L_x_13356) ;  /* 0x0000000800c47947 */ /* 0x000fec0003800000 */
.L_x_13359:
        /* <DEDUP_REMOVED lines=8> */
.L_x_13362:
[----:B------:R-:W2:Y:S02]  /*46f0*/  LDG.E.U16 R4, desc[UR36][R4.64] ;  /* 0x0000002404047981 */ /* 0x000ea4000c1e1500 */
[----:B--2---:R-:W-:Y:S01]  /*4700*/  HADD2.F32 R23, -RZ, R4.H0_H0 ;  /* 0x20000004ff177230 */ /* 0x004fe20000004100 */
[----:B------:R-:W-:Y:S06]  /*4710*/  BRA `(.L_x_13356) ;  /* 0x0000000800987947 */ /* 0x000fec0003800000 */
.L_x_13361:
[----:B------:R-:W2:Y:S01]  /*4720*/  LDG.E.64 R4, desc[UR36][R4.64] ;  /* 0x0000002404047981 */ /* 0x000ea2000c1e1b00 */
[----:B------:R-:W-:Y:S01]  /*4730*/  UMOV UR4, 0xf0000000 ;  /* 0xf000000000047882 */ /* 0x000fe20000000000 */
[----:B------:R-:W-:Y:S01]  /*4740*/  UMOV UR5, 0x380fffff ;  /* 0x380fffff00057882 */ /* 0x000fe20000000000 */
[----:B--2---:R-:W0:Y:S01]  /*4750*/  F2F.F32.F64 R23, R4 ;  /* 0x0000000400177310 */ /* 0x004e220000301000 */
[----:B------:R-:W-:-:S14]  /*4760*/  DSETP.GEU.AND P0, PT, |R4|, UR4, PT ;  /* 0x0000000404007e2a */ /* 0x000fdc000bf0e200 */
[----:B0-----:R-:W-:Y:S01]  /*4770*/  @!P0 FMUL R23, R23, 1.175494350822287508e-38 ;  /* 0x0080000017178820 */ /* 0x001fe20000400000 */
[----:B------:R-:W-:Y:S06]  /*4780*/  BRA `(.L_x_13356) ;  /* 0x00000008007c7947 */ /* 0x000fec0003800000 */
.L_x_13351:
        /* <DEDUP_REMOVED lines=12> */
.L_x_13365:
[----:B------:R-:W2:Y:S01]  /*4850*/  LDG.E.64 R4, desc[UR36][R4.64] ;  /* 0x0000002404047981 */ /* 0x000ea2000c1e1b00 */
[----:B------:R-:W-:Y:S01]  /*4860*/  UMOV UR4, 0xf0000000 ;  /* 0xf000000000047882 */ /* 0x000fe20000000000 */
[----:B------:R-:W-:Y:S01]  /*4870*/  UMOV UR5, 0x380fffff ;  /* 0x380fffff00057882 */ /* 0x000fe20000000000 */
[----:B--2---:R-:W0:Y:S01]  /*4880*/  F2F.F32.F64 R23, R4 ;  /* 0x0000000400177310 */ /* 0x004e220000301000 */
[----:B------:R-:W-:-:S14]  /*4890*/  DSETP.GEU.AND P0, PT, |R4|, UR4, PT ;  /* 0x0000000404007e2a */ /* 0x000fdc000bf0e200 */
[----:B0-----:R-:W-:Y:S01]  /*48a0*/  @!P0 FMUL R23, R23, 1.175494350822287508e-38 ;  /* 0x0080000017178820 */ /* 0x001fe20000400000 */
[----:B------:R-:W-:Y:S06]  /*48b0*/  BRA `(.L_x_13356) ;  /* 0x0000000800307947 */ /* 0x000fec0003800000 */
.L_x_13364:
        /* <DEDUP_REMOVED lines=26> */
.L_x_13367:
        /* <DEDUP_REMOVED lines=13> */
.L_x_13366:
[----:B------:R-:W2:Y:S02]  /*4b30*/  LDG.E.U16 R4, desc[UR36][R4.64] ;  /* 0x0000002404047981 */ /* 0x000ea4000c1e1500 */
[----:B--2---:R-:W-:Y:S01]  /*4b40*/  IMAD.U32 R23, R4, 0x10000, RZ ;  /* 0x0001000004177824 */ /* 0x004fe200078e00ff */
[----:B------:R-:W-:Y:S06]  /*4b50*/  BRA `(.L_x_13356) ;  /* 0x0000000400887947 */ /* 0x000fec0003800000 */
.L_x_13363:
        /* <DEDUP_REMOVED lines=11> */
.L_x_13370:
        /* <DEDUP_REMOVED lines=20> */
.L_x_13372:
[----:B------:R-:W-:Y:S05]  /*4d50*/  BSYNC B0 ;  /* 0x0000000000007941 */ /* 0x000fea0003800000 */
.L_x_13371:
[----:B------:R-:W-:Y:S01]  /*4d60*/  IMAD.SHL.U32 R3, R3, 0x100000, RZ ;  /* 0x0010000003037824 */ /* 0x000fe200078e00ff */
[----:B------:R-:W-:-:S04]  /*4d70*/  LEA R0, R0, 0x3b800000, 0x17 ;  /* 0x3b80000000007811 */ /* 0x000fc800078eb8ff */
[----:B------:R-:W-:Y:S01]  /*4d80*/  LOP3.LUT R23, R0, R3, R23, 0xfe, !PT ;  /* 0x0000000300177212 */ /* 0x000fe200078efe17 */
[----:B------:R-:W-:Y:S06]  /*4d90*/  BRA `(.L_x_13356) ;  /* 0x0000000000f87947 */ /* 0x000fec0003800000 */
.L_x_13369:
        /* <DEDUP_REMOVED lines=20> */
.L_x_13374:
[----:B------:R-:W-:Y:S05]  /*4ee0*/  BSYNC B0 ;  /* 0x0000000000007941 */ /* 0x000fea0003800000 */
.L_x_13373:
[----:B------:R-:W-:Y:S01]  /*4ef0*/  IMAD.SHL.U32 R3, R3, 0x200000, RZ ;  /* 0x0020000003037824 */ /* 0x000fe200078e00ff */
[----:B------:R-:W-:-:S04]  /*4f00*/  LEA R0, R0, 0x37800000, 0x17 ;  /* 0x3780000000007811 */ /* 0x000fc800078eb8ff */
[----:B------:R-:W-:Y:S01]  /*4f10*/  LOP3.LUT R23, R0, R3, R23, 0xfe, !PT ;  /* 0x0000000300177212 */ /* 0x000fe200078efe17 */
[----:B------:R-:W-:Y:S06]  /*4f20*/  BRA `(.L_x_13356) ;  /* 0x0000000000947947 */ /* 0x000fec0003800000 */
.L_x_13368:
        /* <DEDUP_REMOVED lines=14> */
.L_x_13355:
        /* <DEDUP_REMOVED lines=16> */
.L_x_13377:
[----:B------:R-:W-:Y:S01]  /*5110*/  IMAD.MOV.U32 R23, RZ, RZ, RZ ;  /* 0x000000ffff177224 */ /* 0x000fe200078e00ff */
[----:B------:R-:W-:Y:S06]  /*5120*/  BRA `(.L_x_13356) ;  /* 0x0000000000147947 */ /* 0x000fec0003800000 */
.L_x_13376:
[----:B------:R-:W2:Y:S02]  /*5130*/  LDG.E.64 R4, desc[UR36][R4.64] ;  /* 0x0000002404047981 */ /* 0x000ea4000c1e1b00 */
[----:B--2---:R0:W1:Y:S01]  /*5140*/  I2F.U64 R23, R4 ;  /* 0x0000000400177312 */ /* 0x0040620000301000 */
[----:B------:R-:W-:Y:S05]  /*5150*/  BRA `(.L_x_13356) ;  /* 0x0000000000087947 */ /* 0x000fea0003800000 */
.L_x_13375:
[----:B------:R-:W2:Y:S02]  /*5160*/  LDG.E R4, desc[UR36][R4.64] ;  /* 0x0000002404047981 */ /* 0x000ea4000c1e1900 */
[----:B--2---:R-:W-:-:S07]  /*5170*/  I2FP.F32.U32 R23, R4 ;  /* 0x0000000400177245 */ /* 0x004fce0000201000 */
.L_x_13356:
[----:B------:R-:W-:Y:S05]  /*5180*/  BSYNC B6 ;  /* 0x0000000000067941 */ /* 0x000fea0003800000 */
.L_x_13350:
        /* <DEDUP_REMOVED lines=19> */
.L_x_13382:
[----:B------:R-:W2:Y:S02]  /*52c0*/  LDG.E.U8 R4, desc[UR36][R4.64] ;  /* 0x0000002404047981 */ /* 0x000ea4000c1e1100 */
[----:B--2---:R-:W-:Y:S01]  /*52d0*/  I2FP.F32.U32 R19, R4 ;  /* 0x0000000400137245 */ /* 0x004fe20000201000 */
[----:B------:R-:W-:Y:S06]  /*52e0*/  BRA `(.L_x_13384) ;  /* 0x0000000c002c7947 */ /* 0x000fec0003800000 */
.L_x_13381:
        /* <DEDUP_REMOVED lines=9> */
.L_x_13386:
[----:B------:R-:W2:Y:S02]  /*5380*/  LDG.E R4, desc[UR36][R4.64] ;  /* 0x0000002404047981 */ /* 0x000ea4000c1e1900 */
[----:B--2---:R-:W-:Y:S01]  /*5390*/  I2FP.F32.S32 R19, R4 ;  /* 0x0000000400137245 */ /* 0x004fe20000201400 */
[----:B------:R-:W-:Y:S06]  /*53a0*/  BRA `(.L_x_13384) ;  /* 0x0000000800fc7947 */ /* 0x000fec0003800000 */
.L_x_13385:
[----:B------:R-:W2:Y:S02]  /*53b0*/  LDG.E.U16 R4, desc[UR36][R4.64] ;  /* 0x0000002404047981 */ /* 0x000ea4000c1e1500 */
[----:B--2---:R0:W1:Y:S01]  /*53c0*/  I2F.S16 R19, R4 ;  /* 0x0000000400137306 */ /* 0x0040620000101400 */
[----:B------:R-:W-:Y:S05]  /*53d0*/  BRA `(.L_x_13384) ;  /* 0x0000000800f07947 */ /* 0x000fea0003800000 */
.L_x_13380:
        /* <DEDUP_REMOVED lines=8> */
.L_x_13388:
[----:B------:R-:W2:Y:S02]  /*5460*/  LDG.E.U16 R4, desc[UR36][R4.64] ;  /* 0x0000002404047981 */ /* 0x000ea4000c1e1500 */
[----:B--2---:R-:W-:Y:S01]  /*5470*/  HADD2.F32 R19, -RZ, R4.H0_H0 ;  /* 0x20000004ff137230 */ /* 0x004fe20000004100 */
[----:B------:R-:W-:Y:S06]  /*5480*/  BRA `(.L_x_13384) ;  /* 0x0000000800c47947 */ /* 0x000fec0003800000 */
.L_x_13387:
        /* <DEDUP_REMOVED lines=8> */
.L_x_13390:
[----:B------:R-:W2:Y:S02]  /*5510*/  LDG.E.U16 R4, desc[UR36][R4.64] ;  /* 0x0000002404047981 */ /* 0x000ea4000c1e1500 */
[----:B--2---:R-:W-:Y:S01]  /*5520*/  HADD2.F32 R19, -RZ, R4.H0_H0 ;  /* 0x20000004ff137230 */ /* 0x004fe20000004100 */
[----:B------:R-:W-:Y:S06]  /*5530*/  BRA `(.L_x_13384) ;  /* 0x0000000800987947 */ /* 0x000fec0003800000 */
.L_x_13389:
[----:B------:R-:W2:Y:S01]  /*5540*/  LDG.E.64 R4, desc[UR36][R4.64] ;  /* 0x0000002404047981 */ /* 0x000ea2000c1e1b00 */
[----:B------:R-:W-:Y:S01]  /*5550*/  UMOV UR4, 0xf0000000 ;  /* 0xf000000000047882 */ /* 0x000fe20000000000 */
[----:B------:R-:W-:Y:S01]  /*5560*/  UMOV UR5, 0x380fffff ;  /* 0x380fffff00057882 */ /* 0x000fe20000000000 */
[----:B--2---:R-:W0:Y:S01]  /*5570*/  F2F.F32.F64 R19, R4 ;  /* 0x0000000400137310 */ /* 0x004e220000301000 */
[----:B------:R-:W-:-:S14]  /*5580*/  DSETP.GEU.AND P0, PT, |R4|, UR4, PT ;  /* 0x0000000404007e2a */ /* 0x000fdc000bf0e200 */
[----:B0-----:R-:W-:Y:S01]  /*5590*/  @!P0 FMUL R19, R19, 1.175494350822287508e-38 ;  /* 0x0080000013138820 */ /* 0x001fe20000400000 */
[----:B------:R-:W-:Y:S06]  /*55a0*/  BRA `(.L_x_13384) ;  /* 0x00000008007c7947 */ /* 0x000fec0003800000 */
.L_x_13379:
        /* <DEDUP_REMOVED lines=12> */
.L_x_13393:
[----:B------:R-:W2:Y:S01]  /*5670*/  LDG.E.64 R4, desc[UR36][R4.64] ;  /* 0x0000002404047981 */ /* 0x000ea2000c1e1b00 */
[----:B------:R-:W-:Y:S01]  /*5680*/  UMOV UR4, 0xf0000000 ;  /* 0xf000000000047882 */ /* 0x000fe20000000000 */
[----:B------:R-:W-:Y:S01]  /*5690*/  UMOV UR5, 0x380fffff ;  /* 0x380fffff00057882 */ /* 0x000fe20000000000 */
[----:B--2---:R-:W0:Y:S01]  /*56a0*/  F2F.F32.F64 R19, R4 ;  /* 0x0000000400137310 */ /* 0x004e220000301000 */
[----:B------:R-:W-:-:S14]  /*56b0*/  DSETP.GEU.AND P0, PT, |R4|, UR4, PT ;  /* 0x0000000404007e2a */ /* 0x000fdc000bf0e200 */
[----:B0-----:R-:W-:Y:S01]  /*56c0*/  @!P0 FMUL R19, R19, 1.175494350822287508e-38 ;  /* 0x0080000013138820 */ /* 0x001fe20000400000 */
[----:B------:R-:W-:Y:S06]  /*56d0*/  BRA `(.L_x_13384) ;  /* 0x0000000800307947 */ /* 0x000fec0003800000 */
.L_x_13392:
        /* <DEDUP_REMOVED lines=26> */
.L_x_13395:
        /* <DEDUP_REMOVED lines=13> */
.L_x_13394:
[----:B------:R-:W2:Y:S02]  /*5950*/  LDG.E.U16 R4, desc[UR36][R4.64] ;  /* 0x0000002404047981 */ /* 0x000ea4000c1e1500 */
[----:B--2---:R-:W-:Y:S01]  /*5960*/  IMAD.U32 R19, R4, 0x10000, RZ ;  /* 0x0001000004137824 */ /* 0x004fe200078e00ff */
[----:B------:R-:W-:Y:S06]  /*5970*/  BRA `(.L_x_13384) ;  /* 0x0000000400887947 */ /* 0x000fec0003800000 */
.L_x_13391:
        /* <DEDUP_REMOVED lines=11> */
.L_x_13398:
        /* <DEDUP_REMOVED lines=20> */
.L_x_13400:
[----:B------:R-:W-:Y:S05]  /*5b70*/  BSYNC B0 ;  /* 0x0000000000007941 */ /* 0x000fea0003800000 */
.L_x_13399:
[----:B------:R-:W-:Y:S01]  /*5b80*/  IMAD.SHL.U32 R3, R3, 0x100000, RZ ;  /* 0x0010000003037824 */ /* 0x000fe200078e00ff */
[----:B------:R-:W-:-:S04]  /*5b90*/  LEA R0, R0, 0x3b800000, 0x17 ;  /* 0x3b80000000007811 */ /* 0x000fc800078eb8ff */
[----:B------:R-:W-:Y:S01]  /*5ba0*/  LOP3.LUT R19, R0, R3, R19, 0xfe, !PT ;  /* 0x0000000300137212 */ /* 0x000fe200078efe13 */
[----:B------:R-:W-:Y:S06]  /*5bb0*/  BRA `(.L_x_13384) ;  /* 0x0000000000f87947 */ /* 0x000fec0003800000 */
.L_x_13397:
        /* <DEDUP_REMOVED lines=20> */
.L_x_13402:
[----:B------:R-:W-:Y:S05]  /*5d00*/  BSYNC B0 ;  /* 0x0000000000007941 */ /* 0x000fea0003800000 */
.L_x_13401:
[----:B------:R-:W-:Y:S01]  /*5d10*/  IMAD.SHL.U32 R3, R3, 0x200000, RZ ;  /* 0x0020000003037824 */ /* 0x000fe200078e00ff */
[----:B------:R-:W-:-:S04]  /*5d20*/  LEA R0, R0, 0x37800000, 0x17 ;  /* 0x3780000000007811 */ /* 0x000fc800078eb8ff */
[----:B------:R-:W-:Y:S01]  /*5d30*/  LOP3.LUT R19, R0, R3, R19, 0xfe, !PT ;  /* 0x0000000300137212 */ /* 0x000fe200078efe13 */
[----:B------:R-:W-:Y:S06]  /*5d40*/  BRA `(.L_x_13384) ;  /* 0x0000000000947947 */ /* 0x000fec0003800000 */
.L_x_13396:
        /* <DEDUP_REMOVED lines=14> */
.L_x_13383:
        /* <DEDUP_REMOVED lines=16> */
.L_x_13405:
[----:B------:R-:W-:Y:S01]  /*5f30*/  IMAD.MOV.U32 R19, RZ, RZ, RZ ;  /* 0x000000ffff137224 */ /* 0x000fe200078e00ff */
[----:B------:R-:W-:Y:S06]  /*5f40*/  BRA `(.L_x_13384) ;  /* 0x0000000000147947 */ /* 0x000fec0003800000 */
.L_x_13404:
[----:B------:R-:W2:Y:S02]  /*5f50*/  LDG.E.64 R4, desc[UR36][R4.64] ;  /* 0x0000002404047981 */ /* 0x000ea4000c1e1b00 */
[----:B--2---:R0:W1:Y:S01]  /*5f60*/  I2F.U64 R19, R4 ;  /* 0x0000000400137312 */ /* 0x0040620000301000 */
[----:B------:R-:W-:Y:S05]  /*5f70*/  BRA `(.L_x_13384) ;  /* 0x0000000000087947 */ /* 0x000fea0003800000 */
.L_x_13403:
[----:B------:R-:W2:Y:S02]  /*5f80*/  LDG.E R4, desc[UR36][R4.64] ;  /* 0x0000002404047981 */ /* 0x000ea4000c1e1900 */
[----:B--2---:R-:W-:-:S07]  /*5f90*/  I2FP.F32.U32 R19, R4 ;  /* 0x0000000400137245 */ /* 0x004fce0000201000 */
.L_x_13384:
[----:B------:R-:W-:Y:S05]  /*5fa0*/  BSYNC B6 ;  /* 0x0000000000067941 */ /* 0x000fea0003800000 */
.L_x_13378:
        /* <DEDUP_REMOVED lines=19> */
.L_x_13410:
[----:B------:R-:W2:Y:S02]  /*60e0*/  LDG.E.U8 R4, desc[UR36][R4.64] ;  /* 0x0000002404047981 */ /* 0x000ea4000c1e1100 */
[----:B--2---:R-:W-:Y:S01]  /*60f0*/  I2FP.F32.U32 R18, R4 ;  /* 0x0000000400127245 */ /* 0x004fe20000201000 */
[----:B------:R-:W-:Y:S06]  /*6100*/  BRA `(.L_x_13412) ;  /* 0x0000000c002c7947 */ /* 0x000fec0003800000 */
.L_x_13409:
        /* <DEDUP_REMOVED lines=9> */
.L_x_13414:
[----:B------:R-:W2:Y:S02]  /*61a0*/  LDG.E R4, desc[UR36][R4.64] ;  /* 0x0000002404047981 */ /* 0x000ea4000c1e1900 */
[----:B--2---:R-:W-:Y:S01]  /*61b0*/  I2FP.F32.S32 R18, R4 ;  /* 0x0000000400127245 */ /* 0x004fe20000201400 */
[----:B------:R-:W-:Y:S06]  /*61c0*/  BRA `(.L_x_13412) ;  /* 0x0000000800fc7947 */ /* 0x000fec0003800000 */
.L_x_13413:
[----:B------:R-:W2:Y:S02]  /*61d0*/  LDG.E.U16 R4, desc[UR36][R4.64] ;  /* 0x0000002404047981 */ /* 0x000ea4000c1e1500 */
[----:B--2---:R0:W2:Y:S01]  /*61e0*/  I2F.S16 R18, R4 ;  /* 0x0000000400127306 */ /* 0x0040a20000101400 */
[----:B------:R-:W-:Y:S05]  /*61f0*/  BRA `(.L_x_13412) ;  /* 0x0000000800f07947 */ /* 0x000fea0003800000 */
.L_x_13408:
        /* <DEDUP_REMOVED lines=8> */
.L_x_13416:
[----:B------:R-:W2:Y:S02]  /*6280*/  LDG.E.U16 R4, desc[UR36][R4.64] ;  /* 0x0000002404047981 */ /* 0x000ea4000c1e1500 */
[----:B--2---:R-:W-:Y:S01]  /*6290*/  HADD2.F32 R18, -RZ, R4.H0_H0 ;  /* 0x20000004ff127230 */ /* 0x004fe20000004100 */
[----:B------:R-:W-:Y:S06]  /*62a0*/  BRA `(.L_x_13412) ;  /* 0x0000000800c47947 */ /* 0x000fec0003800000 */
.L_x_13415:
        /* <DEDUP_REMOVED lines=8> */
.L_x_13418:
[----:B------:R-:W2:Y:S02]  /*6330*/  LDG.E.U16 R4, desc[UR36][R4.64] ;  /* 0x0000002404047981 */ /* 0x000ea4000c1e1500 */
[----:B--2---:R-:W-:Y:S01]  /*6340*/  HADD2.F32 R18, -RZ, R4.H0_H0 ;  /* 0x20000004ff127230 */ /* 0x004fe20000004100 */
[----:B------:R-:W-:Y:S06]  /*6350*/  BRA `(.L_x_13412) ;  /* 0x0000000800987947 */ /* 0x000fec0003800000 */
.L_x_13417:
[----:B------:R-:W2:Y:S01]  /*6360*/  LDG.E.64 R4, desc[UR36][R4.64] ;  /* 0x0000002404047981 */ /* 0x000ea2000c1e1b00 */
[----:B------:R-:W-:Y:S01]  /*6370*/  UMOV UR4, 0xf0000000 ;  /* 0xf000000000047882 */ /* 0x000fe20000000000 */
[----:B------:R-:W-:Y:S01]  /*6380*/  UMOV UR5, 0x380fffff ;  /* 0x380fffff00057882 */ /* 0x000fe20000000000 */
[----:B--2---:R-:W0:Y:S01]  /*6390*/  F2F.F32.F64 R18, R4 ;  /* 0x0000000400127310 */ /* 0x004e220000301000 */
[----:B------:R-:W-:-:S14]  /*63a0*/  DSETP.GEU.AND P0, PT, |R4|, UR4, PT ;  /* 0x0000000404007e2a */ /* 0x000fdc000bf0e200 */
[----:B0-----:R-:W-:Y:S01]  /*63b0*/  @!P0 FMUL R18, R18, 1.175494350822287508e-38 ;  /* 0x0080000012128820 */ /* 0x001fe20000400000 */
[----:B------:R-:W-:Y:S06]  /*63c0*/  BRA `(.L_x_13412) ;  /* 0x00000008007c7947 */ /* 0x000fec0003800000 */
.L_x_13407:
        /* <DEDUP_REMOVED lines=12> */
.L_x_13421:
[----:B------:R-:W2:Y:S01]  /*6490*/  LDG.E.64 R4, desc[UR36][R4.64] ;  /* 0x0000002404047981 */ /* 0x000ea2000c1e1b00 */
[----:B------:R-:W-:Y:S01]  /*64a0*/  UMOV UR4, 0xf0000000 ;  /* 0xf000000000047882 */ /* 0x000fe20000000000 */
[----:B------:R-:W-:Y:S01]  /*64b0*/  UMOV UR5, 0x380fffff ;  /* 0x380fffff00057882 */ /* 0x000fe20000000000 */
[----:B--2---:R-:W0:Y:S01]  /*64c0*/  F2F.F32.F64 R18, R4 ;  /* 0x0000000400127310 */ /* 0x004e220000301000 */
[----:B------:R-:W-:-:S14]  /*64d0*/  DSETP.GEU.AND P0, PT, |R4|, UR4, PT ;  /* 0x0000000404007e2a */ /* 0x000fdc000bf0e200 */
[----:B0-----:R-:W-:Y:S01]  /*64e0*/  @!P0 FMUL R18, R18, 1.175494350822287508e-38 ;  /* 0x0080000012128820 */ /* 0x001fe20000400000 */
[----:B------:R-:W-:Y:S06]  /*64f0*/  BRA `(.L_x_13412) ;  /* 0x0000000800307947 */ /* 0x000fec0003800000 */
.L_x_13420:
        /* <DEDUP_REMOVED lines=26> */
.L_x_13423:
        /* <DEDUP_REMOVED lines=13> */
.L_x_13422:
[----:B------:R-:W2:Y:S02]  /*6770*/  LDG.E.U16 R4, desc[UR36][R4.64] ;  /* 0x0000002404047981 */ /* 0x000ea4000c1e1500 */
[----:B--2---:R-:W-:Y:S01]  /*6780*/  IMAD.U32 R18, R4, 0x10000, RZ ;  /* 0x0001000004127824 */ /* 0x004fe200078e00ff */
[----:B------:R-:W-:Y:S06]  /*6790*/  BRA `(.L_x_13412) ;  /* 0x0000000400887947 */ /* 0x000fec0003800000 */
.L_x_13419:
        /* <DEDUP_REMOVED lines=11> */
.L_x_13426:
        /* <DEDUP_REMOVED lines=20> */
.L_x_13428:
[----:B------:R-:W-:Y:S05]  /*6990*/  BSYNC B0 ;  /* 0x0000000000007941 */ /* 0x000fea0003800000 */
.L_x_13427:
[----:B------:R-:W-:Y:S01]  /*69a0*/  IMAD.SHL.U32 R3, R3, 0x100000, RZ ;  /* 0x0010000003037824 */ /* 0x000fe200078e00ff */
[----:B------:R-:W-:-:S04]  /*69b0*/  LEA R5, R0, 0x3b800000, 0x17 ;  /* 0x3b80000000057811 */ /* 0x000fc800078eb8ff */
[----:B------:R-:W-:Y:S01]  /*69c0*/  LOP3.LUT R18, R5, R3, R18, 0xfe, !PT ;  /* 0x0000000305127212 */ /* 0x000fe200078efe12 */
[----:B------:R-:W-:Y:S06]  /*69d0*/  BRA `(.L_x_13412) ;  /* 0x0000000000f87947 */ /* 0x000fec0003800000 */
.L_x_13425:
        /* <DEDUP_REMOVED lines=20> */
.L_x_13430:
[----:B------:R-:W-:Y:S05]  /*6b20*/  BSYNC B0 ;  /* 0x0000000000007941 */ /* 0x000fea0003800000 */
.L_x_13429:
[----:B------:R-:W-:Y:S01]  /*6b30*/  IMAD.SHL.U32 R3, R3, 0x200000, RZ ;  /* 0x0020000003037824 */ /* 0x000fe200078e00ff */
[----:B------:R-:W-:-:S04]  /*6b40*/  LEA R5, R0, 0x37800000, 0x17 ;  /* 0x3780000000057811 */ /* 0x000fc800078eb8ff */
[----:B------:R-:W-:Y:S01]  /*6b50*/  LOP3.LUT R18, R5, R3, R18, 0xfe, !PT ;  /* 0x0000000305127212 */ /* 0x000fe200078efe12 */
[----:B------:R-:W-:Y:S06]  /*6b60*/  BRA `(.L_x_13412) ;  /* 0x0000000000947947 */ /* 0x000fec0003800000 */
.L_x_13424:
        /* <DEDUP_REMOVED lines=14> */
.L_x_13411:
        /* <DEDUP_REMOVED lines=16> */
.L_x_13433:
[----:B------:R-:W-:Y:S01]  /*6d50*/  IMAD.MOV.U32 R18, RZ, RZ, RZ ;  /* 0x000000ffff127224 */ /* 0x000fe200078e00ff */
[----:B------:R-:W-:Y:S06]  /*6d60*/  BRA `(.L_x_13412) ;  /* 0x0000000000147947 */ /* 0x000fec0003800000 */
.L_x_13432:
[----:B------:R-:W2:Y:S02]  /*6d70*/  LDG.E.64 R4, desc[UR36][R4.64] ;  /* 0x0000002404047981 */ /* 0x000ea4000c1e1b00 */
[----:B--2---:R0:W2:Y:S01]  /*6d80*/  I2F.U64 R18, R4 ;  /* 0x0000000400127312 */ /* 0x0040a20000301000 */
[----:B------:R-:W-:Y:S05]  /*6d90*/  BRA `(.L_x_13412) ;  /* 0x0000000000087947 */ /* 0x000fea0003800000 */
.L_x_13431:
[----:B------:R-:W2:Y:S02]  /*6da0*/  LDG.E R4, desc[UR36][R4.64] ;  /* 0x0000002404047981 */ /* 0x000ea4000c1e1900 */
[----:B--2---:R-:W-:-:S07]  /*6db0*/  I2FP.F32.U32 R18, R4 ;  /* 0x0000000400127245 */ /* 0x004fce0000201000 */
.L_x_13412:
[----:B------:R-:W-:Y:S05]  /*6dc0*/  BSYNC B6 ;  /* 0x0000000000067941 */ /* 0x000fea0003800000 */
.L_x_13406:
[----:B------:R-:W1:Y:S01]  /*6dd0*/  LDC.U8 R3, c[0x0][0x6be] ;  /* 0x0001af80ff037b82 */ /* 0x000e620000000000 */
[----:B------:R-:W-:Y:S01]  /*6de0*/  ULDC.64 UR4, c[0x0][0x698] ;  /* 0x0001a60000047ab9 */ /* 0x000fe20000000a00 */
[----:B------:R-:W-:Y:S01]  /*6df0*/  BSSY B6, `(.L_x_13434) ;  /* 0x00000df000067945 */ /* 0x000fe20003800000 */
[----:B0--3--:R-:W-:-:S05]  /*6e00*/  IADD3 R4, P1, R2, UR4, RZ ;  /* 0x0000000402047c10 */ /* 0x009fca000ff3e0ff */
        /* <DEDUP_REMOVED lines=13> */
[----:B---3--:R-:W0:Y:S01]  /*6ee0*/  I2F.S16 R2, R2 ;  /* 0x0000000200027306 */ /* 0x008e220000101400 */
[----:B------:R-:W-:Y:S05]  /*6ef0*/  BRA `(.L_x_13440) ;  /* 0x0000000c00387947 */ /* 0x000fea0003800000 */
.L_x_13438:
[----:B------:R-:W3:Y:S02]  /*6f00*/  LDG.E.U8 R2, desc[UR36][R4.64] ;  /* 0x0000002404027981 */ /* 0x000ee4000c1e1100 */
[----:B---3--:R-:W-:Y:S01]  /*6f10*/  I2FP.F32.U32 R2, R2 ;  /* 0x0000000200027245 */ /* 0x008fe20000201000 */
[----:B------:R-:W-:Y:S06]  /*6f20*/  BRA `(.L_x_13440) ;  /* 0x0000000c002c7947 */ /* 0x000fec0003800000 */
.L_x_13437:
[----:B------:R-:W-:-:S13]  /*6f30*/  ISETP.NE.AND P0, PT, R0, 0x2, PT ;  /* 0x000000020000780c */ /* 0x000fda0003f05270 */
[----:B------:R-:W-:Y:S05]  /*6f40*/  @!P0 BRA `(.L_x_13441) ;  /* 0x0000000000288947 */ /* 0x000fea0003800000 */
[----:B------:R-:W-:-:S13]  /*6f50*/  ISETP.NE.AND P0, PT, R0, 0x3, PT ;  /* 0x000000030000780c */ /* 0x000fda0003f05270 */
[----:B------:R-:W-:Y:S05]  /*6f60*/  @!P0 BRA `(.L_x_13442) ;  /* 0x0000000000148947 */ /* 0x000fea0003800000 */
[----:B------:R-:W-:-:S13]  /*6f70*/  ISETP.NE.AND P0, PT, R0, 0x4, PT ;  /* 0x000000040000780c */ /* 0x000fda0003f05270 */
[----:B------:R-:W-:Y:S05]  /*6f80*/  @P0 BRA `(.L_x_13439) ;  /* 0x0000000800b80947 */ /* 0x000fea0003800000 */
[----:B------:R-:W3:Y:S02]  /*6f90*/  LDG.E.64 R2, desc[UR36][R4.64] ;  /* 0x0000002404027981 */ /* 0x000ee4000c1e1b00 */
[----:B---3--:R3:W0:Y:S01]  /*6fa0*/  I2F.S64 R2, R2 ;  /* 0x0000000200027312 */ /* 0x0086220000301400 */
[----:B------:R-:W-:Y:S05]  /*6fb0*/  BRA `(.L_x_13440) ;  /* 0x0000000c00087947 */ /* 0x000fea0003800000 */
.L_x_13442:
[----:B------:R-:W3:Y:S02]  /*6fc0*/  LDG.E R2, desc[UR36][R4.64] ;  /* 0x0000002404027981 */ /* 0x000ee4000c1e1900 */
[----:B---3--:R-:W-:Y:S01]  /*6fd0*/  I2FP.F32.S32 R2, R2 ;  /* 0x0000000200027245 */ /* 0x008fe20000201400 */
[----:B------:R-:W-:Y:S06]  /*6fe0*/  BRA `(.L_x_13440) ;  /* 0x0000000800fc7947 */ /* 0x000fec0003800000 */
.L_x_13441:
[----:B------:R-:W3:Y:S02]  /*6ff0*/  LDG.E.U16 R2, desc[UR36][R4.64] ;  /* 0x0000002404027981 */ /* 0x000ee4000c1e1500 */
[----:B---3--:R-:W0:Y:S01]  /*7000*/  I2F.S16 R2, R2 ;  /* 0x0000000200027306 */ /* 0x008e220000101400 */
[----:B------:R-:W-:Y:S05]  /*7010*/  BRA `(.L_x_13440) ;  /* 0x0000000800f07947 */ /* 0x000fea0003800000 */
.L_x_13436:
        /* <DEDUP_REMOVED lines=8> */
.L_x_13444:
[----:B------:R-:W3:Y:S02]  /*70a0*/  LDG.E.U16 R2, desc[UR36][R4.64] ;  /* 0x0000002404027981 */ /* 0x000ee4000c1e1500 */
[----:B---3--:R-:W-:Y:S01]  /*70b0*/  HADD2.F32 R2, -RZ, R2.H0_H0 ;  /* 0x20000002ff027230 */ /* 0x008fe20000004100 */
[----:B------:R-:W-:Y:S06]  /*70c0*/  BRA `(.L_x_13440) ;  /* 0x0000000800c47947 */ /* 0x000fec0003800000 */
.L_x_13443:
        /* <DEDUP_REMOVED lines=8> */
.L_x_13446:
[----:B------:R-:W3:Y:S02]  /*7150*/  LDG.E.U16 R2, desc[UR36][R4.64] ;  /* 0x0000002404027981 */ /* 0x000ee4000c1e1500 */
[----:B---3--:R-:W-:Y:S01]  /*7160*/  HADD2.F32 R2, -RZ, R2.H0_H0 ;  /* 0x20000002ff027230 */ /* 0x008fe20000004100 */
[----:B------:R-:W-:Y:S06]  /*7170*/  BRA `(.L_x_13440) ;  /* 0x0000000800987947 */ /* 0x000fec0003800000 */
.L_x_13445:
[----:B------:R-:W3:Y:S01]  /*7180*/  LDG.E.64 R4, desc[UR36][R4.64] ;  /* 0x0000002404047981 */ /* 0x000ee2000c1e1b00 */
[----:B------:R-:W-:Y:S01]  /*7190*/  UMOV UR4, 0xf0000000 ;  /* 0xf000000000047882 */ /* 0x000fe20000000000 */
[----:B------:R-:W-:Y:S01]  /*71a0*/  UMOV UR5, 0x380fffff ;  /* 0x380fffff00057882 */ /* 0x000fe20000000000 */
[----:B---3--:R-:W0:Y:S01]  /*71b0*/  F2F.F32.F64 R2, R4 ;  /* 0x0000000400027310 */ /* 0x008e220000301000 */
[----:B------:R-:W-:-:S14]  /*71c0*/  DSETP.GEU.AND P0, PT, |R4|, UR4, PT ;  /* 0x0000000404007e2a */ /* 0x000fdc000bf0e200 */
[----:B0-----:R-:W-:Y:S01]  /*71d0*/  @!P0 FMUL R2, R2, 1.175494350822287508e-38 ;  /* 0x0080000002028820 */ /* 0x001fe20000400000 */
[----:B------:R-:W-:Y:S06]  /*71e0*/  BRA `(.L_x_13440) ;  /* 0x00000008007c7947 */ /* 0x000fec0003800000 */
.L_x_13435:
        /* <DEDUP_REMOVED lines=12> */
.L_x_13449:
[----:B------:R-:W3:Y:S01]  /*72b0*/  LDG.E.64 R4, desc[UR36][R4.64] ;  /* 0x0000002404047981 */ /* 0x000ee2000c1e1b00 */
[----:B------:R-:W-:Y:S01]  /*72c0*/  UMOV UR4, 0xf0000000 ;  /* 0xf000000000047882 */ /* 0x000fe20000000000 */
[----:B------:R-:W-:Y:S01]  /*72d0*/  UMOV UR5, 0x380fffff ;  /* 0x380fffff00057882 */ /* 0x000fe20000000000 */
[----:B---3--:R-:W0:Y:S01]  /*72e0*/  F2F.F32.F64 R2, R4 ;  /* 0x0000000400027310 */ /* 0x008e220000301000 */
[----:B------:R-:W-:-:S14]  /*72f0*/  DSETP.GEU.AND P0, PT, |R4|, UR4, PT ;  /* 0x0000000404007e2a */ /* 0x000fdc000bf0e200 */
[----:B0-----:R-:W-:Y:S01]  /*7300*/  @!P0 FMUL R2, R2, 1.175494350822287508e-38 ;  /* 0x0080000002028820 */ /* 0x001fe20000400000 */
[----:B------:R-:W-:Y:S06]  /*7310*/  BRA `(.L_x_13440) ;  /* 0x0000000800307947 */ /* 0x000fec0003800000 */
.L_x_13448:
        /* <DEDUP_REMOVED lines=26> */
.L_x_13451:
        /* <DEDUP_REMOVED lines=13> */
.L_x_13450:
[----:B------:R-:W3:Y:S02]  /*7590*/  LDG.E.U16 R2, desc[UR36][R4.64] ;  /* 0x0000002404027981 */ /* 0x000ee4000c1e1500 */
[----:B---3--:R-:W-:Y:S01]  /*75a0*/  IMAD.U32 R2, R2, 0x10000, RZ ;  /* 0x0001000002027824 */ /* 0x008fe200078e00ff */
[----:B------:R-:W-:Y:S06]  /*75b0*/  BRA `(.L_x_13440) ;  /* 0x0000000400887947 */ /* 0x000fec0003800000 */
.L_x_13447:
        /* <DEDUP_REMOVED lines=11> */
.L_x_13454:
        /* <DEDUP_REMOVED lines=20> */
.L_x_13456:
[----:B------:R-:W-:Y:S05]  /*77b0*/  BSYNC B0 ;  /* 0x0000000000007941 */ /* 0x000fea0003800000 */
.L_x_13455:
[----:B------:R-:W-:Y:S01]  /*77c0*/  IMAD.SHL.U32 R2, R2, 0x100000, RZ ;  /* 0x0010000002027824 */ /* 0x000fe200078e00ff */
[----:B------:R-:W-:-:S04]  /*77d0*/  LEA R3, R0, 0x3b800000, 0x17 ;  /* 0x3b80000000037811 */ /* 0x000fc800078eb8ff */
[----:B------:R-:W-:Y:S01]  /*77e0*/  LOP3.LUT R2, R3, R2, R4, 0xfe, !PT ;  /* 0x0000000203027212 */ /* 0x000fe200078efe04 */
[----:B------:R-:W-:Y:S06]  /*77f0*/  BRA `(.L_x_13440) ;  /* 0x0000000000f87947 */ /* 0x000fec0003800000 */
.L_x_13453:
        /* <DEDUP_REMOVED lines=20> */
.L_x_13458:
[----:B------:R-:W-:Y:S05]  /*7940*/  BSYNC B0 ;  /* 0x0000000000007941 */ /* 0x000fea0003800000 */
.L_x_13457:
[----:B------:R-:W-:Y:S01]  /*7950*/  IMAD.SHL.U32 R2, R2, 0x200000, RZ ;  /* 0x0020000002027824 */ /* 0x000fe200078e00ff */
[----:B------:R-:W-:-:S04]  /*7960*/  LEA R3, R0, 0x37800000, 0x17 ;  /* 0x3780000000037811 */ /* 0x000fc800078eb8ff */
[----:B------:R-:W-:Y:S01]  /*7970*/  LOP3.LUT R2, R3, R2, R4, 0xfe, !PT ;  /* 0x0000000203027212 */ /* 0x000fe200078efe04 */
[----:B------:R-:W-:Y:S06]  /*7980*/  BRA `(.L_x_13440) ;  /* 0x0000000000947947 */ /* 0x000fec0003800000 */
.L_x_13452:
        /* <DEDUP_REMOVED lines=14> */
.L_x_13439:
        /* <DEDUP_REMOVED lines=16> */
.L_x_13461:
[----:B------:R-:W-:Y:S01]  /*7b70*/  IMAD.MOV.U32 R2, RZ, RZ, RZ ;  /* 0x000000ffff027224 */ /* 0x000fe200078e00ff */
[----:B------:R-:W-:Y:S06]  /*7b80*/  BRA `(.L_x_13440) ;  /* 0x0000000000147947 */ /* 0x000fec0003800000 */
.L_x_13460:
[----:B------:R-:W3:Y:S02]  /*7b90*/  LDG.E.64 R2, desc[UR36][R4.64] ;  /* 0x0000002404027981 */ /* 0x000ee4000c1e1b00 */
[----:B---3--:R0:W1:Y:S01]  /*7ba0*/  I2F.U64 R2, R2 ;  /* 0x0000000200027312 */ /* 0x0080620000301000 */
[----:B------:R-:W-:Y:S05]  /*7bb0*/  BRA `(.L_x_13440) ;  /* 0x0000000000087947 */ /* 0x000fea0003800000 */
.L_x_13459:
[----:B------:R-:W3:Y:S02]  /*7bc0*/  LDG.E R2, desc[UR36][R4.64] ;  /* 0x0000002404027981 */ /* 0x000ee4000c1e1900 */
[----:B---3--:R-:W-:-:S07]  /*7bd0*/  I2FP.F32.U32 R2, R2 ;  /* 0x0000000200027245 */ /* 0x008fce0000201000 */
.L_x_13440:
[----:B------:R-:W-:Y:S05]  /*7be0*/  BSYNC B6 ;  /* 0x0000000000067941 */ /* 0x000fea0003800000 */
.L_x_13434:
[----:B0--3--:R-:W0:Y:S01]  /*7bf0*/  LDC.U8 R3, c[0x0][0x6bf] ;  /* 0x0001afc0ff037b82 */ /* 0x009e220000000000 */
[----:B------:R-:W-:Y:S01]  /*7c00*/  ULDC.64 UR4, c[0x0][0x6a0] ;  /* 0x0001a80000047ab9 */ /* 0x000fe20000000a00 */
[----:B------:R-:W-:Y:S01]  /*7c10*/  BSSY B6, `(.L_x_13462) ;  /* 0x00000df000067945 */ /* 0x000fe20003800000 */
        /* <DEDUP_REMOVED lines=16> */
.L_x_13466:
[----:B------:R-:W3:Y:S02]  /*7d20*/  LDG.E.U8 R0, desc[UR36][R4.64] ;  /* 0x0000002404007981 */ /* 0x000ee4000c1e1100 */
[----:B---3--:R-:W-:Y:S01]  /*7d30*/  I2FP.F32.U32 R0, R0 ;  /* 0x0000000000007245 */ /* 0x008fe20000201000 */
[----:B------:R-:W-:Y:S06]  /*7d40*/  BRA `(.L_x_13468) ;  /* 0x0000000c002c7947 */ /* 0x000fec0003800000 */
.L_x_13465:
        /* <DEDUP_REMOVED lines=9> */
.L_x_13470:
[----:B------:R-:W3:Y:S02]  /*7de0*/  LDG.E R0, desc[UR36][R4.64] ;  /* 0x0000002404007981 */ /* 0x000ee4000c1e1900 */
[----:B---3--:R-:W-:Y:S01]  /*7df0*/  I2FP.F32.S32 R0, R0 ;  /* 0x0000000000007245 */ /* 0x008fe20000201400 */
[----:B------:R-:W-:Y:S06]  /*7e00*/  BRA `(.L_x_13468) ;  /* 0x0000000800fc7947 */ /* 0x000fec0003800000 */
.L_x_13469:
[----:B------:R-:W3:Y:S02]  /*7e10*/  LDG.E.U16 R0, desc[UR36][R4.64] ;  /* 0x0000002404007981 */ /* 0x000ee4000c1e1500 */
[----:B---3--:R-:W0:Y:S01]  /*7e20*/  I2F.S16 R0, R0 ;  /* 0x0000000000007306 */ /* 0x008e220000101400 */
[----:B------:R-:W-:Y:S05]  /*7e30*/  BRA `(.L_x_13468) ;  /* 0x0000000800f07947 */ /* 0x000fea0003800000 */
.L_x_13464:
        /* <DEDUP_REMOVED lines=8> */
.L_x_13472:
[----:B------:R-:W3:Y:S02]  /*7ec0*/  LDG.E.U16 R0, desc[UR36][R4.64] ;  /* 0x0000002404007981 */ /* 0x000ee4000c1e1500 */
[----:B---3--:R-:W-:Y:S01]  /*7ed0*/  HADD2.F32 R0, -RZ, R0.H0_H0 ;  /* 0x20000000ff007230 */ /* 0x008fe20000004100 */
[----:B------:R-:W-:Y:S06]  /*7ee0*/  BRA `(.L_x_13468) ;  /* 0x0000000800c47947 */ /* 0x000fec0003800000 */
.L_x_13471:
        /* <DEDUP_REMOVED lines=8> */
.L_x_13474:
[----:B------:R-:W3:Y:S02]  /*7f70*/  LDG.E.U16 R0, desc[UR36][R4.64] ;  /* 0x0000002404007981 */ /* 0x000ee4000c1e1500 */
[----:B---3--:R-:W-:Y:S01]  /*7f80*/  HADD2.F32 R0, -RZ, R0.H0_H0 ;  /* 0x20000000ff007230 */ /* 0x008fe20000004100 */
[----:B------:R-:W-:Y:S06]  /*7f90*/  BRA `(.L_x_13468) ;  /* 0x0000000800987947 */ /* 0x000fec0003800000 */
.L_x_13473:
[----:B------:R-:W3:Y:S01]  /*7fa0*/  LDG.E.64 R4, desc[UR36][R4.64] ;  /* 0x0000002404047981 */ /* 0x000ee2000c1e1b00 */
[----:B------:R-:W-:Y:S01]  /*7fb0*/  UMOV UR4, 0xf0000000 ;  /* 0xf000000000047882 */ /* 0x000fe20000000000 */
[----:B------:R-:W-:Y:S01]  /*7fc0*/  UMOV UR5, 0x380fffff ;  /* 0x380fffff00057882 */ /* 0x000fe20000000000 */
[----:B---3--:R-:W0:Y:S01]  /*7fd0*/  F2F.F32.F64 R0, R4 ;  /* 0x0000000400007310 */ /* 0x008e220000301000 */
[----:B------:R-:W-:-:S14]  /*7fe0*/  DSETP.GEU.AND P0, PT, |R4|, UR4, PT ;  /* 0x0000000404007e2a */ /* 0x000fdc000bf0e200 */
[----:B0-----:R-:W-:Y:S01]  /*7ff0*/  @!P0 FMUL R0, R0, 1.175494350822287508e-38 ;  /* 0x0080000000008820 */ /* 0x001fe20000400000 */
[----:B------:R-:W-:Y:S06]  /*8000*/  BRA `(.L_x_13468) ;  /* 0x00000008007c7947 */ /* 0x000fec0003800000 */
.L_x_13463:
        /* <DEDUP_REMOVED lines=12> */
.L_x_13477:
[----:B------:R-:W3:Y:S01]  /*80d0*/  LDG.E.64 R4, desc[UR36][R4.64] ;  /* 0x0000002404047981 */ /* 0x000ee2000c1e1b00 */
[----:B------:R-:W-:Y:S01]  /*80e0*/  UMOV UR4, 0xf0000000 ;  /* 0xf000000000047882 */ /* 0x000fe20000000000 */
[----:B------:R-:W-:Y:S01]  /*80f0*/  UMOV UR5, 0x380fffff ;  /* 0x380fffff00057882 */ /* 0x000fe20000000000 */
[----:B---3--:R-:W0:Y:S01]  /*8100*/  F2F.F32.F64 R0, R4 ;  /* 0x0000000400007310 */ /* 0x008e220000301000 */
[----:B------:R-:W-:-:S14]  /*8110*/  DSETP.GEU.AND P0, PT, |R4|, UR4, PT ;  /* 0x0000000404007e2a */ /* 0x000fdc000bf0e200 */
[----:B0-----:R-:W-:Y:S01]  /*8120*/  @!P0 FMUL R0, R0, 1.175494350822287508e-38 ;  /* 0x0080000000008820 */ /* 0x001fe20000400000 */
[----:B------:R-:W-:Y:S06]  /*8130*/  BRA `(.L_x_13468) ;  /* 0x0000000800307947 */ /* 0x000fec0003800000 */
.L_x_13476:
        /* <DEDUP_REMOVED lines=26> */
.L_x_13479:
        /* <DEDUP_REMOVED lines=13> */
.L_x_13478:
[----:B------:R-:W3:Y:S02]  /*83b0*/  LDG.E.U16 R0, desc[UR36][R4.64] ;  /* 0x0000002404007981 */ /* 0x000ee4000c1e1500 */
[----:B---3--:R-:W-:Y:S01]  /*83c0*/  IMAD.U32 R0, R0, 0x10000, RZ ;  /* 0x0001000000007824 */ /* 0x008fe200078e00ff */
[----:B------:R-:W-:Y:S06]  /*83d0*/  BRA `(.L_x_13468) ;  /* 0x0000000400887947 */ /* 0x000fec0003800000 */
.L_x_13475:
        /* <DEDUP_REMOVED lines=11> */
.L_x_13482:
        /* <DEDUP_REMOVED lines=20> */
.L_x_13484:
[----:B------:R-:W-:Y:S05]  /*85d0*/  BSYNC B0 ;  /* 0x0000000000007941 */ /* 0x000fea0003800000 */
.L_x_13483:
[----:B------:R-:W-:Y:S01]  /*85e0*/  LEA R5, R0, 0x3b800000, 0x17 ;  /* 0x3b80000000057811 */ /* 0x000fe200078eb8ff */
[----:B------:R-:W-:-:S05]  /*85f0*/  IMAD.SHL.U32 R0, R3, 0x100000, RZ ;  /* 0x0010000003007824 */ /* 0x000fca00078e00ff */
[----:B------:R-:W-:Y:S01]  /*8600*/  LOP3.LUT R0, R5, R0, R6, 0xfe, !PT ;  /* 0x0000000005007212 */ /* 0x000fe200078efe06 */
[----:B------:R-:W-:Y:S06]  /*8610*/  BRA `(.L_x_13468) ;  /* 0x0000000000f87947 */ /* 0x000fec0003800000 */
.L_x_13481:
        /* <DEDUP_REMOVED lines=20> */
.L_x_13486:
[----:B------:R-:W-:Y:S05]  /*8760*/  BSYNC B0 ;  /* 0x0000000000007941 */ /* 0x000fea0003800000 */
.L_x_13485:
[----:B------:R-:W-:Y:S01]  /*8770*/  LEA R5, R0, 0x37800000, 0x17 ;  /* 0x3780000000057811 */ /* 0x000fe200078eb8ff */
[----:B------:R-:W-:-:S05]  /*8780*/  IMAD.SHL.U32 R0, R3, 0x200000, RZ ;  /* 0x0020000003007824 */ /* 0x000fca00078e00ff */
[----:B------:R-:W-:Y:S01]  /*8790*/  LOP3.LUT R0, R5, R0, R6, 0xfe, !PT ;  /* 0x0000000005007212 */ /* 0x000fe200078efe06 */
[----:B------:R-:W-:Y:S06]  /*87a0*/  BRA `(.L_x_13468) ;  /* 0x0000000000947947 */ /* 0x000fec0003800000 */
.L_x_13480:
        /* <DEDUP_REMOVED lines=14> */
.L_x_13467:
        /* <DEDUP_REMOVED lines=16> */
.L_x_13489:
[----:B------:R-:W-:Y:S01]  /*8990*/  IMAD.MOV.U32 R0, RZ, RZ, RZ ;  /* 0x000000ffff007224 */ /* 0x000fe200078e00ff */
[----:B------:R-:W-:Y:S06]  /*89a0*/  BRA `(.L_x_13468) ;  /* 0x0000000000147947 */ /* 0x000fec0003800000 */
.L_x_13488:
[----:B------:R-:W3:Y:S02]  /*89b0*/  LDG.E.64 R4, desc[UR36][R4.64] ;  /* 0x0000002404047981 */ /* 0x000ee4000c1e1b00 */
[----:B---3--:R0:W3:Y:S01]  /*89c0*/  I2F.U64 R0, R4 ;  /* 0x0000000400007312 */ /* 0x0080e20000301000 */
[----:B------:R-:W-:Y:S05]  /*89d0*/  BRA `(.L_x_13468) ;  /* 0x0000000000087947 */ /* 0x000fea0003800000 */
.L_x_13487:
[----:B------:R-:W3:Y:S02]  /*89e0*/  LDG.E R0, desc[UR36][R4.64] ;  /* 0x0000002404007981 */ /* 0x000ee4000c1e1900 */
[----:B---3--:R-:W-:-:S07]  /*89f0*/  I2FP.F32.U32 R0, R0 ;  /* 0x0000000000007245 */ /* 0x008fce0000201000 */
.L_x_13468:
[----:B------:R-:W-:Y:S05]  /*8a00*/  BSYNC B6 ;  /* 0x0000000000067941 */ /* 0x000fea0003800000 */
.L_x_13462:
[----:B0--3--:R-:W0:Y:S01]  /*8a10*/  LDC.U8 R4, c[0x0][0x6b8] ;  /* 0x0001ae00ff047b82 */ /* 0x009e220000000000 */
[----:B--2--5:R-:W-:Y:S01]  /*8a20*/  FMUL.FTZ R3, R18, R18 ;  /* 0x0000001212037220 */ /* 0x024fe20000410000 */
[----:B------:R-:W-:Y:S01]  /*8a30*/  IMAD.U32 R5, R24, 0x10000, RZ ;  /* 0x0001000018057824 */ /* 0x000fe200078e00ff */
[----:B------:R-:W-:Y:S01]  /*8a40*/  ULDC UR4, c[0x0][0x6a8] ;  /* 0x0001aa0000047ab9 */ /* 0x000fe20000000800 */
[----:B------:R-:W-:Y:S02]  /*8a50*/  IMAD.U32 R22, R22, 0x10000, RZ ;  /* 0x0001000016167824 */ /* 0x000fe400078e00ff */
[----:B-1----:R-:W-:Y:S01]  /*8a60*/  FMUL.FTZ R3, R3, R2 ;  /* 0x0000000203037220 */ /* 0x002fe20000410000 */
[----:B------:R-:W-:Y:S01]  /*8a70*/  FFMA.FTZ R0, -R0, UR4, R5 ;  /* 0x0000000400007c23 */ /* 0x000fe20008010105 */
[----:B------:R-:W-:Y:S01]  /*8a80*/  FMUL.FTZ R23, R18, R23 ;  /* 0x0000001712177220 */ /* 0x000fe20000410000 */
[----:B----4-:R-:W-:Y:S01]  /*8a90*/  FADD.FTZ R22, R22, -R19 ;  /* 0x8000001316167221 */ /* 0x010fe20000010000 */
[----:B------:R-:W-:-:S04]  /*8aa0*/  FMUL.FTZ R3, R3, UR4 ;  /* 0x0000000403037c20 */ /* 0x000fc80008410000 */
[----:B------:R-:W-:-:S04]  /*8ab0*/  FFMA.FTZ R0, -R3, R22, R0 ;  /* 0x0000001603007223 */ /* 0x000fc80000010100 */
[----:B------:R-:W-:-:S04]  /*8ac0*/  FMUL.FTZ R0, R0, R23 ;  /* 0x0000001700007220 */ /* 0x000fc80000410000 */
[----:B------:R1:W2:Y:S01]  /*8ad0*/  F2F.BF16.F32 R3, R0 ;  /* 0x0000000000037304 */ /* 0x0002a20000202000 */
[----:B0-----:R-:W-:-:S04]  /*8ae0*/  PRMT R2, R4, 0x9910, RZ ;  /* 0x0000991004027816 */ /* 0x001fc800000000ff */
[----:B------:R-:W-:-:S13]  /*8af0*/  ISETP.GT.AND P0, PT, R2, 0x9, PT ;  /* 0x000000090200780c */ /* 0x000fda0003f04270 */
[----:B-12---:R-:W-:Y:S05]  /*8b00*/  @P0 BRA `(.L_x_13490) ;  /* 0x00000004000c0947 */ /* 0x006fea0003800000 */
        /* <DEDUP_REMOVED lines=12> */
.L_x_13493:
[----:B------:R-:W-:-:S06]  /*8bd0*/  IMAD.U32 R3, R3, 0x10000, RZ ;  /* 0x0001000003037824 */ /* 0x000fcc00078e00ff */
[----:B------:R-:W0:Y:S02]  /*8be0*/  F2I.S64.TRUNC R2, R3 ;  /* 0x0000000300027311 */ /* 0x000e24000020d900 */
[----:B0-----:R0:W-:Y:S01]  /*8bf0*/  STG.E.U8 desc[UR36][R16.64], R2 ;  /* 0x0000000210007986 */ /* 0x0011e2000c101124 */
[----:B------:R-:W-:Y:S05]  /*8c00*/  BRA `(.L_x_13495) ;  /* 0x0000000c00847947 */ /* 0x000fea0003800000 */
.L_x_13492:
        /* <DEDUP_REMOVED lines=10> */
.L_x_13497:
[----:B------:R-:W-:-:S06]  /*8cb0*/  IMAD.U32 R3, R3, 0x10000, RZ ;  /* 0x0001000003037824 */ /* 0x000fcc00078e00ff */
[----:B------:R-:W0:Y:S02]  /*8cc0*/  F2I.FTZ.TRUNC.NTZ R3, R3 ;  /* 0x0000000300037305 */ /* 0x000e24000021f100 */
[----:B0-----:R0:W-:Y:S01]  /*8cd0*/  STG.E desc[UR36][R16.64], R3 ;  /* 0x0000000310007986 */ /* 0x0011e2000c101924 */
[----:B------:R-:W-:Y:S05]  /*8ce0*/  BRA `(.L_x_13495) ;  /* 0x0000000c004c7947 */ /* 0x000fea0003800000 */
.L_x_13496:
[----:B------:R-:W-:-:S06]  /*8cf0*/  IMAD.U32 R3, R3, 0x10000, RZ ;  /* 0x0001000003037824 */ /* 0x000fcc00078e00ff */
[----:B------:R-:W0:Y:S02]  /*8d00*/  F2I.FTZ.TRUNC.NTZ R3, R3 ;  /* 0x0000000300037305 */ /* 0x000e24000021f100 */
[----:B0-----:R0:W-:Y:S01]  /*8d10*/  STG.E.U16 desc[UR36][R16.64], R3 ;  /* 0x0000000310007986 */ /* 0x0011e2000c101524 */
[----:B------:R-:W-:Y:S05]  /*8d20*/  BRA `(.L_x_13495) ;  /* 0x0000000c003c7947 */ /* 0x000fea0003800000 */
.L_x_13491:
        /* <DEDUP_REMOVED lines=9> */
.L_x_13499:
[----:B------:R-:W-:-:S05]  /*8dc0*/  IMAD.U32 R0, R3, 0x10000, RZ ;  /* 0x0001000003007824 */ /* 0x000fca00078e00ff */
[----:B------:R-:W-:-:S05]  /*8dd0*/  F2FP.F16.F32.PACK_AB R0, RZ, R0 ;  /* 0x00000000ff00723e */ /* 0x000fca00000000ff */
[----:B------:R0:W-:Y:S01]  /*8de0*/  STG.E.U16 desc[UR36][R16.64], R0 ;  /* 0x0000000010007986 */ /* 0x0001e2000c101524 */
[----:B------:R-:W-:Y:S05]  /*8df0*/  BRA `(.L_x_13495) ;  /* 0x0000000c00087947 */ /* 0x000fea0003800000 */
.L_x_13498:
        /* <DEDUP_REMOVED lines=10> */
.L_x_13501:
[----:B------:R-:W-:-:S05]  /*8ea0*/  IMAD.U32 R3, R3, 0x10000, RZ ;  /* 0x0001000003037824 */ /* 0x000fca00078e00ff */
[----:B------:R-:W-:-:S04]  /*8eb0*/  F2FP.F16.F32.PACK_AB R3, RZ, R3 ;  /* 0x00000003ff03723e */ /* 0x000fc800000000ff */
[----:B------:R-:W-:-:S05]  /*8ec0*/  PRMT R3, R3, 0x5410, RZ ;  /* 0x0000541003037816 */ /* 0x000fca00000000ff */
[----:B------:R0:W-:Y:S01]  /*8ed0*/  STG.E desc[UR36][R16.64], R3 ;  /* 0x0000000310007986 */ /* 0x0001e2000c101924 */
[----:B------:R-:W-:Y:S05]  /*8ee0*/  BRA `(.L_x_13495) ;  /* 0x0000000800cc7947 */ /* 0x000fea0003800000 */
.L_x_13500:
[----:B------:R-:W-:-:S04]  /*8ef0*/  IMAD.U32 R2, R3, 0x10000, RZ ;  /* 0x0001000003027824 */ /* 0x000fc800078e00ff */
[----:B------:R-:W-:-:S06]  /*8f00*/  FMUL.FTZ R2, R2, 1 ;  /* 0x3f80000002027820 */ /* 0x000fcc0000410000 */
[----:B------:R-:W0:Y:S02]  /*8f10*/  F2F.F64.F32 R2, R2 ;  /* 0x0000000200027310 */ /* 0x000e240000201800 */
[----:B0-----:R0:W-:Y:S01]  /*8f20*/  STG.E.64 desc[UR36][R16.64], R2 ;  /* 0x0000000210007986 */ /* 0x0011e2000c101b24 */
[----:B------:R-:W-:Y:S05]  /*8f30*/  BRA `(.L_x_13495) ;  /* 0x0000000800b87947 */ /* 0x000fea0003800000 */
.L_x_13490:
        /* <DEDUP_REMOVED lines=13> */
.L_x_13504:
[----:B------:R-:W-:Y:S01]  /*9010*/  IMAD.U32 R3, R3, 0x10000, RZ ;  /* 0x0001000003037824 */ /* 0x000fe200078e00ff */
[----:B------:R-:W-:-:S03]  /*9020*/  CS2R R6, SRZ ;  /* 0x0000000000067805 */ /* 0x000fc6000001ff00 */
[----:B------:R-:W-:-:S04]  /*9030*/  FMUL.FTZ R3, R3, 1 ;  /* 0x3f80000003037820 */ /* 0x000fc80000410000 */
[----:B------:R-:W0:Y:S02]  /*9040*/  F2F.F64.F32 R4, R3 ;  /* 0x0000000300047310 */ /* 0x000e240000201800 */
[----:B0-----:R4:W-:Y:S01]  /*9050*/  STG.E.128 desc[UR36][R16.64], R4 ;  /* 0x0000000410007986 */ /* 0x0019e2000c101d24 */
[----:B------:R-:W-:Y:S05]  /*9060*/  BRA `(.L_x_13495) ;  /* 0x00000008006c7947 */ /* 0x000fea0003800000 */
.L_x_13503:
        /* <DEDUP_REMOVED lines=21> */
.L_x_13508:
[----:B------:R-:W-:Y:S05]  /*91c0*/  BSYNC B0 ;  /* 0x0000000000007941 */ /* 0x000fea0003800000 */
.L_x_13507:
[----:B------:R-:W-:-:S05]  /*91d0*/  LOP3.LUT R3, R0, R3, RZ, 0xfc, !PT ;  /* 0x0000000300037212 */ /* 0x000fca00078efcff */
[----:B------:R1:W-:Y:S01]  /*91e0*/  STG.E.U8 desc[UR36][R16.64], R3 ;  /* 0x0000000310007986 */ /* 0x0003e2000c101124 */
[----:B------:R-:W-:Y:S05]  /*91f0*/  BRA `(.L_x_13495) ;  /* 0x0000000800087947 */ /* 0x000fea0003800000 */
.L_x_13506:
        /* <DEDUP_REMOVED lines=13> */
.L_x_13510:
[----:B------:R-:W-:Y:S01]  /*92d0*/  IMAD.MOV.U32 R0, RZ, RZ, 0x7f ;  /* 0x0000007fff007424 */ /* 0x000fe200078e00ff */
[----:B------:R-:W-:-:S04]  /*92e0*/  ISETP.GT.U32.AND P0, PT, R2, 0x7f800000, PT ;  /* 0x7f8000000200780c */ /* 0x000fc80003f04070 */
[----:B------:R-:W-:-:S09]  /*92f0*/  SEL R0, R0, 0x7c, P0 ;  /* 0x0000007c00007807 */ /* 0x000fd20000000000 */
.L_x_13511:
[----:B------:R-:W-:Y:S05]  /*9300*/  BSYNC B0 ;  /* 0x0000000000007941 */ /* 0x000fea0003800000 */
.L_x_13509:
[----:B------:R-:W-:-:S04]  /*9310*/  LOP3.LUT R2, R3, 0x80000000, RZ, 0xc0, !PT ;  /* 0x8000000003027812 */ /* 0x000fc800078ec0ff */
[----:B------:R-:W-:-:S04]  /*9320*/  SHF.R.U32.HI R3, RZ, 0x18, R2 ;  /* 0x00000018ff037819 */ /* 0x000fc80000011602 */
[----:B------:R-:W-:-:S05]  /*9330*/  LOP3.LUT R3, R0, R3, RZ, 0xfc, !PT ;  /* 0x0000000300037212 */ /* 0x000fca00078efcff */
[----:B------:R2:W-:Y:S01]  /*9340*/  STG.E.U8 desc[UR36][R16.64], R3 ;  /* 0x0000000310007986 */ /* 0x0005e2000c101124 */
[----:B------:R-:W-:Y:S05]  /*9350*/  BRA `(.L_x_13495) ;  /* 0x0000000400b07947 */ /* 0x000fea0003800000 */
.L_x_13505:
[----:B------:R0:W-:Y:S01]  /*9360*/  STG.E.U16 desc[UR36][R16.64], R3 ;  /* 0x0000000310007986 */ /* 0x0001e2000c101524 */
[----:B------:R-:W-:Y:S05]  /*9370*/  BRA `(.L_x_13495) ;  /* 0x0000000400a87947 */ /* 0x000fea0003800000 */
.L_x_13502:
        /* <DEDUP_REMOVED lines=12> */
.L_x_13514:
        /* <DEDUP_REMOVED lines=17> */
.L_x_13517:
[----:B------:R-:W-:-:S04]  /*9550*/  LOP3.LUT R2, R3, 0x80000000, RZ, 0xc0, !PT ;  /* 0x8000000003027812 */ /* 0x000fc800078ec0ff */
[----:B------:R-:W-:-:S04]  /*9560*/  SHF.R.U32.HI R3, RZ, 0x18, R2 ;  /* 0x00000018ff037819 */ /* 0x000fc80000011602 */
[----:B------:R-:W-:-:S04]  /*9570*/  LOP3.LUT R0, R0, R3, RZ, 0xfc, !PT ;  /* 0x0000000300007212 */ /* 0x000fc800078efcff */
[----:B------:R-:W-:-:S07]  /*9580*/  PRMT R8, R0, 0x7610, R8 ;  /* 0x0000761000087816 */ /* 0x000fce0000000008 */
.L_x_13516:
[----:B------:R-:W-:Y:S05]  /*9590*/  BSYNC B0 ;  /* 0x0000000000007941 */ /* 0x000fea0003800000 */
.L_x_13515:
[----:B------:R0:W-:Y:S01]  /*95a0*/  STG.E.U8 desc[UR36][R16.64], R8 ;  /* 0x0000000810007986 */ /* 0x0001e2000c101124 */
[----:B------:R-:W-:Y:S05]  /*95b0*/  BRA `(.L_x_13495) ;  /* 0x0000000400187947 */ /* 0x000fea0003800000 */
.L_x_13513:
        /* <DEDUP_REMOVED lines=17> */
.L_x_13520:
[----:B------:R-:W-:-:S04]  /*96d0*/  LOP3.LUT R2, R3, 0x80000000, RZ, 0xc0, !PT ;  /* 0x8000000003027812 */ /* 0x000fc800078ec0ff */
[----:B------:R-:W-:-:S04]  /*96e0*/  SHF.R.U32.HI R3, RZ, 0x18, R2 ;  /* 0x00000018ff037819 */ /* 0x000fc80000011602 */
[----:B------:R-:W-:-:S04]  /*96f0*/  LOP3.LUT R0, R0, R3, RZ, 0xfc, !PT ;  /* 0x0000000300007212 */ /* 0x000fc800078efcff */
[----:B------:R-:W-:-:S07]  /*9700*/  PRMT R8, R0, 0x7610, R8 ;  /* 0x0000761000087816 */ /* 0x000fce0000000008 */
.L_x_13519:
[----:B------:R-:W-:Y:S05]  /*9710*/  BSYNC B0 ;  /* 0x0000000000007941 */ /* 0x000fea0003800000 */
.L_x_13518:
[----:B------:R0:W-:Y:S01]  /*9720*/  STG.E.U8 desc[UR36][R16.64], R8 ;  /* 0x0000000810007986 */ /* 0x0001e2000c101124 */
[----:B------:R-:W-:Y:S05]  /*9730*/  BRA `(.L_x_13495) ;  /* 0x0000000000b87947 */ /* 0x000fea0003800000 */
.L_x_13512:
        /* <DEDUP_REMOVED lines=22> */
.L_x_13494:
        /* <DEDUP_REMOVED lines=16> */
.L_x_13523:
[----:B------:R-:W-:Y:S05]  /*99a0*/  BRA `(.L_x_13495) ;  /* 0x00000000001c7947 */ /* 0x000fea0003800000 */
.L_x_13522:
[----:B------:R-:W-:-:S06]  /*99b0*/  IMAD.U32 R3, R3, 0x10000, RZ ;  /* 0x0001000003037824 */ /* 0x000fcc00078e00ff */
[----:B------:R-:W0:Y:S02]  /*99c0*/  F2I.U64.TRUNC R2, R3 ;  /* 0x0000000300027311 */ /* 0x000e24000020d800 */
[----:B0-----:R0:W-:Y:S01]  /*99d0*/  STG.E.64 desc[UR36][R16.64], R2 ;  /* 0x0000000210007986 */ /* 0x0011e2000c101b24 */
[----:B------:R-:W-:Y:S05]  /*99e0*/  BRA `(.L_x_13495) ;  /* 0x00000000000c7947 */ /* 0x000fea0003800000 */
.L_x_13521:
[----:B------:R-:W-:-:S06]  /*99f0*/  IMAD.U32 R3, R3, 0x10000, RZ ;  /* 0x0001000003037824 */ /* 0x000fcc00078e00ff */
[----:B------:R-:W0:Y:S02]  /*9a00*/  F2I.FTZ.U32.TRUNC.NTZ R3, R3 ;  /* 0x0000000300037305 */ /* 0x000e24000021f000 */
[----:B0-----:R0:W-:Y:S02]  /*9a10*/  STG.E desc[UR36][R16.64], R3 ;  /* 0x0000000310007986 */ /* 0x0011e4000c101924 */
.L_x_13495:
[----:B------:R-:W-:-:S04]  /*9a20*/  IMAD R25, R26, 0x200, R25 ;  /* 0x000002001a197824 */ /* 0x000fc800078e0219 */
[----:B------:R-:W-:-:S07]  /*9a30*/  VIADD R29, R25, 0x80 ;  /* 0x00000080191d7836 */ /* 0x000fce0000000000 */
.L_x_13282:
[----:B------:R-:W-:Y:S05]  /*9a40*/  BSYNC B7 ;  /* 0x0000000000077941 */ /* 0x000fea0003800000 */
.L_x_13281:
[----:B------:R-:W-:Y:S01]  /*9a50*/  ULDC UR4, c[0x0][0x210] ;  /* 0x0000840000047ab9 */ /* 0x000fe20000000800 */
[----:B------:R-:W-:Y:S01]  /*9a60*/  BSSY B7, `(.L_x_13524) ;  /* 0x000099c000077945 */ /* 0x000fe20003800000 */
[----:B------:R-:W-:-:S13]  /*9a70*/  ISETP.GE.AND P0, PT, R29, UR4, PT ;  /* 0x000000041d007c0c */ /* 0x000fda000bf06270 */
[----:B------:R-:W-:Y:S05]  /*9a80*/  @P0 BRA `(.L_x_13525) ;  /* 0x0000009800640947 */ /* 0x000fea0003800000 */
[----:B0123--:R-:W0:Y:S01]  /*9a90*/  LDC R3, c[0x0][0x218] ;  /* 0x00008600ff037b82 */ /* 0x00fe220000000800 */
[----:B------:R-:W-:Y:S01]  /*9aa0*/  IMAD.MOV.U32 R2, RZ, RZ, RZ ;  /* 0x000000ffff027224 */ /* 0x000fe200078e00ff */
[----:B------:R-:W-:Y:S02]  /*9ab0*/  CS2R R24, SRZ ;  /* 0x0000000000187805 */ /* 0x000fe4000001ff00 */
[----:B------:R-:W-:Y:S01]  /*9ac0*/  CS2R R22, SRZ ;  /* 0x0000000000167805 */ /* 0x000fe2000001ff00 */
[----:B------:R-:W-:Y:S02]  /*9ad0*/  IMAD.MOV.U32 R19, RZ, RZ, RZ ;  /* 0x000000ffff137224 */ /* 0x000fe400078e00ff */
[----:B------:R-:W-:Y:S02]  /*9ae0*/  IMAD.MOV.U32 R0, RZ, RZ, RZ ;  /* 0x000000ffff007224 */ /* 0x000fe400078e00ff */
[----:B----4-:R-:W-:Y:S01]  /*9af0*/  IMAD.MOV.U32 R16, RZ, RZ, RZ ;  /* 0x000000ffff107224 */ /* 0x010fe200078e00ff */
        /* <DEDUP_REMOVED lines=525> */
.L_x_13526:
        /* <DEDUP_REMOVED lines=23> */
.L_x_13530:
[----:B------:R-:W2:Y:S02]  /*bd40*/  LDG.E.U8 R4, desc[UR36][R4.64] ;  /* 0x0000002404047981 */ /* 0x000ea4000c1e1100 */
[----:B--2---:R-:W-:-:S04]  /*bd50*/  I2FP.F32.U32 R0, R4 ;  /* 0x0000000400007245 */ /* 0x004fc80000201000 */
[----:B------:R-:W-:-:S04]  /*bd60*/  F2FP.BF16.F32.PACK_AB R0, RZ, R0 ;  /* 0x00000000ff00723e */ /* 0x000fc800000010ff */
[----:B------:R-:W-:Y:S01]  /*bd70*/  PRMT R18, R0, 0x7610, R18 ;  /* 0x0000761000127816 */ /* 0x000fe20000000012 */
[----:B------:R-:W-:Y:S06]  /*bd80*/  BRA `(.L_x_13532) ;  /* 0x0000000c00c87947 */ /* 0x000fec0003800000 */
.L_x_13529:
        /* <DEDUP_REMOVED lines=11> */
.L_x_13534:
[----:B------:R-:W2:Y:S02]  /*be40*/  LDG.E R4, desc[UR36][R4.64] ;  /* 0x0000002404047981 */ /* 0x000ea4000c1e1900 */
[----:B--2---:R-:W-:-:S04]  /*be50*/  I2FP.F32.S32 R0, R4 ;  /* 0x0000000400007245 */ /* 0x004fc80000201400 */
[----:B------:R-:W-:-:S04]  /*be60*/  F2FP.BF16.F32.PACK_AB R0, RZ, R0 ;  /* 0x00000000ff00723e */ /* 0x000fc800000010ff */
[----:B------:R-:W-:Y:S01]  /*be70*/  PRMT R18, R0, 0x7610, R18 ;  /* 0x0000761000127816 */ /* 0x000fe20000000012 */
[----:B------:R-:W-:Y:S06]  /*be80*/  BRA `(.L_x_13532) ;  /* 0x0000000c00887947 */ /* 0x000fec0003800000 */
.L_x_13533:
[----:B------:R-:W2:Y:S02]  /*be90*/  LDG.E.U16 R4, desc[UR36][R4.64] ;  /* 0x0000002404047981 */ /* 0x000ea4000c1e1500 */
[----:B--2---:R-:W0:Y:S02]  /*bea0*/  I2F.S16 R0, R4 ;  /* 0x0000000400007306 */ /* 0x004e240000101400 */
[----:B0-----:R-:W-:-:S04]  /*beb0*/  F2FP.BF16.F32.PACK_AB R0, RZ, R0 ;  /* 0x00000000ff00723e */ /* 0x001fc800000010ff */
[----:B------:R-:W-:Y:S01]  /*bec0*/  PRMT R18, R0, 0x7610, R18 ;  /* 0x0000761000127816 */ /* 0x000fe20000000012 */
[----:B------:R-:W-:Y:S06]  /*bed0*/  BRA `(.L_x_13532) ;  /* 0x0000000c00747947 */ /* 0x000fec0003800000 */
.L_x_13528:
        /* <DEDUP_REMOVED lines=9> */
.L_x_13536:
[----:B------:R-:W2:Y:S02]  /*bf70*/  LDG.E.U16 R0, desc[UR36][R4.64] ;  /* 0x0000002404007981 */ /* 0x000ea4000c1e1500 */
[----:B--2---:R-:W-:-:S05]  /*bf80*/  HADD2.F32 R0, -RZ, R0.H0_H0 ;  /* 0x20000000ff007230 */ /* 0x004fca0000004100 */
[----:B------:R-:W-:-:S04]  /*bf90*/  F2FP.BF16.F32.PACK_AB R0, RZ, R0 ;  /* 0x00000000ff00723e */ /* 0x000fc800000010ff */
[----:B------:R-:W-:Y:S01]  /*bfa0*/  PRMT R18, R0, 0x7610, R18 ;  /* 0x0000761000127816 */ /* 0x000fe20000000012 */
[----:B------:R-:W-:Y:S06]  /*bfb0*/  BRA `(.L_x_13532) ;  /* 0x0000000c003c7947 */ /* 0x000fec0003800000 */
.L_x_13535:
        /* <DEDUP_REMOVED lines=9> */
.L_x_13538:
[----:B------:R-:W2:Y:S02]  /*c050*/  LDG.E.U16 R4, desc[UR36][R4.64] ;  /* 0x0000002404047981 */ /* 0x000ea4000c1e1500 */
[----:B--2---:R-:W-:-:S05]  /*c060*/  HADD2.F32 R0, -RZ, R4.H0_H0 ;  /* 0x20000004ff007230 */ /* 0x004fca0000004100 */
[----:B------:R-:W-:-:S04]  /*c070*/  F2FP.BF16.F32.PACK_AB R0, RZ, R0 ;  /* 0x00000000ff00723e */ /* 0x000fc800000010ff */
[----:B------:R-:W-:Y:S01]  /*c080*/  PRMT R18, R0, 0x7610, R18 ;  /* 0x0000761000127816 */ /* 0x000fe20000000012 */
[----:B------:R-:W-:Y:S06]  /*c090*/  BRA `(.L_x_13532) ;  /* 0x0000000c00047947 */ /* 0x000fec0003800000 */
.L_x_13537:
        /* <DEDUP_REMOVED lines=9> */
.L_x_13527:
        /* <DEDUP_REMOVED lines=14> */
.L_x_13541:
        /* <DEDUP_REMOVED lines=9> */
.L_x_13540:
        /* <DEDUP_REMOVED lines=28> */
.L_x_13543:
        /* <DEDUP_REMOVED lines=15> */
.L_x_13542:
[----:B------:R0:W5:Y:S01]  /*c550*/  LDG.E.U16 R18, desc[UR36][R4.64] ;  /* 0x0000002404127981 */ /* 0x000162000c1e1500 */
[----:B------:R-:W-:Y:S05]  /*c560*/  BRA `(.L_x_13532) ;  /* 0x0000000400d07947 */ /* 0x000fea0003800000 */
.L_x_13539:
        /* <DEDUP_REMOVED lines=13> */
.L_x_13546:
        /* <DEDUP_REMOVED lines=21> */
.L_x_13550:
[----:B------:R-:W-:Y:S05]  /*c790*/  BSYNC B1 ;  /* 0x0000000000017941 */ /* 0x000fea0003800000 */
.L_x_13549:
[----:B------:R-:W-:Y:S01]  /*c7a0*/  LEA R5, R0, 0x3b800000, 0x17 ;  /* 0x3b80000000057811 */ /* 0x000fe200078eb8ff */
[----:B------:R-:W-:-:S05]  /*c7b0*/  IMAD.SHL.U32 R0, R3, 0x100000, RZ ;  /* 0x0010000003007824 */ /* 0x000fca00078e00ff */
[----:B------:R-:W-:-:S07]  /*c7c0*/  LOP3.LUT R0, R5, R0, R6, 0xfe, !PT ;  /* 0x0000000005007212 */ /* 0x000fce00078efe06 */
.L_x_13548:
[----:B------:R-:W-:Y:S05]  /*c7d0*/  BSYNC B0 ;  /* 0x0000000000007941 */ /* 0x000fea0003800000 */
.L_x_13547:
[----:B------:R-:W-:-:S04]  /*c7e0*/  F2FP.BF16.F32.PACK_AB R0, RZ, R0 ;  /* 0x00000000ff00723e */ /* 0x000fc800000010ff */
[----:B------:R-:W-:Y:S01]  /*c7f0*/  PRMT R18, R0, 0x7610, R18 ;  /* 0x0000761000127816 */ /* 0x000fe20000000012 */
[----:B------:R-:W-:Y:S06]  /*c800*/  BRA `(.L_x_13532) ;  /* 0x0000000400287947 */ /* 0x000fec0003800000 */
.L_x_13545:
        /* <DEDUP_REMOVED lines=21> */
.L_x_13554:
[----:B------:R-:W-:Y:S05]  /*c960*/  BSYNC B1 ;  /* 0x0000000000017941 */ /* 0x000fea0003800000 */
.L_x_13553:
[----:B------:R-:W-:Y:S01]  /*c970*/  LEA R5, R0, 0x37800000, 0x17 ;  /* 0x3780000000057811 */ /* 0x000fe200078eb8ff */
[----:B------:R-:W-:-:S05]  /*c980*/  IMAD.SHL.U32 R0, R3, 0x200000, RZ ;  /* 0x0020000003007824 */ /* 0x000fca00078e00ff */
[----:B------:R-:W-:-:S07]  /*c990*/  LOP3.LUT R0, R5, R0, R6, 0xfe, !PT ;  /* 0x0000000005007212 */ /* 0x000fce00078efe06 */
.L_x_13552:
[----:B------:R-:W-:Y:S05]  /*c9a0*/  BSYNC B0 ;  /* 0x0000000000007941 */ /* 0x000fea0003800000 */
.L_x_13551:
[----:B------:R-:W-:-:S04]  /*c9b0*/  F2FP.BF16.F32.PACK_AB R0, RZ, R0 ;  /* 0x00000000ff00723e */ /* 0x000fc800000010ff */
[----:B------:R-:W-:Y:S01]  /*c9c0*/  PRMT R18, R0, 0x7610, R18 ;  /* 0x0000761000127816 */ /* 0x000fe20000000012 */
[----:B------:R-:W-:Y:S06]  /*c9d0*/  BRA `(.L_x_13532) ;  /* 0x0000000000b47947 */ /* 0x000fec0003800000 */
.L_x_13544:
        /* <DEDUP_REMOVED lines=14> */
.L_x_13558:
[----:B------:R-:W-:Y:S05]  /*cac0*/  BSYNC B0 ;  /* 0x0000000000007941 */ /* 0x000fea0003800000 */
.L_x_13557:
[----:B------:R-:W-:-:S04]  /*cad0*/  F2FP.BF16.F32.PACK_AB R0, RZ, R0 ;  /* 0x00000000ff00723e */ /* 0x000fc800000010ff */
[----:B------:R-:W-:Y:S01]  /*cae0*/  PRMT R18, R0, 0x7610, R18 ;  /* 0x0000761000127816 */ /* 0x000fe20000000012 */
[----:B------:R-:W-:Y:S06]  /*caf0*/  BRA `(.L_x_13532) ;  /* 0x00000000006c7947 */ /* 0x000fec0003800000 */
.L_x_13531:
        /* <DEDUP_REMOVED lines=16> */
.L_x_13559:
[----:B------:R-:W-:Y:S01]  /*cc00*/  PRMT R18, RZ, 0x7610, R18 ;  /* 0x00007610ff127816 */ /* 0x000fe20000000012 */
[----:B------:R-:W-:Y:S06]  /*cc10*/  BRA `(.L_x_13532) ;  /* 0x0000000000247947 */ /* 0x000fec0003800000 */
.L_x_13556:
[----:B------:R-:W2:Y:S02]  /*cc20*/  LDG.E.64 R4, desc[UR36][R4.64] ;  /* 0x0000002404047981 */ /* 0x000ea4000c1e1b00 */
[----:B--2---:R-:W0:Y:S02]  /*cc30*/  I2F.U64 R0, R4 ;  /* 0x0000000400007312 */ /* 0x004e240000301000 */
[----:B0-----:R-:W-:-:S04]  /*cc40*/  F2FP.BF16.F32.PACK_AB R0, RZ, R0 ;  /* 0x00000000ff00723e */ /* 0x001fc800000010ff */
[----:B------:R-:W-:Y:S01]  /*cc50*/  PRMT R18, R0, 0x7610, R18 ;  /* 0x0000761000127816 */ /* 0x000fe20000000012 */
[----:B------:R-:W-:Y:S06]  /*cc60*/  BRA `(.L_x_13532) ;  /* 0x0000000000107947 */ /* 0x000fec0003800000 */
.L_x_13555:
[----:B------:R-:W2:Y:S02]  /*cc70*/  LDG.E R4, desc[UR36][R4.64] ;  /* 0x0000002404047981 */ /* 0x000ea4000c1e1900 */
[----:B--2---:R-:W-:-:S04]  /*cc80*/  I2FP.F32.U32 R0, R4 ;  /* 0x0000000400007245 */ /* 0x004fc80000201000 */
[----:B------:R-:W-:-:S04]  /*cc90*/  F2FP.BF16.F32.PACK_AB R0, RZ, R0 ;  /* 0x00000000ff00723e */ /* 0x000fc800000010ff */
[----:B------:R-:W-:-:S07]  /*cca0*/  PRMT R18, R0, 0x7610, R18 ;  /* 0x0000761000127816 */ /* 0x000fce0000000012 */
.L_x_13532:
        /* <DEDUP_REMOVED lines=20> */
.L_x_13563:
[----:B------:R-:W2:Y:S02]  /*cdf0*/  LDG.E.U8 R4, desc[UR36][R4.64] ;  /* 0x0000002404047981 */ /* 0x000ea4000c1e1100 */
[----:B--2---:R-:W-:-:S04]  /*ce00*/  I2FP.F32.U32 R0, R4 ;  /* 0x0000000400007245 */ /* 0x004fc80000201000 */
[----:B------:R-:W-:-:S04]  /*ce10*/  F2FP.BF16.F32.PACK_AB R0, RZ, R0 ;  /* 0x00000000ff00723e */ /* 0x000fc800000010ff */
[----:B------:R-:W-:Y:S01]  /*ce20*/  PRMT R19, R0, 0x7610, R19 ;  /* 0x0000761000137816 */ /* 0x000fe20000000013 */
[----:B------:R-:W-:Y:S06]  /*ce30*/  BRA `(.L_x_13565) ;  /* 0x0000000c00c87947 */ /* 0x000fec0003800000 */
.L_x_13562:
        /* <DEDUP_REMOVED lines=11> */
.L_x_13567:
[----:B------:R-:W2:Y:S02]  /*cef0*/  LDG.E R4, desc[UR36][R4.64] ;  /* 0x0000002404047981 */ /* 0x000ea4000c1e1900 */
[----:B--2---:R-:W-:-:S04]  /*cf00*/  I2FP.F32.S32 R0, R4 ;  /* 0x0000000400007245 */ /* 0x004fc80000201400 */
[----:B------:R-:W-:-:S04]  /*cf10*/  F2FP.BF16.F32.PACK_AB R0, RZ, R0 ;  /* 0x00000000ff00723e */ /* 0x000fc800000010ff */
[----:B------:R-:W-:Y:S01]  /*cf20*/  PRMT R19, R0, 0x7610, R19 ;  /* 0x0000761000137816 */ /* 0x000fe20000000013 */
[----:B------:R-:W-:Y:S06]  /*cf30*/  BRA `(.L_x_13565) ;  /* 0x0000000c00887947 */ /* 0x000fec0003800000 */
.L_x_13566:
[----:B------:R-:W2:Y:S02]  /*cf40*/  LDG.E.U16 R4, desc[UR36][R4.64] ;  /* 0x0000002404047981 */ /* 0x000ea4000c1e1500 */
[----:B--2---:R-:W0:Y:S02]  /*cf50*/  I2F.S16 R0, R4 ;  /* 0x0000000400007306 */ /* 0x004e240000101400 */
[----:B0-----:R-:W-:-:S04]  /*cf60*/  F2FP.BF16.F32.PACK_AB R0, RZ, R0 ;  /* 0x00000000ff00723e */ /* 0x001fc800000010ff */
[----:B------:R-:W-:Y:S01]  /*cf70*/  PRMT R19, R0, 0x7610, R19 ;  /* 0x0000761000137816 */ /* 0x000fe20000000013 */
[----:B------:R-:W-:Y:S06]  /*cf80*/  BRA `(.L_x_13565) ;  /* 0x0000000c00747947 */ /* 0x000fec0003800000 */
.L_x_13561:
        /* <DEDUP_REMOVED lines=9> */
.L_x_13569:
[----:B------:R-:W2:Y:S02]  /*d020*/  LDG.E.U16 R0, desc[UR36][R4.64] ;  /* 0x0000002404007981 */ /* 0x000ea4000c1e1500 */
[----:B--2---:R-:W-:-:S05]  /*d030*/  HADD2.F32 R0, -RZ, R0.H0_H0 ;  /* 0x20000000ff007230 */ /* 0x004fca0000004100 */
[----:B------:R-:W-:-:S04]  /*d040*/  F2FP.BF16.F32.PACK_AB R0, RZ, R0 ;  /* 0x00000000ff00723e */ /* 0x000fc800000010ff */
[----:B------:R-:W-:Y:S01]  /*d050*/  PRMT R19, R0, 0x7610, R19 ;  /* 0x0000761000137816 */ /* 0x000fe20000000013 */
[----:B------:R-:W-:Y:S06]  /*d060*/  BRA `(.L_x_13565) ;  /* 0x0000000c003c7947 */ /* 0x000fec0003800000 */
.L_x_13568:
        /* <DEDUP_REMOVED lines=9> */
.L_x_13571:
[----:B------:R-:W2:Y:S02]  /*d100*/  LDG.E.U16 R4, desc[UR36][R4.64] ;  /* 0x0000002404047981 */ /* 0x000ea4000c1e1500 */
[----:B--2---:R-:W-:-:S05]  /*d110*/  HADD2.F32 R0, -RZ, R4.H0_H0 ;  /* 0x20000004ff007230 */ /* 0x004fca0000004100 */
[----:B------:R-:W-:-:S04]  /*d120*/  F2FP.BF16.F32.PACK_AB R0, RZ, R0 ;  /* 0x00000000ff00723e */ /* 0x000fc800000010ff */
[----:B------:R-:W-:Y:S01]  /*d130*/  PRMT R19, R0, 0x7610, R19 ;  /* 0x0000761000137816 */ /* 0x000fe20000000013 */
[----:B------:R-:W-:Y:S06]  /*d140*/  BRA `(.L_x_13565) ;  /* 0x0000000c00047947 */ /* 0x000fec0003800000 */
.L_x_13570:
        /* <DEDUP_REMOVED lines=9> */
.L_x_13560:
        /* <DEDUP_REMOVED lines=14> */
.L_x_13574:
        /* <DEDUP_REMOVED lines=9> */
.L_x_13573:
        /* <DEDUP_REMOVED lines=28> */
.L_x_13576:
        /* <DEDUP_REMOVED lines=15> */
.L_x_13575:
[----:B------:R0:W5:Y:S01]  /*d600*/  LDG.E.U16 R19, desc[UR36][R4.64] ;  /* 0x0000002404137981 */ /* 0x000162000c1e1500 */
[----:B------:R-:W-:Y:S05]  /*d610*/  BRA `(.L_x_13565) ;  /* 0x0000000400d07947 */ /* 0x000fea0003800000 */
.L_x_13572:
        /* <DEDUP_REMOVED lines=13> */
.L_x_13579:
        /* <DEDUP_REMOVED lines=21> */
.L_x_13583:
[----:B------:R-:W-:Y:S05]  /*d840*/  BSYNC B1 ;  /* 0x0000000000017941 */ /* 0x000fea0003800000 */
.L_x_13582:
[----:B------:R-:W-:Y:S01]  /*d850*/  LEA R5, R0, 0x3b800000, 0x17 ;  /* 0x3b80000000057811 */ /* 0x000fe200078eb8ff */
[----:B------:R-:W-:-:S05]  /*d860*/  IMAD.SHL.U32 R0, R3, 0x100000, RZ ;  /* 0x0010000003007824 */ /* 0x000fca00078e00ff */
[----:B------:R-:W-:-:S07]  /*d870*/  LOP3.LUT R0, R5, R0, R6, 0xfe, !PT ;  /* 0x0000000005007212 */ /* 0x000fce00078efe06 */
.L_x_13581:
[----:B------:R-:W-:Y:S05]  /*d880*/  BSYNC B0 ;  /* 0x0000000000007941 */ /* 0x000fea0003800000 */
.L_x_13580:
[----:B------:R-:W-:-:S04]  /*d890*/  F2FP.BF16.F32.PACK_AB R0, RZ, R0 ;  /* 0x00000000ff00723e */ /* 0x000fc800000010ff */
[----:B------:R-:W-:Y:S01]  /*d8a0*/  PRMT R19, R0, 0x7610, R19 ;  /* 0x0000761000137816 */ /* 0x000fe20000000013 */
[----:B------:R-:W-:Y:S06]  /*d8b0*/  BRA `(.L_x_13565) ;  /* 0x0000000400287947 */ /* 0x000fec0003800000 */
.L_x_13578:
        /* <DEDUP_REMOVED lines=21> */
.L_x_13587:
[----:B------:R-:W-:Y:S05]  /*da10*/  BSYNC B1 ;  /* 0x0000000000017941 */ /* 0x000fea0003800000 */
.L_x_13586:
[----:B------:R-:W-:Y:S01]  /*da20*/  LEA R5, R0, 0x37800000, 0x17 ;  /* 0x3780000000057811 */ /* 0x000fe200078eb8ff */
[----:B------:R-:W-:-:S05]  /*da30*/  IMAD.SHL.U32 R0, R3, 0x200000, RZ ;  /* 0x0020000003007824 */ /* 0x000fca00078e00ff */
[----:B------:R-:W-:-:S07]  /*da40*/  LOP3.LUT R0, R5, R0, R6, 0xfe, !PT ;  /* 0x0000000005007212 */ /* 0x000fce00078efe06 */
.L_x_13585:
[----:B------:R-:W-:Y:S05]  /*da50*/  BSYNC B0 ;  /* 0x0000000000007941 */ /* 0x000fea0003800000 */
.L_x_13584:
[----:B------:R-:W-:-:S04]  /*da60*/  F2FP.BF16.F32.PACK_AB R0, RZ, R0 ;  /* 0x00000000ff00723e */ /* 0x000fc800000010ff */
[----:B------:R-:W-:Y:S01]  /*da70*/  PRMT R19, R0, 0x7610, R19 ;  /* 0x0000761000137816 */ /* 0x000fe20000000013 */
[----:B------:R-:W-:Y:S06]  /*da80*/  BRA `(.L_x_13565) ;  /* 0x0000000000b47947 */ /* 0x000fec0003800000 */
.L_x_13577:
        /* <DEDUP_REMOVED lines=14> */
.L_x_13591:
[----:B------:R-:W-:Y:S05]  /*db70*/  BSYNC B0 ;  /* 0x0000000000007941 */ /* 0x000fea0003800000 */
.L_x_13590:
[----:B------:R-:W-:-:S04]  /*db80*/  F2FP.BF16.F32.PACK_AB R0, RZ, R0 ;  /* 0x00000000ff00723e */ /* 0x000fc800000010ff */
[----:B------:R-:W-:Y:S01]  /*db90*/  PRMT R19, R0, 0x7610, R19 ;  /* 0x0000761000137816 */ /* 0x000fe20000000013 */
[----:B------:R-:W-:Y:S06]  /*dba0*/  BRA `(.L_x_13565) ;  /* 0x00000000006c7947 */ /* 0x000fec0003800000 */
.L_x_13564:
        /* <DEDUP_REMOVED lines=16> */
.L_x_13592:
[----:B------:R-:W-:Y:S01]  /*dcb0*/  PRMT R19, RZ, 0x7610, R19 ;  /* 0x00007610ff137816 */ /* 0x000fe20000000013 */
[----:B------:R-:W-:Y:S06]  /*dcc0*/  BRA `(.L_x_13565) ;  /* 0x0000000000247947 */ /* 0x000fec0003800000 */
.L_x_13589:
[----:B------:R-:W2:Y:S02]  /*dcd0*/  LDG.E.64 R4, desc[UR36][R4.64] ;  /* 0x0000002404047981 */ /* 0x000ea4000c1e1b00 */
[----:B--2---:R-:W0:Y:S02]  /*dce0*/  I2F.U64 R0, R4 ;  /* 0x0000000400007312 */ /* 0x004e240000301000 */
[----:B0-----:R-:W-:-:S04]  /*dcf0*/  F2FP.BF16.F32.PACK_AB R0, RZ, R0 ;  /* 0x00000000ff00723e */ /* 0x001fc800000010ff */
[----:B------:R-:W-:Y:S01]  /*dd00*/  PRMT R19, R0, 0x7610, R19 ;  /* 0x0000761000137816 */ /* 0x000fe20000000013 */
[----:B------:R-:W-:Y:S06]  /*dd10*/  BRA `(.L_x_13565) ;  /* 0x0000000000107947 */ /* 0x000fec0003800000 */
.L_x_13588:
[----:B------:R-:W2:Y:S02]  /*dd20*/  LDG.E R4, desc[UR36][R4.64] ;  /* 0x0000002404047981 */ /* 0x000ea4000c1e1900 */
[----:B--2---:R-:W-:-:S04]  /*dd30*/  I2FP.F32.U32 R0, R4 ;  /* 0x0000000400007245 */ /* 0x004fc80000201000 */
[----:B------:R-:W-:-:S04]  /*dd40*/  F2FP.BF16.F32.PACK_AB R0, RZ, R0 ;  /* 0x00000000ff00723e */ /* 0x000fc800000010ff */
[----:B------:R-:W-:-:S07]  /*dd50*/  PRMT R19, R0, 0x7610, R19 ;  /* 0x0000761000137816 */ /* 0x000fce0000000013 */
.L_x_13565:
        /* <DEDUP_REMOVED lines=19> */
.L_x_13597:
[----:B------:R-:W2:Y:S02]  /*de90*/  LDG.E.U8 R4, desc[UR36][R4.64] ;  /* 0x0000002404047981 */ /* 0x000ea4000c1e1100 */
[----:B--2---:R-:W-:Y:S01]  /*dea0*/  I2FP.F32.U32 R22, R4 ;  /* 0x0000000400167245 */ /* 0x004fe20000201000 */
[----:B------:R-:W-:Y:S06]  /*deb0*/  BRA `(.L_x_13599) ;  /* 0x0000000c002c7947 */ /* 0x000fec0003800000 */
.L_x_13596:
        /* <DEDUP_REMOVED lines=9> */
.L_x_13601:
[----:B------:R-:W2:Y:S02]  /*df50*/  LDG.E R4, desc[UR36][R4.64] ;  /* 0x0000002404047981 */ /* 0x000ea4000c1e1900 */
[----:B--2---:R-:W-:Y:S01]  /*df60*/  I2FP.F32.S32 R22, R4 ;  /* 0x0000000400167245 */ /* 0x004fe20000201400 */
[----:B------:R-:W-:Y:S06]  /*df70*/  BRA `(.L_x_13599) ;  /* 0x0000000800fc7947 */ /* 0x000fec0003800000 */
.L_x_13600:
[----:B------:R-:W2:Y:S02]  /*df80*/  LDG.E.U16 R4, desc[UR36][R4.64] ;  /* 0x0000002404047981 */ /* 0x000ea4000c1e1500 */
[----:B--2---:R2:W3:Y:S01]  /*df90*/  I2F.S16 R22, R4 ;  /* 0x0000000400167306 */ /* 0x0044e20000101400 */
[----:B------:R-:W-:Y:S05]  /*dfa0*/  BRA `(.L_x_13599) ;  /* 0x0000000800f07947 */ /* 0x000fea0003800000 */
.L_x_13595:
        /* <DEDUP_REMOVED lines=8> */
.L_x_13603:
[----:B------:R-:W2:Y:S02]  /*e030*/  LDG.E.U16 R4, desc[UR36][R4.64] ;  /* 0x0000002404047981 */ /* 0x000ea4000c1e1500 */
[----:B--2---:R-:W-:Y:S01]  /*e040*/  HADD2.F32 R22, -RZ, R4.H0_H0 ;  /* 0x20000004ff167230 */ /* 0x004fe20000004100 */
[----:B------:R-:W-:Y:S06]  /*e050*/  BRA `(.L_x_13599) ;  /* 0x0000000800c47947 */ /* 0x000fec0003800000 */
.L_x_13602:
        /* <DEDUP_REMOVED lines=8> */
.L_x_13605:
[----:B------:R-:W2:Y:S02]  /*e0e0*/  LDG.E.U16 R4, desc[UR36][R4.64] ;  /* 0x0000002404047981 */ /* 0x000ea4000c1e1500 */
[----:B--2---:R-:W-:Y:S01]  /*e0f0*/  HADD2.F32 R22, -RZ, R4.H0_H0 ;  /* 0x20000004ff167230 */ /* 0x004fe20000004100 */
[----:B------:R-:W-:Y:S06]  /*e100*/  BRA `(.L_x_13599) ;  /* 0x0000000800987947 */ /* 0x000fec0003800000 */
.L_x_13604:
[----:B------:R-:W2:Y:S01]  /*e110*/  LDG.E.64 R4, desc[UR36][R4.64] ;  /* 0x0000002404047981 */ /* 0x000ea2000c1e1b00 */
[----:B------:R-:W-:Y:S01]  /*e120*/  UMOV UR4, 0xf0000000 ;  /* 0xf000000000047882 */ /* 0x000fe20000000000 */
[----:B------:R-:W-:Y:S01]  /*e130*/  UMOV UR5, 0x380fffff ;  /* 0x380fffff00057882 */ /* 0x000fe20000000000 */
[----:B--2---:R-:W0:Y:S01]  /*e140*/  F2F.F32.F64 R22, R4 ;  /* 0x0000000400167310 */ /* 0x004e220000301000 */
[----:B------:R-:W-:-:S14]  /*e150*/  DSETP.GEU.AND P0, PT, |R4|, UR4, PT ;  /* 0x0000000404007e2a */ /* 0x000fdc000bf0e200 */
[----:B0-----:R-:W-:Y:S01]  /*e160*/  @!P0 FMUL R22, R22, 1.175494350822287508e-38 ;  /* 0x0080000016168820 */ /* 0x001fe20000400000 */
[----:B------:R-:W-:Y:S06]  /*e170*/  BRA `(.L_x_13599) ;  /* 0x00000008007c7947 */ /* 0x000fec0003800000 */
.L_x_13594:
        /* <DEDUP_REMOVED lines=12> */
.L_x_13608:
[----:B------:R-:W2:Y:S01]  /*e240*/  LDG.E.64 R4, desc[UR36][R4.64] ;  /* 0x0000002404047981 */ /* 0x000ea2000c1e1b00 */
[----:B------:R-:W-:Y:S01]  /*e250*/  UMOV UR4, 0xf0000000 ;  /* 0xf000000000047882 */ /* 0x000fe20000000000 */
[----:B------:R-:W-:Y:S01]  /*e260*/  UMOV UR5, 0x380fffff ;  /* 0x380fffff00057882 */ /* 0x000fe20000000000 */
[----:B--2---:R-:W0:Y:S01]  /*e270*/  F2F.F32.F64 R22, R4 ;  /* 0x0000000400167310 */ /* 0x004e220000301000 */
[----:B------:R-:W-:-:S14]  /*e280*/  DSETP.GEU.AND P0, PT, |R4|, UR4, PT ;  /* 0x0000000404007e2a */ /* 0x000fdc000bf0e200 */
[----:B0-----:R-:W-:Y:S01]  /*e290*/  @!P0 FMUL R22, R22, 1.175494350822287508e-38 ;  /* 0x0080000016168820 */ /* 0x001fe20000400000 */
[----:B------:R-:W-:Y:S06]  /*e2a0*/  BRA `(.L_x_13599) ;  /* 0x0000000800307947 */ /* 0x000fec0003800000 */
.L_x_13607:
        /* <DEDUP_REMOVED lines=26> */
.L_x_13610:
        /* <DEDUP_REMOVED lines=13> */
.L_x_13609:
[----:B------:R-:W2:Y:S02]  /*e520*/  LDG.E.U16 R4, desc[UR36][R4.64] ;  /* 0x0000002404047981 */ /* 0x000ea4000c1e1500 */
[----:B--2---:R-:W-:Y:S01]  /*e530*/  IMAD.U32 R22, R4, 0x10000, RZ ;  /* 0x0001000004167824 */ /* 0x004fe200078e00ff */
[----:B------:R-:W-:Y:S06]  /*e540*/  BRA `(.L_x_13599) ;  /* 0x0000000400887947 */ /* 0x000fec0003800000 */
.L_x_13606:
        /* <DEDUP_REMOVED lines=11> */
.L_x_13613:
        /* <DEDUP_REMOVED lines=20> */
.L_x_13615:
[----:B------:R-:W-:Y:S05]  /*e740*/  BSYNC B0 ;  /* 0x0000000000007941 */ /* 0x000fea0003800000 */
.L_x_13614:
[----:B------:R-:W-:Y:S01]  /*e750*/  IMAD.SHL.U32 R3, R3, 0x100000, RZ ;  /* 0x0010000003037824 */ /* 0x000fe200078e00ff */
[----:B------:R-:W-:-:S04]  /*e760*/  LEA R5, R0, 0x3b800000, 0x17 ;  /* 0x3b80000000057811 */ /* 0x000fc800078eb8ff */
[----:B------:R-:W-:Y:S01]  /*e770*/  LOP3.LUT R22, R5, R3, R22, 0xfe, !PT ;  /* 0x0000000305167212 */ /* 0x000fe200078efe16 */
[----:B------:R-:W-:Y:S06]  /*e780*/  BRA `(.L_x_13599) ;  /* 0x0000000000f87947 */ /* 0x000fec0003800000 */
.L_x_13612:
        /* <DEDUP_REMOVED lines=20> */
.L_x_13617:
[----:B------:R-:W-:Y:S05]  /*e8d0*/  BSYNC B0 ;  /* 0x0000000000007941 */ /* 0x000fea0003800000 */
.L_x_13616:
[----:B------:R-:W-:Y:S01]  /*e8e0*/  IMAD.SHL.U32 R3, R3, 0x200000, RZ ;  /* 0x0020000003037824 */ /* 0x000fe200078e00ff */
[----:B------:R-:W-:-:S04]  /*e8f0*/  LEA R5, R0, 0x37800000, 0x17 ;  /* 0x3780000000057811 */ /* 0x000fc800078eb8ff */
[----:B------:R-:W-:Y:S01]  /*e900*/  LOP3.LUT R22, R5, R3, R22, 0xfe, !PT ;  /* 0x0000000305167212 */ /* 0x000fe200078efe16 */
[----:B------:R-:W-:Y:S06]  /*e910*/  BRA `(.L_x_13599) ;  /* 0x0000000000947947 */ /* 0x000fec0003800000 */
.L_x_13611:
        /* <DEDUP_REMOVED lines=14> */
.L_x_13598:
        /* <DEDUP_REMOVED lines=16> */
.L_x_13620:
[----:B------:R-:W-:Y:S01]  /*eb00*/  IMAD.MOV.U32 R22, RZ, RZ, RZ ;  /* 0x000000ffff167224 */ /* 0x000fe200078e00ff */
[----:B------:R-:W-:Y:S06]  /*eb10*/  BRA `(.L_x_13599) ;  /* 0x0000000000147947 */ /* 0x000fec0003800000 */
.L_x_13619:
[----:B------:R-:W2:Y:S02]  /*eb20*/  LDG.E.64 R4, desc[UR36][R4.64] ;  /* 0x0000002404047981 */ /* 0x000ea4000c1e1b00 */
[----:B--2---:R0:W1:Y:S01]  /*eb30*/  I2F.U64 R22, R4 ;  /* 0x0000000400167312 */ /* 0x0040620000301000 */
[----:B------:R-:W-:Y:S05]  /*eb40*/  BRA `(.L_x_13599) ;  /* 0x0000000000087947 */ /* 0x000fea0003800000 */
.L_x_13618:
[----:B------:R-:W2:Y:S02]  /*eb50*/  LDG.E R4, desc[UR36][R4.64] ;  /* 0x0000002404047981 */ /* 0x000ea4000c1e1900 */
[----:B--2---:R-:W-:-:S07]  /*eb60*/  I2FP.F32.U32 R22, R4 ;  /* 0x0000000400167245 */ /* 0x004fce0000201000 */
.L_x_13599:
[----:B------:R-:W-:Y:S05]  /*eb70*/  BSYNC B6 ;  /* 0x0000000000067941 */ /* 0x000fea0003800000 */
.L_x_13593:
        /* <DEDUP_REMOVED lines=19> */
.L_x_13625:
[----:B------:R-:W2:Y:S02]  /*ecb0*/  LDG.E.U8 R4, desc[UR36][R4.64] ;  /* 0x0000002404047981 */ /* 0x000ea4000c1e1100 */
[----:B--2---:R-:W-:Y:S01]  /*ecc0*/  I2FP.F32.U32 R23, R4 ;  /* 0x0000000400177245 */ /* 0x004fe20000201000 */
[----:B------:R-:W-:Y:S06]  /*ecd0*/  BRA `(.L_x_13627) ;  /* 0x0000000c002c7947 */ /* 0x000fec0003800000 */
.L_x_13624:
        /* <DEDUP_REMOVED lines=9> */
.L_x_13629:
[----:B------:R-:W2:Y:S02]  /*ed70*/  LDG.E R4, desc[UR36][R4.64] ;  /* 0x0000002404047981 */ /* 0x000ea4000c1e1900 */
[----:B--2---:R-:W-:Y:S01]  /*ed80*/  I2FP.F32.S32 R23, R4 ;  /* 0x0000000400177245 */ /* 0x004fe20000201400 */
[----:B------:R-:W-:Y:S06]  /*ed90*/  BRA `(.L_x_13627) ;  /* 0x0000000800fc7947 */ /* 0x000fec0003800000 */
.L_x_13628:
[----:B------:R-:W2:Y:S02]  /*eda0*/  LDG.E.U16 R4, desc[UR36][R4.64] ;  /* 0x0000002404047981 */ /* 0x000ea4000c1e1500 */
[----:B--2---:R2:W3:Y:S01]  /*edb0*/  I2F.S16 R23, R4 ;  /* 0x0000000400177306 */ /* 0x0044e20000101400 */
[----:B------:R-:W-:Y:S05]  /*edc0*/  BRA `(.L_x_13627) ;  /* 0x0000000800f07947 */ /* 0x000fea0003800000 */
.L_x_13623:
        /* <DEDUP_REMOVED lines=8> */
.L_x_13631:
[----:B------:R-:W2:Y:S02]  /*ee50*/  LDG.E.U16 R4, desc[UR36][R4.64] ;  /* 0x0000002404047981 */ /* 0x000ea4000c1e1500 */
[----:B--2---:R-:W-:Y:S01]  /*ee60*/  HADD2.F32 R23, -RZ, R4.H0_H0 ;  /* 0x20000004ff177230 */ /* 0x004fe20000004100 */
[----:B------:R-:W-:Y:S06]  /*ee70*/  BRA `(.L_x_13627) ;  /* 0x0000000800c47947 */ /* 0x000fec0003800000 */
.L_x_13630:
        /* <DEDUP_REMOVED lines=8> */
.L_x_13633:
[----:B------:R-:W2:Y:S02]  /*ef00*/  LDG.E.U16 R4, desc[UR36][R4.64] ;  /* 0x0000002404047981 */ /* 0x000ea4000c1e1500 */
[----:B--2---:R-:W-:Y:S01]  /*ef10*/  HADD2.F32 R23, -RZ, R4.H0_H0 ;  /* 0x20000004ff177230 */ /* 0x004fe20000004100 */
[----:B------:R-:W-:Y:S06]  /*ef20*/  BRA `(.L_x_13627) ;  /* 0x0000000800987947 */ /* 0x000fec0003800000 */
.L_x_13632:
[----:B------:R-:W2:Y:S01]  /*ef30*/  LDG.E.64 R4, desc[UR36][R4.64] ;  /* 0x0000002404047981 */ /* 0x000ea2000c1e1b00 */
[----:B------:R-:W-:Y:S01]  /*ef40*/  UMOV UR4, 0xf0000000 ;  /* 0xf000000000047882 */ /* 0x000fe20000000000 */
[----:B------:R-:W-:Y:S01]  /*ef50*/  UMOV UR5, 0x380fffff ;  /* 0x380fffff00057882 */ /* 0x000fe20000000000 */
[----:B--2---:R-:W0:Y:S01]  /*ef60*/  F2F.F32.F64 R23, R4 ;  /* 0x0000000400177310 */ /* 0x004e220000301000 */
[----:B------:R-:W-:-:S14]  /*ef70*/  DSETP.GEU.AND P0, PT, |R4|, UR4, PT ;  /* 0x0000000404007e2a */ /* 0x000fdc000bf0e200 */
[----:B0-----:R-:W-:Y:S01]  /*ef80*/  @!P0 FMUL R23, R23, 1.175494350822287508e-38 ;  /* 0x0080000017178820 */ /* 0x001fe20000400000 */
[----:B------:R-:W-:Y:S06]  /*ef90*/  BRA `(.L_x_13627) ;  /* 0x00000008007c7947 */ /* 0x000fec0003800000 */
.L_x_13622:
        /* <DEDUP_REMOVED lines=12> */
.L_x_13636:
[----:B------:R-:W2:Y:S01]  /*f060*/  LDG.E.64 R4, desc[UR36][R4.64] ;  /* 0x0000002404047981 */ /* 0x000ea2000c1e1b00 */
[----:B------:R-:W-:Y:S01]  /*f070*/  UMOV UR4, 0xf0000000 ;  /* 0xf000000000047882 */ /* 0x000fe20000000000 */
[----:B------:R-:W-:Y:S01]  /*f080*/  UMOV UR5, 0x380fffff ;  /* 0x380fffff00057882 */ /* 0x000fe20000000000 */
[----:B--2---:R-:W0:Y:S01]  /*f090*/  F2F.F32.F64 R23, R4 ;  /* 0x0000000400177310 */ /* 0x004e220000301000 */
[----:B------:R-:W-:-:S14]  /*f0a0*/  DSETP.GEU.AND P0, PT, |R4|, UR4, PT ;  /* 0x0000000404007e2a */ /* 0x000fdc000bf0e200 */
[----:B0-----:R-:W-:Y:S01]  /*f0b0*/  @!P0 FMUL R23, R23, 1.175494350822287508e-38 ;  /* 0x0080000017178820 */ /* 0x001fe20000400000 */
[----:B------:R-:W-:Y:S06]  /*f0c0*/  BRA `(.L_x_13627) ;  /* 0x0000000800307947 */ /* 0x000fec0003800000 */
.L_x_13635:
        /* <DEDUP_REMOVED lines=26> */
.L_x_13638:
        /* <DEDUP_REMOVED lines=13> */
.L_x_13637:
[----:B------:R-:W2:Y:S02]  /*f340*/  LDG.E.U16 R4, desc[UR36][R4.64] ;  /* 0x0000002404047981 */ /* 0x000ea4000c1e1500 */
[----:B--2---:R-:W-:Y:S01]  /*f350*/  IMAD.U32 R23, R4, 0x10000, RZ ;  /* 0x0001000004177824 */ /* 0x004fe200078e00ff */
[----:B------:R-:W-:Y:S06]  /*f360*/  BRA `(.L_x_13627) ;  /* 0x0000000400887947 */ /* 0x000fec0003800000 */
.L_x_13634:
        /* <DEDUP_REMOVED lines=11> */
.L_x_13641:
        /* <DEDUP_REMOVED lines=20> */
.L_x_13643:
[----:B------:R-:W-:Y:S05]  /*f560*/  BSYNC B0 ;  /* 0x0000000000007941 */ /* 0x000fea0003800000 */
.L_x_13642:
[----:B------:R-:W-:Y:S01]  /*f570*/  IMAD.SHL.U32 R3, R3, 0x100000, RZ ;  /* 0x0010000003037824 */ /* 0x000fe200078e00ff */
[----:B------:R-:W-:-:S04]  /*f580*/  LEA R0, R0, 0x3b800000, 0x17 ;  /* 0x3b80000000007811 */ /* 0x000fc800078eb8ff */
[----:B------:R-:W-:Y:S01]  /*f590*/  LOP3.LUT R23, R0, R3, R23, 0xfe, !PT ;  /* 0x0000000300177212 */ /* 0x000fe200078efe17 */
[----:B------:R-:W-:Y:S06]  /*f5a0*/  BRA `(.L_x_13627) ;  /* 0x0000000000f87947 */ /* 0x000fec0003800000 */
.L_x_13640:
        /* <DEDUP_REMOVED lines=20> */
.L_x_13645:
[----:B------:R-:W-:Y:S05]  /*f6f0*/  BSYNC B0 ;  /* 0x0000000000007941 */ /* 0x000fea0003800000 */
.L_x_13644:
[----:B------:R-:W-:Y:S01]  /*f700*/  IMAD.SHL.U32 R3, R3, 0x200000, RZ ;  /* 0x0020000003037824 */ /* 0x000fe200078e00ff */
[----:B------:R-:W-:-:S04]  /*f710*/  LEA R0, R0, 0x37800000, 0x17 ;  /* 0x3780000000007811 */ /* 0x000fc800078eb8ff */
[----:B------:R-:W-:Y:S01]  /*f720*/  LOP3.LUT R23, R0, R3, R23, 0xfe, !PT ;  /* 0x0000000300177212 */ /* 0x000fe200078efe17 */
[----:B------:R-:W-:Y:S06]  /*f730*/  BRA `(.L_x_13627) ;  /* 0x0000000000947947 */ /* 0x000fec0003800000 */
.L_x_13639:
        /* <DEDUP_REMOVED lines=14> */
.L_x_13626:
        /* <DEDUP_REMOVED lines=16> */
.L_x_13648:
[----:B------:R-:W-:Y:S01]  /*f920*/  IMAD.MOV.U32 R23, RZ, RZ, RZ ;  /* 0x000000ffff177224 */ /* 0x000fe200078e00ff */
[----:B------:R-:W-:Y:S06]  /*f930*/  BRA `(.L_x_13627) ;  /* 0x0000000000147947 */ /* 0x000fec0003800000 */
.L_x_13647:
[----:B------:R-:W2:Y:S02]  /*f940*/  LDG.E.64 R4, desc[UR36][R4.64] ;  /* 0x0000002404047981 */ /* 0x000ea4000c1e1b00 */
[----:B--2---:R0:W1:Y:S01]  /*f950*/  I2F.U64 R23, R4 ;  /* 0x0000000400177312 */ /* 0x0040620000301000 */
[----:B------:R-:W-:Y:S05]  /*f960*/  BRA `(.L_x_13627) ;  /* 0x0000000000087947 */ /* 0x000fea0003800000 */
.L_x_13646:
[----:B------:R-:W2:Y:S02]  /*f970*/  LDG.E R4, desc[UR36][R4.64] ;  /* 0x0000002404047981 */ /* 0x000ea4000c1e1900 */
[----:B--2---:R-:W-:-:S07]  /*f980*/  I2FP.F32.U32 R23, R4 ;  /* 0x0000000400177245 */ /* 0x004fce0000201000 */
.L_x_13627:
[----:B------:R-:W-:Y:S05]  /*f990*/  BSYNC B6 ;  /* 0x0000000000067941 */ /* 0x000fea0003800000 */
.L_x_13621:
        /* <DEDUP_REMOVED lines=19> */
.L_x_13653:
[----:B------:R-:W2:Y:S02]  /*fad0*/  LDG.E.U8 R4, desc[UR36][R4.64] ;  /* 0x0000002404047981 */ /* 0x000ea4000c1e1100 */
[----:B--2---:R-:W-:Y:S01]  /*fae0*/  I2FP.F32.U32 R25, R4 ;  /* 0x0000000400197245 */ /* 0x004fe20000201000 */
[----:B------:R-:W-:Y:S06]  /*faf0*/  BRA `(.L_x_13655) ;  /* 0x0000000c002c7947 */ /* 0x000fec0003800000 */
.L_x_13652:
        /* <DEDUP_REMOVED lines=9> */
.L_x_13657:
[----:B------:R-:W2:Y:S02]  /*fb90*/  LDG.E R4, desc[UR36][R4.64] ;  /* 0x0000002404047981 */ /* 0x000ea4000c1e1900 */
[----:B--2---:R-:W-:Y:S01]  /*fba0*/  I2FP.F32.S32 R25, R4 ;  /* 0x0000000400197245 */ /* 0x004fe20000201400 */
[----:B------:R-:W-:Y:S06]  /*fbb0*/  BRA `(.L_x_13655) ;  /* 0x0000000800fc7947 */ /* 0x000fec0003800000 */
.L_x_13656:
[----:B------:R-:W2:Y:S02]  /*fbc0*/  LDG.E.U16 R4, desc[UR36][R4.64] ;  /* 0x0000002404047981 */ /* 0x000ea4000c1e1500 */
[----:B--2---:R2:W4:Y:S01]  /*fbd0*/  I2F.S16 R25, R4 ;  /* 0x0000000400197306 */ /* 0x0045220000101400 */
[----:B------:R-:W-:Y:S05]  /*fbe0*/  BRA `(.L_x_13655) ;  /* 0x0000000800f07947 */ /* 0x000fea0003800000 */
.L_x_13651:
        /* <DEDUP_REMOVED lines=8> */
.L_x_13659:
[----:B------:R-:W2:Y:S02]  /*fc70*/  LDG.E.U16 R4, desc[UR36][R4.64] ;  /* 0x0000002404047981 */ /* 0x000ea4000c1e1500 */
[----:B--2---:R-:W-:Y:S01]  /*fc80*/  HADD2.F32 R25, -RZ, R4.H0_H0 ;  /* 0x20000004ff197230 */ /* 0x004fe20000004100 */
[----:B------:R-:W-:Y:S06]  /*fc90*/  BRA `(.L_x_13655) ;  /* 0x0000000800c47947 */ /* 0x000fec0003800000 */
.L_x_13658:
        /* <DEDUP_REMOVED lines=8> */
.L_x_13661:
[----:B------:R-:W2:Y:S02]  /*fd20*/  LDG.E.U16 R4, desc[UR36][R4.64] ;  /* 0x0000002404047981 */ /* 0x000ea4000c1e1500 */
[----:B--2---:R-:W-:Y:S01]  /*fd30*/  HADD2.F32 R25, -RZ, R4.H0_H0 ;  /* 0x20000004ff197230 */ /* 0x004fe20000004100 */
[----:B------:R-:W-:Y:S06]  /*fd40*/  BRA `(.L_x_13655) ;  /* 0x0000000800987947 */ /* 0x000fec0003800000 */
.L_x_13660:
[----:B------:R-:W2:Y:S01]  /*fd50*/  LDG.E.64 R4, desc[UR36][R4.64] ;  /* 0x0000002404047981 */ /* 0x000ea2000c1e1b00 */
[----:B------:R-:W-:Y:S01]  /*fd60*/  UMOV UR4, 0xf0000000 ;  /* 0xf000000000047882 */ /* 0x000fe20000000000 */
[----:B------:R-:W-:Y:S01]  /*fd70*/  UMOV UR5, 0x380fffff ;  /* 0x380fffff00057882 */ /* 0x000fe20000000000 */
[----:B--2---:R-:W0:Y:S01]  /*fd80*/  F2F.F32.F64 R25, R4 ;  /* 0x0000000400197310 */ /* 0x004e220000301000 */
[----:B------:R-:W-:-:S14]  /*fd90*/  DSETP.GEU.AND P0, PT, |R4|, UR4, PT ;  /* 0x0000000404007e2a */ /* 0x000fdc000bf0e200 */
[----:B0-----:R-:W-:Y:S01]  /*fda0*/  @!P0 FMUL R25, R25, 1.175494350822287508e-38 ;  /* 0x0080000019198820 */ /* 0x001fe20000400000 */
[----:B------:R-:W-:Y:S06]  /*fdb0*/  BRA `(.L_x_13655) ;  /* 0x00000008007c7947 */ /* 0x000fec0003800000 */
.L_x_13650:
        /* <DEDUP_REMOVED lines=12> */
.L_x_13664:
[----:B------:R-:W2:Y:S01]  /*fe80*/  LDG.E.64 R4, desc[UR36][R4.64] ;  /* 0x0000002404047981 */ /* 0x000ea2000c1e1b00 */
[----:B------:R-:W-:Y:S01]  /*fe90*/  UMOV UR4, 0xf0000000 ;  /* 0xf000000000047882 */ /* 0x000fe20000000000 */
[----:B------:R-:W-:Y:S01]  /*fea0*/  UMOV UR5, 0x380fffff ;  /* 0x380fffff00057882 */ /* 0x000fe20000000000 */
[----:B--2---:R-:W0:Y:S01]  /*feb0*/  F2F.F32.F64 R25, R4 ;  /* 0x0000000400197310 */ /* 0x004e220000301000 */
[----:B------:R-:W-:-:S14]  /*fec0*/  DSETP.GEU.AND P0, PT, |R4|, UR4, PT ;  /* 0x0000000404007e2a */ /* 0x000fdc000bf0e200 */
[----:B0-----:R-:W-:Y:S01]  /*fed0*/  @!P0 FMUL R25, R25, 1.175494350822287508e-38 ;  /* 0x0080000019198820 */ /* 0x001fe20000400000 */
[----:B------:R-:W-:Y:S06]  /*fee0*/  BRA `(.L_x_13655) ;  /* 0x0000000800307947 */ /* 0x000fec0003800000 */
.L_x_13663:
        /* <DEDUP_REMOVED lines=26> */
.L_x_13666:
        /* <DEDUP_REMOVED lines=13> */
.L_x_13665:
[----:B------:R-:W2:Y:S02]  /*10160*/  LDG.E.U16 R4, desc[UR36][R4.64] ;  /* 0x0000002404047981 */ /* 0x000ea4000c1e1500 */
[----:B--2---:R-:W-:Y:S01]  /*10170*/  IMAD.U32 R25, R4, 0x10000, RZ ;  /* 0x0001000004197824 */ /* 0x004fe200078e00ff */
[----:B------:R-:W-:Y:S06]  /*10180*/  BRA `(.L_x_13655) ;  /* 0x0000000400887947 */ /* 0x000fec0003800000 */
.L_x_13662:
        /* <DEDUP_REMOVED lines=11> */
.L_x_13669:
        /* <DEDUP_REMOVED lines=20> */
.L_x_13671:
[----:B------:R-:W-:Y:S05]  /*10380*/  BSYNC B0 ;  /* 0x0000000000007941 */ /* 0x000fea0003800000 */
.L_x_13670:
[----:B------:R-:W-:Y:S01]  /*10390*/  IMAD.SHL.U32 R3, R3, 0x100000, RZ ;  /* 0x0010000003037824 */ /* 0x000fe200078e00ff */
[----:B------:R-:W-:-:S04]  /*103a0*/  LEA R0, R0, 0x3b800000, 0x17 ;  /* 0x3b80000000007811 */ /* 0x000fc800078eb8ff */
[----:B------:R-:W-:Y:S01]  /*103b0*/  LOP3.LUT R25, R0, R3, R25, 0xfe, !PT ;  /* 0x0000000300197212 */ /* 0x000fe200078efe19 */
[----:B------:R-:W-:Y:S06]  /*103c0*/  BRA `(.L_x_13655) ;  /* 0x0000000000f87947 */ /* 0x000fec0003800000 */
.L_x_13668:
        /* <DEDUP_REMOVED lines=20> */
.L_x_13673:
[----:B------:R-:W-:Y:S05]  /*10510*/  BSYNC B0 ;  /* 0x0000000000007941 */ /* 0x000fea0003800000 */
.L_x_13672:
[----:B------:R-:W-:Y:S01]  /*10520*/  IMAD.SHL.U32 R3, R3, 0x200000, RZ ;  /* 0x0020000003037824 */ /* 0x000fe200078e00ff */
[----:B------:R-:W-:-:S04]  /*10530*/  LEA R0, R0, 0x37800000, 0x17 ;  /* 0x3780000000007811 */ /* 0x000fc800078eb8ff */
[----:B------:R-:W-:Y:S01]  /*10540*/  LOP3.LUT R25, R0, R3, R25, 0xfe, !PT ;  /* 0x0000000300197212 */ /* 0x000fe200078efe19 */
[----:B------:R-:W-:Y:S06]  /*10550*/  BRA `(.L_x_13655) ;  /* 0x0000000000947947 */ /* 0x000fec0003800000 */
.L_x_13667:
        /* <DEDUP_REMOVED lines=14> */
.L_x_13654:
        /* <DEDUP_REMOVED lines=16> */
.L_x_13676:
[----:B------:R-:W-:Y:S01]  /*10740*/  IMAD.MOV.U32 R25, RZ, RZ, RZ ;  /* 0x000000ffff197224 */ /* 0x000fe200078e00ff */
[----:B------:R-:W-:Y:S06]  /*10750*/  BRA `(.L_x_13655) ;  /* 0x0000000000147947 */ /* 0x000fec0003800000 */
.L_x_13675:
[----:B------:R-:W2:Y:S02]  /*10760*/  LDG.E.64 R4, desc[UR36][R4.64] ;  /* 0x0000002404047981 */ /* 0x000ea4000c1e1b00 */
[----:B--2---:R0:W1:Y:S01]  /*10770*/  I2F.U64 R25, R4 ;  /* 0x0000000400197312 */ /* 0x0040620000301000 */
[----:B------:R-:W-:Y:S05]  /*10780*/  BRA `(.L_x_13655) ;  /* 0x0000000000087947 */ /* 0x000fea0003800000 */
.L_x_13674:
[----:B------:R-:W2:Y:S02]  /*10790*/  LDG.E R4, desc[UR36][R4.64] ;  /* 0x0000002404047981 */ /* 0x000ea4000c1e1900 */
[----:B--2---:R-:W-:-:S07]  /*107a0*/  I2FP.F32.U32 R25, R4 ;  /* 0x0000000400197245 */ /* 0x004fce0000201000 */
.L_x_13655:
[----:B------:R-:W-:Y:S05]  /*107b0*/  BSYNC B6 ;  /* 0x0000000000067941 */ /* 0x000fea0003800000 */
.L_x_13649:
        /* <DEDUP_REMOVED lines=19> */
.L_x_13681:
[----:B------:R-:W2:Y:S02]  /*108f0*/  LDG.E.U8 R4, desc[UR36][R4.64] ;  /* 0x0000002404047981 */ /* 0x000ea4000c1e1100 */
[----:B--2---:R-:W-:Y:S01]  /*10900*/  I2FP.F32.U32 R24, R4 ;  /* 0x0000000400187245 */ /* 0x004fe20000201000 */
[----:B------:R-:W-:Y:S06]  /*10910*/  BRA `(.L_x_13683) ;  /* 0x0000000c002c7947 */ /* 0x000fec0003800000 */
.L_x_13680:
        /* <DEDUP_REMOVED lines=9> */
.L_x_13685:
[----:B------:R-:W2:Y:S02]  /*109b0*/  LDG.E R4, desc[UR36][R4.64] ;  /* 0x0000002404047981 */ /* 0x000ea4000c1e1900 */
[----:B--2---:R-:W-:Y:S01]  /*109c0*/  I2FP.F32.S32 R24, R4 ;  /* 0x0000000400187245 */ /* 0x004fe20000201400 */
[----:B------:R-:W-:Y:S06]  /*109d0*/  BRA `(.L_x_13683) ;  /* 0x0000000800fc7947 */ /* 0x000fec0003800000 */
.L_x_13684:
[----:B------:R-:W2:Y:S02]  /*109e0*/  LDG.E.U16 R4, desc[UR36][R4.64] ;  /* 0x0000002404047981 */ /* 0x000ea4000c1e1500 */
[----:B--2---:R0:W2:Y:S01]  /*109f0*/  I2F.S16 R24, R4 ;  /* 0x0000000400187306 */ /* 0x0040a20000101400 */
[----:B------:R-:W-:Y:S05]  /*10a00*/  BRA `(.L_x_13683) ;  /* 0x0000000800f07947 */ /* 0x000fea0003800000 */
.L_x_13679:
        /* <DEDUP_REMOVED lines=8> */
.L_x_13687:
[----:B------:R-:W2:Y:S02]  /*10a90*/  LDG.E.U16 R4, desc[UR36][R4.64] ;  /* 0x0000002404047981 */ /* 0x000ea4000c1e1500 */
[----:B--2---:R-:W-:Y:S01]  /*10aa0*/  HADD2.F32 R24, -RZ, R4.H0_H0 ;  /* 0x20000004ff187230 */ /* 0x004fe20000004100 */
[----:B------:R-:W-:Y:S06]  /*10ab0*/  BRA `(.L_x_13683) ;  /* 0x0000000800c47947 */ /* 0x000fec0003800000 */
.L_x_13686:
        /* <DEDUP_REMOVED lines=8> */
.L_x_13689:
[----:B------:R-:W2:Y:S02]  /*10b40*/  LDG.E.U16 R4, desc[UR36][R4.64] ;  /* 0x0000002404047981 */ /* 0x000ea4000c1e1500 */
[----:B--2---:R-:W-:Y:S01]  /*10b50*/  HADD2.F32 R24, -RZ, R4.H0_H0 ;  /* 0x20000004ff187230 */ /* 0x004fe20000004100 */
[----:B------:R-:W-:Y:S06]  /*10b60*/  BRA `(.L_x_13683) ;  /* 0x0000000800987947 */ /* 0x000fec0003800000 */
.L_x_13688:
[----:B------:R-:W2:Y:S01]  /*10b70*/  LDG.E.64 R4, desc[UR36][R4.64] ;  /* 0x0000002404047981 */ /* 0x000ea2000c1e1b00 */
[----:B------:R-:W-:Y:S01]  /*10b80*/  UMOV UR4, 0xf0000000 ;  /* 0xf000000000047882 */ /* 0x000fe20000000000 */
[----:B------:R-:W-:Y:S01]  /*10b90*/  UMOV UR5, 0x380fffff ;  /* 0x380fffff00057882 */ /* 0x000fe20000000000 */
[----:B--2---:R-:W0:Y:S01]  /*10ba0*/  F2F.F32.F64 R24, R4 ;  /* 0x0000000400187310 */ /* 0x004e220000301000 */
[----:B------:R-:W-:-:S14]  /*10bb0*/  DSETP.GEU.AND P0, PT, |R4|, UR4, PT ;  /* 0x0000000404007e2a */ /* 0x000fdc000bf0e200 */
[----:B0-----:R-:W-:Y:S01]  /*10bc0*/  @!P0 FMUL R24, R24, 1.175494350822287508e-38 ;  /* 0x0080000018188820 */ /* 0x001fe20000400000 */
[----:B------:R-:W-:Y:S06]  /*10bd0*/  BRA `(.L_x_13683) ;  /* 0x00000008007c7947 */ /* 0x000fec0003800000 */
.L_x_13678:
        /* <DEDUP_REMOVED lines=12> */
.L_x_13692:
[----:B------:R-:W2:Y:S01]  /*10ca0*/  LDG.E.64 R4, desc[UR36][R4.64] ;  /* 0x0000002404047981 */ /* 0x000ea2000c1e1b00 */
[----:B------:R-:W-:Y:S01]  /*10cb0*/  UMOV UR4, 0xf0000000 ;  /* 0xf000000000047882 */ /* 0x000fe20000000000 */
[----:B------:R-:W-:Y:S01]  /*10cc0*/  UMOV UR5, 0x380fffff ;  /* 0x380fffff00057882 */ /* 0x000fe20000000000 */
[----:B--2---:R-:W0:Y:S01]  /*10cd0*/  F2F.F32.F64 R24, R4 ;  /* 0x0000000400187310 */ /* 0x004e220000301000 */
[----:B------:R-:W-:-:S14]  /*10ce0*/  DSETP.GEU.AND P0, PT, |R4|, UR4, PT ;  /* 0x0000000404007e2a */ /* 0x000fdc000bf0e200 */
[----:B0-----:R-:W-:Y:S01]  /*10cf0*/  @!P0 FMUL R24, R24, 1.175494350822287508e-38 ;  /* 0x0080000018188820 */ /* 0x001fe20000400000 */
[----:B------:R-:W-:Y:S06]  /*10d00*/  BRA `(.L_x_13683) ;  /* 0x0000000800307947 */ /* 0x000fec0003800000 */
.L_x_13691:
        /* <DEDUP_REMOVED lines=26> */
.L_x_13694:
        /* <DEDUP_REMOVED lines=13> */
.L_x_13693:
[----:B------:R-:W2:Y:S02]  /*10f80*/  LDG.E.U16 R4, desc[UR36][R4.64] ;  /* 0x0000002404047981 */ /* 0x000ea4000c1e1500 */
[----:B--2---:R-:W-:Y:S01]  /*10f90*/  IMAD.U32 R24, R4, 0x10000, RZ ;  /* 0x0001000004187824 */ /* 0x004fe200078e00ff */
[----:B------:R-:W-:Y:S06]  /*10fa0*/  BRA `(.L_x_13683) ;  /* 0x0000000400887947 */ /* 0x000fec0003800000 */
.L_x_13690:
        /* <DEDUP_REMOVED lines=11> */
.L_x_13697:
        /* <DEDUP_REMOVED lines=20> */
.L_x_13699:
[----:B------:R-:W-:Y:S05]  /*111a0*/  BSYNC B0 ;  /* 0x0000000000007941 */ /* 0x000fea0003800000 */
.L_x_13698:
[----:B------:R-:W-:Y:S01]  /*111b0*/  IMAD.SHL.U32 R3, R3, 0x100000, RZ ;  /* 0x0010000003037824 */ /* 0x000fe200078e00ff */
[----:B------:R-:W-:-:S04]  /*111c0*/  LEA R5, R0, 0x3b800000, 0x17 ;  /* 0x3b80000000057811 */ /* 0x000fc800078eb8ff */
[----:B------:R-:W-:Y:S01]  /*111d0*/  LOP3.LUT R24, R5, R3, R24, 0xfe, !PT ;  /* 0x0000000305187212 */ /* 0x000fe200078efe18 */
[----:B------:R-:W-:Y:S06]  /*111e0*/  BRA `(.L_x_13683) ;  /* 0x0000000000f87947 */ /* 0x000fec0003800000 */
.L_x_13696:
        /* <DEDUP_REMOVED lines=20> */
.L_x_13701:
[----:B------:R-:W-:Y:S05]  /*11330*/  BSYNC B0 ;  /* 0x0000000000007941 */ /* 0x000fea0003800000 */
.L_x_13700:
[----:B------:R-:W-:Y:S01]  /*11340*/  IMAD.SHL.U32 R3, R3, 0x200000, RZ ;  /* 0x0020000003037824 */ /* 0x000fe200078e00ff */
[----:B------:R-:W-:-:S04]  /*11350*/  LEA R5, R0, 0x37800000, 0x17 ;  /* 0x3780000000057811 */ /* 0x000fc800078eb8ff */
[----:B------:R-:W-:Y:S01]  /*11360*/  LOP3.LUT R24, R5, R3, R24, 0xfe, !PT ;  /* 0x0000000305187212 */ /* 0x000fe200078efe18 */
[----:B------:R-:W-:Y:S06]  /*11370*/  BRA `(.L_x_13683) ;  /* 0x0000000000947947 */ /* 0x000fec0003800000 */
.L_x_13695:
        /* <DEDUP_REMOVED lines=14> */
.L_x_13682:
        /* <DEDUP_REMOVED lines=16> */
.L_x_13704:
[----:B------:R-:W-:Y:S01]  /*11560*/  IMAD.MOV.U32 R24, RZ, RZ, RZ ;  /* 0x000000ffff187224 */ /* 0x000fe200078e00ff */
[----:B------:R-:W-:Y:S06]  /*11570*/  BRA `(.L_x_13683) ;  /* 0x0000000000147947 */ /* 0x000fec0003800000 */
.L_x_13703:
[----:B------:R-:W2:Y:S02]  /*11580*/  LDG.E.64 R4, desc[UR36][R4.64] ;  /* 0x0000002404047981 */ /* 0x000ea4000c1e1b00 */
[----:B--2---:R0:W2:Y:S01]  /*11590*/  I2F.U64 R24, R4 ;  /* 0x0000000400187312 */ /* 0x0040a20000301000 */
[----:B------:R-:W-:Y:S05]  /*115a0*/  BRA `(.L_x_13683) ;  /* 0x0000000000087947 */ /* 0x000fea0003800000 */
.L_x_13702:
[----:B------:R-:W2:Y:S02]  /*115b0*/  LDG.E R4, desc[UR36][R4.64] ;  /* 0x0000002404047981 */ /* 0x000ea4000c1e1900 */
[----:B--2---:R-:W-:-:S07]  /*115c0*/  I2FP.F32.U32 R24, R4 ;  /* 0x0000000400187245 */ /* 0x004fce0000201000 */
.L_x_13683:
[----:B------:R-:W-:Y:S05]  /*115d0*/  BSYNC B6 ;  /* 0x0000000000067941 */ /* 0x000fea0003800000 */
.L_x_13677:
        /* <DEDUP_REMOVED lines=19> */
.L_x_13709:
[----:B------:R-:W3:Y:S02]  /*11710*/  LDG.E.U8 R0, desc[UR36][R2.64] ;  /* 0x0000002402007981 */ /* 0x000ee4000c1e1100 */
[----:B---3--:R-:W-:Y:S01]  /*11720*/  I2FP.F32.U32 R0, R0 ;  /* 0x0000000000007245 */ /* 0x008fe20000201000 */
[----:B------:R-:W-:Y:S06]  /*11730*/  BRA `(.L_x_13711) ;  /* 0x0000000c002c7947 */ /* 0x000fec0003800000 */
.L_x_13708:
        /* <DEDUP_REMOVED lines=9> */
.L_x_13713:
[----:B------:R-:W3:Y:S02]  /*117d0*/  LDG.E R0, desc[UR36][R2.64] ;  /* 0x0000002402007981 */ /* 0x000ee4000c1e1900 */
[----:B---3--:R-:W-:Y:S01]  /*117e0*/  I2FP.F32.S32 R0, R0 ;  /* 0x0000000000007245 */ /* 0x008fe20000201400 */
[----:B------:R-:W-:Y:S06]  /*117f0*/  BRA `(.L_x_13711) ;  /* 0x0000000800fc7947 */ /* 0x000fec0003800000 */
.L_x_13712:
[----:B------:R-:W3:Y:S02]  /*11800*/  LDG.E.U16 R0, desc[UR36][R2.64] ;  /* 0x0000002402007981 */ /* 0x000ee4000c1e1500 */
[----:B---3--:R-:W0:Y:S01]  /*11810*/  I2F.S16 R0, R0 ;  /* 0x0000000000007306 */ /* 0x008e220000101400 */
[----:B------:R-:W-:Y:S05]  /*11820*/  BRA `(.L_x_13711) ;  /* 0x0000000800f07947 */ /* 0x000fea0003800000 */
.L_x_13707:
        /* <DEDUP_REMOVED lines=8> */
.L_x_13715:
[----:B------:R-:W3:Y:S02]  /*118b0*/  LDG.E.U16 R0, desc[UR36][R2.64] ;  /* 0x0000002402007981 */ /* 0x000ee4000c1e1500 */
[----:B---3--:R-:W-:Y:S01]  /*118c0*/  HADD2.F32 R0, -RZ, R0.H0_H0 ;  /* 0x20000000ff007230 */ /* 0x008fe20000004100 */
[----:B------:R-:W-:Y:S06]  /*118d0*/  BRA `(.L_x_13711) ;  /* 0x0000000800c47947 */ /* 0x000fec0003800000 */
.L_x_13714:
        /* <DEDUP_REMOVED lines=8> */
.L_x_13717:
[----:B------:R-:W3:Y:S02]  /*11960*/  LDG.E.U16 R0, desc[UR36][R2.64] ;  /* 0x0000002402007981 */ /* 0x000ee4000c1e1500 */
[----:B---3--:R-:W-:Y:S01]  /*11970*/  HADD2.F32 R0, -RZ, R0.H0_H0 ;  /* 0x20000000ff007230 */ /* 0x008fe20000004100 */
[----:B------:R-:W-:Y:S06]  /*11980*/  BRA `(.L_x_13711) ;  /* 0x0000000800987947 */ /* 0x000fec0003800000 */
.L_x_13716:
[----:B------:R-:W3:Y:S01]  /*11990*/  LDG.E.64 R2, desc[UR36][R2.64] ;  /* 0x0000002402027981 */ /* 0x000ee2000c1e1b00 */
[----:B------:R-:W-:Y:S01]  /*119a0*/  UMOV UR4, 0xf0000000 ;  /* 0xf000000000047882 */ /* 0x000fe20000000000 */
[----:B------:R-:W-:Y:S01]  /*119b0*/  UMOV UR5, 0x380fffff ;  /* 0x380fffff00057882 */ /* 0x000fe20000000000 */
[----:B---3--:R-:W0:Y:S01]  /*119c0*/  F2F.F32.F64 R0, R2 ;  /* 0x0000000200007310 */ /* 0x008e220000301000 */
[----:B------:R-:W-:-:S14]  /*119d0*/  DSETP.GEU.AND P0, PT, |R2|, UR4, PT ;  /* 0x0000000402007e2a */ /* 0x000fdc000bf0e200 */
[----:B0-----:R-:W-:Y:S01]  /*119e0*/  @!P0 FMUL R0, R0, 1.175494350822287508e-38 ;  /* 0x0080000000008820 */ /* 0x001fe20000400000 */
[----:B------:R-:W-:Y:S06]  /*119f0*/  BRA `(.L_x_13711) ;  /* 0x00000008007c7947 */ /* 0x000fec0003800000 */
.L_x_13706:
        /* <DEDUP_REMOVED lines=12> */
.L_x_13720:
[----:B------:R-:W3:Y:S01]  /*11ac0*/  LDG.E.64 R2, desc[UR36][R2.64] ;  /* 0x0000002402027981 */ /* 0x000ee2000c1e1b00 */
[----:B------:R-:W-:Y:S01]  /*11ad0*/  UMOV UR4, 0xf0000000 ;  /* 0xf000000000047882 */ /* 0x000fe20000000000 */
[----:B------:R-:W-:Y:S01]  /*11ae0*/  UMOV UR5, 0x380fffff ;  /* 0x380fffff00057882 */ /* 0x000fe20000000000 */
[----:B---3--:R-:W0:Y:S01]  /*11af0*/  F2F.F32.F64 R0, R2 ;  /* 0x0000000200007310 */ /* 0x008e220000301000 */
[----:B------:R-:W-:-:S14]  /*11b00*/  DSETP.GEU.AND P0, PT, |R2|, UR4, PT ;  /* 0x0000000402007e2a */ /* 0x000fdc000bf0e200 */
[----:B0-----:R-:W-:Y:S01]  /*11b10*/  @!P0 FMUL R0, R0, 1.175494350822287508e-38 ;  /* 0x0080000000008820 */ /* 0x001fe20000400000 */
[----:B------:R-:W-:Y:S06]  /*11b20*/  BRA `(.L_x_13711) ;  /* 0x0000000800307947 */ /* 0x000fec0003800000 */
.L_x_13719:
        /* <DEDUP_REMOVED lines=26> */
.L_x_13722:
        /* <DEDUP_REMOVED lines=13> */
.L_x_13721:
[----:B------:R-:W3:Y:S02]  /*11da0*/  LDG.E.U16 R0, desc[UR36][R2.64] ;  /* 0x0000002402007981 */ /* 0x000ee4000c1e1500 */
[----:B---3--:R-:W-:Y:S01]  /*11db0*/  IMAD.U32 R0, R0, 0x10000, RZ ;  /* 0x0001000000007824 */ /* 0x008fe200078e00ff */
[----:B------:R-:W-:Y:S06]  /*11dc0*/  BRA `(.L_x_13711) ;  /* 0x0000000400887947 */ /* 0x000fec0003800000 */
.L_x_13718:
        /* <DEDUP_REMOVED lines=11> */
.L_x_13725:
        /* <DEDUP_REMOVED lines=20> */
.L_x_13727:
[----:B------:R-:W-:Y:S05]  /*11fc0*/  BSYNC B0 ;  /* 0x0000000000007941 */ /* 0x000fea0003800000 */
.L_x_13726:
[----:B------:R-:W-:Y:S01]  /*11fd0*/  LEA R3, R0, 0x3b800000, 0x17 ;  /* 0x3b80000000037811 */ /* 0x000fe200078eb8ff */
[----:B------:R-:W-:-:S05]  /*11fe0*/  IMAD.SHL.U32 R0, R2, 0x100000, RZ ;  /* 0x0010000002007824 */ /* 0x000fca00078e00ff */
[----:B------:R-:W-:Y:S01]  /*11ff0*/  LOP3.LUT R0, R3, R0, R4, 0xfe, !PT ;  /* 0x0000000003007212 */ /* 0x000fe200078efe04 */
[----:B------:R-:W-:Y:S06]  /*12000*/  BRA `(.L_x_13711) ;  /* 0x0000000000f87947 */ /* 0x000fec0003800000 */
.L_x_13724:
        /* <DEDUP_REMOVED lines=20> */
.L_x_13729:
[----:B------:R-:W-:Y:S05]  /*12150*/  BSYNC B0 ;  /* 0x0000000000007941 */ /* 0x000fea0003800000 */
.L_x_13728:
[----:B------:R-:W-:Y:S01]  /*12160*/  LEA R3, R0, 0x37800000, 0x17 ;  /* 0x3780000000037811 */ /* 0x000fe200078eb8ff */
[----:B------:R-:W-:-:S05]  /*12170*/  IMAD.SHL.U32 R0, R2, 0x200000, RZ ;  /* 0x0020000002007824 */ /* 0x000fca00078e00ff */
[----:B------:R-:W-:Y:S01]  /*12180*/  LOP3.LUT R0, R3, R0, R4, 0xfe, !PT ;  /* 0x0000000003007212 */ /* 0x000fe200078efe04 */
[----:B------:R-:W-:Y:S06]  /*12190*/  BRA `(.L_x_13711) ;  /* 0x0000000000947947 */ /* 0x000fec0003800000 */
.L_x_13723:
        /* <DEDUP_REMOVED lines=14> */
.L_x_13710:
        /* <DEDUP_REMOVED lines=16> */
.L_x_13732:
[----:B------:R-:W-:Y:S01]  /*12380*/  IMAD.MOV.U32 R0, RZ, RZ, RZ ;  /* 0x000000ffff007224 */ /* 0x000fe200078e00ff */
[----:B------:R-:W-:Y:S06]  /*12390*/  BRA `(.L_x_13711) ;  /* 0x0000000000147947 */ /* 0x000fec0003800000 */
.L_x_13731:
[----:B------:R-:W3:Y:S02]  /*123a0*/  LDG.E.64 R2, desc[UR36][R2.64] ;  /* 0x0000002402027981 */ /* 0x000ee4000c1e1b00 */
[----:B---3--:R0:W3:Y:S01]  /*123b0*/  I2F.U64 R0, R2 ;  /* 0x0000000200007312 */ /* 0x0080e20000301000 */
[----:B------:R-:W-:Y:S05]  /*123c0*/  BRA `(.L_x_13711) ;  /* 0x0000000000087947 */ /* 0x000fea0003800000 */
.L_x_13730:
[----:B------:R-:W3:Y:S02]  /*123d0*/  LDG.E R0, desc[UR36][R2.64] ;  /* 0x0000002402007981 */ /* 0x000ee4000c1e1900 */
[----:B---3--:R-:W-:-:S07]  /*123e0*/  I2FP.F32.U32 R0, R0 ;  /* 0x0000000000007245 */ /* 0x008fce0000201000 */
.L_x_13711:
[----:B------:R-:W-:Y:S05]  /*123f0*/  BSYNC B6 ;  /* 0x0000000000067941 */ /* 0x000fea0003800000 */
.L_x_13705:
[----:B------:R-:W3:Y:S01]  /*12400*/  LDC.U8 R4, c[0x0][0x6b8] ;  /* 0x0001ae00ff047b82 */ /* 0x000ee20000000000 */
[----:B01--45:R-:W-:Y:S01]  /*12410*/  FMUL.FTZ R3, R25, R25 ;  /* 0x0000001919037220 */ /* 0x033fe20000410000 */
[----:B------:R-:W-:Y:S01]  /*12420*/  IMAD.U32 R5, R18, 0x10000, RZ ;  /* 0x0001000012057824 */ /* 0x000fe200078e00ff */
[----:B------:R-:W-:Y:S01]  /*12430*/  ULDC UR4, c[0x0][0x6a8] ;  /* 0x0001aa0000047ab9 */ /* 0x000fe20000000800 */
[----:B------:R-:W-:Y:S02]  /*12440*/  IMAD.U32 R2, R19, 0x10000, RZ ;  /* 0x0001000013027824 */ /* 0x000fe400078e00ff */
[----:B--2---:R-:W-:Y:S01]  /*12450*/  FMUL.FTZ R3, R3, R24 ;  /* 0x0000001803037220 */ /* 0x004fe20000410000 */
[----:B---3--:R-:W-:Y:S01]  /*12460*/  FFMA.FTZ R0, -R0, UR4, R5 ;  /* 0x0000000400007c23 */ /* 0x008fe20008010105 */
[----:B------:R-:W-:Y:S01]  /*12470*/  FMUL.FTZ R25, R25, R22 ;  /* 0x0000001619197220 */ /* 0x000fe20000410000 */
[----:B------:R-:W-:Y:S01]  /*12480*/  FADD.FTZ R2, R2, -R23 ;  /* 0x8000001702027221 */ /* 0x000fe20000010000 */
[----:B------:R-:W-:-:S04]  /*12490*/  FMUL.FTZ R3, R3, UR4 ;  /* 0x0000000403037c20 */ /* 0x000fc80008410000 */
[----:B------:R-:W-:-:S04]  /*124a0*/  FFMA.FTZ R0, -R3, R2, R0 ;  /* 0x0000000203007223 */ /* 0x000fc80000010100 */
        /* <DEDUP_REMOVED lines=17> */
.L_x_13736:
[----:B------:R-:W-:-:S06]  /*125c0*/  IMAD.U32 R3, R3, 0x10000, RZ ;  /* 0x0001000003037824 */ /* 0x000fcc00078e00ff */
[----:B------:R-:W0:Y:S02]  /*125d0*/  F2I.S64.TRUNC R2, R3 ;  /* 0x0000000300027311 */ /* 0x000e24000020d900 */
[----:B0-----:R0:W-:Y:S01]  /*125e0*/  STG.E.U8 desc[UR36][R16.64], R2 ;  /* 0x0000000210007986 */ /* 0x0011e2000c101124 */
[----:B------:R-:W-:Y:S05]  /*125f0*/  BRA `(.L_x_13738) ;  /* 0x0000000c00847947 */ /* 0x000fea0003800000 */
.L_x_13735:
        /* <DEDUP_REMOVED lines=10> */
.L_x_13740:
[----:B------:R-:W-:-:S06]  /*126a0*/  IMAD.U32 R3, R3, 0x10000, RZ ;  /* 0x0001000003037824 */ /* 0x000fcc00078e00ff */
[----:B------:R-:W0:Y:S02]  /*126b0*/  F2I.FTZ.TRUNC.NTZ R3, R3 ;  /* 0x0000000300037305 */ /* 0x000e24000021f100 */
[----:B0-----:R0:W-:Y:S01]  /*126c0*/  STG.E desc[UR36][R16.64], R3 ;  /* 0x0000000310007986 */ /* 0x0011e2000c101924 */
[----:B------:R-:W-:Y:S05]  /*126d0*/  BRA `(.L_x_13738) ;  /* 0x0000000c004c7947 */ /* 0x000fea0003800000 */
.L_x_13739:
[----:B------:R-:W-:-:S06]  /*126e0*/  IMAD.U32 R3, R3, 0x10000, RZ ;  /* 0x0001000003037824 */ /* 0x000fcc00078e00ff */
[----:B------:R-:W0:Y:S02]  /*126f0*/  F2I.FTZ.TRUNC.NTZ R3, R3 ;  /* 0x0000000300037305 */ /* 0x000e24000021f100 */
[----:B0-----:R0:W-:Y:S01]  /*12700*/  STG.E.U16 desc[UR36][R16.64], R3 ;  /* 0x0000000310007986 */ /* 0x0011e2000c101524 */
[----:B------:R-:W-:Y:S05]  /*12710*/  BRA `(.L_x_13738) ;  /* 0x0000000c003c7947 */ /* 0x000fea0003800000 */
.L_x_13734:
        /* <DEDUP_REMOVED lines=9> */
.L_x_13742:
[----:B------:R-:W-:-:S05]  /*127b0*/  IMAD.U32 R0, R3, 0x10000, RZ ;  /* 0x0001000003007824 */ /* 0x000fca00078e00ff */
[----:B------:R-:W-:-:S05]  /*127c0*/  F2FP.F16.F32.PACK_AB R0, RZ, R0 ;  /* 0x00000000ff00723e */ /* 0x000fca00000000ff */
[----:B------:R0:W-:Y:S01]  /*127d0*/  STG.E.U16 desc[UR36][R16.64], R0 ;  /* 0x0000000010007986 */ /* 0x0001e2000c101524 */
[----:B------:R-:W-:Y:S05]  /*127e0*/  BRA `(.L_x_13738) ;  /* 0x0000000c00087947 */ /* 0x000fea0003800000 */
.L_x_13741:
        /* <DEDUP_REMOVED lines=10> */
.L_x_13744:
[----:B------:R-:W-:-:S05]  /*12890*/  IMAD.U32 R3, R3, 0x10000, RZ ;  /* 0x0001000003037824 */ /* 0x000fca00078e00ff */
[----:B------:R-:W-:-:S04]  /*128a0*/  F2FP.F16.F32.PACK_AB R3, RZ, R3 ;  /* 0x00000003ff03723e */ /* 0x000fc800000000ff */
[----:B------:R-:W-:-:S05]  /*128b0*/  PRMT R3, R3, 0x5410, RZ ;  /* 0x0000541003037816 */ /* 0x000fca00000000ff */
[----:B------:R0:W-:Y:S01]  /*128c0*/  STG.E desc[UR36][R16.64], R3 ;  /* 0x0000000310007986 */ /* 0x0001e2000c101924 */
[----:B------:R-:W-:Y:S05]  /*128d0*/  BRA `(.L_x_13738) ;  /* 0x0000000800cc7947 */ /* 0x000fea0003800000 */
.L_x_13743:
[----:B------:R-:W-:-:S04]  /*128e0*/  IMAD.U32 R2, R3, 0x10000, RZ ;  /* 0x0001000003027824 */ /* 0x000fc800078e00ff */
[----:B------:R-:W-:-:S06]  /*128f0*/  FMUL.FTZ R2, R2, 1 ;  /* 0x3f80000002027820 */ /* 0x000fcc0000410000 */
[----:B------:R-:W0:Y:S02]  /*12900*/  F2F.F64.F32 R2, R2 ;  /* 0x0000000200027310 */ /* 0x000e240000201800 */
[----:B0-----:R0:W-:Y:S01]  /*12910*/  STG.E.64 desc[UR36][R16.64], R2 ;  /* 0x0000000210007986 */ /* 0x0011e2000c101b24 */
[----:B------:R-:W-:Y:S05]  /*12920*/  BRA `(.L_x_13738) ;  /* 0x0000000800b87947 */ /* 0x000fea0003800000 */
.L_x_13733:
        /* <DEDUP_REMOVED lines=13> */
.L_x_13747:
[----:B------:R-:W-:Y:S01]  /*12a00*/  IMAD.U32 R3, R3, 0x10000, RZ ;  /* 0x0001000003037824 */ /* 0x000fe200078e00ff */
[----:B------:R-:W-:-:S03]  /*12a10*/  CS2R R6, SRZ ;  /* 0x0000000000067805 */ /* 0x000fc6000001ff00 */
[----:B------:R-:W-:-:S04]  /*12a20*/  FMUL.FTZ R3, R3, 1 ;  /* 0x3f80000003037820 */ /* 0x000fc80000410000 */
[----:B------:R-:W0:Y:S02]  /*12a30*/  F2F.F64.F32 R4, R3 ;  /* 0x0000000300047310 */ /* 0x000e240000201800 */
[----:B0-----:R0:W-:Y:S01]  /*12a40*/  STG.E.128 desc[UR36][R16.64], R4 ;  /* 0x0000000410007986 */ /* 0x0011e2000c101d24 */
[----:B------:R-:W-:Y:S05]  /*12a50*/  BRA `(.L_x_13738) ;  /* 0x00000008006c7947 */ /* 0x000fea0003800000 */
.L_x_13746:
        /* <DEDUP_REMOVED lines=21> */
.L_x_13751:
[----:B------:R-:W-:Y:S05]  /*12bb0*/  BSYNC B0 ;  /* 0x0000000000007941 */ /* 0x000fea0003800000 */
.L_x_13750:
[----:B------:R-:W-:-:S05]  /*12bc0*/  LOP3.LUT R3, R0, R3, RZ, 0xfc, !PT ;  /* 0x0000000300037212 */ /* 0x000fca00078efcff */
[----:B------:R0:W-:Y:S01]  /*12bd0*/  STG.E.U8 desc[UR36][R16.64], R3 ;  /* 0x0000000310007986 */ /* 0x0001e2000c101124 */
[----:B------:R-:W-:Y:S05]  /*12be0*/  BRA `(.L_x_13738) ;  /* 0x0000000800087947 */ /* 0x000fea0003800000 */
.L_x_13749:
        /* <DEDUP_REMOVED lines=13> */
.L_x_13753:
[----:B------:R-:W-:Y:S01]  /*12cc0*/  IMAD.MOV.U32 R0, RZ, RZ, 0x7f ;  /* 0x0000007fff007424 */ /* 0x000fe200078e00ff */
[----:B------:R-:W-:-:S04]  /*12cd0*/  ISETP.GT.U32.AND P0, PT, R2, 0x7f800000, PT ;  /* 0x7f8000000200780c */ /* 0x000fc80003f04070 */
[----:B------:R-:W-:-:S09]  /*12ce0*/  SEL R0, R0, 0x7c, P0 ;  /* 0x0000007c00007807 */ /* 0x000fd20000000000 */
.L_x_13754:
[----:B------:R-:W-:Y:S05]  /*12cf0*/  BSYNC B0 ;  /* 0x0000000000007941 */ /* 0x000fea0003800000 */
.L_x_13752:
[----:B------:R-:W-:-:S04]  /*12d00*/  LOP3.LUT R2, R3, 0x80000000, RZ, 0xc0, !PT ;  /* 0x8000000003027812 */ /* 0x000fc800078ec0ff */
[----:B------:R-:W-:-:S04]  /*12d10*/  SHF.R.U32.HI R3, RZ, 0x18, R2 ;  /* 0x00000018ff037819 */ /* 0x000fc80000011602 */
[----:B------:R-:W-:-:S05]  /*12d20*/  LOP3.LUT R3, R0, R3, RZ, 0xfc, !PT ;  /* 0x0000000300037212 */ /* 0x000fca00078efcff */
[----:B------:R0:W-:Y:S01]  /*12d30*/  STG.E.U8 desc[UR36][R16.64], R3 ;  /* 0x0000000310007986 */ /* 0x0001e2000c101124 */
[----:B------:R-:W-:Y:S05]  /*12d40*/  BRA `(.L_x_13738) ;  /* 0x0000000400b07947 */ /* 0x000fea0003800000 */
.L_x_13748:
[----:B------:R0:W-:Y:S01]  /*12d50*/  STG.E.U16 desc[UR36][R16.64], R3 ;  /* 0x0000000310007986 */ /* 0x0001e2000c101524 */
[----:B------:R-:W-:Y:S05]  /*12d60*/  BRA `(.L_x_13738) ;  /* 0x0000000400a87947 */ /* 0x000fea0003800000 */
.L_x_13745:
        /* <DEDUP_REMOVED lines=12> */
.L_x_13757:
        /* <DEDUP_REMOVED lines=17> */
.L_x_13760:
[----:B------:R-:W-:-:S04]  /*12f40*/  LOP3.LUT R2, R3, 0x80000000, RZ, 0xc0, !PT ;  /* 0x8000000003027812 */ /* 0x000fc800078ec0ff */
[----:B------:R-:W-:-:S04]  /*12f50*/  SHF.R.U32.HI R3, RZ, 0x18, R2 ;  /* 0x00000018ff037819 */ /* 0x000fc80000011602 */
[----:B------:R-:W-:-:S04]  /*12f60*/  LOP3.LUT R0, R0, R3, RZ, 0xfc, !PT ;  /* 0x0000000300007212 */ /* 0x000fc800078efcff */
[----:B------:R-:W-:-:S07]  /*12f70*/  PRMT R8, R0, 0x7610, R8 ;  /* 0x0000761000087816 */ /* 0x000fce0000000008 */
.L_x_13759:
[----:B------:R-:W-:Y:S05]  /*12f80*/  BSYNC B0 ;  /* 0x0000000000007941 */ /* 0x000fea0003800000 */
.L_x_13758:
[----:B------:R0:W-:Y:S01]  /*12f90*/  STG.E.U8 desc[UR36][R16.64], R8 ;  /* 0x0000000810007986 */ /* 0x0001e2000c101124 */
[----:B------:R-:W-:Y:S05]  /*12fa0*/  BRA `(.L_x_13738) ;  /* 0x0000000400187947 */ /* 0x000fea0003800000 */
.L_x_13756:
        /* <DEDUP_REMOVED lines=17> */
.L_x_13763:
[----:B------:R-:W-:-:S04]  /*130c0*/  LOP3.LUT R2, R3, 0x80000000, RZ, 0xc0, !PT ;  /* 0x8000000003027812 */ /* 0x000fc800078ec0ff */
[----:B------:R-:W-:-:S04]  /*130d0*/  SHF.R.U32.HI R3, RZ, 0x18, R2 ;  /* 0x00000018ff037819 */ /* 0x000fc80000011602 */
[----:B------:R-:W-:-:S04]  /*130e0*/  LOP3.LUT R0, R0, R3, RZ, 0xfc, !PT ;  /* 0x0000000300007212 */ /* 0x000fc800078efcff */
[----:B------:R-:W-:-:S07]  /*130f0*/  PRMT R8, R0, 0x7610, R8 ;  /* 0x0000761000087816 */ /* 0x000fce0000000008 */
.L_x_13762:
[----:B------:R-:W-:Y:S05]  /*13100*/  BSYNC B0 ;  /* 0x0000000000007941 */ /* 0x000fea0003800000 */
.L_x_13761:
[----:B------:R3:W-:Y:S01]  /*13110*/  STG.E.U8 desc[UR36][R16.64], R8 ;  /* 0x0000000810007986 */ /* 0x0007e2000c101124 */
[----:B------:R-:W-:Y:S05]  /*13120*/  BRA `(.L_x_13738) ;  /* 0x0000000000b87947 */ /* 0x000fea0003800000 */
.L_x_13755:
        /* <DEDUP_REMOVED lines=22> */
.L_x_13737:
        /* <DEDUP_REMOVED lines=16> */
.L_x_13766:
[----:B------:R-:W-:Y:S05]  /*13390*/  BRA `(.L_x_13738) ;  /* 0x00000000001c7947 */ /* 0x000fea0003800000 */
.L_x_13765:
[----:B------:R-:W-:-:S06]  /*133a0*/  IMAD.U32 R3, R3, 0x10000, RZ ;  /* 0x0001000003037824 */ /* 0x000fcc00078e00ff */
[----:B------:R-:W0:Y:S02]  /*133b0*/  F2I.U64.TRUNC R2, R3 ;  /* 0x0000000300027311 */ /* 0x000e24000020d800 */
[----:B0-----:R2:W-:Y:S01]  /*133c0*/  STG.E.64 desc[UR36][R16.64], R2 ;  /* 0x0000000210007986 */ /* 0x0015e2000c101b24 */
[----:B------:R-:W-:Y:S05]  /*133d0*/  BRA `(.L_x_13738) ;  /* 0x00000000000c7947 */ /* 0x000fea0003800000 */
.L_x_13764:
[----:B------:R-:W-:-:S06]  /*133e0*/  IMAD.U32 R3, R3, 0x10000, RZ ;  /* 0x0001000003037824 */ /* 0x000fcc00078e00ff */
[----:B------:R-:W0:Y:S02]  /*133f0*/  F2I.FTZ.U32.TRUNC.NTZ R3, R3 ;  /* 0x0000000300037305 */ /* 0x000e24000021f000 */
[----:B0-----:R0:W-:Y:S02]  /*13400*/  STG.E desc[UR36][R16.64], R3 ;  /* 0x0000000310007986 */ /* 0x0011e4000c101924 */
.L_x_13738:
[----:B------:R-:W-:-:S07]  /*13410*/  VIADD R29, R29, 0x80 ;  /* 0x000000801d1d7836 */ /* 0x000fce0000000000 */
.L_x_13525:
[----:B------:R-:W-:Y:S05]  /*13420*/  BSYNC B7 ;  /* 0x0000000000077941 */ /* 0x000fea0003800000 */
.L_x_13524:
[----:B------:R-:W-:Y:S01]  /*13430*/  ULDC UR4, c[0x0][0x210] ;  /* 0x0000840000047ab9 */ /* 0x000fe20000000800 */
[----:B------:R-:W-:Y:S01]  /*13440*/  BSSY B7, `(.L_x_13767) ;  /* 0x000099c000077945 */ /* 0x000fe20003800000 */
[----:B------:R-:W-:-:S13]  /*13450*/  ISETP.GE.AND P0, PT, R29, UR4, PT ;  /* 0x000000041d007c0c */ /* 0x000fda000bf06270 */
[----:B------:R-:W-:Y:S05]  /*13460*/  @P0 BRA `(.L_x_13768) ;  /* 0x0000009800640947 */ /* 0x000fea0003800000 */
[----:B01234-:R-:W0:Y:S01]  /*13470*/  LDC R3, c[0x0][0x218] ;  /* 0x00008600ff037b82 */ /* 0x01fe220000000800 */
[----:B------:R-:W-:Y:S01]  /*13480*/  IMAD.MOV.U32 R2, RZ, RZ, RZ ;  /* 0x000000ffff027224 */ /* 0x000fe200078e00ff */
[----:B------:R-:W-:Y:S02]  /*13490*/  CS2R R24, SRZ ;  /* 0x0000000000187805 */ /* 0x000fe4000001ff00 */
[----:B------:R-:W-:Y:S01]  /*134a0*/  CS2R R22, SRZ ;  /* 0x0000000000167805 */ /* 0x000fe2000001ff00 */
        /* <DEDUP_REMOVED lines=528> */
.L_x_13769:
        /* <DEDUP_REMOVED lines=23> */
.L_x_13773:
[----:B------:R-:W2:Y:S02]  /*15720*/  LDG.E.U8 R4, desc[UR36][R4.64] ;  /* 0x0000002404047981 */ /* 0x000ea4000c1e1100 */
[----:B--2---:R-:W-:-:S04]  /*15730*/  I2FP.F32.U32 R0, R4 ;  /* 0x0000000400007245 */ /* 0x004fc80000201000 */
[----:B------:R-:W-:-:S04]  /*15740*/  F2FP.BF16.F32.PACK_AB R0, RZ, R0 ;  /* 0x00000000ff00723e */ /* 0x000fc800000010ff */
[----:B------:R-:W-:Y:S01]  /*15750*/  PRMT R18, R0, 0x7610, R18 ;  /* 0x0000761000127816 */ /* 0x000fe20000000012 */
[----:B------:R-:W-:Y:S06]  /*15760*/  BRA `(.L_x_13775) ;  /* 0x0000000c00c87947 */ /* 0x000fec0003800000 */
.L_x_13772:
        /* <DEDUP_REMOVED lines=11> */
.L_x_13777:
[----:B------:R-:W2:Y:S02]  /*15820*/  LDG.E R4, desc[UR36][R4.64] ;  /* 0x0000002404047981 */ /* 0x000ea4000c1e1900 */
[----:B--2---:R-:W-:-:S04]  /*15830*/  I2FP.F32.S32 R0, R4 ;  /* 0x0000000400007245 */ /* 0x004fc80000201400 */
[----:B------:R-:W-:-:S04]  /*15840*/  F2FP.BF16.F32.PACK_AB R0, RZ, R0 ;  /* 0x00000000ff00723e */ /* 0x000fc800000010ff */
[----:B------:R-:W-:Y:S01]  /*15850*/  PRMT R18, R0, 0x7610, R18 ;  /* 0x0000761000127816 */ /* 0x000fe20000000012 */
[----:B------:R-:W-:Y:S06]  /*15860*/  BRA `(.L_x_13775) ;  /* 0x0000000c00887947 */ /* 0x000fec0003800000 */
.L_x_13776:
[----:B------:R-:W2:Y:S02]  /*15870*/  LDG.E.U16 R4, desc[UR36][R4.64] ;  /* 0x0000002404047981 */ /* 0x000ea4000c1e1500 */
[----:B--2---:R-:W0:Y:S02]  /*15880*/  I2F.S16 R0, R4 ;  /* 0x0000000400007306 */ /* 0x004e240000101400 */
[----:B0-----:R-:W-:-:S04]  /*15890*/  F2FP.BF16.F32.PACK_AB R0, RZ, R0 ;  /* 0x00000000ff00723e */ /* 0x001fc800000010ff */
[----:B------:R-:W-:Y:S01]  /*158a0*/  PRMT R18, R0, 0x7610, R18 ;  /* 0x0000761000127816 */ /* 0x000fe20000000012 */
[----:B------:R-:W-:Y:S06]  /*158b0*/  BRA `(.L_x_13775) ;  /* 0x0000000c00747947 */ /* 0x000fec0003800000 */
.L_x_13771:
        /* <DEDUP_REMOVED lines=9> */
.L_x_13779:
[----:B------:R-:W2:Y:S02]  /*15950*/  LDG.E.U16 R0, desc[UR36][R4.64] ;  /* 0x0000002404007981 */ /* 0x000ea4000c1e1500 */
[----:B--2---:R-:W-:-:S05]  /*15960*/  HADD2.F32 R0, -RZ, R0.H0_H0 ;  /* 0x20000000ff007230 */ /* 0x004fca0000004100 */
[----:B------:R-:W-:-:S04]  /*15970*/  F2FP.BF16.F32.PACK_AB R0, RZ, R0 ;  /* 0x00000000ff00723e */ /* 0x000fc800000010ff */
[----:B------:R-:W-:Y:S01]  /*15980*/  PRMT R18, R0, 0x7610, R18 ;  /* 0x0000761000127816 */ /* 0x000fe20000000012 */
[----:B------:R-:W-:Y:S06]  /*15990*/  BRA `(.L_x_13775) ;  /* 0x0000000c003c7947 */ /* 0x000fec0003800000 */
.L_x_13778:
        /* <DEDUP_REMOVED lines=9> */
.L_x_13781:
[----:B------:R-:W2:Y:S02]  /*15a30*/  LDG.E.U16 R4, desc[UR36][R4.64] ;  /* 0x0000002404047981 */ /* 0x000ea4000c1e1500 */
[----:B--2---:R-:W-:-:S05]  /*15a40*/  HADD2.F32 R0, -RZ, R4.H0_H0 ;  /* 0x20000004ff007230 */ /* 0x004fca0000004100 */
[----:B------:R-:W-:-:S04]  /*15a50*/  F2FP.BF16.F32.PACK_AB R0, RZ, R0 ;  /* 0x00000000ff00723e */ /* 0x000fc800000010ff */
[----:B------:R-:W-:Y:S01]  /*15a60*/  PRMT R18, R0, 0x7610, R18 ;  /* 0x0000761000127816 */ /* 0x000fe20000000012 */
[----:B------:R-:W-:Y:S06]  /*15a70*/  BRA `(.L_x_13775) ;  /* 0x0000000c00047947 */ /* 0x000fec0003800000 */
.L_x_13780:
        /* <DEDUP_REMOVED lines=9> */
.L_x_13770:
        /* <DEDUP_REMOVED lines=14> */
.L_x_13784:
        /* <DEDUP_REMOVED lines=9> */
.L_x_13783:
        /* <DEDUP_REMOVED lines=28> */
.L_x_13786:
        /* <DEDUP_REMOVED lines=15> */
.L_x_13785:
[----:B------:R0:W5:Y:S01]  /*15f30*/  LDG.E.U16 R18, desc[UR36][R4.64] ;  /* 0x0000002404127981 */ /* 0x000162000c1e1500 */
[----:B------:R-:W-:Y:S05]  /*15f40*/  BRA `(.L_x_13775) ;  /* 0x0000000400d07947 */ /* 0x000fea0003800000 */
.L_x_13782:
        /* <DEDUP_REMOVED lines=13> */
.L_x_13789:
        /* <DEDUP_REMOVED lines=21> */
.L_x_13793:
[----:B------:R-:W-:Y:S05]  /*16170*/  BSYNC B1 ;  /* 0x0000000000017941 */ /* 0x000fea0003800000 */
.L_x_13792:
[----:B------:R-:W-:Y:S01]  /*16180*/  LEA R5, R0, 0x3b800000, 0x17 ;  /* 0x3b80000000057811 */ /* 0x000fe200078eb8ff */
[----:B------:R-:W-:-:S05]  /*16190*/  IMAD.SHL.U32 R0, R3, 0x100000, RZ ;  /* 0x0010000003007824 */ /* 0x000fca00078e00ff */
[----:B------:R-:W-:-:S07]  /*161a0*/  LOP3.LUT R0, R5, R0, R6, 0xfe, !PT ;  /* 0x0000000005007212 */ /* 0x000fce00078efe06 */
.L_x_13791:
[----:B------:R-:W-:Y:S05]  /*161b0*/  BSYNC B0 ;  /* 0x0000000000007941 */ /* 0x000fea0003800000 */
.L_x_13790:
[----:B------:R-:W-:-:S04]  /*161c0*/  F2FP.BF16.F32.PACK_AB R0, RZ, R0 ;  /* 0x00000000ff00723e */ /* 0x000fc800000010ff */
[----:B------:R-:W-:Y:S01]  /*161d0*/  PRMT R18, R0, 0x7610, R18 ;  /* 0x0000761000127816 */ /* 0x000fe20000000012 */
[----:B------:R-:W-:Y:S06]  /*161e0*/  BRA `(.L_x_13775) ;  /* 0x0000000400287947 */ /* 0x000fec0003800000 */
.L_x_13788:
        /* <DEDUP_REMOVED lines=21> */
.L_x_13797:
[----:B------:R-:W-:Y:S05]  /*16340*/  BSYNC B1 ;  /* 0x0000000000017941 */ /* 0x000fea0003800000 */
.L_x_13796:
[----:B------:R-:W-:Y:S01]  /*16350*/  LEA R5, R0, 0x37800000, 0x17 ;  /* 0x3780000000057811 */ /* 0x000fe200078eb8ff */
[----:B------:R-:W-:-:S05]  /*16360*/  IMAD.SHL.U32 R0, R3, 0x200000, RZ ;  /* 0x0020000003007824 */ /* 0x000fca00078e00ff */
[----:B------:R-:W-:-:S07]  /*16370*/  LOP3.LUT R0, R5, R0, R6, 0xfe, !PT ;  /* 0x0000000005007212 */ /* 0x000fce00078efe06 */
.L_x_13795:
[----:B------:R-:W-:Y:S05]  /*16380*/  BSYNC B0 ;  /* 0x0000000000007941 */ /* 0x000fea0003800000 */
.L_x_13794:
[----:B------:R-:W-:-:S04]  /*16390*/  F2FP.BF16.F32.PACK_AB R0, RZ, R0 ;  /* 0x00000000ff00723e */ /* 0x000fc800000010ff */
[----:B------:R-:W-:Y:S01]  /*163a0*/  PRMT R18, R0, 0x7610, R18 ;  /* 0x0000761000127816 */ /* 0x000fe20000000012 */
[----:B------:R-:W-:Y:S06]  /*163b0*/  BRA `(.L_x_13775) ;  /* 0x0000000000b47947 */ /* 0x000fec0003800000 */
.L_x_13787:
        /* <DEDUP_REMOVED lines=14> */
.L_x_13801:
[----:B------:R-:W-:Y:S05]  /*164a0*/  BSYNC B0 ;  /* 0x0000000000007941 */ /* 0x000fea0003800000 */
.L_x_13800:
[----:B------:R-:W-:-:S04]  /*164b0*/  F2FP.BF16.F32.PACK_AB R0, RZ, R0 ;  /* 0x00000000ff00723e */ /* 0x000fc800000010ff */
[----:B------:R-:W-:Y:S01]  /*164c0*/  PRMT R18, R0, 0x7610, R18 ;  /* 0x0000761000127816 */ /* 0x000fe20000000012 */
[----:B------:R-:W-:Y:S06]  /*164d0*/  BRA `(.L_x_13775) ;  /* 0x00000000006c7947 */ /* 0x000fec0003800000 */
.L_x_13774:
        /* <DEDUP_REMOVED lines=16> */
.L_x_13802:
[----:B------:R-:W-:Y:S01]  /*165e0*/  PRMT R18, RZ, 0x7610, R18 ;  /* 0x00007610ff127816 */ /* 0x000fe20000000012 */
[----:B------:R-:W-:Y:S06]  /*165f0*/  BRA `(.L_x_13775) ;  /* 0x0000000000247947 */ /* 0x000fec0003800000 */
.L_x_13799:
[----:B------:R-:W2:Y:S02]  /*16600*/  LDG.E.64 R4, desc[UR36][R4.64] ;  /* 0x0000002404047981 */ /* 0x000ea4000c1e1b00 */
[----:B--2---:R-:W0:Y:S02]  /*16610*/  I2F.U64 R0, R4 ;  /* 0x0000000400007312 */ /* 0x004e240000301000 */
[----:B0-----:R-:W-:-:S04]  /*16620*/  F2FP.BF16.F32.PACK_AB R0, RZ, R0 ;  /* 0x00000000ff00723e */ /* 0x001fc800000010ff */
[----:B------:R-:W-:Y:S01]  /*16630*/  PRMT R18, R0, 0x7610, R18 ;  /* 0x0000761000127816 */ /* 0x000fe20000000012 */
[----:B------:R-:W-:Y:S06]  /*16640*/  BRA `(.L_x_13775) ;  /* 0x0000000000107947 */ /* 0x000fec0003800000 */
.L_x_13798:
[----:B------:R-:W2:Y:S02]  /*16650*/  LDG.E R4, desc[UR36][R4.64] ;  /* 0x0000002404047981 */ /* 0x000ea4000c1e1900 */
[----:B--2---:R-:W-:-:S04]  /*16660*/  I2FP.F32.U32 R0, R4 ;  /* 0x0000000400007245 */ /* 0x004fc80000201000 */
[----:B------:R-:W-:-:S04]  /*16670*/  F2FP.BF16.F32.PACK_AB R0, RZ, R0 ;  /* 0x00000000ff00723e */ /* 0x000fc800000010ff */
[----:B------:R-:W-:-:S07]  /*16680*/  PRMT R18, R0, 0x7610, R18 ;  /* 0x0000761000127816 */ /* 0x000fce0000000012 */
.L_x_13775:
        /* <DEDUP_REMOVED lines=20> */
.L_x_13806:
[----:B------:R-:W2:Y:S02]  /*167d0*/  LDG.E.U8 R4, desc[UR36][R4.64] ;  /* 0x0000002404047981 */ /* 0x000ea4000c1e1100 */
[----:B--2---:R-:W-:-:S04]  /*167e0*/  I2FP.F32.U32 R0, R4 ;  /* 0x0000000400007245 */ /* 0x004fc80000201000 */
[----:B------:R-:W-:-:S04]  /*167f0*/  F2FP.BF16.F32.PACK_AB R0, RZ, R0 ;  /* 0x00000000ff00723e */ /* 0x000fc800000010ff */
[----:B------:R-:W-:Y:S01]  /*16800*/  PRMT R19, R0, 0x7610, R19 ;  /* 0x0000761000137816 */ /* 0x000fe20000000013 */
[----:B------:R-:W-:Y:S06]  /*16810*/  BRA `(.L_x_13808) ;  /* 0x0000000c00c87947 */ /* 0x000fec0003800000 */
.L_x_13805:
        /* <DEDUP_REMOVED lines=11> */
.L_x_13810:
[----:B------:R-:W2:Y:S02]  /*168d0*/  LDG.E R4, desc[UR36][R4.64] ;  /* 0x0000002404047981 */ /* 0x000ea4000c1e1900 */
[----:B--2---:R-:W-:-:S04]  /*168e0*/  I2FP.F32.S32 R0, R4 ;  /* 0x0000000400007245 */ /* 0x004fc80000201400 */
[----:B------:R-:W-:-:S04]  /*168f0*/  F2FP.BF16.F32.PACK_AB R0, RZ, R0 ;  /* 0x00000000ff00723e */ /* 0x000fc800000010ff */
[----:B------:R-:W-:Y:S01]  /*16900*/  PRMT R19, R0, 0x7610, R19 ;  /* 0x0000761000137816 */ /* 0x000fe20000000013 */
[----:B------:R-:W-:Y:S06]  /*16910*/  BRA `(.L_x_13808) ;  /* 0x0000000c00887947 */ /* 0x000fec0003800000 */
.L_x_13809:
[----:B------:R-:W2:Y:S02]  /*16920*/  LDG.E.U16 R4, desc[UR36][R4.64] ;  /* 0x0000002404047981 */ /* 0x000ea4000c1e1500 */
[----:B--2---:R-:W0:Y:S02]  /*16930*/  I2F.S16 R0, R4 ;  /* 0x0000000400007306 */ /* 0x004e240000101400 */
[----:B0-----:R-:W-:-:S04]  /*16940*/  F2FP.BF16.F32.PACK_AB R0, RZ, R0 ;  /* 0x00000000ff00723e */ /* 0x001fc800000010ff */
[----:B------:R-:W-:Y:S01]  /*16950*/  PRMT R19, R0, 0x7610, R19 ;  /* 0x0000761000137816 */ /* 0x000fe20000000013 */
[----:B------:R-:W-:Y:S06]  /*16960*/  BRA `(.L_x_13808) ;  /* 0x0000000c00747947 */ /* 0x000fec0003800000 */
.L_x_13804:
        /* <DEDUP_REMOVED lines=9> */
.L_x_13812:
[----:B------:R-:W2:Y:S02]  /*16a00*/  LDG.E.U16 R0, desc[UR36][R4.64] ;  /* 0x0000002404007981 */ /* 0x000ea4000c1e1500 */
[----:B--2---:R-:W-:-:S05]  /*16a10*/  HADD2.F32 R0, -RZ, R0.H0_H0 ;  /* 0x20000000ff007230 */ /* 0x004fca0000004100 */
[----:B------:R-:W-:-:S04]  /*16a20*/  F2FP.BF16.F32.PACK_AB R0, RZ, R0 ;  /* 0x00000000ff00723e */ /* 0x000fc800000010ff */
[----:B------:R-:W-:Y:S01]  /*16a30*/  PRMT R19, R0, 0x7610, R19 ;  /* 0x0000761000137816 */ /* 0x000fe20000000013 */
[----:B------:R-:W-:Y:S06]  /*16a40*/  BRA `(.L_x_13808) ;  /* 0x0000000c003c7947 */ /* 0x000fec0003800000 */
.L_x_13811:
        /* <DEDUP_REMOVED lines=9> */
.L_x_13814:
[----:B------:R-:W2:Y:S02]  /*16ae0*/  LDG.E.U16 R4, desc[UR36][R4.64] ;  /* 0x0000002404047981 */ /* 0x000ea4000c1e1500 */
[----:B--2---:R-:W-:-:S05]  /*16af0*/  HADD2.F32 R0, -RZ, R4.H0_H0 ;  /* 0x20000004ff007230 */ /* 0x004fca0000004100 */
[----:B------:R-:W-:-:S04]  /*16b00*/  F2FP.BF16.F32.PACK_AB R0, RZ, R0 ;  /* 0x00000000ff00723e */ /* 0x000fc800000010ff */
[----:B------:R-:W-:Y:S01]  /*16b10*/  PRMT R19, R0, 0x7610, R19 ;  /* 0x0000761000137816 */ /* 0x000fe20000000013 */
[----:B------:R-:W-:Y:S06]  /*16b20*/  BRA `(.L_x_13808) ;  /* 0x0000000c00047947 */ /* 0x000fec0003800000 */
.L_x_13813:
        /* <DEDUP_REMOVED lines=9> */
.L_x_13803:
        /* <DEDUP_REMOVED lines=14> */
.L_x_13817:
        /* <DEDUP_REMOVED lines=9> */
.L_x_13816:
        /* <DEDUP_REMOVED lines=28> */
.L_x_13819:
        /* <DEDUP_REMOVED lines=15> */
.L_x_13818:
[----:B------:R0:W5:Y:S01]  /*16fe0*/  LDG.E.U16 R19, desc[UR36][R4.64] ;  /* 0x0000002404137981 */ /* 0x000162000c1e1500 */
[----:B------:R-:W-:Y:S05]  /*16ff0*/  BRA `(.L_x_13808) ;  /* 0x0000000400d07947 */ /* 0x000fea0003800000 */
.L_x_13815:
        /* <DEDUP_REMOVED lines=13> */
.L_x_13822:
        /* <DEDUP_REMOVED lines=21> */
.L_x_13826:
[----:B------:R-:W-:Y:S05]  /*17220*/  BSYNC B1 ;  /* 0x0000000000017941 */ /* 0x000fea0003800000 */
.L_x_13825:
[----:B------:R-:W-:Y:S01]  /*17230*/  LEA R5, R0, 0x3b800000, 0x17 ;  /* 0x3b80000000057811 */ /* 0x000fe200078eb8ff */
[----:B------:R-:W-:-:S05]  /*17240*/  IMAD.SHL.U32 R0, R3, 0x100000, RZ ;  /* 0x0010000003007824 */ /* 0x000fca00078e00ff */
[----:B------:R-:W-:-:S07]  /*17250*/  LOP3.LUT R0, R5, R0, R6, 0xfe, !PT ;  /* 0x0000000005007212 */ /* 0x000fce00078efe06 */
.L_x_13824:
[----:B------:R-:W-:Y:S05]  /*17260*/  BSYNC B0 ;  /* 0x0000000000007941 */ /* 0x000fea0003800000 */
.L_x_13823:
[----:B------:R-:W-:-:S04]  /*17270*/  F2FP.BF16.F32.PACK_AB R0, RZ, R0 ;  /* 0x00000000ff00723e */ /* 0x000fc800000010ff */
[----:B------:R-:W-:Y:S01]  /*17280*/  PRMT R19, R0, 0x7610, R19 ;  /* 0x0000761000137816 */ /* 0x000fe20000000013 */
[----:B------:R-:W-:Y:S06]  /*17290*/  BRA `(.L_x_13808) ;  /* 0x0000000400287947 */ /* 0x000fec0003800000 */
.L_x_13821:
        /* <DEDUP_REMOVED lines=21> */
.L_x_13830:
[----:B------:R-:W-:Y:S05]  /*173f0*/  BSYNC B1 ;  /* 0x0000000000017941 */ /* 0x000fea0003800000 */
.L_x_13829:
[----:B------:R-:W-:Y:S01]  /*17400*/  LEA R5, R0, 0x37800000, 0x17 ;  /* 0x3780000000057811 */ /* 0x000fe200078eb8ff */
[----:B------:R-:W-:-:S05]  /*17410*/  IMAD.SHL.U32 R0, R3, 0x200000, RZ ;  /* 0x0020000003007824 */ /* 0x000fca00078e00ff */
[----:B------:R-:W-:-:S07]  /*17420*/  LOP3.LUT R0, R5, R0, R6, 0xfe, !PT ;  /* 0x0000000005007212 */ /* 0x000fce00078efe06 */
.L_x_13828:
[----:B------:R-:W-:Y:S05]  /*17430*/  BSYNC B0 ;  /* 0x0000000000007941 */ /* 0x000fea0003800000 */
.L_x_13827:
[----:B------:R-:W-:-:S04]  /*17440*/  F2FP.BF16.F32.PACK_AB R0, RZ, R0 ;  /* 0x00000000ff00723e */ /* 0x000fc800000010ff */
[----:B------:R-:W-:Y:S01]  /*17450*/  PRMT R19, R0, 0x7610, R19 ;  /* 0x0000761000137816 */ /* 0x000fe20000000013 */
[----:B------:R-:W-:Y:S06]  /*17460*/  BRA `(.L_x_13808) ;  /* 0x0000000000b47947 */ /* 0x000fec0003800000 */
.L_x_13820:
        /* <DEDUP_REMOVED lines=14> */
.L_x_13834:
[----:B------:R-:W-:Y:S05]  /*17550*/  BSYNC B0 ;  /* 0x0000000000007941 */ /* 0x000fea0003800000 */
.L_x_13833:
[----:B------:R-:W-:-:S04]  /*17560*/  F2FP.BF16.F32.PACK_AB R0, RZ, R0 ;  /* 0x00000000ff00723e */ /* 0x000fc800000010ff */
[----:B------:R-:W-:Y:S01]  /*17570*/  PRMT R19, R0, 0x7610, R19 ;  /* 0x0000761000137816 */ /* 0x000fe20000000013 */
[----:B------:R-:W-:Y:S06]  /*17580*/  BRA `(.L_x_13808) ;  /* 0x00000000006c7947 */ /* 0x000fec0003800000 */
.L_x_13807:
        /* <DEDUP_REMOVED lines=16> */
.L_x_13835:
[----:B------:R-:W-:Y:S01]  /*17690*/  PRMT R19, RZ, 0x7610, R19 ;  /* 0x00007610ff137816 */ /* 0x000fe20000000013 */
[----:B------:R-:W-:Y:S06]  /*176a0*/  BRA `(.L_x_13808) ;  /* 0x0000000000247947 */ /* 0x000fec0003800000 */
.L_x_13832:
[----:B------:R-:W2:Y:S02]  /*176b0*/  LDG.E.64 R4, desc[UR36][R4.64] ;  /* 0x0000002404047981 */ /* 0x000ea4000c1e1b00 */
[----:B--2---:R-:W0:Y:S02]  /*176c0*/  I2F.U64 R0, R4 ;  /* 0x0000000400007312 */ /* 0x004e240000301000 */
[----:B0-----:R-:W-:-:S04]  /*176d0*/  F2FP.BF16.F32.PACK_AB R0, RZ, R0 ;  /* 0x00000000ff00723e */ /* 0x001fc800000010ff */
[----:B------:R-:W-:Y:S01]  /*176e0*/  PRMT R19, R0, 0x7610, R19 ;  /* 0x0000761000137816 */ /* 0x000fe20000000013 */
[----:B------:R-:W-:Y:S06]  /*176f0*/  BRA `(.L_x_13808) ;  /* 0x0000000000107947 */ /* 0x000fec0003800000 */
.L_x_13831:
[----:B------:R-:W2:Y:S02]  /*17700*/  LDG.E R4, desc[UR36][R4.64] ;  /* 0x0000002404047981 */ /* 0x000ea4000c1e1900 */
[----:B--2---:R-:W-:-:S04]  /*17710*/  I2FP.F32.U32 R0, R4 ;  /* 0x0000000400007245 */ /* 0x004fc80000201000 */
[----:B------:R-:W-:-:S04]  /*17720*/  F2FP.BF16.F32.PACK_AB R0, RZ, R0 ;  /* 0x00000000ff00723e */ /* 0x000fc800000010ff */
[----:B------:R-:W-:-:S07]  /*17730*/  PRMT R19, R0, 0x7610, R19 ;  /* 0x0000761000137816 */ /* 0x000fce0000000013 */
.L_x_13808:
        /* <DEDUP_REMOVED lines=19> */
.L_x_13840:
[----:B------:R-:W2:Y:S02]  /*17870*/  LDG.E.U8 R4, desc[UR36][R4.64] ;  /* 0x0000002404047981 */ /* 0x000ea4000c1e1100 */
[----:B--2---:R-:W-:Y:S01]  /*17880*/  I2FP.F32.U32 R22, R4 ;  /* 0x0000000400167245 */ /* 0x004fe20000201000 */
[----:B------:R-:W-:Y:S06]  /*17890*/  BRA `(.L_x_13842) ;  /* 0x0000000c002c7947 */ /* 0x000fec0003800000 */
.L_x_13839:
        /* <DEDUP_REMOVED lines=9> */
.L_x_13844:
[----:B------:R-:W2:Y:S02]  /*17930*/  LDG.E R4, desc[UR36][R4.64] ;  /* 0x0000002404047981 */ /* 0x000ea4000c1e1900 */
[----:B--2---:R-:W-:Y:S01]  /*17940*/  I2FP.F32.S32 R22, R4 ;  /* 0x0000000400167245 */ /* 0x004fe20000201400 */
[----:B------:R-:W-:Y:S06]  /*17950*/  BRA `(.L_x_13842) ;  /* 0x0000000800fc7947 */ /* 0x000fec0003800000 */
.L_x_13843:
[----:B------:R-:W2:Y:S02]  /*17960*/  LDG.E.U16 R4, desc[UR36][R4.64] ;  /* 0x0000002404047981 */ /* 0x000ea4000c1e1500 */
[----:B--2---:R0:W1:Y:S01]  /*17970*/  I2F.S16 R22, R4 ;  /* 0x0000000400167306 */ /* 0x0040620000101400 */
[----:B------:R-:W-:Y:S05]  /*17980*/  BRA `(.L_x_13842) ;  /* 0x0000000800f07947 */ /* 0x000fea0003800000 */
.L_x_13838:
        /* <DEDUP_REMOVED lines=8> */
.L_x_13846:
[----:B------:R-:W2:Y:S02]  /*17a10*/  LDG.E.U16 R4, desc[UR36][R4.64] ;  /* 0x0000002404047981 */ /* 0x000ea4000c1e1500 */
[----:B--2---:R-:W-:Y:S01]  /*17a20*/  HADD2.F32 R22, -RZ, R4.H0_H0 ;  /* 0x20000004ff167230 */ /* 0x004fe20000004100 */
[----:B------:R-:W-:Y:S06]  /*17a30*/  BRA `(.L_x_13842) ;  /* 0x0000000800c47947 */ /* 0x000fec0003800000 */
.L_x_13845:
        /* <DEDUP_REMOVED lines=8> */
.L_x_13848:
[----:B------:R-:W2:Y:S02]  /*17ac0*/  LDG.E.U16 R4, desc[UR36][R4.64] ;  /* 0x0000002404047981 */ /* 0x000ea4000c1e1500 */
[----:B--2---:R-:W-:Y:S01]  /*17ad0*/  HADD2.F32 R22, -RZ, R4.H0_H0 ;  /* 0x20000004ff167230 */ /* 0x004fe20000004100 */
[----:B------:R-:W-:Y:S06]  /*17ae0*/  BRA `(.L_x_13842) ;  /* 0x0000000800987947 */ /* 0x000fec0003800000 */
.L_x_13847:
[----:B------:R-:W2:Y:S01]  /*17af0*/  LDG.E.64 R4, desc[UR36][R4.64] ;  /* 0x0000002404047981 */ /* 0x000ea2000c1e1b00 */
[----:B------:R-:W-:Y:S01]  /*17b00*/  UMOV UR4, 0xf0000000 ;  /* 0xf000000000047882 */ /* 0x000fe20000000000 */
[----:B------:R-:W-:Y:S01]  /*17b10*/  UMOV UR5, 0x380fffff ;  /* 0x380fffff00057882 */ /* 0x000fe20000000000 */
[----:B--2---:R-:W0:Y:S01]  /*17b20*/  F2F.F32.F64 R22, R4 ;  /* 0x0000000400167310 */ /* 0x004e220000301000 */
[----:B------:R-:W-:-:S14]  /*17b30*/  DSETP.GEU.AND P0, PT, |R4|, UR4, PT ;  /* 0x0000000404007e2a */ /* 0x000fdc000bf0e200 */
[----:B0-----:R-:W-:Y:S01]  /*17b40*/  @!P0 FMUL R22, R22, 1.175494350822287508e-38 ;  /* 0x0080000016168820 */ /* 0x001fe20000400000 */
[----:B------:R-:W-:Y:S06]  /*17b50*/  BRA `(.L_x_13842) ;  /* 0x00000008007c7947 */ /* 0x000fec0003800000 */
.L_x_13837:
        /* <DEDUP_REMOVED lines=12> */
.L_x_13851:
[----:B------:R-:W2:Y:S01]  /*17c20*/  LDG.E.64 R4, desc[UR36][R4.64] ;  /* 0x0000002404047981 */ /* 0x000ea2000c1e1b00 */
[----:B------:R-:W-:Y:S01]  /*17c30*/  UMOV UR4, 0xf0000000 ;  /* 0xf000000000047882 */ /* 0x000fe20000000000 */
[----:B------:R-:W-:Y:S01]  /*17c40*/  UMOV UR5, 0x380fffff ;  /* 0x380fffff00057882 */ /* 0x000fe20000000000 */
[----:B--2---:R-:W0:Y:S01]  /*17c50*/  F2F.F32.F64 R22, R4 ;  /* 0x0000000400167310 */ /* 0x004e220000301000 */
[----:B------:R-:W-:-:S14]  /*17c60*/  DSETP.GEU.AND P0, PT, |R4|, UR4, PT ;  /* 0x0000000404007e2a */ /* 0x000fdc000bf0e200 */
[----:B0-----:R-:W-:Y:S01]  /*17c70*/  @!P0 FMUL R22, R22, 1.175494350822287508e-38 ;  /* 0x0080000016168820 */ /* 0x001fe20000400000 */
[----:B------:R-:W-:Y:S06]  /*17c80*/  BRA `(.L_x_13842) ;  /* 0x0000000800307947 */ /* 0x000fec0003800000 */
.L_x_13850:
        /* <DEDUP_REMOVED lines=26> */
.L_x_13853:
        /* <DEDUP_REMOVED lines=13> */
.L_x_13852:
[----:B------:R-:W2:Y:S02]  /*17f00*/  LDG.E.U16 R4, desc[UR36][R4.64] ;  /* 0x0000002404047981 */ /* 0x000ea4000c1e1500 */
[----:B--2---:R-:W-:Y:S01]  /*17f10*/  IMAD.U32 R22, R4, 0x10000, RZ ;  /* 0x0001000004167824 */ /* 0x004fe200078e00ff */
[----:B------:R-:W-:Y:S06]  /*17f20*/  BRA `(.L_x_13842) ;  /* 0x0000000400887947 */ /* 0x000fec0003800000 */
.L_x_13849:
        /* <DEDUP_REMOVED lines=11> */
.L_x_13856:
        /* <DEDUP_REMOVED lines=20> */
.L_x_13858:
[----:B------:R-:W-:Y:S05]  /*18120*/  BSYNC B0 ;  /* 0x0000000000007941 */ /* 0x000fea0003800000 */
.L_x_13857:
[----:B------:R-:W-:Y:S01]  /*18130*/  IMAD.SHL.U32 R3, R3, 0x100000, RZ ;  /* 0x0010000003037824 */ /* 0x000fe200078e00ff */
[----:B------:R-:W-:-:S04]  /*18140*/  LEA R5, R0, 0x3b800000, 0x17 ;  /* 0x3b80000000057811 */ /* 0x000fc800078eb8ff */
[----:B------:R-:W-:Y:S01]  /*18150*/  LOP3.LUT R22, R5, R3, R22, 0xfe, !PT ;  /* 0x0000000305167212 */ /* 0x000fe200078efe16 */
[----:B------:R-:W-:Y:S06]  /*18160*/  BRA `(.L_x_13842) ;  /* 0x0000000000f87947 */ /* 0x000fec0003800000 */
.L_x_13855:
        /* <DEDUP_REMOVED lines=20> */
.L_x_13860:
[----:B------:R-:W-:Y:S05]  /*182b0*/  BSYNC B0 ;  /* 0x0000000000007941 */ /* 0x000fea0003800000 */
.L_x_13859:
[----:B------:R-:W-:Y:S01]  /*182c0*/  IMAD.SHL.U32 R3, R3, 0x200000, RZ ;  /* 0x0020000003037824 */ /* 0x000fe200078e00ff */
[----:B------:R-:W-:-:S04]  /*182d0*/  LEA R5, R0, 0x37800000, 0x17 ;  /* 0x3780000000057811 */ /* 0x000fc800078eb8ff */
[----:B------:R-:W-:Y:S01]  /*182e0*/  LOP3.LUT R22, R5, R3, R22, 0xfe, !PT ;  /* 0x0000000305167212 */ /* 0x000fe200078efe16 */
[----:B------:R-:W-:Y:S06]  /*182f0*/  BRA `(.L_x_13842) ;  /* 0x0000000000947947 */ /* 0x000fec0003800000 */
.L_x_13854:
        /* <DEDUP_REMOVED lines=14> */
.L_x_13841:
        /* <DEDUP_REMOVED lines=16> */
.L_x_13863:
[----:B------:R-:W-:Y:S01]  /*184e0*/  IMAD.MOV.U32 R22, RZ, RZ, RZ ;  /* 0x000000ffff167224 */ /* 0x000fe200078e00ff */
[----:B------:R-:W-:Y:S06]  /*184f0*/  BRA `(.L_x_13842) ;  /* 0x0000000000147947 */ /* 0x000fec0003800000 */
.L_x_13862:
[----:B------:R-:W2:Y:S02]  /*18500*/  LDG.E.64 R4, desc[UR36][R4.64] ;  /* 0x0000002404047981 */ /* 0x000ea4000c1e1b00 */
[----:B--2---:R0:W1:Y:S01]  /*18510*/  I2F.U64 R22, R4 ;  /* 0x0000000400167312 */ /* 0x0040620000301000 */
[----:B------:R-:W-:Y:S05]  /*18520*/  BRA `(.L_x_13842) ;  /* 0x0000000000087947 */ /* 0x000fea0003800000 */
.L_x_13861:
[----:B------:R-:W2:Y:S02]  /*18530*/  LDG.E R4, desc[UR36][R4.64] ;  /* 0x0000002404047981 */ /* 0x000ea4000c1e1900 */
[----:B--2---:R-:W-:-:S07]  /*18540*/  I2FP.F32.U32 R22, R4 ;  /* 0x0000000400167245 */ /* 0x004fce0000201000 */
.L_x_13842:
[----:B------:R-:W-:Y:S05]  /*18550*/  BSYNC B6 ;  /* 0x0000000000067941 */ /* 0x000fea0003800000 */
.L_x_13836:
        /* <DEDUP_REMOVED lines=19> */
.L_x_13868:
[----:B------:R-:W2:Y:S02]  /*18690*/  LDG.E.U8 R4, desc[UR36][R4.64] ;  /* 0x0000002404047981 */ /* 0x000ea4000c1e1100 */
[----:B--2---:R-:W-:Y:S01]  /*186a0*/  I2FP.F32.U32 R23, R4 ;  /* 0x0000000400177245 */ /* 0x004fe20000201000 */
[----:B------:R-:W-:Y:S06]  /*186b0*/  BRA `(.L_x_13870) ;  /* 0x0000000c002c7947 */ /* 0x000fec0003800000 */
.L_x_13867:
        /* <DEDUP_REMOVED lines=9> */
.L_x_13872:
[----:B------:R-:W2:Y:S02]  /*18750*/  LDG.E R4, desc[UR36][R4.64] ;  /* 0x0000002404047981 */ /* 0x000ea4000c1e1900 */
[----:B--2---:R-:W-:Y:S01]  /*18760*/  I2FP.F32.S32 R23, R4 ;  /* 0x0000000400177245 */ /* 0x004fe20000201400 */
[----:B------:R-:W-:Y:S06]  /*18770*/  BRA `(.L_x_13870) ;  /* 0x0000000800fc7947 */ /* 0x000fec0003800000 */
.L_x_13871:
[----:B------:R-:W2:Y:S02]  /*18780*/  LDG.E.U16 R4, desc[UR36][R4.64] ;  /* 0x0000002404047981 */ /* 0x000ea4000c1e1500 */
[----:B--2---:R0:W1:Y:S01]  /*18790*/  I2F.S16 R23, R4 ;  /* 0x0000000400177306 */ /* 0x0040620000101400 */
[----:B------:R-:W-:Y:S05]  /*187a0*/  BRA `(.L_x_13870) ;  /* 0x0000000800f07947 */ /* 0x000fea0003800000 */
.L_x_13866:
        /* <DEDUP_REMOVED lines=8> */
.L_x_13874:
[----:B------:R-:W2:Y:S02]  /*18830*/  LDG.E.U16 R4, desc[UR36][R4.64] ;  /* 0x0000002404047981 */ /* 0x000ea4000c1e1500 */
[----:B--2---:R-:W-:Y:S01]  /*18840*/  HADD2.F32 R23, -RZ, R4.H0_H0 ;  /* 0x20000004ff177230 */ /* 0x004fe20000004100 */
[----:B------:R-:W-:Y:S06]  /*18850*/  BRA `(.L_x_13870) ;  /* 0x0000000800c47947 */ /* 0x000fec0003800000 */
.L_x_13873:
        /* <DEDUP_REMOVED lines=8> */
.L_x_13876:
[----:B------:R-:W2:Y:S02]  /*188e0*/  LDG.E.U16 R4, desc[UR36][R4.64] ;  /* 0x0000002404047981 */ /* 0x000ea4000c1e1500 */
[----:B--2---:R-:W-:Y:S01]  /*188f0*/  HADD2.F32 R23, -RZ, R4.H0_H0 ;  /* 0x20000004ff177230 */ /* 0x004fe20000004100 */
[----:B------:R-:W-:Y:S06]  /*18900*/  BRA `(.L_x_13870) ;  /* 0x0000000800987947 */ /* 0x000fec0003800000 */
.L_x_13875:
[----:B------:R-:W2:Y:S01]  /*18910*/  LDG.E.64 R4, desc[UR36][R4.64] ;  /* 0x0000002404047981 */ /* 0x000ea2000c1e1b00 */
[----:B------:R-:W-:Y:S01]  /*18920*/  UMOV UR4, 0xf0000000 ;  /* 0xf000000000047882 */ /* 0x000fe20000000000 */
[----:B------:R-:W-:Y:S01]  /*18930*/  UMOV UR5, 0x380fffff ;  /* 0x380fffff00057882 */ /* 0x000fe20000000000 */
[----:B--2---:R-:W0:Y:S01]  /*18940*/  F2F.F32.F64 R23, R4 ;  /* 0x0000000400177310 */ /* 0x004e220000301000 */
[----:B------:R-:W-:-:S14]  /*18950*/  DSETP.GEU.AND P0, PT, |R4|, UR4, PT ;  /* 0x0000000404007e2a */ /* 0x000fdc000bf0e200 */
[----:B0-----:R-:W-:Y:S01]  /*18960*/  @!P0 FMUL R23, R23, 1.175494350822287508e-38 ;  /* 0x0080000017178820 */ /* 0x001fe20000400000 */
[----:B------:R-:W-:Y:S06]  /*18970*/  BRA `(.L_x_13870) ;  /* 0x00000008007c7947 */ /* 0x000fec0003800000 */
.L_x_13865:
        /* <DEDUP_REMOVED lines=12> */
.L_x_13879:
[----:B------:R-:W2:Y:S01]  /*18a40*/  LDG.E.64 R4, desc[UR36][R4.64] ;  /* 0x0000002404047981 */ /* 0x000ea2000c1e1b00 */
[----:B------:R-:W-:Y:S01]  /*18a50*/  UMOV UR4, 0xf0000000 ;  /* 0xf000000000047882 */ /* 0x000fe20000000000 */
[----:B------:R-:W-:Y:S01]  /*18a60*/  UMOV UR5, 0x380fffff ;  /* 0x380fffff00057882 */ /* 0x000fe20000000000 */
[----:B--2---:R-:W0:Y:S01]  /*18a70*/  F2F.F32.F64 R23, R4 ;  /* 0x0000000400177310 */ /* 0x004e220000301000 */
[----:B------:R-:W-:-:S14]  /*18a80*/  DSETP.GEU.AND P0, PT, |R4|, UR4, PT ;  /* 0x0000000404007e2a */ /* 0x000fdc000bf0e200 */
[----:B0-----:R-:W-:Y:S01]  /*18a90*/  @!P0 FMUL R23, R23, 1.175494350822287508e-38 ;  /* 0x0080000017178820 */ /* 0x001fe20000400000 */
[----:B------:R-:W-:Y:S06]  /*18aa0*/  BRA `(.L_x_13870) ;  /* 0x0000000800307947 */ /* 0x000fec0003800000 */
.L_x_13878:
        /* <DEDUP_REMOVED lines=26> */
.L_x_13881:
        /* <DEDUP_REMOVED lines=13> */
.L_x_13880:
[----:B------:R-:W2:Y:S02]  /*18d20*/  LDG.E.U16 R4, desc[UR36][R4.64] ;  /* 0x0000002404047981 */ /* 0x000ea4000c1e1500 */
[----:B--2---:R-:W-:Y:S01]  /*18d30*/  IMAD.U32 R23, R4, 0x10000, RZ ;  /* 0x0001000004177824 */ /* 0x004fe200078e00ff */
[----:B------:R-:W-:Y:S06]  /*18d40*/  BRA `(.L_x_13870) ;  /* 0x0000000400887947 */ /* 0x000fec0003800000 */
.L_x_13877:
        /* <DEDUP_REMOVED lines=11> */
.L_x_13884:
        /* <DEDUP_REMOVED lines=20> */
.L_x_13886:
[----:B------:R-:W-:Y:S05]  /*18f40*/  BSYNC B0 ;  /* 0x0000000000007941 */ /* 0x000fea0003800000 */
.L_x_13885:
[----:B------:R-:W-:Y:S01]  /*18f50*/  IMAD.SHL.U32 R3, R3, 0x100000, RZ ;  /* 0x0010000003037824 */ /* 0x000fe200078e00ff */
[----:B------:R-:W-:-:S04]  /*18f60*/  LEA R0, R0, 0x3b800000, 0x17 ;  /* 0x3b80000000007811 */ /* 0x000fc800078eb8ff */
[----:B------:R-:W-:Y:S01]  /*18f70*/  LOP3.LUT R23, R0, R3, R23, 0xfe, !PT ;  /* 0x0000000300177212 */ /* 0x000fe200078efe17 */
[----:B------:R-:W-:Y:S06]  /*18f80*/  BRA `(.L_x_13870) ;  /* 0x0000000000f87947 */ /* 0x000fec0003800000 */
.L_x_13883:
        /* <DEDUP_REMOVED lines=20> */
.L_x_13888:
[----:B------:R-:W-:Y:S05]  /*190d0*/  BSYNC B0 ;  /* 0x0000000000007941 */ /* 0x000fea0003800000 */
.L_x_13887:
[----:B------:R-:W-:Y:S01]  /*190e0*/  IMAD.SHL.U32 R3, R3, 0x200000, RZ ;  /* 0x0020000003037824 */ /* 0x000fe200078e00ff */
[----:B------:R-:W-:-:S04]  /*190f0*/  LEA R0, R0, 0x37800000, 0x17 ;  /* 0x3780000000007811 */ /* 0x000fc800078eb8ff */
[----:B------:R-:W-:Y:S01]  /*19100*/  LOP3.LUT R23, R0, R3, R23, 0xfe, !PT ;  /* 0x0000000300177212 */ /* 0x000fe200078efe17 */
[----:B------:R-:W-:Y:S06]  /*19110*/  BRA `(.L_x_13870) ;  /* 0x0000000000947947 */ /* 0x000fec0003800000 */
.L_x_13882:
        /* <DEDUP_REMOVED lines=14> */
.L_x_13869:
        /* <DEDUP_REMOVED lines=16> */
.L_x_13891:
[----:B------:R-:W-:Y:S01]  /*19300*/  IMAD.MOV.U32 R23, RZ, RZ, RZ ;  /* 0x000000ffff177224 */ /* 0x000fe200078e00ff */
[----:B------:R-:W-:Y:S06]  /*19310*/  BRA `(.L_x_13870) ;  /* 0x0000000000147947 */ /* 0x000fec0003800000 */
.L_x_13890:
[----:B------:R-:W2:Y:S02]  /*19320*/  LDG.E.64 R4, desc[UR36][R4.64] ;  /* 0x0000002404047981 */ /* 0x000ea4000c1e1b00 */
[----:B--2---:R0:W1:Y:S01]  /*19330*/  I2F.U64 R23, R4 ;  /* 0x0000000400177312 */ /* 0x0040620000301000 */
[----:B------:R-:W-:Y:S05]  /*19340*/  BRA `(.L_x_13870) ;  /* 0x0000000000087947 */ /* 0x000fea0003800000 */
.L_x_13889:
[----:B------:R-:W2:Y:S02]  /*19350*/  LDG.E R4, desc[UR36][R4.64] ;  /* 0x0000002404047981 */ /* 0x000ea4000c1e1900 */
[----:B--2---:R-:W-:-:S07]  /*19360*/  I2FP.F32.U32 R23, R4 ;  /* 0x0000000400177245 */ /* 0x004fce0000201000 */
.L_x_13870:
[----:B------:R-:W-:Y:S05]  /*19370*/  BSYNC B6 ;  /* 0x0000000000067941 */ /* 0x000fea0003800000 */
.L_x_13864:
[----:B------:R-:W3:Y:S01]  /*19380*/  LDC.U8 R3, c[0x0][0x6bd] ;  /* 0x0001af40ff037b82 */ /* 0x000ee20000000000 */
[----:B------:R-:W-:Y:S01]  /*19390*/  ULDC.64 UR4, c[0x0][0x690] ;  /* 0x0001a40000047ab9 */ /* 0x000fe20000000a00 */
[----:B------:R-:W-:Y:S01]  /*193a0*/  BSSY B6, `(.L_x_13892) ;  /* 0x00000df000067945 */ /* 0x000fe20003800000 */
[----:B0-2-4-:R-:W-:-:S05]  /*193b0*/  IADD3 R4, P0, R25, UR4, RZ ;  /* 0x0000000419047c10 */ /* 0x015fca000ff1e0ff */
        /* <DEDUP_REMOVED lines=15> */
.L_x_13896:
[----:B------:R-:W2:Y:S02]  /*194b0*/  LDG.E.U8 R4, desc[UR36][R4.64] ;  /* 0x0000002404047981 */ /* 0x000ea4000c1e1100 */
[----:B--2---:R-:W-:Y:S01]  /*194c0*/  I2FP.F32.U32 R25, R4 ;  /* 0x0000000400197245 */ /* 0x004fe20000201000 */
[----:B------:R-:W-:Y:S06]  /*194d0*/  BRA `(.L_x_13898) ;  /* 0x0000000c002c7947 */ /* 0x000fec0003800000 */
.L_x_13895:
        /* <DEDUP_REMOVED lines=9> */
.L_x_13900:
[----:B------:R-:W2:Y:S02]  /*19570*/  LDG.E R4, desc[UR36][R4.64] ;  /* 0x0000002404047981 */ /* 0x000ea4000c1e1900 */
[----:B--2---:R-:W-:Y:S01]  /*19580*/  I2FP.F32.S32 R25, R4 ;  /* 0x0000000400197245 */ /* 0x004fe20000201400 */
[----:B------:R-:W-:Y:S06]  /*19590*/  BRA `(.L_x_13898) ;  /* 0x0000000800fc7947 */ /* 0x000fec0003800000 */
.L_x_13899:
[----:B------:R-:W2:Y:S02]  /*195a0*/  LDG.E.U16 R4, desc[UR36][R4.64] ;  /* 0x0000002404047981 */ /* 0x000ea4000c1e1500 */
[----:B--2---:R3:W4:Y:S01]  /*195b0*/  I2F.S16 R25, R4 ;  /* 0x0000000400197306 */ /* 0x0047220000101400 */
[----:B------:R-:W-:Y:S05]  /*195c0*/  BRA `(.L_x_13898) ;  /* 0x0000000800f07947 */ /* 0x000fea0003800000 */
.L_x_13894:
        /* <DEDUP_REMOVED lines=8> */
.L_x_13902:
[----:B------:R-:W2:Y:S02]  /*19650*/  LDG.E.U16 R4, desc[UR36][R4.64] ;  /* 0x0000002404047981 */ /* 0x000ea4000c1e1500 */
[----:B--2---:R-:W-:Y:S01]  /*19660*/  HADD2.F32 R25, -RZ, R4.H0_H0 ;  /* 0x20000004ff197230 */ /* 0x004fe20000004100 */
[----:B------:R-:W-:Y:S06]  /*19670*/  BRA `(.L_x_13898) ;  /* 0x0000000800c47947 */ /* 0x000fec0003800000 */
.L_x_13901:
        /* <DEDUP_REMOVED lines=8> */
.L_x_13904:
[----:B------:R-:W2:Y:S02]  /*19700*/  LDG.E.U16 R4, desc[UR36][R4.64] ;  /* 0x0000002404047981 */ /* 0x000ea4000c1e1500 */
[----:B--2---:R-:W-:Y:S01]  /*19710*/  HADD2.F32 R25, -RZ, R4.H0_H0 ;  /* 0x20000004ff197230 */ /* 0x004fe20000004100 */
[----:B------:R-:W-:Y:S06]  /*19720*/  BRA `(.L_x_13898) ;  /* 0x0000000800987947 */ /* 0x000fec0003800000 */
.L_x_13903:
[----:B------:R-:W2:Y:S01]  /*19730*/  LDG.E.64 R4, desc[UR36][R4.64] ;  /* 0x0000002404047981 */ /* 0x000ea2000c1e1b00 */
[----:B------:R-:W-:Y:S01]  /*19740*/  UMOV UR4, 0xf0000000 ;  /* 0xf000000000047882 */ /* 0x000fe20000000000 */
[----:B------:R-:W-:Y:S01]  /*19750*/  UMOV UR5, 0x380fffff ;  /* 0x380fffff00057882 */ /* 0x000fe20000000000 */
[----:B--2---:R-:W0:Y:S01]  /*19760*/  F2F.F32.F64 R25, R4 ;  /* 0x0000000400197310 */ /* 0x004e220000301000 */
[----:B------:R-:W-:-:S14]  /*19770*/  DSETP.GEU.AND P0, PT, |R4|, UR4, PT ;  /* 0x0000000404007e2a */ /* 0x000fdc000bf0e200 */
[----:B0-----:R-:W-:Y:S01]  /*19780*/  @!P0 FMUL R25, R25, 1.175494350822287508e-38 ;  /* 0x0080000019198820 */ /* 0x001fe20000400000 */
[----:B------:R-:W-:Y:S06]  /*19790*/  BRA `(.L_x_13898) ;  /* 0x00000008007c7947 */ /* 0x000fec0003800000 */
.L_x_13893:
        /* <DEDUP_REMOVED lines=12> */
.L_x_13907:
[----:B------:R-:W2:Y:S01]  /*19860*/  LDG.E.64 R4, desc[UR36][R4.64] ;  /* 0x0000002404047981 */ /* 0x000ea2000c1e1b00 */
[----:B------:R-:W-:Y:S01]  /*19870*/  UMOV UR4, 0xf0000000 ;  /* 0xf000000000047882 */ /* 0x000fe20000000000 */
[----:B------:R-:W-:Y:S01]  /*19880*/  UMOV UR5, 0x380fffff ;  /* 0x380fffff00057882 */ /* 0x000fe20000000000 */
[----:B--2---:R-:W0:Y:S01]  /*19890*/  F2F.F32.F64 R25, R4 ;  /* 0x0000000400197310 */ /* 0x004e220000301000 */
[----:B------:R-:W-:-:S14]  /*198a0*/  DSETP.GEU.AND P0, PT, |R4|, UR4, PT ;  /* 0x0000000404007e2a */ /* 0x000fdc000bf0e200 */
[----:B0-----:R-:W-:Y:S01]  /*198b0*/  @!P0 FMUL R25, R25, 1.175494350822287508e-38 ;  /* 0x0080000019198820 */ /* 0x001fe20000400000 */
[----:B------:R-:W-:Y:S06]  /*198c0*/  BRA `(.L_x_13898) ;  /* 0x0000000800307947 */ /* 0x000fec0003800000 */
.L_x_13906:
        /* <DEDUP_REMOVED lines=26> */
.L_x_13909:
        /* <DEDUP_REMOVED lines=13> */
.L_x_13908:
[----:B------:R-:W2:Y:S02]  /*19b40*/  LDG.E.U16 R4, desc[UR36][R4.64] ;  /* 0x0000002404047981 */ /* 0x000ea4000c1e1500 */
[----:B--2---:R-:W-:Y:S01]  /*19b50*/  IMAD.U32 R25, R4, 0x10000, RZ ;  /* 0x0001000004197824 */ /* 0x004fe200078e00ff */
[----:B------:R-:W-:Y:S06]  /*19b60*/  BRA `(.L_x_13898) ;  /* 0x0000000400887947 */ /* 0x000fec0003800000 */
.L_x_13905:
        /* <DEDUP_REMOVED lines=11> */
.L_x_13912:
        /* <DEDUP_REMOVED lines=20> */
.L_x_13914:
[----:B------:R-:W-:Y:S05]  /*19d60*/  BSYNC B0 ;  /* 0x0000000000007941 */ /* 0x000fea0003800000 */
.L_x_13913:
[----:B------:R-:W-:Y:S01]  /*19d70*/  IMAD.SHL.U32 R3, R3, 0x100000, RZ ;  /* 0x0010000003037824 */ /* 0x000fe200078e00ff */
[----:B------:R-:W-:-:S04]  /*19d80*/  LEA R0, R0, 0x3b800000, 0x17 ;  /* 0x3b80000000007811 */ /* 0x000fc800078eb8ff */
[----:B------:R-:W-:Y:S01]  /*19d90*/  LOP3.LUT R25, R0, R3, R25, 0xfe, !PT ;  /* 0x0000000300197212 */ /* 0x000fe200078efe19 */
[----:B------:R-:W-:Y:S06]  /*19da0*/  BRA `(.L_x_13898) ;  /* 0x0000000000f87947 */ /* 0x000fec0003800000 */
.L_x_13911:
        /* <DEDUP_REMOVED lines=20> */
.L_x_13916:
[----:B------:R-:W-:Y:S05]  /*19ef0*/  BSYNC B0 ;  /* 0x0000000000007941 */ /* 0x000fea0003800000 */
.L_x_13915:
[----:B------:R-:W-:Y:S01]  /*19f00*/  IMAD.SHL.U32 R3, R3, 0x200000, RZ ;  /* 0x0020000003037824 */ /* 0x000fe200078e00ff */
[----:B------:R-:W-:-:S04]  /*19f10*/  LEA R0, R0, 0x37800000, 0x17 ;  /* 0x3780000000007811 */ /* 0x000fc800078eb8ff */
[----:B------:R-:W-:Y:S01]  /*19f20*/  LOP3.LUT R25, R0, R3, R25, 0xfe, !PT ;  /* 0x0000000300197212 */ /* 0x000fe200078efe19 */
[----:B------:R-:W-:Y:S06]  /*19f30*/  BRA `(.L_x_13898) ;  /* 0x0000000000947947 */ /* 0x000fec0003800000 */
.L_x_13910:
        /* <DEDUP_REMOVED lines=14> */
.L_x_13897:
        /* <DEDUP_REMOVED lines=16> */
.L_x_13919:
[----:B------:R-:W-:Y:S01]  /*1a120*/  IMAD.MOV.U32 R25, RZ, RZ, RZ ;  /* 0x000000ffff197224 */ /* 0x000fe200078e00ff */
[----:B------:R-:W-:Y:S06]  /*1a130*/  BRA `(.L_x_13898) ;  /* 0x0000000000147947 */ /* 0x000fec0003800000 */
.L_x_13918:
[----:B------:R-:W2:Y:S02]  /*1a140*/  LDG.E.64 R4, desc[UR36][R4.64] ;  /* 0x0000002404047981 */ /* 0x000ea4000c1e1b00 */
[----:B--2---:R0:W2:Y:S01]  /*1a150*/  I2F.U64 R25, R4 ;  /* 0x0000000400197312 */ /* 0x0040a20000301000 */
[----:B------:R-:W-:Y:S05]  /*1a160*/  BRA `(.L_x_13898) ;  /* 0x0000000000087947 */ /* 0x000fea0003800000 */
.L_x_13917:
[----:B------:R-:W2:Y:S02]  /*1a170*/  LDG.E R4, desc[UR36][R4.64] ;  /* 0x0000002404047981 */ /* 0x000ea4000c1e1900 */
[----:B--2---:R-:W-:-:S07]  /*1a180*/  I2FP.F32.U32 R25, R4 ;  /* 0x0000000400197245 */ /* 0x004fce0000201000 */
.L_x_13898:
[----:B------:R-:W-:Y:S05]  /*1a190*/  BSYNC B6 ;  /* 0x0000000000067941 */ /* 0x000fea0003800000 */
.L_x_13892:
        /* <DEDUP_REMOVED lines=19> */
.L_x_13924:
[----:B------:R-:W3:Y:S02]  /*1a2d0*/  LDG.E.U8 R4, desc[UR36][R4.64] ;  /* 0x0000002404047981 */ /* 0x000ee4000c1e1100 */
[----:B---3--:R-:W-:Y:S01]  /*1a2e0*/  I2FP.F32.U32 R24, R4 ;  /* 0x0000000400187245 */ /* 0x008fe20000201000 */
[----:B------:R-:W-:Y:S06]  /*1a2f0*/  BRA `(.L_x_13926) ;  /* 0x0000000c002c7947 */ /* 0x000fec0003800000 */
.L_x_13923:
        /* <DEDUP_REMOVED lines=9> */
.L_x_13928:
[----:B------:R-:W3:Y:S02]  /*1a390*/  LDG.E R4, desc[UR36][R4.64] ;  /* 0x0000002404047981 */ /* 0x000ee4000c1e1900 */
[----:B---3--:R-:W-:Y:S01]  /*1a3a0*/  I2FP.F32.S32 R24, R4 ;  /* 0x0000000400187245 */ /* 0x008fe20000201400 */
[----:B------:R-:W-:Y:S06]  /*1a3b0*/  BRA `(.L_x_13926) ;  /* 0x0000000800fc7947 */ /* 0x000fec0003800000 */
.L_x_13927:
[----:B------:R-:W3:Y:S02]  /*1a3c0*/  LDG.E.U16 R4, desc[UR36][R4.64] ;  /* 0x0000002404047981 */ /* 0x000ee4000c1e1500 */
[----:B---3--:R3:W0:Y:S01]  /*1a3d0*/  I2F.S16 R24, R4 ;  /* 0x0000000400187306 */ /* 0x0086220000101400 */
[----:B------:R-:W-:Y:S05]  /*1a3e0*/  BRA `(.L_x_13926) ;  /* 0x0000000800f07947 */ /* 0x000fea0003800000 */
.L_x_13922:
        /* <DEDUP_REMOVED lines=8> */
.L_x_13930:
[----:B------:R-:W3:Y:S02]  /*1a470*/  LDG.E.U16 R4, desc[UR36][R4.64] ;  /* 0x0000002404047981 */ /* 0x000ee4000c1e1500 */
[----:B---3--:R-:W-:Y:S01]  /*1a480*/  HADD2.F32 R24, -RZ, R4.H0_H0 ;  /* 0x20000004ff187230 */ /* 0x008fe20000004100 */
[----:B------:R-:W-:Y:S06]  /*1a490*/  BRA `(.L_x_13926) ;  /* 0x0000000800c47947 */ /* 0x000fec0003800000 */
.L_x_13929:
        /* <DEDUP_REMOVED lines=8> */
.L_x_13932:
[----:B------:R-:W3:Y:S02]  /*1a520*/  LDG.E.U16 R4, desc[UR36][R4.64] ;  /* 0x0000002404047981 */ /* 0x000ee4000c1e1500 */
[----:B---3--:R-:W-:Y:S01]  /*1a530*/  HADD2.F32 R24, -RZ, R4.H0_H0 ;  /* 0x20000004ff187230 */ /* 0x008fe20000004100 */
[----:B------:R-:W-:Y:S06]  /*1a540*/  BRA `(.L_x_13926) ;  /* 0x0000000800987947 */ /* 0x000fec0003800000 */
.L_x_13931:
[----:B------:R-:W3:Y:S01]  /*1a550*/  LDG.E.64 R4, desc[UR36][R4.64] ;  /* 0x0000002404047981 */ /* 0x000ee2000c1e1b00 */
[----:B------:R-:W-:Y:S01]  /*1a560*/  UMOV UR4, 0xf0000000 ;  /* 0xf000000000047882 */ /* 0x000fe20000000000 */
[----:B------:R-:W-:Y:S01]  /*1a570*/  UMOV UR5, 0x380fffff ;  /* 0x380fffff00057882 */ /* 0x000fe20000000000 */
[----:B---3--:R-:W0:Y:S01]  /*1a580*/  F2F.F32.F64 R24, R4 ;  /* 0x0000000400187310 */ /* 0x008e220000301000 */
[----:B------:R-:W-:-:S14]  /*1a590*/  DSETP.GEU.AND P0, PT, |R4|, UR4, PT ;  /* 0x0000000404007e2a */ /* 0x000fdc000bf0e200 */
[----:B0-----:R-:W-:Y:S01]  /*1a5a0*/  @!P0 FMUL R24, R24, 1.175494350822287508e-38 ;  /* 0x0080000018188820 */ /* 0x001fe20000400000 */
[----:B------:R-:W-:Y:S06]  /*1a5b0*/  BRA `(.L_x_13926) ;  /* 0x00000008007c7947 */ /* 0x000fec0003800000 */
.L_x_13921:
        /* <DEDUP_REMOVED lines=12> */
.L_x_13935:
[----:B------:R-:W3:Y:S01]  /*1a680*/  LDG.E.64 R4, desc[UR36][R4.64] ;  /* 0x0000002404047981 */ /* 0x000ee2000c1e1b00 */
[----:B------:R-:W-:Y:S01]  /*1a690*/  UMOV UR4, 0xf0000000 ;  /* 0xf000000000047882 */ /* 0x000fe20000000000 */
[----:B------:R-:W-:Y:S01]  /*1a6a0*/  UMOV UR5, 0x380fffff ;  /* 0x380fffff00057882 */ /* 0x000fe20000000000 */
[----:B---3--:R-:W0:Y:S01]  /*1a6b0*/  F2F.F32.F64 R24, R4 ;  /* 0x0000000400187310 */ /* 0x008e220000301000 */
[----:B------:R-:W-:-:S14]  /*1a6c0*/  DSETP.GEU.AND P0, PT, |R4|, UR4, PT ;  /* 0x0000000404007e2a */ /* 0x000fdc000bf0e200 */
[----:B0-----:R-:W-:Y:S01]  /*1a6d0*/  @!P0 FMUL R24, R24, 1.175494350822287508e-38 ;  /* 0x0080000018188820 */ /* 0x001fe20000400000 */
[----:B------:R-:W-:Y:S06]  /*1a6e0*/  BRA `(.L_x_13926) ;  /* 0x0000000800307947 */ /* 0x000fec0003800000 */
.L_x_13934:
        /* <DEDUP_REMOVED lines=26> */
.L_x_13937:
        /* <DEDUP_REMOVED lines=13> */
.L_x_13936:
[----:B------:R-:W3:Y:S02]  /*1a960*/  LDG.E.U16 R4, desc[UR36][R4.64] ;  /* 0x0000002404047981 */ /* 0x000ee4000c1e1500 */
[----:B---3--:R-:W-:Y:S01]  /*1a970*/  IMAD.U32 R24, R4, 0x10000, RZ ;  /* 0x0001000004187824 */ /* 0x008fe200078e00ff */
[----:B------:R-:W-:Y:S06]  /*1a980*/  BRA `(.L_x_13926) ;  /* 0x0000000400887947 */ /* 0x000fec0003800000 */
.L_x_13933:
        /* <DEDUP_REMOVED lines=11> */
.L_x_13940:
        /* <DEDUP_REMOVED lines=20> */
.L_x_13942:
[----:B------:R-:W-:Y:S05]  /*1ab80*/  BSYNC B0 ;  /* 0x0000000000007941 */ /* 0x000fea0003800000 */
.L_x_13941:
[----:B------:R-:W-:Y:S01]  /*1ab90*/  IMAD.SHL.U32 R3, R3, 0x100000, RZ ;  /* 0x0010000003037824 */ /* 0x000fe200078e00ff */
[----:B------:R-:W-:-:S04]  /*1aba0*/  LEA R5, R0, 0x3b800000, 0x17 ;  /* 0x3b80000000057811 */ /* 0x000fc800078eb8ff */
[----:B------:R-:W-:Y:S01]  /*1abb0*/  LOP3.LUT R24, R5, R3, R24, 0xfe, !PT ;  /* 0x0000000305187212 */ /* 0x000fe200078efe18 */
[----:B------:R-:W-:Y:S06]  /*1abc0*/  BRA `(.L_x_13926) ;  /* 0x0000000000f87947 */ /* 0x000fec0003800000 */
.L_x_13939:
        /* <DEDUP_REMOVED lines=20> */
.L_x_13944:
[----:B------:R-:W-:Y:S05]  /*1ad10*/  BSYNC B0 ;  /* 0x0000000000007941 */ /* 0x000fea0003800000 */
.L_x_13943:
[----:B------:R-:W-:Y:S01]  /*1ad20*/  IMAD.SHL.U32 R3, R3, 0x200000, RZ ;  /* 0x0020000003037824 */ /* 0x000fe200078e00ff */
[----:B------:R-:W-:-:S04]  /*1ad30*/  LEA R5, R0, 0x37800000, 0x17 ;  /* 0x3780000000057811 */ /* 0x000fc800078eb8ff */
[----:B------:R-:W-:Y:S01]  /*1ad40*/  LOP3.LUT R24, R5, R3, R24, 0xfe, !PT ;  /* 0x0000000305187212 */ /* 0x000fe200078efe18 */
[----:B------:R-:W-:Y:S06]  /*1ad50*/  BRA `(.L_x_13926) ;  /* 0x0000000000947947 */ /* 0x000fec0003800000 */
.L_x_13938:
        /* <DEDUP_REMOVED lines=14> */
.L_x_13925:
        /* <DEDUP_REMOVED lines=16> */
.L_x_13947:
[----:B------:R-:W-:Y:S01]  /*1af40*/  IMAD.MOV.U32 R24, RZ, RZ, RZ ;  /* 0x000000ffff187224 */ /* 0x000fe200078e00ff */
[----:B------:R-:W-:Y:S06]  /*1af50*/  BRA `(.L_x_13926) ;  /* 0x0000000000147947 */ /* 0x000fec0003800000 */
.L_x_13946:
[----:B------:R-:W3:Y:S02]  /*1af60*/  LDG.E.64 R4, desc[UR36][R4.64] ;  /* 0x0000002404047981 */ /* 0x000ee4000c1e1b00 */
[----:B---3--:R0:W1:Y:S01]  /*1af70*/  I2F.U64 R24, R4 ;  /* 0x0000000400187312 */ /* 0x0080620000301000 */
[----:B------:R-:W-:Y:S05]  /*1af80*/  BRA `(.L_x_13926) ;  /* 0x0000000000087947 */ /* 0x000fea0003800000 */
.L_x_13945:
[----:B------:R-:W3:Y:S02]  /*1af90*/  LDG.E R4, desc[UR36][R4.64] ;  /* 0x0000002404047981 */ /* 0x000ee4000c1e1900 */
[----:B---3--:R-:W-:-:S07]  /*1afa0*/  I2FP.F32.U32 R24, R4 ;  /* 0x0000000400187245 */ /* 0x008fce0000201000 */
.L_x_13926:
[----:B------:R-:W-:Y:S05]  /*1afb0*/  BSYNC B6 ;  /* 0x0000000000067941 */ /* 0x000fea0003800000 */
.L_x_13920:
        /* <DEDUP_REMOVED lines=19> */
.L_x_13952:
[----:B------:R-:W3:Y:S02]  /*1b0f0*/  LDG.E.U8 R0, desc[UR36][R2.64] ;  /* 0x0000002402007981 */ /* 0x000ee4000c1e1100 */
[----:B---3--:R-:W-:Y:S01]  /*1b100*/  I2FP.F32.U32 R0, R0 ;  /* 0x0000000000007245 */ /* 0x008fe20000201000 */
[----:B------:R-:W-:Y:S06]  /*1b110*/  BRA `(.L_x_13954) ;  /* 0x0000000c002c7947 */ /* 0x000fec0003800000 */
.L_x_13951:
        /* <DEDUP_REMOVED lines=9> */
.L_x_13956:
[----:B------:R-:W3:Y:S02]  /*1b1b0*/  LDG.E R0, desc[UR36][R2.64] ;  /* 0x0000002402007981 */ /* 0x000ee4000c1e1900 */
[----:B---3--:R-:W-:Y:S01]  /*1b1c0*/  I2FP.F32.S32 R0, R0 ;  /* 0x0000000000007245 */ /* 0x008fe20000201400 */
[----:B------:R-:W-:Y:S06]  /*1b1d0*/  BRA `(.L_x_13954) ;  /* 0x0000000800fc7947 */ /* 0x000fec0003800000 */
.L_x_13955:
[----:B------:R-:W3:Y:S02]  /*1b1e0*/  LDG.E.U16 R0, desc[UR36][R2.64] ;  /* 0x0000002402007981 */ /* 0x000ee4000c1e1500 */
[----:B---3--:R-:W0:Y:S01]  /*1b1f0*/  I2F.S16 R0, R0 ;  /* 0x0000000000007306 */ /* 0x008e220000101400 */
[----:B------:R-:W-:Y:S05]  /*1b200*/  BRA `(.L_x_13954) ;  /* 0x0000000800f07947 */ /* 0x000fea0003800000 */
.L_x_13950:
        /* <DEDUP_REMOVED lines=8> */
.L_x_13958:
[----:B------:R-:W3:Y:S02]  /*1b290*/  LDG.E.U16 R0, desc[UR36][R2.64] ;  /* 0x0000002402007981 */ /* 0x000ee4000c1e1500 */
[----:B---3--:R-:W-:Y:S01]  /*1b2a0*/  HADD2.F32 R0, -RZ, R0.H0_H0 ;  /* 0x20000000ff007230 */ /* 0x008fe20000004100 */
[----:B------:R-:W-:Y:S06]  /*1b2b0*/  BRA `(.L_x_13954) ;  /* 0x0000000800c47947 */ /* 0x000fec0003800000 */
.L_x_13957:
        /* <DEDUP_REMOVED lines=8> */
.L_x_13960:
[----:B------:R-:W3:Y:S02]  /*1b340*/  LDG.E.U16 R0, desc[UR36][R2.64] ;  /* 0x0000002402007981 */ /* 0x000ee4000c1e1500 */
[----:B---3--:R-:W-:Y:S01]  /*1b350*/  HADD2.F32 R0, -RZ, R0.H0_H0 ;  /* 0x20000000ff007230 */ /* 0x008fe20000004100 */
[----:B------:R-:W-:Y:S06]  /*1b360*/  BRA `(.L_x_13954) ;  /* 0x0000000800987947 */ /* 0x000fec0003800000 */
.L_x_13959:
[----:B------:R-:W3:Y:S01]  /*1b370*/  LDG.E.64 R2, desc[UR36][R2.64] ;  /* 0x0000002402027981 */ /* 0x000ee2000c1e1b00 */
[----:B------:R-:W-:Y:S01]  /*1b380*/  UMOV UR4, 0xf0000000 ;  /* 0xf000000000047882 */ /* 0x000fe20000000000 */
[----:B------:R-:W-:Y:S01]  /*1b390*/  UMOV UR5, 0x380fffff ;  /* 0x380fffff00057882 */ /* 0x000fe20000000000 */
[----:B---3--:R-:W0:Y:S01]  /*1b3a0*/  F2F.F32.F64 R0, R2 ;  /* 0x0000000200007310 */ /* 0x008e220000301000 */
[----:B------:R-:W-:-:S14]  /*1b3b0*/  DSETP.GEU.AND P0, PT, |R2|, UR4, PT ;  /* 0x0000000402007e2a */ /* 0x000fdc000bf0e200 */
[----:B0-----:R-:W-:Y:S01]  /*1b3c0*/  @!P0 FMUL R0, R0, 1.175494350822287508e-38 ;  /* 0x0080000000008820 */ /* 0x001fe20000400000 */
[----:B------:R-:W-:Y:S06]  /*1b3d0*/  BRA `(.L_x_13954) ;  /* 0x00000008007c7947 */ /* 0x000fec0003800000 */
.L_x_13949:
        /* <DEDUP_REMOVED lines=12> */
.L_x_13963:
[----:B------:R-:W3:Y:S01]  /*1b4a0*/  LDG.E.64 R2, desc[UR36][R2.64] ;  /* 0x0000002402027981 */ /* 0x000ee2000c1e1b00 */
[----:B------:R-:W-:Y:S01]  /*1b4b0*/  UMOV UR4, 0xf0000000 ;  /* 0xf000000000047882 */ /* 0x000fe20000000000 */
[----:B------:R-:W-:Y:S01]  /*1b4c0*/  UMOV UR5, 0x380fffff ;  /* 0x380fffff00057882 */ /* 0x000fe20000000000 */
[----:B---3--:R-:W0:Y:S01]  /*1b4d0*/  F2F.F32.F64 R0, R2 ;  /* 0x0000000200007310 */ /* 0x008e220000301000 */
[----:B------:R-:W-:-:S14]  /*1b4e0*/  DSETP.GEU.AND P0, PT, |R2|, UR4, PT ;  /* 0x0000000402007e2a */ /* 0x000fdc000bf0e200 */
[----:B0-----:R-:W-:Y:S01]  /*1b4f0*/  @!P0 FMUL R0, R0, 1.175494350822287508e-38 ;  /* 0x0080000000008820 */ /* 0x001fe20000400000 */
[----:B------:R-:W-:Y:S06]  /*1b500*/  BRA `(.L_x_13954) ;  /* 0x0000000800307947 */ /* 0x000fec0003800000 */
.L_x_13962:
        /* <DEDUP_REMOVED lines=26> */
.L_x_13965:
        /* <DEDUP_REMOVED lines=13> */
.L_x_13964:
[----:B------:R-:W3:Y:S02]  /*1b780*/  LDG.E.U16 R0, desc[UR36][R2.64] ;  /* 0x0000002402007981 */ /* 0x000ee4000c1e1500 */
[----:B---3--:R-:W-:Y:S01]  /*1b790*/  IMAD.U32 R0, R0, 0x10000, RZ ;  /* 0x0001000000007824 */ /* 0x008fe200078e00ff */
[----:B------:R-:W-:Y:S06]  /*1b7a0*/  BRA `(.L_x_13954) ;  /* 0x0000000400887947 */ /* 0x000fec0003800000 */
.L_x_13961:
        /* <DEDUP_REMOVED lines=11> */
.L_x_13968:
        /* <DEDUP_REMOVED lines=20> */
.L_x_13970:
[----:B------:R-:W-:Y:S05]  /*1b9a0*/  BSYNC B0 ;  /* 0x0000000000007941 */ /* 0x000fea0003800000 */
.L_x_13969:
[----:B------:R-:W-:Y:S01]  /*1b9b0*/  LEA R3, R0, 0x3b800000, 0x17 ;  /* 0x3b80000000037811 */ /* 0x000fe200078eb8ff */
[----:B------:R-:W-:-:S05]  /*1b9c0*/  IMAD.SHL.U32 R0, R2, 0x100000, RZ ;  /* 0x0010000002007824 */ /* 0x000fca00078e00ff */
[----:B------:R-:W-:Y:S01]  /*1b9d0*/  LOP3.LUT R0, R3, R0, R4, 0xfe, !PT ;  /* 0x0000000003007212 */ /* 0x000fe200078efe04 */
[----:B------:R-:W-:Y:S06]  /*1b9e0*/  BRA `(.L_x_13954) ;  /* 0x0000000000f87947 */ /* 0x000fec0003800000 */
.L_x_13967:
        /* <DEDUP_REMOVED lines=20> */
.L_x_13972:
[----:B------:R-:W-:Y:S05]  /*1bb30*/  BSYNC B0 ;  /* 0x0000000000007941 */ /* 0x000fea0003800000 */
.L_x_13971:
[----:B------:R-:W-:Y:S01]  /*1bb40*/  LEA R3, R0, 0x37800000, 0x17 ;  /* 0x3780000000037811 */ /* 0x000fe200078eb8ff */
[----:B------:R-:W-:-:S05]  /*1bb50*/  IMAD.SHL.U32 R0, R2, 0x200000, RZ ;  /* 0x0020000002007824 */ /* 0x000fca00078e00ff */
[----:B------:R-:W-:Y:S01]  /*1bb60*/  LOP3.LUT R0, R3, R0, R4, 0xfe, !PT ;  /* 0x0000000003007212 */ /* 0x000fe200078efe04 */
[----:B------:R-:W-:Y:S06]  /*1bb70*/  BRA `(.L_x_13954) ;  /* 0x0000000000947947 */ /* 0x000fec0003800000 */
.L_x_13966:
        /* <DEDUP_REMOVED lines=14> */
.L_x_13953:
        /* <DEDUP_REMOVED lines=16> */
.L_x_13975:
[----:B------:R-:W-:Y:S01]  /*1bd60*/  IMAD.MOV.U32 R0, RZ, RZ, RZ ;  /* 0x000000ffff007224 */ /* 0x000fe200078e00ff */
[----:B------:R-:W-:Y:S06]  /*1bd70*/  BRA `(.L_x_13954) ;  /* 0x0000000000147947 */ /* 0x000fec0003800000 */
.L_x_13974:
[----:B------:R-:W3:Y:S02]  /*1bd80*/  LDG.E.64 R2, desc[UR36][R2.64] ;  /* 0x0000002402027981 */ /* 0x000ee4000c1e1b00 */
[----:B---3--:R0:W3:Y:S01]  /*1bd90*/  I2F.U64 R0, R2 ;  /* 0x0000000200007312 */ /* 0x0080e20000301000 */
[----:B------:R-:W-:Y:S05]  /*1bda0*/  BRA `(.L_x_13954) ;  /* 0x0000000000087947 */ /* 0x000fea0003800000 */
.L_x_13973:
[----:B------:R-:W3:Y:S02]  /*1bdb0*/  LDG.E R0, desc[UR36][R2.64] ;  /* 0x0000002402007981 */ /* 0x000ee4000c1e1900 */
[----:B---3--:R-:W-:-:S07]  /*1bdc0*/  I2FP.F32.U32 R0, R0 ;  /* 0x0000000000007245 */ /* 0x008fce0000201000 */
.L_x_13954:
[----:B------:R-:W-:Y:S05]  /*1bdd0*/  BSYNC B6 ;  /* 0x0000000000067941 */ /* 0x000fea0003800000 */
.L_x_13948:
[----:B------:R-:W1:Y:S01]  /*1bde0*/  LDC.U8 R4, c[0x0][0x6b8] ;  /* 0x0001ae00ff047b82 */ /* 0x000e620000000000 */
[----:B0-2345:R-:W-:Y:S01]  /*1bdf0*/  FMUL.FTZ R3, R25, R25 ;  /* 0x0000001919037220 */ /* 0x03dfe20000410000 */
[----:B------:R-:W-:Y:S01]  /*1be00*/  IMAD.U32 R5, R18, 0x10000, RZ ;  /* 0x0001000012057824 */ /* 0x000fe200078e00ff */
[----:B------:R-:W-:Y:S01]  /*1be10*/  ULDC UR4, c[0x0][0x6a8] ;  /* 0x0001aa0000047ab9 */ /* 0x000fe20000000800 */
[----:B------:R-:W-:Y:S02]  /*1be20*/  IMAD.U32 R2, R19, 0x10000, RZ ;  /* 0x0001000013027824 */ /* 0x000fe400078e00ff */
[----:B-1----:R-:W-:Y:S01]  /*1be30*/  FMUL.FTZ R3, R3, R24 ;  /* 0x0000001803037220 */ /* 0x002fe20000410000 */
[----:B------:R-:W-:Y:S01]  /*1be40*/  FFMA.FTZ R0, -R0, UR4, R5 ;  /* 0x0000000400007c23 */ /* 0x000fe20008010105 */
        /* <DEDUP_REMOVED lines=21> */
.L_x_13979:
[----:B------:R-:W-:-:S06]  /*1bfa0*/  IMAD.U32 R3, R3, 0x10000, RZ ;  /* 0x0001000003037824 */ /* 0x000fcc00078e00ff */
[----:B------:R-:W0:Y:S02]  /*1bfb0*/  F2I.S64.TRUNC R2, R3 ;  /* 0x0000000300027311 */ /* 0x000e24000020d900 */
[----:B0-----:R0:W-:Y:S01]  /*1bfc0*/  STG.E.U8 desc[UR36][R16.64], R2 ;  /* 0x0000000210007986 */ /* 0x0011e2000c101124 */
[----:B------:R-:W-:Y:S05]  /*1bfd0*/  BRA `(.L_x_13981) ;  /* 0x0000000c00847947 */ /* 0x000fea0003800000 */
.L_x_13978:
        /* <DEDUP_REMOVED lines=10> */
.L_x_13983:
[----:B------:R-:W-:-:S06]  /*1c080*/  IMAD.U32 R3, R3, 0x10000, RZ ;  /* 0x0001000003037824 */ /* 0x000fcc00078e00ff */
[----:B------:R-:W0:Y:S02]  /*1c090*/  F2I.FTZ.TRUNC.NTZ R3, R3 ;  /* 0x0000000300037305 */ /* 0x000e24000021f100 */
[----:B0-----:R0:W-:Y:S01]  /*1c0a0*/  STG.E desc[UR36][R16.64], R3 ;  /* 0x0000000310007986 */ /* 0x0011e2000c101924 */
[----:B------:R-:W-:Y:S05]  /*1c0b0*/  BRA `(.L_x_13981) ;  /* 0x0000000c004c7947 */ /* 0x000fea0003800000 */
.L_x_13982:
[----:B------:R-:W-:-:S06]  /*1c0c0*/  IMAD.U32 R3, R3, 0x10000, RZ ;  /* 0x0001000003037824 */ /* 0x000fcc00078e00ff */
[----:B------:R-:W0:Y:S02]  /*1c0d0*/  F2I.FTZ.TRUNC.NTZ R3, R3 ;  /* 0x0000000300037305 */ /* 0x000e24000021f100 */
[----:B0-----:R0:W-:Y:S01]  /*1c0e0*/  STG.E.U16 desc[UR36][R16.64], R3 ;  /* 0x0000000310007986 */ /* 0x0011e2000c101524 */
[----:B------:R-:W-:Y:S05]  /*1c0f0*/  BRA `(.L_x_13981) ;  /* 0x0000000c003c7947 */ /* 0x000fea0003800000 */
.L_x_13977:
        /* <DEDUP_REMOVED lines=9> */
.L_x_13985:
[----:B------:R-:W-:-:S05]  /*1c190*/  IMAD.U32 R0, R3, 0x10000, RZ ;  /* 0x0001000003007824 */ /* 0x000fca00078e00ff */
[----:B------:R-:W-:-:S05]  /*1c1a0*/  F2FP.F16.F32.PACK_AB R0, RZ, R0 ;  /* 0x00000000ff00723e */ /* 0x000fca00000000ff */
[----:B------:R0:W-:Y:S01]  /*1c1b0*/  STG.E.U16 desc[UR36][R16.64], R0 ;  /* 0x0000000010007986 */ /* 0x0001e2000c101524 */
[----:B------:R-:W-:Y:S05]  /*1c1c0*/  BRA `(.L_x_13981) ;  /* 0x0000000c00087947 */ /* 0x000fea0003800000 */
.L_x_13984:
        /* <DEDUP_REMOVED lines=10> */
.L_x_13987:
[----:B------:R-:W-:-:S05]  /*1c270*/  IMAD.U32 R3, R3, 0x10000, RZ ;  /* 0x0001000003037824 */ /* 0x000fca00078e00ff */
[----:B------:R-:W-:-:S04]  /*1c280*/  F2FP.F16.F32.PACK_AB R3, RZ, R3 ;  /* 0x00000003ff03723e */ /* 0x000fc800000000ff */
[----:B------:R-:W-:-:S05]  /*1c290*/  PRMT R3, R3, 0x5410, RZ ;  /* 0x0000541003037816 */ /* 0x000fca00000000ff */
[----:B------:R0:W-:Y:S01]  /*1c2a0*/  STG.E desc[UR36][R16.64], R3 ;  /* 0x0000000310007986 */ /* 0x0001e2000c101924 */
[----:B------:R-:W-:Y:S05]  /*1c2b0*/  BRA `(.L_x_13981) ;  /* 0x0000000800cc7947 */ /* 0x000fea0003800000 */
.L_x_13986:
[----:B------:R-:W-:-:S04]  /*1c2c0*/  IMAD.U32 R2, R3, 0x10000, RZ ;  /* 0x0001000003027824 */ /* 0x000fc800078e00ff */
[----:B------:R-:W-:-:S06]  /*1c2d0*/  FMUL.FTZ R2, R2, 1 ;  /* 0x3f80000002027820 */ /* 0x000fcc0000410000 */
[----:B------:R-:W0:Y:S02]  /*1c2e0*/  F2F.F64.F32 R2, R2 ;  /* 0x0000000200027310 */ /* 0x000e240000201800 */
[----:B0-----:R0:W-:Y:S01]  /*1c2f0*/  STG.E.64 desc[UR36][R16.64], R2 ;  /* 0x0000000210007986 */ /* 0x0011e2000c101b24 */
[----:B------:R-:W-:Y:S05]  /*1c300*/  BRA `(.L_x_13981) ;  /* 0x0000000800b87947 */ /* 0x000fea0003800000 */
.L_x_13976:
        /* <DEDUP_REMOVED lines=13> */
.L_x_13990:
[----:B------:R-:W-:Y:S01]  /*1c3e0*/  IMAD.U32 R3, R3, 0x10000, RZ ;  /* 0x0001000003037824 */ /* 0x000fe200078e00ff */
[----:B------:R-:W-:-:S03]  /*1c3f0*/  CS2R R6, SRZ ;  /* 0x0000000000067805 */ /* 0x000fc6000001ff00 */
[----:B------:R-:W-:-:S04]  /*1c400*/  FMUL.FTZ R3, R3, 1 ;  /* 0x3f80000003037820 */ /* 0x000fc80000410000 */
[----:B------:R-:W0:Y:S02]  /*1c410*/  F2F.F64.F32 R4, R3 ;  /* 0x0000000300047310 */ /* 0x000e240000201800 */
[----:B0-----:R0:W-:Y:S01]  /*1c420*/  STG.E.128 desc[UR36][R16.64], R4 ;  /* 0x0000000410007986 */ /* 0x0011e2000c101d24 */
[----:B------:R-:W-:Y:S05]  /*1c430*/  BRA `(.L_x_13981) ;  /* 0x00000008006c7947 */ /* 0x000fea0003800000 */
.L_x_13989:
        /* <DEDUP_REMOVED lines=21> */
.L_x_13994:
[----:B------:R-:W-:Y:S05]  /*1c590*/  BSYNC B0 ;  /* 0x0000000000007941 */ /* 0x000fea0003800000 */
.L_x_13993:
[----:B------:R-:W-:-:S05]  /*1c5a0*/  LOP3.LUT R3, R0, R3, RZ, 0xfc, !PT ;  /* 0x0000000300037212 */ /* 0x000fca00078efcff */
[----:B------:R3:W-:Y:S01]  /*1c5b0*/  STG.E.U8 desc[UR36][R16.64], R3 ;  /* 0x0000000310007986 */ /* 0x0007e2000c101124 */
[----:B------:R-:W-:Y:S05]  /*1c5c0*/  BRA `(.L_x_13981) ;  /* 0x0000000800087947 */ /* 0x000fea0003800000 */
.L_x_13992:
        /* <DEDUP_REMOVED lines=13> */
.L_x_13996:
[----:B------:R-:W-:Y:S01]  /*1c6a0*/  IMAD.MOV.U32 R0, RZ, RZ, 0x7f ;  /* 0x0000007fff007424 */ /* 0x000fe200078e00ff */
[----:B------:R-:W-:-:S04]  /*1c6b0*/  ISETP.GT.U32.AND P0, PT, R2, 0x7f800000, PT ;  /* 0x7f8000000200780c */ /* 0x000fc80003f04070 */
[----:B------:R-:W-:-:S09]  /*1c6c0*/  SEL R0, R0, 0x7c, P0 ;  /* 0x0000007c00007807 */ /* 0x000fd20000000000 */
.L_x_13997:
[----:B------:R-:W-:Y:S05]  /*1c6d0*/  BSYNC B0 ;  /* 0x0000000000007941 */ /* 0x000fea0003800000 */
.L_x_13995:
[----:B------:R-:W-:-:S04]  /*1c6e0*/  LOP3.LUT R2, R3, 0x80000000, RZ, 0xc0, !PT ;  /* 0x8000000003027812 */ /* 0x000fc800078ec0ff */
[----:B------:R-:W-:-:S04]  /*1c6f0*/  SHF.R.U32.HI R3, RZ, 0x18, R2 ;  /* 0x00000018ff037819 */ /* 0x000fc80000011602 */
[----:B------:R-:W-:-:S05]  /*1c700*/  LOP3.LUT R3, R0, R3, RZ, 0xfc, !PT ;  /* 0x0000000300037212 */ /* 0x000fca00078efcff */
[----:B------:R4:W-:Y:S01]  /*1c710*/  STG.E.U8 desc[UR36][R16.64], R3 ;  /* 0x0000000310007986 */ /* 0x0009e2000c101124 */
[----:B------:R-:W-:Y:S05]  /*1c720*/  BRA `(.L_x_13981) ;  /* 0x0000000400b07947 */ /* 0x000fea0003800000 */
.L_x_13991:
[----:B------:R2:W-:Y:S01]  /*1c730*/  STG.E.U16 desc[UR36][R16.64], R3 ;  /* 0x0000000310007986 */ /* 0x0005e2000c101524 */
[----:B------:R-:W-:Y:S05]  /*1c740*/  BRA `(.L_x_13981) ;  /* 0x0000000400a87947 */ /* 0x000fea0003800000 */
.L_x_13988:
        /* <DEDUP_REMOVED lines=12> */
.L_x_14000:
        /* <DEDUP_REMOVED lines=17> */
.L_x_14003:
[----:B------:R-:W-:-:S04]  /*1c920*/  LOP3.LUT R2, R3, 0x80000000, RZ, 0xc0, !PT ;  /* 0x8000000003027812 */ /* 0x000fc800078ec0ff */
[----:B------:R-:W-:-:S04]  /*1c930*/  SHF.R.U32.HI R3, RZ, 0x18, R2 ;  /* 0x00000018ff037819 */ /* 0x000fc80000011602 */
[----:B------:R-:W-:-:S04]  /*1c940*/  LOP3.LUT R0, R0, R3, RZ, 0xfc, !PT ;  /* 0x0000000300007212 */ /* 0x000fc800078efcff */
[----:B------:R-:W-:-:S07]  /*1c950*/  PRMT R8, R0, 0x7610, R8 ;  /* 0x0000761000087816 */ /* 0x000fce0000000008 */
.L_x_14002:
[----:B------:R-:W-:Y:S05]  /*1c960*/  BSYNC B0 ;  /* 0x0000000000007941 */ /* 0x000fea0003800000 */
.L_x_14001:
[----:B------:R0:W-:Y:S01]  /*1c970*/  STG.E.U8 desc[UR36][R16.64], R8 ;  /* 0x0000000810007986 */ /* 0x0001e2000c101124 */
[----:B------:R-:W-:Y:S05]  /*1c980*/  BRA `(.L_x_13981) ;  /* 0x0000000400187947 */ /* 0x000fea0003800000 */
.L_x_13999:
        /* <DEDUP_REMOVED lines=17> */
.L_x_14006:
[----:B------:R-:W-:-:S04]  /*1caa0*/  LOP3.LUT R2, R3, 0x80000000, RZ, 0xc0, !PT ;  /* 0x8000000003027812 */ /* 0x000fc800078ec0ff */
[----:B------:R-:W-:-:S04]  /*1cab0*/  SHF.R.U32.HI R3, RZ, 0x18, R2 ;  /* 0x00000018ff037819 */ /* 0x000fc80000011602 */
[----:B------:R-:W-:-:S04]  /*1cac0*/  LOP3.LUT R0, R0, R3, RZ, 0xfc, !PT ;  /* 0x0000000300007212 */ /* 0x000fc800078efcff */
[----:B------:R-:W-:-:S07]  /*1cad0*/  PRMT R8, R0, 0x7610, R8 ;  /* 0x0000761000087816 */ /* 0x000fce0000000008 */
.L_x_14005:
[----:B------:R-:W-:Y:S05]  /*1cae0*/  BSYNC B0 ;  /* 0x0000000000007941 */ /* 0x000fea0003800000 */
.L_x_14004:
[----:B------:R0:W-:Y:S01]  /*1caf0*/  STG.E.U8 desc[UR36][R16.64], R8 ;  /* 0x0000000810007986 */ /* 0x0001e2000c101124 */
[----:B------:R-:W-:Y:S05]  /*1cb00*/  BRA `(.L_x_13981) ;  /* 0x0000000000b87947 */ /* 0x000fea0003800000 */
.L_x_13998:
        /* <DEDUP_REMOVED lines=22> */
.L_x_13980:
        /* <DEDUP_REMOVED lines=16> */
.L_x_14009:
[----:B------:R-:W-:Y:S05]  /*1cd70*/  BRA `(.L_x_13981) ;  /* 0x00000000001c7947 */ /* 0x000fea0003800000 */
.L_x_14008:
[----:B------:R-:W-:-:S06]  /*1cd80*/  IMAD.U32 R3, R3, 0x10000, RZ ;  /* 0x0001000003037824 */ /* 0x000fcc00078e00ff */
[----:B------:R-:W0:Y:S02]  /*1cd90*/  F2I.U64.TRUNC R2, R3 ;  /* 0x0000000300027311 */ /* 0x000e24000020d800 */
[----:B0-----:R0:W-:Y:S01]  /*1cda0*/  STG.E.64 desc[UR36][R16.64], R2 ;  /* 0x0000000210007986 */ /* 0x0011e2000c101b24 */
[----:B------:R-:W-:Y:S05]  /*1cdb0*/  BRA `(.L_x_13981) ;  /* 0x00000000000c7947 */ /* 0x000fea0003800000 */
.L_x_14007:
[----:B------:R-:W-:-:S06]  /*1cdc0*/  IMAD.U32 R3, R3, 0x10000, RZ ;  /* 0x0001000003037824 */ /* 0x000fcc00078e00ff */
[----:B------:R-:W0:Y:S02]  /*1cdd0*/  F2I.FTZ.U32.TRUNC.NTZ R3, R3 ;  /* 0x0000000300037305 */ /* 0x000e24000021f000 */
[----:B0-----:R0:W-:Y:S02]  /*1cde0*/  STG.E desc[UR36][R16.64], R3 ;  /* 0x0000000310007986 */ /* 0x0011e4000c101924 */
.L_x_13981:
[----:B------:R-:W-:-:S07]  /*1cdf0*/  VIADD R29, R29, 0x80 ;  /* 0x000000801d1d7836 */ /* 0x000fce0000000000 */
.L_x_13768:
[----:B------:R-:W-:Y:S05]  /*1ce00*/  BSYNC B7 ;  /* 0x0000000000077941 */ /* 0x000fea0003800000 */
.L_x_13767:
[----:B------:R-:W-:Y:S02]  /*1ce10*/  ULDC UR4, c[0x0][0x210] ;  /* 0x0000840000047ab9 */ /* 0x000fe40000000800 */
[----:B------:R-:W-:-:S13]  /*1ce20*/  ISETP.GE.AND P0, PT, R29, UR4, PT ;  /* 0x000000041d007c0c */ /* 0x000fda000bf06270 */
[----:B------:R-:W-:Y:S05]  /*1ce30*/  @P0 EXIT ;  /* 0x000000000000094d */ /* 0x000fea0003800000 */
[----:B0---4-:R-:W0:Y:S01]  /*1ce40*/  LDC R6, c[0x0][0x218] ;  /* 0x00008600ff067b82 */ /* 0x011e220000000800 */
[----:B------:R-:W-:Y:S02]  /*1ce50*/  CS2R R24, SRZ ;  /* 0x0000000000187805 */ /* 0x000fe4000001ff00 */
[----:B------:R-:W-:Y:S02]  /*1ce60*/  CS2R R22, SRZ ;  /* 0x0000000000167805 */ /* 0x000fe4000001ff00 */
[----:B------:R-:W-:Y:S01]  /*1ce70*/  CS2R R18, SRZ ;  /* 0x0000000000127805 */ /* 0x000fe2000001ff00 */
        /* <DEDUP_REMOVED lines=527> */
.L_x_14010:
        /* <DEDUP_REMOVED lines=23> */
.L_x_14014:
[----:B------:R-:W2:Y:S02]  /*1f0e0*/  LDG.E.U8 R2, desc[UR36][R2.64] ;  /* 0x0000002402027981 */ /* 0x000ea4000c1e1100 */
[----:B--2---:R-:W-:-:S04]  /*1f0f0*/  I2FP.F32.U32 R0, R2 ;  /* 0x0000000200007245 */ /* 0x004fc80000201000 */
[----:B------:R-:W-:-:S04]  /*1f100*/  F2FP.BF16.F32.PACK_AB R0, RZ, R0 ;  /* 0x00000000ff00723e */ /* 0x000fc800000010ff */
[----:B------:R-:W-:Y:S01]  /*1f110*/  PRMT R26, R0, 0x7610, R26 ;  /* 0x00007610001a7816 */ /* 0x000fe2000000001a */
[----:B------:R-:W-:Y:S06]  /*1f120*/  BRA `(.L_x_14016) ;  /* 0x0000000c00c87947 */ /* 0x000fec0003800000 */
.L_x_14013:
        /* <DEDUP_REMOVED lines=11> */
.L_x_14018:
[----:B------:R-:W2:Y:S02]  /*1f1e0*/  LDG.E R2, desc[UR36][R2.64] ;  /* 0x0000002402027981 */ /* 0x000ea4000c1e1900 */
[----:B--2---:R-:W-:-:S04]  /*1f1f0*/  I2FP.F32.S32 R0, R2 ;  /* 0x0000000200007245 */ /* 0x004fc80000201400 */
[----:B------:R-:W-:-:S04]  /*1f200*/  F2FP.BF16.F32.PACK_AB R0, RZ, R0 ;  /* 0x00000000ff00723e */ /* 0x000fc800000010ff */
[----:B------:R-:W-:Y:S01]  /*1f210*/  PRMT R26, R0, 0x7610, R26 ;  /* 0x00007610001a7816 */ /* 0x000fe2000000001a */
[----:B------:R-:W-:Y:S06]  /*1f220*/  BRA `(.L_x_14016) ;  /* 0x0000000c00887947 */ /* 0x000fec0003800000 */
.L_x_14017:
[----:B------:R-:W2:Y:S02]  /*1f230*/  LDG.E.U16 R2, desc[UR36][R2.64] ;  /* 0x0000002402027981 */ /* 0x000ea4000c1e1500 */
[----:B--2---:R-:W0:Y:S02]  /*1f240*/  I2F.S16 R0, R2 ;  /* 0x0000000200007306 */ /* 0x004e240000101400 */
[----:B0-----:R-:W-:-:S04]  /*1f250*/  F2FP.BF16.F32.PACK_AB R0, RZ, R0 ;  /* 0x00000000ff00723e */ /* 0x001fc800000010ff */
[----:B------:R-:W-:Y:S01]  /*1f260*/  PRMT R26, R0, 0x7610, R26 ;  /* 0x00007610001a7816 */ /* 0x000fe2000000001a */
[----:B------:R-:W-:Y:S06]  /*1f270*/  BRA `(.L_x_14016) ;  /* 0x0000000c00747947 */ /* 0x000fec0003800000 */
.L_x_14012:
        /* <DEDUP_REMOVED lines=9> */
.L_x_14020:
[----:B------:R-:W2:Y:S02]  /*1f310*/  LDG.E.U16 R0, desc[UR36][R2.64] ;  /* 0x0000002402007981 */ /* 0x000ea4000c1e1500 */
[----:B--2---:R-:W-:-:S05]  /*1f320*/  HADD2.F32 R0, -RZ, R0.H0_H0 ;  /* 0x20000000ff007230 */ /* 0x004fca0000004100 */
[----:B------:R-:W-:-:S04]  /*1f330*/  F2FP.BF16.F32.PACK_AB R0, RZ, R0 ;  /* 0x00000000ff00723e */ /* 0x000fc800000010ff */
[----:B------:R-:W-:Y:S01]  /*1f340*/  PRMT R26, R0, 0x7610, R26 ;  /* 0x00007610001a7816 */ /* 0x000fe2000000001a */
[----:B------:R-:W-:Y:S06]  /*1f350*/  BRA `(.L_x_14016) ;  /* 0x0000000c003c7947 */ /* 0x000fec0003800000 */
.L_x_14019:
        /* <DEDUP_REMOVED lines=9> */
.L_x_14022:
[----:B------:R-:W2:Y:S02]  /*1f3f0*/  LDG.E.U16 R2, desc[UR36][R2.64] ;  /* 0x0000002402027981 */ /* 0x000ea4000c1e1500 */
[----:B--2---:R-:W-:-:S05]  /*1f400*/  HADD2.F32 R0, -RZ, R2.H0_H0 ;  /* 0x20000002ff007230 */ /* 0x004fca0000004100 */
[----:B------:R-:W-:-:S04]  /*1f410*/  F2FP.BF16.F32.PACK_AB R0, RZ, R0 ;  /* 0x00000000ff00723e */ /* 0x000fc800000010ff */
[----:B------:R-:W-:Y:S01]  /*1f420*/  PRMT R26, R0, 0x7610, R26 ;  /* 0x00007610001a7816 */ /* 0x000fe2000000001a */
[----:B------:R-:W-:Y:S06]  /*1f430*/  BRA `(.L_x_14016) ;  /* 0x0000000c00047947 */ /* 0x000fec0003800000 */
.L_x_14021:
        /* <DEDUP_REMOVED lines=9> */
.L_x_14011:
        /* <DEDUP_REMOVED lines=14> */
.L_x_14025:
        /* <DEDUP_REMOVED lines=9> */
.L_x_14024:
        /* <DEDUP_REMOVED lines=28> */
.L_x_14027:
        /* <DEDUP_REMOVED lines=15> */
.L_x_14026:
[----:B------:R0:W5:Y:S01]  /*1f8f0*/  LDG.E.U16 R26, desc[UR36][R2.64] ;  /* 0x00000024021a7981 */ /* 0x000162000c1e1500 */
[----:B------:R-:W-:Y:S05]  /*1f900*/  BRA `(.L_x_14016) ;  /* 0x0000000400d07947 */ /* 0x000fea0003800000 */
.L_x_14023:
        /* <DEDUP_REMOVED lines=13> */
.L_x_14030:
        /* <DEDUP_REMOVED lines=21> */
.L_x_14034:
[----:B------:R-:W-:Y:S05]  /*1fb30*/  BSYNC B1 ;  /* 0x0000000000017941 */ /* 0x000fea0003800000 */
.L_x_14033:
[----:B------:R-:W-:Y:S01]  /*1fb40*/  LEA R3, R0, 0x3b800000, 0x17 ;  /* 0x3b80000000037811 */ /* 0x000fe200078eb8ff */
[----:B------:R-:W-:-:S05]  /*1fb50*/  IMAD.SHL.U32 R0, R2, 0x100000, RZ ;  /* 0x0010000002007824 */ /* 0x000fca00078e00ff */
[----:B------:R-:W-:-:S07]  /*1fb60*/  LOP3.LUT R0, R3, R0, R4, 0xfe, !PT ;  /* 0x0000000003007212 */ /* 0x000fce00078efe04 */
.L_x_14032:
[----:B------:R-:W-:Y:S05]  /*1fb70*/  BSYNC B0 ;  /* 0x0000000000007941 */ /* 0x000fea0003800000 */
.L_x_14031:
[----:B------:R-:W-:-:S04]  /*1fb80*/  F2FP.BF16.F32.PACK_AB R0, RZ, R0 ;  /* 0x00000000ff00723e */ /* 0x000fc800000010ff */
[----:B------:R-:W-:Y:S01]  /*1fb90*/  PRMT R26, R0, 0x7610, R26 ;  /* 0x00007610001a7816 */ /* 0x000fe2000000001a */
[----:B------:R-:W-:Y:S06]  /*1fba0*/  BRA `(.L_x_14016) ;  /* 0x0000000400287947 */ /* 0x000fec0003800000 */
.L_x_14029:
        /* <DEDUP_REMOVED lines=21> */
.L_x_14038:
[----:B------:R-:W-:Y:S05]  /*1fd00*/  BSYNC B1 ;  /* 0x0000000000017941 */ /* 0x000fea0003800000 */
.L_x_14037:
[----:B------:R-:W-:Y:S01]  /*1fd10*/  LEA R3, R0, 0x37800000, 0x17 ;  /* 0x3780000000037811 */ /* 0x000fe200078eb8ff */
[----:B------:R-:W-:-:S05]  /*1fd20*/  IMAD.SHL.U32 R0, R2, 0x200000, RZ ;  /* 0x0020000002007824 */ /* 0x000fca00078e00ff */
[----:B------:R-:W-:-:S07]  /*1fd30*/  LOP3.LUT R0, R3, R0, R4, 0xfe, !PT ;  /* 0x0000000003007212 */ /* 0x000fce00078efe04 */
.L_x_14036:
[----:B------:R-:W-:Y:S05]  /*1fd40*/  BSYNC B0 ;  /* 0x0000000000007941 */ /* 0x000fea0003800000 */
.L_x_14035:
[----:B------:R-:W-:-:S04]  /*1fd50*/  F2FP.BF16.F32.PACK_AB R0, RZ, R0 ;  /* 0x00000000ff00723e */ /* 0x000fc800000010ff */
[----:B------:R-:W-:Y:S01]  /*1fd60*/  PRMT R26, R0, 0x7610, R26 ;  /* 0x00007610001a7816 */ /* 0x000fe2000000001a */
[----:B------:R-:W-:Y:S06]  /*1fd70*/  BRA `(.L_x_14016) ;  /* 0x0000000000b47947 */ /* 0x000fec0003800000 */
.L_x_14028:
        /* <DEDUP_REMOVED lines=14> */
.L_x_14042:
[----:B------:R-:W-:Y:S05]  /*1fe60*/  BSYNC B0 ;  /* 0x0000000000007941 */ /* 0x000fea0003800000 */
.L_x_14041:
[----:B------:R-:W-:-:S04]  /*1fe70*/  F2FP.BF16.F32.PACK_AB R0, RZ, R0 ;  /* 0x00000000ff00723e */ /* 0x000fc800000010ff */
[----:B------:R-:W-:Y:S01]  /*1fe80*/  PRMT R26, R0, 0x7610, R26 ;  /* 0x00007610001a7816 */ /* 0x000fe2000000001a */
[----:B------:R-:W-:Y:S06]  /*1fe90*/  BRA `(.L_x_14016) ;  /* 0x00000000006c7947 */ /* 0x000fec0003800000 */
.L_x_14015:
        /* <DEDUP_REMOVED lines=16> */
.L_x_14043:
[----:B------:R-:W-:Y:S01]  /*1ffa0*/  PRMT R26, RZ, 0x7610, R26 ;  /* 0x00007610ff1a7816 */ /* 0x000fe2000000001a */
[----:B------:R-:W-:Y:S06]  /*1ffb0*/  BRA `(.L_x_14016) ;  /* 0x0000000000247947 */ /* 0x000fec0003800000 */
.L_x_14040:
[----:B------:R-:W2:Y:S02]  /*1ffc0*/  LDG.E.64 R2, desc[UR36][R2.64] ;  /* 0x0000002402027981 */ /* 0x000ea4000c1e1b00 */
[----:B--2---:R-:W0:Y:S02]  /*1ffd0*/  I2F.U64 R0, R2 ;  /* 0x0000000200007312 */ /* 0x004e240000301000 */
[----:B0-----:R-:W-:-:S04]  /*1ffe0*/  F2FP.BF16.F32.PACK_AB R0, RZ, R0 ;  /* 0x00000000ff00723e */ /* 0x001fc800000010ff */
[----:B------:R-:W-:Y:S01]  /*1fff0*/  PRMT R26, R0, 0x7610, R26 ;  /* 0x00007610001a7816 */ /* 0x000fe2000000001a */
[----:B------:R-:W-:Y:S06]  /*20000*/  BRA `(.L_x_14016) ;  /* 0x0000000000107947 */ /* 0x000fec0003800000 */
.L_x_14039:
[----:B------:R-:W2:Y:S02]  /*20010*/  LDG.E R2, desc[UR36][R2.64] ;  /* 0x0000002402027981 */ /* 0x000ea4000c1e1900 */
[----:B--2---:R-:W-:-:S04]  /*20020*/  I2FP.F32.U32 R0, R2 ;  /* 0x0000000200007245 */ /* 0x004fc80000201000 */
[----:B------:R-:W-:-:S04]  /*20030*/  F2FP.BF16.F32.PACK_AB R0, RZ, R0 ;  /* 0x00000000ff00723e */ /* 0x000fc800000010ff */
[----:B------:R-:W-:-:S07]  /*20040*/  PRMT R26, R0, 0x7610, R26 ;  /* 0x00007610001a7816 */ /* 0x000fce000000001a */
.L_x_14016:
        /* <DEDUP_REMOVED lines=20> */
.L_x_14047:
[----:B------:R-:W2:Y:S02]  /*20190*/  LDG.E.U8 R2, desc[UR36][R2.64] ;  /* 0x0000002402027981 */ /* 0x000ea4000c1e1100 */
[----:B--2---:R-:W-:-:S04]  /*201a0*/  I2FP.F32.U32 R0, R2 ;  /* 0x0000000200007245 */ /* 0x004fc80000201000 */
[----:B------:R-:W-:-:S04]  /*201b0*/  F2FP.BF16.F32.PACK_AB R0, RZ, R0 ;  /* 0x00000000ff00723e */ /* 0x000fc800000010ff */
[----:B------:R-:W-:Y:S01]  /*201c0*/  PRMT R25, R0, 0x7610, R25 ;  /* 0x0000761000197816 */ /* 0x000fe20000000019 */
[----:B------:R-:W-:Y:S06]  /*201d0*/  BRA `(.L_x_14049) ;  /* 0x0000000c00c87947 */ /* 0x000fec0003800000 */
.L_x_14046:
        /* <DEDUP_REMOVED lines=11> */
.L_x_14051:
[----:B------:R-:W2:Y:S02]  /*20290*/  LDG.E R2, desc[UR36][R2.64] ;  /* 0x0000002402027981 */ /* 0x000ea4000c1e1900 */
[----:B--2---:R-:W-:-:S04]  /*202a0*/  I2FP.F32.S32 R0, R2 ;  /* 0x0000000200007245 */ /* 0x004fc80000201400 */
[----:B------:R-:W-:-:S04]  /*202b0*/  F2FP.BF16.F32.PACK_AB R0, RZ, R0 ;  /* 0x00000000ff00723e */ /* 0x000fc800000010ff */
[----:B------:R-:W-:Y:S01]  /*202c0*/  PRMT R25, R0, 0x7610, R25 ;  /* 0x0000761000197816 */ /* 0x000fe20000000019 */
[----:B------:R-:W-:Y:S06]  /*202d0*/  BRA `(.L_x_14049) ;  /* 0x0000000c00887947 */ /* 0x000fec0003800000 */
.L_x_14050:
[----:B------:R-:W2:Y:S02]  /*202e0*/  LDG.E.U16 R2, desc[UR36][R2.64] ;  /* 0x0000002402027981 */ /* 0x000ea4000c1e1500 */
[----:B--2---:R-:W0:Y:S02]  /*202f0*/  I2F.S16 R0, R2 ;  /* 0x0000000200007306 */ /* 0x004e240000101400 */
[----:B0-----:R-:W-:-:S04]  /*20300*/  F2FP.BF16.F32.PACK_AB R0, RZ, R0 ;  /* 0x00000000ff00723e */ /* 0x001fc800000010ff */
[----:B------:R-:W-:Y:S01]  /*20310*/  PRMT R25, R0, 0x7610, R25 ;  /* 0x0000761000197816 */ /* 0x000fe20000000019 */
[----:B------:R-:W-:Y:S06]  /*20320*/  BRA `(.L_x_14049) ;  /* 0x0000000c00747947 */ /* 0x000fec0003800000 */
.L_x_14045:
        /* <DEDUP_REMOVED lines=9> */
.L_x_14053:
[----:B------:R-:W2:Y:S02]  /*203c0*/  LDG.E.U16 R0, desc[UR36][R2.64] ;  /* 0x0000002402007981 */ /* 0x000ea4000c1e1500 */
[----:B--2---:R-:W-:-:S05]  /*203d0*/  HADD2.F32 R0, -RZ, R0.H0_H0 ;  /* 0x20000000ff007230 */ /* 0x004fca0000004100 */
[----:B------:R-:W-:-:S04]  /*203e0*/  F2FP.BF16.F32.PACK_AB R0, RZ, R0 ;  /* 0x00000000ff00723e */ /* 0x000fc800000010ff */
[----:B------:R-:W-:Y:S01]  /*203f0*/  PRMT R25, R0, 0x7610, R25 ;  /* 0x0000761000197816 */ /* 0x000fe20000000019 */
[----:B------:R-:W-:Y:S06]  /*20400*/  BRA `(.L_x_14049) ;  /* 0x0000000c003c7947 */ /* 0x000fec0003800000 */
.L_x_14052:
        /* <DEDUP_REMOVED lines=9> */
.L_x_14055:
[----:B------:R-:W2:Y:S02]  /*204a0*/  LDG.E.U16 R2, desc[UR36][R2.64] ;  /* 0x0000002402027981 */ /* 0x000ea4000c1e1500 */
[----:B--2---:R-:W-:-:S05]  /*204b0*/  HADD2.F32 R0, -RZ, R2.H0_H0 ;  /* 0x20000002ff007230 */ /* 0x004fca0000004100 */
[----:B------:R-:W-:-:S04]  /*204c0*/  F2FP.BF16.F32.PACK_AB R0, RZ, R0 ;  /* 0x00000000ff00723e */ /* 0x000fc800000010ff */
[----:B------:R-:W-:Y:S01]  /*204d0*/  PRMT R25, R0, 0x7610, R25 ;  /* 0x0000761000197816 */ /* 0x000fe20000000019 */
[----:B------:R-:W-:Y:S06]  /*204e0*/  BRA `(.L_x_14049) ;  /* 0x0000000c00047947 */ /* 0x000fec0003800000 */
.L_x_14054:
        /* <DEDUP_REMOVED lines=9> */
.L_x_14044:
        /* <DEDUP_REMOVED lines=14> */
.L_x_14058:
        /* <DEDUP_REMOVED lines=9> */
.L_x_14057:
        /* <DEDUP_REMOVED lines=28> */
.L_x_14060:
        /* <DEDUP_REMOVED lines=15> */
.L_x_14059:
[----:B------:R0:W5:Y:S01]  /*209a0*/  LDG.E.U16 R25, desc[UR36][R2.64] ;  /* 0x0000002402197981 */ /* 0x000162000c1e1500 */
[----:B------:R-:W-:Y:S05]  /*209b0*/  BRA `(.L_x_14049) ;  /* 0x0000000400d07947 */ /* 0x000fea0003800000 */
.L_x_14056:
        /* <DEDUP_REMOVED lines=13> */
.L_x_14063:
        /* <DEDUP_REMOVED lines=21> */
.L_x_14067:
[----:B------:R-:W-:Y:S05]  /*20be0*/  BSYNC B1 ;  /* 0x0000000000017941 */ /* 0x000fea0003800000 */
.L_x_14066:
[----:B------:R-:W-:Y:S01]  /*20bf0*/  LEA R3, R0, 0x3b800000, 0x17 ;  /* 0x3b80000000037811 */ /* 0x000fe200078eb8ff */
[----:B------:R-:W-:-:S05]  /*20c00*/  IMAD.SHL.U32 R0, R2, 0x100000, RZ ;  /* 0x0010000002007824 */ /* 0x000fca00078e00ff */
[----:B------:R-:W-:-:S07]  /*20c10*/  LOP3.LUT R0, R3, R0, R4, 0xfe, !PT ;  /* 0x0000000003007212 */ /* 0x000fce00078efe04 */
.L_x_14065:
[----:B------:R-:W-:Y:S05]  /*20c20*/  BSYNC B0 ;  /* 0x0000000000007941 */ /* 0x000fea0003800000 */
.L_x_14064:
[----:B------:R-:W-:-:S04]  /*20c30*/  F2FP.BF16.F32.PACK_AB R0, RZ, R0 ;  /* 0x00000000ff00723e */ /* 0x000fc800000010ff */
[----:B------:R-:W-:Y:S01]  /*20c40*/  PRMT R25, R0, 0x7610, R25 ;  /* 0x0000761000197816 */ /* 0x000fe20000000019 */
[----:B------:R-:W-:Y:S06]  /*20c50*/  BRA `(.L_x_14049) ;  /* 0x0000000400287947 */ /* 0x000fec0003800000 */
.L_x_14062:
        /* <DEDUP_REMOVED lines=21> */
.L_x_14071:
[----:B------:R-:W-:Y:S05]  /*20db0*/  BSYNC B1 ;  /* 0x0000000000017941 */ /* 0x000fea0003800000 */
.L_x_14070:
[----:B------:R-:W-:Y:S01]  /*20dc0*/  LEA R3, R0, 0x37800000, 0x17 ;  /* 0x3780000000037811 */ /* 0x000fe200078eb8ff */
[----:B------:R-:W-:-:S05]  /*20dd0*/  IMAD.SHL.U32 R0, R2, 0x200000, RZ ;  /* 0x0020000002007824 */ /* 0x000fca00078e00ff */
[----:B------:R-:W-:-:S07]  /*20de0*/  LOP3.LUT R0, R3, R0, R4, 0xfe, !PT ;  /* 0x0000000003007212 */ /* 0x000fce00078efe04 */
.L_x_14069:
[----:B------:R-:W-:Y:S05]  /*20df0*/  BSYNC B0 ;  /* 0x0000000000007941 */ /* 0x000fea0003800000 */
.L_x_14068:
[----:B------:R-:W-:-:S04]  /*20e00*/  F2FP.BF16.F32.PACK_AB R0, RZ, R0 ;  /* 0x00000000ff00723e */ /* 0x000fc800000010ff */
[----:B------:R-:W-:Y:S01]  /*20e10*/  PRMT R25, R0, 0x7610, R25 ;  /* 0x0000761000197816 */ /* 0x000fe20000000019 */
[----:B------:R-:W-:Y:S06]  /*20e20*/  BRA `(.L_x_14049) ;  /* 0x0000000000b47947 */ /* 0x000fec0003800000 */
.L_x_14061:
        /* <DEDUP_REMOVED lines=14> */
.L_x_14075:
[----:B------:R-:W-:Y:S05]  /*20f10*/  BSYNC B0 ;  /* 0x0000000000007941 */ /* 0x000fea0003800000 */
.L_x_14074:
[----:B------:R-:W-:-:S04]  /*20f20*/  F2FP.BF16.F32.PACK_AB R0, RZ, R0 ;  /* 0x00000000ff00723e */ /* 0x000fc800000010ff */
[----:B------:R-:W-:Y:S01]  /*20f30*/  PRMT R25, R0, 0x7610, R25 ;  /* 0x0000761000197816 */ /* 0x000fe20000000019 */
[----:B------:R-:W-:Y:S06]  /*20f40*/  BRA `(.L_x_14049) ;  /* 0x00000000006c7947 */ /* 0x000fec0003800000 */
.L_x_14048:
        /* <DEDUP_REMOVED lines=16> */
.L_x_14076:
[----:B------:R-:W-:Y:S01]  /*21050*/  PRMT R25, RZ, 0x7610, R25 ;  /* 0x00007610ff197816 */ /* 0x000fe20000000019 */
[----:B------:R-:W-:Y:S06]  /*21060*/  BRA `(.L_x_14049) ;  /* 0x0000000000247947 */ /* 0x000fec0003800000 */
.L_x_14073:
[----:B------:R-:W2:Y:S02]  /*21070*/  LDG.E.64 R2, desc[UR36][R2.64] ;  /* 0x0000002402027981 */ /* 0x000ea4000c1e1b00 */
[----:B--2---:R-:W0:Y:S02]  /*21080*/  I2F.U64 R0, R2 ;  /* 0x0000000200007312 */ /* 0x004e240000301000 */
[----:B0-----:R-:W-:-:S04]  /*21090*/  F2FP.BF16.F32.PACK_AB R0, RZ, R0 ;  /* 0x00000000ff00723e */ /* 0x001fc800000010ff */
[----:B------:R-:W-:Y:S01]  /*210a0*/  PRMT R25, R0, 0x7610, R25 ;  /* 0x0000761000197816 */ /* 0x000fe20000000019 */
[----:B------:R-:W-:Y:S06]  /*210b0*/  BRA `(.L_x_14049) ;  /* 0x0000000000107947 */ /* 0x000fec0003800000 */
.L_x_14072:
[----:B------:R-:W2:Y:S02]  /*210c0*/  LDG.E R2, desc[UR36][R2.64] ;  /* 0x0000002402027981 */ /* 0x000ea4000c1e1900 */
[----:B--2---:R-:W-:-:S04]  /*210d0*/  I2FP.F32.U32 R0, R2 ;  /* 0x0000000200007245 */ /* 0x004fc80000201000 */
[----:B------:R-:W-:-:S04]  /*210e0*/  F2FP.BF16.F32.PACK_AB R0, RZ, R0 ;  /* 0x00000000ff00723e */ /* 0x000fc800000010ff */
[----:B------:R-:W-:-:S07]  /*210f0*/  PRMT R25, R0, 0x7610, R25 ;  /* 0x0000761000197816 */ /* 0x000fce0000000019 */
.L_x_14049:
        /* <DEDUP_REMOVED lines=19> */
.L_x_14081:
[----:B------:R-:W2:Y:S02]  /*21230*/  LDG.E.U8 R2, desc[UR36][R2.64] ;  /* 0x0000002402027981 */ /* 0x000ea4000c1e1100 */
[----:B--2---:R-:W-:Y:S01]  /*21240*/  I2FP.F32.U32 R18, R2 ;  /* 0x0000000200127245 */ /* 0x004fe20000201000 */
[----:B------:R-:W-:Y:S06]  /*21250*/  BRA `(.L_x_14083) ;  /* 0x0000000c002c7947 */ /* 0x000fec0003800000 */
.L_x_14080:
        /* <DEDUP_REMOVED lines=9> */
.L_x_14085:
[----:B------:R-:W2:Y:S02]  /*212f0*/  LDG.E R2, desc[UR36][R2.64] ;  /* 0x0000002402027981 */ /* 0x000ea4000c1e1900 */
[----:B--2---:R-:W-:Y:S01]  /*21300*/  I2FP.F32.S32 R18, R2 ;  /* 0x0000000200127245 */ /* 0x004fe20000201400 */
[----:B------:R-:W-:Y:S06]  /*21310*/  BRA `(.L_x_14083) ;  /* 0x0000000800fc7947 */ /* 0x000fec0003800000 */
.L_x_14084:
[----:B------:R-:W2:Y:S02]  /*21320*/  LDG.E.U16 R2, desc[UR36][R2.64] ;  /* 0x0000002402027981 */ /* 0x000ea4000c1e1500 */
[----:B--2---:R4:W0:Y:S01]  /*21330*/  I2F.S16 R18, R2 ;  /* 0x0000000200127306 */ /* 0x0048220000101400 */
[----:B------:R-:W-:Y:S05]  /*21340*/  BRA `(.L_x_14083) ;  /* 0x0000000800f07947 */ /* 0x000fea0003800000 */
.L_x_14079:
        /* <DEDUP_REMOVED lines=8> */
.L_x_14087:
[----:B------:R-:W2:Y:S02]  /*213d0*/  LDG.E.U16 R2, desc[UR36][R2.64] ;  /* 0x0000002402027981 */ /* 0x000ea4000c1e1500 */
[----:B--2---:R-:W-:Y:S01]  /*213e0*/  HADD2.F32 R18, -RZ, R2.H0_H0 ;  /* 0x20000002ff127230 */ /* 0x004fe20000004100 */
[----:B------:R-:W-:Y:S06]  /*213f0*/  BRA `(.L_x_14083) ;  /* 0x0000000800c47947 */ /* 0x000fec0003800000 */
.L_x_14086:
        /* <DEDUP_REMOVED lines=8> */
.L_x_14089:
[----:B------:R-:W2:Y:S02]  /*21480*/  LDG.E.U16 R2, desc[UR36][R2.64] ;  /* 0x0000002402027981 */ /* 0x000ea4000c1e1500 */
[----:B--2---:R-:W-:Y:S01]  /*21490*/  HADD2.F32 R18, -RZ, R2.H0_H0 ;  /* 0x20000002ff127230 */ /* 0x004fe20000004100 */
[----:B------:R-:W-:Y:S06]  /*214a0*/  BRA `(.L_x_14083) ;  /* 0x0000000800987947 */ /* 0x000fec0003800000 */
.L_x_14088:
[----:B------:R-:W2:Y:S01]  /*214b0*/  LDG.E.64 R2, desc[UR36][R2.64] ;  /* 0x0000002402027981 */ /* 0x000ea2000c1e1b00 */
[----:B------:R-:W-:Y:S01]  /*214c0*/  UMOV UR4, 0xf0000000 ;  /* 0xf000000000047882 */ /* 0x000fe20000000000 */
[----:B------:R-:W-:Y:S01]  /*214d0*/  UMOV UR5, 0x380fffff ;  /* 0x380fffff00057882 */ /* 0x000fe20000000000 */
[----:B--2---:R-:W0:Y:S01]  /*214e0*/  F2F.F32.F64 R18, R2 ;  /* 0x0000000200127310 */ /* 0x004e220000301000 */
[----:B------:R-:W-:-:S14]  /*214f0*/  DSETP.GEU.AND P0, PT, |R2|, UR4, PT ;  /* 0x0000000402007e2a */ /* 0x000fdc000bf0e200 */
[----:B0-----:R-:W-:Y:S01]  /*21500*/  @!P0 FMUL R18, R18, 1.175494350822287508e-38 ;  /* 0x0080000012128820 */ /* 0x001fe20000400000 */
[----:B------:R-:W-:Y:S06]  /*21510*/  BRA `(.L_x_14083) ;  /* 0x00000008007c7947 */ /* 0x000fec0003800000 */
.L_x_14078:
        /* <DEDUP_REMOVED lines=12> */
.L_x_14092:
[----:B------:R-:W2:Y:S01]  /*215e0*/  LDG.E.64 R2, desc[UR36][R2.64] ;  /* 0x0000002402027981 */ /* 0x000ea2000c1e1b00 */
[----:B------:R-:W-:Y:S01]  /*215f0*/  UMOV UR4, 0xf0000000 ;  /* 0xf000000000047882 */ /* 0x000fe20000000000 */
[----:B------:R-:W-:Y:S01]  /*21600*/  UMOV UR5, 0x380fffff ;  /* 0x380fffff00057882 */ /* 0x000fe20000000000 */
[----:B--2---:R-:W0:Y:S01]  /*21610*/  F2F.F32.F64 R18, R2 ;  /* 0x0000000200127310 */ /* 0x004e220000301000 */
[----:B------:R-:W-:-:S14]  /*21620*/  DSETP.GEU.AND P0, PT, |R2|, UR4, PT ;  /* 0x0000000402007e2a */ /* 0x000fdc000bf0e200 */
[----:B0-----:R-:W-:Y:S01]  /*21630*/  @!P0 FMUL R18, R18, 1.175494350822287508e-38 ;  /* 0x0080000012128820 */ /* 0x001fe20000400000 */
[----:B------:R-:W-:Y:S06]  /*21640*/  BRA `(.L_x_14083) ;  /* 0x0000000800307947 */ /* 0x000fec0003800000 */
.L_x_14091:
        /* <DEDUP_REMOVED lines=26> */
.L_x_14094:
        /* <DEDUP_REMOVED lines=13> */
.L_x_14093:
[----:B------:R-:W2:Y:S02]  /*218c0*/  LDG.E.U16 R2, desc[UR36][R2.64] ;  /* 0x0000002402027981 */ /* 0x000ea4000c1e1500 */
[----:B--2---:R-:W-:Y:S01]  /*218d0*/  IMAD.U32 R18, R2, 0x10000, RZ ;  /* 0x0001000002127824 */ /* 0x004fe200078e00ff */
[----:B------:R-:W-:Y:S06]  /*218e0*/  BRA `(.L_x_14083) ;  /* 0x0000000400887947 */ /* 0x000fec0003800000 */
.L_x_14090:
        /* <DEDUP_REMOVED lines=11> */
.L_x_14097:
        /* <DEDUP_REMOVED lines=20> */
.L_x_14099:
[----:B------:R-:W-:Y:S05]  /*21ae0*/  BSYNC B0 ;  /* 0x0000000000007941 */ /* 0x000fea0003800000 */
.L_x_14098:
[----:B------:R-:W-:Y:S01]  /*21af0*/  IMAD.SHL.U32 R2, R2, 0x100000, RZ ;  /* 0x0010000002027824 */ /* 0x000fe200078e00ff */
[----:B------:R-:W-:-:S04]  /*21b00*/  LEA R3, R0, 0x3b800000, 0x17 ;  /* 0x3b80000000037811 */ /* 0x000fc800078eb8ff */
[----:B------:R-:W-:Y:S01]  /*21b10*/  LOP3.LUT R18, R3, R2, R18, 0xfe, !PT ;  /* 0x0000000203127212 */ /* 0x000fe200078efe12 */
[----:B------:R-:W-:Y:S06]  /*21b20*/  BRA `(.L_x_14083) ;  /* 0x0000000000f87947 */ /* 0x000fec0003800000 */
.L_x_14096:
        /* <DEDUP_REMOVED lines=20> */
.L_x_14101:
[----:B------:R-:W-:Y:S05]  /*21c70*/  BSYNC B0 ;  /* 0x0000000000007941 */ /* 0x000fea0003800000 */
.L_x_14100:
[----:B------:R-:W-:Y:S01]  /*21c80*/  IMAD.SHL.U32 R2, R2, 0x200000, RZ ;  /* 0x0020000002027824 */ /* 0x000fe200078e00ff */
[----:B------:R-:W-:-:S04]  /*21c90*/  LEA R3, R0, 0x37800000, 0x17 ;  /* 0x3780000000037811 */ /* 0x000fc800078eb8ff */
[----:B------:R-:W-:Y:S01]  /*21ca0*/  LOP3.LUT R18, R3, R2, R18, 0xfe, !PT ;  /* 0x0000000203127212 */ /* 0x000fe200078efe12 */
[----:B------:R-:W-:Y:S06]  /*21cb0*/  BRA `(.L_x_14083) ;  /* 0x0000000000947947 */ /* 0x000fec0003800000 */
.L_x_14095:
        /* <DEDUP_REMOVED lines=14> */
.L_x_14082:
        /* <DEDUP_REMOVED lines=16> */
.L_x_14104:
[----:B------:R-:W-:Y:S01]  /*21ea0*/  IMAD.MOV.U32 R18, RZ, RZ, RZ ;  /* 0x000000ffff127224 */ /* 0x000fe200078e00ff */
[----:B------:R-:W-:Y:S06]  /*21eb0*/  BRA `(.L_x_14083) ;  /* 0x0000000000147947 */ /* 0x000fec0003800000 */
.L_x_14103:
[----:B------:R-:W2:Y:S02]  /*21ec0*/  LDG.E.64 R2, desc[UR36][R2.64] ;  /* 0x0000002402027981 */ /* 0x000ea4000c1e1b00 */
[----:B--2---:R0:W1:Y:S01]  /*21ed0*/  I2F.U64 R18, R2 ;  /* 0x0000000200127312 */ /* 0x0040620000301000 */
[----:B------:R-:W-:Y:S05]  /*21ee0*/  BRA `(.L_x_14083) ;  /* 0x0000000000087947 */ /* 0x000fea0003800000 */
.L_x_14102:
[----:B------:R-:W2:Y:S02]  /*21ef0*/  LDG.E R2, desc[UR36][R2.64] ;  /* 0x0000002402027981 */ /* 0x000ea4000c1e1900 */
[----:B--2---:R-:W-:-:S07]  /*21f00*/  I2FP.F32.U32 R18, R2 ;  /* 0x0000000200127245 */ /* 0x004fce0000201000 */
.L_x_14083:
[----:B------:R-:W-:Y:S05]  /*21f10*/  BSYNC B6 ;  /* 0x0000000000067941 */ /* 0x000fea0003800000 */
.L_x_14077:
        /* <DEDUP_REMOVED lines=19> */
.L_x_14109:
[----:B------:R-:W2:Y:S02]  /*22050*/  LDG.E.U8 R2, desc[UR36][R2.64] ;  /* 0x0000002402027981 */ /* 0x000ea4000c1e1100 */
[----:B--2---:R-:W-:Y:S01]  /*22060*/  I2FP.F32.U32 R19, R2 ;  /* 0x0000000200137245 */ /* 0x004fe20000201000 */
[----:B------:R-:W-:Y:S06]  /*22070*/  BRA `(.L_x_14111) ;  /* 0x0000000c002c7947 */ /* 0x000fec0003800000 */
.L_x_14108:
        /* <DEDUP_REMOVED lines=9> */
.L_x_14113:
[----:B------:R-:W2:Y:S02]  /*22110*/  LDG.E R2, desc[UR36][R2.64] ;  /* 0x0000002402027981 */ /* 0x000ea4000c1e1900 */
[----:B--2---:R-:W-:Y:S01]  /*22120*/  I2FP.F32.S32 R19, R2 ;  /* 0x0000000200137245 */ /* 0x004fe20000201400 */
[----:B------:R-:W-:Y:S06]  /*22130*/  BRA `(.L_x_14111) ;  /* 0x0000000800fc7947 */ /* 0x000fec0003800000 */
.L_x_14112:
[----:B------:R-:W2:Y:S02]  /*22140*/  LDG.E.U16 R2, desc[UR36][R2.64] ;  /* 0x0000002402027981 */ /* 0x000ea4000c1e1500 */
[----:B--2---:R2:W4:Y:S01]  /*22150*/  I2F.S16 R19, R2 ;  /* 0x0000000200137306 */ /* 0x0045220000101400 */
[----:B------:R-:W-:Y:S05]  /*22160*/  BRA `(.L_x_14111) ;  /* 0x0000000800f07947 */ /* 0x000fea0003800000 */
.L_x_14107:
        /* <DEDUP_REMOVED lines=8> */
.L_x_14115:
[----:B------:R-:W2:Y:S02]  /*221f0*/  LDG.E.U16 R2, desc[UR36][R2.64] ;  /* 0x0000002402027981 */ /* 0x000ea4000c1e1500 */
[----:B--2---:R-:W-:Y:S01]  /*22200*/  HADD2.F32 R19, -RZ, R2.H0_H0 ;  /* 0x20000002ff137230 */ /* 0x004fe20000004100 */
[----:B------:R-:W-:Y:S06]  /*22210*/  BRA `(.L_x_14111) ;  /* 0x0000000800c47947 */ /* 0x000fec0003800000 */
.L_x_14114:
        /* <DEDUP_REMOVED lines=8> */
.L_x_14117:
[----:B------:R-:W2:Y:S02]  /*222a0*/  LDG.E.U16 R2, desc[UR36][R2.64] ;  /* 0x0000002402027981 */ /* 0x000ea4000c1e1500 */
[----:B--2---:R-:W-:Y:S01]  /*222b0*/  HADD2.F32 R19, -RZ, R2.H0_H0 ;  /* 0x20000002ff137230 */ /* 0x004fe20000004100 */
[----:B------:R-:W-:Y:S06]  /*222c0*/  BRA `(.L_x_14111) ;  /* 0x0000000800987947 */ /* 0x000fec0003800000 */
.L_x_14116:
[----:B------:R-:W2:Y:S01]  /*222d0*/  LDG.E.64 R2, desc[UR36][R2.64] ;  /* 0x0000002402027981 */ /* 0x000ea2000c1e1b00 */
[----:B------:R-:W-:Y:S01]  /*222e0*/  UMOV UR4, 0xf0000000 ;  /* 0xf000000000047882 */ /* 0x000fe20000000000 */
[----:B------:R-:W-:Y:S01]  /*222f0*/  UMOV UR5, 0x380fffff ;  /* 0x380fffff00057882 */ /* 0x000fe20000000000 */
[----:B--2---:R-:W0:Y:S01]  /*22300*/  F2F.F32.F64 R19, R2 ;  /* 0x0000000200137310 */ /* 0x004e220000301000 */
[----:B------:R-:W-:-:S14]  /*22310*/  DSETP.GEU.AND P0, PT, |R2|, UR4, PT ;  /* 0x0000000402007e2a */ /* 0x000fdc000bf0e200 */
[----:B0-----:R-:W-:Y:S01]  /*22320*/  @!P0 FMUL R19, R19, 1.175494350822287508e-38 ;  /* 0x0080000013138820 */ /* 0x001fe20000400000 */
[----:B------:R-:W-:Y:S06]  /*22330*/  BRA `(.L_x_14111) ;  /* 0x00000008007c7947 */ /* 0x000fec0003800000 */
.L_x_14106:
        /* <DEDUP_REMOVED lines=12> */
.L_x_14120:
[----:B------:R-:W2:Y:S01]  /*22400*/  LDG.E.64 R2, desc[UR36][R2.64] ;  /* 0x0000002402027981 */ /* 0x000ea2000c1e1b00 */
[----:B------:R-:W-:Y:S01]  /*22410*/  UMOV UR4, 0xf0000000 ;  /* 0xf000000000047882 */ /* 0x000fe20000000000 */
[----:B------:R-:W-:Y:S01]  /*22420*/  UMOV UR5, 0x380fffff ;  /* 0x380fffff00057882 */ /* 0x000fe20000000000 */
[----:B--2---:R-:W0:Y:S01]  /*22430*/  F2F.F32.F64 R19, R2 ;  /* 0x0000000200137310 */ /* 0x004e220000301000 */
[----:B------:R-:W-:-:S14]  /*22440*/  DSETP.GEU.AND P0, PT, |R2|, UR4, PT ;  /* 0x0000000402007e2a */ /* 0x000fdc000bf0e200 */
[----:B0-----:R-:W-:Y:S01]  /*22450*/  @!P0 FMUL R19, R19, 1.175494350822287508e-38 ;  /* 0x0080000013138820 */ /* 0x001fe20000400000 */
[----:B------:R-:W-:Y:S06]  /*22460*/  BRA `(.L_x_14111) ;  /* 0x0000000800307947 */ /* 0x000fec0003800000 */
.L_x_14119:
        /* <DEDUP_REMOVED lines=26> */
.L_x_14122:
        /* <DEDUP_REMOVED lines=13> */
.L_x_14121:
[----:B------:R-:W2:Y:S02]  /*226e0*/  LDG.E.U16 R2, desc[UR36][R2.64] ;  /* 0x0000002402027981 */ /* 0x000ea4000c1e1500 */
[----:B--2---:R-:W-:Y:S01]  /*226f0*/  IMAD.U32 R19, R2, 0x10000, RZ ;  /* 0x0001000002137824 */ /* 0x004fe200078e00ff */
[----:B------:R-:W-:Y:S06]  /*22700*/  BRA `(.L_x_14111) ;  /* 0x0000000400887947 */ /* 0x000fec0003800000 */
.L_x_14118:
        /* <DEDUP_REMOVED lines=11> */
.L_x_14125:
        /* <DEDUP_REMOVED lines=20> */
.L_x_14127:
[----:B------:R-:W-:Y:S05]  /*22900*/  BSYNC B0 ;  /* 0x0000000000007941 */ /* 0x000fea0003800000 */
.L_x_14126:
[----:B------:R-:W-:Y:S01]  /*22910*/  IMAD.SHL.U32 R2, R2, 0x100000, RZ ;  /* 0x0010000002027824 */ /* 0x000fe200078e00ff */
[----:B------:R-:W-:-:S04]  /*22920*/  LEA R0, R0, 0x3b800000, 0x17 ;  /* 0x3b80000000007811 */ /* 0x000fc800078eb8ff */
[----:B------:R-:W-:Y:S01]  /*22930*/  LOP3.LUT R19, R0, R2, R19, 0xfe, !PT ;  /* 0x0000000200137212 */ /* 0x000fe200078efe13 */
[----:B------:R-:W-:Y:S06]  /*22940*/  BRA `(.L_x_14111) ;  /* 0x0000000000f87947 */ /* 0x000fec0003800000 */
.L_x_14124:
        /* <DEDUP_REMOVED lines=20> */
.L_x_14129:
[----:B------:R-:W-:Y:S05]  /*22a90*/  BSYNC B0 ;  /* 0x0000000000007941 */ /* 0x000fea0003800000 */
.L_x_14128:
[----:B------:R-:W-:Y:S01]  /*22aa0*/  IMAD.SHL.U32 R2, R2, 0x200000, RZ ;  /* 0x0020000002027824 */ /* 0x000fe200078e00ff */
[----:B------:R-:W-:-:S04]  /*22ab0*/  LEA R0, R0, 0x37800000, 0x17 ;  /* 0x3780000000007811 */ /* 0x000fc800078eb8ff */
[----:B------:R-:W-:Y:S01]  /*22ac0*/  LOP3.LUT R19, R0, R2, R19, 0xfe, !PT ;  /* 0x0000000200137212 */ /* 0x000fe200078efe13 */
[----:B------:R-:W-:Y:S06]  /*22ad0*/  BRA `(.L_x_14111) ;  /* 0x0000000000947947 */ /* 0x000fec0003800000 */
.L_x_14123:
        /* <DEDUP_REMOVED lines=14> */
.L_x_14110:
        /* <DEDUP_REMOVED lines=16> */
.L_x_14132:
[----:B------:R-:W-:Y:S01]  /*22cc0*/  IMAD.MOV.U32 R19, RZ, RZ, RZ ;  /* 0x000000ffff137224 */ /* 0x000fe200078e00ff */
[----:B------:R-:W-:Y:S06]  /*22cd0*/  BRA `(.L_x_14111) ;  /* 0x0000000000147947 */ /* 0x000fec0003800000 */
.L_x_14131:
[----:B------:R-:W2:Y:S02]  /*22ce0*/  LDG.E.64 R2, desc[UR36][R2.64] ;  /* 0x0000002402027981 */ /* 0x000ea4000c1e1b00 */
[----:B--2---:R0:W1:Y:S01]  /*22cf0*/  I2F.U64 R19, R2 ;  /* 0x0000000200137312 */ /* 0x0040620000301000 */
[----:B------:R-:W-:Y:S05]  /*22d00*/  BRA `(.L_x_14111) ;  /* 0x0000000000087947 */ /* 0x000fea0003800000 */
.L_x_14130:
[----:B------:R-:W2:Y:S02]  /*22d10*/  LDG.E R2, desc[UR36][R2.64] ;  /* 0x0000002402027981 */ /* 0x000ea4000c1e1900 */
[----:B--2---:R-:W-:-:S07]  /*22d20*/  I2FP.F32.U32 R19, R2 ;  /* 0x0000000200137245 */ /* 0x004fce0000201000 */
.L_x_14111:
[----:B------:R-:W-:Y:S05]  /*22d30*/  BSYNC B6 ;  /* 0x0000000000067941 */ /* 0x000fea0003800000 */
.L_x_14105:
        /* <DEDUP_REMOVED lines=19> */
.L_x_14137:
[----:B------:R-:W2:Y:S02]  /*22e70*/  LDG.E.U8 R2, desc[UR36][R2.64] ;  /* 0x0000002402027981 */ /* 0x000ea4000c1e1100 */
[----:B--2---:R-:W-:Y:S01]  /*22e80*/  I2FP.F32.U32 R27, R2 ;  /* 0x00000002001b7245 */ /* 0x004fe20000201000 */
[----:B------:R-:W-:Y:S06]  /*22e90*/  BRA `(.L_x_14139) ;  /* 0x0000000c002c7947 */ /* 0x000fec0003800000 */
.L_x_14136:
        /* <DEDUP_REMOVED lines=9> */
.L_x_14141:
[----:B------:R-:W2:Y:S02]  /*22f30*/  LDG.E R2, desc[UR36][R2.64] ;  /* 0x0000002402027981 */ /* 0x000ea4000c1e1900 */
[----:B--2---:R-:W-:Y:S01]  /*22f40*/  I2FP.F32.S32 R27, R2 ;  /* 0x00000002001b7245 */ /* 0x004fe20000201400 */
[----:B------:R-:W-:Y:S06]  /*22f50*/  BRA `(.L_x_14139) ;  /* 0x0000000800fc7947 */ /* 0x000fec0003800000 */
.L_x_14140:
[----:B------:R-:W2:Y:S02]  /*22f60*/  LDG.E.U16 R2, desc[UR36][R2.64] ;  /* 0x0000002402027981 */ /* 0x000ea4000c1e1500 */
[----:B--2---:R0:W2:Y:S01]  /*22f70*/  I2F.S16 R27, R2 ;  /* 0x00000002001b7306 */ /* 0x0040a20000101400 */
[----:B------:R-:W-:Y:S05]  /*22f80*/  BRA `(.L_x_14139) ;  /* 0x0000000800f07947 */ /* 0x000fea0003800000 */
.L_x_14135:
        /* <DEDUP_REMOVED lines=8> */
.L_x_14143:
[----:B------:R-:W2:Y:S02]  /*23010*/  LDG.E.U16 R2, desc[UR36][R2.64] ;  /* 0x0000002402027981 */ /* 0x000ea4000c1e1500 */
[----:B--2---:R-:W-:Y:S01]  /*23020*/  HADD2.F32 R27, -RZ, R2.H0_H0 ;  /* 0x20000002ff1b7230 */ /* 0x004fe20000004100 */
[----:B------:R-:W-:Y:S06]  /*23030*/  BRA `(.L_x_14139) ;  /* 0x0000000800c47947 */ /* 0x000fec0003800000 */
.L_x_14142:
        /* <DEDUP_REMOVED lines=8> */
.L_x_14145:
[----:B------:R-:W2:Y:S02]  /*230c0*/  LDG.E.U16 R2, desc[UR36][R2.64] ;  /* 0x0000002402027981 */ /* 0x000ea4000c1e1500 */
[----:B--2---:R-:W-:Y:S01]  /*230d0*/  HADD2.F32 R27, -RZ, R2.H0_H0 ;  /* 0x20000002ff1b7230 */ /* 0x004fe20000004100 */
[----:B------:R-:W-:Y:S06]  /*230e0*/  BRA `(.L_x_14139) ;  /* 0x0000000800987947 */ /* 0x000fec0003800000 */
.L_x_14144:
[----:B------:R-:W2:Y:S01]  /*230f0*/  LDG.E.64 R2, desc[UR36][R2.64] ;  /* 0x0000002402027981 */ /* 0x000ea2000c1e1b00 */
[----:B------:R-:W-:Y:S01]  /*23100*/  UMOV UR4, 0xf0000000 ;  /* 0xf000000000047882 */ /* 0x000fe20000000000 */
[----:B------:R-:W-:Y:S01]  /*23110*/  UMOV UR5, 0x380fffff ;  /* 0x380fffff00057882 */ /* 0x000fe20000000000 */
[----:B--2---:R-:W0:Y:S01]  /*23120*/  F2F.F32.F64 R27, R2 ;  /* 0x00000002001b7310 */ /* 0x004e220000301000 */
[----:B------:R-:W-:-:S14]  /*23130*/  DSETP.GEU.AND P0, PT, |R2|, UR4, PT ;  /* 0x0000000402007e2a */ /* 0x000fdc000bf0e200 */
[----:B0-----:R-:W-:Y:S01]  /*23140*/  @!P0 FMUL R27, R27, 1.175494350822287508e-38 ;  /* 0x008000001b1b8820 */ /* 0x001fe20000400000 */
[----:B------:R-:W-:Y:S06]  /*23150*/  BRA `(.L_x_14139) ;  /* 0x00000008007c7947 */ /* 0x000fec0003800000 */
.L_x_14134:
        /* <DEDUP_REMOVED lines=12> */
.L_x_14148:
[----:B------:R-:W2:Y:S01]  /*23220*/  LDG.E.64 R2, desc[UR36][R2.64] ;  /* 0x0000002402027981 */ /* 0x000ea2000c1e1b00 */
[----:B------:R-:W-:Y:S01]  /*23230*/  UMOV UR4, 0xf0000000 ;  /* 0xf000000000047882 */ /* 0x000fe20000000000 */
[----:B------:R-:W-:Y:S01]  /*23240*/  UMOV UR5, 0x380fffff ;  /* 0x380fffff00057882 */ /* 0x000fe20000000000 */
[----:B--2---:R-:W0:Y:S01]  /*23250*/  F2F.F32.F64 R27, R2 ;  /* 0x00000002001b7310 */ /* 0x004e220000301000 */
[----:B------:R-:W-:-:S14]  /*23260*/  DSETP.GEU.AND P0, PT, |R2|, UR4, PT ;  /* 0x0000000402007e2a */ /* 0x000fdc000bf0e200 */
[----:B0-----:R-:W-:Y:S01]  /*23270*/  @!P0 FMUL R27, R27, 1.175494350822287508e-38 ;  /* 0x008000001b1b8820 */ /* 0x001fe20000400000 */
[----:B------:R-:W-:Y:S06]  /*23280*/  BRA `(.L_x_14139) ;  /* 0x0000000800307947 */ /* 0x000fec0003800000 */
.L_x_14147:
        /* <DEDUP_REMOVED lines=26> */
.L_x_14150:
        /* <DEDUP_REMOVED lines=13> */
.L_x_14149:
[----:B------:R-:W2:Y:S02]  /*23500*/  LDG.E.U16 R2, desc[UR36][R2.64] ;  /* 0x0000002402027981 */ /* 0x000ea4000c1e1500 */
[----:B--2---:R-:W-:Y:S01]  /*23510*/  IMAD.U32 R27, R2, 0x10000, RZ ;  /* 0x00010000021b7824 */ /* 0x004fe200078e00ff */
[----:B------:R-:W-:Y:S06]  /*23520*/  BRA `(.L_x_14139) ;  /* 0x0000000400887947 */ /* 0x000fec0003800000 */
.L_x_14146:
        /* <DEDUP_REMOVED lines=11> */
.L_x_14153:
        /* <DEDUP_REMOVED lines=20> */
.L_x_14155:
[----:B------:R-:W-:Y:S05]  /*23720*/  BSYNC B0 ;  /* 0x0000000000007941 */ /* 0x000fea0003800000 */
.L_x_14154:
[----:B------:R-:W-:Y:S01]  /*23730*/  IMAD.SHL.U32 R2, R2, 0x100000, RZ ;  /* 0x0010000002027824 */ /* 0x000fe200078e00ff */
[----:B------:R-:W-:-:S04]  /*23740*/  LEA R0, R0, 0x3b800000, 0x17 ;  /* 0x3b80000000007811 */ /* 0x000fc800078eb8ff */
[----:B------:R-:W-:Y:S01]  /*23750*/  LOP3.LUT R27, R0, R2, R27, 0xfe, !PT ;  /* 0x00000002001b7212 */ /* 0x000fe200078efe1b */
[----:B------:R-:W-:Y:S06]  /*23760*/  BRA `(.L_x_14139) ;  /* 0x0000000000f87947 */ /* 0x000fec0003800000 */
.L_x_14152:
        /* <DEDUP_REMOVED lines=20> */
.L_x_14157:
[----:B------:R-:W-:Y:S05]  /*238b0*/  BSYNC B0 ;  /* 0x0000000000007941 */ /* 0x000fea0003800000 */
.L_x_14156:
[----:B------:R-:W-:Y:S01]  /*238c0*/  IMAD.SHL.U32 R2, R2, 0x200000, RZ ;  /* 0x0020000002027824 */ /* 0x000fe200078e00ff */
[----:B------:R-:W-:-:S04]  /*238d0*/  LEA R0, R0, 0x37800000, 0x17 ;  /* 0x3780000000007811 */ /* 0x000fc800078eb8ff */
[----:B------:R-:W-:Y:S01]  /*238e0*/  LOP3.LUT R27, R0, R2, R27, 0xfe, !PT ;  /* 0x00000002001b7212 */ /* 0x000fe200078efe1b */
[----:B------:R-:W-:Y:S06]  /*238f0*/  BRA `(.L_x_14139) ;  /* 0x0000000000947947 */ /* 0x000fec0003800000 */
.L_x_14151:
        /* <DEDUP_REMOVED lines=14> */
.L_x_14138:
        /* <DEDUP_REMOVED lines=16> */
.L_x_14160:
[----:B------:R-:W-:Y:S01]  /*23ae0*/  IMAD.MOV.U32 R27, RZ, RZ, RZ ;  /* 0x000000ffff1b7224 */ /* 0x000fe200078e00ff */
[----:B------:R-:W-:Y:S06]  /*23af0*/  BRA `(.L_x_14139) ;  /* 0x0000000000147947 */ /* 0x000fec0003800000 */
.L_x_14159:
[----:B------:R-:W2:Y:S02]  /*23b00*/  LDG.E.64 R2, desc[UR36][R2.64] ;  /* 0x0000002402027981 */ /* 0x000ea4000c1e1b00 */
[----:B--2---:R0:W2:Y:S01]  /*23b10*/  I2F.U64 R27, R2 ;  /* 0x00000002001b7312 */ /* 0x0040a20000301000 */
[----:B------:R-:W-:Y:S05]  /*23b20*/  BRA `(.L_x_14139) ;  /* 0x0000000000087947 */ /* 0x000fea0003800000 */
.L_x_14158:
[----:B------:R-:W2:Y:S02]  /*23b30*/  LDG.E R2, desc[UR36][R2.64] ;  /* 0x0000002402027981 */ /* 0x000ea4000c1e1900 */
[----:B--2---:R-:W-:-:S07]  /*23b40*/  I2FP.F32.U32 R27, R2 ;  /* 0x00000002001b7245 */ /* 0x004fce0000201000 */
.L_x_14139:
[----:B------:R-:W-:Y:S05]  /*23b50*/  BSYNC B6 ;  /* 0x0000000000067941 */ /* 0x000fea0003800000 */
.L_x_14133:
        /* <DEDUP_REMOVED lines=19> */
.L_x_14165:
[----:B------:R-:W3:Y:S02]  /*23c90*/  LDG.E.U8 R2, desc[UR36][R2.64] ;  /* 0x0000002402027981 */ /* 0x000ee4000c1e1100 */
[----:B---3--:R-:W-:Y:S01]  /*23ca0*/  I2FP.F32.U32 R22, R2 ;  /* 0x0000000200167245 */ /* 0x008fe20000201000 */
[----:B------:R-:W-:Y:S06]  /*23cb0*/  BRA `(.L_x_14167) ;  /* 0x0000000c002c7947 */ /* 0x000fec0003800000 */
.L_x_14164:
        /* <DEDUP_REMOVED lines=9> */
.L_x_14169:
[----:B------:R-:W3:Y:S02]  /*23d50*/  LDG.E R2, desc[UR36][R2.64] ;  /* 0x0000002402027981 */ /* 0x000ee4000c1e1900 */
[----:B---3--:R-:W-:Y:S01]  /*23d60*/  I2FP.F32.S32 R22, R2 ;  /* 0x0000000200167245 */ /* 0x008fe20000201400 */
[----:B------:R-:W-:Y:S06]  /*23d70*/  BRA `(.L_x_14167) ;  /* 0x0000000800fc7947 */ /* 0x000fec0003800000 */
.L_x_14168:
[----:B------:R-:W3:Y:S02]  /*23d80*/  LDG.E.U16 R2, desc[UR36][R2.64] ;  /* 0x0000002402027981 */ /* 0x000ee4000c1e1500 */
[----:B---3--:R0:W1:Y:S01]  /*23d90*/  I2F.S16 R22, R2 ;  /* 0x0000000200167306 */ /* 0x0080620000101400 */
[----:B------:R-:W-:Y:S05]  /*23da0*/  BRA `(.L_x_14167) ;  /* 0x0000000800f07947 */ /* 0x000fea0003800000 */
.L_x_14163:
        /* <DEDUP_REMOVED lines=8> */
.L_x_14171:
[----:B------:R-:W3:Y:S02]  /*23e30*/  LDG.E.U16 R2, desc[UR36][R2.64] ;  /* 0x0000002402027981 */ /* 0x000ee4000c1e1500 */
[----:B---3--:R-:W-:Y:S01]  /*23e40*/  HADD2.F32 R22, -RZ, R2.H0_H0 ;  /* 0x20000002ff167230 */ /* 0x008fe20000004100 */
[----:B------:R-:W-:Y:S06]  /*23e50*/  BRA `(.L_x_14167) ;  /* 0x0000000800c47947 */ /* 0x000fec0003800000 */
.L_x_14170:
        /* <DEDUP_REMOVED lines=8> */
.L_x_14173:
[----:B------:R-:W3:Y:S02]  /*23ee0*/  LDG.E.U16 R2, desc[UR36][R2.64] ;  /* 0x0000002402027981 */ /* 0x000ee4000c1e1500 */
[----:B---3--:R-:W-:Y:S01]  /*23ef0*/  HADD2.F32 R22, -RZ, R2.H0_H0 ;  /* 0x20000002ff167230 */ /* 0x008fe20000004100 */
[----:B------:R-:W-:Y:S06]  /*23f00*/  BRA `(.L_x_14167) ;  /* 0x0000000800987947 */ /* 0x000fec0003800000 */
.L_x_14172:
[----:B------:R-:W3:Y:S01]  /*23f10*/  LDG.E.64 R2, desc[UR36][R2.64] ;  /* 0x0000002402027981 */ /* 0x000ee2000c1e1b00 */
[----:B------:R-:W-:Y:S01]  /*23f20*/  UMOV UR4, 0xf0000000 ;  /* 0xf000000000047882 */ /* 0x000fe20000000000 */
[----:B------:R-:W-:Y:S01]  /*23f30*/  UMOV UR5, 0x380fffff ;  /* 0x380fffff00057882 */ /* 0x000fe20000000000 */
[----:B---3--:R-:W0:Y:S01]  /*23f40*/  F2F.F32.F64 R22, R2 ;  /* 0x0000000200167310 */ /* 0x008e220000301000 */
[----:B------:R-:W-:-:S14]  /*23f50*/  DSETP.GEU.AND P0, PT, |R2|, UR4, PT ;  /* 0x0000000402007e2a */ /* 0x000fdc000bf0e200 */
[----:B0-----:R-:W-:Y:S01]  /*23f60*/  @!P0 FMUL R22, R22, 1.175494350822287508e-38 ;  /* 0x0080000016168820 */ /* 0x001fe20000400000 */
[----:B------:R-:W-:Y:S06]  /*23f70*/  BRA `(.L_x_14167) ;  /* 0x00000008007c7947 */ /* 0x000fec0003800000 */
.L_x_14162:
        /* <DEDUP_REMOVED lines=12> */
.L_x_14176:
[----:B------:R-:W3:Y:S01]  /*24040*/  LDG.E.64 R2, desc[UR36][R2.64] ;  /* 0x0000002402027981 */ /* 0x000ee2000c1e1b00 */
[----:B------:R-:W-:Y:S01]  /*24050*/  UMOV UR4, 0xf0000000 ;  /* 0xf000000000047882 */ /* 0x000fe20000000000 */
[----:B------:R-:W-:Y:S01]  /*24060*/  UMOV UR5, 0x380fffff ;  /* 0x380fffff00057882 */ /* 0x000fe20000000000 */
[----:B---3--:R-:W0:Y:S01]  /*24070*/  F2F.F32.F64 R22, R2 ;  /* 0x0000000200167310 */ /* 0x008e220000301000 */
[----:B------:R-:W-:-:S14]  /*24080*/  DSETP.GEU.AND P0, PT, |R2|, UR4, PT ;  /* 0x0000000402007e2a */ /* 0x000fdc000bf0e200 */
[----:B0-----:R-:W-:Y:S01]  /*24090*/  @!P0 FMUL R22, R22, 1.175494350822287508e-38 ;  /* 0x0080000016168820 */ /* 0x001fe20000400000 */
[----:B------:R-:W-:Y:S06]  /*240a0*/  BRA `(.L_x_14167) ;  /* 0x0000000800307947 */ /* 0x000fec0003800000 */
.L_x_14175:
        /* <DEDUP_REMOVED lines=26> */
.L_x_14178:
        /* <DEDUP_REMOVED lines=13> */
.L_x_14177:
[----:B------:R-:W3:Y:S02]  /*24320*/  LDG.E.U16 R2, desc[UR36][R2.64] ;  /* 0x0000002402027981 */ /* 0x000ee4000c1e1500 */
[----:B---3--:R-:W-:Y:S01]  /*24330*/  IMAD.U32 R22, R2, 0x10000, RZ ;  /* 0x0001000002167824 */ /* 0x008fe200078e00ff */
[----:B------:R-:W-:Y:S06]  /*24340*/  BRA `(.L_x_14167) ;  /* 0x0000000400887947 */ /* 0x000fec0003800000 */
.L_x_14174:
        /* <DEDUP_REMOVED lines=11> */
.L_x_14181:
        /* <DEDUP_REMOVED lines=20> */
.L_x_14183:
[----:B------:R-:W-:Y:S05]  /*24540*/  BSYNC B0 ;  /* 0x0000000000007941 */ /* 0x000fea0003800000 */
.L_x_14182:
[----:B------:R-:W-:Y:S01]  /*24550*/  IMAD.SHL.U32 R2, R2, 0x100000, RZ ;  /* 0x0010000002027824 */ /* 0x000fe200078e00ff */
[----:B------:R-:W-:-:S04]  /*24560*/  LEA R3, R0, 0x3b800000, 0x17 ;  /* 0x3b80000000037811 */ /* 0x000fc800078eb8ff */
[----:B------:R-:W-:Y:S01]  /*24570*/  LOP3.LUT R22, R3, R2, R22, 0xfe, !PT ;  /* 0x0000000203167212 */ /* 0x000fe200078efe16 */
[----:B------:R-:W-:Y:S06]  /*24580*/  BRA `(.L_x_14167) ;  /* 0x0000000000f87947 */ /* 0x000fec0003800000 */
.L_x_14180:
        /* <DEDUP_REMOVED lines=20> */
.L_x_14185:
[----:B------:R-:W-:Y:S05]  /*246d0*/  BSYNC B0 ;  /* 0x0000000000007941 */ /* 0x000fea0003800000 */
.L_x_14184:
[----:B------:R-:W-:Y:S01]  /*246e0*/  IMAD.SHL.U32 R2, R2, 0x200000, RZ ;  /* 0x0020000002027824 */ /* 0x000fe200078e00ff */
[----:B------:R-:W-:-:S04]  /*246f0*/  LEA R3, R0, 0x37800000, 0x17 ;  /* 0x3780000000037811 */ /* 0x000fc800078eb8ff */
[----:B------:R-:W-:Y:S01]  /*24700*/  LOP3.LUT R22, R3, R2, R22, 0xfe, !PT ;  /* 0x0000000203167212 */ /* 0x000fe200078efe16 */
[----:B------:R-:W-:Y:S06]  /*24710*/  BRA `(.L_x_14167) ;  /* 0x0000000000947947 */ /* 0x000fec0003800000 */
.L_x_14179:
        /* <DEDUP_REMOVED lines=14> */
.L_x_14166:
        /* <DEDUP_REMOVED lines=16> */
.L_x_14188:
[----:B------:R-:W-:Y:S01]  /*24900*/  IMAD.MOV.U32 R22, RZ, RZ, RZ ;  /* 0x000000ffff167224 */ /* 0x000fe200078e00ff */
[----:B------:R-:W-:Y:S06]  /*24910*/  BRA `(.L_x_14167) ;  /* 0x0000000000147947 */ /* 0x000fec0003800000 */
.L_x_14187:
[----:B------:R-:W3:Y:S02]  /*24920*/  LDG.E.64 R22, desc[UR36][R2.64] ;  /* 0x0000002402167981 */ /* 0x000ee4000c1e1b00 */
[----:B---3--:R0:W1:Y:S01]  /*24930*/  I2F.U64 R22, R22 ;  /* 0x0000001600167312 */ /* 0x0080620000301000 */
[----:B------:R-:W-:Y:S05]  /*24940*/  BRA `(.L_x_14167) ;  /* 0x0000000000087947 */ /* 0x000fea0003800000 */
.L_x_14186:
[----:B------:R-:W3:Y:S02]  /*24950*/  LDG.E R2, desc[UR36][R2.64] ;  /* 0x0000002402027981 */ /* 0x000ee4000c1e1900 */
[----:B---3--:R-:W-:-:S07]  /*24960*/  I2FP.F32.U32 R22, R2 ;  /* 0x0000000200167245 */ /* 0x008fce0000201000 */
.L_x_14167:
[----:B------:R-:W-:Y:S05]  /*24970*/  BSYNC B6 ;  /* 0x0000000000067941 */ /* 0x000fea0003800000 */
.L_x_14161:
[----:B------:R-:W2:Y:S01]  /*24980*/  LDC.U8 R4, c[0x0][0x6bf] ;  /* 0x0001afc0ff047b82 */ /* 0x000ea20000000000 */
[----:B------:R-:W-:Y:S01]  /*24990*/  ULDC.64 UR4, c[0x0][0x6a0] ;  /* 0x0001a80000047ab9 */ /* 0x000fe20000000a00 */
[----:B------:R-:W-:Y:S01]  /*249a0*/  BSSY B6, `(.L_x_14189) ;  /* 0x00000df000067945 */ /* 0x000fe20003800000 */
[----:B0--3--:R-:W-:-:S05]  /*249b0*/  IADD3 R2, P0, R24, UR4, RZ ;  /* 0x0000000418027c10 */ /* 0x009fca000ff1e0ff */
        /* <DEDUP_REMOVED lines=15> */
.L_x_14193:
[----:B------:R-:W2:Y:S02]  /*24ab0*/  LDG.E.U8 R0, desc[UR36][R2.64] ;  /* 0x0000002402007981 */ /* 0x000ea4000c1e1100 */
[----:B--2---:R-:W-:Y:S01]  /*24ac0*/  I2FP.F32.U32 R0, R0 ;  /* 0x0000000000007245 */ /* 0x004fe20000201000 */
[----:B------:R-:W-:Y:S06]  /*24ad0*/  BRA `(.L_x_14195) ;  /* 0x0000000c002c7947 */ /* 0x000fec0003800000 */
.L_x_14192:
        /* <DEDUP_REMOVED lines=9> */
.L_x_14197:
[----:B------:R-:W2:Y:S02]  /*24b70*/  LDG.E R0, desc[UR36][R2.64] ;  /* 0x0000002402007981 */ /* 0x000ea4000c1e1900 */
[----:B--2---:R-:W-:Y:S01]  /*24b80*/  I2FP.F32.S32 R0, R0 ;  /* 0x0000000000007245 */ /* 0x004fe20000201400 */
[----:B------:R-:W-:Y:S06]  /*24b90*/  BRA `(.L_x_14195) ;  /* 0x0000000800fc7947 */ /* 0x000fec0003800000 */
.L_x_14196:
[----:B------:R-:W2:Y:S02]  /*24ba0*/  LDG.E.U16 R0, desc[UR36][R2.64] ;  /* 0x0000002402007981 */ /* 0x000ea4000c1e1500 */
[----:B--2---:R-:W2:Y:S01]  /*24bb0*/  I2F.S16 R0, R0 ;  /* 0x0000000000007306 */ /* 0x004ea20000101400 */
[----:B------:R-:W-:Y:S05]  /*24bc0*/  BRA `(.L_x_14195) ;  /* 0x0000000800f07947 */ /* 0x000fea0003800000 */
.L_x_14191:
        /* <DEDUP_REMOVED lines=8> */
.L_x_14199:
[----:B------:R-:W2:Y:S02]  /*24c50*/  LDG.E.U16 R0, desc[UR36][R2.64] ;  /* 0x0000002402007981 */ /* 0x000ea4000c1e1500 */
[----:B--2---:R-:W-:Y:S01]  /*24c60*/  HADD2.F32 R0, -RZ, R0.H0_H0 ;  /* 0x20000000ff007230 */ /* 0x004fe20000004100 */
[----:B------:R-:W-:Y:S06]  /*24c70*/  BRA `(.L_x_14195) ;  /* 0x0000000800c47947 */ /* 0x000fec0003800000 */
.L_x_14198:
        /* <DEDUP_REMOVED lines=8> */
.L_x_14201:
[----:B------:R-:W2:Y:S02]  /*24d00*/  LDG.E.U16 R0, desc[UR36][R2.64] ;  /* 0x0000002402007981 */ /* 0x000ea4000c1e1500 */
[----:B--2---:R-:W-:Y:S01]  /*24d10*/  HADD2.F32 R0, -RZ, R0.H0_H0 ;  /* 0x20000000ff007230 */ /* 0x004fe20000004100 */
[----:B------:R-:W-:Y:S06]  /*24d20*/  BRA `(.L_x_14195) ;  /* 0x0000000800987947 */ /* 0x000fec0003800000 */
.L_x_14200:
[----:B------:R-:W2:Y:S01]  /*24d30*/  LDG.E.64 R2, desc[UR36][R2.64] ;  /* 0x0000002402027981 */ /* 0x000ea2000c1e1b00 */
[----:B------:R-:W-:Y:S01]  /*24d40*/  UMOV UR4, 0xf0000000 ;  /* 0xf000000000047882 */ /* 0x000fe20000000000 */
[----:B------:R-:W-:Y:S01]  /*24d50*/  UMOV UR5, 0x380fffff ;  /* 0x380fffff00057882 */ /* 0x000fe20000000000 */
[----:B--2---:R-:W0:Y:S01]  /*24d60*/  F2F.F32.F64 R0, R2 ;  /* 0x0000000200007310 */ /* 0x004e220000301000 */
[----:B------:R-:W-:-:S14]  /*24d70*/  DSETP.GEU.AND P0, PT, |R2|, UR4, PT ;  /* 0x0000000402007e2a */ /* 0x000fdc000bf0e200 */
[----:B0-----:R-:W-:Y:S01]  /*24d80*/  @!P0 FMUL R0, R0, 1.175494350822287508e-38 ;  /* 0x0080000000008820 */ /* 0x001fe20000400000 */
[----:B------:R-:W-:Y:S06]  /*24d90*/  BRA `(.L_x_14195) ;  /* 0x00000008007c7947 */ /* 0x000fec0003800000 */
.L_x_14190:
        /* <DEDUP_REMOVED lines=12> */
.L_x_14204:
[----:B------:R-:W2:Y:S01]  /*24e60*/  LDG.E.64 R2, desc[UR36][R2.64] ;  /* 0x0000002402027981 */ /* 0x000ea2000c1e1b00 */
[----:B------:R-:W-:Y:S01]  /*24e70*/  UMOV UR4, 0xf0000000 ;  /* 0xf000000000047882 */ /* 0x000fe20000000000 */
[----:B------:R-:W-:Y:S01]  /*24e80*/  UMOV UR5, 0x380fffff ;  /* 0x380fffff00057882 */ /* 0x000fe20000000000 */
[----:B--2---:R-:W0:Y:S01]  /*24e90*/  F2F.F32.F64 R0, R2 ;  /* 0x0000000200007310 */ /* 0x004e220000301000 */
[----:B------:R-:W-:-:S14]  /*24ea0*/  DSETP.GEU.AND P0, PT, |R2|, UR4, PT ;  /* 0x0000000402007e2a */ /* 0x000fdc000bf0e200 */
[----:B0-----:R-:W-:Y:S01]  /*24eb0*/  @!P0 FMUL R0, R0, 1.175494350822287508e-38 ;  /* 0x0080000000008820 */ /* 0x001fe20000400000 */
[----:B------:R-:W-:Y:S06]  /*24ec0*/  BRA `(.L_x_14195) ;  /* 0x0000000800307947 */ /* 0x000fec0003800000 */
.L_x_14203:
        /* <DEDUP_REMOVED lines=26> */
.L_x_14206:
        /* <DEDUP_REMOVED lines=13> */
.L_x_14205:
[----:B------:R-:W2:Y:S02]  /*25140*/  LDG.E.U16 R0, desc[UR36][R2.64] ;  /* 0x0000002402007981 */ /* 0x000ea4000c1e1500 */
[----:B--2---:R-:W-:Y:S01]  /*25150*/  IMAD.U32 R0, R0, 0x10000, RZ ;  /* 0x0001000000007824 */ /* 0x004fe200078e00ff */
[----:B------:R-:W-:Y:S06]  /*25160*/  BRA `(.L_x_14195) ;  /* 0x0000000400887947 */ /* 0x000fec0003800000 */
.L_x_14202:
        /* <DEDUP_REMOVED lines=11> */
.L_x_14209:
        /* <DEDUP_REMOVED lines=20> */
.L_x_14211:
[----:B------:R-:W-:Y:S05]  /*25360*/  BSYNC B0 ;  /* 0x0000000000007941 */ /* 0x000fea0003800000 */
.L_x_14210:
[----:B------:R-:W-:Y:S01]  /*25370*/  LEA R3, R0, 0x3b800000, 0x17 ;  /* 0x3b80000000037811 */ /* 0x000fe200078eb8ff */
[----:B------:R-:W-:-:S05]  /*25380*/  IMAD.SHL.U32 R0, R2, 0x100000, RZ ;  /* 0x0010000002007824 */ /* 0x000fca00078e00ff */
[----:B------:R-:W-:Y:S01]  /*25390*/  LOP3.LUT R0, R3, R0, R4, 0xfe, !PT ;  /* 0x0000000003007212 */ /* 0x000fe200078efe04 */
[----:B------:R-:W-:Y:S06]  /*253a0*/  BRA `(.L_x_14195) ;  /* 0x0000000000f87947 */ /* 0x000fec0003800000 */
.L_x_14208:
        /* <DEDUP_REMOVED lines=20> */
.L_x_14213:
[----:B------:R-:W-:Y:S05]  /*254f0*/  BSYNC B0 ;  /* 0x0000000000007941 */ /* 0x000fea0003800000 */
.L_x_14212:
[----:B------:R-:W-:Y:S01]  /*25500*/  LEA R3, R0, 0x37800000, 0x17 ;  /* 0x3780000000037811 */ /* 0x000fe200078eb8ff */
[----:B------:R-:W-:-:S05]  /*25510*/  IMAD.SHL.U32 R0, R2, 0x200000, RZ ;  /* 0x0020000002007824 */ /* 0x000fca00078e00ff */
[----:B------:R-:W-:Y:S01]  /*25520*/  LOP3.LUT R0, R3, R0, R4, 0xfe, !PT ;  /* 0x0000000003007212 */ /* 0x000fe200078efe04 */
[----:B------:R-:W-:Y:S06]  /*25530*/  BRA `(.L_x_14195) ;  /* 0x0000000000947947 */ /* 0x000fec0003800000 */
.L_x_14207:
        /* <DEDUP_REMOVED lines=14> */
.L_x_14194:
        /* <DEDUP_REMOVED lines=16> */
.L_x_14216:
[----:B------:R-:W-:Y:S01]  /*25720*/  IMAD.MOV.U32 R0, RZ, RZ, RZ ;  /* 0x000000ffff007224 */ /* 0x000fe200078e00ff */
[----:B------:R-:W-:Y:S06]  /*25730*/  BRA `(.L_x_14195) ;  /* 0x0000000000147947 */ /* 0x000fec0003800000 */
.L_x_14215:
[----:B------:R-:W2:Y:S02]  /*25740*/  LDG.E.64 R2, desc[UR36][R2.64] ;  /* 0x0000002402027981 */ /* 0x000ea4000c1e1b00 */
[----:B--2---:R0:W2:Y:S01]  /*25750*/  I2F.U64 R0, R2 ;  /* 0x0000000200007312 */ /* 0x0040a20000301000 */
[----:B------:R-:W-:Y:S05]  /*25760*/  BRA `(.L_x_14195) ;  /* 0x0000000000087947 */ /* 0x000fea0003800000 */
.L_x_14214:
[----:B------:R-:W2:Y:S02]  /*25770*/  LDG.E R0, desc[UR36][R2.64] ;  /* 0x0000002402007981 */ /* 0x000ea4000c1e1900 */
[----:B--2---:R-:W-:-:S07]  /*25780*/  I2FP.F32.U32 R0, R0 ;  /* 0x0000000000007245 */ /* 0x004fce0000201000 */
.L_x_14195:
[----:B------:R-:W-:Y:S05]  /*25790*/  BSYNC B6 ;  /* 0x0000000000067941 */ /* 0x000fea0003800000 */
.L_x_14189:
[----:B------:R-:W4:Y:S01]  /*257a0*/  LDC.U8 R4, c[0x0][0x6b8] ;  /* 0x0001ae00ff047b82 */ /* 0x000f220000000000 */
[----:B0--3-5:R-:W-:Y:S01]  /*257b0*/  FMUL.FTZ R3, R27, R27 ;  /* 0x0000001b1b037220 */ /* 0x029fe20000410000 */
[----:B------:R-:W-:Y:S01]  /*257c0*/  IMAD.U32 R5, R26, 0x10000, RZ ;  /* 0x000100001a057824 */ /* 0x000fe200078e00ff */
[----:B------:R-:W-:Y:S01]  /*257d0*/  ULDC UR4, c[0x0][0x6a8] ;  /* 0x0001aa0000047ab9 */ /* 0x000fe20000000800 */
[----:B------:R-:W-:Y:S02]  /*257e0*/  IMAD.U32 R2, R25, 0x10000, RZ ;  /* 0x0001000019027824 */ /* 0x000fe400078e00ff */
[----:B-1----:R-:W-:Y:S01]  /*257f0*/  FMUL.FTZ R3, R3, R22 ;  /* 0x0000001603037220 */ /* 0x002fe20000410000 */
[----:B--2---:R-:W-:Y:S01]  /*25800*/  FFMA.FTZ R0, -R0, UR4, R5 ;  /* 0x0000000400007c23 */ /* 0x004fe20008010105 */
[----:B------:R-:W-:Y:S01]  /*25810*/  FMUL.FTZ R27, R27, R18 ;  /* 0x000000121b1b7220 */ /* 0x000fe20000410000 */
[----:B----4-:R-:W-:Y:S01]  /*25820*/  FADD.FTZ R2, R2, -R19 ;  /* 0x8000001302027221 */ /* 0x010fe20000010000 */
        /* <DEDUP_REMOVED lines=19> */
.L_x_14220:
[----:B------:R-:W-:-:S06]  /*25960*/  IMAD.U32 R3, R3, 0x10000, RZ ;  /* 0x0001000003037824 */ /* 0x000fcc00078e00ff */
[----:B------:R-:W0:Y:S02]  /*25970*/  F2I.S64.TRUNC R2, R3 ;  /* 0x0000000300027311 */ /* 0x000e24000020d900 */
[----:B0-----:R-:W-:Y:S01]  /*25980*/  STG.E.U8 desc[UR36][R16.64], R2 ;  /* 0x0000000210007986 */ /* 0x001fe2000c101124 */
[----:B------:R-:W-:Y:S05]  /*25990*/  EXIT ;  /* 0x000000000000794d */ /* 0x000fea0003800000 */
.L_x_14219:
        /* <DEDUP_REMOVED lines=10> */
.L_x_14223:
[----:B------:R-:W-:-:S06]  /*25a40*/  IMAD.U32 R3, R3, 0x10000, RZ ;  /* 0x0001000003037824 */ /* 0x000fcc00078e00ff */
[----:B------:R-:W0:Y:S02]  /*25a50*/  F2I.FTZ.TRUNC.NTZ R3, R3 ;  /* 0x0000000300037305 */ /* 0x000e24000021f100 */
[----:B0-----:R-:W-:Y:S01]  /*25a60*/  STG.E desc[UR36][R16.64], R3 ;  /* 0x0000000310007986 */ /* 0x001fe2000c101924 */
[----:B------:R-:W-:Y:S05]  /*25a70*/  EXIT ;  /* 0x000000000000794d */ /* 0x000fea0003800000 */
.L_x_14222:
[----:B------:R-:W-:-:S06]  /*25a80*/  IMAD.U32 R3, R3, 0x10000, RZ ;  /* 0x0001000003037824 */ /* 0x000fcc00078e00ff */
[----:B------:R-:W0:Y:S02]  /*25a90*/  F2I.FTZ.TRUNC.NTZ R3, R3 ;  /* 0x0000000300037305 */ /* 0x000e24000021f100 */
[----:B0-----:R-:W-:Y:S01]  /*25aa0*/  STG.E.U16 desc[UR36][R16.64], R3 ;  /* 0x0000000310007986 */ /* 0x001fe2000c101524 */
[----:B------:R-:W-:Y:S05]  /*25ab0*/  EXIT ;  /* 0x000000000000794d */ /* 0x000fea0003800000 */
.L_x_14218:
        /* <DEDUP_REMOVED lines=9> */
.L_x_14225:
[----:B------:R-:W-:-:S05]  /*25b50*/  IMAD.U32 R0, R3, 0x10000, RZ ;  /* 0x0001000003007824 */ /* 0x000fca00078e00ff */
[----:B------:R-:W-:-:S05]  /*25b60*/  F2FP.F16.F32.PACK_AB R0, RZ, R0 ;  /* 0x00000000ff00723e */ /* 0x000fca00000000ff */
[----:B------:R-:W-:Y:S01]  /*25b70*/  STG.E.U16 desc[UR36][R16.64], R0 ;  /* 0x0000000010007986 */ /* 0x000fe2000c101524 */
[----:B------:R-:W-:Y:S05]  /*25b80*/  EXIT ;  /* 0x000000000000794d */ /* 0x000fea0003800000 */
.L_x_14224:
        /* <DEDUP_REMOVED lines=10> */
.L_x_14227:
[----:B------:R-:W-:-:S05]  /*25c30*/  IMAD.U32 R3, R3, 0x10000, RZ ;  /* 0x0001000003037824 */ /* 0x000fca00078e00ff */
[----:B------:R-:W-:-:S04]  /*25c40*/  F2FP.F16.F32.PACK_AB R3, RZ, R3 ;  /* 0x00000003ff03723e */ /* 0x000fc800000000ff */
[----:B------:R-:W-:-:S05]  /*25c50*/  PRMT R3, R3, 0x5410, RZ ;  /* 0x0000541003037816 */ /* 0x000fca00000000ff */
[----:B------:R-:W-:Y:S01]  /*25c60*/  STG.E desc[UR36][R16.64], R3 ;  /* 0x0000000310007986 */ /* 0x000fe2000c101924 */
[----:B------:R-:W-:Y:S05]  /*25c70*/  EXIT ;  /* 0x000000000000794d */ /* 0x000fea0003800000 */
.L_x_14226:
[----:B------:R-:W-:-:S04]  /*25c80*/  IMAD.U32 R2, R3, 0x10000, RZ ;  /* 0x0001000003027824 */ /* 0x000fc800078e00ff */
[----:B------:R-:W-:-:S06]  /*25c90*/  FMUL.FTZ R2, R2, 1 ;  /* 0x3f80000002027820 */ /* 0x000fcc0000410000 */
[----:B------:R-:W0:Y:S02]  /*25ca0*/  F2F.F64.F32 R2, R2 ;  /* 0x0000000200027310 */ /* 0x000e240000201800 */
[----:B0-----:R-:W-:Y:S01]  /*25cb0*/  STG.E.64 desc[UR36][R16.64], R2 ;  /* 0x0000000210007986 */ /* 0x001fe2000c101b24 */
[----:B------:R-:W-:Y:S05]  /*25cc0*/  EXIT ;  /* 0x000000000000794d */ /* 0x000fea0003800000 */
.L_x_14217:
        /* <DEDUP_REMOVED lines=13> */
.L_x_14230:
[----:B------:R-:W-:Y:S01]  /*25da0*/  IMAD.U32 R3, R3, 0x10000, RZ ;  /* 0x0001000003037824 */ /* 0x000fe200078e00ff */
[----:B------:R-:W-:-:S03]  /*25db0*/  CS2R R6, SRZ ;  /* 0x0000000000067805 */ /* 0x000fc6000001ff00 */
[----:B------:R-:W-:-:S04]  /*25dc0*/  FMUL.FTZ R3, R3, 1 ;  /* 0x3f80000003037820 */ /* 0x000fc80000410000 */
[----:B------:R-:W0:Y:S02]  /*25dd0*/  F2F.F64.F32 R4, R3 ;  /* 0x0000000300047310 */ /* 0x000e240000201800 */
[----:B0-----:R-:W-:Y:S01]  /*25de0*/  STG.E.128 desc[UR36][R16.64], R4 ;  /* 0x0000000410007986 */ /* 0x001fe2000c101d24 */
[----:B------:R-:W-:Y:S05]  /*25df0*/  EXIT ;  /* 0x000000000000794d */ /* 0x000fea0003800000 */
.L_x_14229:
        /* <DEDUP_REMOVED lines=21> */
.L_x_14234:
[----:B------:R-:W-:Y:S05]  /*25f50*/  BSYNC B0 ;  /* 0x0000000000007941 */ /* 0x000fea0003800000 */
.L_x_14233:
[----:B------:R-:W-:-:S05]  /*25f60*/  LOP3.LUT R3, R0, R3, RZ, 0xfc, !PT ;  /* 0x0000000300037212 */ /* 0x000fca00078efcff */
[----:B------:R-:W-:Y:S01]  /*25f70*/  STG.E.U8 desc[UR36][R16.64], R3 ;  /* 0x0000000310007986 */ /* 0x000fe2000c101124 */
[----:B------:R-:W-:Y:S05]  /*25f80*/  EXIT ;  /* 0x000000000000794d */ /* 0x000fea0003800000 */
.L_x_14232:
        /* <DEDUP_REMOVED lines=13> */
.L_x_14236:
[----:B------:R-:W-:Y:S01]  /*26060*/  IMAD.MOV.U32 R0, RZ, RZ, 0x7f ;  /* 0x0000007fff007424 */ /* 0x000fe200078e00ff */
[----:B------:R-:W-:-:S04]  /*26070*/  ISETP.GT.U32.AND P0, PT, R2, 0x7f800000, PT ;  /* 0x7f8000000200780c */ /* 0x000fc80003f04070 */
[----:B------:R-:W-:-:S09]  /*26080*/  SEL R0, R0, 0x7c, P0 ;  /* 0x0000007c00007807 */ /* 0x000fd20000000000 */
.L_x_14237:
[----:B------:R-:W-:Y:S05]  /*26090*/  BSYNC B0 ;  /* 0x0000000000007941 */ /* 0x000fea0003800000 */
.L_x_14235:
[----:B------:R-:W-:-:S04]  /*260a0*/  LOP3.LUT R2, R3, 0x80000000, RZ, 0xc0, !PT ;  /* 0x8000000003027812 */ /* 0x000fc800078ec0ff */
[----:B------:R-:W-:-:S04]  /*260b0*/  SHF.R.U32.HI R3, RZ, 0x18, R2 ;  /* 0x00000018ff037819 */ /* 0x000fc80000011602 */
[----:B------:R-:W-:-:S05]  /*260c0*/  LOP3.LUT R3, R0, R3, RZ, 0xfc, !PT ;  /* 0x0000000300037212 */ /* 0x000fca00078efcff */
[----:B------:R-:W-:Y:S01]  /*260d0*/  STG.E.U8 desc[UR36][R16.64], R3 ;  /* 0x0000000310007986 */ /* 0x000fe2000c101124 */
[----:B------:R-:W-:Y:S05]  /*260e0*/  EXIT ;  /* 0x000000000000794d */ /* 0x000fea0003800000 */
.L_x_14231:
[----:B------:R-:W-:Y:S01]  /*260f0*/  STG.E.U16 desc[UR36][R16.64], R3 ;  /* 0x0000000310007986 */ /* 0x000fe2000c101524 */
[----:B------:R-:W-:Y:S05]  /*26100*/  EXIT ;  /* 0x000000000000794d */ /* 0x000fea0003800000 */
.L_x_14228:
        /* <DEDUP_REMOVED lines=12> */
.L_x_14240:
        /* <DEDUP_REMOVED lines=17> */
.L_x_14243:
[----:B------:R-:W-:-:S04]  /*262e0*/  LOP3.LUT R2, R3, 0x80000000, RZ, 0xc0, !PT ;  /* 0x8000000003027812 */ /* 0x000fc800078ec0ff */
[----:B------:R-:W-:-:S04]  /*262f0*/  SHF.R.U32.HI R3, RZ, 0x18, R2 ;  /* 0x00000018ff037819 */ /* 0x000fc80000011602 */
[----:B------:R-:W-:-:S04]  /*26300*/  LOP3.LUT R0, R0, R3, RZ, 0xfc, !PT ;  /* 0x0000000300007212 */ /* 0x000fc800078efcff */
[----:B------:R-:W-:-:S07]  /*26310*/  PRMT R8, R0, 0x7610, R8 ;  /* 0x0000761000087816 */ /* 0x000fce0000000008 */
.L_x_14242:
[----:B------:R-:W-:Y:S05]  /*26320*/  BSYNC B0 ;  /* 0x0000000000007941 */ /* 0x000fea0003800000 */
.L_x_14241:
[----:B------:R-:W-:Y:S01]  /*26330*/  STG.E.U8 desc[UR36][R16.64], R8 ;  /* 0x0000000810007986 */ /* 0x000fe2000c101124 */
[----:B------:R-:W-:Y:S05]  /*26340*/  EXIT ;  /* 0x000000000000794d */ /* 0x000fea0003800000 */
.L_x_14239:
        /* <DEDUP_REMOVED lines=17> */
.L_x_14246:
[----:B------:R-:W-:-:S04]  /*26460*/  LOP3.LUT R2, R3, 0x80000000, RZ, 0xc0, !PT ;  /* 0x8000000003027812 */ /* 0x000fc800078ec0ff */
[----:B------:R-:W-:-:S04]  /*26470*/  SHF.R.U32.HI R3, RZ, 0x18, R2 ;  /* 0x00000018ff037819 */ /* 0x000fc80000011602 */
[----:B------:R-:W-:-:S04]  /*26480*/  LOP3.LUT R0, R0, R3, RZ, 0xfc, !PT ;  /* 0x0000000300007212 */ /* 0x000fc800078efcff */
[----:B------:R-:W-:-:S07]  /*26490*/  PRMT R8, R0, 0x7610, R8 ;  /* 0x0000761000087816 */ /* 0x000fce0000000008 */
.L_x_14245:
[----:B------:R-:W-:Y:S05]  /*264a0*/  BSYNC B0 ;  /* 0x0000000000007941 */ /* 0x000fea0003800000 */
.L_x_14244:
[----:B------:R-:W-:Y:S01]  /*264b0*/  STG.E.U8 desc[UR36][R16.64], R8 ;  /* 0x0000000810007986 */ /* 0x000fe2000c101124 */
[----:B------:R-:W-:Y:S05]  /*264c0*/  EXIT ;  /* 0x000000000000794d */ /* 0x000fea0003800000 */
.L_x_14238:
        /* <DEDUP_REMOVED lines=22> */
.L_x_14221:
        /* <DEDUP_REMOVED lines=16> */
.L_x_14249:
[----:B------:R-:W-:Y:S05]  /*26730*/  EXIT ;  /* 0x000000000000794d */ /* 0x000fea0003800000 */
.L_x_14248:
[----:B------:R-:W-:-:S06]  /*26740*/  IMAD.U32 R3, R3, 0x10000, RZ ;  /* 0x0001000003037824 */ /* 0x000fcc00078e00ff */
[----:B------:R-:W0:Y:S02]  /*26750*/  F2I.U64.TRUNC R2, R3 ;  /* 0x0000000300027311 */ /* 0x000e24000020d800 */
[----:B0-----:R-:W-:Y:S01]  /*26760*/  STG.E.64 desc[UR36][R16.64], R2 ;  /* 0x0000000210007986 */ /* 0x001fe2000c101b24 */
[----:B------:R-:W-:Y:S05]  /*26770*/  EXIT ;  /* 0x000000000000794d */ /* 0x000fea0003800000 */
.L_x_14247:
[----:B------:R-:W-:-:S06]  /*26780*/  IMAD.U32 R3, R3, 0x10000, RZ ;  /* 0x0001000003037824 */ /* 0x000fcc00078e00ff */
[----:B------:R-:W0:Y:S02]  /*26790*/  F2I.FTZ.U32.TRUNC.NTZ R3, R3 ;  /* 0x0000000300037305 */ /* 0x000e24000021f000 */
[----:B0-----:R-:W-:Y:S01]  /*267a0*/  STG.E desc[UR36][R16.64], R3 ;  /* 0x0000000310007986 */ /* 0x001fe2000c101924 */
[----:B------:R-:W-:Y:S05]  /*267b0*/  EXIT ;  /* 0x000000000000794d */ /* 0x000fea0003800000 */
.L_x_14250:
        /* <DEDUP_REMOVED lines=12> */
.L_x_28418:


//--------------------- .text._ZN2at6native27unrolled_elementwise_kernelIZZZNS0_49_GLOBAL__N__b919a28f_16_Normalization_cu_5c38458737batch_norm_elementwise_backward_trainERKNS_6TensorES5_S5_S5_S5_S5_S5_ENKUlvE0_clEvENKUlvE2_clEvEUlN3c108BFloat16ES9_fffffE_St5arrayIPcLm8EELi4E23TrivialOffsetCalculatorILi7EjESE_ILi1EjENS0_6memory12LoadWithCastILi7EEENSH_13StoreWithCastILi1EEEEEviT_T0_T2_T3_T4_T5_ --------------------------
	.section	.text._ZN2at6native27unrolled_elementwise_kernelIZZZNS0_49_GLOBAL__N__b919a28f_16_Normalization_cu_5c38458737batch_norm_elementwise_backward_trainERKNS_6TensorES5_S5_S5_S5_S5_S5_ENKUlvE0_clEvENKUlvE2_clEvEUlN3c108BFloat16ES9_fffffE_St5arrayIPcLm8EELi4E23TrivialOffsetCalculatorILi7EjESE_ILi1EjENS0_6memory12LoadWithCastILi7EEENSH_13StoreWithCastILi1EEEEEviT_T0_T2_T3_T4_T5_,"ax",@progbits
	.align	128
        .global         _ZN2at6native27unrolled_elementwise_kernelIZZZNS0_49_GLOBAL__N__b919a28f_16_Normalization_cu_5c38458737batch_norm_elementwise_backward_trainERKNS_6TensorES5_S5_S5_S5_S5_S5_ENKUlvE0_clEvENKUlvE2_clEvEUlN3c108BFloat16ES9_fffffE_St5arrayIPcLm8EELi4E23TrivialOffsetCalculatorILi7EjESE_ILi1EjENS0_6memory12LoadWithCastILi7EEENSH_13StoreWithCastILi1EEEEEviT_T0_T2_T3_T4_T5_
        .type           _ZN2at6native27unrolled_elementwise_kernelIZZZNS0_49_GLOBAL__N__b919a28f_16_Normalization_cu_5c38458737batch_norm_elementwise_backward_trainERKNS_6TensorES5_S5_S5_S5_S5_S5_ENKUlvE0_clEvENKUlvE2_clEvEUlN3c108BFloat16ES9_fffffE_St5arrayIPcLm8EELi4E23TrivialOffsetCalculatorILi7EjESE_ILi1EjENS0_6memory12LoadWithCastILi7EEENSH_13StoreWithCastILi1EEEEEviT_T0_T2_T3_T4_T5_,@function
        .size           _ZN2at6native27unrolled_elementwise_kernelIZZZNS0_49_GLOBAL__N__b919a28f_16_Normalization_cu_5c38458737batch_norm_elementwise_backward_trainERKNS_6TensorES5_S5_S5_S5_S5_S5_ENKUlvE0_clEvENKUlvE2_clEvEUlN3c108BFloat16ES9_fffffE_St5arrayIPcLm8EELi4E23TrivialOffsetCalculatorILi7EjESE_ILi1EjENS0_6memory12LoadWithCastILi7EEENSH_13StoreWithCastILi1EEEEEviT_T0_T2_T3_T4_T5_,(.L_x_28419 - _ZN2at6native27unrolled_elementwise_kernelIZZZNS0_49_GLOBAL__N__b919a28f_16_Normalization_cu_5c38458737batch_norm_elementwise_backward_trainERKNS_6TensorES5_S5_S5_S5_S5_S5_ENKUlvE0_clEvENKUlvE2_clEvEUlN3c108BFloat16ES9_fffffE_St5arrayIPcLm8EELi4E23TrivialOffsetCalculatorILi7EjESE_ILi1EjENS0_6memory12LoadWithCastILi7EEENSH_13StoreWithCastILi1EEEEEviT_T0_T2_T3_T4_T5_)
        .other          _ZN2at6native27unrolled_elementwise_kernelIZZZNS0_49_GLOBAL__N__b919a28f_16_Normalization_cu_5c38458737batch_norm_elementwise_backward_trainERKNS_6TensorES5_S5_S5_S5_S5_S5_ENKUlvE0_clEvENKUlvE2_clEvEUlN3c108BFloat16ES9_fffffE_St5arrayIPcLm8EELi4E23TrivialOffsetCalculatorILi7EjESE_ILi1EjENS0_6memory12LoadWithCastILi7EEENSH_13StoreWithCastILi1EEEEEviT_T0_T2_T3_T4_T5_,@"STO_CUDA_ENTRY STV_DEFAULT"
_ZN2at6native27unrolled_elementwise_kernelIZZZNS0_49_GLOBAL__N__b919a28f_16_Normalization_cu_5c38458737batch_norm_elementwise_backward_trainERKNS_6TensorES5_S5_S5_S5_S5_S5_ENKUlvE0_clEvENKUlvE2_clEvEUlN3c108BFloat16ES9_fffffE_St5arrayIPcLm8EELi4E23TrivialOffsetCalculatorILi7EjESE_ILi1EjENS0_6memory12LoadWithCastILi7EEENSH_13StoreWithCastILi1EEEEEviT_T0_T2_T3_T4_T5_:
.text._ZN2at6native27unrolled_elementwise_kernelIZZZNS0_49_GLOBAL__N__b919a28f_16_Normalization_cu_5c38458737batch_norm_elementwise_backward_trainERKNS_6TensorES5_S5_S5_S5_S5_S5_ENKUlvE0_clEvENKUlvE2_clEvEUlN3c108BFloat16ES9_fffffE_St5arrayIPcLm8EELi4E23TrivialOffsetCalculatorILi7EjESE_ILi1EjENS0_6memory12LoadWithCastILi7EEENSH_13StoreWithCastILi1EEEEEviT_T0_T2_T3_T4_T5_:
        /* <DEDUP_REMOVED lines=11> */
[----:B------:R-:W-:-:S02]  /*00b0*/  PRMT R18, RZ, 0x7610, R18 ;  /* 0x00007610ff127816 */ /* 0x000fc40000000012 */
[----:B------:R-:W-:Y:S02]  /*00c0*/  CS2R R22, SRZ ;  /* 0x0000000000167805 */ /* 0x000fe4000001ff00 */
[----:B------:R-:W-:-:S03]  /*00d0*/  CS2R R24, SRZ ;  /* 0x0000000000187805 */ /* 0x000fc6000001ff00 */
[----:B------:R-:W4:Y:S08]  /*00e0*/  LDC.U8 R46, c[0x0][0x271] ;  /* 0x00009c40ff2e7b82 */ /* 0x000f300000000000 */
[----:B------:R-:W0:Y:S01]  /*00f0*/  LDC.U8 R41, c[0x0][0x26c] ;  /* 0x00009b00ff297b82 */ /* 0x000e220000000000 */
[----:B-1----:R-:W-:-:S07]  /*0100*/  IMAD R45, R2, -0x200, R45 ;  /* 0xfffffe00022d7824 */ /* 0x002fce00078e022d */
[----:B------:R-:W1:Y:S01]  /*0110*/  LDC.U8 R49, c[0x0][0x26d] ;  /* 0x00009b40ff317b82 */ /* 0x000e620000000000 */
[----:B--2---:R-:W-:-:S07]  /*0120*/  ISETP.GE.AND P0, PT, R43, R45, PT ;  /* 0x0000002d2b00720c */ /* 0x004fce0003f06270 */
[----:B------:R-:W2:Y:S08]  /*0130*/  LDC.U8 R48, c[0x0][0x26e] ;  /* 0x00009b80ff307b82 */ /* 0x000eb00000000000 */
[----:B------:R-:W0:Y:S08]  /*0140*/  LDC.U8 R47, c[0x0][0x26f] ;  /* 0x00009bc0ff2f7b82 */ /* 0x000e300000000000 */
[----:B------:R-:W0:Y:S01]  /*0150*/  LDC.U8 R44, c[0x0][0x272] ;  /* 0x00009c80ff2c7b82 */ /* 0x000e220000000000 */
[----:B---34-:R-:W-:Y:S05]  /*0160*/  @P0 BRA `(.L_x_14252) ;  /* 0x0000006800240947 */ /* 0x018fea0003800000 */
[----:B------:R-:W3:Y:S01]  /*0170*/  LDC.64 R4, c[0x0][0x230] ;  /* 0x00008c00ff047b82 */ /* 0x000ee20000000a00 */
[----:B0-----:R-:W-:Y:S01]  /*0180*/  PRMT R0, R41, 0x9910, RZ ;  /* 0x0000991029007816 */ /* 0x001fe200000000ff */
[----:B------:R-:W-:Y:S01]  /*0190*/  IMAD R25, R2, 0x200, R43 ;  /* 0x0000020002197824 */ /* 0x000fe200078e022b */
[----:B------:R-:W-:Y:S02]  /*01a0*/  ULDC UR4, c[0x0][0x274] ;  /* 0x00009d0000047ab9 */ /* 0x000fe40000000800 */
[----:B------:R-:W-:Y:S01]  /*01b0*/  ISETP.GT.AND P0, PT, R0, 0x9, PT ;  /* 0x000000090000780c */ /* 0x000fe20003f04270 */
[----:B------:R-:W-:-:S05]  /*01c0*/  IMAD R3, R25, UR4, RZ ;  /* 0x0000000419037c24 */ /* 0x000fca000f8e02ff */
[----:B---3--:R-:W-:-:S05]  /*01d0*/  IADD3 R4, P1, R3, R4, RZ ;  /* 0x0000000403047210 */ /* 0x008fca0007f3e0ff */
        /* <DEDUP_REMOVED lines=12> */
[----:B0-----:R-:W-:-:S04]  /*02a0*/  F2FP.BF16.F32.PACK_AB R0, RZ, R0 ;  /* 0x00000000ff00723e */ /* 0x001fc800000010ff */
[----:B------:R-:W-:Y:S01]  /*02b0*/  PRMT R17, R0, 0x7610, R17 ;  /* 0x0000761000117816 */ /* 0x000fe20000000011 */
[----:B------:R-:W-:Y:S06]  /*02c0*/  BRA `(.L_x_14258) ;  /* 0x0000000c00dc7947 */ /* 0x000fec0003800000 */
.L_x_14256:
[----:B------:R-:W3:Y:S02]  /*02d0*/  LDG.E.U8 R4, desc[UR36][R4.64] ;  /* 0x0000002404047981 */ /* 0x000ee4000c1e1100 */
[----:B---3--:R-:W-:-:S04]  /*02e0*/  I2FP.F32.U32 R0, R4 ;  /* 0x0000000400007245 */ /* 0x008fc80000201000 */
[----:B------:R-:W-:-:S04]  /*02f0*/  F2FP.BF16.F32.PACK_AB R0, RZ, R0 ;  /* 0x00000000ff00723e */ /* 0x000fc800000010ff */
[----:B------:R-:W-:Y:S01]  /*0300*/  PRMT R17, R0, 0x7610, R17 ;  /* 0x0000761000117816 */ /* 0x000fe20000000011 */
[----:B------:R-:W-:Y:S06]  /*0310*/  BRA `(.L_x_14258) ;  /* 0x0000000c00c87947 */ /* 0x000fec0003800000 */
.L_x_14255:
        /* <DEDUP_REMOVED lines=8> */
[----:B0-----:R-:W-:-:S04]  /*03a0*/  F2FP.BF16.F32.PACK_AB R0, RZ, R0 ;  /* 0x00000000ff00723e */ /* 0x001fc800000010ff */
[----:B------:R-:W-:Y:S01]  /*03b0*/  PRMT R17, R0, 0x7610, R17 ;  /* 0x0000761000117816 */ /* 0x000fe20000000011 */
[----:B------:R-:W-:Y:S06]  /*03c0*/  BRA `(.L_x_14258) ;  /* 0x0000000c009c7947 */ /* 0x000fec0003800000 */
.L_x_14260:
[----:B------:R-:W3:Y:S02]  /*03d0*/  LDG.E R4, desc[UR36][R4.64] ;  /* 0x0000002404047981 */ /* 0x000ee4000c1e1900 */
[----:B---3--:R-:W-:-:S04]  /*03e0*/  I2FP.F32.S32 R0, R4 ;  /* 0x0000000400007245 */ /* 0x008fc80000201400 */
[----:B------:R-:W-:-:S04]  /*03f0*/  F2FP.BF16.F32.PACK_AB R0, RZ, R0 ;  /* 0x00000000ff00723e */ /* 0x000fc800000010ff */
[----:B------:R-:W-:Y:S01]  /*0400*/  PRMT R17, R0, 0x7610, R17 ;  /* 0x0000761000117816 */ /* 0x000fe20000000011 */
[----:B------:R-:W-:Y:S06]  /*0410*/  BRA `(.L_x_14258) ;  /* 0x0000000c00887947 */ /* 0x000fec0003800000 */
.L_x_14259:
[----:B------:R-:W3:Y:S02]  /*0420*/  LDG.E.U16 R4, desc[UR36][R4.64] ;  /* 0x0000002404047981 */ /* 0x000ee4000c1e1500 */
[----:B---3--:R-:W0:Y:S02]  /*0430*/  I2F.S16 R0, R4 ;  /* 0x0000000400007306 */ /* 0x008e240000101400 */
[----:B0-----:R-:W-:-:S04]  /*0440*/  F2FP.BF16.F32.PACK_AB R0, RZ, R0 ;  /* 0x00000000ff00723e */ /* 0x001fc800000010ff */
[----:B------:R-:W-:Y:S01]  /*0450*/  PRMT R17, R0, 0x7610, R17 ;  /* 0x0000761000117816 */ /* 0x000fe20000000011 */
[----:B------:R-:W-:Y:S06]  /*0460*/  BRA `(.L_x_14258) ;  /* 0x0000000c00747947 */ /* 0x000fec0003800000 */
.L_x_14254:
[----:B------:R-:W-:-:S13]  /*0470*/  ISETP.GT.AND P0, PT, R0, 0x6, PT ;  /* 0x000000060000780c */ /* 0x000fda0003f04270 */
[----:B------:R-:W-:Y:S05]  /*0480*/  @P0 BRA `(.L_x_14261) ;  /* 0x0000000000300947 */ /* 0x000fea0003800000 */
[----:B------:R-:W-:-:S13]  /*0490*/  ISETP.NE.AND P0, PT, R0, 0x5, PT ;  /* 0x000000050000780c */ /* 0x000fda0003f05270 */
[----:B------:R-:W-:Y:S05]  /*04a0*/  @!P0 BRA `(.L_x_14262) ;  /* 0x0000000000148947 */ /* 0x000fea0003800000 */
[----:B------:R-:W-:-:S13]  /*04b0*/  ISETP.NE.AND P0, PT, R0, 0x6, PT ;  /* 0x000000060000780c */ /* 0x000fda0003f05270 */
[----:B------:R-:W-:Y:S05]  /*04c0*/  @P0 BRA `(.L_x_14257) ;  /* 0x0000000800f00947 */ /* 0x000fea0003800000 */
[----:B------:R-:W3:Y:S02]  /*04d0*/  LDG.E R4, desc[UR36][R4.64] ;  /* 0x0000002404047981 */ /* 0x000ee4000c1e1900 */
[----:B---3--:R-:W-:Y:S01]  /*04e0*/  F2FP.BF16.F32.PACK_AB R17, RZ, R4 ;  /* 0x00000004ff11723e */ /* 0x008fe200000010ff */
[----:B------:R-:W-:Y:S06]  /*04f0*/  BRA `(.L_x_14258) ;  /* 0x0000000c00507947 */ /* 0x000fec0003800000 */
.L_x_14262:
[----:B------:R-:W3:Y:S02]  /*0500*/  LDG.E.U16 R0, desc[UR36][R4.64] ;  /* 0x0000002404007981 */ /* 0x000ee4000c1e1500 */
[----:B---3--:R-:W-:-:S05]  /*0510*/  HADD2.F32 R0, -RZ, R0.H0_H0 ;  /* 0x20000000ff007230 */ /* 0x008fca0000004100 */
[----:B------:R-:W-:-:S04]  /*0520*/  F2FP.BF16.F32.PACK_AB R0, RZ, R0 ;  /* 0x00000000ff00723e */ /* 0x000fc800000010ff */
[----:B------:R-:W-:Y:S01]  /*0530*/  PRMT R17, R0, 0x7610, R17 ;  /* 0x0000761000117816 */ /* 0x000fe20000000011 */
[----:B------:R-:W-:Y:S06]  /*0540*/  BRA `(.L_x_14258) ;  /* 0x0000000c003c7947 */ /* 0x000fec0003800000 */
.L_x_14261:
[----:B------:R-:W-:-:S13]  /*0550*/  ISETP.NE.AND P0, PT, R0, 0x7, PT ;  /* 0x000000070000780c */ /* 0x000fda0003f05270 */
[----:B------:R-:W-:Y:S05]  /*0560*/  @!P0 BRA `(.L_x_14263) ;  /* 0x0000000000308947 */ /* 0x000fea0003800000 */
[----:B------:R-:W-:-:S13]  /*0570*/  ISETP.NE.AND P0, PT, R0, 0x8, PT ;  /* 0x000000080000780c */ /* 0x000fda0003f05270 */
[----:B------:R-:W-:Y:S05]  /*0580*/  @!P0 BRA `(.L_x_14264) ;  /* 0x0000000000148947 */ /* 0x000fea0003800000 */
[----:B------:R-:W-:-:S13]  /*0590*/  ISETP.NE.AND P0, PT, R0, 0x9, PT ;  /* 0x000000090000780c */ /* 0x000fda0003f05270 */
[----:B------:R-:W-:Y:S05]  /*05a0*/  @P0 BRA `(.L_x_14257) ;  /* 0x0000000800b80947 */ /* 0x000fea0003800000 */
[----:B------:R-:W3:Y:S02]  /*05b0*/  LDG.E R4, desc[UR36][R4.64] ;  /* 0x0000002404047981 */ /* 0x000ee4000c1e1900 */
[----:B---3--:R-:W-:Y:S01]  /*05c0*/  F2FP.BF16.F32.PACK_AB R17, RZ, R4 ;  /* 0x00000004ff11723e */ /* 0x008fe200000010ff */
[----:B------:R-:W-:Y:S06]  /*05d0*/  BRA `(.L_x_14258) ;  /* 0x0000000c00187947 */ /* 0x000fec0003800000 */
.L_x_14264:
[----:B------:R-:W3:Y:S02]  /*05e0*/  LDG.E.U16 R4, desc[UR36][R4.64] ;  /* 0x0000002404047981 */ /* 0x000ee4000c1e1500 */
[----:B---3--:R-:W-:-:S05]  /*05f0*/  HADD2.F32 R0, -RZ, R4.H0_H0 ;  /* 0x20000004ff007230 */ /* 0x008fca0000004100 */
[----:B------:R-:W-:-:S04]  /*0600*/  F2FP.BF16.F32.PACK_AB R0, RZ, R0 ;  /* 0x00000000ff00723e */ /* 0x000fc800000010ff */
[----:B------:R-:W-:Y:S01]  /*0610*/  PRMT R17, R0, 0x7610, R17 ;  /* 0x0000761000117816 */ /* 0x000fe20000000011 */
[----:B------:R-:W-:Y:S06]  /*0620*/  BRA `(.L_x_14258) ;  /* 0x0000000c00047947 */ /* 0x000fec0003800000 */
.L_x_14263:
[----:B------:R-:W3:Y:S01]  /*0630*/  LDG.E.64 R4, desc[UR36][R4.64] ;  /* 0x0000002404047981 */ /* 0x000ee2000c1e1b00 */
[----:B------:R-:W-:Y:S01]  /*0640*/  UMOV UR4, 0xf0000000 ;  /* 0xf000000000047882 */ /* 0x000fe20000000000 */
[----:B------:R-:W-:Y:S01]  /*0650*/  UMOV UR5, 0x380fffff ;  /* 0x380fffff00057882 */ /* 0x000fe20000000000 */
[----:B---3--:R-:W0:Y:S01]  /*0660*/  F2F.F32.F64 R0, R4 ;  /* 0x0000000400007310 */ /* 0x008e220000301000 */
[----:B------:R-:W-:-:S14]  /*0670*/  DSETP.GEU.AND P0, PT, |R4|, UR4, PT ;  /* 0x0000000404007e2a */ /* 0x000fdc000bf0e200 */
[----:B0-----:R-:W-:-:S05]  /*0680*/  @!P0 FMUL R0, R0, 1.175494350822287508e-38 ;  /* 0x0080000000008820 */ /* 0x001fca0000400000 */
[----:B------:R-:W-:-:S04]  /*0690*/  F2FP.BF16.F32.PACK_AB R0, RZ, R0 ;  /* 0x00000000ff00723e */ /* 0x000fc800000010ff */
[----:B------:R-:W-:Y:S01]  /*06a0*/  PRMT R17, R0, 0x7610, R17 ;  /* 0x0000761000117816 */ /* 0x000fe20000000011 */
[----:B------:R-:W-:Y:S06]  /*06b0*/  BRA `(.L_x_14258) ;  /* 0x0000000800e07947 */ /* 0x000fec0003800000 */
.L_x_14253:
        /* <DEDUP_REMOVED lines=11> */
[----:B------:R-:W-:-:S04]  /*0770*/  F2FP.BF16.F32.PACK_AB R0, RZ, R0 ;  /* 0x00000000ff00723e */ /* 0x000fc800000010ff */
[----:B------:R-:W-:Y:S01]  /*0780*/  PRMT R17, R0, 0x7610, R17 ;  /* 0x0000761000117816 */ /* 0x000fe20000000011 */
[----:B------:R-:W-:Y:S06]  /*0790*/  BRA `(.L_x_14258) ;  /* 0x0000000800a87947 */ /* 0x000fec0003800000 */
.L_x_14267:
        /* <DEDUP_REMOVED lines=9> */
.L_x_14266:
        /* <DEDUP_REMOVED lines=28> */
.L_x_14269:
        /* <DEDUP_REMOVED lines=15> */
.L_x_14268:
[----:B------:R0:W5:Y:S01]  /*0ae0*/  LDG.E.U16 R17, desc[UR36][R4.64] ;  /* 0x0000002404117981 */ /* 0x000162000c1e1500 */
[----:B------:R-:W-:Y:S05]  /*0af0*/  BRA `(.L_x_14258) ;  /* 0x0000000400d07947 */ /* 0x000fea0003800000 */
.L_x_14265:
        /* <DEDUP_REMOVED lines=10> */
[----:B------:R-:W-:-:S04]  /*0ba0*/  F2FP.BF16.F32.PACK_AB R0, RZ, R0 ;  /* 0x00000000ff00723e */ /* 0x000fc800000010ff */
[----:B------:R-:W-:Y:S01]  /*0bb0*/  PRMT R17, R0, 0x7610, R17 ;  /* 0x0000761000117816 */ /* 0x000fe20000000011 */
[----:B------:R-:W-:Y:S06]  /*0bc0*/  BRA `(.L_x_14258) ;  /* 0x00000004009c7947 */ /* 0x000fec0003800000 */
.L_x_14272:
        /* <DEDUP_REMOVED lines=21> */
.L_x_14276:
[----:B------:R-:W-:Y:S05]  /*0d20*/  BSYNC B1 ;  /* 0x0000000000017941 */ /* 0x000fea0003800000 */
.L_x_14275:
[----:B------:R-:W-:Y:S01]  /*0d30*/  LEA R5, R0, 0x3b800000, 0x17 ;  /* 0x3b80000000057811 */ /* 0x000fe200078eb8ff */
[----:B------:R-:W-:-:S05]  /*0d40*/  IMAD.SHL.U32 R0, R3, 0x100000, RZ ;  /* 0x0010000003007824 */ /* 0x000fca00078e00ff */
[----:B------:R-:W-:-:S07]  /*0d50*/  LOP3.LUT R0, R5, R0, R6, 0xfe, !PT ;  /* 0x0000000005007212 */ /* 0x000fce00078efe06 */
.L_x_14274:
[----:B------:R-:W-:Y:S05]  /*0d60*/  BSYNC B0 ;  /* 0x0000000000007941 */ /* 0x000fea0003800000 */
.L_x_14273:
[----:B------:R-:W-:-:S04]  /*0d70*/  F2FP.BF16.F32.PACK_AB R0, RZ, R0 ;  /* 0x00000000ff00723e */ /* 0x000fc800000010ff */
[----:B------:R-:W-:Y:S01]  /*0d80*/  PRMT R17, R0, 0x7610, R17 ;  /* 0x0000761000117816 */ /* 0x000fe20000000011 */
[----:B------:R-:W-:Y:S06]  /*0d90*/  BRA `(.L_x_14258) ;  /* 0x0000000400287947 */ /* 0x000fec0003800000 */
.L_x_14271:
        /* <DEDUP_REMOVED lines=21> */
.L_x_14280:
[----:B------:R-:W-:Y:S05]  /*0ef0*/  BSYNC B1 ;  /* 0x0000000000017941 */ /* 0x000fea0003800000 */
.L_x_14279:
[----:B------:R-:W-:Y:S01]  /*0f00*/  LEA R5, R0, 0x37800000, 0x17 ;  /* 0x3780000000057811 */ /* 0x000fe200078eb8ff */
[----:B------:R-:W-:-:S05]  /*0f10*/  IMAD.SHL.U32 R0, R3, 0x200000, RZ ;  /* 0x0020000003007824 */ /* 0x000fca00078e00ff */
[----:B------:R-:W-:-:S07]  /*0f20*/  LOP3.LUT R0, R5, R0, R6, 0xfe, !PT ;  /* 0x0000000005007212 */ /* 0x000fce00078efe06 */
.L_x_14278:
[----:B------:R-:W-:Y:S05]  /*0f30*/  BSYNC B0 ;  /* 0x0000000000007941 */ /* 0x000fea0003800000 */
.L_x_14277:
[----:B------:R-:W-:-:S04]  /*0f40*/  F2FP.BF16.F32.PACK_AB R0, RZ, R0 ;  /* 0x00000000ff00723e */ /* 0x000fc800000010ff */
[----:B------:R-:W-:Y:S01]  /*0f50*/  PRMT R17, R0, 0x7610, R17 ;  /* 0x0000761000117816 */ /* 0x000fe20000000011 */
[----:B------:R-:W-:Y:S06]  /*0f60*/  BRA `(.L_x_14258) ;  /* 0x0000000000b47947 */ /* 0x000fec0003800000 */
.L_x_14270:
        /* <DEDUP_REMOVED lines=14> */
.L_x_14284:
[----:B------:R-:W-:Y:S05]  /*1050*/  BSYNC B0 ;  /* 0x0000000000007941 */ /* 0x000fea0003800000 */
.L_x_14283:
[----:B------:R-:W-:-:S04]  /*1060*/  F2FP.BF16.F32.PACK_AB R0, RZ, R0 ;  /* 0x00000000ff00723e */ /* 0x000fc800000010ff */
[----:B------:R-:W-:Y:S01]  /*1070*/  PRMT R17, R0, 0x7610, R17 ;  /* 0x0000761000117816 */ /* 0x000fe20000000011 */
[----:B------:R-:W-:Y:S06]  /*1080*/  BRA `(.L_x_14258) ;  /* 0x00000000006c7947 */ /* 0x000fec0003800000 */
.L_x_14257:
        /* <DEDUP_REMOVED lines=15> */
[----:B012---:R-:W-:Y:S05]  /*1180*/  CALL.ABS.NOINC R14 ;  /* 0x000000000e007343 */ /* 0x007fea0003c00000 */
.L_x_14285:
[----:B------:R-:W-:Y:S01]  /*1190*/  PRMT R17, RZ, 0x7610, R17 ;  /* 0x00007610ff117816 */ /* 0x000fe20000000011 */
[----:B------:R-:W-:Y:S06]  /*11a0*/  BRA `(.L_x_14258) ;  /* 0x0000000000247947 */ /* 0x000fec0003800000 */
.L_x_14282:
[----:B------:R-:W3:Y:S02]  /*11b0*/  LDG.E.64 R4, desc[UR36][R4.64] ;  /* 0x0000002404047981 */ /* 0x000ee4000c1e1b00 */
[----:B---3--:R-:W0:Y:S02]  /*11c0*/  I2F.U64 R0, R4 ;  /* 0x0000000400007312 */ /* 0x008e240000301000 */
[----:B0-----:R-:W-:-:S04]  /*11d0*/  F2FP.BF16.F32.PACK_AB R0, RZ, R0 ;  /* 0x00000000ff00723e */ /* 0x001fc800000010ff */
[----:B------:R-:W-:Y:S01]  /*11e0*/  PRMT R17, R0, 0x7610, R17 ;  /* 0x0000761000117816 */ /* 0x000fe20000000011 */
[----:B------:R-:W-:Y:S06]  /*11f0*/  BRA `(.L_x_14258) ;  /* 0x0000000000107947 */ /* 0x000fec0003800000 */
.L_x_14281:
[----:B------:R-:W3:Y:S02]  /*1200*/  LDG.E R4, desc[UR36][R4.64] ;  /* 0x0000002404047981 */ /* 0x000ee4000c1e1900 */
[----:B---3--:R-:W-:-:S04]  /*1210*/  I2FP.F32.U32 R0, R4 ;  /* 0x0000000400007245 */ /* 0x008fc80000201000 */
[----:B------:R-:W-:-:S04]  /*1220*/  F2FP.BF16.F32.PACK_AB R0, RZ, R0 ;  /* 0x00000000ff00723e */ /* 0x000fc800000010ff */
[----:B------:R-:W-:-:S07]  /*1230*/  PRMT R17, R0, 0x7610, R17 ;  /* 0x0000761000117816 */ /* 0x000fce0000000011 */
.L_x_14258:
[----:B0-----:R-:W0:Y:S01]  /*1240*/  LDC.64 R4, c[0x0][0x238] ;  /* 0x00008e00ff047b82 */ /* 0x001e220000000a00 */
[----:B-1----:R-:W-:Y:S01]  /*1250*/  PRMT R0, R49, 0x9910, RZ ;  /* 0x0000991031007816 */ /* 0x002fe200000000ff */
        /* <DEDUP_REMOVED lines=19> */
.L_x_14289:
[----:B------:R-:W3:Y:S02]  /*1390*/  LDG.E.U8 R4, desc[UR36][R4.64] ;  /* 0x0000002404047981 */ /* 0x000ee4000c1e1100 */
[----:B---3--:R-:W-:-:S04]  /*13a0*/  I2FP.F32.U32 R0, R4 ;  /* 0x0000000400007245 */ /* 0x008fc80000201000 */
[----:B------:R-:W-:-:S04]  /*13b0*/  F2FP.BF16.F32.PACK_AB R0, RZ, R0 ;  /* 0x00000000ff00723e */ /* 0x000fc800000010ff */
[----:B------:R-:W-:Y:S01]  /*13c0*/  PRMT R18, R0, 0x7610, R18 ;  /* 0x0000761000127816 */ /* 0x000fe20000000012 */
[----:B------:R-:W-:Y:S06]  /*13d0*/  BRA `(.L_x_14291) ;  /* 0x0000000c00c87947 */ /* 0x000fec0003800000 */
.L_x_14288:
        /* <DEDUP_REMOVED lines=11> */
.L_x_14293:
[----:B------:R-:W3:Y:S02]  /*1490*/  LDG.E R4, desc[UR36][R4.64] ;  /* 0x0000002404047981 */ /* 0x000ee4000c1e1900 */
[----:B---3--:R-:W-:-:S04]  /*14a0*/  I2FP.F32.S32 R0, R4 ;  /* 0x0000000400007245 */ /* 0x008fc80000201400 */
[----:B------:R-:W-:-:S04]  /*14b0*/  F2FP.BF16.F32.PACK_AB R0, RZ, R0 ;  /* 0x00000000ff00723e */ /* 0x000fc800000010ff */
[----:B------:R-:W-:Y:S01]  /*14c0*/  PRMT R18, R0, 0x7610, R18 ;  /* 0x0000761000127816 */ /* 0x000fe20000000012 */
[----:B------:R-:W-:Y:S06]  /*14d0*/  BRA `(.L_x_14291) ;  /* 0x0000000c00887947 */ /* 0x000fec0003800000 */
.L_x_14292:
[----:B------:R-:W3:Y:S02]  /*14e0*/  LDG.E.U16 R4, desc[UR36][R4.64] ;  /* 0x0000002404047981 */ /* 0x000ee4000c1e1500 */
[----:B---3--:R-:W0:Y:S02]  /*14f0*/  I2F.S16 R0, R4 ;  /* 0x0000000400007306 */ /* 0x008e240000101400 */
[----:B0-----:R-:W-:-:S04]  /*1500*/  F2FP.BF16.F32.PACK_AB R0, RZ, R0 ;  /* 0x00000000ff00723e */ /* 0x001fc800000010ff */
[----:B------:R-:W-:Y:S01]  /*1510*/  PRMT R18, R0, 0x7610, R18 ;  /* 0x0000761000127816 */ /* 0x000fe20000000012 */
[----:B------:R-:W-:Y:S06]  /*1520*/  BRA `(.L_x_14291) ;  /* 0x0000000c00747947 */ /* 0x000fec0003800000 */
.L_x_14287:
        /* <DEDUP_REMOVED lines=9> */
.L_x_14295:
[----:B------:R-:W3:Y:S02]  /*15c0*/  LDG.E.U16 R0, desc[UR36][R4.64] ;  /* 0x0000002404007981 */ /* 0x000ee4000c1e1500 */
[----:B---3--:R-:W-:-:S05]  /*15d0*/  HADD2.F32 R0, -RZ, R0.H0_H0 ;  /* 0x20000000ff007230 */ /* 0x008fca0000004100 */
[----:B------:R-:W-:-:S04]  /*15e0*/  F2FP.BF16.F32.PACK_AB R0, RZ, R0 ;  /* 0x00000000ff00723e */ /* 0x000fc800000010ff */
[----:B------:R-:W-:Y:S01]  /*15f0*/  PRMT R18, R0, 0x7610, R18 ;  /* 0x0000761000127816 */ /* 0x000fe20000000012 */
[----:B------:R-:W-:Y:S06]  /*1600*/  BRA `(.L_x_14291) ;  /* 0x0000000c003c7947 */ /* 0x000fec0003800000 */
.L_x_14294:
        /* <DEDUP_REMOVED lines=9> */
.L_x_14297:
[----:B------:R-:W3:Y:S02]  /*16a0*/  LDG.E.U16 R4, desc[UR36][R4.64] ;  /* 0x0000002404047981 */ /* 0x000ee4000c1e1500 */
[----:B---3--:R-:W-:-:S05]  /*16b0*/  HADD2.F32 R0, -RZ, R4.H0_H0 ;  /* 0x20000004ff007230 */ /* 0x008fca0000004100 */
[----:B------:R-:W-:-:S04]  /*16c0*/  F2FP.BF16.F32.PACK_AB R0, RZ, R0 ;  /* 0x00000000ff00723e */ /* 0x000fc800000010ff */
[----:B------:R-:W-:Y:S01]  /*16d0*/  PRMT R18, R0, 0x7610, R18 ;  /* 0x0000761000127816 */ /* 0x000fe20000000012 */
[----:B------:R-:W-:Y:S06]  /*16e0*/  BRA `(.L_x_14291) ;  /* 0x0000000c00047947 */ /* 0x000fec0003800000 */
.L_x_14296:
        /* <DEDUP_REMOVED lines=9> */
.L_x_14286:
        /* <DEDUP_REMOVED lines=14> */
.L_x_14300:
        /* <DEDUP_REMOVED lines=9> */
.L_x_14299:
        /* <DEDUP_REMOVED lines=28> */
.L_x_14302:
        /* <DEDUP_REMOVED lines=15> */
.L_x_14301:
[----:B------:R0:W5:Y:S01]  /*1ba0*/  LDG.E.U16 R18, desc[UR36][R4.64] ;  /* 0x0000002404127981 */ /* 0x000162000c1e1500 */
[----:B------:R-:W-:Y:S05]  /*1bb0*/  BRA `(.L_x_14291) ;  /* 0x0000000400d07947 */ /* 0x000fea0003800000 */
.L_x_14298:
        /* <DEDUP_REMOVED lines=13> */
.L_x_14305:
        /* <DEDUP_REMOVED lines=21> */
.L_x_14309:
[----:B------:R-:W-:Y:S05]  /*1de0*/  BSYNC B1 ;  /* 0x0000000000017941 */ /* 0x000fea0003800000 */
.L_x_14308:
[----:B------:R-:W-:Y:S01]  /*1df0*/  LEA R5, R0, 0x3b800000, 0x17 ;  /* 0x3b80000000057811 */ /* 0x000fe200078eb8ff */
[----:B------:R-:W-:-:S05]  /*1e00*/  IMAD.SHL.U32 R0, R3, 0x100000, RZ ;  /* 0x0010000003007824 */ /* 0x000fca00078e00ff */
[----:B------:R-:W-:-:S07]  /*1e10*/  LOP3.LUT R0, R5, R0, R6, 0xfe, !PT ;  /* 0x0000000005007212 */ /* 0x000fce00078efe06 */
.L_x_14307:
[----:B------:R-:W-:Y:S05]  /*1e20*/  BSYNC B0 ;  /* 0x0000000000007941 */ /* 0x000fea0003800000 */
.L_x_14306:
[----:B------:R-:W-:-:S04]  /*1e30*/  F2FP.BF16.F32.PACK_AB R0, RZ, R0 ;  /* 0x00000000ff00723e */ /* 0x000fc800000010ff */
[----:B------:R-:W-:Y:S01]  /*1e40*/  PRMT R18, R0, 0x7610, R18 ;  /* 0x0000761000127816 */ /* 0x000fe20000000012 */
[----:B------:R-:W-:Y:S06]  /*1e50*/  BRA `(.L_x_14291) ;  /* 0x0000000400287947 */ /* 0x000fec0003800000 */
.L_x_14304:
        /* <DEDUP_REMOVED lines=21> */
.L_x_14313:
[----:B------:R-:W-:Y:S05]  /*1fb0*/  BSYNC B1 ;  /* 0x0000000000017941 */ /* 0x000fea0003800000 */
.L_x_14312:
[----:B------:R-:W-:Y:S01]  /*1fc0*/  LEA R5, R0, 0x37800000, 0x17 ;  /* 0x3780000000057811 */ /* 0x000fe200078eb8ff */
[----:B------:R-:W-:-:S05]  /*1fd0*/  IMAD.SHL.U32 R0, R3, 0x200000, RZ ;  /* 0x0020000003007824 */ /* 0x000fca00078e00ff */
[----:B------:R-:W-:-:S07]  /*1fe0*/  LOP3.LUT R0, R5, R0, R6, 0xfe, !PT ;  /* 0x0000000005007212 */ /* 0x000fce00078efe06 */
.L_x_14311:
[----:B------:R-:W-:Y:S05]  /*1ff0*/  BSYNC B0 ;  /* 0x0000000000007941 */ /* 0x000fea0003800000 */
.L_x_14310:
[----:B------:R-:W-:-:S04]  /*2000*/  F2FP.BF16.F32.PACK_AB R0, RZ, R0 ;  /* 0x00000000ff00723e */ /* 0x000fc800000010ff */
[----:B------:R-:W-:Y:S01]  /*2010*/  PRMT R18, R0, 0x7610, R18 ;  /* 0x0000761000127816 */ /* 0x000fe20000000012 */
[----:B------:R-:W-:Y:S06]  /*2020*/  BRA `(.L_x_14291) ;  /* 0x0000000000b47947 */ /* 0x000fec0003800000 */
.L_x_14303:
        /* <DEDUP_REMOVED lines=14> */
.L_x_14317:
[----:B------:R-:W-:Y:S05]  /*2110*/  BSYNC B0 ;  /* 0x0000000000007941 */ /* 0x000fea0003800000 */
.L_x_14316:
[----:B------:R-:W-:-:S04]  /*2120*/  F2FP.BF16.F32.PACK_AB R0, RZ, R0 ;  /* 0x00000000ff00723e */ /* 0x000fc800000010ff */
[----:B------:R-:W-:Y:S01]  /*2130*/  PRMT R18, R0, 0x7610, R18 ;  /* 0x0000761000127816 */ /* 0x000fe20000000012 */
[----:B------:R-:W-:Y:S06]  /*2140*/  BRA `(.L_x_14291) ;  /* 0x00000000006c7947 */ /* 0x000fec0003800000 */
.L_x_14290:
        /* <DEDUP_REMOVED lines=15> */
[----:B0-2--5:R-:W-:Y:S05]  /*2240*/  CALL.ABS.NOINC R14 ;  /* 0x000000000e007343 */ /* 0x025fea0003c00000 */
.L_x_14318:
[----:B------:R-:W-:Y:S01]  /*2250*/  PRMT R18, RZ, 0x7610, R18 ;  /* 0x00007610ff127816 */ /* 0x000fe20000000012 */
[----:B------:R-:W-:Y:S06]  /*2260*/  BRA `(.L_x_14291) ;  /* 0x0000000000247947 */ /* 0x000fec0003800000 */
.L_x_14315:
[----:B------:R-:W3:Y:S02]  /*2270*/  LDG.E.64 R4, desc[UR36][R4.64] ;  /* 0x0000002404047981 */ /* 0x000ee4000c1e1b00 */
[----:B---3--:R-:W0:Y:S02]  /*2280*/  I2F.U64 R0, R4 ;  /* 0x0000000400007312 */ /* 0x008e240000301000 */
[----:B0-----:R-:W-:-:S04]  /*2290*/  F2FP.BF16.F32.PACK_AB R0, RZ, R0 ;  /* 0x00000000ff00723e */ /* 0x001fc800000010ff */
[----:B------:R-:W-:Y:S01]  /*22a0*/  PRMT R18, R0, 0x7610, R18 ;  /* 0x0000761000127816 */ /* 0x000fe20000000012 */
[----:B------:R-:W-:Y:S06]  /*22b0*/  BRA `(.L_x_14291) ;  /* 0x0000000000107947 */ /* 0x000fec0003800000 */
.L_x_14314:
[----:B------:R-:W3:Y:S02]  /*22c0*/  LDG.E R4, desc[UR36][R4.64] ;  /* 0x0000002404047981 */ /* 0x000ee4000c1e1900 */
[----:B---3--:R-:W-:-:S04]  /*22d0*/  I2FP.F32.U32 R0, R4 ;  /* 0x0000000400007245 */ /* 0x008fc80000201000 */
[----:B------:R-:W-:-:S04]  /*22e0*/  F2FP.BF16.F32.PACK_AB R0, RZ, R0 ;  /* 0x00000000ff00723e */ /* 0x000fc800000010ff */
[----:B------:R-:W-:-:S07]  /*22f0*/  PRMT R18, R0, 0x7610, R18 ;  /* 0x0000761000127816 */ /* 0x000fce0000000012 */
.L_x_14291:
[----:B0-----:R-:W0:Y:S01]  /*2300*/  LDC.64 R4, c[0x0][0x240] ;  /* 0x00009000ff047b82 */ /* 0x001e220000000a00 */
[----:B--2---:R-:W-:Y:S01]  /*2310*/  PRMT R0, R48, 0x9910, RZ ;  /* 0x0000991030007816 */ /* 0x004fe200000000ff */
        /* <DEDUP_REMOVED lines=18> */
.L_x_14323:
[----:B------:R-:W2:Y:S02]  /*2440*/  LDG.E.U8 R4, desc[UR36][R4.64] ;  /* 0x0000002404047981 */ /* 0x000ea4000c1e1100 */
[----:B--2---:R-:W-:Y:S01]  /*2450*/  I2FP.F32.U32 R19, R4 ;  /* 0x0000000400137245 */ /* 0x004fe20000201000 */
[----:B------:R-:W-:Y:S06]  /*2460*/  BRA `(.L_x_14325) ;  /* 0x0000000c002c7947 */ /* 0x000fec0003800000 */
.L_x_14322:
        /* <DEDUP_REMOVED lines=9> */
.L_x_14327:
[----:B------:R-:W2:Y:S02]  /*2500*/  LDG.E R4, desc[UR36][R4.64] ;  /* 0x0000002404047981 */ /* 0x000ea4000c1e1900 */
[----:B--2---:R-:W-:Y:S01]  /*2510*/  I2FP.F32.S32 R19, R4 ;  /* 0x0000000400137245 */ /* 0x004fe20000201400 */
[----:B------:R-:W-:Y:S06]  /*2520*/  BRA `(.L_x_14325) ;  /* 0x0000000800fc7947 */ /* 0x000fec0003800000 */
.L_x_14326:
[----:B------:R-:W2:Y:S02]  /*2530*/  LDG.E.U16 R4, desc[UR36][R4.64] ;  /* 0x0000002404047981 */ /* 0x000ea4000c1e1500 */
[----:B--2---:R4:W0:Y:S01]  /*2540*/  I2F.S16 R19, R4 ;  /* 0x0000000400137306 */ /* 0x0048220000101400 */
[----:B------:R-:W-:Y:S05]  /*2550*/  BRA `(.L_x_14325) ;  /* 0x0000000800f07947 */ /* 0x000fea0003800000 */
.L_x_14321:
        /* <DEDUP_REMOVED lines=8> */
.L_x_14329:
[----:B------:R-:W2:Y:S02]  /*25e0*/  LDG.E.U16 R4, desc[UR36][R4.64] ;  /* 0x0000002404047981 */ /* 0x000ea4000c1e1500 */
[----:B--2---:R-:W-:Y:S01]  /*25f0*/  HADD2.F32 R19, -RZ, R4.H0_H0 ;  /* 0x20000004ff137230 */ /* 0x004fe20000004100 */
[----:B------:R-:W-:Y:S06]  /*2600*/  BRA `(.L_x_14325) ;  /* 0x0000000800c47947 */ /* 0x000fec0003800000 */
.L_x_14328:
        /* <DEDUP_REMOVED lines=8> */
.L_x_14331:
[----:B------:R-:W2:Y:S02]  /*2690*/  LDG.E.U16 R4, desc[UR36][R4.64] ;  /* 0x0000002404047981 */ /* 0x000ea4000c1e1500 */
[----:B--2---:R-:W-:Y:S01]  /*26a0*/  HADD2.F32 R19, -RZ, R4.H0_H0 ;  /* 0x20000004ff137230 */ /* 0x004fe20000004100 */
[----:B------:R-:W-:Y:S06]  /*26b0*/  BRA `(.L_x_14325) ;  /* 0x0000000800987947 */ /* 0x000fec0003800000 */
.L_x_14330:
[----:B------:R-:W2:Y:S01]  /*26c0*/  LDG.E.64 R4, desc[UR36][R4.64] ;  /* 0x0000002404047981 */ /* 0x000ea2000c1e1b00 */
[----:B------:R-:W-:Y:S01]  /*26d0*/  UMOV UR4, 0xf0000000 ;  /* 0xf000000000047882 */ /* 0x000fe20000000000 */
[----:B------:R-:W-:Y:S01]  /*26e0*/  UMOV UR5, 0x380fffff ;  /* 0x380fffff00057882 */ /* 0x000fe20000000000 */
[----:B--2---:R-:W0:Y:S01]  /*26f0*/  F2F.F32.F64 R19, R4 ;  /* 0x0000000400137310 */ /* 0x004e220000301000 */
[----:B------:R-:W-:-:S14]  /*2700*/  DSETP.GEU.AND P0, PT, |R4|, UR4, PT ;  /* 0x0000000404007e2a */ /* 0x000fdc000bf0e200 */
[----:B0-----:R-:W-:Y:S01]  /*2710*/  @!P0 FMUL R19, R19, 1.175494350822287508e-38 ;  /* 0x0080000013138820 */ /* 0x001fe20000400000 */
[----:B------:R-:W-:Y:S06]  /*2720*/  BRA `(.L_x_14325) ;  /* 0x00000008007c7947 */ /* 0x000fec0003800000 */
.L_x_14320:
        /* <DEDUP_REMOVED lines=12> */
.L_x_14334:
[----:B------:R-:W2:Y:S01]  /*27f0*/  LDG.E.64 R4, desc[UR36][R4.64] ;  /* 0x0000002404047981 */ /* 0x000ea2000c1e1b00 */
[----:B------:R-:W-:Y:S01]  /*2800*/  UMOV UR4, 0xf0000000 ;  /* 0xf000000000047882 */ /* 0x000fe20000000000 */
[----:B------:R-:W-:Y:S01]  /*2810*/  UMOV UR5, 0x380fffff ;  /* 0x380fffff00057882 */ /* 0x000fe20000000000 */
[----:B--2---:R-:W0:Y:S01]  /*2820*/  F2F.F32.F64 R19, R4 ;  /* 0x0000000400137310 */ /* 0x004e220000301000 */
[----:B------:R-:W-:-:S14]  /*2830*/  DSETP.GEU.AND P0, PT, |R4|, UR4, PT ;  /* 0x0000000404007e2a */ /* 0x000fdc000bf0e200 */
[----:B0-----:R-:W-:Y:S01]  /*2840*/  @!P0 FMUL R19, R19, 1.175494350822287508e-38 ;  /* 0x0080000013138820 */ /* 0x001fe20000400000 */
[----:B------:R-:W-:Y:S06]  /*2850*/  BRA `(.L_x_14325) ;  /* 0x0000000800307947 */ /* 0x000fec0003800000 */
.L_x_14333:
        /* <DEDUP_REMOVED lines=26> */
.L_x_14336:
        /* <DEDUP_REMOVED lines=13> */
.L_x_14335:
[----:B------:R-:W2:Y:S02]  /*2ad0*/  LDG.E.U16 R4, desc[UR36][R4.64] ;  /* 0x0000002404047981 */ /* 0x000ea4000c1e1500 */
[----:B--2---:R-:W-:Y:S01]  /*2ae0*/  IMAD.U32 R19, R4, 0x10000, RZ ;  /* 0x0001000004137824 */ /* 0x004fe200078e00ff */
[----:B------:R-:W-:Y:S06]  /*2af0*/  BRA `(.L_x_14325) ;  /* 0x0000000400887947 */ /* 0x000fec0003800000 */
.L_x_14332:
        /* <DEDUP_REMOVED lines=11> */
.L_x_14339:
        /* <DEDUP_REMOVED lines=20> */
.L_x_14341:
[----:B------:R-:W-:Y:S05]  /*2cf0*/  BSYNC B0 ;  /* 0x0000000000007941 */ /* 0x000fea0003800000 */
.L_x_14340:
[----:B------:R-:W-:Y:S01]  /*2d00*/  IMAD.SHL.U32 R3, R3, 0x100000, RZ ;  /* 0x0010000003037824 */ /* 0x000fe200078e00ff */
[----:B------:R-:W-:-:S04]  /*2d10*/  LEA R0, R0, 0x3b800000, 0x17 ;  /* 0x3b80000000007811 */ /* 0x000fc800078eb8ff */
[----:B------:R-:W-:Y:S01]  /*2d20*/  LOP3.LUT R19, R0, R3, R19, 0xfe, !PT ;  /* 0x0000000300137212 */ /* 0x000fe200078efe13 */
[----:B------:R-:W-:Y:S06]  /*2d30*/  BRA `(.L_x_14325) ;  /* 0x0000000000f87947 */ /* 0x000fec0003800000 */
.L_x_14338:
        /* <DEDUP_REMOVED lines=20> */
.L_x_14343:
[----:B------:R-:W-:Y:S05]  /*2e80*/  BSYNC B0 ;  /* 0x0000000000007941 */ /* 0x000fea0003800000 */
.L_x_14342:
[----:B------:R-:W-:Y:S01]  /*2e90*/  IMAD.SHL.U32 R3, R3, 0x200000, RZ ;  /* 0x0020000003037824 */ /* 0x000fe200078e00ff */
[----:B------:R-:W-:-:S04]  /*2ea0*/  LEA R0, R0, 0x37800000, 0x17 ;  /* 0x3780000000007811 */ /* 0x000fc800078eb8ff */
[----:B------:R-:W-:Y:S01]  /*2eb0*/  LOP3.LUT R19, R0, R3, R19, 0xfe, !PT ;  /* 0x0000000300137212 */ /* 0x000fe200078efe13 */
[----:B------:R-:W-:Y:S06]  /*2ec0*/  BRA `(.L_x_14325) ;  /* 0x0000000000947947 */ /* 0x000fec0003800000 */
.L_x_14337:
        /* <DEDUP_REMOVED lines=14> */
.L_x_14324:
        /* <DEDUP_REMOVED lines=16> */
.L_x_14346:
[----:B------:R-:W-:Y:S01]  /*30b0*/  IMAD.MOV.U32 R19, RZ, RZ, RZ ;  /* 0x000000ffff137224 */ /* 0x000fe200078e00ff */
[----:B------:R-:W-:Y:S06]  /*30c0*/  BRA `(.L_x_14325) ;  /* 0x0000000000147947 */ /* 0x000fec0003800000 */
.L_x_14345:
[----:B------:R-:W2:Y:S02]  /*30d0*/  LDG.E.64 R4, desc[UR36][R4.64] ;  /* 0x0000002404047981 */ /* 0x000ea4000c1e1b00 */
[----:B--2---:R0:W1:Y:S01]  /*30e0*/  I2F.U64 R19, R4 ;  /* 0x0000000400137312 */ /* 0x0040620000301000 */
[----:B------:R-:W-:Y:S05]  /*30f0*/  BRA `(.L_x_14325) ;  /* 0x0000000000087947 */ /* 0x000fea0003800000 */
.L_x_14344:
[----:B------:R-:W2:Y:S02]  /*3100*/  LDG.E R4, desc[UR36][R4.64] ;  /* 0x0000002404047981 */ /* 0x000ea4000c1e1900 */
[----:B--2---:R-:W-:-:S07]  /*3110*/  I2FP.F32.U32 R19, R4 ;  /* 0x0000000400137245 */ /* 0x004fce0000201000 */
.L_x_14325:
[----:B------:R-:W-:Y:S05]  /*3120*/  BSYNC B6 ;  /* 0x0000000000067941 */ /* 0x000fea0003800000 */
.L_x_14319:
[----:B012-4-:R-:W0:Y:S01]  /*3130*/  LDC.64 R4, c[0x0][0x248] ;  /* 0x00009200ff047b82 */ /* 0x017e220000000a00 */
        /* <DEDUP_REMOVED lines=19> */
.L_x_14351:
[----:B------:R-:W2:Y:S02]  /*3270*/  LDG.E.U8 R4, desc[UR36][R4.64] ;  /* 0x0000002404047981 */ /* 0x000ea4000c1e1100 */
[----:B--2---:R-:W-:Y:S01]  /*3280*/  I2FP.F32.U32 R22, R4 ;  /* 0x0000000400167245 */ /* 0x004fe20000201000 */
[----:B------:R-:W-:Y:S06]  /*3290*/  BRA `(.L_x_14353) ;  /* 0x0000000c002c7947 */ /* 0x000fec0003800000 */
.L_x_14350:
        /* <DEDUP_REMOVED lines=9> */
.L_x_14355:
[----:B------:R-:W2:Y:S02]  /*3330*/  LDG.E R4, desc[UR36][R4.64] ;  /* 0x0000002404047981 */ /* 0x000ea4000c1e1900 */
[----:B--2---:R-:W-:Y:S01]  /*3340*/  I2FP.F32.S32 R22, R4 ;  /* 0x0000000400167245 */ /* 0x004fe20000201400 */
[----:B------:R-:W-:Y:S06]  /*3350*/  BRA `(.L_x_14353) ;  /* 0x0000000800fc7947 */ /* 0x000fec0003800000 */
.L_x_14354:
[----:B------:R-:W2:Y:S02]  /*3360*/  LDG.E.U16 R4, desc[UR36][R4.64] ;  /* 0x0000002404047981 */ /* 0x000ea4000c1e1500 */
[----:B--2---:R0:W1:Y:S01]  /*3370*/  I2F.S16 R22, R4 ;  /* 0x0000000400167306 */ /* 0x0040620000101400 */
[----:B------:R-:W-:Y:S05]  /*3380*/  BRA `(.L_x_14353) ;  /* 0x0000000800f07947 */ /* 0x000fea0003800000 */
.L_x_14349:
        /* <DEDUP_REMOVED lines=8> */
.L_x_14357:
[----:B------:R-:W2:Y:S02]  /*3410*/  LDG.E.U16 R4, desc[UR36][R4.64] ;  /* 0x0000002404047981 */ /* 0x000ea4000c1e1500 */
[----:B--2---:R-:W-:Y:S01]  /*3420*/  HADD2.F32 R22, -RZ, R4.H0_H0 ;  /* 0x20000004ff167230 */ /* 0x004fe20000004100 */
[----:B------:R-:W-:Y:S06]  /*3430*/  BRA `(.L_x_14353) ;  /* 0x0000000800c47947 */ /* 0x000fec0003800000 */
.L_x_14356:
        /* <DEDUP_REMOVED lines=8> */
.L_x_14359:
[----:B------:R-:W2:Y:S02]  /*34c0*/  LDG.E.U16 R4, desc[UR36][R4.64] ;  /* 0x0000002404047981 */ /* 0x000ea4000c1e1500 */
[----:B--2---:R-:W-:Y:S01]  /*34d0*/  HADD2.F32 R22, -RZ, R4.H0_H0 ;  /* 0x20000004ff167230 */ /* 0x004fe20000004100 */
[----:B------:R-:W-:Y:S06]  /*34e0*/  BRA `(.L_x_14353) ;  /* 0x0000000800987947 */ /* 0x000fec0003800000 */
.L_x_14358:
[----:B------:R-:W2:Y:S01]  /*34f0*/  LDG.E.64 R4, desc[UR36][R4.64] ;  /* 0x0000002404047981 */ /* 0x000ea2000c1e1b00 */
[----:B------:R-:W-:Y:S01]  /*3500*/  UMOV UR4, 0xf0000000 ;  /* 0xf000000000047882 */ /* 0x000fe20000000000 */
[----:B------:R-:W-:Y:S01]  /*3510*/  UMOV UR5, 0x380fffff ;  /* 0x380fffff00057882 */ /* 0x000fe20000000000 */
[----:B--2---:R-:W0:Y:S01]  /*3520*/  F2F.F32.F64 R22, R4 ;  /* 0x0000000400167310 */ /* 0x004e220000301000 */
[----:B------:R-:W-:-:S14]  /*3530*/  DSETP.GEU.AND P0, PT, |R4|, UR4, PT ;  /* 0x0000000404007e2a */ /* 0x000fdc000bf0e200 */
[----:B0-----:R-:W-:Y:S01]  /*3540*/  @!P0 FMUL R22, R22, 1.175494350822287508e-38 ;  /* 0x0080000016168820 */ /* 0x001fe20000400000 */
[----:B------:R-:W-:Y:S06]  /*3550*/  BRA `(.L_x_14353) ;  /* 0x00000008007c7947 */ /* 0x000fec0003800000 */
.L_x_14348:
        /* <DEDUP_REMOVED lines=12> */
.L_x_14362:
[----:B------:R-:W2:Y:S01]  /*3620*/  LDG.E.64 R4, desc[UR36][R4.64] ;  /* 0x0000002404047981 */ /* 0x000ea2000c1e1b00 */
[----:B------:R-:W-:Y:S01]  /*3630*/  UMOV UR4, 0xf0000000 ;  /* 0xf000000000047882 */ /* 0x000fe20000000000 */
[----:B------:R-:W-:Y:S01]  /*3640*/  UMOV UR5, 0x380fffff ;  /* 0x380fffff00057882 */ /* 0x000fe20000000000 */
[----:B--2---:R-:W0:Y:S01]  /*3650*/  F2F.F32.F64 R22, R4 ;  /* 0x0000000400167310 */ /* 0x004e220000301000 */
[----:B------:R-:W-:-:S14]  /*3660*/  DSETP.GEU.AND P0, PT, |R4|, UR4, PT ;  /* 0x0000000404007e2a */ /* 0x000fdc000bf0e200 */
[----:B0-----:R-:W-:Y:S01]  /*3670*/  @!P0 FMUL R22, R22, 1.175494350822287508e-38 ;  /* 0x0080000016168820 */ /* 0x001fe20000400000 */
[----:B------:R-:W-:Y:S06]  /*3680*/  BRA `(.L_x_14353) ;  /* 0x0000000800307947 */ /* 0x000fec0003800000 */
.L_x_14361:
        /* <DEDUP_REMOVED lines=26> */
.L_x_14364:
        /* <DEDUP_REMOVED lines=13> */
.L_x_14363:
[----:B------:R-:W2:Y:S02]  /*3900*/  LDG.E.U16 R4, desc[UR36][R4.64] ;  /* 0x0000002404047981 */ /* 0x000ea4000c1e1500 */
[----:B--2---:R-:W-:Y:S01]  /*3910*/  IMAD.U32 R22, R4, 0x10000, RZ ;  /* 0x0001000004167824 */ /* 0x004fe200078e00ff */
[----:B------:R-:W-:Y:S06]  /*3920*/  BRA `(.L_x_14353) ;  /* 0x0000000400887947 */ /* 0x000fec0003800000 */
.L_x_14360:
        /* <DEDUP_REMOVED lines=11> */
.L_x_14367:
        /* <DEDUP_REMOVED lines=20> */
.L_x_14369:
[----:B------:R-:W-:Y:S05]  /*3b20*/  BSYNC B0 ;  /* 0x0000000000007941 */ /* 0x000fea0003800000 */
.L_x_14368:
[----:B------:R-:W-:Y:S01]  /*3b30*/  IMAD.SHL.U32 R3, R3, 0x100000, RZ ;  /* 0x0010000003037824 */ /* 0x000fe200078e00ff */
[----:B------:R-:W-:-:S04]  /*3b40*/  LEA R5, R0, 0x3b800000, 0x17 ;  /* 0x3b80000000057811 */ /* 0x000fc800078eb8ff */
[----:B------:R-:W-:Y:S01]  /*3b50*/  LOP3.LUT R22, R5, R3, R22, 0xfe, !PT ;  /* 0x0000000305167212 */ /* 0x000fe200078efe16 */
[----:B------:R-:W-:Y:S06]  /*3b60*/  BRA `(.L_x_14353) ;  /* 0x0000000000f87947 */ /* 0x000fec0003800000 */
.L_x_14366:
        /* <DEDUP_REMOVED lines=20> */
.L_x_14371:
[----:B------:R-:W-:Y:S05]  /*3cb0*/  BSYNC B0 ;  /* 0x0000000000007941 */ /* 0x000fea0003800000 */
.L_x_14370:
[----:B------:R-:W-:Y:S01]  /*3cc0*/  IMAD.SHL.U32 R3, R3, 0x200000, RZ ;  /* 0x0020000003037824 */ /* 0x000fe200078e00ff */
[----:B------:R-:W-:-:S04]  /*3cd0*/  LEA R5, R0, 0x37800000, 0x17 ;  /* 0x3780000000057811 */ /* 0x000fc800078eb8ff */
[----:B------:R-:W-:Y:S01]  /*3ce0*/  LOP3.LUT R22, R5, R3, R22, 0xfe, !PT ;  /* 0x0000000305167212 */ /* 0x000fe200078efe16 */
[----:B------:R-:W-:Y:S06]  /*3cf0*/  BRA `(.L_x_14353) ;  /* 0x0000000000947947 */ /* 0x000fec0003800000 */
.L_x_14365:
        /* <DEDUP_REMOVED lines=14> */
.L_x_14352:
        /* <DEDUP_REMOVED lines=16> */
.L_x_14374:
[----:B------:R-:W-:Y:S01]  /*3ee0*/  IMAD.MOV.U32 R22, RZ, RZ, RZ ;  /* 0x000000ffff167224 */ /* 0x000fe200078e00ff */
[----:B------:R-:W-:Y:S06]  /*3ef0*/  BRA `(.L_x_14353) ;  /* 0x0000000000147947 */ /* 0x000fec0003800000 */
.L_x_14373:
[----:B------:R-:W2:Y:S02]  /*3f00*/  LDG.E.64 R22, desc[UR36][R4.64] ;  /* 0x0000002404167981 */ /* 0x000ea4000c1e1b00 */
[----:B--2---:R0:W1:Y:S01]  /*3f10*/  I2F.U64 R22, R22 ;  /* 0x0000001600167312 */ /* 0x0040620000301000 */
[----:B------:R-:W-:Y:S05]  /*3f20*/  BRA `(.L_x_14353) ;  /* 0x0000000000087947 */ /* 0x000fea0003800000 */
.L_x_14372:
[----:B------:R-:W2:Y:S02]  /*3f30*/  LDG.E R4, desc[UR36][R4.64] ;  /* 0x0000002404047981 */ /* 0x000ea4000c1e1900 */
[----:B--2---:R-:W-:-:S07]  /*3f40*/  I2FP.F32.U32 R22, R4 ;  /* 0x0000000400167245 */ /* 0x004fce0000201000 */
.L_x_14353:
[----:B------:R-:W-:Y:S05]  /*3f50*/  BSYNC B6 ;  /* 0x0000000000067941 */ /* 0x000fea0003800000 */
.L_x_14347:
        /* <DEDUP_REMOVED lines=20> */
.L_x_14379:
[----:B------:R-:W2:Y:S02]  /*40a0*/  LDG.E.U8 R4, desc[UR36][R4.64] ;  /* 0x0000002404047981 */ /* 0x000ea4000c1e1100 */
[----:B--2---:R-:W-:Y:S01]  /*40b0*/  I2FP.F32.U32 R24, R4 ;  /* 0x0000000400187245 */ /* 0x004fe20000201000 */
[----:B------:R-:W-:Y:S06]  /*40c0*/  BRA `(.L_x_14381) ;  /* 0x0000000c002c7947 */ /* 0x000fec0003800000 */
.L_x_14378:
        /* <DEDUP_REMOVED lines=9> */
.L_x_14383:
[----:B------:R-:W2:Y:S02]  /*4160*/  LDG.E R4, desc[UR36][R4.64] ;  /* 0x0000002404047981 */ /* 0x000ea4000c1e1900 */
[----:B--2---:R-:W-:Y:S01]  /*4170*/  I2FP.F32.S32 R24, R4 ;  /* 0x0000000400187245 */ /* 0x004fe20000201400 */
[----:B------:R-:W-:Y:S06]  /*4180*/  BRA `(.L_x_14381) ;  /* 0x0000000800fc7947 */ /* 0x000fec0003800000 */
.L_x_14382:
[----:B------:R-:W2:Y:S02]  /*4190*/  LDG.E.U16 R4, desc[UR36][R4.64] ;  /* 0x0000002404047981 */ /* 0x000ea4000c1e1500 */
[----:B--2---:R0:W2:Y:S01]  /*41a0*/  I2F.S16 R24, R4 ;  /* 0x0000000400187306 */ /* 0x0040a20000101400 */
[----:B------:R-:W-:Y:S05]  /*41b0*/  BRA `(.L_x_14381) ;  /* 0x0000000800f07947 */ /* 0x000fea0003800000 */
.L_x_14377:
        /* <DEDUP_REMOVED lines=8> */
.L_x_14385:
[----:B------:R-:W2:Y:S02]  /*4240*/  LDG.E.U16 R4, desc[UR36][R4.64] ;  /* 0x0000002404047981 */ /* 0x000ea4000c1e1500 */
[----:B--2---:R-:W-:Y:S01]  /*4250*/  HADD2.F32 R24, -RZ, R4.H0_H0 ;  /* 0x20000004ff187230 */ /* 0x004fe20000004100 */
[----:B------:R-:W-:Y:S06]  /*4260*/  BRA `(.L_x_14381) ;  /* 0x0000000800c47947 */ /* 0x000fec0003800000 */
.L_x_14384:
        /* <DEDUP_REMOVED lines=8> */
.L_x_14387:
[----:B------:R-:W2:Y:S02]  /*42f0*/  LDG.E.U16 R4, desc[UR36][R4.64] ;  /* 0x0000002404047981 */ /* 0x000ea4000c1e1500 */
[----:B--2---:R-:W-:Y:S01]  /*4300*/  HADD2.F32 R24, -RZ, R4.H0_H0 ;  /* 0x20000004ff187230 */ /* 0x004fe20000004100 */
[----:B------:R-:W-:Y:S06]  /*4310*/  BRA `(.L_x_14381) ;  /* 0x0000000800987947 */ /* 0x000fec0003800000 */
.L_x_14386:
[----:B------:R-:W2:Y:S01]  /*4320*/  LDG.E.64 R4, desc[UR36][R4.64] ;  /* 0x0000002404047981 */ /* 0x000ea2000c1e1b00 */
[----:B------:R-:W-:Y:S01]  /*4330*/  UMOV UR4, 0xf0000000 ;  /* 0xf000000000047882 */ /* 0x000fe20000000000 */
[----:B------:R-:W-:Y:S01]  /*4340*/  UMOV UR5, 0x380fffff ;  /* 0x380fffff00057882 */ /* 0x000fe20000000000 */
[----:B--2---:R-:W0:Y:S01]  /*4350*/  F2F.F32.F64 R24, R4 ;  /* 0x0000000400187310 */ /* 0x004e220000301000 */
[----:B------:R-:W-:-:S14]  /*4360*/  DSETP.GEU.AND P0, PT, |R4|, UR4, PT ;  /* 0x0000000404007e2a */ /* 0x000fdc000bf0e200 */
[----:B0-----:R-:W-:Y:S01]  /*4370*/  @!P0 FMUL R24, R24, 1.175494350822287508e-38 ;  /* 0x0080000018188820 */ /* 0x001fe20000400000 */
[----:B------:R-:W-:Y:S06]  /*4380*/  BRA `(.L_x_14381) ;  /* 0x00000008007c7947 */ /* 0x000fec0003800000 */
.L_x_14376:
        /* <DEDUP_REMOVED lines=12> */
.L_x_14390:
[----:B------:R-:W2:Y:S01]  /*4450*/  LDG.E.64 R4, desc[UR36][R4.64] ;  /* 0x0000002404047981 */ /* 0x000ea2000c1e1b00 */
[----:B------:R-:W-:Y:S01]  /*4460*/  UMOV UR4, 0xf0000000 ;  /* 0xf000000000047882 */ /* 0x000fe20000000000 */
[----:B------:R-:W-:Y:S01]  /*4470*/  UMOV UR5, 0x380fffff ;  /* 0x380fffff00057882 */ /* 0x000fe20000000000 */
[----:B--2---:R-:W0:Y:S01]  /*4480*/  F2F.F32.F64 R24, R4 ;  /* 0x0000000400187310 */ /* 0x004e220000301000 */
[----:B------:R-:W-:-:S14]  /*4490*/  DSETP.GEU.AND P0, PT, |R4|, UR4, PT ;  /* 0x0000000404007e2a */ /* 0x000fdc000bf0e200 */
[----:B0-----:R-:W-:Y:S01]  /*44a0*/  @!P0 FMUL R24, R24, 1.175494350822287508e-38 ;  /* 0x0080000018188820 */ /* 0x001fe20000400000 */
[----:B------:R-:W-:Y:S06]  /*44b0*/  BRA `(.L_x_14381) ;  /* 0x0000000800307947 */ /* 0x000fec0003800000 */
.L_x_14389:
        /* <DEDUP_REMOVED lines=26> */
.L_x_14392:
        /* <DEDUP_REMOVED lines=13> */
.L_x_14391:
[----:B------:R-:W2:Y:S02]  /*4730*/  LDG.E.U16 R4, desc[UR36][R4.64] ;  /* 0x0000002404047981 */ /* 0x000ea4000c1e1500 */
[----:B--2---:R-:W-:Y:S01]  /*4740*/  IMAD.U32 R24, R4, 0x10000, RZ ;  /* 0x0001000004187824 */ /* 0x004fe200078e00ff */
[----:B------:R-:W-:Y:S06]  /*4750*/  BRA `(.L_x_14381) ;  /* 0x0000000400887947 */ /* 0x000fec0003800000 */
.L_x_14388:
        /* <DEDUP_REMOVED lines=11> */
.L_x_14395:
        /* <DEDUP_REMOVED lines=20> */
.L_x_14397:
[----:B------:R-:W-:Y:S05]  /*4950*/  BSYNC B0 ;  /* 0x0000000000007941 */ /* 0x000fea0003800000 */
.L_x_14396:
[----:B------:R-:W-:Y:S01]  /*4960*/  IMAD.SHL.U32 R3, R3, 0x100000, RZ ;  /* 0x0010000003037824 */ /* 0x000fe200078e00ff */
[----:B------:R-:W-:-:S04]  /*4970*/  LEA R5, R0, 0x3b800000, 0x17 ;  /* 0x3b80000000057811 */ /* 0x000fc800078eb8ff */
[----:B------:R-:W-:Y:S01]  /*4980*/  LOP3.LUT R24, R5, R3, R24, 0xfe, !PT ;  /* 0x0000000305187212 */ /* 0x000fe200078efe18 */
[----:B------:R-:W-:Y:S06]  /*4990*/  BRA `(.L_x_14381) ;  /* 0x0000000000f87947 */ /* 0x000fec0003800000 */
.L_x_14394:
        /* <DEDUP_REMOVED lines=20> */
.L_x_14399:
[----:B------:R-:W-:Y:S05]  /*4ae0*/  BSYNC B0 ;  /* 0x0000000000007941 */ /* 0x000fea0003800000 */
.L_x_14398:
[----:B------:R-:W-:Y:S01]  /*4af0*/  IMAD.SHL.U32 R3, R3, 0x200000, RZ ;  /* 0x0020000003037824 */ /* 0x000fe200078e00ff */
[----:B------:R-:W-:-:S04]  /*4b00*/  LEA R5, R0, 0x37800000, 0x17 ;  /* 0x3780000000057811 */ /* 0x000fc800078eb8ff */
[----:B------:R-:W-:Y:S01]  /*4b10*/  LOP3.LUT R24, R5, R3, R24, 0xfe, !PT ;  /* 0x0000000305187212 */ /* 0x000fe200078efe18 */
[----:B------:R-:W-:Y:S06]  /*4b20*/  BRA `(.L_x_14381) ;  /* 0x0000000000947947 */ /* 0x000fec0003800000 */
.L_x_14393:
        /* <DEDUP_REMOVED lines=14> */
.L_x_14380:
        /* <DEDUP_REMOVED lines=16> */
.L_x_14402:
[----:B------:R-:W-:Y:S01]  /*4d10*/  IMAD.MOV.U32 R24, RZ, RZ, RZ ;  /* 0x000000ffff187224 */ /* 0x000fe200078e00ff */
[----:B------:R-:W-:Y:S06]  /*4d20*/  BRA `(.L_x_14381) ;  /* 0x0000000000147947 */ /* 0x000fec0003800000 */
.L_x_14401:
[----:B------:R-:W2:Y:S02]  /*4d30*/  LDG.E.64 R4, desc[UR36][R4.64] ;  /* 0x0000002404047981 */ /* 0x000ea4000c1e1b00 */
[----:B--2---:R0:W2:Y:S01]  /*4d40*/  I2F.U64 R24, R4 ;  /* 0x0000000400187312 */ /* 0x0040a20000301000 */
[----:B------:R-:W-:Y:S05]  /*4d50*/  BRA `(.L_x_14381) ;  /* 0x0000000000087947 */ /* 0x000fea0003800000 */
.L_x_14400:
[----:B------:R-:W2:Y:S02]  /*4d60*/  LDG.E R4, desc[UR36][R4.64] ;  /* 0x0000002404047981 */ /* 0x000ea4000c1e1900 */
[----:B--2---:R-:W-:-:S07]  /*4d70*/  I2FP.F32.U32 R24, R4 ;  /* 0x0000000400187245 */ /* 0x004fce0000201000 */
.L_x_14381:
[----:B------:R-:W-:Y:S05]  /*4d80*/  BSYNC B6 ;  /* 0x0000000000067941 */ /* 0x000fea0003800000 */
.L_x_14375:
[----:B0---4-:R-:W0:Y:S01]  /*4d90*/  LDC.64 R4, c[0x0][0x258] ;  /* 0x00009600ff047b82 */ /* 0x011e220000000a00 */
        /* <DEDUP_REMOVED lines=19> */
.L_x_14407:
[----:B------:R-:W4:Y:S02]  /*4ed0*/  LDG.E.U8 R4, desc[UR36][R4.64] ;  /* 0x0000002404047981 */ /* 0x000f24000c1e1100 */
[----:B----4-:R-:W-:Y:S01]  /*4ee0*/  I2FP.F32.U32 R23, R4 ;  /* 0x0000000400177245 */ /* 0x010fe20000201000 */
[----:B------:R-:W-:Y:S06]  /*4ef0*/  BRA `(.L_x_14409) ;  /* 0x0000000c002c7947 */ /* 0x000fec0003800000 */
.L_x_14406:
        /* <DEDUP_REMOVED lines=9> */
.L_x_14411:
[----:B------:R-:W4:Y:S02]  /*4f90*/  LDG.E R4, desc[UR36][R4.64] ;  /* 0x0000002404047981 */ /* 0x000f24000c1e1900 */
[----:B----4-:R-:W-:Y:S01]  /*4fa0*/  I2FP.F32.S32 R23, R4 ;  /* 0x0000000400177245 */ /* 0x010fe20000201400 */
[----:B------:R-:W-:Y:S06]  /*4fb0*/  BRA `(.L_x_14409) ;  /* 0x0000000800fc7947 */ /* 0x000fec0003800000 */
.L_x_14410:
[----:B------:R-:W4:Y:S02]  /*4fc0*/  LDG.E.U16 R4, desc[UR36][R4.64] ;  /* 0x0000002404047981 */ /* 0x000f24000c1e1500 */
[----:B----4-:R0:W4:Y:S01]  /*4fd0*/  I2F.S16 R23, R4 ;  /* 0x0000000400177306 */ /* 0x0101220000101400 */
[----:B------:R-:W-:Y:S05]  /*4fe0*/  BRA `(.L_x_14409) ;  /* 0x0000000800f07947 */ /* 0x000fea0003800000 */
.L_x_14405:
        /* <DEDUP_REMOVED lines=8> */
.L_x_14413:
[----:B------:R-:W4:Y:S02]  /*5070*/  LDG.E.U16 R4, desc[UR36][R4.64] ;  /* 0x0000002404047981 */ /* 0x000f24000c1e1500 */
[----:B----4-:R-:W-:Y:S01]  /*5080*/  HADD2.F32 R23, -RZ, R4.H0_H0 ;  /* 0x20000004ff177230 */ /* 0x010fe20000004100 */
[----:B------:R-:W-:Y:S06]  /*5090*/  BRA `(.L_x_14409) ;  /* 0x0000000800c47947 */ /* 0x000fec0003800000 */
.L_x_14412:
        /* <DEDUP_REMOVED lines=8> */
.L_x_14415:
[----:B------:R-:W4:Y:S02]  /*5120*/  LDG.E.U16 R4, desc[UR36][R4.64] ;  /* 0x0000002404047981 */ /* 0x000f24000c1e1500 */
[----:B----4-:R-:W-:Y:S01]  /*5130*/  HADD2.F32 R23, -RZ, R4.H0_H0 ;  /* 0x20000004ff177230 */ /* 0x010fe20000004100 */
[----:B------:R-:W-:Y:S06]  /*5140*/  BRA `(.L_x_14409) ;  /* 0x0000000800987947 */ /* 0x000fec0003800000 */
.L_x_14414:
[----:B------:R-:W4:Y:S01]  /*5150*/  LDG.E.64 R4, desc[UR36][R4.64] ;  /* 0x0000002404047981 */ /* 0x000f22000c1e1b00 */
[----:B------:R-:W-:Y:S01]  /*5160*/  UMOV UR4, 0xf0000000 ;  /* 0xf000000000047882 */ /* 0x000fe20000000000 */
[----:B------:R-:W-:Y:S01]  /*5170*/  UMOV UR5, 0x380fffff ;  /* 0x380fffff00057882 */ /* 0x000fe20000000000 */
[----:B----4-:R-:W0:Y:S01]  /*5180*/  F2F.F32.F64 R23, R4 ;  /* 0x0000000400177310 */ /* 0x010e220000301000 */
[----:B------:R-:W-:-:S14]  /*5190*/  DSETP.GEU.AND P0, PT, |R4|, UR4, PT ;  /* 0x0000000404007e2a */ /* 0x000fdc000bf0e200 */
[----:B0-----:R-:W-:Y:S01]  /*51a0*/  @!P0 FMUL R23, R23, 1.175494350822287508e-38 ;  /* 0x0080000017178820 */ /* 0x001fe20000400000 */
[----:B------:R-:W-:Y:S06]  /*51b0*/  BRA `(.L_x_14409) ;  /* 0x00000008007c7947 */ /* 0x000fec0003800000 */
.L_x_14404:
        /* <DEDUP_REMOVED lines=12> */
.L_x_14418:
[----:B------:R-:W4:Y:S01]  /*5280*/  LDG.E.64 R4, desc[UR36][R4.64] ;  /* 0x0000002404047981 */ /* 0x000f22000c1e1b00 */
[----:B------:R-:W-:Y:S01]  /*5290*/  UMOV UR4, 0xf0000000 ;  /* 0xf000000000047882 */ /* 0x000fe20000000000 */
[----:B------:R-:W-:Y:S01]  /*52a0*/  UMOV UR5, 0x380fffff ;  /* 0x380fffff00057882 */ /* 0x000fe20000000000 */
[----:B----4-:R-:W0:Y:S01]  /*52b0*/  F2F.F32.F64 R23, R4 ;  /* 0x0000000400177310 */ /* 0x010e220000301000 */
[----:B------:R-:W-:-:S14]  /*52c0*/  DSETP.GEU.AND P0, PT, |R4|, UR4, PT ;  /* 0x0000000404007e2a */ /* 0x000fdc000bf0e200 */
[----:B0-----:R-:W-:Y:S01]  /*52d0*/  @!P0 FMUL R23, R23, 1.175494350822287508e-38 ;  /* 0x0080000017178820 */ /* 0x001fe20000400000 */
[----:B------:R-:W-:Y:S06]  /*52e0*/  BRA `(.L_x_14409) ;  /* 0x0000000800307947 */ /* 0x000fec0003800000 */
.L_x_14417:
        /* <DEDUP_REMOVED lines=26> */
.L_x_14420:
        /* <DEDUP_REMOVED lines=13> */
.L_x_14419:
[----:B------:R-:W4:Y:S02]  /*5560*/  LDG.E.U16 R4, desc[UR36][R4.64] ;  /* 0x0000002404047981 */ /* 0x000f24000c1e1500 */
[----:B----4-:R-:W-:Y:S01]  /*5570*/  IMAD.U32 R23, R4, 0x10000, RZ ;  /* 0x0001000004177824 */ /* 0x010fe200078e00ff */
[----:B------:R-:W-:Y:S06]  /*5580*/  BRA `(.L_x_14409) ;  /* 0x0000000400887947 */ /* 0x000fec0003800000 */
.L_x_14416:
        /* <DEDUP_REMOVED lines=11> */
.L_x_14423:
        /* <DEDUP_REMOVED lines=20> */
.L_x_14425:
[----:B------:R-:W-:Y:S05]  /*5780*/  BSYNC B0 ;  /* 0x0000000000007941 */ /* 0x000fea0003800000 */
.L_x_14424:
[----:B------:R-:W-:Y:S01]  /*5790*/  IMAD.SHL.U32 R3, R3, 0x100000, RZ ;  /* 0x0010000003037824 */ /* 0x000fe200078e00ff */
[----:B------:R-:W-:-:S04]  /*57a0*/  LEA R0, R0, 0x3b800000, 0x17 ;  /* 0x3b80000000007811 */ /* 0x000fc800078eb8ff */
[----:B------:R-:W-:Y:S01]  /*57b0*/  LOP3.LUT R23, R0, R3, R23, 0xfe, !PT ;  /* 0x0000000300177212 */ /* 0x000fe200078efe17 */
[----:B------:R-:W-:Y:S06]  /*57c0*/  BRA `(.L_x_14409) ;  /* 0x0000000000f87947 */ /* 0x000fec0003800000 */
.L_x_14422:
        /* <DEDUP_REMOVED lines=20> */
.L_x_14427:
[----:B------:R-:W-:Y:S05]  /*5910*/  BSYNC B0 ;  /* 0x0000000000007941 */ /* 0x000fea0003800000 */
.L_x_14426:
[----:B------:R-:W-:Y:S01]  /*5920*/  IMAD.SHL.U32 R3, R3, 0x200000, RZ ;  /* 0x0020000003037824 */ /* 0x000fe200078e00ff */
[----:B------:R-:W-:-:S04]  /*5930*/  LEA R0, R0, 0x37800000, 0x17 ;  /* 0x3780000000007811 */ /* 0x000fc800078eb8ff */
[----:B------:R-:W-:Y:S01]  /*5940*/  LOP3.LUT R23, R0, R3, R23, 0xfe, !PT ;  /* 0x0000000300177212 */ /* 0x000fe200078efe17 */
[----:B------:R-:W-:Y:S06]  /*5950*/  BRA `(.L_x_14409) ;  /* 0x0000000000947947 */ /* 0x000fec0003800000 */
.L_x_14421:
        /* <DEDUP_REMOVED lines=14> */
.L_x_14408:
        /* <DEDUP_REMOVED lines=16> */
.L_x_14430:
[----:B------:R-:W-:Y:S01]  /*5b40*/  IMAD.MOV.U32 R23, RZ, RZ, RZ ;  /* 0x000000ffff177224 */ /* 0x000fe200078e00ff */
[----:B------:R-:W-:Y:S06]  /*5b50*/  BRA `(.L_x_14409) ;  /* 0x0000000000147947 */ /* 0x000fec0003800000 */
.L_x_14429:
[----:B------:R-:W4:Y:S02]  /*5b60*/  LDG.E.64 R4, desc[UR36][R4.64] ;  /* 0x0000002404047981 */ /* 0x000f24000c1e1b00 */
[----:B----4-:R0:W4:Y:S01]  /*5b70*/  I2F.U64 R23, R4 ;  /* 0x0000000400177312 */ /* 0x0101220000301000 */
[----:B------:R-:W-:Y:S05]  /*5b80*/  BRA `(.L_x_14409) ;  /* 0x0000000000087947 */ /* 0x000fea0003800000 */
.L_x_14428:
[----:B------:R-:W4:Y:S02]  /*5b90*/  LDG.E R4, desc[UR36][R4.64] ;  /* 0x0000002404047981 */ /* 0x000f24000c1e1900 */
[----:B----4-:R-:W-:-:S07]  /*5ba0*/  I2FP.F32.U32 R23, R4 ;  /* 0x0000000400177245 */ /* 0x010fce0000201000 */
.L_x_14409:
[----:B------:R-:W-:Y:S05]  /*5bb0*/  BSYNC B6 ;  /* 0x0000000000067941 */ /* 0x000fea0003800000 */
.L_x_14403:
        /* <DEDUP_REMOVED lines=20> */
.L_x_14435:
[----:B------:R-:W2:Y:S02]  /*5d00*/  LDG.E.U8 R4, desc[UR36][R4.64] ;  /* 0x0000002404047981 */ /* 0x000ea4000c1e1100 */
[----:B--2---:R-:W-:Y:S01]  /*5d10*/  I2FP.F32.U32 R25, R4 ;  /* 0x0000000400197245 */ /* 0x004fe20000201000 */
[----:B------:R-:W-:Y:S06]  /*5d20*/  BRA `(.L_x_14437) ;  /* 0x0000000c002c7947 */ /* 0x000fec0003800000 */
.L_x_14434:
        /* <DEDUP_REMOVED lines=9> */
.L_x_14439:
[----:B------:R-:W2:Y:S02]  /*5dc0*/  LDG.E R4, desc[UR36][R4.64] ;  /* 0x0000002404047981 */ /* 0x000ea4000c1e1900 */
[----:B--2---:R-:W-:Y:S01]  /*5dd0*/  I2FP.F32.S32 R25, R4 ;  /* 0x0000000400197245 */ /* 0x004fe20000201400 */
[----:B------:R-:W-:Y:S06]  /*5de0*/  BRA `(.L_x_14437) ;  /* 0x0000000800fc7947 */ /* 0x000fec0003800000 */
.L_x_14438:
[----:B------:R-:W2:Y:S02]  /*5df0*/  LDG.E.U16 R4, desc[UR36][R4.64] ;  /* 0x0000002404047981 */ /* 0x000ea4000c1e1500 */
[----:B--2---:R0:W2:Y:S01]  /*5e00*/  I2F.S16 R25, R4 ;  /* 0x0000000400197306 */ /* 0x0040a20000101400 */
[----:B------:R-:W-:Y:S05]  /*5e10*/  BRA `(.L_x_14437) ;  /* 0x0000000800f07947 */ /* 0x000fea0003800000 */
.L_x_14433:
        /* <DEDUP_REMOVED lines=8> */
.L_x_14441:
[----:B------:R-:W2:Y:S02]  /*5ea0*/  LDG.E.U16 R4, desc[UR36][R4.64] ;  /* 0x0000002404047981 */ /* 0x000ea4000c1e1500 */
[----:B--2---:R-:W-:Y:S01]  /*5eb0*/  HADD2.F32 R25, -RZ, R4.H0_H0 ;  /* 0x20000004ff197230 */ /* 0x004fe20000004100 */
[----:B------:R-:W-:Y:S06]  /*5ec0*/  BRA `(.L_x_14437) ;  /* 0x0000000800c47947 */ /* 0x000fec0003800000 */
.L_x_14440:
        /* <DEDUP_REMOVED lines=8> */
.L_x_14443:
[----:B------:R-:W2:Y:S02]  /*5f50*/  LDG.E.U16 R4, desc[UR36][R4.64] ;  /* 0x0000002404047981 */ /* 0x000ea4000c1e1500 */
[----:B--2---:R-:W-:Y:S01]  /*5f60*/  HADD2.F32 R25, -RZ, R4.H0_H0 ;  /* 0x20000004ff197230 */ /* 0x004fe20000004100 */
[----:B------:R-:W-:Y:S06]  /*5f70*/  BRA `(.L_x_14437) ;  /* 0x0000000800987947 */ /* 0x000fec0003800000 */
.L_x_14442:
[----:B------:R-:W2:Y:S01]  /*5f80*/  LDG.E.64 R4, desc[UR36][R4.64] ;  /* 0x0000002404047981 */ /* 0x000ea2000c1e1b00 */
[----:B------:R-:W-:Y:S01]  /*5f90*/  UMOV UR4, 0xf0000000 ;  /* 0xf000000000047882 */ /* 0x000fe20000000000 */
[----:B------:R-:W-:Y:S01]  /*5fa0*/  UMOV UR5, 0x380fffff ;  /* 0x380fffff00057882 */ /* 0x000fe20000000000 */
[----:B--2---:R-:W0:Y:S01]  /*5fb0*/  F2F.F32.F64 R25, R4 ;  /* 0x0000000400197310 */ /* 0x004e220000301000 */
[----:B------:R-:W-:-:S14]  /*5fc0*/  DSETP.GEU.AND P0, PT, |R4|, UR4, PT ;  /* 0x0000000404007e2a */ /* 0x000fdc000bf0e200 */
[----:B0-----:R-:W-:Y:S01]  /*5fd0*/  @!P0 FMUL R25, R25, 1.175494350822287508e-38 ;  /* 0x0080000019198820 */ /* 0x001fe20000400000 */
[----:B------:R-:W-:Y:S06]  /*5fe0*/  BRA `(.L_x_14437) ;  /* 0x00000008007c7947 */ /* 0x000fec0003800000 */
.L_x_14432:
        /* <DEDUP_REMOVED lines=12> */
.L_x_14446:
[----:B------:R-:W2:Y:S01]  /*60b0*/  LDG.E.64 R4, desc[UR36][R4.64] ;  /* 0x0000002404047981 */ /* 0x000ea2000c1e1b00 */
[----:B------:R-:W-:Y:S01]  /*60c0*/  UMOV UR4, 0xf0000000 ;  /* 0xf000000000047882 */ /* 0x000fe20000000000 */
[----:B------:R-:W-:Y:S01]  /*60d0*/  UMOV UR5, 0x380fffff ;  /* 0x380fffff00057882 */ /* 0x000fe20000000000 */
[----:B--2---:R-:W0:Y:S01]  /*60e0*/  F2F.F32.F64 R25, R4 ;  /* 0x0000000400197310 */ /* 0x004e220000301000 */
[----:B------:R-:W-:-:S14]  /*60f0*/  DSETP.GEU.AND P0, PT, |R4|, UR4, PT ;  /* 0x0000000404007e2a */ /* 0x000fdc000bf0e200 */
[----:B0-----:R-:W-:Y:S01]  /*6100*/  @!P0 FMUL R25, R25, 1.175494350822287508e-38 ;  /* 0x0080000019198820 */ /* 0x001fe20000400000 */
[----:B------:R-:W-:Y:S06]  /*6110*/  BRA `(.L_x_14437) ;  /* 0x0000000800307947 */ /* 0x000fec0003800000 */
.L_x_14445:
        /* <DEDUP_REMOVED lines=26> */
.L_x_14448:
        /* <DEDUP_REMOVED lines=13> */
.L_x_14447:
[----:B------:R-:W2:Y:S02]  /*6390*/  LDG.E.U16 R4, desc[UR36][R4.64] ;  /* 0x0000002404047981 */ /* 0x000ea4000c1e1500 */
[----:B--2---:R-:W-:Y:S01]  /*63a0*/  IMAD.U32 R25, R4, 0x10000, RZ ;  /* 0x0001000004197824 */ /* 0x004fe200078e00ff */
[----:B------:R-:W-:Y:S06]  /*63b0*/  BRA `(.L_x_14437) ;  /* 0x0000000400887947 */ /* 0x000fec0003800000 */
.L_x_14444:
        /* <DEDUP_REMOVED lines=11> */
.L_x_14451:
        /* <DEDUP_REMOVED lines=20> */
.L_x_14453:
[----:B------:R-:W-:Y:S05]  /*65b0*/  BSYNC B0 ;  /* 0x0000000000007941 */ /* 0x000fea0003800000 */
.L_x_14452:
[----:B------:R-:W-:Y:S01]  /*65c0*/  IMAD.SHL.U32 R3, R3, 0x100000, RZ ;  /* 0x0010000003037824 */ /* 0x000fe200078e00ff */
[----:B------:R-:W-:-:S04]  /*65d0*/  LEA R0, R0, 0x3b800000, 0x17 ;  /* 0x3b80000000007811 */ /* 0x000fc800078eb8ff */
[----:B------:R-:W-:Y:S01]  /*65e0*/  LOP3.LUT R25, R0, R3, R25, 0xfe, !PT ;  /* 0x0000000300197212 */ /* 0x000fe200078efe19 */
[----:B------:R-:W-:Y:S06]  /*65f0*/  BRA `(.L_x_14437) ;  /* 0x0000000000f87947 */ /* 0x000fec0003800000 */
.L_x_14450:
        /* <DEDUP_REMOVED lines=20> */
.L_x_14455:
[----:B------:R-:W-:Y:S05]  /*6740*/  BSYNC B0 ;  /* 0x0000000000007941 */ /* 0x000fea0003800000 */
.L_x_14454:
[----:B------:R-:W-:Y:S01]  /*6750*/  IMAD.SHL.U32 R3, R3, 0x200000, RZ ;  /* 0x0020000003037824 */ /* 0x000fe200078e00ff */
[----:B------:R-:W-:-:S04]  /*6760*/  LEA R0, R0, 0x37800000, 0x17 ;  /* 0x3780000000007811 */ /* 0x000fc800078eb8ff */
[----:B------:R-:W-:Y:S01]  /*6770*/  LOP3.LUT R25, R0, R3, R25, 0xfe, !PT ;  /* 0x0000000300197212 */ /* 0x000fe200078efe19 */
[----:B------:R-:W-:Y:S06]  /*6780*/  BRA `(.L_x_14437) ;  /* 0x0000000000947947 */ /* 0x000fec0003800000 */
.L_x_14449:
        /* <DEDUP_REMOVED lines=14> */
.L_x_14436:
        /* <DEDUP_REMOVED lines=16> */
.L_x_14458:
[----:B------:R-:W-:Y:S01]  /*6970*/  IMAD.MOV.U32 R25, RZ, RZ, RZ ;  /* 0x000000ffff197224 */ /* 0x000fe200078e00ff */
[----:B------:R-:W-:Y:S06]  /*6980*/  BRA `(.L_x_14437) ;  /* 0x0000000000147947 */ /* 0x000fec0003800000 */
.L_x_14457:
[----:B------:R-:W2:Y:S02]  /*6990*/  LDG.E.64 R4, desc[UR36][R4.64] ;  /* 0x0000002404047981 */ /* 0x000ea4000c1e1b00 */
[----:B--2---:R0:W2:Y:S01]  /*69a0*/  I2F.U64 R25, R4 ;  /* 0x0000000400197312 */ /* 0x0040a20000301000 */
[----:B------:R-:W-:Y:S05]  /*69b0*/  BRA `(.L_x_14437) ;  /* 0x0000000000087947 */ /* 0x000fea0003800000 */
.L_x_14456:
[----:B------:R-:W2:Y:S02]  /*69c0*/  LDG.E R4, desc[UR36][R4.64] ;  /* 0x0000002404047981 */ /* 0x000ea4000c1e1900 */
[----:B--2---:R-:W-:-:S07]  /*69d0*/  I2FP.F32.U32 R25, R4 ;  /* 0x0000000400197245 */ /* 0x004fce0000201000 */
.L_x_14437:
[----:B------:R-:W-:Y:S05]  /*69e0*/  BSYNC B6 ;  /* 0x0000000000067941 */ /* 0x000fea0003800000 */
.L_x_14431:
[----:B------:R-:W-:-:S07]  /*69f0*/  VIADD R43, R43, 0x80 ;  /* 0x000000802b2b7836 */ /* 0x000fce0000000000 */
.L_x_14252:
[----:B------:R-:W-:Y:S05]  /*6a00*/  BSYNC B7 ;  /* 0x0000000000077941 */ /* 0x000fea0003800000 */
.L_x_14251:
[----:B------:R-:W-:Y:S01]  /*6a10*/  ISETP.GE.AND P0, PT, R43, R45, PT ;  /* 0x0000002d2b00720c */ /* 0x000fe20003f06270 */
[----:B------:R-:W-:Y:S01]  /*6a20*/  BSSY B7, `(.L_x_14459) ;  /* 0x000068f000077945 */ /* 0x000fe20003800000 */
[----:B------:R-:W-:Y:S01]  /*6a30*/  PRMT R26, RZ, 0x7610, R26 ;  /* 0x00007610ff1a7816 */ /* 0x000fe2000000001a */
[----:B------:R-:W-:Y:S01]  /*6a40*/  IMAD.MOV.U32 R27, RZ, RZ, RZ ;  /* 0x000000ffff1b7224 */ /* 0x000fe200078e00ff */
[----:B------:R-:W-:Y:S01]  /*6a50*/  CS2R R28, SRZ ;  /* 0x00000000001c7805 */ /* 0x000fe2000001ff00 */
[----:B------:R-:W-:-:S08]  /*6a60*/  IMAD.MOV.U32 R30, RZ, RZ, RZ ;  /* 0x000000ffff1e7224 */ /* 0x000fd000078e00ff */
        /* <DEDUP_REMOVED lines=23> */
.L_x_14464:
[----:B------:R-:W2:Y:S02]  /*6be0*/  LDG.E.U8 R4, desc[UR36][R4.64] ;  /* 0x0000002404047981 */ /* 0x000ea4000c1e1100 */
[----:B--2---:R-:W-:-:S04]  /*6bf0*/  I2FP.F32.U32 R0, R4 ;  /* 0x0000000400007245 */ /* 0x004fc80000201000 */
[----:B------:R-:W-:-:S04]  /*6c00*/  F2FP.BF16.F32.PACK_AB R0, RZ, R0 ;  /* 0x00000000ff00723e */ /* 0x000fc800000010ff */
[----:B------:R-:W-:Y:S01]  /*6c10*/  PRMT R16, R0, 0x7610, R16 ;  /* 0x0000761000107816 */ /* 0x000fe20000000010 */
[----:B------:R-:W-:Y:S06]  /*6c20*/  BRA `(.L_x_14466) ;  /* 0x0000000c00c87947 */ /* 0x000fec0003800000 */
.L_x_14463:
        /* <DEDUP_REMOVED lines=11> */
.L_x_14468:
[----:B------:R-:W2:Y:S02]  /*6ce0*/  LDG.E R4, desc[UR36][R4.64] ;  /* 0x0000002404047981 */ /* 0x000ea4000c1e1900 */
[----:B--2---:R-:W-:-:S04]  /*6cf0*/  I2FP.F32.S32 R0, R4 ;  /* 0x0000000400007245 */ /* 0x004fc80000201400 */
[----:B------:R-:W-:-:S04]  /*6d00*/  F2FP.BF16.F32.PACK_AB R0, RZ, R0 ;  /* 0x00000000ff00723e */ /* 0x000fc800000010ff */
[----:B------:R-:W-:Y:S01]  /*6d10*/  PRMT R16, R0, 0x7610, R16 ;  /* 0x0000761000107816 */ /* 0x000fe20000000010 */
[----:B------:R-:W-:Y:S06]  /*6d20*/  BRA `(.L_x_14466) ;  /* 0x0000000c00887947 */ /* 0x000fec0003800000 */
.L_x_14467:
[----:B------:R-:W2:Y:S02]  /*6d30*/  LDG.E.U16 R4, desc[UR36][R4.64] ;  /* 0x0000002404047981 */ /* 0x000ea4000c1e1500 */
[----:B--2---:R-:W0:Y:S02]  /*6d40*/  I2F.S16 R0, R4 ;  /* 0x0000000400007306 */ /* 0x004e240000101400 */
[----:B0-----:R-:W-:-:S04]  /*6d50*/  F2FP.BF16.F32.PACK_AB R0, RZ, R0 ;  /* 0x00000000ff00723e */ /* 0x001fc800000010ff */
[----:B------:R-:W-:Y:S01]  /*6d60*/  PRMT R16, R0, 0x7610, R16 ;  /* 0x0000761000107816 */ /* 0x000fe20000000010 */
[----:B------:R-:W-:Y:S06]  /*6d70*/  BRA `(.L_x_14466) ;  /* 0x0000000c00747947 */ /* 0x000fec0003800000 */
.L_x_14462:
        /* <DEDUP_REMOVED lines=9> */
.L_x_14470:
[----:B------:R-:W2:Y:S02]  /*6e10*/  LDG.E.U16 R0, desc[UR36][R4.64] ;  /* 0x0000002404007981 */ /* 0x000ea4000c1e1500 */
[----:B--2---:R-:W-:-:S05]  /*6e20*/  HADD2.F32 R0, -RZ, R0.H0_H0 ;  /* 0x20000000ff007230 */ /* 0x004fca0000004100 */
[----:B------:R-:W-:-:S04]  /*6e30*/  F2FP.BF16.F32.PACK_AB R0, RZ, R0 ;  /* 0x00000000ff00723e */ /* 0x000fc800000010ff */
[----:B------:R-:W-:Y:S01]  /*6e40*/  PRMT R16, R0, 0x7610, R16 ;  /* 0x0000761000107816 */ /* 0x000fe20000000010 */
[----:B------:R-:W-:Y:S06]  /*6e50*/  BRA `(.L_x_14466) ;  /* 0x0000000c003c7947 */ /* 0x000fec0003800000 */
.L_x_14469:
        /* <DEDUP_REMOVED lines=9> */
.L_x_14472:
[----:B------:R-:W2:Y:S02]  /*6ef0*/  LDG.E.U16 R4, desc[UR36][R4.64] ;  /* 0x0000002404047981 */ /* 0x000ea4000c1e1500 */
[----:B--2---:R-:W-:-:S05]  /*6f00*/  HADD2.F32 R0, -RZ, R4.H0_H0 ;  /* 0x20000004ff007230 */ /* 0x004fca0000004100 */
[----:B------:R-:W-:-:S04]  /*6f10*/  F2FP.BF16.F32.PACK_AB R0, RZ, R0 ;  /* 0x00000000ff00723e */ /* 0x000fc800000010ff */
[----:B------:R-:W-:Y:S01]  /*6f20*/  PRMT R16, R0, 0x7610, R16 ;  /* 0x0000761000107816 */ /* 0x000fe20000000010 */
[----:B------:R-:W-:Y:S06]  /*6f30*/  BRA `(.L_x_14466) ;  /* 0x0000000c00047947 */ /* 0x000fec0003800000 */
.L_x_14471:
        /* <DEDUP_REMOVED lines=9> */
.L_x_14461:
        /* <DEDUP_REMOVED lines=14> */
.L_x_14475:
        /* <DEDUP_REMOVED lines=9> */
.L_x_14474:
        /* <DEDUP_REMOVED lines=28> */
.L_x_14477:
        /* <DEDUP_REMOVED lines=15> */
.L_x_14476:
[----:B------:R0:W5:Y:S01]  /*73f0*/  LDG.E.U16 R16, desc[UR36][R4.64] ;  /* 0x0000002404107981 */ /* 0x000162000c1e1500 */
[----:B------:R-:W-:Y:S05]  /*7400*/  BRA `(.L_x_14466) ;  /* 0x0000000400d07947 */ /* 0x000fea0003800000 */
.L_x_14473:
        /* <DEDUP_REMOVED lines=13> */
.L_x_14480:
        /* <DEDUP_REMOVED lines=21> */
.L_x_14484:
[----:B------:R-:W-:Y:S05]  /*7630*/  BSYNC B1 ;  /* 0x0000000000017941 */ /* 0x000fea0003800000 */
.L_x_14483:
[----:B------:R-:W-:Y:S01]  /*7640*/  LEA R5, R0, 0x3b800000, 0x17 ;  /* 0x3b80000000057811 */ /* 0x000fe200078eb8ff */
[----:B------:R-:W-:-:S05]  /*7650*/  IMAD.SHL.U32 R0, R3, 0x100000, RZ ;  /* 0x0010000003007824 */ /* 0x000fca00078e00ff */
[----:B------:R-:W-:-:S07]  /*7660*/  LOP3.LUT R0, R5, R0, R6, 0xfe, !PT ;  /* 0x0000000005007212 */ /* 0x000fce00078efe06 */
.L_x_14482:
[----:B------:R-:W-:Y:S05]  /*7670*/  BSYNC B0 ;  /* 0x0000000000007941 */ /* 0x000fea0003800000 */
.L_x_14481:
[----:B------:R-:W-:-:S04]  /*7680*/  F2FP.BF16.F32.PACK_AB R0, RZ, R0 ;  /* 0x00000000ff00723e */ /* 0x000fc800000010ff */
[----:B------:R-:W-:Y:S01]  /*7690*/  PRMT R16, R0, 0x7610, R16 ;  /* 0x0000761000107816 */ /* 0x000fe20000000010 */
[----:B------:R-:W-:Y:S06]  /*76a0*/  BRA `(.L_x_14466) ;  /* 0x0000000400287947 */ /* 0x000fec0003800000 */
.L_x_14479:
        /* <DEDUP_REMOVED lines=21> */
.L_x_14488:
[----:B------:R-:W-:Y:S05]  /*7800*/  BSYNC B1 ;  /* 0x0000000000017941 */ /* 0x000fea0003800000 */
.L_x_14487:
[----:B------:R-:W-:Y:S01]  /*7810*/  LEA R5, R0, 0x37800000, 0x17 ;  /* 0x3780000000057811 */ /* 0x000fe200078eb8ff */
[----:B------:R-:W-:-:S05]  /*7820*/  IMAD.SHL.U32 R0, R3, 0x200000, RZ ;  /* 0x0020000003007824 */ /* 0x000fca00078e00ff */
[----:B------:R-:W-:-:S07]  /*7830*/  LOP3.LUT R0, R5, R0, R6, 0xfe, !PT ;  /* 0x0000000005007212 */ /* 0x000fce00078efe06 */
.L_x_14486:
[----:B------:R-:W-:Y:S05]  /*7840*/  BSYNC B0 ;  /* 0x0000000000007941 */ /* 0x000fea0003800000 */
.L_x_14485:
[----:B------:R-:W-:-:S04]  /*7850*/  F2FP.BF16.F32.PACK_AB R0, RZ, R0 ;  /* 0x00000000ff00723e */ /* 0x000fc800000010ff */
[----:B------:R-:W-:Y:S01]  /*7860*/  PRMT R16, R0, 0x7610, R16 ;  /* 0x0000761000107816 */ /* 0x000fe20000000010 */
[----:B------:R-:W-:Y:S06]  /*7870*/  BRA `(.L_x_14466) ;  /* 0x0000000000b47947 */ /* 0x000fec0003800000 */
.L_x_14478:
        /* <DEDUP_REMOVED lines=14> */
.L_x_14492:
[----:B------:R-:W-:Y:S05]  /*7960*/  BSYNC B0 ;  /* 0x0000000000007941 */ /* 0x000fea0003800000 */
.L_x_14491:
[----:B------:R-:W-:-:S04]  /*7970*/  F2FP.BF16.F32.PACK_AB R0, RZ, R0 ;  /* 0x00000000ff00723e */ /* 0x000fc800000010ff */
[----:B------:R-:W-:Y:S01]  /*7980*/  PRMT R16, R0, 0x7610, R16 ;  /* 0x0000761000107816 */ /* 0x000fe20000000010 */
[----:B------:R-:W-:Y:S06]  /*7990*/  BRA `(.L_x_14466) ;  /* 0x00000000006c7947 */ /* 0x000fec0003800000 */
.L_x_14465:
        /* <DEDUP_REMOVED lines=16> */
.L_x_14493:
[----:B------:R-:W-:Y:S01]  /*7aa0*/  PRMT R16, RZ, 0x7610, R16 ;  /* 0x00007610ff107816 */ /* 0x000fe20000000010 */
[----:B------:R-:W-:Y:S06]  /*7ab0*/  BRA `(.L_x_14466) ;  /* 0x0000000000247947 */ /* 0x000fec0003800000 */
.L_x_14490:
[----:B------:R-:W2:Y:S02]  /*7ac0*/  LDG.E.64 R4, desc[UR36][R4.64] ;  /* 0x0000002404047981 */ /* 0x000ea4000c1e1b00 */
[----:B--2---:R-:W0:Y:S02]  /*7ad0*/  I2F.U64 R0, R4 ;  /* 0x0000000400007312 */ /* 0x004e240000301000 */
[----:B0-----:R-:W-:-:S04]  /*7ae0*/  F2FP.BF16.F32.PACK_AB R0, RZ, R0 ;  /* 0x00000000ff00723e */ /* 0x001fc800000010ff */
[----:B------:R-:W-:Y:S01]  /*7af0*/  PRMT R16, R0, 0x7610, R16 ;  /* 0x0000761000107816 */ /* 0x000fe20000000010 */
[----:B------:R-:W-:Y:S06]  /*7b00*/  BRA `(.L_x_14466) ;  /* 0x0000000000107947 */ /* 0x000fec0003800000 */
.L_x_14489:
[----:B------:R-:W2:Y:S02]  /*7b10*/  LDG.E R4, desc[UR36][R4.64] ;  /* 0x0000002404047981 */ /* 0x000ea4000c1e1900 */
[----:B--2---:R-:W-:-:S04]  /*7b20*/  I2FP.F32.U32 R0, R4 ;  /* 0x0000000400007245 */ /* 0x004fc80000201000 */
[----:B------:R-:W-:-:S04]  /*7b30*/  F2FP.BF16.F32.PACK_AB R0, RZ, R0 ;  /* 0x00000000ff00723e */ /* 0x000fc800000010ff */
[----:B------:R-:W-:-:S07]  /*7b40*/  PRMT R16, R0, 0x7610, R16 ;  /* 0x0000761000107816 */ /* 0x000fce0000000010 */
.L_x_14466:
        /* <DEDUP_REMOVED lines=21> */
.L_x_14497:
[----:B------:R-:W2:Y:S02]  /*7ca0*/  LDG.E.U8 R4, desc[UR36][R4.64] ;  /* 0x0000002404047981 */ /* 0x000ea4000c1e1100 */
[----:B--2---:R-:W-:-:S04]  /*7cb0*/  I2FP.F32.U32 R0, R4 ;  /* 0x0000000400007245 */ /* 0x004fc80000201000 */
[----:B------:R-:W-:-:S04]  /*7cc0*/  F2FP.BF16.F32.PACK_AB R0, RZ, R0 ;  /* 0x00000000ff00723e */ /* 0x000fc800000010ff */
[----:B------:R-:W-:Y:S01]  /*7cd0*/  PRMT R26, R0, 0x7610, R26 ;  /* 0x00007610001a7816 */ /* 0x000fe2000000001a */
[----:B------:R-:W-:Y:S06]  /*7ce0*/  BRA `(.L_x_14499) ;  /* 0x0000000c00c87947 */ /* 0x000fec0003800000 */
.L_x_14496:
        /* <DEDUP_REMOVED lines=11> */
.L_x_14501:
[----:B------:R-:W2:Y:S02]  /*7da0*/  LDG.E R4, desc[UR36][R4.64] ;  /* 0x0000002404047981 */ /* 0x000ea4000c1e1900 */
[----:B--2---:R-:W-:-:S04]  /*7db0*/  I2FP.F32.S32 R0, R4 ;  /* 0x0000000400007245 */ /* 0x004fc80000201400 */
[----:B------:R-:W-:-:S04]  /*7dc0*/  F2FP.BF16.F32.PACK_AB R0, RZ, R0 ;  /* 0x00000000ff00723e */ /* 0x000fc800000010ff */
[----:B------:R-:W-:Y:S01]  /*7dd0*/  PRMT R26, R0, 0x7610, R26 ;  /* 0x00007610001a7816 */ /* 0x000fe2000000001a */
[----:B------:R-:W-:Y:S06]  /*7de0*/  BRA `(.L_x_14499) ;  /* 0x0000000c00887947 */ /* 0x000fec0003800000 */
.L_x_14500:
[----:B------:R-:W2:Y:S02]  /*7df0*/  LDG.E.U16 R4, desc[UR36][R4.64] ;  /* 0x0000002404047981 */ /* 0x000ea4000c1e1500 */
[----:B--2---:R-:W0:Y:S02]  /*7e00*/  I2F.S16 R0, R4 ;  /* 0x0000000400007306 */ /* 0x004e240000101400 */
[----:B0-----:R-:W-:-:S04]  /*7e10*/  F2FP.BF16.F32.PACK_AB R0, RZ, R0 ;  /* 0x00000000ff00723e */ /* 0x001fc800000010ff */
[----:B------:R-:W-:Y:S01]  /*7e20*/  PRMT R26, R0, 0x7610, R26 ;  /* 0x00007610001a7816 */ /* 0x000fe2000000001a */
[----:B------:R-:W-:Y:S06]  /*7e30*/  BRA `(.L_x_14499) ;  /* 0x0000000c00747947 */ /* 0x000fec0003800000 */
.L_x_14495:
        /* <DEDUP_REMOVED lines=9> */
.L_x_14503:
[----:B------:R-:W2:Y:S02]  /*7ed0*/  LDG.E.U16 R0, desc[UR36][R4.64] ;  /* 0x0000002404007981 */ /* 0x000ea4000c1e1500 */
[----:B--2---:R-:W-:-:S05]  /*7ee0*/  HADD2.F32 R0, -RZ, R0.H0_H0 ;  /* 0x20000000ff007230 */ /* 0x004fca0000004100 */
[----:B------:R-:W-:-:S04]  /*7ef0*/  F2FP.BF16.F32.PACK_AB R0, RZ, R0 ;  /* 0x00000000ff00723e */ /* 0x000fc800000010ff */
[----:B------:R-:W-:Y:S01]  /*7f00*/  PRMT R26, R0, 0x7610, R26 ;  /* 0x00007610001a7816 */ /* 0x000fe2000000001a */
[----:B------:R-:W-:Y:S06]  /*7f10*/  BRA `(.L_x_14499) ;  /* 0x0000000c003c7947 */ /* 0x000fec0003800000 */
.L_x_14502:
        /* <DEDUP_REMOVED lines=9> */
.L_x_14505:
[----:B------:R-:W2:Y:S02]  /*7fb0*/  LDG.E.U16 R4, desc[UR36][R4.64] ;  /* 0x0000002404047981 */ /* 0x000ea4000c1e1500 */
[----:B--2---:R-:W-:-:S05]  /*7fc0*/  HADD2.F32 R0, -RZ, R4.H0_H0 ;  /* 0x20000004ff007230 */ /* 0x004fca0000004100 */
[----:B------:R-:W-:-:S04]  /*7fd0*/  F2FP.BF16.F32.PACK_AB R0, RZ, R0 ;  /* 0x00000000ff00723e */ /* 0x000fc800000010ff */
[----:B------:R-:W-:Y:S01]  /*7fe0*/  PRMT R26, R0, 0x7610, R26 ;  /* 0x00007610001a7816 */ /* 0x000fe2000000001a */
[----:B------:R-:W-:Y:S06]  /*7ff0*/  BRA `(.L_x_14499) ;  /* 0x0000000c00047947 */ /* 0x000fec0003800000 */
.L_x_14504:
        /* <DEDUP_REMOVED lines=9> */
.L_x_14494:
        /* <DEDUP_REMOVED lines=14> */
.L_x_14508:
        /* <DEDUP_REMOVED lines=9> */
.L_x_14507:
        /* <DEDUP_REMOVED lines=28> */
.L_x_14510:
        /* <DEDUP_REMOVED lines=15> */
.L_x_14509:
[----:B------:R0:W5:Y:S01]  /*84b0*/  LDG.E.U16 R26, desc[UR36][R4.64] ;  /* 0x00000024041a7981 */ /* 0x000162000c1e1500 */
[----:B------:R-:W-:Y:S05]  /*84c0*/  BRA `(.L_x_14499) ;  /* 0x0000000400d07947 */ /* 0x000fea0003800000 */
.L_x_14506:
        /* <DEDUP_REMOVED lines=13> */
.L_x_14513:
        /* <DEDUP_REMOVED lines=21> */
.L_x_14517:
[----:B------:R-:W-:Y:S05]  /*86f0*/  BSYNC B1 ;  /* 0x0000000000017941 */ /* 0x000fea0003800000 */
.L_x_14516:
[----:B------:R-:W-:Y:S01]  /*8700*/  LEA R5, R0, 0x3b800000, 0x17 ;  /* 0x3b80000000057811 */ /* 0x000fe200078eb8ff */
[----:B------:R-:W-:-:S05]  /*8710*/  IMAD.SHL.U32 R0, R3, 0x100000, RZ ;  /* 0x0010000003007824 */ /* 0x000fca00078e00ff */
[----:B------:R-:W-:-:S07]  /*8720*/  LOP3.LUT R0, R5, R0, R6, 0xfe, !PT ;  /* 0x0000000005007212 */ /* 0x000fce00078efe06 */
.L_x_14515:
[----:B------:R-:W-:Y:S05]  /*8730*/  BSYNC B0 ;  /* 0x0000000000007941 */ /* 0x000fea0003800000 */
.L_x_14514:
[----:B------:R-:W-:-:S04]  /*8740*/  F2FP.BF16.F32.PACK_AB R0, RZ, R0 ;  /* 0x00000000ff00723e */ /* 0x000fc800000010ff */
[----:B------:R-:W-:Y:S01]  /*8750*/  PRMT R26, R0, 0x7610, R26 ;  /* 0x00007610001a7816 */ /* 0x000fe2000000001a */
[----:B------:R-:W-:Y:S06]  /*8760*/  BRA `(.L_x_14499) ;  /* 0x0000000400287947 */ /* 0x000fec0003800000 */
.L_x_14512:
        /* <DEDUP_REMOVED lines=21> */
.L_x_14521:
[----:B------:R-:W-:Y:S05]  /*88c0*/  BSYNC B1 ;  /* 0x0000000000017941 */ /* 0x000fea0003800000 */
.L_x_14520:
[----:B------:R-:W-:Y:S01]  /*88d0*/  LEA R5, R0, 0x37800000, 0x17 ;  /* 0x3780000000057811 */ /* 0x000fe200078eb8ff */
[----:B------:R-:W-:-:S05]  /*88e0*/  IMAD.SHL.U32 R0, R3, 0x200000, RZ ;  /* 0x0020000003007824 */ /* 0x000fca00078e00ff */
[----:B------:R-:W-:-:S07]  /*88f0*/  LOP3.LUT R0, R5, R0, R6, 0xfe, !PT ;  /* 0x0000000005007212 */ /* 0x000fce00078efe06 */
.L_x_14519:
[----:B------:R-:W-:Y:S05]  /*8900*/  BSYNC B0 ;  /* 0x0000000000007941 */ /* 0x000fea0003800000 */
.L_x_14518:
[----:B------:R-:W-:-:S04]  /*8910*/  F2FP.BF16.F32.PACK_AB R0, RZ, R0 ;  /* 0x00000000ff00723e */ /* 0x000fc800000010ff */
[----:B------:R-:W-:Y:S01]  /*8920*/  PRMT R26, R0, 0x7610, R26 ;  /* 0x00007610001a7816 */ /* 0x000fe2000000001a */
[----:B------:R-:W-:Y:S06]  /*8930*/  BRA `(.L_x_14499) ;  /* 0x0000000000b47947 */ /* 0x000fec0003800000 */
.L_x_14511:
        /* <DEDUP_REMOVED lines=14> */
.L_x_14525:
[----:B------:R-:W-:Y:S05]  /*8a20*/  BSYNC B0 ;  /* 0x0000000000007941 */ /* 0x000fea0003800000 */
.L_x_14524:
[----:B------:R-:W-:-:S04]  /*8a30*/  F2FP.BF16.F32.PACK_AB R0, RZ, R0 ;  /* 0x00000000ff00723e */ /* 0x000fc800000010ff */
[----:B------:R-:W-:Y:S01]  /*8a40*/  PRMT R26, R0, 0x7610, R26 ;  /* 0x00007610001a7816 */ /* 0x000fe2000000001a */
[----:B------:R-:W-:Y:S06]  /*8a50*/  BRA `(.L_x_14499) ;  /* 0x00000000006c7947 */ /* 0x000fec0003800000 */
.L_x_14498:
        /* <DEDUP_REMOVED lines=16> */
.L_x_14526:
[----:B------:R-:W-:Y:S01]  /*8b60*/  PRMT R26, RZ, 0x7610, R26 ;  /* 0x00007610ff1a7816 */ /* 0x000fe2000000001a */
[----:B------:R-:W-:Y:S06]  /*8b70*/  BRA `(.L_x_14499) ;  /* 0x0000000000247947 */ /* 0x000fec0003800000 */
.L_x_14523:
[----:B------:R-:W2:Y:S02]  /*8b80*/  LDG.E.64 R4, desc[UR36][R4.64] ;  /* 0x0000002404047981 */ /* 0x000ea4000c1e1b00 */
[----:B--2---:R-:W0:Y:S02]  /*8b90*/  I2F.U64 R0, R4 ;  /* 0x0000000400007312 */ /* 0x004e240000301000 */
[----:B0-----:R-:W-:-:S04]  /*8ba0*/  F2FP.BF16.F32.PACK_AB R0, RZ, R0 ;  /* 0x00000000ff00723e */ /* 0x001fc800000010ff */
[----:B------:R-:W-:Y:S01]  /*8bb0*/  PRMT R26, R0, 0x7610, R26 ;  /* 0x00007610001a7816 */ /* 0x000fe2000000001a */
[----:B------:R-:W-:Y:S06]  /*8bc0*/  BRA `(.L_x_14499) ;  /* 0x0000000000107947 */ /* 0x000fec0003800000 */
.L_x_14522:
[----:B------:R-:W2:Y:S02]  /*8bd0*/  LDG.E R4, desc[UR36][R4.64] ;  /* 0x0000002404047981 */ /* 0x000ea4000c1e1900 */
[----:B--2---:R-:W-:-:S04]  /*8be0*/  I2FP.F32.U32 R0, R4 ;  /* 0x0000000400007245 */ /* 0x004fc80000201000 */
[----:B------:R-:W-:-:S04]  /*8bf0*/  F2FP.BF16.F32.PACK_AB R0, RZ, R0 ;  /* 0x00000000ff00723e */ /* 0x000fc800000010ff */
[----:B------:R-:W-:-:S07]  /*8c00*/  PRMT R26, R0, 0x7610, R26 ;  /* 0x00007610001a7816 */ /* 0x000fce000000001a */
.L_x_14499:
        /* <DEDUP_REMOVED lines=20> */
.L_x_14531:
[----:B------:R-:W2:Y:S02]  /*8d50*/  LDG.E.U8 R4, desc[UR36][R4.64] ;  /* 0x0000002404047981 */ /* 0x000ea4000c1e1100 */
[----:B--2---:R-:W-:Y:S01]  /*8d60*/  I2FP.F32.U32 R37, R4 ;  /* 0x0000000400257245 */ /* 0x004fe20000201000 */
[----:B------:R-:W-:Y:S06]  /*8d70*/  BRA `(.L_x_14533) ;  /* 0x0000000c002c7947 */ /* 0x000fec0003800000 */
.L_x_14530:
        /* <DEDUP_REMOVED lines=9> */
.L_x_14535:
[----:B------:R-:W2:Y:S02]  /*8e10*/  LDG.E R4, desc[UR36][R4.64] ;  /* 0x0000002404047981 */ /* 0x000ea4000c1e1900 */
[----:B--2---:R-:W-:Y:S01]  /*8e20*/  I2FP.F32.S32 R37, R4 ;  /* 0x0000000400257245 */ /* 0x004fe20000201400 */
[----:B------:R-:W-:Y:S06]  /*8e30*/  BRA `(.L_x_14533) ;  /* 0x0000000800fc7947 */ /* 0x000fec0003800000 */
.L_x_14534:
[----:B------:R-:W2:Y:S02]  /*8e40*/  LDG.E.U16 R4, desc[UR36][R4.64] ;  /* 0x0000002404047981 */ /* 0x000ea4000c1e1500 */
[----:B--2---:R2:W0:Y:S01]  /*8e50*/  I2F.S16 R37, R4 ;  /* 0x0000000400257306 */ /* 0x0044220000101400 */
[----:B------:R-:W-:Y:S05]  /*8e60*/  BRA `(.L_x_14533) ;  /* 0x0000000800f07947 */ /* 0x000fea0003800000 */
.L_x_14529:
        /* <DEDUP_REMOVED lines=8> */
.L_x_14537:
[----:B------:R-:W2:Y:S02]  /*8ef0*/  LDG.E.U16 R4, desc[UR36][R4.64] ;  /* 0x0000002404047981 */ /* 0x000ea4000c1e1500 */
[----:B--2---:R-:W-:Y:S01]  /*8f00*/  HADD2.F32 R37, -RZ, R4.H0_H0 ;  /* 0x20000004ff257230 */ /* 0x004fe20000004100 */
[----:B------:R-:W-:Y:S06]  /*8f10*/  BRA `(.L_x_14533) ;  /* 0x0000000800c47947 */ /* 0x000fec0003800000 */
.L_x_14536:
        /* <DEDUP_REMOVED lines=8> */
.L_x_14539:
[----:B------:R-:W2:Y:S02]  /*8fa0*/  LDG.E.U16 R4, desc[UR36][R4.64] ;  /* 0x0000002404047981 */ /* 0x000ea4000c1e1500 */
[----:B--2---:R-:W-:Y:S01]  /*8fb0*/  HADD2.F32 R37, -RZ, R4.H0_H0 ;  /* 0x20000004ff257230 */ /* 0x004fe20000004100 */
[----:B------:R-:W-:Y:S06]  /*8fc0*/  BRA `(.L_x_14533) ;  /* 0x0000000800987947 */ /* 0x000fec0003800000 */
.L_x_14538:
[----:B------:R-:W2:Y:S01]  /*8fd0*/  LDG.E.64 R4, desc[UR36][R4.64] ;  /* 0x0000002404047981 */ /* 0x000ea2000c1e1b00 */
[----:B------:R-:W-:Y:S01]  /*8fe0*/  UMOV UR4, 0xf0000000 ;  /* 0xf000000000047882 */ /* 0x000fe20000000000 */
[----:B------:R-:W-:Y:S01]  /*8ff0*/  UMOV UR5, 0x380fffff ;  /* 0x380fffff00057882 */ /* 0x000fe20000000000 */
[----:B--2---:R-:W0:Y:S01]  /*9000*/  F2F.F32.F64 R37, R4 ;  /* 0x0000000400257310 */ /* 0x004e220000301000 */
[----:B------:R-:W-:-:S14]  /*9010*/  DSETP.GEU.AND P0, PT, |R4|, UR4, PT ;  /* 0x0000000404007e2a */ /* 0x000fdc000bf0e200 */
[----:B0-----:R-:W-:Y:S01]  /*9020*/  @!P0 FMUL R37, R37, 1.175494350822287508e-38 ;  /* 0x0080000025258820 */ /* 0x001fe20000400000 */
[----:B------:R-:W-:Y:S06]  /*9030*/  BRA `(.L_x_14533) ;  /* 0x00000008007c7947 */ /* 0x000fec0003800000 */
.L_x_14528:
        /* <DEDUP_REMOVED lines=12> */
.L_x_14542:
[----:B------:R-:W2:Y:S01]  /*9100*/  LDG.E.64 R4, desc[UR36][R4.64] ;  /* 0x0000002404047981 */ /* 0x000ea2000c1e1b00 */
[----:B------:R-:W-:Y:S01]  /*9110*/  UMOV UR4, 0xf0000000 ;  /* 0xf000000000047882 */ /* 0x000fe20000000000 */
[----:B------:R-:W-:Y:S01]  /*9120*/  UMOV UR5, 0x380fffff ;  /* 0x380fffff00057882 */ /* 0x000fe20000000000 */
[----:B--2---:R-:W0:Y:S01]  /*9130*/  F2F.F32.F64 R37, R4 ;  /* 0x0000000400257310 */ /* 0x004e220000301000 */
[----:B------:R-:W-:-:S14]  /*9140*/  DSETP.GEU.AND P0, PT, |R4|, UR4, PT ;  /* 0x0000000404007e2a */ /* 0x000fdc000bf0e200 */
[----:B0-----:R-:W-:Y:S01]  /*9150*/  @!P0 FMUL R37, R37, 1.175494350822287508e-38 ;  /* 0x0080000025258820 */ /* 0x001fe20000400000 */
[----:B------:R-:W-:Y:S06]  /*9160*/  BRA `(.L_x_14533) ;  /* 0x0000000800307947 */ /* 0x000fec0003800000 */
.L_x_14541:
        /* <DEDUP_REMOVED lines=26> */
.L_x_14544:
        /* <DEDUP_REMOVED lines=13> */
.L_x_14543:
[----:B------:R-:W2:Y:S02]  /*93e0*/  LDG.E.U16 R4, desc[UR36][R4.64] ;  /* 0x0000002404047981 */ /* 0x000ea4000c1e1500 */
[----:B--2---:R-:W-:Y:S01]  /*93f0*/  IMAD.U32 R37, R4, 0x10000, RZ ;  /* 0x0001000004257824 */ /* 0x004fe200078e00ff */
[----:B------:R-:W-:Y:S06]  /*9400*/  BRA `(.L_x_14533) ;  /* 0x0000000400887947 */ /* 0x000fec0003800000 */
.L_x_14540:
        /* <DEDUP_REMOVED lines=11> */
.L_x_14547:
        /* <DEDUP_REMOVED lines=20> */
.L_x_14549:
[----:B------:R-:W-:Y:S05]  /*9600*/  BSYNC B0 ;  /* 0x0000000000007941 */ /* 0x000fea0003800000 */
.L_x_14548:
[----:B------:R-:W-:Y:S01]  /*9610*/  IMAD.SHL.U32 R3, R3, 0x100000, RZ ;  /* 0x0010000003037824 */ /* 0x000fe200078e00ff */
[----:B------:R-:W-:-:S04]  /*9620*/  LEA R0, R0, 0x3b800000, 0x17 ;  /* 0x3b80000000007811 */ /* 0x000fc800078eb8ff */
[----:B------:R-:W-:Y:S01]  /*9630*/  LOP3.LUT R37, R0, R3, R37, 0xfe, !PT ;  /* 0x0000000300257212 */ /* 0x000fe200078efe25 */
[----:B------:R-:W-:Y:S06]  /*9640*/  BRA `(.L_x_14533) ;  /* 0x0000000000f87947 */ /* 0x000fec0003800000 */
.L_x_14546:
        /* <DEDUP_REMOVED lines=20> */
.L_x_14551:
[----:B------:R-:W-:Y:S05]  /*9790*/  BSYNC B0 ;  /* 0x0000000000007941 */ /* 0x000fea0003800000 */
.L_x_14550:
[----:B------:R-:W-:Y:S01]  /*97a0*/  IMAD.SHL.U32 R3, R3, 0x200000, RZ ;  /* 0x0020000003037824 */ /* 0x000fe200078e00ff */
[----:B------:R-:W-:-:S04]  /*97b0*/  LEA R0, R0, 0x37800000, 0x17 ;  /* 0x3780000000007811 */ /* 0x000fc800078eb8ff */
[----:B------:R-:W-:Y:S01]  /*97c0*/  LOP3.LUT R37, R0, R3, R37, 0xfe, !PT ;  /* 0x0000000300257212 */ /* 0x000fe200078efe25 */
[----:B------:R-:W-:Y:S06]  /*97d0*/  BRA `(.L_x_14533) ;  /* 0x0000000000947947 */ /* 0x000fec0003800000 */
.L_x_14545:
        /* <DEDUP_REMOVED lines=14> */
.L_x_14532:
        /* <DEDUP_REMOVED lines=16> */
.L_x_14554:
[----:B------:R-:W-:Y:S01]  /*99c0*/  IMAD.MOV.U32 R37, RZ, RZ, RZ ;  /* 0x000000ffff257224 */ /* 0x000fe200078e00ff */
[----:B------:R-:W-:Y:S06]  /*99d0*/  BRA `(.L_x_14533) ;  /* 0x0000000000147947 */ /* 0x000fec0003800000 */
.L_x_14553:
[----:B------:R-:W2:Y:S02]  /*99e0*/  LDG.E.64 R4, desc[UR36][R4.64] ;  /* 0x0000002404047981 */ /* 0x000ea4000c1e1b00 */
[----:B--2---:R0:W1:Y:S01]  /*99f0*/  I2F.U64 R37, R4 ;  /* 0x0000000400257312 */ /* 0x0040620000301000 */
[----:B------:R-:W-:Y:S05]  /*9a00*/  BRA `(.L_x_14533) ;  /* 0x0000000000087947 */ /* 0x000fea0003800000 */
.L_x_14552:
[----:B------:R-:W2:Y:S02]  /*9a10*/  LDG.E R4, desc[UR36][R4.64] ;  /* 0x0000002404047981 */ /* 0x000ea4000c1e1900 */
[----:B--2---:R-:W-:-:S07]  /*9a20*/  I2FP.F32.U32 R37, R4 ;  /* 0x0000000400257245 */ /* 0x004fce0000201000 */
.L_x_14533:
[----:B------:R-:W-:Y:S05]  /*9a30*/  BSYNC B6 ;  /* 0x0000000000067941 */ /* 0x000fea0003800000 */
.L_x_14527:
[----:B012---:R-:W0:Y:S01]  /*9a40*/  LDC.64 R4, c[0x0][0x248] ;  /* 0x00009200ff047b82 */ /* 0x007e220000000a00 */
        /* <DEDUP_REMOVED lines=19> */
.L_x_14559:
[----:B------:R-:W2:Y:S02]  /*9b80*/  LDG.E.U8 R4, desc[UR36][R4.64] ;  /* 0x0000002404047981 */ /* 0x000ea4000c1e1100 */
[----:B--2---:R-:W-:Y:S01]  /*9b90*/  I2FP.F32.U32 R27, R4 ;  /* 0x00000004001b7245 */ /* 0x004fe20000201000 */
[----:B------:R-:W-:Y:S06]  /*9ba0*/  BRA `(.L_x_14561) ;  /* 0x0000000c002c7947 */ /* 0x000fec0003800000 */
.L_x_14558:
        /* <DEDUP_REMOVED lines=9> */
.L_x_14563:
[----:B------:R-:W2:Y:S02]  /*9c40*/  LDG.E R4, desc[UR36][R4.64] ;  /* 0x0000002404047981 */ /* 0x000ea4000c1e1900 */
[----:B--2---:R-:W-:Y:S01]  /*9c50*/  I2FP.F32.S32 R27, R4 ;  /* 0x00000004001b7245 */ /* 0x004fe20000201400 */
[----:B------:R-:W-:Y:S06]  /*9c60*/  BRA `(.L_x_14561) ;  /* 0x0000000800fc7947 */ /* 0x000fec0003800000 */
.L_x_14562:
[----:B------:R-:W2:Y:S02]  /*9c70*/  LDG.E.U16 R4, desc[UR36][R4.64] ;  /* 0x0000002404047981 */ /* 0x000ea4000c1e1500 */
[----:B--2---:R0:W1:Y:S01]  /*9c80*/  I2F.S16 R27, R4 ;  /* 0x00000004001b7306 */ /* 0x0040620000101400 */
[----:B------:R-:W-:Y:S05]  /*9c90*/  BRA `(.L_x_14561) ;  /* 0x0000000800f07947 */ /* 0x000fea0003800000 */
.L_x_14557:
        /* <DEDUP_REMOVED lines=8> */
.L_x_14565:
[----:B------:R-:W2:Y:S02]  /*9d20*/  LDG.E.U16 R4, desc[UR36][R4.64] ;  /* 0x0000002404047981 */ /* 0x000ea4000c1e1500 */
[----:B--2---:R-:W-:Y:S01]  /*9d30*/  HADD2.F32 R27, -RZ, R4.H0_H0 ;  /* 0x20000004ff1b7230 */ /* 0x004fe20000004100 */
[----:B------:R-:W-:Y:S06]  /*9d40*/  BRA `(.L_x_14561) ;  /* 0x0000000800c47947 */ /* 0x000fec0003800000 */
.L_x_14564:
        /* <DEDUP_REMOVED lines=8> */
.L_x_14567:
[----:B------:R-:W2:Y:S02]  /*9dd0*/  LDG.E.U16 R4, desc[UR36][R4.64] ;  /* 0x0000002404047981 */ /* 0x000ea4000c1e1500 */
[----:B--2---:R-:W-:Y:S01]  /*9de0*/  HADD2.F32 R27, -RZ, R4.H0_H0 ;  /* 0x20000004ff1b7230 */ /* 0x004fe20000004100 */
[----:B------:R-:W-:Y:S06]  /*9df0*/  BRA `(.L_x_14561) ;  /* 0x0000000800987947 */ /* 0x000fec0003800000 */
.L_x_14566:
[----:B------:R-:W2:Y:S01]  /*9e00*/  LDG.E.64 R4, desc[UR36][R4.64] ;  /* 0x0000002404047981 */ /* 0x000ea2000c1e1b00 */
[----:B------:R-:W-:Y:S01]  /*9e10*/  UMOV UR4, 0xf0000000 ;  /* 0xf000000000047882 */ /* 0x000fe20000000000 */
[----:B------:R-:W-:Y:S01]  /*9e20*/  UMOV UR5, 0x380fffff ;  /* 0x380fffff00057882 */ /* 0x000fe20000000000 */
[----:B--2---:R-:W0:Y:S01]  /*9e30*/  F2F.F32.F64 R27, R4 ;  /* 0x00000004001b7310 */ /* 0x004e220000301000 */
[----:B------:R-:W-:-:S14]  /*9e40*/  DSETP.GEU.AND P0, PT, |R4|, UR4, PT ;  /* 0x0000000404007e2a */ /* 0x000fdc000bf0e200 */
[----:B0-----:R-:W-:Y:S01]  /*9e50*/  @!P0 FMUL R27, R27, 1.175494350822287508e-38 ;  /* 0x008000001b1b8820 */ /* 0x001fe20000400000 */
[----:B------:R-:W-:Y:S06]  /*9e60*/  BRA `(.L_x_14561) ;  /* 0x00000008007c7947 */ /* 0x000fec0003800000 */
.L_x_14556:
        /* <DEDUP_REMOVED lines=12> */
.L_x_14570:
[----:B------:R-:W2:Y:S01]  /*9f30*/  LDG.E.64 R4, desc[UR36][R4.64] ;  /* 0x0000002404047981 */ /* 0x000ea2000c1e1b00 */
[----:B------:R-:W-:Y:S01]  /*9f40*/  UMOV UR4, 0xf0000000 ;  /* 0xf000000000047882 */ /* 0x000fe20000000000 */
[----:B------:R-:W-:Y:S01]  /*9f50*/  UMOV UR5, 0x380fffff ;  /* 0x380fffff00057882 */ /* 0x000fe20000000000 */
[----:B--2---:R-:W0:Y:S01]  /*9f60*/  F2F.F32.F64 R27, R4 ;  /* 0x00000004001b7310 */ /* 0x004e220000301000 */
[----:B------:R-:W-:-:S14]  /*9f70*/  DSETP.GEU.AND P0, PT, |R4|, UR4, PT ;  /* 0x0000000404007e2a */ /* 0x000fdc000bf0e200 */
[----:B0-----:R-:W-:Y:S01]  /*9f80*/  @!P0 FMUL R27, R27, 1.175494350822287508e-38 ;  /* 0x008000001b1b8820 */ /* 0x001fe20000400000 */
[----:B------:R-:W-:Y:S06]  /*9f90*/  BRA `(.L_x_14561) ;  /* 0x0000000800307947 */ /* 0x000fec0003800000 */
.L_x_14569:
        /* <DEDUP_REMOVED lines=26> */
.L_x_14572:
        /* <DEDUP_REMOVED lines=13> */
.L_x_14571:
[----:B------:R-:W2:Y:S02]  /*a210*/  LDG.E.U16 R4, desc[UR36][R4.64] ;  /* 0x0000002404047981 */ /* 0x000ea4000c1e1500 */
[----:B--2---:R-:W-:Y:S01]  /*a220*/  IMAD.U32 R27, R4, 0x10000, RZ ;  /* 0x00010000041b7824 */ /* 0x004fe200078e00ff */
[----:B------:R-:W-:Y:S06]  /*a230*/  BRA `(.L_x_14561) ;  /* 0x0000000400887947 */ /* 0x000fec0003800000 */
.L_x_14568:
        /* <DEDUP_REMOVED lines=11> */
.L_x_14575:
        /* <DEDUP_REMOVED lines=20> */
.L_x_14577:
[----:B------:R-:W-:Y:S05]  /*a430*/  BSYNC B0 ;  /* 0x0000000000007941 */ /* 0x000fea0003800000 */
.L_x_14576:
[----:B------:R-:W-:Y:S01]  /*a440*/  IMAD.SHL.U32 R3, R3, 0x100000, RZ ;  /* 0x0010000003037824 */ /* 0x000fe200078e00ff */
[----:B------:R-:W-:-:S04]  /*a450*/  LEA R0, R0, 0x3b800000, 0x17 ;  /* 0x3b80000000007811 */ /* 0x000fc800078eb8ff */
[----:B------:R-:W-:Y:S01]  /*a460*/  LOP3.LUT R27, R0, R3, R27, 0xfe, !PT ;  /* 0x00000003001b7212 */ /* 0x000fe200078efe1b */
[----:B------:R-:W-:Y:S06]  /*a470*/  BRA `(.L_x_14561) ;  /* 0x0000000000f87947 */ /* 0x000fec0003800000 */
.L_x_14574:
        /* <DEDUP_REMOVED lines=20> */
.L_x_14579:
[----:B------:R-:W-:Y:S05]  /*a5c0*/  BSYNC B0 ;  /* 0x0000000000007941 */ /* 0x000fea0003800000 */
.L_x_14578:
[----:B------:R-:W-:Y:S01]  /*a5d0*/  IMAD.SHL.U32 R3, R3, 0x200000, RZ ;  /* 0x0020000003037824 */ /* 0x000fe200078e00ff */
[----:B------:R-:W-:-:S04]  /*a5e0*/  LEA R0, R0, 0x37800000, 0x17 ;  /* 0x3780000000007811 */ /* 0x000fc800078eb8ff */
[----:B------:R-:W-:Y:S01]  /*a5f0*/  LOP3.LUT R27, R0, R3, R27, 0xfe, !PT ;  /* 0x00000003001b7212 */ /* 0x000fe200078efe1b */
[----:B------:R-:W-:Y:S06]  /*a600*/  BRA `(.L_x_14561) ;  /* 0x0000000000947947 */ /* 0x000fec0003800000 */
.L_x_14573:
        /* <DEDUP_REMOVED lines=14> */
.L_x_14560:
        /* <DEDUP_REMOVED lines=16> */
.L_x_14582:
[----:B------:R-:W-:Y:S01]  /*a7f0*/  IMAD.MOV.U32 R27, RZ, RZ, RZ ;  /* 0x000000ffff1b7224 */ /* 0x000fe200078e00ff */
[----:B------:R-:W-:Y:S06]  /*a800*/  BRA `(.L_x_14561) ;  /* 0x0000000000147947 */ /* 0x000fec0003800000 */
.L_x_14581:
[----:B------:R-:W2:Y:S02]  /*a810*/  LDG.E.64 R4, desc[UR36][R4.64] ;  /* 0x0000002404047981 */ /* 0x000ea4000c1e1b00 */
[----:B--2---:R0:W1:Y:S01]  /*a820*/  I2F.U64 R27, R4 ;  /* 0x00000004001b7312 */ /* 0x0040620000301000 */
[----:B------:R-:W-:Y:S05]  /*a830*/  BRA `(.L_x_14561) ;  /* 0x0000000000087947 */ /* 0x000fea0003800000 */
.L_x_14580:
[----:B------:R-:W2:Y:S02]  /*a840*/  LDG.E R4, desc[UR36][R4.64] ;  /* 0x0000002404047981 */ /* 0x000ea4000c1e1900 */
[----:B--2---:R-:W-:-:S07]  /*a850*/  I2FP.F32.U32 R27, R4 ;  /* 0x00000004001b7245 */ /* 0x004fce0000201000 */
.L_x_14561:
[----:B------:R-:W-:Y:S05]  /*a860*/  BSYNC B6 ;  /* 0x0000000000067941 */ /* 0x000fea0003800000 */
.L_x_14555:
        /* <DEDUP_REMOVED lines=20> */
.L_x_14587:
[----:B------:R-:W2:Y:S02]  /*a9b0*/  LDG.E.U8 R4, desc[UR36][R4.64] ;  /* 0x0000002404047981 */ /* 0x000ea4000c1e1100 */
[----:B--2---:R-:W-:Y:S01]  /*a9c0*/  I2FP.F32.U32 R28, R4 ;  /* 0x00000004001c7245 */ /* 0x004fe20000201000 */
[----:B------:R-:W-:Y:S06]  /*a9d0*/  BRA `(.L_x_14589) ;  /* 0x0000000c002c7947 */ /* 0x000fec0003800000 */
.L_x_14586:
        /* <DEDUP_REMOVED lines=9> */
.L_x_14591:
[----:B------:R-:W2:Y:S02]  /*aa70*/  LDG.E R4, desc[UR36][R4.64] ;  /* 0x0000002404047981 */ /* 0x000ea4000c1e1900 */
[----:B--2---:R-:W-:Y:S01]  /*aa80*/  I2FP.F32.S32 R28, R4 ;  /* 0x00000004001c7245 */ /* 0x004fe20000201400 */
[----:B------:R-:W-:Y:S06]  /*aa90*/  BRA `(.L_x_14589) ;  /* 0x0000000800fc7947 */ /* 0x000fec0003800000 */
.L_x_14590:
[----:B------:R-:W2:Y:S02]  /*aaa0*/  LDG.E.U16 R4, desc[UR36][R4.64] ;  /* 0x0000002404047981 */ /* 0x000ea4000c1e1500 */
[----:B--2---:R0:W2:Y:S01]  /*aab0*/  I2F.S16 R28, R4 ;  /* 0x00000004001c7306 */ /* 0x0040a20000101400 */
[----:B------:R-:W-:Y:S05]  /*aac0*/  BRA `(.L_x_14589) ;  /* 0x0000000800f07947 */ /* 0x000fea0003800000 */
.L_x_14585:
        /* <DEDUP_REMOVED lines=8> */
.L_x_14593:
[----:B------:R-:W2:Y:S02]  /*ab50*/  LDG.E.U16 R4, desc[UR36][R4.64] ;  /* 0x0000002404047981 */ /* 0x000ea4000c1e1500 */
[----:B--2---:R-:W-:Y:S01]  /*ab60*/  HADD2.F32 R28, -RZ, R4.H0_H0 ;  /* 0x20000004ff1c7230 */ /* 0x004fe20000004100 */
[----:B------:R-:W-:Y:S06]  /*ab70*/  BRA `(.L_x_14589) ;  /* 0x0000000800c47947 */ /* 0x000fec0003800000 */
.L_x_14592:
        /* <DEDUP_REMOVED lines=8> */
.L_x_14595:
[----:B------:R-:W2:Y:S02]  /*ac00*/  LDG.E.U16 R4, desc[UR36][R4.64] ;  /* 0x0000002404047981 */ /* 0x000ea4000c1e1500 */
[----:B--2---:R-:W-:Y:S01]  /*ac10*/  HADD2.F32 R28, -RZ, R4.H0_H0 ;  /* 0x20000004ff1c7230 */ /* 0x004fe20000004100 */
[----:B------:R-:W-:Y:S06]  /*ac20*/  BRA `(.L_x_14589) ;  /* 0x0000000800987947 */ /* 0x000fec0003800000 */
.L_x_14594:
[----:B------:R-:W2:Y:S01]  /*ac30*/  LDG.E.64 R4, desc[UR36][R4.64] ;  /* 0x0000002404047981 */ /* 0x000ea2000c1e1b00 */
[----:B------:R-:W-:Y:S01]  /*ac40*/  UMOV UR4, 0xf0000000 ;  /* 0xf000000000047882 */ /* 0x000fe20000000000 */
[----:B------:R-:W-:Y:S01]  /*ac50*/  UMOV UR5, 0x380fffff ;  /* 0x380fffff00057882 */ /* 0x000fe20000000000 */
[----:B--2---:R-:W0:Y:S01]  /*ac60*/  F2F.F32.F64 R28, R4 ;  /* 0x00000004001c7310 */ /* 0x004e220000301000 */
[----:B------:R-:W-:-:S14]  /*ac70*/  DSETP.GEU.AND P0, PT, |R4|, UR4, PT ;  /* 0x0000000404007e2a */ /* 0x000fdc000bf0e200 */
[----:B0-----:R-:W-:Y:S01]  /*ac80*/  @!P0 FMUL R28, R28, 1.175494350822287508e-38 ;  /* 0x008000001c1c8820 */ /* 0x001fe20000400000 */
[----:B------:R-:W-:Y:S06]  /*ac90*/  BRA `(.L_x_14589) ;  /* 0x00000008007c7947 */ /* 0x000fec0003800000 */
.L_x_14584:
        /* <DEDUP_REMOVED lines=12> */
.L_x_14598:
[----:B------:R-:W2:Y:S01]  /*ad60*/  LDG.E.64 R4, desc[UR36][R4.64] ;  /* 0x0000002404047981 */ /* 0x000ea2000c1e1b00 */
[----:B------:R-:W-:Y:S01]  /*ad70*/  UMOV UR4, 0xf0000000 ;  /* 0xf000000000047882 */ /* 0x000fe20000000000 */
[----:B------:R-:W-:Y:S01]  /*ad80*/  UMOV UR5, 0x380fffff ;  /* 0x380fffff00057882 */ /* 0x000fe20000000000 */
[----:B--2---:R-:W0:Y:S01]  /*ad90*/  F2F.F32.F64 R28, R4 ;  /* 0x00000004001c7310 */ /* 0x004e220000301000 */
[----:B------:R-:W-:-:S14]  /*ada0*/  DSETP.GEU.AND P0, PT, |R4|, UR4, PT ;  /* 0x0000000404007e2a */ /* 0x000fdc000bf0e200 */
[----:B0-----:R-:W-:Y:S01]  /*adb0*/  @!P0 FMUL R28, R28, 1.175494350822287508e-38 ;  /* 0x008000001c1c8820 */ /* 0x001fe20000400000 */
[----:B------:R-:W-:Y:S06]  /*adc0*/  BRA `(.L_x_14589) ;  /* 0x0000000800307947 */ /* 0x000fec0003800000 */
.L_x_14597:
        /* <DEDUP_REMOVED lines=26> */
.L_x_14600:
        /* <DEDUP_REMOVED lines=13> */
.L_x_14599:
[----:B------:R-:W2:Y:S02]  /*b040*/  LDG.E.U16 R4, desc[UR36][R4.64] ;  /* 0x0000002404047981 */ /* 0x000ea4000c1e1500 */
[----:B--2---:R-:W-:Y:S01]  /*b050*/  IMAD.U32 R28, R4, 0x10000, RZ ;  /* 0x00010000041c7824 */ /* 0x004fe200078e00ff */
[----:B------:R-:W-:Y:S06]  /*b060*/  BRA `(.L_x_14589) ;  /* 0x0000000400887947 */ /* 0x000fec0003800000 */
.L_x_14596:
        /* <DEDUP_REMOVED lines=11> */
.L_x_14603:
        /* <DEDUP_REMOVED lines=20> */
.L_x_14605:
[----:B------:R-:W-:Y:S05]  /*b260*/  BSYNC B0 ;  /* 0x0000000000007941 */ /* 0x000fea0003800000 */
.L_x_14604:
[----:B------:R-:W-:Y:S01]  /*b270*/  IMAD.SHL.U32 R3, R3, 0x100000, RZ ;  /* 0x0010000003037824 */ /* 0x000fe200078e00ff */
[----:B------:R-:W-:-:S04]  /*b280*/  LEA R5, R0, 0x3b800000, 0x17 ;  /* 0x3b80000000057811 */ /* 0x000fc800078eb8ff */
[----:B------:R-:W-:Y:S01]  /*b290*/  LOP3.LUT R28, R5, R3, R28, 0xfe, !PT ;  /* 0x00000003051c7212 */ /* 0x000fe200078efe1c */
[----:B------:R-:W-:Y:S06]  /*b2a0*/  BRA `(.L_x_14589) ;  /* 0x0000000000f87947 */ /* 0x000fec0003800000 */
.L_x_14602:
        /* <DEDUP_REMOVED lines=20> */
.L_x_14607:
[----:B------:R-:W-:Y:S05]  /*b3f0*/  BSYNC B0 ;  /* 0x0000000000007941 */ /* 0x000fea0003800000 */
.L_x_14606:
[----:B------:R-:W-:Y:S01]  /*b400*/  IMAD.SHL.U32 R3, R3, 0x200000, RZ ;  /* 0x0020000003037824 */ /* 0x000fe200078e00ff */
[----:B------:R-:W-:-:S04]  /*b410*/  LEA R5, R0, 0x37800000, 0x17 ;  /* 0x3780000000057811 */ /* 0x000fc800078eb8ff */
[----:B------:R-:W-:Y:S01]  /*b420*/  LOP3.LUT R28, R5, R3, R28, 0xfe, !PT ;  /* 0x00000003051c7212 */ /* 0x000fe200078efe1c */
[----:B------:R-:W-:Y:S06]  /*b430*/  BRA `(.L_x_14589) ;  /* 0x0000000000947947 */ /* 0x000fec0003800000 */
.L_x_14601:
        /* <DEDUP_REMOVED lines=14> */
.L_x_14588:
        /* <DEDUP_REMOVED lines=16> */
.L_x_14610:
[----:B------:R-:W-:Y:S01]  /*b620*/  IMAD.MOV.U32 R28, RZ, RZ, RZ ;  /* 0x000000ffff1c7224 */ /* 0x000fe200078e00ff */
[----:B------:R-:W-:Y:S06]  /*b630*/  BRA `(.L_x_14589) ;  /* 0x0000000000147947 */ /* 0x000fec0003800000 */
.L_x_14609:
[----:B------:R-:W2:Y:S02]  /*b640*/  LDG.E.64 R4, desc[UR36][R4.64] ;  /* 0x0000002404047981 */ /* 0x000ea4000c1e1b00 */
[----:B--2---:R0:W2:Y:S01]  /*b650*/  I2F.U64 R28, R4 ;  /* 0x00000004001c7312 */ /* 0x0040a20000301000 */
[----:B------:R-:W-:Y:S05]  /*b660*/  BRA `(.L_x_14589) ;  /* 0x0000000000087947 */ /* 0x000fea0003800000 */
.L_x_14608:
[----:B------:R-:W2:Y:S02]  /*b670*/  LDG.E R4, desc[UR36][R4.64] ;  /* 0x0000002404047981 */ /* 0x000ea4000c1e1900 */
[----:B--2---:R-:W-:-:S07]  /*b680*/  I2FP.F32.U32 R28, R4 ;  /* 0x00000004001c7245 */ /* 0x004fce0000201000 */
.L_x_14589:
[----:B------:R-:W-:Y:S05]  /*b690*/  BSYNC B6 ;  /* 0x0000000000067941 */ /* 0x000fea0003800000 */
.L_x_14583:
        /* <DEDUP_REMOVED lines=20> */
.L_x_14615:
[----:B------:R-:W2:Y:S02]  /*b7e0*/  LDG.E.U8 R4, desc[UR36][R4.64] ;  /* 0x0000002404047981 */ /* 0x000ea4000c1e1100 */
[----:B--2---:R-:W-:Y:S01]  /*b7f0*/  I2FP.F32.U32 R29, R4 ;  /* 0x00000004001d7245 */ /* 0x004fe20000201000 */
[----:B------:R-:W-:Y:S06]  /*b800*/  BRA `(.L_x_14617) ;  /* 0x0000000c002c7947 */ /* 0x000fec0003800000 */
.L_x_14614:
        /* <DEDUP_REMOVED lines=9> */
.L_x_14619:
[----:B------:R-:W2:Y:S02]  /*b8a0*/  LDG.E R4, desc[UR36][R4.64] ;  /* 0x0000002404047981 */ /* 0x000ea4000c1e1900 */
[----:B--2---:R-:W-:Y:S01]  /*b8b0*/  I2FP.F32.S32 R29, R4 ;  /* 0x00000004001d7245 */ /* 0x004fe20000201400 */
[----:B------:R-:W-:Y:S06]  /*b8c0*/  BRA `(.L_x_14617) ;  /* 0x0000000800fc7947 */ /* 0x000fec0003800000 */
.L_x_14618:
[----:B------:R-:W2:Y:S02]  /*b8d0*/  LDG.E.U16 R4, desc[UR36][R4.64] ;  /* 0x0000002404047981 */ /* 0x000ea4000c1e1500 */
[----:B--2---:R0:W2:Y:S01]  /*b8e0*/  I2F.S16 R29, R4 ;  /* 0x00000004001d7306 */ /* 0x0040a20000101400 */
[----:B------:R-:W-:Y:S05]  /*b8f0*/  BRA `(.L_x_14617) ;  /* 0x0000000800f07947 */ /* 0x000fea0003800000 */
.L_x_14613:
        /* <DEDUP_REMOVED lines=8> */
.L_x_14621:
[----:B------:R-:W2:Y:S02]  /*b980*/  LDG.E.U16 R4, desc[UR36][R4.64] ;  /* 0x0000002404047981 */ /* 0x000ea4000c1e1500 */
[----:B--2---:R-:W-:Y:S01]  /*b990*/  HADD2.F32 R29, -RZ, R4.H0_H0 ;  /* 0x20000004ff1d7230 */ /* 0x004fe20000004100 */
[----:B------:R-:W-:Y:S06]  /*b9a0*/  BRA `(.L_x_14617) ;  /* 0x0000000800c47947 */ /* 0x000fec0003800000 */
.L_x_14620:
        /* <DEDUP_REMOVED lines=8> */
.L_x_14623:
[----:B------:R-:W2:Y:S02]  /*ba30*/  LDG.E.U16 R4, desc[UR36][R4.64] ;  /* 0x0000002404047981 */ /* 0x000ea4000c1e1500 */
[----:B--2---:R-:W-:Y:S01]  /*ba40*/  HADD2.F32 R29, -RZ, R4.H0_H0 ;  /* 0x20000004ff1d7230 */ /* 0x004fe20000004100 */
[----:B------:R-:W-:Y:S06]  /*ba50*/  BRA `(.L_x_14617) ;  /* 0x0000000800987947 */ /* 0x000fec0003800000 */
.L_x_14622:
[----:B------:R-:W2:Y:S01]  /*ba60*/  LDG.E.64 R4, desc[UR36][R4.64] ;  /* 0x0000002404047981 */ /* 0x000ea2000c1e1b00 */
[----:B------:R-:W-:Y:S01]  /*ba70*/  UMOV UR4, 0xf0000000 ;  /* 0xf000000000047882 */ /* 0x000fe20000000000 */
[----:B------:R-:W-:Y:S01]  /*ba80*/  UMOV UR5, 0x380fffff ;  /* 0x380fffff00057882 */ /* 0x000fe20000000000 */
[----:B--2---:R-:W0:Y:S01]  /*ba90*/  F2F.F32.F64 R29, R4 ;  /* 0x00000004001d7310 */ /* 0x004e220000301000 */
[----:B------:R-:W-:-:S14]  /*baa0*/  DSETP.GEU.AND P0, PT, |R4|, UR4, PT ;  /* 0x0000000404007e2a */ /* 0x000fdc000bf0e200 */
[----:B0-----:R-:W-:Y:S01]  /*bab0*/  @!P0 FMUL R29, R29, 1.175494350822287508e-38 ;  /* 0x008000001d1d8820 */ /* 0x001fe20000400000 */
[----:B------:R-:W-:Y:S06]  /*bac0*/  BRA `(.L_x_14617) ;  /* 0x00000008007c7947 */ /* 0x000fec0003800000 */
.L_x_14612:
        /* <DEDUP_REMOVED lines=12> */
.L_x_14626:
[----:B------:R-:W2:Y:S01]  /*bb90*/  LDG.E.64 R4, desc[UR36][R4.64] ;  /* 0x0000002404047981 */ /* 0x000ea2000c1e1b00 */
[----:B------:R-:W-:Y:S01]  /*bba0*/  UMOV UR4, 0xf0000000 ;  /* 0xf000000000047882 */ /* 0x000fe20000000000 */
[----:B------:R-:W-:Y:S01]  /*bbb0*/  UMOV UR5, 0x380fffff ;  /* 0x380fffff00057882 */ /* 0x000fe20000000000 */
[----:B--2---:R-:W0:Y:S01]  /*bbc0*/  F2F.F32.F64 R29, R4 ;  /* 0x00000004001d7310 */ /* 0x004e220000301000 */
[----:B------:R-:W-:-:S14]  /*bbd0*/  DSETP.GEU.AND P0, PT, |R4|, UR4, PT ;  /* 0x0000000404007e2a */ /* 0x000fdc000bf0e200 */
[----:B0-----:R-:W-:Y:S01]  /*bbe0*/  @!P0 FMUL R29, R29, 1.175494350822287508e-38 ;  /* 0x008000001d1d8820 */ /* 0x001fe20000400000 */
[----:B------:R-:W-:Y:S06]  /*bbf0*/  BRA `(.L_x_14617) ;  /* 0x0000000800307947 */ /* 0x000fec0003800000 */
.L_x_14625:
        /* <DEDUP_REMOVED lines=26> */
.L_x_14628:
        /* <DEDUP_REMOVED lines=13> */
.L_x_14627:
[----:B------:R-:W2:Y:S02]  /*be70*/  LDG.E.U16 R4, desc[UR36][R4.64] ;  /* 0x0000002404047981 */ /* 0x000ea4000c1e1500 */
[----:B--2---:R-:W-:Y:S01]  /*be80*/  IMAD.U32 R29, R4, 0x10000, RZ ;  /* 0x00010000041d7824 */ /* 0x004fe200078e00ff */
[----:B------:R-:W-:Y:S06]  /*be90*/  BRA `(.L_x_14617) ;  /* 0x0000000400887947 */ /* 0x000fec0003800000 */
.L_x_14624:
        /* <DEDUP_REMOVED lines=11> */
.L_x_14631:
        /* <DEDUP_REMOVED lines=20> */
.L_x_14633:
[----:B------:R-:W-:Y:S05]  /*c090*/  BSYNC B0 ;  /* 0x0000000000007941 */ /* 0x000fea0003800000 */
.L_x_14632:
[----:B------:R-:W-:Y:S01]  /*c0a0*/  IMAD.SHL.U32 R3, R3, 0x100000, RZ ;  /* 0x0010000003037824 */ /* 0x000fe200078e00ff */
[----:B------:R-:W-:-:S04]  /*c0b0*/  LEA R0, R0, 0x3b800000, 0x17 ;  /* 0x3b80000000007811 */ /* 0x000fc800078eb8ff */
[----:B------:R-:W-:Y:S01]  /*c0c0*/  LOP3.LUT R29, R0, R3, R29, 0xfe, !PT ;  /* 0x00000003001d7212 */ /* 0x000fe200078efe1d */
[----:B------:R-:W-:Y:S06]  /*c0d0*/  BRA `(.L_x_14617) ;  /* 0x0000000000f87947 */ /* 0x000fec0003800000 */
.L_x_14630:
        /* <DEDUP_REMOVED lines=20> */
.L_x_14635:
[----:B------:R-:W-:Y:S05]  /*c220*/  BSYNC B0 ;  /* 0x0000000000007941 */ /* 0x000fea0003800000 */
.L_x_14634:
[----:B------:R-:W-:Y:S01]  /*c230*/  IMAD.SHL.U32 R3, R3, 0x200000, RZ ;  /* 0x0020000003037824 */ /* 0x000fe200078e00ff */
[----:B------:R-:W-:-:S04]  /*c240*/  LEA R0, R0, 0x37800000, 0x17 ;  /* 0x3780000000007811 */ /* 0x000fc800078eb8ff */
[----:B------:R-:W-:Y:S01]  /*c250*/  LOP3.LUT R29, R0, R3, R29, 0xfe, !PT ;  /* 0x00000003001d7212 */ /* 0x000fe200078efe1d */
[----:B------:R-:W-:Y:S06]  /*c260*/  BRA `(.L_x_14617) ;  /* 0x0000000000947947 */ /* 0x000fec0003800000 */
.L_x_14629:
        /* <DEDUP_REMOVED lines=14> */
.L_x_14616:
        /* <DEDUP_REMOVED lines=16> */
.L_x_14638:
[----:B------:R-:W-:Y:S01]  /*c450*/  IMAD.MOV.U32 R29, RZ, RZ, RZ ;  /* 0x000000ffff1d7224 */ /* 0x000fe200078e00ff */
[----:B------:R-:W-:Y:S06]  /*c460*/  BRA `(.L_x_14617) ;  /* 0x0000000000147947 */ /* 0x000fec0003800000 */
.L_x_14637:
[----:B------:R-:W2:Y:S02]  /*c470*/  LDG.E.64 R4, desc[UR36][R4.64] ;  /* 0x0000002404047981 */ /* 0x000ea4000c1e1b00 */
[----:B--2---:R0:W2:Y:S01]  /*c480*/  I2F.U64 R29, R4 ;  /* 0x00000004001d7312 */ /* 0x0040a20000301000 */
[----:B------:R-:W-:Y:S05]  /*c490*/  BRA `(.L_x_14617) ;  /* 0x0000000000087947 */ /* 0x000fea0003800000 */
.L_x_14636:
[----:B------:R-:W2:Y:S02]  /*c4a0*/  LDG.E R4, desc[UR36][R4.64] ;  /* 0x0000002404047981 */ /* 0x000ea4000c1e1900 */
[----:B--2---:R-:W-:-:S07]  /*c4b0*/  I2FP.F32.U32 R29, R4 ;  /* 0x00000004001d7245 */ /* 0x004fce0000201000 */
.L_x_14617:
[----:B------:R-:W-:Y:S05]  /*c4c0*/  BSYNC B6 ;  /* 0x0000000000067941 */ /* 0x000fea0003800000 */
.L_x_14611:
        /* <DEDUP_REMOVED lines=20> */
.L_x_14643:
[----:B------:R-:W2:Y:S02]  /*c610*/  LDG.E.U8 R4, desc[UR36][R4.64] ;  /* 0x0000002404047981 */ /* 0x000ea4000c1e1100 */
[----:B--2---:R-:W-:Y:S01]  /*c620*/  I2FP.F32.U32 R30, R4 ;  /* 0x00000004001e7245 */ /* 0x004fe20000201000 */
[----:B------:R-:W-:Y:S06]  /*c630*/  BRA `(.L_x_14645) ;  /* 0x0000000c002c7947 */ /* 0x000fec0003800000 */
.L_x_14642:
        /* <DEDUP_REMOVED lines=9> */
.L_x_14647:
[----:B------:R-:W2:Y:S02]  /*c6d0*/  LDG.E R4, desc[UR36][R4.64] ;  /* 0x0000002404047981 */ /* 0x000ea4000c1e1900 */
[----:B--2---:R-:W-:Y:S01]  /*c6e0*/  I2FP.F32.S32 R30, R4 ;  /* 0x00000004001e7245 */ /* 0x004fe20000201400 */
[----:B------:R-:W-:Y:S06]  /*c6f0*/  BRA `(.L_x_14645) ;  /* 0x0000000800fc7947 */ /* 0x000fec0003800000 */
.L_x_14646:
[----:B------:R-:W2:Y:S02]  /*c700*/  LDG.E.U16 R4, desc[UR36][R4.64] ;  /* 0x0000002404047981 */ /* 0x000ea4000c1e1500 */
[----:B--2---:R0:W2:Y:S01]  /*c710*/  I2F.S16 R30, R4 ;  /* 0x00000004001e7306 */ /* 0x0040a20000101400 */
[----:B------:R-:W-:Y:S05]  /*c720*/  BRA `(.L_x_14645) ;  /* 0x0000000800f07947 */ /* 0x000fea0003800000 */
.L_x_14641:
        /* <DEDUP_REMOVED lines=8> */
.L_x_14649:
[----:B------:R-:W2:Y:S02]  /*c7b0*/  LDG.E.U16 R4, desc[UR36][R4.64] ;  /* 0x0000002404047981 */ /* 0x000ea4000c1e1500 */
[----:B--2---:R-:W-:Y:S01]  /*c7c0*/  HADD2.F32 R30, -RZ, R4.H0_H0 ;  /* 0x20000004ff1e7230 */ /* 0x004fe20000004100 */
[----:B------:R-:W-:Y:S06]  /*c7d0*/  BRA `(.L_x_14645) ;  /* 0x0000000800c47947 */ /* 0x000fec0003800000 */
.L_x_14648:
        /* <DEDUP_REMOVED lines=8> */
.L_x_14651:
[----:B------:R-:W2:Y:S02]  /*c860*/  LDG.E.U16 R4, desc[UR36][R4.64] ;  /* 0x0000002404047981 */ /* 0x000ea4000c1e1500 */
[----:B--2---:R-:W-:Y:S01]  /*c870*/  HADD2.F32 R30, -RZ, R4.H0_H0 ;  /* 0x20000004ff1e7230 */ /* 0x004fe20000004100 */
[----:B------:R-:W-:Y:S06]  /*c880*/  BRA `(.L_x_14645) ;  /* 0x0000000800987947 */ /* 0x000fec0003800000 */
.L_x_14650:
[----:B------:R-:W2:Y:S01]  /*c890*/  LDG.E.64 R4, desc[UR36][R4.64] ;  /* 0x0000002404047981 */ /* 0x000ea2000c1e1b00 */
[----:B------:R-:W-:Y:S01]  /*c8a0*/  UMOV UR4, 0xf0000000 ;  /* 0xf000000000047882 */ /* 0x000fe20000000000 */
[----:B------:R-:W-:Y:S01]  /*c8b0*/  UMOV UR5, 0x380fffff ;  /* 0x380fffff00057882 */ /* 0x000fe20000000000 */
[----:B--2---:R-:W0:Y:S01]  /*c8c0*/  F2F.F32.F64 R30, R4 ;  /* 0x00000004001e7310 */ /* 0x004e220000301000 */
[----:B------:R-:W-:-:S14]  /*c8d0*/  DSETP.GEU.AND P0, PT, |R4|, UR4, PT ;  /* 0x0000000404007e2a */ /* 0x000fdc000bf0e200 */
[----:B0-----:R-:W-:Y:S01]  /*c8e0*/  @!P0 FMUL R30, R30, 1.175494350822287508e-38 ;  /* 0x008000001e1e8820 */ /* 0x001fe20000400000 */
[----:B------:R-:W-:Y:S06]  /*c8f0*/  BRA `(.L_x_14645) ;  /* 0x00000008007c7947 */ /* 0x000fec0003800000 */
.L_x_14640:
        /* <DEDUP_REMOVED lines=12> */
.L_x_14654:
[----:B------:R-:W2:Y:S01]  /*c9c0*/  LDG.E.64 R4, desc[UR36][R4.64] ;  /* 0x0000002404047981 */ /* 0x000ea2000c1e1b00 */
[----:B------:R-:W-:Y:S01]  /*c9d0*/  UMOV UR4, 0xf0000000 ;  /* 0xf000000000047882 */ /* 0x000fe20000000000 */
[----:B------:R-:W-:Y:S01]  /*c9e0*/  UMOV UR5, 0x380fffff ;  /* 0x380fffff00057882 */ /* 0x000fe20000000000 */
[----:B--2---:R-:W0:Y:S01]  /*c9f0*/  F2F.F32.F64 R30, R4 ;  /* 0x00000004001e7310 */ /* 0x004e220000301000 */
[----:B------:R-:W-:-:S14]  /*ca00*/  DSETP.GEU.AND P0, PT, |R4|, UR4, PT ;  /* 0x0000000404007e2a */ /* 0x000fdc000bf0e200 */
[----:B0-----:R-:W-:Y:S01]  /*ca10*/  @!P0 FMUL R30, R30, 1.175494350822287508e-38 ;  /* 0x008000001e1e8820 */ /* 0x001fe20000400000 */
[----:B------:R-:W-:Y:S06]  /*ca20*/  BRA `(.L_x_14645) ;  /* 0x0000000800307947 */ /* 0x000fec0003800000 */
.L_x_14653:
        /* <DEDUP_REMOVED lines=26> */
.L_x_14656:
        /* <DEDUP_REMOVED lines=13> */
.L_x_14655:
[----:B------:R-:W2:Y:S02]  /*cca0*/  LDG.E.U16 R4, desc[UR36][R4.64] ;  /* 0x0000002404047981 */ /* 0x000ea4000c1e1500 */
[----:B--2---:R-:W-:Y:S01]  /*ccb0*/  IMAD.U32 R30, R4, 0x10000, RZ ;  /* 0x00010000041e7824 */ /* 0x004fe200078e00ff */
[----:B------:R-:W-:Y:S06]  /*ccc0*/  BRA `(.L_x_14645) ;  /* 0x0000000400887947 */ /* 0x000fec0003800000 */
.L_x_14652:
        /* <DEDUP_REMOVED lines=11> */
.L_x_14659:
        /* <DEDUP_REMOVED lines=20> */
.L_x_14661:
[----:B------:R-:W-:Y:S05]  /*cec0*/  BSYNC B0 ;  /* 0x0000000000007941 */ /* 0x000fea0003800000 */
.L_x_14660:
[----:B------:R-:W-:Y:S01]  /*ced0*/  IMAD.SHL.U32 R3, R3, 0x100000, RZ ;  /* 0x0010000003037824 */ /* 0x000fe200078e00ff */
[----:B------:R-:W-:-:S04]  /*cee0*/  LEA R5, R0, 0x3b800000, 0x17 ;  /* 0x3b80000000057811 */ /* 0x000fc800078eb8ff */
[----:B------:R-:W-:Y:S01]  /*cef0*/  LOP3.LUT R30, R5, R3, R30, 0xfe, !PT ;  /* 0x00000003051e7212 */ /* 0x000fe200078efe1e */
[----:B------:R-:W-:Y:S06]  /*cf00*/  BRA `(.L_x_14645) ;  /* 0x0000000000f87947 */ /* 0x000fec0003800000 */
.L_x_14658:
        /* <DEDUP_REMOVED lines=20> */
.L_x_14663:
[----:B------:R-:W-:Y:S05]  /*d050*/  BSYNC B0 ;  /* 0x0000000000007941 */ /* 0x000fea0003800000 */
.L_x_14662:
[----:B------:R-:W-:Y:S01]  /*d060*/  IMAD.SHL.U32 R3, R3, 0x200000, RZ ;  /* 0x0020000003037824 */ /* 0x000fe200078e00ff */
[----:B------:R-:W-:-:S04]  /*d070*/  LEA R5, R0, 0x37800000, 0x17 ;  /* 0x3780000000057811 */ /* 0x000fc800078eb8ff */
[----:B------:R-:W-:Y:S01]  /*d080*/  LOP3.LUT R30, R5, R3, R30, 0xfe, !PT ;  /* 0x00000003051e7212 */ /* 0x000fe200078efe1e */
[----:B------:R-:W-:Y:S06]  /*d090*/  BRA `(.L_x_14645) ;  /* 0x0000000000947947 */ /* 0x000fec0003800000 */
.L_x_14657:
        /* <DEDUP_REMOVED lines=14> */
.L_x_14644:
        /* <DEDUP_REMOVED lines=16> */
.L_x_14666:
[----:B------:R-:W-:Y:S01]  /*d280*/  IMAD.MOV.U32 R30, RZ, RZ, RZ ;  /* 0x000000ffff1e7224 */ /* 0x000fe200078e00ff */
[----:B------:R-:W-:Y:S06]  /*d290*/  BRA `(.L_x_14645) ;  /* 0x0000000000147947 */ /* 0x000fec0003800000 */
.L_x_14665:
[----:B------:R-:W2:Y:S02]  /*d2a0*/  LDG.E.64 R4, desc[UR36][R4.64] ;  /* 0x0000002404047981 */ /* 0x000ea4000c1e1b00 */
[----:B--2---:R0:W2:Y:S01]  /*d2b0*/  I2F.U64 R30, R4 ;  /* 0x00000004001e7312 */ /* 0x0040a20000301000 */
[----:B------:R-:W-:Y:S05]  /*d2c0*/  BRA `(.L_x_14645) ;  /* 0x0000000000087947 */ /* 0x000fea0003800000 */
.L_x_14664:
[----:B------:R-:W2:Y:S02]  /*d2d0*/  LDG.E R4, desc[UR36][R4.64] ;  /* 0x0000002404047981 */ /* 0x000ea4000c1e1900 */
[----:B--2---:R-:W-:-:S07]  /*d2e0*/  I2FP.F32.U32 R30, R4 ;  /* 0x00000004001e7245 */ /* 0x004fce0000201000 */
.L_x_14645:
[----:B------:R-:W-:Y:S05]  /*d2f0*/  BSYNC B6 ;  /* 0x0000000000067941 */ /* 0x000fea0003800000 */
.L_x_14639:
[----:B------:R-:W-:-:S07]  /*d300*/  VIADD R43, R43, 0x80 ;  /* 0x000000802b2b7836 */ /* 0x000fce0000000000 */
.L_x_14460:
[----:B------:R-:W-:Y:S05]  /*d310*/  BSYNC B7 ;  /* 0x0000000000077941 */ /* 0x000fea0003800000 */
.L_x_14459:
[----:B------:R-:W-:Y:S01]  /*d320*/  ISETP.GE.AND P0, PT, R43, R45, PT ;  /* 0x0000002d2b00720c */ /* 0x000fe20003f06270 */
[----:B------:R-:W-:Y:S01]  /*d330*/  BSSY B7, `(.L_x_14667) ;  /* 0x0000694000077945 */ /* 0x000fe20003800000 */
[----:B------:R-:W-:Y:S01]  /*d340*/  IMAD.MOV.U32 R31, RZ, RZ, RZ ;  /* 0x000000ffff1f7224 */ /* 0x000fe200078e00ff */
[----:B------:R-:W-:Y:S01]  /*d350*/  PRMT R32, RZ, 0x7610, R32 ;  /* 0x00007610ff207816 */ /* 0x000fe20000000020 */
[----:B------:R-:W-:Y:S01]  /*d360*/  IMAD.MOV.U32 R35, RZ, RZ, RZ ;  /* 0x000000ffff237224 */ /* 0x000fe200078e00ff */
[----:B------:R-:W-:Y:S01]  /*d370*/  PRMT R33, RZ, 0x7610, R33 ;  /* 0x00007610ff217816 */ /* 0x000fe20000000021 */
[----:B------:R-:W-:Y:S01]  /*d380*/  IMAD.MOV.U32 R36, RZ, RZ, RZ ;  /* 0x000000ffff247224 */ /* 0x000fe200078e00ff */
[----:B------:R-:W-:Y:S01]  /*d390*/  PRMT R34, RZ, 0x7610, R34 ;  /* 0x00007610ff227816 */ /* 0x000fe20000000022 */
[----:B------:R-:W-:Y:S02]  /*d3a0*/  IMAD.MOV.U32 R38, RZ, RZ, RZ ;  /* 0x000000ffff267224 */ /* 0x000fe400078e00ff */
[----:B------:R-:W-:-:S02]  /*d3b0*/  IMAD.MOV.U32 R40, RZ, RZ, RZ ;  /* 0x000000ffff287224 */ /* 0x000fc400078e00ff */
[----:B------:R-:W-:Y:S01]  /*d3c0*/  IMAD.MOV.U32 R42, RZ, RZ, RZ ;  /* 0x000000ffff2a7224 */ /* 0x000fe200078e00ff */
[----:B------:R-:W-:Y:S06]  /*d3d0*/  @P0 BRA `(.L_x_14668) ;  /* 0x0000006800240947 */ /* 0x000fec0003800000 */
        /* <DEDUP_REMOVED lines=22> */
.L_x_14672:
[----:B------:R-:W2:Y:S02]  /*d540*/  LDG.E.U8 R4, desc[UR36][R4.64] ;  /* 0x0000002404047981 */ /* 0x000ea4000c1e1100 */
[----:B--2---:R-:W-:-:S04]  /*d550*/  I2FP.F32.U32 R0, R4 ;  /* 0x0000000400007245 */ /* 0x004fc80000201000 */
[----:B------:R-:W-:-:S04]  /*d560*/  F2FP.BF16.F32.PACK_AB R0, RZ, R0 ;  /* 0x00000000ff00723e */ /* 0x000fc800000010ff */
[----:B------:R-:W-:Y:S01]  /*d570*/  PRMT R33, R0, 0x7610, R33 ;  /* 0x0000761000217816 */ /* 0x000fe20000000021 */
[----:B------:R-:W-:Y:S06]  /*d580*/  BRA `(.L_x_14674) ;  /* 0x0000000c00c87947 */ /* 0x000fec0003800000 */
.L_x_14671:
        /* <DEDUP_REMOVED lines=11> */
.L_x_14676:
[----:B------:R-:W2:Y:S02]  /*d640*/  LDG.E R4, desc[UR36][R4.64] ;  /* 0x0000002404047981 */ /* 0x000ea4000c1e1900 */
[----:B--2---:R-:W-:-:S04]  /*d650*/  I2FP.F32.S32 R0, R4 ;  /* 0x0000000400007245 */ /* 0x004fc80000201400 */
[----:B------:R-:W-:-:S04]  /*d660*/  F2FP.BF16.F32.PACK_AB R0, RZ, R0 ;  /* 0x00000000ff00723e */ /* 0x000fc800000010ff */
[----:B------:R-:W-:Y:S01]  /*d670*/  PRMT R33, R0, 0x7610, R33 ;  /* 0x0000761000217816 */ /* 0x000fe20000000021 */
[----:B------:R-:W-:Y:S06]  /*d680*/  BRA `(.L_x_14674) ;  /* 0x0000000c00887947 */ /* 0x000fec0003800000 */
.L_x_14675:
[----:B------:R-:W2:Y:S02]  /*d690*/  LDG.E.U16 R4, desc[UR36][R4.64] ;  /* 0x0000002404047981 */ /* 0x000ea4000c1e1500 */
[----:B--2---:R-:W0:Y:S02]  /*d6a0*/  I2F.S16 R0, R4 ;  /* 0x0000000400007306 */ /* 0x004e240000101400 */
[----:B0-----:R-:W-:-:S04]  /*d6b0*/  F2FP.BF16.F32.PACK_AB R0, RZ, R0 ;  /* 0x00000000ff00723e */ /* 0x001fc800000010ff */
[----:B------:R-:W-:Y:S01]  /*d6c0*/  PRMT R33, R0, 0x7610, R33 ;  /* 0x0000761000217816 */ /* 0x000fe20000000021 */
[----:B------:R-:W-:Y:S06]  /*d6d0*/  BRA `(.L_x_14674) ;  /* 0x0000000c00747947 */ /* 0x000fec0003800000 */
.L_x_14670:
        /* <DEDUP_REMOVED lines=9> */
.L_x_14678:
[----:B------:R-:W2:Y:S02]  /*d770*/  LDG.E.U16 R0, desc[UR36][R4.64] ;  /* 0x0000002404007981 */ /* 0x000ea4000c1e1500 */
[----:B--2---:R-:W-:-:S05]  /*d780*/  HADD2.F32 R0, -RZ, R0.H0_H0 ;  /* 0x20000000ff007230 */ /* 0x004fca0000004100 */
[----:B------:R-:W-:-:S04]  /*d790*/  F2FP.BF16.F32.PACK_AB R0, RZ, R0 ;  /* 0x00000000ff00723e */ /* 0x000fc800000010ff */
[----:B------:R-:W-:Y:S01]  /*d7a0*/  PRMT R33, R0, 0x7610, R33 ;  /* 0x0000761000217816 */ /* 0x000fe20000000021 */
[----:B------:R-:W-:Y:S06]  /*d7b0*/  BRA `(.L_x_14674) ;  /* 0x0000000c003c7947 */ /* 0x000fec0003800000 */
.L_x_14677:
        /* <DEDUP_REMOVED lines=9> */
.L_x_14680:
[----:B------:R-:W2:Y:S02]  /*d850*/  LDG.E.U16 R4, desc[UR36][R4.64] ;  /* 0x0000002404047981 */ /* 0x000ea4000c1e1500 */
[----:B--2---:R-:W-:-:S05]  /*d860*/  HADD2.F32 R0, -RZ, R4.H0_H0 ;  /* 0x20000004ff007230 */ /* 0x004fca0000004100 */
[----:B------:R-:W-:-:S04]  /*d870*/  F2FP.BF16.F32.PACK_AB R0, RZ, R0 ;  /* 0x00000000ff00723e */ /* 0x000fc800000010ff */
[----:B------:R-:W-:Y:S01]  /*d880*/  PRMT R33, R0, 0x7610, R33 ;  /* 0x0000761000217816 */ /* 0x000fe20000000021 */
[----:B------:R-:W-:Y:S06]  /*d890*/  BRA `(.L_x_14674) ;  /* 0x0000000c00047947 */ /* 0x000fec0003800000 */
.L_x_14679:
        /* <DEDUP_REMOVED lines=9> */
.L_x_14669:
        /* <DEDUP_REMOVED lines=14> */
.L_x_14683:
        /* <DEDUP_REMOVED lines=9> */
.L_x_14682:
        /* <DEDUP_REMOVED lines=28> */
.L_x_14685:
        /* <DEDUP_REMOVED lines=15> */
.L_x_14684:
[----:B------:R0:W5:Y:S01]  /*dd50*/  LDG.E.U16 R33, desc[UR36][R4.64] ;  /* 0x0000002404217981 */ /* 0x000162000c1e1500 */
[----:B------:R-:W-:Y:S05]  /*dd60*/  BRA `(.L_x_14674) ;  /* 0x0000000400d07947 */ /* 0x000fea0003800000 */
.L_x_14681:
        /* <DEDUP_REMOVED lines=13> */
.L_x_14688:
        /* <DEDUP_REMOVED lines=21> */
.L_x_14692:
[----:B------:R-:W-:Y:S05]  /*df90*/  BSYNC B1 ;  /* 0x0000000000017941 */ /* 0x000fea0003800000 */
.L_x_14691:
[----:B------:R-:W-:Y:S01]  /*dfa0*/  LEA R5, R0, 0x3b800000, 0x17 ;  /* 0x3b80000000057811 */ /* 0x000fe200078eb8ff */
[----:B------:R-:W-:-:S05]  /*dfb0*/  IMAD.SHL.U32 R0, R3, 0x100000, RZ ;  /* 0x0010000003007824 */ /* 0x000fca00078e00ff */
[----:B------:R-:W-:-:S07]  /*dfc0*/  LOP3.LUT R0, R5, R0, R6, 0xfe, !PT ;  /* 0x0000000005007212 */ /* 0x000fce00078efe06 */
.L_x_14690:
[----:B------:R-:W-:Y:S05]  /*dfd0*/  BSYNC B0 ;  /* 0x0000000000007941 */ /* 0x000fea0003800000 */
.L_x_14689:
[----:B------:R-:W-:-:S04]  /*dfe0*/  F2FP.BF16.F32.PACK_AB R0, RZ, R0 ;  /* 0x00000000ff00723e */ /* 0x000fc800000010ff */
[----:B------:R-:W-:Y:S01]  /*dff0*/  PRMT R33, R0, 0x7610, R33 ;  /* 0x0000761000217816 */ /* 0x000fe20000000021 */
[----:B------:R-:W-:Y:S06]  /*e000*/  BRA `(.L_x_14674) ;  /* 0x0000000400287947 */ /* 0x000fec0003800000 */
.L_x_14687:
        /* <DEDUP_REMOVED lines=21> */
.L_x_14696:
[----:B------:R-:W-:Y:S05]  /*e160*/  BSYNC B1 ;  /* 0x0000000000017941 */ /* 0x000fea0003800000 */
.L_x_14695:
[----:B------:R-:W-:Y:S01]  /*e170*/  LEA R5, R0, 0x37800000, 0x17 ;  /* 0x3780000000057811 */ /* 0x000fe200078eb8ff */
[----:B------:R-:W-:-:S05]  /*e180*/  IMAD.SHL.U32 R0, R3, 0x200000, RZ ;  /* 0x0020000003007824 */ /* 0x000fca00078e00ff */
[----:B------:R-:W-:-:S07]  /*e190*/  LOP3.LUT R0, R5, R0, R6, 0xfe, !PT ;  /* 0x0000000005007212 */ /* 0x000fce00078efe06 */
.L_x_14694:
[----:B------:R-:W-:Y:S05]  /*e1a0*/  BSYNC B0 ;  /* 0x0000000000007941 */ /* 0x000fea0003800000 */
.L_x_14693:
[----:B------:R-:W-:-:S04]  /*e1b0*/  F2FP.BF16.F32.PACK_AB R0, RZ, R0 ;  /* 0x00000000ff00723e */ /* 0x000fc800000010ff */
[----:B------:R-:W-:Y:S01]  /*e1c0*/  PRMT R33, R0, 0x7610, R33 ;  /* 0x0000761000217816 */ /* 0x000fe20000000021 */
[----:B------:R-:W-:Y:S06]  /*e1d0*/  BRA `(.L_x_14674) ;  /* 0x0000000000b47947 */ /* 0x000fec0003800000 */
.L_x_14686:
        /* <DEDUP_REMOVED lines=14> */
.L_x_14700:
[----:B------:R-:W-:Y:S05]  /*e2c0*/  BSYNC B0 ;  /* 0x0000000000007941 */ /* 0x000fea0003800000 */
.L_x_14699:
[----:B------:R-:W-:-:S04]  /*e2d0*/  F2FP.BF16.F32.PACK_AB R0, RZ, R0 ;  /* 0x00000000ff00723e */ /* 0x000fc800000010ff */
[----:B------:R-:W-:Y:S01]  /*e2e0*/  PRMT R33, R0, 0x7610, R33 ;  /* 0x0000761000217816 */ /* 0x000fe20000000021 */
[----:B------:R-:W-:Y:S06]  /*e2f0*/  BRA `(.L_x_14674) ;  /* 0x00000000006c7947 */ /* 0x000fec0003800000 */
.L_x_14673:
        /* <DEDUP_REMOVED lines=16> */
.L_x_14701:
[----:B------:R-:W-:Y:S01]  /*e400*/  PRMT R33, RZ, 0x7610, R33 ;  /* 0x00007610ff217816 */ /* 0x000fe20000000021 */
[----:B------:R-:W-:Y:S06]  /*e410*/  BRA `(.L_x_14674) ;  /* 0x0000000000247947 */ /* 0x000fec0003800000 */
.L_x_14698:
[----:B------:R-:W2:Y:S02]  /*e420*/  LDG.E.64 R4, desc[UR36][R4.64] ;  /* 0x0000002404047981 */ /* 0x000ea4000c1e1b00 */
[----:B--2---:R-:W0:Y:S02]  /*e430*/  I2F.U64 R0, R4 ;  /* 0x0000000400007312 */ /* 0x004e240000301000 */
[----:B0-----:R-:W-:-:S04]  /*e440*/  F2FP.BF16.F32.PACK_AB R0, RZ, R0 ;  /* 0x00000000ff00723e */ /* 0x001fc800000010ff */
[----:B------:R-:W-:Y:S01]  /*e450*/  PRMT R33, R0, 0x7610, R33 ;  /* 0x0000761000217816 */ /* 0x000fe20000000021 */
[----:B------:R-:W-:Y:S06]  /*e460*/  BRA `(.L_x_14674) ;  /* 0x0000000000107947 */ /* 0x000fec0003800000 */
.L_x_14697:
[----:B------:R-:W2:Y:S02]  /*e470*/  LDG.E R4, desc[UR36][R4.64] ;  /* 0x0000002404047981 */ /* 0x000ea4000c1e1900 */
[----:B--2---:R-:W-:-:S04]  /*e480*/  I2FP.F32.U32 R0, R4 ;  /* 0x0000000400007245 */ /* 0x004fc80000201000 */
[----:B------:R-:W-:-:S04]  /*e490*/  F2FP.BF16.F32.PACK_AB R0, RZ, R0 ;  /* 0x00000000ff00723e */ /* 0x000fc800000010ff */
[----:B------:R-:W-:-:S07]  /*e4a0*/  PRMT R33, R0, 0x7610, R33 ;  /* 0x0000761000217816 */ /* 0x000fce0000000021 */
.L_x_14674:
        /* <DEDUP_REMOVED lines=21> */
.L_x_14705:
[----:B------:R-:W2:Y:S02]  /*e600*/  LDG.E.U8 R4, desc[UR36][R4.64] ;  /* 0x0000002404047981 */ /* 0x000ea4000c1e1100 */
[----:B--2---:R-:W-:-:S04]  /*e610*/  I2FP.F32.U32 R0, R4 ;  /* 0x0000000400007245 */ /* 0x004fc80000201000 */
[----:B------:R-:W-:-:S04]  /*e620*/  F2FP.BF16.F32.PACK_AB R0, RZ, R0 ;  /* 0x00000000ff00723e */ /* 0x000fc800000010ff */
[----:B------:R-:W-:Y:S01]  /*e630*/  PRMT R34, R0, 0x7610, R34 ;  /* 0x0000761000227816 */ /* 0x000fe20000000022 */
[----:B------:R-:W-:Y:S06]  /*e640*/  BRA `(.L_x_14707) ;  /* 0x0000000c00c87947 */ /* 0x000fec0003800000 */
.L_x_14704:
        /* <DEDUP_REMOVED lines=11> */
.L_x_14709:
[----:B------:R-:W2:Y:S02]  /*e700*/  LDG.E R4, desc[UR36][R4.64] ;  /* 0x0000002404047981 */ /* 0x000ea4000c1e1900 */
[----:B--2---:R-:W-:-:S04]  /*e710*/  I2FP.F32.S32 R0, R4 ;  /* 0x0000000400007245 */ /* 0x004fc80000201400 */
[----:B------:R-:W-:-:S04]  /*e720*/  F2FP.BF16.F32.PACK_AB R0, RZ, R0 ;  /* 0x00000000ff00723e */ /* 0x000fc800000010ff */
[----:B------:R-:W-:Y:S01]  /*e730*/  PRMT R34, R0, 0x7610, R34 ;  /* 0x0000761000227816 */ /* 0x000fe20000000022 */
[----:B------:R-:W-:Y:S06]  /*e740*/  BRA `(.L_x_14707) ;  /* 0x0000000c00887947 */ /* 0x000fec0003800000 */
.L_x_14708:
[----:B------:R-:W2:Y:S02]  /*e750*/  LDG.E.U16 R4, desc[UR36][R4.64] ;  /* 0x0000002404047981 */ /* 0x000ea4000c1e1500 */
[----:B--2---:R-:W0:Y:S02]  /*e760*/  I2F.S16 R0, R4 ;  /* 0x0000000400007306 */ /* 0x004e240000101400 */
[----:B0-----:R-:W-:-:S04]  /*e770*/  F2FP.BF16.F32.PACK_AB R0, RZ, R0 ;  /* 0x00000000ff00723e */ /* 0x001fc800000010ff */
[----:B------:R-:W-:Y:S01]  /*e780*/  PRMT R34, R0, 0x7610, R34 ;  /* 0x0000761000227816 */ /* 0x000fe20000000022 */
[----:B------:R-:W-:Y:S06]  /*e790*/  BRA `(.L_x_14707) ;  /* 0x0000000c00747947 */ /* 0x000fec0003800000 */
.L_x_14703:
        /* <DEDUP_REMOVED lines=9> */
.L_x_14711:
[----:B------:R-:W2:Y:S02]  /*e830*/  LDG.E.U16 R0, desc[UR36][R4.64] ;  /* 0x0000002404007981 */ /* 0x000ea4000c1e1500 */
[----:B--2---:R-:W-:-:S05]  /*e840*/  HADD2.F32 R0, -RZ, R0.H0_H0 ;  /* 0x20000000ff007230 */ /* 0x004fca0000004100 */
[----:B------:R-:W-:-:S04]  /*e850*/  F2FP.BF16.F32.PACK_AB R0, RZ, R0 ;  /* 0x00000000ff00723e */ /* 0x000fc800000010ff */
[----:B------:R-:W-:Y:S01]  /*e860*/  PRMT R34, R0, 0x7610, R34 ;  /* 0x0000761000227816 */ /* 0x000fe20000000022 */
[----:B------:R-:W-:Y:S06]  /*e870*/  BRA `(.L_x_14707) ;  /* 0x0000000c003c7947 */ /* 0x000fec0003800000 */
.L_x_14710:
        /* <DEDUP_REMOVED lines=9> */
.L_x_14713:
[----:B------:R-:W2:Y:S02]  /*e910*/  LDG.E.U16 R4, desc[UR36][R4.64] ;  /* 0x0000002404047981 */ /* 0x000ea4000c1e1500 */
[----:B--2---:R-:W-:-:S05]  /*e920*/  HADD2.F32 R0, -RZ, R4.H0_H0 ;  /* 0x20000004ff007230 */ /* 0x004fca0000004100 */
[----:B------:R-:W-:-:S04]  /*e930*/  F2FP.BF16.F32.PACK_AB R0, RZ, R0 ;  /* 0x00000000ff00723e */ /* 0x000fc800000010ff */
[----:B------:R-:W-:Y:S01]  /*e940*/  PRMT R34, R0, 0x7610, R34 ;  /* 0x0000761000227816 */ /* 0x000fe20000000022 */
[----:B------:R-:W-:Y:S06]  /*e950*/  BRA `(.L_x_14707) ;  /* 0x0000000c00047947 */ /* 0x000fec0003800000 */
.L_x_14712:
        /* <DEDUP_REMOVED lines=9> */
.L_x_14702:
        /* <DEDUP_REMOVED lines=14> */
.L_x_14716:
        /* <DEDUP_REMOVED lines=9> */
.L_x_14715:
        /* <DEDUP_REMOVED lines=28> */
.L_x_14718:
        /* <DEDUP_REMOVED lines=15> */
.L_x_14717:
[----:B------:R0:W5:Y:S01]  /*ee10*/  LDG.E.U16 R34, desc[UR36][R4.64] ;  /* 0x0000002404227981 */ /* 0x000162000c1e1500 */
[----:B------:R-:W-:Y:S05]  /*ee20*/  BRA `(.L_x_14707) ;  /* 0x0000000400d07947 */ /* 0x000fea0003800000 */
.L_x_14714:
        /* <DEDUP_REMOVED lines=13> */
.L_x_14721:
        /* <DEDUP_REMOVED lines=21> */
.L_x_14725:
[----:B------:R-:W-:Y:S05]  /*f050*/  BSYNC B1 ;  /* 0x0000000000017941 */ /* 0x000fea0003800000 */
.L_x_14724:
[----:B------:R-:W-:Y:S01]  /*f060*/  LEA R5, R0, 0x3b800000, 0x17 ;  /* 0x3b80000000057811 */ /* 0x000fe200078eb8ff */
[----:B------:R-:W-:-:S05]  /*f070*/  IMAD.SHL.U32 R0, R3, 0x100000, RZ ;  /* 0x0010000003007824 */ /* 0x000fca00078e00ff */
[----:B------:R-:W-:-:S07]  /*f080*/  LOP3.LUT R0, R5, R0, R6, 0xfe, !PT ;  /* 0x0000000005007212 */ /* 0x000fce00078efe06 */
.L_x_14723:
[----:B------:R-:W-:Y:S05]  /*f090*/  BSYNC B0 ;  /* 0x0000000000007941 */ /* 0x000fea0003800000 */
.L_x_14722:
[----:B------:R-:W-:-:S04]  /*f0a0*/  F2FP.BF16.F32.PACK_AB R0, RZ, R0 ;  /* 0x00000000ff00723e */ /* 0x000fc800000010ff */
[----:B------:R-:W-:Y:S01]  /*f0b0*/  PRMT R34, R0, 0x7610, R34 ;  /* 0x0000761000227816 */ /* 0x000fe20000000022 */
[----:B------:R-:W-:Y:S06]  /*f0c0*/  BRA `(.L_x_14707) ;  /* 0x0000000400287947 */ /* 0x000fec0003800000 */
.L_x_14720:
        /* <DEDUP_REMOVED lines=21> */
.L_x_14729:
[----:B------:R-:W-:Y:S05]  /*f220*/  BSYNC B1 ;  /* 0x0000000000017941 */ /* 0x000fea0003800000 */
.L_x_14728:
[----:B------:R-:W-:Y:S01]  /*f230*/  LEA R5, R0, 0x37800000, 0x17 ;  /* 0x3780000000057811 */ /* 0x000fe200078eb8ff */
[----:B------:R-:W-:-:S05]  /*f240*/  IMAD.SHL.U32 R0, R3, 0x200000, RZ ;  /* 0x0020000003007824 */ /* 0x000fca00078e00ff */
[----:B------:R-:W-:-:S07]  /*f250*/  LOP3.LUT R0, R5, R0, R6, 0xfe, !PT ;  /* 0x0000000005007212 */ /* 0x000fce00078efe06 */
.L_x_14727:
[----:B------:R-:W-:Y:S05]  /*f260*/  BSYNC B0 ;  /* 0x0000000000007941 */ /* 0x000fea0003800000 */
.L_x_14726:
[----:B------:R-:W-:-:S04]  /*f270*/  F2FP.BF16.F32.PACK_AB R0, RZ, R0 ;  /* 0x00000000ff00723e */ /* 0x000fc800000010ff */
[----:B------:R-:W-:Y:S01]  /*f280*/  PRMT R34, R0, 0x7610, R34 ;  /* 0x0000761000227816 */ /* 0x000fe20000000022 */
[----:B------:R-:W-:Y:S06]  /*f290*/  BRA `(.L_x_14707) ;  /* 0x0000000000b47947 */ /* 0x000fec0003800000 */
.L_x_14719:
        /* <DEDUP_REMOVED lines=14> */
.L_x_14733:
[----:B------:R-:W-:Y:S05]  /*f380*/  BSYNC B0 ;  /* 0x0000000000007941 */ /* 0x000fea0003800000 */
.L_x_14732:
[----:B------:R-:W-:-:S04]  /*f390*/  F2FP.BF16.F32.PACK_AB R0, RZ, R0 ;  /* 0x00000000ff00723e */ /* 0x000fc800000010ff */
[----:B------:R-:W-:Y:S01]  /*f3a0*/  PRMT R34, R0, 0x7610, R34 ;  /* 0x0000761000227816 */ /* 0x000fe20000000022 */
[----:B------:R-:W-:Y:S06]  /*f3b0*/  BRA `(.L_x_14707) ;  /* 0x00000000006c7947 */ /* 0x000fec0003800000 */
.L_x_14706:
        /* <DEDUP_REMOVED lines=16> */
.L_x_14734:
[----:B------:R-:W-:Y:S01]  /*f4c0*/  PRMT R34, RZ, 0x7610, R34 ;  /* 0x00007610ff227816 */ /* 0x000fe20000000022 */
[----:B------:R-:W-:Y:S06]  /*f4d0*/  BRA `(.L_x_14707) ;  /* 0x0000000000247947 */ /* 0x000fec0003800000 */
.L_x_14731:
[----:B------:R-:W2:Y:S02]  /*f4e0*/  LDG.E.64 R4, desc[UR36][R4.64] ;  /* 0x0000002404047981 */ /* 0x000ea4000c1e1b00 */
[----:B--2---:R-:W0:Y:S02]  /*f4f0*/  I2F.U64 R0, R4 ;  /* 0x0000000400007312 */ /* 0x004e240000301000 */
[----:B0-----:R-:W-:-:S04]  /*f500*/  F2FP.BF16.F32.PACK_AB R0, RZ, R0 ;  /* 0x00000000ff00723e */ /* 0x001fc800000010ff */
[----:B------:R-:W-:Y:S01]  /*f510*/  PRMT R34, R0, 0x7610, R34 ;  /* 0x0000761000227816 */ /* 0x000fe20000000022 */
[----:B------:R-:W-:Y:S06]  /*f520*/  BRA `(.L_x_14707) ;  /* 0x0000000000107947 */ /* 0x000fec0003800000 */
.L_x_14730:
[----:B------:R-:W2:Y:S02]  /*f530*/  LDG.E R4, desc[UR36][R4.64] ;  /* 0x0000002404047981 */ /* 0x000ea4000c1e1900 */
[----:B--2---:R-:W-:-:S04]  /*f540*/  I2FP.F32.U32 R0, R4 ;  /* 0x0000000400007245 */ /* 0x004fc80000201000 */
[----:B------:R-:W-:-:S04]  /*f550*/  F2FP.BF16.F32.PACK_AB R0, RZ, R0 ;  /* 0x00000000ff00723e */ /* 0x000fc800000010ff */
[----:B------:R-:W-:-:S07]  /*f560*/  PRMT R34, R0, 0x7610, R34 ;  /* 0x0000761000227816 */ /* 0x000fce0000000022 */
.L_x_14707:
        /* <DEDUP_REMOVED lines=20> */
.L_x_14739:
[----:B------:R-:W2:Y:S02]  /*f6b0*/  LDG.E.U8 R4, desc[UR36][R4.64] ;  /* 0x0000002404047981 */ /* 0x000ea4000c1e1100 */
[----:B--2---:R-:W-:Y:S01]  /*f6c0*/  I2FP.F32.U32 R35, R4 ;  /* 0x0000000400237245 */ /* 0x004fe20000201000 */
[----:B------:R-:W-:Y:S06]  /*f6d0*/  BRA `(.L_x_14741) ;  /* 0x0000000c002c7947 */ /* 0x000fec0003800000 */
.L_x_14738:
        /* <DEDUP_REMOVED lines=9> */
.L_x_14743:
[----:B------:R-:W2:Y:S02]  /*f770*/  LDG.E R4, desc[UR36][R4.64] ;  /* 0x0000002404047981 */ /* 0x000ea4000c1e1900 */
[----:B--2---:R-:W-:Y:S01]  /*f780*/  I2FP.F32.S32 R35, R4 ;  /* 0x0000000400237245 */ /* 0x004fe20000201400 */
[----:B------:R-:W-:Y:S06]  /*f790*/  BRA `(.L_x_14741) ;  /* 0x0000000800fc7947 */ /* 0x000fec0003800000 */
.L_x_14742:
[----:B------:R-:W2:Y:S02]  /*f7a0*/  LDG.E.U16 R4, desc[UR36][R4.64] ;  /* 0x0000002404047981 */ /* 0x000ea4000c1e1500 */
[----:B--2---:R2:W0:Y:S01]  /*f7b0*/  I2F.S16 R35, R4 ;  /* 0x0000000400237306 */ /* 0x0044220000101400 */
[----:B------:R-:W-:Y:S05]  /*f7c0*/  BRA `(.L_x_14741) ;  /* 0x0000000800f07947 */ /* 0x000fea0003800000 */
.L_x_14737:
        /* <DEDUP_REMOVED lines=8> */
.L_x_14745:
[----:B------:R-:W2:Y:S02]  /*f850*/  LDG.E.U16 R4, desc[UR36][R4.64] ;  /* 0x0000002404047981 */ /* 0x000ea4000c1e1500 */
[----:B--2---:R-:W-:Y:S01]  /*f860*/  HADD2.F32 R35, -RZ, R4.H0_H0 ;  /* 0x20000004ff237230 */ /* 0x004fe20000004100 */
[----:B------:R-:W-:Y:S06]  /*f870*/  BRA `(.L_x_14741) ;  /* 0x0000000800c47947 */ /* 0x000fec0003800000 */
.L_x_14744:
        /* <DEDUP_REMOVED lines=8> */
.L_x_14747:
[----:B------:R-:W2:Y:S02]  /*f900*/  LDG.E.U16 R4, desc[UR36][R4.64] ;  /* 0x0000002404047981 */ /* 0x000ea4000c1e1500 */
[----:B--2---:R-:W-:Y:S01]  /*f910*/  HADD2.F32 R35, -RZ, R4.H0_H0 ;  /* 0x20000004ff237230 */ /* 0x004fe20000004100 */
[----:B------:R-:W-:Y:S06]  /*f920*/  BRA `(.L_x_14741) ;  /* 0x0000000800987947 */ /* 0x000fec0003800000 */
.L_x_14746:
[----:B------:R-:W2:Y:S01]  /*f930*/  LDG.E.64 R4, desc[UR36][R4.64] ;  /* 0x0000002404047981 */ /* 0x000ea2000c1e1b00 */
[----:B------:R-:W-:Y:S01]  /*f940*/  UMOV UR4, 0xf0000000 ;  /* 0xf000000000047882 */ /* 0x000fe20000000000 */
[----:B------:R-:W-:Y:S01]  /*f950*/  UMOV UR5, 0x380fffff ;  /* 0x380fffff00057882 */ /* 0x000fe20000000000 */
[----:B--2---:R-:W0:Y:S01]  /*f960*/  F2F.F32.F64 R35, R4 ;  /* 0x0000000400237310 */ /* 0x004e220000301000 */
[----:B------:R-:W-:-:S14]  /*f970*/  DSETP.GEU.AND P0, PT, |R4|, UR4, PT ;  /* 0x0000000404007e2a */ /* 0x000fdc000bf0e200 */
[----:B0-----:R-:W-:Y:S01]  /*f980*/  @!P0 FMUL R35, R35, 1.175494350822287508e-38 ;  /* 0x0080000023238820 */ /* 0x001fe20000400000 */
[----:B------:R-:W-:Y:S06]  /*f990*/  BRA `(.L_x_14741) ;  /* 0x00000008007c7947 */ /* 0x000fec0003800000 */
.L_x_14736:
        /* <DEDUP_REMOVED lines=12> */
.L_x_14750:
[----:B------:R-:W2:Y:S01]  /*fa60*/  LDG.E.64 R4, desc[UR36][R4.64] ;  /* 0x0000002404047981 */ /* 0x000ea2000c1e1b00 */
[----:B------:R-:W-:Y:S01]  /*fa70*/  UMOV UR4, 0xf0000000 ;  /* 0xf000000000047882 */ /* 0x000fe20000000000 */
[----:B------:R-:W-:Y:S01]  /*fa80*/  UMOV UR5, 0x380fffff ;  /* 0x380fffff00057882 */ /* 0x000fe20000000000 */
[----:B--2---:R-:W0:Y:S01]  /*fa90*/  F2F.F32.F64 R35, R4 ;  /* 0x0000000400237310 */ /* 0x004e220000301000 */
[----:B------:R-:W-:-:S14]  /*faa0*/  DSETP.GEU.AND P0, PT, |R4|, UR4, PT ;  /* 0x0000000404007e2a */ /* 0x000fdc000bf0e200 */
[----:B0-----:R-:W-:Y:S01]  /*fab0*/  @!P0 FMUL R35, R35, 1.175494350822287508e-38 ;  /* 0x0080000023238820 */ /* 0x001fe20000400000 */
[----:B------:R-:W-:Y:S06]  /*fac0*/  BRA `(.L_x_14741) ;  /* 0x0000000800307947 */ /* 0x000fec0003800000 */
.L_x_14749:
        /* <DEDUP_REMOVED lines=26> */
.L_x_14752:
        /* <DEDUP_REMOVED lines=13> */
.L_x_14751:
[----:B------:R-:W2:Y:S02]  /*fd40*/  LDG.E.U16 R4, desc[UR36][R4.64] ;  /* 0x0000002404047981 */ /* 0x000ea4000c1e1500 */
[----:B--2---:R-:W-:Y:S01]  /*fd50*/  IMAD.U32 R35, R4, 0x10000, RZ ;  /* 0x0001000004237824 */ /* 0x004fe200078e00ff */
[----:B------:R-:W-:Y:S06]  /*fd60*/  BRA `(.L_x_14741) ;  /* 0x0000000400887947 */ /* 0x000fec0003800000 */
.L_x_14748:
        /* <DEDUP_REMOVED lines=11> */
.L_x_14755:
        /* <DEDUP_REMOVED lines=20> */
.L_x_14757:
[----:B------:R-:W-:Y:S05]  /*ff60*/  BSYNC B0 ;  /* 0x0000000000007941 */ /* 0x000fea0003800000 */
.L_x_14756:
[----:B------:R-:W-:Y:S01]  /*ff70*/  IMAD.SHL.U32 R3, R3, 0x100000, RZ ;  /* 0x0010000003037824 */ /* 0x000fe200078e00ff */
[----:B------:R-:W-:-:S04]  /*ff80*/  LEA R0, R0, 0x3b800000, 0x17 ;  /* 0x3b80000000007811 */ /* 0x000fc800078eb8ff */
[----:B------:R-:W-:Y:S01]  /*ff90*/  LOP3.LUT R35, R0, R3, R35, 0xfe, !PT ;  /* 0x0000000300237212 */ /* 0x000fe200078efe23 */
[----:B------:R-:W-:Y:S06]  /*ffa0*/  BRA `(.L_x_14741) ;  /* 0x0000000000f87947 */ /* 0x000fec0003800000 */
.L_x_14754:
        /* <DEDUP_REMOVED lines=20> */
.L_x_14759:
[----:B------:R-:W-:Y:S05]  /*100f0*/  BSYNC B0 ;  /* 0x0000000000007941 */ /* 0x000fea0003800000 */
.L_x_14758:
[----:B------:R-:W-:Y:S01]  /*10100*/  IMAD.SHL.U32 R3, R3, 0x200000, RZ ;  /* 0x0020000003037824 */ /* 0x000fe200078e00ff */
[----:B------:R-:W-:-:S04]  /*10110*/  LEA R0, R0, 0x37800000, 0x17 ;  /* 0x3780000000007811 */ /* 0x000fc800078eb8ff */
[----:B------:R-:W-:Y:S01]  /*10120*/  LOP3.LUT R35, R0, R3, R35, 0xfe, !PT ;  /* 0x0000000300237212 */ /* 0x000fe200078efe23 */
[----:B------:R-:W-:Y:S06]  /*10130*/  BRA `(.L_x_14741) ;  /* 0x0000000000947947 */ /* 0x000fec0003800000 */
.L_x_14753:
        /* <DEDUP_REMOVED lines=14> */
.L_x_14740:
        /* <DEDUP_REMOVED lines=16> */
.L_x_14762:
[----:B------:R-:W-:Y:S01]  /*10320*/  IMAD.MOV.U32 R35, RZ, RZ, RZ ;  /* 0x000000ffff237224 */ /* 0x000fe200078e00ff */
[----:B------:R-:W-:Y:S06]  /*10330*/  BRA `(.L_x_14741) ;  /* 0x0000000000147947 */ /* 0x000fec0003800000 */
.L_x_14761:
[----:B------:R-:W2:Y:S02]  /*10340*/  LDG.E.64 R4, desc[UR36][R4.64] ;  /* 0x0000002404047981 */ /* 0x000ea4000c1e1b00 */
[----:B--2---:R0:W1:Y:S01]  /*10350*/  I2F.U64 R35, R4 ;  /* 0x0000000400237312 */ /* 0x0040620000301000 */
[----:B------:R-:W-:Y:S05]  /*10360*/  BRA `(.L_x_14741) ;  /* 0x0000000000087947 */ /* 0x000fea0003800000 */
.L_x_14760:
[----:B------:R-:W2:Y:S02]  /*10370*/  LDG.E R4, desc[UR36][R4.64] ;  /* 0x0000002404047981 */ /* 0x000ea4000c1e1900 */
[----:B--2---:R-:W-:-:S07]  /*10380*/  I2FP.F32.U32 R35, R4 ;  /* 0x0000000400237245 */ /* 0x004fce0000201000 */
.L_x_14741:
[----:B------:R-:W-:Y:S05]  /*10390*/  BSYNC B6 ;  /* 0x0000000000067941 */ /* 0x000fea0003800000 */
.L_x_14735:
        /* <DEDUP_REMOVED lines=20> */
.L_x_14767:
[----:B------:R-:W2:Y:S02]  /*104e0*/  LDG.E.U8 R4, desc[UR36][R4.64] ;  /* 0x0000002404047981 */ /* 0x000ea4000c1e1100 */
[----:B--2---:R-:W-:Y:S01]  /*104f0*/  I2FP.F32.U32 R36, R4 ;  /* 0x0000000400247245 */ /* 0x004fe20000201000 */
[----:B------:R-:W-:Y:S06]  /*10500*/  BRA `(.L_x_14769) ;  /* 0x0000000c002c7947 */ /* 0x000fec0003800000 */
.L_x_14766:
        /* <DEDUP_REMOVED lines=9> */
.L_x_14771:
[----:B------:R-:W2:Y:S02]  /*105a0*/  LDG.E R4, desc[UR36][R4.64] ;  /* 0x0000002404047981 */ /* 0x000ea4000c1e1900 */
[----:B--2---:R-:W-:Y:S01]  /*105b0*/  I2FP.F32.S32 R36, R4 ;  /* 0x0000000400247245 */ /* 0x004fe20000201400 */
[----:B------:R-:W-:Y:S06]  /*105c0*/  BRA `(.L_x_14769) ;  /* 0x0000000800fc7947 */ /* 0x000fec0003800000 */
.L_x_14770:
[----:B------:R-:W2:Y:S02]  /*105d0*/  LDG.E.U16 R4, desc[UR36][R4.64] ;  /* 0x0000002404047981 */ /* 0x000ea4000c1e1500 */
[----:B--2---:R0:W2:Y:S01]  /*105e0*/  I2F.S16 R36, R4 ;  /* 0x0000000400247306 */ /* 0x0040a20000101400 */
[----:B------:R-:W-:Y:S05]  /*105f0*/  BRA `(.L_x_14769) ;  /* 0x0000000800f07947 */ /* 0x000fea0003800000 */
.L_x_14765:
        /* <DEDUP_REMOVED lines=8> */
.L_x_14773:
[----:B------:R-:W2:Y:S02]  /*10680*/  LDG.E.U16 R4, desc[UR36][R4.64] ;  /* 0x0000002404047981 */ /* 0x000ea4000c1e1500 */
[----:B--2---:R-:W-:Y:S01]  /*10690*/  HADD2.F32 R36, -RZ, R4.H0_H0 ;  /* 0x20000004ff247230 */ /* 0x004fe20000004100 */
[----:B------:R-:W-:Y:S06]  /*106a0*/  BRA `(.L_x_14769) ;  /* 0x0000000800c47947 */ /* 0x000fec0003800000 */
.L_x_14772:
        /* <DEDUP_REMOVED lines=8> */
.L_x_14775:
[----:B------:R-:W2:Y:S02]  /*10730*/  LDG.E.U16 R4, desc[UR36][R4.64] ;  /* 0x0000002404047981 */ /* 0x000ea4000c1e1500 */
[----:B--2---:R-:W-:Y:S01]  /*10740*/  HADD2.F32 R36, -RZ, R4.H0_H0 ;  /* 0x20000004ff247230 */ /* 0x004fe20000004100 */
[----:B------:R-:W-:Y:S06]  /*10750*/  BRA `(.L_x_14769) ;  /* 0x0000000800987947 */ /* 0x000fec0003800000 */
.L_x_14774:
[----:B------:R-:W2:Y:S01]  /*10760*/  LDG.E.64 R4, desc[UR36][R4.64] ;  /* 0x0000002404047981 */ /* 0x000ea2000c1e1b00 */
[----:B------:R-:W-:Y:S01]  /*10770*/  UMOV UR4, 0xf0000000 ;  /* 0xf000000000047882 */ /* 0x000fe20000000000 */
[----:B------:R-:W-:Y:S01]  /*10780*/  UMOV UR5, 0x380fffff ;  /* 0x380fffff00057882 */ /* 0x000fe20000000000 */
[----:B--2---:R-:W0:Y:S01]  /*10790*/  F2F.F32.F64 R36, R4 ;  /* 0x0000000400247310 */ /* 0x004e220000301000 */
[----:B------:R-:W-:-:S14]  /*107a0*/  DSETP.GEU.AND P0, PT, |R4|, UR4, PT ;  /* 0x0000000404007e2a */ /* 0x000fdc000bf0e200 */
[----:B0-----:R-:W-:Y:S01]  /*107b0*/  @!P0 FMUL R36, R36, 1.175494350822287508e-38 ;  /* 0x0080000024248820 */ /* 0x001fe20000400000 */
[----:B------:R-:W-:Y:S06]  /*107c0*/  BRA `(.L_x_14769) ;  /* 0x00000008007c7947 */ /* 0x000fec0003800000 */
.L_x_14764:
        /* <DEDUP_REMOVED lines=12> */
.L_x_14778:
[----:B------:R-:W2:Y:S01]  /*10890*/  LDG.E.64 R4, desc[UR36][R4.64] ;  /* 0x0000002404047981 */ /* 0x000ea2000c1e1b00 */
[----:B------:R-:W-:Y:S01]  /*108a0*/  UMOV UR4, 0xf0000000 ;  /* 0xf000000000047882 */ /* 0x000fe20000000000 */
[----:B------:R-:W-:Y:S01]  /*108b0*/  UMOV UR5, 0x380fffff ;  /* 0x380fffff00057882 */ /* 0x000fe20000000000 */
[----:B--2---:R-:W0:Y:S01]  /*108c0*/  F2F.F32.F64 R36, R4 ;  /* 0x0000000400247310 */ /* 0x004e220000301000 */
[----:B------:R-:W-:-:S14]  /*108d0*/  DSETP.GEU.AND P0, PT, |R4|, UR4, PT ;  /* 0x0000000404007e2a */ /* 0x000fdc000bf0e200 */
[----:B0-----:R-:W-:Y:S01]  /*108e0*/  @!P0 FMUL R36, R36, 1.175494350822287508e-38 ;  /* 0x0080000024248820 */ /* 0x001fe20000400000 */
[----:B------:R-:W-:Y:S06]  /*108f0*/  BRA `(.L_x_14769) ;  /* 0x0000000800307947 */ /* 0x000fec0003800000 */
.L_x_14777:
        /* <DEDUP_REMOVED lines=26> */
.L_x_14780:
        /* <DEDUP_REMOVED lines=13> */
.L_x_14779:
[----:B------:R-:W2:Y:S02]  /*10b70*/  LDG.E.U16 R4, desc[UR36][R4.64] ;  /* 0x0000002404047981 */ /* 0x000ea4000c1e1500 */
[----:B--2---:R-:W-:Y:S01]  /*10b80*/  IMAD.U32 R36, R4, 0x10000, RZ ;  /* 0x0001000004247824 */ /* 0x004fe200078e00ff */
[----:B------:R-:W-:Y:S06]  /*10b90*/  BRA `(.L_x_14769) ;  /* 0x0000000400887947 */ /* 0x000fec0003800000 */
.L_x_14776:
        /* <DEDUP_REMOVED lines=11> */
.L_x_14783:
        /* <DEDUP_REMOVED lines=20> */
.L_x_14785:
[----:B------:R-:W-:Y:S05]  /*10d90*/  BSYNC B0 ;  /* 0x0000000000007941 */ /* 0x000fea0003800000 */
.L_x_14784:
[----:B------:R-:W-:Y:S01]  /*10da0*/  IMAD.SHL.U32 R3, R3, 0x100000, RZ ;  /* 0x0010000003037824 */ /* 0x000fe200078e00ff */
[----:B------:R-:W-:-:S04]  /*10db0*/  LEA R5, R0, 0x3b800000, 0x17 ;  /* 0x3b80000000057811 */ /* 0x000fc800078eb8ff */
[----:B------:R-:W-:Y:S01]  /*10dc0*/  LOP3.LUT R36, R5, R3, R36, 0xfe, !PT ;  /* 0x0000000305247212 */ /* 0x000fe200078efe24 */
[----:B------:R-:W-:Y:S06]  /*10dd0*/  BRA `(.L_x_14769) ;  /* 0x0000000000f87947 */ /* 0x000fec0003800000 */
.L_x_14782:
        /* <DEDUP_REMOVED lines=20> */
.L_x_14787:
[----:B------:R-:W-:Y:S05]  /*10f20*/  BSYNC B0 ;  /* 0x0000000000007941 */ /* 0x000fea0003800000 */
.L_x_14786:
[----:B------:R-:W-:Y:S01]  /*10f30*/  IMAD.SHL.U32 R3, R3, 0x200000, RZ ;  /* 0x0020000003037824 */ /* 0x000fe200078e00ff */
[----:B------:R-:W-:-:S04]  /*10f40*/  LEA R5, R0, 0x37800000, 0x17 ;  /* 0x3780000000057811 */ /* 0x000fc800078eb8ff */
[----:B------:R-:W-:Y:S01]  /*10f50*/  LOP3.LUT R36, R5, R3, R36, 0xfe, !PT ;  /* 0x0000000305247212 */ /* 0x000fe200078efe24 */
[----:B------:R-:W-:Y:S06]  /*10f60*/  BRA `(.L_x_14769) ;  /* 0x0000000000947947 */ /* 0x000fec0003800000 */
.L_x_14781:
        /* <DEDUP_REMOVED lines=14> */
.L_x_14768:
        /* <DEDUP_REMOVED lines=16> */
.L_x_14790:
[----:B------:R-:W-:Y:S01]  /*11150*/  IMAD.MOV.U32 R36, RZ, RZ, RZ ;  /* 0x000000ffff247224 */ /* 0x000fe200078e00ff */
[----:B------:R-:W-:Y:S06]  /*11160*/  BRA `(.L_x_14769) ;  /* 0x0000000000147947 */ /* 0x000fec0003800000 */
.L_x_14789:
[----:B------:R-:W2:Y:S02]  /*11170*/  LDG.E.64 R4, desc[UR36][R4.64] ;  /* 0x0000002404047981 */ /* 0x000ea4000c1e1b00 */
[----:B--2---:R0:W2:Y:S01]  /*11180*/  I2F.U64 R36, R4 ;  /* 0x0000000400247312 */ /* 0x0040a20000301000 */
[----:B------:R-:W-:Y:S05]  /*11190*/  BRA `(.L_x_14769) ;  /* 0x0000000000087947 */ /* 0x000fea0003800000 */
.L_x_14788:
[----:B------:R-:W2:Y:S02]  /*111a0*/  LDG.E R4, desc[UR36][R4.64] ;  /* 0x0000002404047981 */ /* 0x000ea4000c1e1900 */
[----:B--2---:R-:W-:-:S07]  /*111b0*/  I2FP.F32.U32 R36, R4 ;  /* 0x0000000400247245 */ /* 0x004fce0000201000 */
.L_x_14769:
[----:B------:R-:W-:Y:S05]  /*111c0*/  BSYNC B6 ;  /* 0x0000000000067941 */ /* 0x000fea0003800000 */
.L_x_14763:
        /* <DEDUP_REMOVED lines=20> */
.L_x_14795:
[----:B------:R-:W2:Y:S02]  /*11310*/  LDG.E.U8 R4, desc[UR36][R4.64] ;  /* 0x0000002404047981 */ /* 0x000ea4000c1e1100 */
[----:B--2---:R-:W-:Y:S01]  /*11320*/  I2FP.F32.U32 R38, R4 ;  /* 0x0000000400267245 */ /* 0x004fe20000201000 */
[----:B------:R-:W-:Y:S06]  /*11330*/  BRA `(.L_x_14797) ;  /* 0x0000000c002c7947 */ /* 0x000fec0003800000 */
.L_x_14794:
        /* <DEDUP_REMOVED lines=9> */
.L_x_14799:
[----:B------:R-:W2:Y:S02]  /*113d0*/  LDG.E R4, desc[UR36][R4.64] ;  /* 0x0000002404047981 */ /* 0x000ea4000c1e1900 */
[----:B--2---:R-:W-:Y:S01]  /*113e0*/  I2FP.F32.S32 R38, R4 ;  /* 0x0000000400267245 */ /* 0x004fe20000201400 */
[----:B------:R-:W-:Y:S06]  /*113f0*/  BRA `(.L_x_14797) ;  /* 0x0000000800fc7947 */ /* 0x000fec0003800000 */
.L_x_14798:
[----:B------:R-:W2:Y:S02]  /*11400*/  LDG.E.U16 R4, desc[UR36][R4.64] ;  /* 0x0000002404047981 */ /* 0x000ea4000c1e1500 */
[----:B--2---:R0:W2:Y:S01]  /*11410*/  I2F.S16 R38, R4 ;  /* 0x0000000400267306 */ /* 0x0040a20000101400 */
[----:B------:R-:W-:Y:S05]  /*11420*/  BRA `(.L_x_14797) ;  /* 0x0000000800f07947 */ /* 0x000fea0003800000 */
.L_x_14793:
        /* <DEDUP_REMOVED lines=8> */
.L_x_14801:
[----:B------:R-:W2:Y:S02]  /*114b0*/  LDG.E.U16 R4, desc[UR36][R4.64] ;  /* 0x0000002404047981 */ /* 0x000ea4000c1e1500 */
[----:B--2---:R-:W-:Y:S01]  /*114c0*/  HADD2.F32 R38, -RZ, R4.H0_H0 ;  /* 0x20000004ff267230 */ /* 0x004fe20000004100 */
[----:B------:R-:W-:Y:S06]  /*114d0*/  BRA `(.L_x_14797) ;  /* 0x0000000800c47947 */ /* 0x000fec0003800000 */
.L_x_14800:
        /* <DEDUP_REMOVED lines=8> */
.L_x_14803:
[----:B------:R-:W2:Y:S02]  /*11560*/  LDG.E.U16 R4, desc[UR36][R4.64] ;  /* 0x0000002404047981 */ /* 0x000ea4000c1e1500 */
[----:B--2---:R-:W-:Y:S01]  /*11570*/  HADD2.F32 R38, -RZ, R4.H0_H0 ;  /* 0x20000004ff267230 */ /* 0x004fe20000004100 */
[----:B------:R-:W-:Y:S06]  /*11580*/  BRA `(.L_x_14797) ;  /* 0x0000000800987947 */ /* 0x000fec0003800000 */
.L_x_14802:
[----:B------:R-:W2:Y:S01]  /*11590*/  LDG.E.64 R4, desc[UR36][R4.64] ;  /* 0x0000002404047981 */ /* 0x000ea2000c1e1b00 */
[----:B------:R-:W-:Y:S01]  /*115a0*/  UMOV UR4, 0xf0000000 ;  /* 0xf000000000047882 */ /* 0x000fe20000000000 */
[----:B------:R-:W-:Y:S01]  /*115b0*/  UMOV UR5, 0x380fffff ;  /* 0x380fffff00057882 */ /* 0x000fe20000000000 */
[----:B--2---:R-:W0:Y:S01]  /*115c0*/  F2F.F32.F64 R38, R4 ;  /* 0x0000000400267310 */ /* 0x004e220000301000 */
[----:B------:R-:W-:-:S14]  /*115d0*/  DSETP.GEU.AND P0, PT, |R4|, UR4, PT ;  /* 0x0000000404007e2a */ /* 0x000fdc000bf0e200 */
[----:B0-----:R-:W-:Y:S01]  /*115e0*/  @!P0 FMUL R38, R38, 1.175494350822287508e-38 ;  /* 0x0080000026268820 */ /* 0x001fe20000400000 */
[----:B------:R-:W-:Y:S06]  /*115f0*/  BRA `(.L_x_14797) ;  /* 0x00000008007c7947 */ /* 0x000fec0003800000 */
.L_x_14792:
        /* <DEDUP_REMOVED lines=12> */
.L_x_14806:
[----:B------:R-:W2:Y:S01]  /*116c0*/  LDG.E.64 R4, desc[UR36][R4.64] ;  /* 0x0000002404047981 */ /* 0x000ea2000c1e1b00 */
[----:B------:R-:W-:Y:S01]  /*116d0*/  UMOV UR4, 0xf0000000 ;  /* 0xf000000000047882 */ /* 0x000fe20000000000 */
[----:B------:R-:W-:Y:S01]  /*116e0*/  UMOV UR5, 0x380fffff ;  /* 0x380fffff00057882 */ /* 0x000fe20000000000 */
[----:B--2---:R-:W0:Y:S01]  /*116f0*/  F2F.F32.F64 R38, R4 ;  /* 0x0000000400267310 */ /* 0x004e220000301000 */
[----:B------:R-:W-:-:S14]  /*11700*/  DSETP.GEU.AND P0, PT, |R4|, UR4, PT ;  /* 0x0000000404007e2a */ /* 0x000fdc000bf0e200 */
[----:B0-----:R-:W-:Y:S01]  /*11710*/  @!P0 FMUL R38, R38, 1.175494350822287508e-38 ;  /* 0x0080000026268820 */ /* 0x001fe20000400000 */
[----:B------:R-:W-:Y:S06]  /*11720*/  BRA `(.L_x_14797) ;  /* 0x0000000800307947 */ /* 0x000fec0003800000 */
.L_x_14805:
        /* <DEDUP_REMOVED lines=26> */
.L_x_14808:
        /* <DEDUP_REMOVED lines=13> */
.L_x_14807:
[----:B------:R-:W2:Y:S02]  /*119a0*/  LDG.E.U16 R4, desc[UR36][R4.64] ;  /* 0x0000002404047981 */ /* 0x000ea4000c1e1500 */
[----:B--2---:R-:W-:Y:S01]  /*119b0*/  IMAD.U32 R38, R4, 0x10000, RZ ;  /* 0x0001000004267824 */ /* 0x004fe200078e00ff */
[----:B------:R-:W-:Y:S06]  /*119c0*/  BRA `(.L_x_14797) ;  /* 0x0000000400887947 */ /* 0x000fec0003800000 */
.L_x_14804:
        /* <DEDUP_REMOVED lines=11> */
.L_x_14811:
        /* <DEDUP_REMOVED lines=20> */
.L_x_14813:
[----:B------:R-:W-:Y:S05]  /*11bc0*/  BSYNC B0 ;  /* 0x0000000000007941 */ /* 0x000fea0003800000 */
.L_x_14812:
[----:B------:R-:W-:Y:S01]  /*11bd0*/  IMAD.SHL.U32 R3, R3, 0x100000, RZ ;  /* 0x0010000003037824 */ /* 0x000fe200078e00ff */
[----:B------:R-:W-:-:S04]  /*11be0*/  LEA R5, R0, 0x3b800000, 0x17 ;  /* 0x3b80000000057811 */ /* 0x000fc800078eb8ff */
[----:B------:R-:W-:Y:S01]  /*11bf0*/  LOP3.LUT R38, R5, R3, R38, 0xfe, !PT ;  /* 0x0000000305267212 */ /* 0x000fe200078efe26 */
[----:B------:R-:W-:Y:S06]  /*11c00*/  BRA `(.L_x_14797) ;  /* 0x0000000000f87947 */ /* 0x000fec0003800000 */
.L_x_14810:
        /* <DEDUP_REMOVED lines=20> */
.L_x_14815:
[----:B------:R-:W-:Y:S05]  /*11d50*/  BSYNC B0 ;  /* 0x0000000000007941 */ /* 0x000fea0003800000 */
.L_x_14814:
[----:B------:R-:W-:Y:S01]  /*11d60*/  IMAD.SHL.U32 R3, R3, 0x200000, RZ ;  /* 0x0020000003037824 */ /* 0x000fe200078e00ff */
[----:B------:R-:W-:-:S04]  /*11d70*/  LEA R5, R0, 0x37800000, 0x17 ;  /* 0x3780000000057811 */ /* 0x000fc800078eb8ff */
[----:B------:R-:W-:Y:S01]  /*11d80*/  LOP3.LUT R38, R5, R3, R38, 0xfe, !PT ;  /* 0x0000000305267212 */ /* 0x000fe200078efe26 */
[----:B------:R-:W-:Y:S06]  /*11d90*/  BRA `(.L_x_14797) ;  /* 0x0000000000947947 */ /* 0x000fec0003800000 */
.L_x_14809:
        /* <DEDUP_REMOVED lines=14> */
.L_x_14796:
        /* <DEDUP_REMOVED lines=16> */
.L_x_14818:
[----:B------:R-:W-:Y:S01]  /*11f80*/  IMAD.MOV.U32 R38, RZ, RZ, RZ ;  /* 0x000000ffff267224 */ /* 0x000fe200078e00ff */
[----:B------:R-:W-:Y:S06]  /*11f90*/  BRA `(.L_x_14797) ;  /* 0x0000000000147947 */ /* 0x000fec0003800000 */
.L_x_14817:
[----:B------:R-:W2:Y:S02]  /*11fa0*/  LDG.E.64 R4, desc[UR36][R4.64] ;  /* 0x0000002404047981 */ /* 0x000ea4000c1e1b00 */
[----:B--2---:R0:W2:Y:S01]  /*11fb0*/  I2F.U64 R38, R4 ;  /* 0x0000000400267312 */ /* 0x0040a20000301000 */
[----:B------:R-:W-:Y:S05]  /*11fc0*/  BRA `(.L_x_14797) ;  /* 0x0000000000087947 */ /* 0x000fea0003800000 */
.L_x_14816:
[----:B------:R-:W2:Y:S02]  /*11fd0*/  LDG.E R4, desc[UR36][R4.64] ;  /* 0x0000002404047981 */ /* 0x000ea4000c1e1900 */
[----:B--2---:R-:W-:-:S07]  /*11fe0*/  I2FP.F32.U32 R38, R4 ;  /* 0x0000000400267245 */ /* 0x004fce0000201000 */
.L_x_14797:
[----:B------:R-:W-:Y:S05]  /*11ff0*/  BSYNC B6 ;  /* 0x0000000000067941 */ /* 0x000fea0003800000 */
.L_x_14791:
        /* <DEDUP_REMOVED lines=20> */
.L_x_14823:
[----:B------:R-:W2:Y:S02]  /*12140*/  LDG.E.U8 R4, desc[UR36][R4.64] ;  /* 0x0000002404047981 */ /* 0x000ea4000c1e1100 */
[----:B--2---:R-:W-:Y:S01]  /*12150*/  I2FP.F32.U32 R40, R4 ;  /* 0x0000000400287245 */ /* 0x004fe20000201000 */
[----:B------:R-:W-:Y:S06]  /*12160*/  BRA `(.L_x_14825) ;  /* 0x0000000c002c7947 */ /* 0x000fec0003800000 */
.L_x_14822:
        /* <DEDUP_REMOVED lines=9> */
.L_x_14827:
[----:B------:R-:W2:Y:S02]  /*12200*/  LDG.E R4, desc[UR36][R4.64] ;  /* 0x0000002404047981 */ /* 0x000ea4000c1e1900 */
[----:B--2---:R-:W-:Y:S01]  /*12210*/  I2FP.F32.S32 R40, R4 ;  /* 0x0000000400287245 */ /* 0x004fe20000201400 */
[----:B------:R-:W-:Y:S06]  /*12220*/  BRA `(.L_x_14825) ;  /* 0x0000000800fc7947 */ /* 0x000fec0003800000 */
.L_x_14826:
[----:B------:R-:W2:Y:S02]  /*12230*/  LDG.E.U16 R4, desc[UR36][R4.64] ;  /* 0x0000002404047981 */ /* 0x000ea4000c1e1500 */
[----:B--2---:R0:W2:Y:S01]  /*12240*/  I2F.S16 R40, R4 ;  /* 0x0000000400287306 */ /* 0x0040a20000101400 */
[----:B------:R-:W-:Y:S05]  /*12250*/  BRA `(.L_x_14825) ;  /* 0x0000000800f07947 */ /* 0x000fea0003800000 */
.L_x_14821:
        /* <DEDUP_REMOVED lines=8> */
.L_x_14829:
[----:B------:R-:W2:Y:S02]  /*122e0*/  LDG.E.U16 R4, desc[UR36][R4.64] ;  /* 0x0000002404047981 */ /* 0x000ea4000c1e1500 */
[----:B--2---:R-:W-:Y:S01]  /*122f0*/  HADD2.F32 R40, -RZ, R4.H0_H0 ;  /* 0x20000004ff287230 */ /* 0x004fe20000004100 */
[----:B------:R-:W-:Y:S06]  /*12300*/  BRA `(.L_x_14825) ;  /* 0x0000000800c47947 */ /* 0x000fec0003800000 */
.L_x_14828:
        /* <DEDUP_REMOVED lines=8> */
.L_x_14831:
[----:B------:R-:W2:Y:S02]  /*12390*/  LDG.E.U16 R4, desc[UR36][R4.64] ;  /* 0x0000002404047981 */ /* 0x000ea4000c1e1500 */
[----:B--2---:R-:W-:Y:S01]  /*123a0*/  HADD2.F32 R40, -RZ, R4.H0_H0 ;  /* 0x20000004ff287230 */ /* 0x004fe20000004100 */
[----:B------:R-:W-:Y:S06]  /*123b0*/  BRA `(.L_x_14825) ;  /* 0x0000000800987947 */ /* 0x000fec0003800000 */
.L_x_14830:
[----:B------:R-:W2:Y:S01]  /*123c0*/  LDG.E.64 R4, desc[UR36][R4.64] ;  /* 0x0000002404047981 */ /* 0x000ea2000c1e1b00 */
[----:B------:R-:W-:Y:S01]  /*123d0*/  UMOV UR4, 0xf0000000 ;  /* 0xf000000000047882 */ /* 0x000fe20000000000 */
[----:B------:R-:W-:Y:S01]  /*123e0*/  UMOV UR5, 0x380fffff ;  /* 0x380fffff00057882 */ /* 0x000fe20000000000 */
[----:B--2---:R-:W0:Y:S01]  /*123f0*/  F2F.F32.F64 R40, R4 ;  /* 0x0000000400287310 */ /* 0x004e220000301000 */
[----:B------:R-:W-:-:S14]  /*12400*/  DSETP.GEU.AND P0, PT, |R4|, UR4, PT ;  /* 0x0000000404007e2a */ /* 0x000fdc000bf0e200 */
[----:B0-----:R-:W-:Y:S01]  /*12410*/  @!P0 FMUL R40, R40, 1.175494350822287508e-38 ;  /* 0x0080000028288820 */ /* 0x001fe20000400000 */
[----:B------:R-:W-:Y:S06]  /*12420*/  BRA `(.L_x_14825) ;  /* 0x00000008007c7947 */ /* 0x000fec0003800000 */
.L_x_14820:
        /* <DEDUP_REMOVED lines=12> */
.L_x_14834:
[----:B------:R-:W2:Y:S01]  /*124f0*/  LDG.E.64 R4, desc[UR36][R4.64] ;  /* 0x0000002404047981 */ /* 0x000ea2000c1e1b00 */
[----:B------:R-:W-:Y:S01]  /*12500*/  UMOV UR4, 0xf0000000 ;  /* 0xf000000000047882 */ /* 0x000fe20000000000 */
[----:B------:R-:W-:Y:S01]  /*12510*/  UMOV UR5, 0x380fffff ;  /* 0x380fffff00057882 */ /* 0x000fe20000000000 */
[----:B--2---:R-:W0:Y:S01]  /*12520*/  F2F.F32.F64 R40, R4 ;  /* 0x0000000400287310 */ /* 0x004e220000301000 */
[----:B------:R-:W-:-:S14]  /*12530*/  DSETP.GEU.AND P0, PT, |R4|, UR4, PT ;  /* 0x0000000404007e2a */ /* 0x000fdc000bf0e200 */
[----:B0-----:R-:W-:Y:S01]  /*12540*/  @!P0 FMUL R40, R40, 1.175494350822287508e-38 ;  /* 0x0080000028288820 */ /* 0x001fe20000400000 */
[----:B------:R-:W-:Y:S06]  /*12550*/  BRA `(.L_x_14825) ;  /* 0x0000000800307947 */ /* 0x000fec0003800000 */
.L_x_14833:
        /* <DEDUP_REMOVED lines=26> */
.L_x_14836:
        /* <DEDUP_REMOVED lines=13> */
.L_x_14835:
[----:B------:R-:W2:Y:S02]  /*127d0*/  LDG.E.U16 R4, desc[UR36][R4.64] ;  /* 0x0000002404047981 */ /* 0x000ea4000c1e1500 */
[----:B--2---:R-:W-:Y:S01]  /*127e0*/  IMAD.U32 R40, R4, 0x10000, RZ ;  /* 0x0001000004287824 */ /* 0x004fe200078e00ff */
[----:B------:R-:W-:Y:S06]  /*127f0*/  BRA `(.L_x_14825) ;  /* 0x0000000400887947 */ /* 0x000fec0003800000 */
.L_x_14832:
        /* <DEDUP_REMOVED lines=11> */
.L_x_14839:
        /* <DEDUP_REMOVED lines=20> */
.L_x_14841:
[----:B------:R-:W-:Y:S05]  /*129f0*/  BSYNC B0 ;  /* 0x0000000000007941 */ /* 0x000fea0003800000 */
.L_x_14840:
[----:B------:R-:W-:Y:S01]  /*12a00*/  IMAD.SHL.U32 R3, R3, 0x100000, RZ ;  /* 0x0010000003037824 */ /* 0x000fe200078e00ff */
[----:B------:R-:W-:-:S04]  /*12a10*/  LEA R5, R0, 0x3b800000, 0x17 ;  /* 0x3b80000000057811 */ /* 0x000fc800078eb8ff */
[----:B------:R-:W-:Y:S01]  /*12a20*/  LOP3.LUT R40, R5, R3, R40, 0xfe, !PT ;  /* 0x0000000305287212 */ /* 0x000fe200078efe28 */
[----:B------:R-:W-:Y:S06]  /*12a30*/  BRA `(.L_x_14825) ;  /* 0x0000000000f87947 */ /* 0x000fec0003800000 */
.L_x_14838:
        /* <DEDUP_REMOVED lines=20> */
.L_x_14843:
[----:B------:R-:W-:Y:S05]  /*12b80*/  BSYNC B0 ;  /* 0x0000000000007941 */ /* 0x000fea0003800000 */
.L_x_14842:
[----:B------:R-:W-:Y:S01]  /*12b90*/  IMAD.SHL.U32 R3, R3, 0x200000, RZ ;  /* 0x0020000003037824 */ /* 0x000fe200078e00ff */
[----:B------:R-:W-:-:S04]  /*12ba0*/  LEA R5, R0, 0x37800000, 0x17 ;  /* 0x3780000000057811 */ /* 0x000fc800078eb8ff */
[----:B------:R-:W-:Y:S01]  /*12bb0*/  LOP3.LUT R40, R5, R3, R40, 0xfe, !PT ;  /* 0x0000000305287212 */ /* 0x000fe200078efe28 */
[----:B------:R-:W-:Y:S06]  /*12bc0*/  BRA `(.L_x_14825) ;  /* 0x0000000000947947 */ /* 0x000fec0003800000 */
.L_x_14837:
        /* <DEDUP_REMOVED lines=14> */
.L_x_14824:
        /* <DEDUP_REMOVED lines=16> */
.L_x_14846:
[----:B------:R-:W-:Y:S01]  /*12db0*/  IMAD.MOV.U32 R40, RZ, RZ, RZ ;  /* 0x000000ffff287224 */ /* 0x000fe200078e00ff */
[----:B------:R-:W-:Y:S06]  /*12dc0*/  BRA `(.L_x_14825) ;  /* 0x0000000000147947 */ /* 0x000fec0003800000 */
.L_x_14845:
[----:B------:R-:W2:Y:S02]  /*12dd0*/  LDG.E.64 R4, desc[UR36][R4.64] ;  /* 0x0000002404047981 */ /* 0x000ea4000c1e1b00 */
[----:B--2---:R0:W2:Y:S01]  /*12de0*/  I2F.U64 R40, R4 ;  /* 0x0000000400287312 */ /* 0x0040a20000301000 */
[----:B------:R-:W-:Y:S05]  /*12df0*/  BRA `(.L_x_14825) ;  /* 0x0000000000087947 */ /* 0x000fea0003800000 */
.L_x_14844:
[----:B------:R-:W2:Y:S02]  /*12e00*/  LDG.E R4, desc[UR36][R4.64] ;  /* 0x0000002404047981 */ /* 0x000ea4000c1e1900 */
[----:B--2---:R-:W-:-:S07]  /*12e10*/  I2FP.F32.U32 R40, R4 ;  /* 0x0000000400287245 */ /* 0x004fce0000201000 */
.L_x_14825:
[----:B------:R-:W-:Y:S05]  /*12e20*/  BSYNC B6 ;  /* 0x0000000000067941 */ /* 0x000fea0003800000 */
.L_x_14819:
        /* <DEDUP_REMOVED lines=20> */
.L_x_14851:
[----:B------:R-:W2:Y:S02]  /*12f70*/  LDG.E.U8 R4, desc[UR36][R4.64] ;  /* 0x0000002404047981 */ /* 0x000ea4000c1e1100 */
[----:B--2---:R-:W-:Y:S01]  /*12f80*/  I2FP.F32.U32 R42, R4 ;  /* 0x00000004002a7245 */ /* 0x004fe20000201000 */
[----:B------:R-:W-:Y:S06]  /*12f90*/  BRA `(.L_x_14853) ;  /* 0x0000000c002c7947 */ /* 0x000fec0003800000 */
.L_x_14850:
        /* <DEDUP_REMOVED lines=9> */
.L_x_14855:
[----:B------:R-:W2:Y:S02]  /*13030*/  LDG.E R4, desc[UR36][R4.64] ;  /* 0x0000002404047981 */ /* 0x000ea4000c1e1900 */
[----:B--2---:R-:W-:Y:S01]  /*13040*/  I2FP.F32.S32 R42, R4 ;  /* 0x00000004002a7245 */ /* 0x004fe20000201400 */
[----:B------:R-:W-:Y:S06]  /*13050*/  BRA `(.L_x_14853) ;  /* 0x0000000800fc7947 */ /* 0x000fec0003800000 */
.L_x_14854:
[----:B------:R-:W2:Y:S02]  /*13060*/  LDG.E.U16 R4, desc[UR36][R4.64] ;  /* 0x0000002404047981 */ /* 0x000ea4000c1e1500 */
[----:B--2---:R0:W2:Y:S01]  /*13070*/  I2F.S16 R42, R4 ;  /* 0x00000004002a7306 */ /* 0x0040a20000101400 */
[----:B------:R-:W-:Y:S05]  /*13080*/  BRA `(.L_x_14853) ;  /* 0x0000000800f07947 */ /* 0x000fea0003800000 */
.L_x_14849:
        /* <DEDUP_REMOVED lines=8> */
.L_x_14857:
[----:B------:R-:W2:Y:S02]  /*13110*/  LDG.E.U16 R4, desc[UR36][R4.64] ;  /* 0x0000002404047981 */ /* 0x000ea4000c1e1500 */
[----:B--2---:R-:W-:Y:S01]  /*13120*/  HADD2.F32 R42, -RZ, R4.H0_H0 ;  /* 0x20000004ff2a7230 */ /* 0x004fe20000004100 */
[----:B------:R-:W-:Y:S06]  /*13130*/  BRA `(.L_x_14853) ;  /* 0x0000000800c47947 */ /* 0x000fec0003800000 */
.L_x_14856:
        /* <DEDUP_REMOVED lines=8> */
.L_x_14859:
[----:B------:R-:W2:Y:S02]  /*131c0*/  LDG.E.U16 R4, desc[UR36][R4.64] ;  /* 0x0000002404047981 */ /* 0x000ea4000c1e1500 */
[----:B--2---:R-:W-:Y:S01]  /*131d0*/  HADD2.F32 R42, -RZ, R4.H0_H0 ;  /* 0x20000004ff2a7230 */ /* 0x004fe20000004100 */
[----:B------:R-:W-:Y:S06]  /*131e0*/  BRA `(.L_x_14853) ;  /* 0x0000000800987947 */ /* 0x000fec0003800000 */
.L_x_14858:
[----:B------:R-:W2:Y:S01]  /*131f0*/  LDG.E.64 R4, desc[UR36][R4.64] ;  /* 0x0000002404047981 */ /* 0x000ea2000c1e1b00 */
[----:B------:R-:W-:Y:S01]  /*13200*/  UMOV UR4, 0xf0000000 ;  /* 0xf000000000047882 */ /* 0x000fe20000000000 */
[----:B------:R-:W-:Y:S01]  /*13210*/  UMOV UR5, 0x380fffff ;  /* 0x380fffff00057882 */ /* 0x000fe20000000000 */
[----:B--2---:R-:W0:Y:S01]  /*13220*/  F2F.F32.F64 R42, R4 ;  /* 0x00000004002a7310 */ /* 0x004e220000301000 */
[----:B------:R-:W-:-:S14]  /*13230*/  DSETP.GEU.AND P0, PT, |R4|, UR4, PT ;  /* 0x0000000404007e2a */ /* 0x000fdc000bf0e200 */
[----:B0-----:R-:W-:Y:S01]  /*13240*/  @!P0 FMUL R42, R42, 1.175494350822287508e-38 ;  /* 0x008000002a2a8820 */ /* 0x001fe20000400000 */
[----:B------:R-:W-:Y:S06]  /*13250*/  BRA `(.L_x_14853) ;  /* 0x00000008007c7947 */ /* 0x000fec0003800000 */
.L_x_14848:
        /* <DEDUP_REMOVED lines=12> */
.L_x_14862:
[----:B------:R-:W2:Y:S01]  /*13320*/  LDG.E.64 R4, desc[UR36][R4.64] ;  /* 0x0000002404047981 */ /* 0x000ea2000c1e1b00 */
[----:B------:R-:W-:Y:S01]  /*13330*/  UMOV UR4, 0xf0000000 ;  /* 0xf000000000047882 */ /* 0x000fe20000000000 */
[----:B------:R-:W-:Y:S01]  /*13340*/  UMOV UR5, 0x380fffff ;  /* 0x380fffff00057882 */ /* 0x000fe20000000000 */
[----:B--2---:R-:W0:Y:S01]  /*13350*/  F2F.F32.F64 R42, R4 ;  /* 0x00000004002a7310 */ /* 0x004e220000301000 */
[----:B------:R-:W-:-:S14]  /*13360*/  DSETP.GEU.AND P0, PT, |R4|, UR4, PT ;  /* 0x0000000404007e2a */ /* 0x000fdc000bf0e200 */
[----:B0-----:R-:W-:Y:S01]  /*13370*/  @!P0 FMUL R42, R42, 1.175494350822287508e-38 ;  /* 0x008000002a2a8820 */ /* 0x001fe20000400000 */
[----:B------:R-:W-:Y:S06]  /*13380*/  BRA `(.L_x_14853) ;  /* 0x0000000800307947 */ /* 0x000fec0003800000 */
.L_x_14861:
        /* <DEDUP_REMOVED lines=26> */
.L_x_14864:
        /* <DEDUP_REMOVED lines=13> */
.L_x_14863:
[----:B------:R-:W2:Y:S02]  /*13600*/  LDG.E.U16 R4, desc[UR36][R4.64] ;  /* 0x0000002404047981 */ /* 0x000ea4000c1e1500 */
[----:B--2---:R-:W-:Y:S01]  /*13610*/  IMAD.U32 R42, R4, 0x10000, RZ ;  /* 0x00010000042a7824 */ /* 0x004fe200078e00ff */
[----:B------:R-:W-:Y:S06]  /*13620*/  BRA `(.L_x_14853) ;  /* 0x0000000400887947 */ /* 0x000fec0003800000 */
.L_x_14860:
        /* <DEDUP_REMOVED lines=11> */
.L_x_14867:
        /* <DEDUP_REMOVED lines=20> */
.L_x_14869:
[----:B------:R-:W-:Y:S05]  /*13820*/  BSYNC B0 ;  /* 0x0000000000007941 */ /* 0x000fea0003800000 */
.L_x_14868:
[----:B------:R-:W-:Y:S01]  /*13830*/  IMAD.SHL.U32 R3, R3, 0x100000, RZ ;  /* 0x0010000003037824 */ /* 0x000fe200078e00ff */
[----:B------:R-:W-:-:S04]  /*13840*/  LEA R5, R0, 0x3b800000, 0x17 ;  /* 0x3b80000000057811 */ /* 0x000fc800078eb8ff */
[----:B------:R-:W-:Y:S01]  /*13850*/  LOP3.LUT R42, R5, R3, R42, 0xfe, !PT ;  /* 0x00000003052a7212 */ /* 0x000fe200078efe2a */
[----:B------:R-:W-:Y:S06]  /*13860*/  BRA `(.L_x_14853) ;  /* 0x0000000000f87947 */ /* 0x000fec0003800000 */
.L_x_14866:
        /* <DEDUP_REMOVED lines=20> */
.L_x_14871:
[----:B------:R-:W-:Y:S05]  /*139b0*/  BSYNC B0 ;  /* 0x0000000000007941 */ /* 0x000fea0003800000 */
.L_x_14870:
[----:B------:R-:W-:Y:S01]  /*139c0*/  IMAD.SHL.U32 R3, R3, 0x200000, RZ ;  /* 0x0020000003037824 */ /* 0x000fe200078e00ff */
[----:B------:R-:W-:-:S04]  /*139d0*/  LEA R5, R0, 0x37800000, 0x17 ;  /* 0x3780000000057811 */ /* 0x000fc800078eb8ff */
[----:B------:R-:W-:Y:S01]  /*139e0*/  LOP3.LUT R42, R5, R3, R42, 0xfe, !PT ;  /* 0x00000003052a7212 */ /* 0x000fe200078efe2a */
[----:B------:R-:W-:Y:S06]  /*139f0*/  BRA `(.L_x_14853) ;  /* 0x0000000000947947 */ /* 0x000fec0003800000 */
.L_x_14865:
        /* <DEDUP_REMOVED lines=14> */
.L_x_14852:
        /* <DEDUP_REMOVED lines=16> */
.L_x_14874:
[----:B------:R-:W-:Y:S01]  /*13be0*/  IMAD.MOV.U32 R42, RZ, RZ, RZ ;  /* 0x000000ffff2a7224 */ /* 0x000fe200078e00ff */
[----:B------:R-:W-:Y:S06]  /*13bf0*/  BRA `(.L_x_14853) ;  /* 0x0000000000147947 */ /* 0x000fec0003800000 */
.L_x_14873:
[----:B------:R-:W2:Y:S02]  /*13c00*/  LDG.E.64 R4, desc[UR36][R4.64] ;  /* 0x0000002404047981 */ /* 0x000ea4000c1e1b00 */
[----:B--2---:R0:W2:Y:S01]  /*13c10*/  I2F.U64 R42, R4 ;  /* 0x00000004002a7312 */ /* 0x0040a20000301000 */
[----:B------:R-:W-:Y:S05]  /*13c20*/  BRA `(.L_x_14853) ;  /* 0x0000000000087947 */ /* 0x000fea0003800000 */
.L_x_14872:
[----:B------:R-:W2:Y:S02]  /*13c30*/  LDG.E R4, desc[UR36][R4.64] ;  /* 0x0000002404047981 */ /* 0x000ea4000c1e1900 */
[----:B--2---:R-:W-:-:S07]  /*13c40*/  I2FP.F32.U32 R42, R4 ;  /* 0x00000004002a7245 */ /* 0x004fce0000201000 */
.L_x_14853:
[----:B------:R-:W-:Y:S05]  /*13c50*/  BSYNC B6 ;  /* 0x0000000000067941 */ /* 0x000fea0003800000 */
.L_x_14847:
[----:B------:R-:W-:-:S07]  /*13c60*/  VIADD R43, R43, 0x80 ;  /* 0x000000802b2b7836 */ /* 0x000fce0000000000 */
.L_x_14668:
[----:B------:R-:W-:Y:S05]  /*13c70*/  BSYNC B7 ;  /* 0x0000000000077941 */ /* 0x000fea0003800000 */
.L_x_14667:
[----:B------:R-:W-:Y:S01]  /*13c80*/  ISETP.GE.AND P0, PT, R43, R45, PT ;  /* 0x0000002d2b00720c */ /* 0x000fe20003f06270 */
[----:B------:R-:W-:Y:S01]  /*13c90*/  BSSY B7, `(.L_x_14875) ;  /* 0x000068e000077945 */ /* 0x000fe20003800000 */
[----:B0-----:R-:W-:Y:S01]  /*13ca0*/  PRMT R44, RZ, 0x7610, R44 ;  /* 0x00007610ff2c7816 */ /* 0x001fe2000000002c */
[----:B------:R-:W-:Y:S01]  /*13cb0*/  IMAD.MOV.U32 R45, RZ, RZ, RZ ;  /* 0x000000ffff2d7224 */ /* 0x000fe200078e00ff */
[----:B------:R-:W-:Y:S01]  /*13cc0*/  CS2R R46, SRZ ;  /* 0x00000000002e7805 */ /* 0x000fe2000001ff00 */
[----:B--2---:R-:W-:-:S08]  /*13cd0*/  IMAD.MOV.U32 R48, RZ, RZ, RZ ;  /* 0x000000ffff307224 */ /* 0x004fd000078e00ff */
[----:B------:R-:W-:Y:S05]  /*13ce0*/  @P0 BRA `(.L_x_14876) ;  /* 0x0000006800200947 */ /* 0x000fea0003800000 */
        /* <DEDUP_REMOVED lines=22> */
.L_x_14880:
[----:B------:R-:W2:Y:S02]  /*13e50*/  LDG.E.U8 R4, desc[UR36][R4.64] ;  /* 0x0000002404047981 */ /* 0x000ea4000c1e1100 */
[----:B--2---:R-:W-:-:S04]  /*13e60*/  I2FP.F32.U32 R0, R4 ;  /* 0x0000000400007245 */ /* 0x004fc80000201000 */
[----:B------:R-:W-:-:S04]  /*13e70*/  F2FP.BF16.F32.PACK_AB R0, RZ, R0 ;  /* 0x00000000ff00723e */ /* 0x000fc800000010ff */
[----:B------:R-:W-:Y:S01]  /*13e80*/  PRMT R32, R0, 0x7610, R32 ;  /* 0x0000761000207816 */ /* 0x000fe20000000020 */
[----:B------:R-:W-:Y:S06]  /*13e90*/  BRA `(.L_x_14882) ;  /* 0x0000000c00c87947 */ /* 0x000fec0003800000 */
.L_x_14879:
        /* <DEDUP_REMOVED lines=11> */
.L_x_14884:
[----:B------:R-:W2:Y:S02]  /*13f50*/  LDG.E R4, desc[UR36][R4.64] ;  /* 0x0000002404047981 */ /* 0x000ea4000c1e1900 */
[----:B--2---:R-:W-:-:S04]  /*13f60*/  I2FP.F32.S32 R0, R4 ;  /* 0x0000000400007245 */ /* 0x004fc80000201400 */
[----:B------:R-:W-:-:S04]  /*13f70*/  F2FP.BF16.F32.PACK_AB R0, RZ, R0 ;  /* 0x00000000ff00723e */ /* 0x000fc800000010ff */
[----:B------:R-:W-:Y:S01]  /*13f80*/  PRMT R32, R0, 0x7610, R32 ;  /* 0x0000761000207816 */ /* 0x000fe20000000020 */
[----:B------:R-:W-:Y:S06]  /*13f90*/  BRA `(.L_x_14882) ;  /* 0x0000000c00887947 */ /* 0x000fec0003800000 */
.L_x_14883:
[----:B------:R-:W2:Y:S02]  /*13fa0*/  LDG.E.U16 R4, desc[UR36][R4.64] ;  /* 0x0000002404047981 */ /* 0x000ea4000c1e1500 */
[----:B--2---:R-:W0:Y:S02]  /*13fb0*/  I2F.S16 R0, R4 ;  /* 0x0000000400007306 */ /* 0x004e240000101400 */
[----:B0-----:R-:W-:-:S04]  /*13fc0*/  F2FP.BF16.F32.PACK_AB R0, RZ, R0 ;  /* 0x00000000ff00723e */ /* 0x001fc800000010ff */
[----:B------:R-:W-:Y:S01]  /*13fd0*/  PRMT R32, R0, 0x7610, R32 ;  /* 0x0000761000207816 */ /* 0x000fe20000000020 */
[----:B------:R-:W-:Y:S06]  /*13fe0*/  BRA `(.L_x_14882) ;  /* 0x0000000c00747947 */ /* 0x000fec0003800000 */
.L_x_14878:
        /* <DEDUP_REMOVED lines=9> */
.L_x_14886:
[----:B------:R-:W2:Y:S02]  /*14080*/  LDG.E.U16 R0, desc[UR36][R4.64] ;  /* 0x0000002404007981 */ /* 0x000ea4000c1e1500 */
[----:B--2---:R-:W-:-:S05]  /*14090*/  HADD2.F32 R0, -RZ, R0.H0_H0 ;  /* 0x20000000ff007230 */ /* 0x004fca0000004100 */
[----:B------:R-:W-:-:S04]  /*140a0*/  F2FP.BF16.F32.PACK_AB R0, RZ, R0 ;  /* 0x00000000ff00723e */ /* 0x000fc800000010ff */
[----:B------:R-:W-:Y:S01]  /*140b0*/  PRMT R32, R0, 0x7610, R32 ;  /* 0x0000761000207816 */ /* 0x000fe20000000020 */
[----:B------:R-:W-:Y:S06]  /*140c0*/  BRA `(.L_x_14882) ;  /* 0x0000000c003c7947 */ /* 0x000fec0003800000 */
.L_x_14885:
        /* <DEDUP_REMOVED lines=9> */
.L_x_14888:
[----:B------:R-:W2:Y:S02]  /*14160*/  LDG.E.U16 R4, desc[UR36][R4.64] ;  /* 0x0000002404047981 */ /* 0x000ea4000c1e1500 */
[----:B--2---:R-:W-:-:S05]  /*14170*/  HADD2.F32 R0, -RZ, R4.H0_H0 ;  /* 0x20000004ff007230 */ /* 0x004fca0000004100 */
[----:B------:R-:W-:-:S04]  /*14180*/  F2FP.BF16.F32.PACK_AB R0, RZ, R0 ;  /* 0x00000000ff00723e */ /* 0x000fc800000010ff */
[----:B------:R-:W-:Y:S01]  /*14190*/  PRMT R32, R0, 0x7610, R32 ;  /* 0x0000761000207816 */ /* 0x000fe20000000020 */
[----:B------:R-:W-:Y:S06]  /*141a0*/  BRA `(.L_x_14882) ;  /* 0x0000000c00047947 */ /* 0x000fec0003800000 */
.L_x_14887:
        /* <DEDUP_REMOVED lines=9> */
.L_x_14877:
        /* <DEDUP_REMOVED lines=14> */
.L_x_14891:
        /* <DEDUP_REMOVED lines=9> */
.L_x_14890:
        /* <DEDUP_REMOVED lines=28> */
.L_x_14893:
        /* <DEDUP_REMOVED lines=15> */
.L_x_14892:
[----:B------:R0:W5:Y:S01]  /*14660*/  LDG.E.U16 R32, desc[UR36][R4.64] ;  /* 0x0000002404207981 */ /* 0x000162000c1e1500 */
[----:B------:R-:W-:Y:S05]  /*14670*/  BRA `(.L_x_14882) ;  /* 0x0000000400d07947 */ /* 0x000fea0003800000 */
.L_x_14889:
        /* <DEDUP_REMOVED lines=13> */
.L_x_14896:
        /* <DEDUP_REMOVED lines=21> */
.L_x_14900:
[----:B------:R-:W-:Y:S05]  /*148a0*/  BSYNC B1 ;  /* 0x0000000000017941 */ /* 0x000fea0003800000 */
.L_x_14899:
[----:B------:R-:W-:Y:S01]  /*148b0*/  LEA R5, R0, 0x3b800000, 0x17 ;  /* 0x3b80000000057811 */ /* 0x000fe200078eb8ff */
[----:B------:R-:W-:-:S05]  /*148c0*/  IMAD.SHL.U32 R0, R3, 0x100000, RZ ;  /* 0x0010000003007824 */ /* 0x000fca00078e00ff */
[----:B------:R-:W-:-:S07]  /*148d0*/  LOP3.LUT R0, R5, R0, R6, 0xfe, !PT ;  /* 0x0000000005007212 */ /* 0x000fce00078efe06 */
.L_x_14898:
[----:B------:R-:W-:Y:S05]  /*148e0*/  BSYNC B0 ;  /* 0x0000000000007941 */ /* 0x000fea0003800000 */
.L_x_14897:
[----:B------:R-:W-:-:S04]  /*148f0*/  F2FP.BF16.F32.PACK_AB R0, RZ, R0 ;  /* 0x00000000ff00723e */ /* 0x000fc800000010ff */
[----:B------:R-:W-:Y:S01]  /*14900*/  PRMT R32, R0, 0x7610, R32 ;  /* 0x0000761000207816 */ /* 0x000fe20000000020 */
[----:B------:R-:W-:Y:S06]  /*14910*/  BRA `(.L_x_14882) ;  /* 0x0000000400287947 */ /* 0x000fec0003800000 */
.L_x_14895:
        /* <DEDUP_REMOVED lines=21> */
.L_x_14904:
[----:B------:R-:W-:Y:S05]  /*14a70*/  BSYNC B1 ;  /* 0x0000000000017941 */ /* 0x000fea0003800000 */
.L_x_14903:
[----:B------:R-:W-:Y:S01]  /*14a80*/  LEA R5, R0, 0x37800000, 0x17 ;  /* 0x3780000000057811 */ /* 0x000fe200078eb8ff */
[----:B------:R-:W-:-:S05]  /*14a90*/  IMAD.SHL.U32 R0, R3, 0x200000, RZ ;  /* 0x0020000003007824 */ /* 0x000fca00078e00ff */
[----:B------:R-:W-:-:S07]  /*14aa0*/  LOP3.LUT R0, R5, R0, R6, 0xfe, !PT ;  /* 0x0000000005007212 */ /* 0x000fce00078efe06 */
.L_x_14902:
[----:B------:R-:W-:Y:S05]  /*14ab0*/  BSYNC B0 ;  /* 0x0000000000007941 */ /* 0x000fea0003800000 */
.L_x_14901:
[----:B------:R-:W-:-:S04]  /*14ac0*/  F2FP.BF16.F32.PACK_AB R0, RZ, R0 ;  /* 0x00000000ff00723e */ /* 0x000fc800000010ff */
[----:B------:R-:W-:Y:S01]  /*14ad0*/  PRMT R32, R0, 0x7610, R32 ;  /* 0x0000761000207816 */ /* 0x000fe20000000020 */
[----:B------:R-:W-:Y:S06]  /*14ae0*/  BRA `(.L_x_14882) ;  /* 0x0000000000b47947 */ /* 0x000fec0003800000 */
.L_x_14894:
        /* <DEDUP_REMOVED lines=14> */
.L_x_14908:
[----:B------:R-:W-:Y:S05]  /*14bd0*/  BSYNC B0 ;  /* 0x0000000000007941 */ /* 0x000fea0003800000 */
.L_x_14907:
[----:B------:R-:W-:-:S04]  /*14be0*/  F2FP.BF16.F32.PACK_AB R0, RZ, R0 ;  /* 0x00000000ff00723e */ /* 0x000fc800000010ff */
[----:B------:R-:W-:Y:S01]  /*14bf0*/  PRMT R32, R0, 0x7610, R32 ;  /* 0x0000761000207816 */ /* 0x000fe20000000020 */
[----:B------:R-:W-:Y:S06]  /*14c00*/  BRA `(.L_x_14882) ;  /* 0x00000000006c7947 */ /* 0x000fec0003800000 */
.L_x_14881:
        /* <DEDUP_REMOVED lines=16> */
.L_x_14909:
[----:B------:R-:W-:Y:S01]  /*14d10*/  PRMT R32, RZ, 0x7610, R32 ;  /* 0x00007610ff207816 */ /* 0x000fe20000000020 */
[----:B------:R-:W-:Y:S06]  /*14d20*/  BRA `(.L_x_14882) ;  /* 0x0000000000247947 */ /* 0x000fec0003800000 */
.L_x_14906:
[----:B------:R-:W2:Y:S02]  /*14d30*/  LDG.E.64 R4, desc[UR36][R4.64] ;  /* 0x0000002404047981 */ /* 0x000ea4000c1e1b00 */
[----:B--2---:R-:W0:Y:S02]  /*14d40*/  I2F.U64 R0, R4 ;  /* 0x0000000400007312 */ /* 0x004e240000301000 */
[----:B0-----:R-:W-:-:S04]  /*14d50*/  F2FP.BF16.F32.PACK_AB R0, RZ, R0 ;  /* 0x00000000ff00723e */ /* 0x001fc800000010ff */
[----:B------:R-:W-:Y:S01]  /*14d60*/  PRMT R32, R0, 0x7610, R32 ;  /* 0x0000761000207816 */ /* 0x000fe20000000020 */
[----:B------:R-:W-:Y:S06]  /*14d70*/  BRA `(.L_x_14882) ;  /* 0x0000000000107947 */ /* 0x000fec0003800000 */
.L_x_14905:
[----:B------:R-:W2:Y:S02]  /*14d80*/  LDG.E R4, desc[UR36][R4.64] ;  /* 0x0000002404047981 */ /* 0x000ea4000c1e1900 */
[----:B--2---:R-:W-:-:S04]  /*14d90*/  I2FP.F32.U32 R0, R4 ;  /* 0x0000000400007245 */ /* 0x004fc80000201000 */
[----:B------:R-:W-:-:S04]  /*14da0*/  F2FP.BF16.F32.PACK_AB R0, RZ, R0 ;  /* 0x00000000ff00723e */ /* 0x000fc800000010ff */
[----:B------:R-:W-:-:S07]  /*14db0*/  PRMT R32, R0, 0x7610, R32 ;  /* 0x0000761000207816 */ /* 0x000fce0000000020 */
.L_x_14882:
[----:B------:R-:W2:Y:S01]  /*14dc0*/  LDC.U8 R6, c[0x0][0x26d] ;  /* 0x00009b40ff067b82 */ /* 0x000ea20000000000 */
[----:B------:R-:W-:Y:S02]  /*14dd0*/  ULDC UR4, c[0x0][0x278] ;  /* 0x00009e0000047ab9 */ /* 0x000fe40000000800 */
[----:B------:R-:W-:-:S05]  /*14de0*/  IMAD R3, R43, UR4, RZ ;  /* 0x000000042b037c24 */ /* 0x000fca000f8e02ff */
[----:B0-----:R-:W0:Y:S01]  /*14df0*/  LDC.64 R4, c[0x0][0x238] ;  /* 0x00008e00ff047b82 */ /* 0x001e220000000a00 */
        /* <DEDUP_REMOVED lines=18> */
.L_x_14913:
[----:B------:R-:W2:Y:S02]  /*14f20*/  LDG.E.U8 R4, desc[UR36][R4.64] ;  /* 0x0000002404047981 */ /* 0x000ea4000c1e1100 */
[----:B--2---:R-:W-:-:S04]  /*14f30*/  I2FP.F32.U32 R0, R4 ;  /* 0x0000000400007245 */ /* 0x004fc80000201000 */
[----:B------:R-:W-:-:S04]  /*14f40*/  F2FP.BF16.F32.PACK_AB R0, RZ, R0 ;  /* 0x00000000ff00723e */ /* 0x000fc800000010ff */
[----:B------:R-:W-:Y:S01]  /*14f50*/  PRMT R44, R0, 0x7610, R44 ;  /* 0x00007610002c7816 */ /* 0x000fe2000000002c */
[----:B------:R-:W-:Y:S06]  /*14f60*/  BRA `(.L_x_14915) ;  /* 0x0000000c00c87947 */ /* 0x000fec0003800000 */
.L_x_14912:
        /* <DEDUP_REMOVED lines=11> */
.L_x_14917:
[----:B------:R-:W2:Y:S02]  /*15020*/  LDG.E R4, desc[UR36][R4.64] ;  /* 0x0000002404047981 */ /* 0x000ea4000c1e1900 */
[----:B--2---:R-:W-:-:S04]  /*15030*/  I2FP.F32.S32 R0, R4 ;  /* 0x0000000400007245 */ /* 0x004fc80000201400 */
[----:B------:R-:W-:-:S04]  /*15040*/  F2FP.BF16.F32.PACK_AB R0, RZ, R0 ;  /* 0x00000000ff00723e */ /* 0x000fc800000010ff */
[----:B------:R-:W-:Y:S01]  /*15050*/  PRMT R44, R0, 0x7610, R44 ;  /* 0x00007610002c7816 */ /* 0x000fe2000000002c */
[----:B------:R-:W-:Y:S06]  /*15060*/  BRA `(.L_x_14915) ;  /* 0x0000000c00887947 */ /* 0x000fec0003800000 */
.L_x_14916:
[----:B------:R-:W2:Y:S02]  /*15070*/  LDG.E.U16 R4, desc[UR36][R4.64] ;  /* 0x0000002404047981 */ /* 0x000ea4000c1e1500 */
[----:B--2---:R-:W0:Y:S02]  /*15080*/  I2F.S16 R0, R4 ;  /* 0x0000000400007306 */ /* 0x004e240000101400 */
[----:B0-----:R-:W-:-:S04]  /*15090*/  F2FP.BF16.F32.PACK_AB R0, RZ, R0 ;  /* 0x00000000ff00723e */ /* 0x001fc800000010ff */
[----:B------:R-:W-:Y:S01]  /*150a0*/  PRMT R44, R0, 0x7610, R44 ;  /* 0x00007610002c7816 */ /* 0x000fe2000000002c */
[----:B------:R-:W-:Y:S06]  /*150b0*/  BRA `(.L_x_14915) ;  /* 0x0000000c00747947 */ /* 0x000fec0003800000 */
.L_x_14911:
        /* <DEDUP_REMOVED lines=9> */
.L_x_14919:
[----:B------:R-:W2:Y:S02]  /*15150*/  LDG.E.U16 R0, desc[UR36][R4.64] ;  /* 0x0000002404007981 */ /* 0x000ea4000c1e1500 */
[----:B--2---:R-:W-:-:S05]  /*15160*/  HADD2.F32 R0, -RZ, R0.H0_H0 ;  /* 0x20000000ff007230 */ /* 0x004fca0000004100 */
[----:B------:R-:W-:-:S04]  /*15170*/  F2FP.BF16.F32.PACK_AB R0, RZ, R0 ;  /* 0x00000000ff00723e */ /* 0x000fc800000010ff */
[----:B------:R-:W-:Y:S01]  /*15180*/  PRMT R44, R0, 0x7610, R44 ;  /* 0x00007610002c7816 */ /* 0x000fe2000000002c */
[----:B------:R-:W-:Y:S06]  /*15190*/  BRA `(.L_x_14915) ;  /* 0x0000000c003c7947 */ /* 0x000fec0003800000 */
.L_x_14918:
        /* <DEDUP_REMOVED lines=9> */
.L_x_14921:
[----:B------:R-:W2:Y:S02]  /*15230*/  LDG.E.U16 R4, desc[UR36][R4.64] ;  /* 0x0000002404047981 */ /* 0x000ea4000c1e1500 */
[----:B--2---:R-:W-:-:S05]  /*15240*/  HADD2.F32 R0, -RZ, R4.H0_H0 ;  /* 0x20000004ff007230 */ /* 0x004fca0000004100 */
[----:B------:R-:W-:-:S04]  /*15250*/  F2FP.BF16.F32.PACK_AB R0, RZ, R0 ;  /* 0x00000000ff00723e */ /* 0x000fc800000010ff */
[----:B------:R-:W-:Y:S01]  /*15260*/  PRMT R44, R0, 0x7610, R44 ;  /* 0x00007610002c7816 */ /* 0x000fe2000000002c */
[----:B------:R-:W-:Y:S06]  /*15270*/  BRA `(.L_x_14915) ;  /* 0x0000000c00047947 */ /* 0x000fec0003800000 */
.L_x_14920:
        /* <DEDUP_REMOVED lines=9> */
.L_x_14910:
        /* <DEDUP_REMOVED lines=14> */
.L_x_14924:
        /* <DEDUP_REMOVED lines=9> */
.L_x_14923:
        /* <DEDUP_REMOVED lines=28> */
.L_x_14926:
        /* <DEDUP_REMOVED lines=15> */
.L_x_14925:
[----:B------:R0:W5:Y:S01]  /*15730*/  LDG.E.U16 R44, desc[UR36][R4.64] ;  /* 0x00000024042c7981 */ /* 0x000162000c1e1500 */
[----:B------:R-:W-:Y:S05]  /*15740*/  BRA `(.L_x_14915) ;  /* 0x0000000400d07947 */ /* 0x000fea0003800000 */
.L_x_14922:
        /* <DEDUP_REMOVED lines=13> */
.L_x_14929:
        /* <DEDUP_REMOVED lines=21> */
.L_x_14933:
[----:B------:R-:W-:Y:S05]  /*15970*/  BSYNC B1 ;  /* 0x0000000000017941 */ /* 0x000fea0003800000 */
.L_x_14932:
[----:B------:R-:W-:Y:S01]  /*15980*/  LEA R5, R0, 0x3b800000, 0x17 ;  /* 0x3b80000000057811 */ /* 0x000fe200078eb8ff */
[----:B------:R-:W-:-:S05]  /*15990*/  IMAD.SHL.U32 R0, R3, 0x100000, RZ ;  /* 0x0010000003007824 */ /* 0x000fca00078e00ff */
[----:B------:R-:W-:-:S07]  /*159a0*/  LOP3.LUT R0, R5, R0, R6, 0xfe, !PT ;  /* 0x0000000005007212 */ /* 0x000fce00078efe06 */
.L_x_14931:
[----:B------:R-:W-:Y:S05]  /*159b0*/  BSYNC B0 ;  /* 0x0000000000007941 */ /* 0x000fea0003800000 */
.L_x_14930:
[----:B------:R-:W-:-:S04]  /*159c0*/  F2FP.BF16.F32.PACK_AB R0, RZ, R0 ;  /* 0x00000000ff00723e */ /* 0x000fc800000010ff */
[----:B------:R-:W-:Y:S01]  /*159d0*/  PRMT R44, R0, 0x7610, R44 ;  /* 0x00007610002c7816 */ /* 0x000fe2000000002c */
[----:B------:R-:W-:Y:S06]  /*159e0*/  BRA `(.L_x_14915) ;  /* 0x0000000400287947 */ /* 0x000fec0003800000 */
.L_x_14928:
        /* <DEDUP_REMOVED lines=21> */
.L_x_14937:
[----:B------:R-:W-:Y:S05]  /*15b40*/  BSYNC B1 ;  /* 0x0000000000017941 */ /* 0x000fea0003800000 */
.L_x_14936:
[----:B------:R-:W-:Y:S01]  /*15b50*/  LEA R5, R0, 0x37800000, 0x17 ;  /* 0x3780000000057811 */ /* 0x000fe200078eb8ff */
[----:B------:R-:W-:-:S05]  /*15b60*/  IMAD.SHL.U32 R0, R3, 0x200000, RZ ;  /* 0x0020000003007824 */ /* 0x000fca00078e00ff */
[----:B------:R-:W-:-:S07]  /*15b70*/  LOP3.LUT R0, R5, R0, R6, 0xfe, !PT ;  /* 0x0000000005007212 */ /* 0x000fce00078efe06 */
.L_x_14935:
[----:B------:R-:W-:Y:S05]  /*15b80*/  BSYNC B0 ;  /* 0x0000000000007941 */ /* 0x000fea0003800000 */
.L_x_14934:
[----:B------:R-:W-:-:S04]  /*15b90*/  F2FP.BF16.F32.PACK_AB R0, RZ, R0 ;  /* 0x00000000ff00723e */ /* 0x000fc800000010ff */
[----:B------:R-:W-:Y:S01]  /*15ba0*/  PRMT R44, R0, 0x7610, R44 ;  /* 0x00007610002c7816 */ /* 0x000fe2000000002c */
[----:B------:R-:W-:Y:S06]  /*15bb0*/  BRA `(.L_x_14915) ;  /* 0x0000000000b47947 */ /* 0x000fec0003800000 */
.L_x_14927:
        /* <DEDUP_REMOVED lines=14> */
.L_x_14941:
[----:B------:R-:W-:Y:S05]  /*15ca0*/  BSYNC B0 ;  /* 0x0000000000007941 */ /* 0x000fea0003800000 */
.L_x_14940:
[----:B------:R-:W-:-:S04]  /*15cb0*/  F2FP.BF16.F32.PACK_AB R0, RZ, R0 ;  /* 0x00000000ff00723e */ /* 0x000fc800000010ff */
[----:B------:R-:W-:Y:S01]  /*15cc0*/  PRMT R44, R0, 0x7610, R44 ;  /* 0x00007610002c7816 */ /* 0x000fe2000000002c */
[----:B------:R-:W-:Y:S06]  /*15cd0*/  BRA `(.L_x_14915) ;  /* 0x00000000006c7947 */ /* 0x000fec0003800000 */
.L_x_14914:
        /* <DEDUP_REMOVED lines=16> */
.L_x_14942:
[----:B------:R-:W-:Y:S01]  /*15de0*/  PRMT R44, RZ, 0x7610, R44 ;  /* 0x00007610ff2c7816 */ /* 0x000fe2000000002c */
[----:B------:R-:W-:Y:S06]  /*15df0*/  BRA `(.L_x_14915) ;  /* 0x0000000000247947 */ /* 0x000fec0003800000 */
.L_x_14939:
[----:B------:R-:W2:Y:S02]  /*15e00*/  LDG.E.64 R4, desc[UR36][R4.64] ;  /* 0x0000002404047981 */ /* 0x000ea4000c1e1b00 */
[----:B--2---:R-:W0:Y:S02]  /*15e10*/  I2F.U64 R0, R4 ;  /* 0x0000000400007312 */ /* 0x004e240000301000 */
[----:B0-----:R-:W-:-:S04]  /*15e20*/  F2FP.BF16.F32.PACK_AB R0, RZ, R0 ;  /* 0x00000000ff00723e */ /* 0x001fc800000010ff */
[----:B------:R-:W-:Y:S01]  /*15e30*/  PRMT R44, R0, 0x7610, R44 ;  /* 0x00007610002c7816 */ /* 0x000fe2000000002c */
[----:B------:R-:W-:Y:S06]  /*15e40*/  BRA `(.L_x_14915) ;  /* 0x0000000000107947 */ /* 0x000fec0003800000 */
.L_x_14938:
[----:B------:R-:W2:Y:S02]  /*15e50*/  LDG.E R4, desc[UR36][R4.64] ;  /* 0x0000002404047981 */ /* 0x000ea4000c1e1900 */
[----:B--2---:R-:W-:-:S04]  /*15e60*/  I2FP.F32.U32 R0, R4 ;  /* 0x0000000400007245 */ /* 0x004fc80000201000 */
[----:B------:R-:W-:-:S04]  /*15e70*/  F2FP.BF16.F32.PACK_AB R0, RZ, R0 ;  /* 0x00000000ff00723e */ /* 0x000fc800000010ff */
[----:B------:R-:W-:-:S07]  /*15e80*/  PRMT R44, R0, 0x7610, R44 ;  /* 0x00007610002c7816 */ /* 0x000fce000000002c */
.L_x_14915:
[----:B------:R-:W2:Y:S01]  /*15e90*/  LDC.U8 R6, c[0x0][0x26e] ;  /* 0x00009b80ff067b82 */ /* 0x000ea20000000000 */
[----:B------:R-:W-:Y:S01]  /*15ea0*/  ULDC UR4, c[0x0][0x27c] ;  /* 0x00009f0000047ab9 */ /* 0x000fe20000000800 */
[----:B------:R-:W-:Y:S01]  /*15eb0*/  BSSY B6, `(.L_x_14943) ;  /* 0x00000e1000067945 */ /* 0x000fe20003800000 */
        /* <DEDUP_REMOVED lines=18> */
.L_x_14947:
[----:B------:R-:W2:Y:S02]  /*15fe0*/  LDG.E.U8 R4, desc[UR36][R4.64] ;  /* 0x0000002404047981 */ /* 0x000ea4000c1e1100 */
[----:B--2---:R-:W-:Y:S01]  /*15ff0*/  I2FP.F32.U32 R45, R4 ;  /* 0x00000004002d7245 */ /* 0x004fe20000201000 */
[----:B------:R-:W-:Y:S06]  /*16000*/  BRA `(.L_x_14949) ;  /* 0x0000000c002c7947 */ /* 0x000fec0003800000 */
.L_x_14946:
        /* <DEDUP_REMOVED lines=9> */
.L_x_14951:
[----:B------:R-:W2:Y:S02]  /*160a0*/  LDG.E R4, desc[UR36][R4.64] ;  /* 0x0000002404047981 */ /* 0x000ea4000c1e1900 */
[----:B--2---:R-:W-:Y:S01]  /*160b0*/  I2FP.F32.S32 R45, R4 ;  /* 0x00000004002d7245 */ /* 0x004fe20000201400 */
[----:B------:R-:W-:Y:S06]  /*160c0*/  BRA `(.L_x_14949) ;  /* 0x0000000800fc7947 */ /* 0x000fec0003800000 */
.L_x_14950:
[----:B------:R-:W2:Y:S02]  /*160d0*/  LDG.E.U16 R4, desc[UR36][R4.64] ;  /* 0x0000002404047981 */ /* 0x000ea4000c1e1500 */
[----:B--2---:R0:W2:Y:S01]  /*160e0*/  I2F.S16 R45, R4 ;  /* 0x00000004002d7306 */ /* 0x0040a20000101400 */
[----:B------:R-:W-:Y:S05]  /*160f0*/  BRA `(.L_x_14949) ;  /* 0x0000000800f07947 */ /* 0x000fea0003800000 */
.L_x_14945:
        /* <DEDUP_REMOVED lines=8> */
.L_x_14953:
[----:B------:R-:W2:Y:S02]  /*16180*/  LDG.E.U16 R4, desc[UR36][R4.64] ;  /* 0x0000002404047981 */ /* 0x000ea4000c1e1500 */
[----:B--2---:R-:W-:Y:S01]  /*16190*/  HADD2.F32 R45, -RZ, R4.H0_H0 ;  /* 0x20000004ff2d7230 */ /* 0x004fe20000004100 */
[----:B------:R-:W-:Y:S06]  /*161a0*/  BRA `(.L_x_14949) ;  /* 0x0000000800c47947 */ /* 0x000fec0003800000 */
.L_x_14952:
        /* <DEDUP_REMOVED lines=8> */
.L_x_14955:
[----:B------:R-:W2:Y:S02]  /*16230*/  LDG.E.U16 R4, desc[UR36][R4.64] ;  /* 0x0000002404047981 */ /* 0x000ea4000c1e1500 */
[----:B--2---:R-:W-:Y:S01]  /*16240*/  HADD2.F32 R45, -RZ, R4.H0_H0 ;  /* 0x20000004ff2d7230 */ /* 0x004fe20000004100 */
[----:B------:R-:W-:Y:S06]  /*16250*/  BRA `(.L_x_14949) ;  /* 0x0000000800987947 */ /* 0x000fec0003800000 */
.L_x_14954:
[----:B------:R-:W2:Y:S01]  /*16260*/  LDG.E.64 R4, desc[UR36][R4.64] ;  /* 0x0000002404047981 */ /* 0x000ea2000c1e1b00 */
[----:B------:R-:W-:Y:S01]  /*16270*/  UMOV UR4, 0xf0000000 ;  /* 0xf000000000047882 */ /* 0x000fe20000000000 */
[----:B------:R-:W-:Y:S01]  /*16280*/  UMOV UR5, 0x380fffff ;  /* 0x380fffff00057882 */ /* 0x000fe20000000000 */
[----:B--2---:R-:W0:Y:S01]  /*16290*/  F2F.F32.F64 R45, R4 ;  /* 0x00000004002d7310 */ /* 0x004e220000301000 */
[----:B------:R-:W-:-:S14]  /*162a0*/  DSETP.GEU.AND P0, PT, |R4|, UR4, PT ;  /* 0x0000000404007e2a */ /* 0x000fdc000bf0e200 */
[----:B0-----:R-:W-:Y:S01]  /*162b0*/  @!P0 FMUL R45, R45, 1.175494350822287508e-38 ;  /* 0x008000002d2d8820 */ /* 0x001fe20000400000 */
[----:B------:R-:W-:Y:S06]  /*162c0*/  BRA `(.L_x_14949) ;  /* 0x00000008007c7947 */ /* 0x000fec0003800000 */
.L_x_14944:
        /* <DEDUP_REMOVED lines=12> */
.L_x_14958:
[----:B------:R-:W2:Y:S01]  /*16390*/  LDG.E.64 R4, desc[UR36][R4.64] ;  /* 0x0000002404047981 */ /* 0x000ea2000c1e1b00 */
[----:B------:R-:W-:Y:S01]  /*163a0*/  UMOV UR4, 0xf0000000 ;  /* 0xf000000000047882 */ /* 0x000fe20000000000 */
[----:B------:R-:W-:Y:S01]  /*163b0*/  UMOV UR5, 0x380fffff ;  /* 0x380fffff00057882 */ /* 0x000fe20000000000 */
[----:B--2---:R-:W0:Y:S01]  /*163c0*/  F2F.F32.F64 R45, R4 ;  /* 0x00000004002d7310 */ /* 0x004e220000301000 */
[----:B------:R-:W-:-:S14]  /*163d0*/  DSETP.GEU.AND P0, PT, |R4|, UR4, PT ;  /* 0x0000000404007e2a */ /* 0x000fdc000bf0e200 */
[----:B0-----:R-:W-:Y:S01]  /*163e0*/  @!P0 FMUL R45, R45, 1.175494350822287508e-38 ;  /* 0x008000002d2d8820 */ /* 0x001fe20000400000 */
[----:B------:R-:W-:Y:S06]  /*163f0*/  BRA `(.L_x_14949) ;  /* 0x0000000800307947 */ /* 0x000fec0003800000 */
.L_x_14957:
        /* <DEDUP_REMOVED lines=26> */
.L_x_14960:
        /* <DEDUP_REMOVED lines=13> */
.L_x_14959:
[----:B------:R-:W2:Y:S02]  /*16670*/  LDG.E.U16 R4, desc[UR36][R4.64] ;  /* 0x0000002404047981 */ /* 0x000ea4000c1e1500 */
[----:B--2---:R-:W-:Y:S01]  /*16680*/  IMAD.U32 R45, R4, 0x10000, RZ ;  /* 0x00010000042d7824 */ /* 0x004fe200078e00ff */
[----:B------:R-:W-:Y:S06]  /*16690*/  BRA `(.L_x_14949) ;  /* 0x0000000400887947 */ /* 0x000fec0003800000 */
.L_x_14956:
        /* <DEDUP_REMOVED lines=11> */
.L_x_14963:
        /* <DEDUP_REMOVED lines=20> */
.L_x_14965:
[----:B------:R-:W-:Y:S05]  /*16890*/  BSYNC B0 ;  /* 0x0000000000007941 */ /* 0x000fea0003800000 */
.L_x_14964:
[----:B------:R-:W-:Y:S01]  /*168a0*/  IMAD.SHL.U32 R3, R3, 0x100000, RZ ;  /* 0x0010000003037824 */ /* 0x000fe200078e00ff */
[----:B------:R-:W-:-:S04]  /*168b0*/  LEA R0, R0, 0x3b800000, 0x17 ;  /* 0x3b80000000007811 */ /* 0x000fc800078eb8ff */
[----:B------:R-:W-:Y:S01]  /*168c0*/  LOP3.LUT R45, R0, R3, R45, 0xfe, !PT ;  /* 0x00000003002d7212 */ /* 0x000fe200078efe2d */
[----:B------:R-:W-:Y:S06]  /*168d0*/  BRA `(.L_x_14949) ;  /* 0x0000000000f87947 */ /* 0x000fec0003800000 */
.L_x_14962:
        /* <DEDUP_REMOVED lines=20> */
.L_x_14967:
[----:B------:R-:W-:Y:S05]  /*16a20*/  BSYNC B0 ;  /* 0x0000000000007941 */ /* 0x000fea0003800000 */
.L_x_14966:
[----:B------:R-:W-:Y:S01]  /*16a30*/  IMAD.SHL.U32 R3, R3, 0x200000, RZ ;  /* 0x0020000003037824 */ /* 0x000fe200078e00ff */
[----:B------:R-:W-:-:S04]  /*16a40*/  LEA R0, R0, 0x37800000, 0x17 ;  /* 0x3780000000007811 */ /* 0x000fc800078eb8ff */
[----:B------:R-:W-:Y:S01]  /*16a50*/  LOP3.LUT R45, R0, R3, R45, 0xfe, !PT ;  /* 0x00000003002d7212 */ /* 0x000fe200078efe2d */
[----:B------:R-:W-:Y:S06]  /*16a60*/  BRA `(.L_x_14949) ;  /* 0x0000000000947947 */ /* 0x000fec0003800000 */
.L_x_14961:
        /* <DEDUP_REMOVED lines=14> */
.L_x_14948:
        /* <DEDUP_REMOVED lines=16> */
.L_x_14970:
[----:B------:R-:W-:Y:S01]  /*16c50*/  IMAD.MOV.U32 R45, RZ, RZ, RZ ;  /* 0x000000ffff2d7224 */ /* 0x000fe200078e00ff */
[----:B------:R-:W-:Y:S06]  /*16c60*/  BRA `(.L_x_14949) ;  /* 0x0000000000147947 */ /* 0x000fec0003800000 */
.L_x_14969:
[----:B------:R-:W2:Y:S02]  /*16c70*/  LDG.E.64 R4, desc[UR36][R4.64] ;  /* 0x0000002404047981 */ /* 0x000ea4000c1e1b00 */
[----:B--2---:R0:W2:Y:S01]  /*16c80*/  I2F.U64 R45, R4 ;  /* 0x00000004002d7312 */ /* 0x0040a20000301000 */
[----:B------:R-:W-:Y:S05]  /*16c90*/  BRA `(.L_x_14949) ;  /* 0x0000000000087947 */ /* 0x000fea0003800000 */
.L_x_14968:
[----:B------:R-:W2:Y:S02]  /*16ca0*/  LDG.E R4, desc[UR36][R4.64] ;  /* 0x0000002404047981 */ /* 0x000ea4000c1e1900 */
[----:B--2---:R-:W-:-:S07]  /*16cb0*/  I2FP.F32.U32 R45, R4 ;  /* 0x00000004002d7245 */ /* 0x004fce0000201000 */
.L_x_14949:
[----:B------:R-:W-:Y:S05]  /*16cc0*/  BSYNC B6 ;  /* 0x0000000000067941 */ /* 0x000fea0003800000 */
.L_x_14943:
        /* <DEDUP_REMOVED lines=21> */
.L_x_14975:
[----:B------:R-:W2:Y:S02]  /*16e20*/  LDG.E.U8 R4, desc[UR36][R4.64] ;  /* 0x0000002404047981 */ /* 0x000ea4000c1e1100 */
[----:B--2---:R-:W-:Y:S01]  /*16e30*/  I2FP.F32.U32 R46, R4 ;  /* 0x00000004002e7245 */ /* 0x004fe20000201000 */
[----:B------:R-:W-:Y:S06]  /*16e40*/  BRA `(.L_x_14977) ;  /* 0x0000000c002c7947 */ /* 0x000fec0003800000 */
.L_x_14974:
        /* <DEDUP_REMOVED lines=9> */
.L_x_14979:
[----:B------:R-:W2:Y:S02]  /*16ee0*/  LDG.E R4, desc[UR36][R4.64] ;  /* 0x0000002404047981 */ /* 0x000ea4000c1e1900 */
[----:B--2---:R-:W-:Y:S01]  /*16ef0*/  I2FP.F32.S32 R46, R4 ;  /* 0x00000004002e7245 */ /* 0x004fe20000201400 */
[----:B------:R-:W-:Y:S06]  /*16f00*/  BRA `(.L_x_14977) ;  /* 0x0000000800fc7947 */ /* 0x000fec0003800000 */
.L_x_14978:
[----:B------:R-:W2:Y:S02]  /*16f10*/  LDG.E.U16 R4, desc[UR36][R4.64] ;  /* 0x0000002404047981 */ /* 0x000ea4000c1e1500 */
[----:B--2---:R0:W1:Y:S01]  /*16f20*/  I2F.S16 R46, R4 ;  /* 0x00000004002e7306 */ /* 0x0040620000101400 */
[----:B------:R-:W-:Y:S05]  /*16f30*/  BRA `(.L_x_14977) ;  /* 0x0000000800f07947 */ /* 0x000fea0003800000 */
.L_x_14973:
        /* <DEDUP_REMOVED lines=8> */
.L_x_14981:
[----:B------:R-:W2:Y:S02]  /*16fc0*/  LDG.E.U16 R4, desc[UR36][R4.64] ;  /* 0x0000002404047981 */ /* 0x000ea4000c1e1500 */
[----:B--2---:R-:W-:Y:S01]  /*16fd0*/  HADD2.F32 R46, -RZ, R4.H0_H0 ;  /* 0x20000004ff2e7230 */ /* 0x004fe20000004100 */
[----:B------:R-:W-:Y:S06]  /*16fe0*/  BRA `(.L_x_14977) ;  /* 0x0000000800c47947 */ /* 0x000fec0003800000 */
.L_x_14980:
        /* <DEDUP_REMOVED lines=8> */
.L_x_14983:
[----:B------:R-:W2:Y:S02]  /*17070*/  LDG.E.U16 R4, desc[UR36][R4.64] ;  /* 0x0000002404047981 */ /* 0x000ea4000c1e1500 */
[----:B--2---:R-:W-:Y:S01]  /*17080*/  HADD2.F32 R46, -RZ, R4.H0_H0 ;  /* 0x20000004ff2e7230 */ /* 0x004fe20000004100 */
[----:B------:R-:W-:Y:S06]  /*17090*/  BRA `(.L_x_14977) ;  /* 0x0000000800987947 */ /* 0x000fec0003800000 */
.L_x_14982:
[----:B------:R-:W2:Y:S01]  /*170a0*/  LDG.E.64 R4, desc[UR36][R4.64] ;  /* 0x0000002404047981 */ /* 0x000ea2000c1e1b00 */
[----:B------:R-:W-:Y:S01]  /*170b0*/  UMOV UR4, 0xf0000000 ;  /* 0xf000000000047882 */ /* 0x000fe20000000000 */
[----:B------:R-:W-:Y:S01]  /*170c0*/  UMOV UR5, 0x380fffff ;  /* 0x380fffff00057882 */ /* 0x000fe20000000000 */
[----:B--2---:R-:W0:Y:S01]  /*170d0*/  F2F.F32.F64 R46, R4 ;  /* 0x00000004002e7310 */ /* 0x004e220000301000 */
[----:B------:R-:W-:-:S14]  /*170e0*/  DSETP.GEU.AND P0, PT, |R4|, UR4, PT ;  /* 0x0000000404007e2a */ /* 0x000fdc000bf0e200 */
[----:B0-----:R-:W-:Y:S01]  /*170f0*/  @!P0 FMUL R46, R46, 1.175494350822287508e-38 ;  /* 0x008000002e2e8820 */ /* 0x001fe20000400000 */
[----:B------:R-:W-:Y:S06]  /*17100*/  BRA `(.L_x_14977) ;  /* 0x00000008007c7947 */ /* 0x000fec0003800000 */
.L_x_14972:
        /* <DEDUP_REMOVED lines=12> */
.L_x_14986:
[----:B------:R-:W2:Y:S01]  /*171d0*/  LDG.E.64 R4, desc[UR36][R4.64] ;  /* 0x0000002404047981 */ /* 0x000ea2000c1e1b00 */
[----:B------:R-:W-:Y:S01]  /*171e0*/  UMOV UR4, 0xf0000000 ;  /* 0xf000000000047882 */ /* 0x000fe20000000000 */
[----:B------:R-:W-:Y:S01]  /*171f0*/  UMOV UR5, 0x380fffff ;  /* 0x380fffff00057882 */ /* 0x000fe20000000000 */
[----:B--2---:R-:W0:Y:S01]  /*17200*/  F2F.F32.F64 R46, R4 ;  /* 0x00000004002e7310 */ /* 0x004e220000301000 */
[----:B------:R-:W-:-:S14]  /*17210*/  DSETP.GEU.AND P0, PT, |R4|, UR4, PT ;  /* 0x0000000404007e2a */ /* 0x000fdc000bf0e200 */
[----:B0-----:R-:W-:Y:S01]  /*17220*/  @!P0 FMUL R46, R46, 1.175494350822287508e-38 ;  /* 0x008000002e2e8820 */ /* 0x001fe20000400000 */
[----:B------:R-:W-:Y:S06]  /*17230*/  BRA `(.L_x_14977) ;  /* 0x0000000800307947 */ /* 0x000fec0003800000 */
.L_x_14985:
        /* <DEDUP_REMOVED lines=26> */
.L_x_14988:
        /* <DEDUP_REMOVED lines=13> */
.L_x_14987:
[----:B------:R-:W2:Y:S02]  /*174b0*/  LDG.E.U16 R4, desc[UR36][R4.64] ;  /* 0x0000002404047981 */ /* 0x000ea4000c1e1500 */
[----:B--2---:R-:W-:Y:S01]  /*174c0*/  IMAD.U32 R46, R4, 0x10000, RZ ;  /* 0x00010000042e7824 */ /* 0x004fe200078e00ff */
[----:B------:R-:W-:Y:S06]  /*174d0*/  BRA `(.L_x_14977) ;  /* 0x0000000400887947 */ /* 0x000fec0003800000 */
.L_x_14984:
        /* <DEDUP_REMOVED lines=11> */
.L_x_14991:
        /* <DEDUP_REMOVED lines=20> */
.L_x_14993:
[----:B------:R-:W-:Y:S05]  /*176d0*/  BSYNC B0 ;  /* 0x0000000000007941 */ /* 0x000fea0003800000 */
.L_x_14992:
[----:B------:R-:W-:Y:S01]  /*176e0*/  IMAD.SHL.U32 R3, R3, 0x100000, RZ ;  /* 0x0010000003037824 */ /* 0x000fe200078e00ff */
[----:B------:R-:W-:-:S04]  /*176f0*/  LEA R5, R0, 0x3b800000, 0x17 ;  /* 0x3b80000000057811 */ /* 0x000fc800078eb8ff */
[----:B------:R-:W-:Y:S01]  /*17700*/  LOP3.LUT R46, R5, R3, R46, 0xfe, !PT ;  /* 0x00000003052e7212 */ /* 0x000fe200078efe2e */
[----:B------:R-:W-:Y:S06]  /*17710*/  BRA `(.L_x_14977) ;  /* 0x0000000000f87947 */ /* 0x000fec0003800000 */
.L_x_14990:
        /* <DEDUP_REMOVED lines=20> */
.L_x_14995:
[----:B------:R-:W-:Y:S05]  /*17860*/  BSYNC B0 ;  /* 0x0000000000007941 */ /* 0x000fea0003800000 */
.L_x_14994:
[----:B------:R-:W-:Y:S01]  /*17870*/  IMAD.SHL.U32 R3, R3, 0x200000, RZ ;  /* 0x0020000003037824 */ /* 0x000fe200078e00ff */
[----:B------:R-:W-:-:S04]  /*17880*/  LEA R5, R0, 0x37800000, 0x17 ;  /* 0x3780000000057811 */ /* 0x000fc800078eb8ff */
[----:B------:R-:W-:Y:S01]  /*17890*/  LOP3.LUT R46, R5, R3, R46, 0xfe, !PT ;  /* 0x00000003052e7212 */ /* 0x000fe200078efe2e */
[----:B------:R-:W-:Y:S06]  /*178a0*/  BRA `(.L_x_14977) ;  /* 0x0000000000947947 */ /* 0x000fec0003800000 */
.L_x_14989:
        /* <DEDUP_REMOVED lines=14> */
.L_x_14976:
        /* <DEDUP_REMOVED lines=16> */
.L_x_14998:
[----:B------:R-:W-:Y:S01]  /*17a90*/  IMAD.MOV.U32 R46, RZ, RZ, RZ ;  /* 0x000000ffff2e7224 */ /* 0x000fe200078e00ff */
[----:B------:R-:W-:Y:S06]  /*17aa0*/  BRA `(.L_x_14977) ;  /* 0x0000000000147947 */ /* 0x000fec0003800000 */
.L_x_14997:
[----:B------:R-:W2:Y:S02]  /*17ab0*/  LDG.E.64 R4, desc[UR36][R4.64] ;  /* 0x0000002404047981 */ /* 0x000ea4000c1e1b00 */
[----:B--2---:R0:W1:Y:S01]  /*17ac0*/  I2F.U64 R46, R4 ;  /* 0x00000004002e7312 */ /* 0x0040620000301000 */
[----:B------:R-:W-:Y:S05]  /*17ad0*/  BRA `(.L_x_14977) ;  /* 0x0000000000087947 */ /* 0x000fea0003800000 */
.L_x_14996:
[----:B------:R-:W2:Y:S02]  /*17ae0*/  LDG.E R4, desc[UR36][R4.64] ;  /* 0x0000002404047981 */ /* 0x000ea4000c1e1900 */
[----:B--2---:R-:W-:-:S07]  /*17af0*/  I2FP.F32.U32 R46, R4 ;  /* 0x00000004002e7245 */ /* 0x004fce0000201000 */
.L_x_14977:
[----:B------:R-:W-:Y:S05]  /*17b00*/  BSYNC B6 ;  /* 0x0000000000067941 */ /* 0x000fea0003800000 */
.L_x_14971:
        /* <DEDUP_REMOVED lines=20> */
.L_x_15003:
[----:B------:R-:W2:Y:S02]  /*17c50*/  LDG.E.U8 R4, desc[UR36][R4.64] ;  /* 0x0000002404047981 */ /* 0x000ea4000c1e1100 */
[----:B--2---:R-:W-:Y:S01]  /*17c60*/  I2FP.F32.U32 R48, R4 ;  /* 0x0000000400307245 */ /* 0x004fe20000201000 */
[----:B------:R-:W-:Y:S06]  /*17c70*/  BRA `(.L_x_15005) ;  /* 0x0000000c002c7947 */ /* 0x000fec0003800000 */
.L_x_15002:
        /* <DEDUP_REMOVED lines=9> */
.L_x_15007:
[----:B------:R-:W2:Y:S02]  /*17d10*/  LDG.E R4, desc[UR36][R4.64] ;  /* 0x0000002404047981 */ /* 0x000ea4000c1e1900 */
[----:B--2---:R-:W-:Y:S01]  /*17d20*/  I2FP.F32.S32 R48, R4 ;  /* 0x0000000400307245 */ /* 0x004fe20000201400 */
[----:B------:R-:W-:Y:S06]  /*17d30*/  BRA `(.L_x_15005) ;  /* 0x0000000800fc7947 */ /* 0x000fec0003800000 */
.L_x_15006:
[----:B------:R-:W2:Y:S02]  /*17d40*/  LDG.E.U16 R4, desc[UR36][R4.64] ;  /* 0x0000002404047981 */ /* 0x000ea4000c1e1500 */
[----:B--2---:R0:W2:Y:S01]  /*17d50*/  I2F.S16 R48, R4 ;  /* 0x0000000400307306 */ /* 0x0040a20000101400 */
[----:B------:R-:W-:Y:S05]  /*17d60*/  BRA `(.L_x_15005) ;  /* 0x0000000800f07947 */ /* 0x000fea0003800000 */
.L_x_15001:
        /* <DEDUP_REMOVED lines=8> */
.L_x_15009:
[----:B------:R-:W2:Y:S02]  /*17df0*/  LDG.E.U16 R4, desc[UR36][R4.64] ;  /* 0x0000002404047981 */ /* 0x000ea4000c1e1500 */
[----:B--2---:R-:W-:Y:S01]  /*17e00*/  HADD2.F32 R48, -RZ, R4.H0_H0 ;  /* 0x20000004ff307230 */ /* 0x004fe20000004100 */
[----:B------:R-:W-:Y:S06]  /*17e10*/  BRA `(.L_x_15005) ;  /* 0x0000000800c47947 */ /* 0x000fec0003800000 */
.L_x_15008:
        /* <DEDUP_REMOVED lines=8> */
.L_x_15011:
[----:B------:R-:W2:Y:S02]  /*17ea0*/  LDG.E.U16 R4, desc[UR36][R4.64] ;  /* 0x0000002404047981 */ /* 0x000ea4000c1e1500 */
[----:B--2---:R-:W-:Y:S01]  /*17eb0*/  HADD2.F32 R48, -RZ, R4.H0_H0 ;  /* 0x20000004ff307230 */ /* 0x004fe20000004100 */
[----:B------:R-:W-:Y:S06]  /*17ec0*/  BRA `(.L_x_15005) ;  /* 0x0000000800987947 */ /* 0x000fec0003800000 */
.L_x_15010:
[----:B------:R-:W2:Y:S01]  /*17ed0*/  LDG.E.64 R4, desc[UR36][R4.64] ;  /* 0x0000002404047981 */ /* 0x000ea2000c1e1b00 */
[----:B------:R-:W-:Y:S01]  /*17ee0*/  UMOV UR4, 0xf0000000 ;  /* 0xf000000000047882 */ /* 0x000fe20000000000 */
[----:B------:R-:W-:Y:S01]  /*17ef0*/  UMOV UR5, 0x380fffff ;  /* 0x380fffff00057882 */ /* 0x000fe20000000000 */
[----:B--2---:R-:W0:Y:S01]  /*17f00*/  F2F.F32.F64 R48, R4 ;  /* 0x0000000400307310 */ /* 0x004e220000301000 */
[----:B------:R-:W-:-:S14]  /*17f10*/  DSETP.GEU.AND P0, PT, |R4|, UR4, PT ;  /* 0x0000000404007e2a */ /* 0x000fdc000bf0e200 */
[----:B0-----:R-:W-:Y:S01]  /*17f20*/  @!P0 FMUL R48, R48, 1.175494350822287508e-38 ;  /* 0x0080000030308820 */ /* 0x001fe20000400000 */
[----:B------:R-:W-:Y:S06]  /*17f30*/  BRA `(.L_x_15005) ;  /* 0x00000008007c7947 */ /* 0x000fec0003800000 */
.L_x_15000:
        /* <DEDUP_REMOVED lines=12> */
.L_x_15014:
[----:B------:R-:W2:Y:S01]  /*18000*/  LDG.E.64 R4, desc[UR36][R4.64] ;  /* 0x0000002404047981 */ /* 0x000ea2000c1e1b00 */
[----:B------:R-:W-:Y:S01]  /*18010*/  UMOV UR4, 0xf0000000 ;  /* 0xf000000000047882 */ /* 0x000fe20000000000 */
[----:B------:R-:W-:Y:S01]  /*18020*/  UMOV UR5, 0x380fffff ;  /* 0x380fffff00057882 */ /* 0x000fe20000000000 */
[----:B--2---:R-:W0:Y:S01]  /*18030*/  F2F.F32.F64 R48, R4 ;  /* 0x0000000400307310 */ /* 0x004e220000301000 */
[----:B------:R-:W-:-:S14]  /*18040*/  DSETP.GEU.AND P0, PT, |R4|, UR4, PT ;  /* 0x0000000404007e2a */ /* 0x000fdc000bf0e200 */
[----:B0-----:R-:W-:Y:S01]  /*18050*/  @!P0 FMUL R48, R48, 1.175494350822287508e-38 ;  /* 0x0080000030308820 */ /* 0x001fe20000400000 */
[----:B------:R-:W-:Y:S06]  /*18060*/  BRA `(.L_x_15005) ;  /* 0x0000000800307947 */ /* 0x000fec0003800000 */
.L_x_15013:
        /* <DEDUP_REMOVED lines=26> */
.L_x_15016:
        /* <DEDUP_REMOVED lines=13> */
.L_x_15015:
[----:B------:R-:W2:Y:S02]  /*182e0*/  LDG.E.U16 R4, desc[UR36][R4.64] ;  /* 0x0000002404047981 */ /* 0x000ea4000c1e1500 */
[----:B--2---:R-:W-:Y:S01]  /*182f0*/  IMAD.U32 R48, R4, 0x10000, RZ ;  /* 0x0001000004307824 */ /* 0x004fe200078e00ff */
[----:B------:R-:W-:Y:S06]  /*18300*/  BRA `(.L_x_15005) ;  /* 0x0000000400887947 */ /* 0x000fec0003800000 */
.L_x_15012:
        /* <DEDUP_REMOVED lines=11> */
.L_x_15019:
        /* <DEDUP_REMOVED lines=20> */
.L_x_15021:
[----:B------:R-:W-:Y:S05]  /*18500*/  BSYNC B0 ;  /* 0x0000000000007941 */ /* 0x000fea0003800000 */
.L_x_15020:
[----:B------:R-:W-:Y:S01]  /*18510*/  IMAD.SHL.U32 R3, R3, 0x100000, RZ ;  /* 0x0010000003037824 */ /* 0x000fe200078e00ff */
[----:B------:R-:W-:-:S04]  /*18520*/  LEA R5, R0, 0x3b800000, 0x17 ;  /* 0x3b80000000057811 */ /* 0x000fc800078eb8ff */
[----:B------:R-:W-:Y:S01]  /*18530*/  LOP3.LUT R48, R5, R3, R48, 0xfe, !PT ;  /* 0x0000000305307212 */ /* 0x000fe200078efe30 */
[----:B------:R-:W-:Y:S06]  /*18540*/  BRA `(.L_x_15005) ;  /* 0x0000000000f87947 */ /* 0x000fec0003800000 */
.L_x_15018:
        /* <DEDUP_REMOVED lines=20> */
.L_x_15023:
[----:B------:R-:W-:Y:S05]  /*18690*/  BSYNC B0 ;  /* 0x0000000000007941 */ /* 0x000fea0003800000 */
.L_x_15022:
[----:B------:R-:W-:Y:S01]  /*186a0*/  IMAD.SHL.U32 R3, R3, 0x200000, RZ ;  /* 0x0020000003037824 */ /* 0x000fe200078e00ff */
[----:B------:R-:W-:-:S04]  /*186b0*/  LEA R5, R0, 0x37800000, 0x17 ;  /* 0x3780000000057811 */ /* 0x000fc800078eb8ff */
[----:B------:R-:W-:Y:S01]  /*186c0*/  LOP3.LUT R48, R5, R3, R48, 0xfe, !PT ;  /* 0x0000000305307212 */ /* 0x000fe200078efe30 */
[----:B------:R-:W-:Y:S06]  /*186d0*/  BRA `(.L_x_15005) ;  /* 0x0000000000947947 */ /* 0x000fec0003800000 */
.L_x_15017:
        /* <DEDUP_REMOVED lines=14> */
.L_x_15004:
        /* <DEDUP_REMOVED lines=16> */
.L_x_15026:
[----:B------:R-:W-:Y:S01]  /*188c0*/  IMAD.MOV.U32 R48, RZ, RZ, RZ ;  /* 0x000000ffff307224 */ /* 0x000fe200078e00ff */
[----:B------:R-:W-:Y:S06]  /*188d0*/  BRA `(.L_x_15005) ;  /* 0x0000000000147947 */ /* 0x000fec0003800000 */
.L_x_15025:
[----:B------:R-:W2:Y:S02]  /*188e0*/  LDG.E.64 R4, desc[UR36][R4.64] ;  /* 0x0000002404047981 */ /* 0x000ea4000c1e1b00 */
[----:B--2---:R0:W2:Y:S01]  /*188f0*/  I2F.U64 R48, R4 ;  /* 0x0000000400307312 */ /* 0x0040a20000301000 */
[----:B------:R-:W-:Y:S05]  /*18900*/  BRA `(.L_x_15005) ;  /* 0x0000000000087947 */ /* 0x000fea0003800000 */
.L_x_15024:
[----:B------:R-:W2:Y:S02]  /*18910*/  LDG.E R4, desc[UR36][R4.64] ;  /* 0x0000002404047981 */ /* 0x000ea4000c1e1900 */
[----:B--2---:R-:W-:-:S07]  /*18920*/  I2FP.F32.U32 R48, R4 ;  /* 0x0000000400307245 */ /* 0x004fce0000201000 */
.L_x_15005:
[----:B------:R-:W-:Y:S05]  /*18930*/  BSYNC B6 ;  /* 0x0000000000067941 */ /* 0x000fea0003800000 */
.L_x_14999:
[----:B------:R-:W1:Y:S01]  /*18940*/  LDC.U8 R6, c[0x0][0x271] ;  /* 0x00009c40ff067b82 */ /* 0x000e620000000000 */
[----:B------:R-:W-:Y:S01]  /*18950*/  ULDC UR4, c[0x0][0x288] ;  /* 0x0000a20000047ab9 */ /* 0x000fe20000000800 */
[----:B------:R-:W-:Y:S01]  /*18960*/  BSSY B6, `(.L_x_15027) ;  /* 0x00000e1000067945 */ /* 0x000fe20003800000 */
[----:B------:R-:W-:-:S05]  /*18970*/  IMAD R3, R43, UR4, RZ ;  /* 0x000000042b037c24 */ /* 0x000fca000f8e02ff */
[----:B0-2---:R-:W0:Y:S01]  /*18980*/  LDC.64 R4, c[0x0][0x258] ;  /* 0x00009600ff047b82 */ /* 0x005e220000000a00 */
        /* <DEDUP_REMOVED lines=16> */
.L_x_15031:
[----:B------:R-:W2:Y:S02]  /*18a90*/  LDG.E.U8 R4, desc[UR36][R4.64] ;  /* 0x0000002404047981 */ /* 0x000ea4000c1e1100 */
[----:B--2---:R-:W-:Y:S01]  /*18aa0*/  I2FP.F32.U32 R47, R4 ;  /* 0x00000004002f7245 */ /* 0x004fe20000201000 */
[----:B------:R-:W-:Y:S06]  /*18ab0*/  BRA `(.L_x_15033) ;  /* 0x0000000c002c7947 */ /* 0x000fec0003800000 */
.L_x_15030:
        /* <DEDUP_REMOVED lines=9> */
.L_x_15035:
[----:B------:R-:W2:Y:S02]  /*18b50*/  LDG.E R4, desc[UR36][R4.64] ;  /* 0x0000002404047981 */ /* 0x000ea4000c1e1900 */
[----:B--2---:R-:W-:Y:S01]  /*18b60*/  I2FP.F32.S32 R47, R4 ;  /* 0x00000004002f7245 */ /* 0x004fe20000201400 */
[----:B------:R-:W-:Y:S06]  /*18b70*/  BRA `(.L_x_15033) ;  /* 0x0000000800fc7947 */ /* 0x000fec0003800000 */
.L_x_15034:
[----:B------:R-:W2:Y:S02]  /*18b80*/  LDG.E.U16 R4, desc[UR36][R4.64] ;  /* 0x0000002404047981 */ /* 0x000ea4000c1e1500 */
[----:B--2---:R0:W1:Y:S01]  /*18b90*/  I2F.S16 R47, R4 ;  /* 0x00000004002f7306 */ /* 0x0040620000101400 */
[----:B------:R-:W-:Y:S05]  /*18ba0*/  BRA `(.L_x_15033) ;  /* 0x0000000800f07947 */ /* 0x000fea0003800000 */
.L_x_15029:
        /* <DEDUP_REMOVED lines=8> */
.L_x_15037:
[----:B------:R-:W2:Y:S02]  /*18c30*/  LDG.E.U16 R4, desc[UR36][R4.64] ;  /* 0x0000002404047981 */ /* 0x000ea4000c1e1500 */
[----:B--2---:R-:W-:Y:S01]  /*18c40*/  HADD2.F32 R47, -RZ, R4.H0_H0 ;  /* 0x20000004ff2f7230 */ /* 0x004fe20000004100 */
[----:B------:R-:W-:Y:S06]  /*18c50*/  BRA `(.L_x_15033) ;  /* 0x0000000800c47947 */ /* 0x000fec0003800000 */
.L_x_15036:
        /* <DEDUP_REMOVED lines=8> */
.L_x_15039:
[----:B------:R-:W2:Y:S02]  /*18ce0*/  LDG.E.U16 R4, desc[UR36][R4.64] ;  /* 0x0000002404047981 */ /* 0x000ea4000c1e1500 */
[----:B--2---:R-:W-:Y:S01]  /*18cf0*/  HADD2.F32 R47, -RZ, R4.H0_H0 ;  /* 0x20000004ff2f7230 */ /* 0x004fe20000004100 */
[----:B------:R-:W-:Y:S06]  /*18d00*/  BRA `(.L_x_15033) ;  /* 0x0000000800987947 */ /* 0x000fec0003800000 */
.L_x_15038:
[----:B------:R-:W2:Y:S01]  /*18d10*/  LDG.E.64 R4, desc[UR36][R4.64] ;  /* 0x0000002404047981 */ /* 0x000ea2000c1e1b00 */
[----:B------:R-:W-:Y:S01]  /*18d20*/  UMOV UR4, 0xf0000000 ;  /* 0xf000000000047882 */ /* 0x000fe20000000000 */
[----:B------:R-:W-:Y:S01]  /*18d30*/  UMOV UR5, 0x380fffff ;  /* 0x380fffff00057882 */ /* 0x000fe20000000000 */
[----:B--2---:R-:W0:Y:S01]  /*18d40*/  F2F.F32.F64 R47, R4 ;  /* 0x00000004002f7310 */ /* 0x004e220000301000 */
[----:B------:R-:W-:-:S14]  /*18d50*/  DSETP.GEU.AND P0, PT, |R4|, UR4, PT ;  /* 0x0000000404007e2a */ /* 0x000fdc000bf0e200 */
[----:B0-----:R-:W-:Y:S01]  /*18d60*/  @!P0 FMUL R47, R47, 1.175494350822287508e-38 ;  /* 0x008000002f2f8820 */ /* 0x001fe20000400000 */
[----:B------:R-:W-:Y:S06]  /*18d70*/  BRA `(.L_x_15033) ;  /* 0x00000008007c7947 */ /* 0x000fec0003800000 */
.L_x_15028:
        /* <DEDUP_REMOVED lines=12> */
.L_x_15042:
[----:B------:R-:W2:Y:S01]  /*18e40*/  LDG.E.64 R4, desc[UR36][R4.64] ;  /* 0x0000002404047981 */ /* 0x000ea2000c1e1b00 */
[----:B------:R-:W-:Y:S01]  /*18e50*/  UMOV UR4, 0xf0000000 ;  /* 0xf000000000047882 */ /* 0x000fe20000000000 */
[----:B------:R-:W-:Y:S01]  /*18e60*/  UMOV UR5, 0x380fffff ;  /* 0x380fffff00057882 */ /* 0x000fe20000000000 */
[----:B--2---:R-:W0:Y:S01]  /*18e70*/  F2F.F32.F64 R47, R4 ;  /* 0x00000004002f7310 */ /* 0x004e220000301000 */
[----:B------:R-:W-:-:S14]  /*18e80*/  DSETP.GEU.AND P0, PT, |R4|, UR4, PT ;  /* 0x0000000404007e2a */ /* 0x000fdc000bf0e200 */
[----:B0-----:R-:W-:Y:S01]  /*18e90*/  @!P0 FMUL R47, R47, 1.175494350822287508e-38 ;  /* 0x008000002f2f8820 */ /* 0x001fe20000400000 */
[----:B------:R-:W-:Y:S06]  /*18ea0*/  BRA `(.L_x_15033) ;  /* 0x0000000800307947 */ /* 0x000fec0003800000 */
.L_x_15041:
        /* <DEDUP_REMOVED lines=26> */
.L_x_15044:
        /* <DEDUP_REMOVED lines=13> */
.L_x_15043:
[----:B------:R-:W2:Y:S02]  /*19120*/  LDG.E.U16 R4, desc[UR36][R4.64] ;  /* 0x0000002404047981 */ /* 0x000ea4000c1e1500 */
[----:B--2---:R-:W-:Y:S01]  /*19130*/  IMAD.U32 R47, R4, 0x10000, RZ ;  /* 0x00010000042f7824 */ /* 0x004fe200078e00ff */
[----:B------:R-:W-:Y:S06]  /*19140*/  BRA `(.L_x_15033) ;  /* 0x0000000400887947 */ /* 0x000fec0003800000 */
.L_x_15040:
        /* <DEDUP_REMOVED lines=11> */
.L_x_15047:
        /* <DEDUP_REMOVED lines=20> */
.L_x_15049:
[----:B------:R-:W-:Y:S05]  /*19340*/  BSYNC B0 ;  /* 0x0000000000007941 */ /* 0x000fea0003800000 */
.L_x_15048:
[----:B------:R-:W-:Y:S01]  /*19350*/  IMAD.SHL.U32 R3, R3, 0x100000, RZ ;  /* 0x0010000003037824 */ /* 0x000fe200078e00ff */
[----:B------:R-:W-:-:S04]  /*19360*/  LEA R0, R0, 0x3b800000, 0x17 ;  /* 0x3b80000000007811 */ /* 0x000fc800078eb8ff */
[----:B------:R-:W-:Y:S01]  /*19370*/  LOP3.LUT R47, R0, R3, R47, 0xfe, !PT ;  /* 0x00000003002f7212 */ /* 0x000fe200078efe2f */
[----:B------:R-:W-:Y:S06]  /*19380*/  BRA `(.L_x_15033) ;  /* 0x0000000000f87947 */ /* 0x000fec0003800000 */
.L_x_15046:
        /* <DEDUP_REMOVED lines=20> */
.L_x_15051:
[----:B------:R-:W-:Y:S05]  /*194d0*/  BSYNC B0 ;  /* 0x0000000000007941 */ /* 0x000fea0003800000 */
.L_x_15050:
[----:B------:R-:W-:Y:S01]  /*194e0*/  IMAD.SHL.U32 R3, R3, 0x200000, RZ ;  /* 0x0020000003037824 */ /* 0x000fe200078e00ff */
[----:B------:R-:W-:-:S04]  /*194f0*/  LEA R0, R0, 0x37800000, 0x17 ;  /* 0x3780000000007811 */ /* 0x000fc800078eb8ff */
[----:B------:R-:W-:Y:S01]  /*19500*/  LOP3.LUT R47, R0, R3, R47, 0xfe, !PT ;  /* 0x00000003002f7212 */ /* 0x000fe200078efe2f */
[----:B------:R-:W-:Y:S06]  /*19510*/  BRA `(.L_x_15033) ;  /* 0x0000000000947947 */ /* 0x000fec0003800000 */
.L_x_15045:
        /* <DEDUP_REMOVED lines=14> */
.L_x_15032:
        /* <DEDUP_REMOVED lines=16> */
.L_x_15054:
[----:B------:R-:W-:Y:S01]  /*19700*/  IMAD.MOV.U32 R47, RZ, RZ, RZ ;  /* 0x000000ffff2f7224 */ /* 0x000fe200078e00ff */
[----:B------:R-:W-:Y:S06]  /*19710*/  BRA `(.L_x_15033) ;  /* 0x0000000000147947 */ /* 0x000fec0003800000 */
.L_x_15053:
[----:B------:R-:W2:Y:S02]  /*19720*/  LDG.E.64 R4, desc[UR36][R4.64] ;  /* 0x0000002404047981 */ /* 0x000ea4000c1e1b00 */
[----:B--2---:R0:W1:Y:S01]  /*19730*/  I2F.U64 R47, R4 ;  /* 0x00000004002f7312 */ /* 0x0040620000301000 */
[----:B------:R-:W-:Y:S05]  /*19740*/  BRA `(.L_x_15033) ;  /* 0x0000000000087947 */ /* 0x000fea0003800000 */
.L_x_15052:
[----:B------:R-:W2:Y:S02]  /*19750*/  LDG.E R4, desc[UR36][R4.64] ;  /* 0x0000002404047981 */ /* 0x000ea4000c1e1900 */
[----:B--2---:R-:W-:-:S07]  /*19760*/  I2FP.F32.U32 R47, R4 ;  /* 0x00000004002f7245 */ /* 0x004fce0000201000 */
.L_x_15033:
[----:B------:R-:W-:Y:S05]  /*19770*/  BSYNC B6 ;  /* 0x0000000000067941 */ /* 0x000fea0003800000 */
.L_x_15027:
[----:B------:R-:W3:Y:S01]  /*19780*/  LDC.U8 R3, c[0x0][0x272] ;  /* 0x00009c80ff037b82 */ /* 0x000ee20000000000 */
[----:B------:R-:W-:Y:S02]  /*19790*/  ULDC UR4, c[0x0][0x28c] ;  /* 0x0000a30000047ab9 */ /* 0x000fe40000000800 */
        /* <DEDUP_REMOVED lines=18> */
.L_x_15058:
[----:B------:R-:W2:Y:S02]  /*198c0*/  LDG.E.U8 R4, desc[UR36][R4.64] ;  /* 0x0000002404047981 */ /* 0x000ea4000c1e1100 */
[----:B--2---:R-:W-:Y:S01]  /*198d0*/  I2FP.F32.U32 R31, R4 ;  /* 0x00000004001f7245 */ /* 0x004fe20000201000 */
[----:B------:R-:W-:Y:S06]  /*198e0*/  BRA `(.L_x_14876) ;  /* 0x0000000c00207947 */ /* 0x000fec0003800000 */
.L_x_15057:
        /* <DEDUP_REMOVED lines=9> */
.L_x_15061:
[----:B------:R-:W2:Y:S02]  /*19980*/  LDG.E R4, desc[UR36][R4.64] ;  /* 0x0000002404047981 */ /* 0x000ea4000c1e1900 */
[----:B--2---:R-:W-:Y:S01]  /*19990*/  I2FP.F32.S32 R31, R4 ;  /* 0x00000004001f7245 */ /* 0x004fe20000201400 */
[----:B------:R-:W-:Y:S06]  /*199a0*/  BRA `(.L_x_14876) ;  /* 0x0000000800f07947 */ /* 0x000fec0003800000 */
.L_x_15060:
[----:B------:R-:W2:Y:S02]  /*199b0*/  LDG.E.U16 R4, desc[UR36][R4.64] ;  /* 0x0000002404047981 */ /* 0x000ea4000c1e1500 */
[----:B--2---:R0:W2:Y:S01]  /*199c0*/  I2F.S16 R31, R4 ;  /* 0x00000004001f7306 */ /* 0x0040a20000101400 */
[----:B------:R-:W-:Y:S05]  /*199d0*/  BRA `(.L_x_14876) ;  /* 0x0000000800e47947 */ /* 0x000fea0003800000 */
.L_x_15056:
        /* <DEDUP_REMOVED lines=8> */
.L_x_15063:
[----:B------:R-:W2:Y:S02]  /*19a60*/  LDG.E.U16 R4, desc[UR36][R4.64] ;  /* 0x0000002404047981 */ /* 0x000ea4000c1e1500 */
[----:B--2---:R-:W-:Y:S01]  /*19a70*/  HADD2.F32 R31, -RZ, R4.H0_H0 ;  /* 0x20000004ff1f7230 */ /* 0x004fe20000004100 */
[----:B------:R-:W-:Y:S06]  /*19a80*/  BRA `(.L_x_14876) ;  /* 0x0000000800b87947 */ /* 0x000fec0003800000 */
.L_x_15062:
        /* <DEDUP_REMOVED lines=8> */
.L_x_15065:
[----:B------:R-:W2:Y:S02]  /*19b10*/  LDG.E.U16 R4, desc[UR36][R4.64] ;  /* 0x0000002404047981 */ /* 0x000ea4000c1e1500 */
[----:B--2---:R-:W-:Y:S01]  /*19b20*/  HADD2.F32 R31, -RZ, R4.H0_H0 ;  /* 0x20000004ff1f7230 */ /* 0x004fe20000004100 */
[----:B------:R-:W-:Y:S06]  /*19b30*/  BRA `(.L_x_14876) ;  /* 0x00000008008c7947 */ /* 0x000fec0003800000 */
.L_x_15064:
[----:B------:R-:W2:Y:S01]  /*19b40*/  LDG.E.64 R4, desc[UR36][R4.64] ;  /* 0x0000002404047981 */ /* 0x000ea2000c1e1b00 */
[----:B------:R-:W-:Y:S01]  /*19b50*/  UMOV UR4, 0xf0000000 ;  /* 0xf000000000047882 */ /* 0x000fe20000000000 */
[----:B------:R-:W-:Y:S01]  /*19b60*/  UMOV UR5, 0x380fffff ;  /* 0x380fffff00057882 */ /* 0x000fe20000000000 */
[----:B--2---:R-:W0:Y:S01]  /*19b70*/  F2F.F32.F64 R31, R4 ;  /* 0x00000004001f7310 */ /* 0x004e220000301000 */
[----:B------:R-:W-:-:S14]  /*19b80*/  DSETP.GEU.AND P0, PT, |R4|, UR4, PT ;  /* 0x0000000404007e2a */ /* 0x000fdc000bf0e200 */
[----:B0-----:R-:W-:Y:S01]  /*19b90*/  @!P0 FMUL R31, R31, 1.175494350822287508e-38 ;  /* 0x008000001f1f8820 */ /* 0x001fe20000400000 */
[----:B------:R-:W-:Y:S06]  /*19ba0*/  BRA `(.L_x_14876) ;  /* 0x0000000800707947 */ /* 0x000fec0003800000 */
.L_x_15055:
        /* <DEDUP_REMOVED lines=12> */
.L_x_15068:
[----:B------:R-:W2:Y:S01]  /*19c70*/  LDG.E.64 R4, desc[UR36][R4.64] ;  /* 0x0000002404047981 */ /* 0x000ea2000c1e1b00 */
[----:B------:R-:W-:Y:S01]  /*19c80*/  UMOV UR4, 0xf0000000 ;  /* 0xf000000000047882 */ /* 0x000fe20000000000 */
[----:B------:R-:W-:Y:S01]  /*19c90*/  UMOV UR5, 0x380fffff ;  /* 0x380fffff00057882 */ /* 0x000fe20000000000 */
[----:B--2---:R-:W0:Y:S01]  /*19ca0*/  F2F.F32.F64 R31, R4 ;  /* 0x00000004001f7310 */ /* 0x004e220000301000 */
[----:B------:R-:W-:-:S14]  /*19cb0*/  DSETP.GEU.AND P0, PT, |R4|, UR4, PT ;  /* 0x0000000404007e2a */ /* 0x000fdc000bf0e200 */
[----:B0-----:R-:W-:Y:S01]  /*19cc0*/  @!P0 FMUL R31, R31, 1.175494350822287508e-38 ;  /* 0x008000001f1f8820 */ /* 0x001fe20000400000 */
[----:B------:R-:W-:Y:S06]  /*19cd0*/  BRA `(.L_x_14876) ;  /* 0x0000000800247947 */ /* 0x000fec0003800000 */
.L_x_15067:
        /* <DEDUP_REMOVED lines=26> */
.L_x_15070:
        /* <DEDUP_REMOVED lines=13> */
.L_x_15069:
[----:B------:R-:W2:Y:S02]  /*19f50*/  LDG.E.U16 R4, desc[UR36][R4.64] ;  /* 0x0000002404047981 */ /* 0x000ea4000c1e1500 */
[----:B--2---:R-:W-:Y:S01]  /*19f60*/  IMAD.U32 R31, R4, 0x10000, RZ ;  /* 0x00010000041f7824 */ /* 0x004fe200078e00ff */
[----:B------:R-:W-:Y:S06]  /*19f70*/  BRA `(.L_x_14876) ;  /* 0x00000004007c7947 */ /* 0x000fec0003800000 */
.L_x_15066:
        /* <DEDUP_REMOVED lines=11> */
.L_x_15073:
        /* <DEDUP_REMOVED lines=19> */
.L_x_15075:
[----:B------:R-:W-:Y:S05]  /*1a160*/  BSYNC B0 ;  /* 0x0000000000007941 */ /* 0x000fea0003800000 */
.L_x_15074:
[----:B------:R-:W-:Y:S01]  /*1a170*/  IMAD.SHL.U32 R3, R3, 0x100000, RZ ;  /* 0x0010000003037824 */ /* 0x000fe200078e00ff */
[----:B------:R-:W-:-:S04]  /*1a180*/  LEA R0, R0, 0x3b800000, 0x17 ;  /* 0x3b80000000007811 */ /* 0x000fc800078eb8ff */
[----:B------:R-:W-:Y:S01]  /*1a190*/  LOP3.LUT R31, R0, R3, R31, 0xfe, !PT ;  /* 0x00000003001f7212 */ /* 0x000fe200078efe1f */
[----:B------:R-:W-:Y:S06]  /*1a1a0*/  BRA `(.L_x_14876) ;  /* 0x0000000000f07947 */ /* 0x000fec0003800000 */
.L_x_15072:
        /* <DEDUP_REMOVED lines=19> */
.L_x_15077:
[----:B------:R-:W-:Y:S05]  /*1a2e0*/  BSYNC B0 ;  /* 0x0000000000007941 */ /* 0x000fea0003800000 */
.L_x_15076:
[----:B------:R-:W-:Y:S01]  /*1a2f0*/  IMAD.SHL.U32 R3, R3, 0x200000, RZ ;  /* 0x0020000003037824 */ /* 0x000fe200078e00ff */
[----:B------:R-:W-:-:S04]  /*1a300*/  LEA R0, R0, 0x37800000, 0x17 ;  /* 0x3780000000007811 */ /* 0x000fc800078eb8ff */
[----:B------:R-:W-:Y:S01]  /*1a310*/  LOP3.LUT R31, R0, R3, R31, 0xfe, !PT ;  /* 0x00000003001f7212 */ /* 0x000fe200078efe1f */
[----:B------:R-:W-:Y:S06]  /*1a320*/  BRA `(.L_x_14876) ;  /* 0x0000000000907947 */ /* 0x000fec0003800000 */
.L_x_15071:
        /* <DEDUP_REMOVED lines=14> */
.L_x_15059:
        /* <DEDUP_REMOVED lines=16> */
.L_x_15080:
[----:B------:R-:W-:Y:S05]  /*1a510*/  BRA `(.L_x_14876) ;  /* 0x0000000000147947 */ /* 0x000fea0003800000 */
.L_x_15079:
[----:B------:R-:W2:Y:S02]  /*1a520*/  LDG.E.64 R4, desc[UR36][R4.64] ;  /* 0x0000002404047981 */ /* 0x000ea4000c1e1b00 */
[----:B--2---:R0:W2:Y:S01]  /*1a530*/  I2F.U64 R31, R4 ;  /* 0x00000004001f7312 */ /* 0x0040a20000301000 */
[----:B------:R-:W-:Y:S05]  /*1a540*/  BRA `(.L_x_14876) ;  /* 0x0000000000087947 */ /* 0x000fea0003800000 */
.L_x_15078:
[----:B------:R-:W2:Y:S02]  /*1a550*/  LDG.E R4, desc[UR36][R4.64] ;  /* 0x0000002404047981 */ /* 0x000ea4000c1e1900 */
[----:B--2---:R-:W-:-:S07]  /*1a560*/  I2FP.F32.U32 R31, R4 ;  /* 0x00000004001f7245 */ /* 0x004fce0000201000 */
.L_x_14876:
[----:B------:R-:W-:Y:S05]  /*1a570*/  BSYNC B7 ;  /* 0x0000000000077941 */ /* 0x000fea0003800000 */
.L_x_14875:
[----:B------:R-:W0:Y:S01]  /*1a580*/  S2R R43, SR_TID.X ;  /* 0x00000000002b7919 */ /* 0x000e220000002100 */
[----:B------:R-:W1:Y:S01]  /*1a590*/  LDC R39, c[0x0][0x210] ;  /* 0x00008400ff277b82 */ /* 0x000e620000000800 */
[----:B------:R-:W-:Y:S07]  /*1a5a0*/  BSSY B0, `(.L_x_15081) ;  /* 0x0000017000007945 */ /* 0x000fee0003800000 */
[----:B------:R-:W2:Y:S01]  /*1a5b0*/  LDC.U8 R41, c[0x0][0x290] ;  /* 0x0000a400ff297b82 */ /* 0x000ea20000000000 */
[----:B-1----:R-:W-:-:S05]  /*1a5c0*/  IMAD R39, R2, -0x200, R39 ;  /* 0xfffffe0002277824 */ /* 0x002fca00078e0227 */
[CC--:B0-----:R-:W-:Y:S01]  /*1a5d0*/  ISETP.GE.AND P3, PT, R43.reuse, R39.reuse, PT ;  /* 0x000000272b00720c */ /* 0x0c1fe20003f66270 */
[C---:B------:R-:W-:Y:S02]  /*1a5e0*/  VIADD R0, R43.reuse, 0x100 ;  /* 0x000001002b007836 */ /* 0x040fe40000000000 */
[C---:B------:R-:W-:Y:S02]  /*1a5f0*/  VIADD R4, R43.reuse, 0x180 ;  /* 0x000001802b047836 */ /* 0x040fe40000000000 */
[----:B------:R-:W-:Y:S01]  /*1a600*/  VIADD R50, R43, 0x80 ;  /* 0x000000802b327836 */ /* 0x000fe20000000000 */
[-C--:B------:R-:W-:Y:S02]  /*1a610*/  ISETP.GE.AND P1, PT, R0, R39.reuse, PT ;  /* 0x000000270000720c */ /* 0x080fe40003f26270 */
[-C--:B------:R-:W-:Y:S02]  /*1a620*/  ISETP.GE.AND P2, PT, R4, R39.reuse, PT ;  /* 0x000000270400720c */ /* 0x080fe40003f46270 */
[----:B------:R-:W-:-:S03]  /*1a630*/  ISETP.GE.AND P0, PT, R50, R39, PT ;  /* 0x000000273200720c */ /* 0x000fc60003f06270 */
[----:B--2---:R-:W-:Y:S10]  /*1a640*/  @P3 BRA `(.L_x_15082) ;  /* 0x0000000000303947 */ /* 0x004ff40003800000 */
[----:B-----5:R-:W-:Y:S01]  /*1a650*/  FMUL.FTZ R0, R24, R24 ;  /* 0x0000001818007220 */ /* 0x020fe20000410000 */
[----:B------:R-:W-:Y:S01]  /*1a660*/  IMAD.U32 R4, R17, 0x10000, RZ ;  /* 0x0001000011047824 */ /* 0x000fe200078e00ff */
[----:B------:R-:W-:Y:S01]  /*1a670*/  ULDC UR4, c[0x0][0x218] ;  /* 0x0000860000047ab9 */ /* 0x000fe20000000800 */
[----:B------:R-:W-:Y:S02]  /*1a680*/  IMAD.U32 R3, R18, 0x10000, RZ ;  /* 0x0001000012037824 */ /* 0x000fe400078e00ff */
[----:B----4-:R-:W-:Y:S01]  /*1a690*/  FMUL.FTZ R0, R0, R23 ;  /* 0x0000001700007220 */ /* 0x010fe20000410000 */
[----:B------:R-:W-:Y:S01]  /*1a6a0*/  FFMA.FTZ R25, -R25, UR4, R4 ;  /* 0x0000000419197c23 */ /* 0x000fe20008010104 */
[----:B---3--:R-:W-:Y:S01]  /*1a6b0*/  FMUL.FTZ R19, R24, R19 ;  /* 0x0000001318137220 */ /* 0x008fe20000410000 */
[----:B------:R-:W-:Y:S01]  /*1a6c0*/  FADD.FTZ R3, R3, -R22 ;  /* 0x8000001603037221 */ /* 0x000fe20000010000 */
[----:B------:R-:W-:-:S04]  /*1a6d0*/  FMUL.FTZ R0, R0, UR4 ;  /* 0x0000000400007c20 */ /* 0x000fc80008410000 */
[----:B------:R-:W-:-:S04]  /*1a6e0*/  FFMA.FTZ R0, -R0, R3, R25 ;  /* 0x0000000300007223 */ /* 0x000fc80000010119 */
[----:B------:R-:W-:-:S06]  /*1a6f0*/  FMUL.FTZ R0, R0, R19 ;  /* 0x0000001300007220 */ /* 0x000fcc0000410000 */
[----:B------:R-:W0:Y:S02]  /*1a700*/  F2F.BF16.F32 R0, R0 ;  /* 0x0000000000007304 */ /* 0x000e240000202000 */
.L_x_15082:
[----:B------:R-:W-:Y:S05]  /*1a710*/  BSYNC B0 ;  /* 0x0000000000007941 */ /* 0x000fea0003800000 */
.L_x_15081:
[----:B------:R-:W-:Y:S04]  /*1a720*/  BSSY B0, `(.L_x_15083) ;  /* 0x000000e000007945 */ /* 0x000fe80003800000 */
[----:B------:R-:W-:Y:S05]  /*1a730*/  @P0 BRA `(.L_x_15084) ;  /* 0x0000000000300947 */ /* 0x000fea0003800000 */
[----:B-----5:R-:W-:Y:S01]  /*1a740*/  FMUL.FTZ R4, R28, R28 ;  /* 0x0000001c1c047220 */ /* 0x020fe20000410000 */
[----:B------:R-:W-:Y:S01]  /*1a750*/  IMAD.U32 R3, R16, 0x10000, RZ ;  /* 0x0001000010037824 */ /* 0x000fe200078e00ff */
[----:B------:R-:W-:Y:S01]  /*1a760*/  ULDC UR4, c[0x0][0x218] ;  /* 0x0000860000047ab9 */ /* 0x000fe20000000800 */
[----:B------:R-:W-:Y:S02]  /*1a770*/  IMAD.U32 R26, R26, 0x10000, RZ ;  /* 0x000100001a1a7824 */ /* 0x000fe400078e00ff */
[----:B------:R-:W-:Y:S01]  /*1a780*/  FMUL.FTZ R4, R4, R29 ;  /* 0x0000001d04047220 */ /* 0x000fe20000410000 */
[----:B------:R-:W-:Y:S01]  /*1a790*/  FFMA.FTZ R3, -R30, UR4, R3 ;  /* 0x000000041e037c23 */ /* 0x000fe20008010103 */
[----:B------:R-:W-:Y:S01]  /*1a7a0*/  FMUL.FTZ R28, R28, R37 ;  /* 0x000000251c1c7220 */ /* 0x000fe20000410000 */
[----:B------:R-:W-:Y:S01]  /*1a7b0*/  FADD.FTZ R26, R26, -R27 ;  /* 0x8000001b1a1a7221 */ /* 0x000fe20000010000 */
[----:B------:R-:W-:-:S04]  /*1a7c0*/  FMUL.FTZ R4, R4, UR4 ;  /* 0x0000000404047c20 */ /* 0x000fc80008410000 */
[----:B------:R-:W-:-:S04]  /*1a7d0*/  FFMA.FTZ R3, -R4, R26, R3 ;  /* 0x0000001a04037223 */ /* 0x000fc80000010103 */
[----:B------:R-:W-:-:S04]  /*1a7e0*/  FMUL.FTZ R3, R3, R28 ;  /* 0x0000001c03037220 */ /* 0x000fc80000410000 */
[----:B------:R1:W2:Y:S03]  /*1a7f0*/  F2F.BF16.F32 R16, R3 ;  /* 0x0000000300107304 */ /* 0x0002a60000202000 */
.L_x_15084:
[----:B------:R-:W-:Y:S05]  /*1a800*/  BSYNC B0 ;  /* 0x0000000000007941 */ /* 0x000fea0003800000 */
.L_x_15083:
[----:B------:R-:W-:Y:S04]  /*1a810*/  BSSY B0, `(.L_x_15085) ;  /* 0x000000e000007945 */ /* 0x000fe80003800000 */
[----:B------:R-:W-:Y:S05]  /*1a820*/  @P1 BRA `(.L_x_15086) ;  /* 0x0000000000301947 */ /* 0x000fea0003800000 */
[----:B-1---5:R-:W-:Y:S01]  /*1a830*/  FMUL.FTZ R3, R38, R38 ;  /* 0x0000002626037220 */ /* 0x022fe20000410000 */
        /* <DEDUP_REMOVED lines=10> */
[----:B------:R1:W0:Y:S03]  /*1a8e0*/  F2F.BF16.F32 R17, R3 ;  /* 0x0000000300117304 */ /* 0x0002260000202000 */
.L_x_15086:
[----:B------:R-:W-:Y:S05]  /*1a8f0*/  BSYNC B0 ;  /* 0x0000000000007941 */ /* 0x000fea0003800000 */
.L_x_15085:
[----:B------:R-:W-:Y:S04]  /*1a900*/  BSSY B0, `(.L_x_15087) ;  /* 0x000000e000007945 */ /* 0x000fe80003800000 */
[----:B------:R-:W-:Y:S05]  /*1a910*/  @P2 BRA `(.L_x_15088) ;  /* 0x0000000000302947 */ /* 0x000fea0003800000 */
[----:B-----5:R-:W-:Y:S01]  /*1a920*/  FMUL.FTZ R4, R48, R48 ;  /* 0x0000003030047220 */ /* 0x020fe20000410000 */
[----:B------:R-:W-:Y:S01]  /*1a930*/  IMAD.U32 R32, R32, 0x10000, RZ ;  /* 0x0001000020207824 */ /* 0x000fe200078e00ff */
[----:B------:R-:W-:Y:S01]  /*1a940*/  ULDC UR4, c[0x0][0x218] ;  /* 0x0000860000047ab9 */ /* 0x000fe20000000800 */
[----:B-1----:R-:W-:Y:S02]  /*1a950*/  IMAD.U32 R3, R44, 0x10000, RZ ;  /* 0x000100002c037824 */ /* 0x002fe400078e00ff */
        /* <DEDUP_REMOVED lines=8> */
.L_x_15088:
[----:B------:R-:W-:Y:S05]  /*1a9e0*/  BSYNC B0 ;  /* 0x0000000000007941 */ /* 0x000fea0003800000 */
.L_x_15087:
[----:B------:R-:W-:Y:S04]  /*1a9f0*/  BSSY B6, `(.L_x_15089) ;  /* 0x0000110000067945 */ /* 0x000fe80003800000 */
[----:B------:R-:W-:Y:S05]  /*1aa00*/  @P3 BRA `(.L_x_15090) ;  /* 0x0000001000383947 */ /* 0x000fea0003800000 */
[----:B------:R-:W0:Y:S01]  /*1aa10*/  LDC.64 R4, c[0x0][0x228] ;  /* 0x00008a00ff047b82 */ /* 0x000e220000000a00 */
[----:B-1----:R-:W-:Y:S01]  /*1aa20*/  PRMT R3, R41, 0x9910, RZ ;  /* 0x0000991029037816 */ /* 0x002fe200000000ff */
        /* <DEDUP_REMOVED lines=16> */
[----:B------:R-:W-:Y:S02]  /*1ab30*/  IMAD.MOV.U32 R43, RZ, RZ, R50 ;  /* 0x000000ffff2b7224 */ /* 0x000fe400078e0032 */
[----:B------:R-:W0:Y:S02]  /*1ab40*/  F2I.FTZ.TRUNC.NTZ R3, R0 ;  /* 0x0000000000037305 */ /* 0x000e24000021f100 */
[----:B0-----:R0:W-:Y:S01]  /*1ab50*/  STG.E.U8 desc[UR36][R4.64], R3 ;  /* 0x0000000304007986 */ /* 0x0011e2000c101124 */
[----:B------:R-:W-:Y:S05]  /*1ab60*/  BRA `(.L_x_15090) ;  /* 0x0000000c00e07947 */ /* 0x000fea0003800000 */
.L_x_15094:
[----:B------:R-:W-:Y:S02]  /*1ab70*/  IMAD.U32 R7, R0, 0x10000, RZ ;  /* 0x0001000000077824 */ /* 0x000fe400078e00ff */
[----:B------:R-:W-:-:S04]  /*1ab80*/  IMAD.MOV.U32 R43, RZ, RZ, R50 ;  /* 0x000000ffff2b7224 */ /* 0x000fc800078e0032 */
[----:B------:R-:W0:Y:S02]  /*1ab90*/  F2I.S64.TRUNC R6, R7 ;  /* 0x0000000700067311 */ /* 0x000e24000020d900 */
[----:B0-----:R0:W-:Y:S01]  /*1aba0*/  STG.E.U8 desc[UR36][R4.64], R6 ;  /* 0x0000000604007986 */ /* 0x0011e2000c101124 */
[----:B------:R-:W-:Y:S05]  /*1abb0*/  BRA `(.L_x_15090) ;  /* 0x0000000c00cc7947 */ /* 0x000fea0003800000 */
.L_x_15093:
        /* <DEDUP_REMOVED lines=11> */
.L_x_15097:
[----:B------:R-:W-:Y:S02]  /*1ac70*/  IMAD.U32 R0, R0, 0x10000, RZ ;  /* 0x0001000000007824 */ /* 0x000fe400078e00ff */
[----:B------:R-:W-:Y:S02]  /*1ac80*/  IMAD.MOV.U32 R43, RZ, RZ, R50 ;  /* 0x000000ffff2b7224 */ /* 0x000fe400078e0032 */
[----:B------:R-:W0:Y:S02]  /*1ac90*/  F2I.FTZ.TRUNC.NTZ R3, R0 ;  /* 0x0000000000037305 */ /* 0x000e24000021f100 */
[----:B0-----:R0:W-:Y:S01]  /*1aca0*/  STG.E desc[UR36][R4.64], R3 ;  /* 0x0000000304007986 */ /* 0x0011e2000c101924 */
[----:B------:R-:W-:Y:S05]  /*1acb0*/  BRA `(.L_x_15090) ;  /* 0x0000000c008c7947 */ /* 0x000fea0003800000 */
.L_x_15096:
[----:B------:R-:W-:Y:S02]  /*1acc0*/  IMAD.U32 R0, R0, 0x10000, RZ ;  /* 0x0001000000007824 */ /* 0x000fe400078e00ff */
[----:B------:R-:W-:Y:S02]  /*1acd0*/  IMAD.MOV.U32 R43, RZ, RZ, R50 ;  /* 0x000000ffff2b7224 */ /* 0x000fe400078e0032 */
[----:B------:R-:W0:Y:S02]  /*1ace0*/  F2I.FTZ.TRUNC.NTZ R3, R0 ;  /* 0x0000000000037305 */ /* 0x000e24000021f100 */
[----:B0-----:R0:W-:Y:S01]  /*1acf0*/  STG.E.U16 desc[UR36][R4.64], R3 ;  /* 0x0000000304007986 */ /* 0x0011e2000c101524 */
[----:B------:R-:W-:Y:S05]  /*1ad00*/  BRA `(.L_x_15090) ;  /* 0x0000000c00787947 */ /* 0x000fea0003800000 */
.L_x_15092:
        /* <DEDUP_REMOVED lines=10> */
.L_x_15099:
[----:B------:R-:W-:Y:S02]  /*1adb0*/  IMAD.U32 R0, R0, 0x10000, RZ ;  /* 0x0001000000007824 */ /* 0x000fe400078e00ff */
[----:B------:R-:W-:-:S03]  /*1adc0*/  IMAD.MOV.U32 R43, RZ, RZ, R50 ;  /* 0x000000ffff2b7224 */ /* 0x000fc600078e0032 */
[----:B------:R-:W-:-:S05]  /*1add0*/  F2FP.F16.F32.PACK_AB R0, RZ, R0 ;  /* 0x00000000ff00723e */ /* 0x000fca00000000ff */
[----:B------:R0:W-:Y:S01]  /*1ade0*/  STG.E.U16 desc[UR36][R4.64], R0 ;  /* 0x0000000004007986 */ /* 0x0001e2000c101524 */
[----:B------:R-:W-:Y:S05]  /*1adf0*/  BRA `(.L_x_15090) ;  /* 0x0000000c003c7947 */ /* 0x000fea0003800000 */
.L_x_15098:
        /* <DEDUP_REMOVED lines=11> */
.L_x_15101:
[----:B------:R-:W-:Y:S02]  /*1aeb0*/  IMAD.U32 R0, R0, 0x10000, RZ ;  /* 0x0001000000007824 */ /* 0x000fe400078e00ff */
[----:B------:R-:W-:-:S03]  /*1aec0*/  IMAD.MOV.U32 R43, RZ, RZ, R50 ;  /* 0x000000ffff2b7224 */ /* 0x000fc600078e0032 */
[----:B------:R-:W-:-:S04]  /*1aed0*/  F2FP.F16.F32.PACK_AB R3, RZ, R0 ;  /* 0x00000000ff03723e */ /* 0x000fc800000000ff */
[----:B------:R-:W-:-:S05]  /*1aee0*/  PRMT R3, R3, 0x5410, RZ ;  /* 0x0000541003037816 */ /* 0x000fca00000000ff */
[----:B------:R0:W-:Y:S01]  /*1aef0*/  STG.E desc[UR36][R4.64], R3 ;  /* 0x0000000304007986 */ /* 0x0001e2000c101924 */
[----:B------:R-:W-:Y:S05]  /*1af00*/  BRA `(.L_x_15090) ;  /* 0x0000000800f87947 */ /* 0x000fea0003800000 */
.L_x_15100:
[----:B------:R-:W-:Y:S02]  /*1af10*/  IMAD.U32 R6, R0, 0x10000, RZ ;  /* 0x0001000000067824 */ /* 0x000fe400078e00ff */
[----:B------:R-:W-:Y:S02]  /*1af20*/  IMAD.MOV.U32 R43, RZ, RZ, R50 ;  /* 0x000000ffff2b7224 */ /* 0x000fe400078e0032 */
[----:B------:R-:W-:-:S06]  /*1af30*/  FMUL.FTZ R6, R6, 1 ;  /* 0x3f80000006067820 */ /* 0x000fcc0000410000 */
[----:B------:R-:W0:Y:S02]  /*1af40*/  F2F.F64.F32 R6, R6 ;  /* 0x0000000600067310 */ /* 0x000e240000201800 */
[----:B0-----:R0:W-:Y:S01]  /*1af50*/  STG.E.64 desc[UR36][R4.64], R6 ;  /* 0x0000000604007986 */ /* 0x0011e2000c101b24 */
[----:B------:R-:W-:Y:S05]  /*1af60*/  BRA `(.L_x_15090) ;  /* 0x0000000800e07947 */ /* 0x000fea0003800000 */
.L_x_15091:
        /* <DEDUP_REMOVED lines=14> */
.L_x_15104:
[----:B------:R-:W-:Y:S01]  /*1b050*/  IMAD.U32 R0, R0, 0x10000, RZ ;  /* 0x0001000000007824 */ /* 0x000fe200078e00ff */
[----:B------:R-:W-:Y:S01]  /*1b060*/  CS2R R10, SRZ ;  /* 0x00000000000a7805 */ /* 0x000fe2000001ff00 */
[----:B------:R-:W-:Y:S02]  /*1b070*/  IMAD.MOV.U32 R43, RZ, RZ, R50 ;  /* 0x000000ffff2b7224 */ /* 0x000fe400078e0032 */
[----:B------:R-:W-:-:S04]  /*1b080*/  FMUL.FTZ R0, R0, 1 ;  /* 0x3f80000000007820 */ /* 0x000fc80000410000 */
[----:B------:R-:W0:Y:S02]  /*1b090*/  F2F.F64.F32 R8, R0 ;  /* 0x0000000000087310 */ /* 0x000e240000201800 */
[----:B0-----:R0:W-:Y:S01]  /*1b0a0*/  STG.E.128 desc[UR36][R4.64], R8 ;  /* 0x0000000804007986 */ /* 0x0011e2000c101d24 */
[----:B------:R-:W-:Y:S05]  /*1b0b0*/  BRA `(.L_x_15090) ;  /* 0x00000008008c7947 */ /* 0x000fea0003800000 */
.L_x_15103:
        /* <DEDUP_REMOVED lines=21> */
.L_x_15108:
[----:B------:R-:W-:Y:S05]  /*1b210*/  BSYNC B0 ;  /* 0x0000000000007941 */ /* 0x000fea0003800000 */
.L_x_15107:
[----:B------:R-:W-:Y:S01]  /*1b220*/  LOP3.LUT R7, R0, R7, RZ, 0xfc, !PT ;  /* 0x0000000700077212 */ /* 0x000fe200078efcff */
[----:B------:R-:W-:-:S04]  /*1b230*/  IMAD.MOV.U32 R43, RZ, RZ, R50 ;  /* 0x000000ffff2b7224 */ /* 0x000fc800078e0032 */
[----:B------:R0:W-:Y:S01]  /*1b240*/  STG.E.U8 desc[UR36][R4.64], R7 ;  /* 0x0000000704007986 */ /* 0x0001e2000c101124 */
[----:B------:R-:W-:Y:S05]  /*1b250*/  BRA `(.L_x_15090) ;  /* 0x0000000800247947 */ /* 0x000fea0003800000 */
.L_x_15106:
        /* <DEDUP_REMOVED lines=13> */
.L_x_15110:
[----:B------:R-:W-:Y:S01]  /*1b330*/  IMAD.MOV.U32 R0, RZ, RZ, 0x7f ;  /* 0x0000007fff007424 */ /* 0x000fe200078e00ff */
[----:B------:R-:W-:-:S04]  /*1b340*/  ISETP.GT.U32.AND P0, PT, R3, 0x7f800000, PT ;  /* 0x7f8000000300780c */ /* 0x000fc80003f04070 */
[----:B------:R-:W-:-:S09]  /*1b350*/  SEL R0, R0, 0x7c, P0 ;  /* 0x0000007c00007807 */ /* 0x000fd20000000000 */
.L_x_15111:
[----:B------:R-:W-:Y:S05]  /*1b360*/  BSYNC B0 ;  /* 0x0000000000007941 */ /* 0x000fea0003800000 */
.L_x_15109:
[----:B------:R-:W-:Y:S01]  /*1b370*/  LOP3.LUT R3, R7, 0x80000000, RZ, 0xc0, !PT ;  /* 0x8000000007037812 */ /* 0x000fe200078ec0ff */
[----:B------:R-:W-:-:S03]  /*1b380*/  IMAD.MOV.U32 R43, RZ, RZ, R50 ;  /* 0x000000ffff2b7224 */ /* 0x000fc600078e0032 */
[----:B------:R-:W-:-:S04]  /*1b390*/  SHF.R.U32.HI R3, RZ, 0x18, R3 ;  /* 0x00000018ff037819 */ /* 0x000fc80000011603 */
[----:B------:R-:W-:-:S05]  /*1b3a0*/  LOP3.LUT R3, R0, R3, RZ, 0xfc, !PT ;  /* 0x0000000300037212 */ /* 0x000fca00078efcff */
[----:B------:R0:W-:Y:S01]  /*1b3b0*/  STG.E.U8 desc[UR36][R4.64], R3 ;  /* 0x0000000304007986 */ /* 0x0001e2000c101124 */
[----:B------:R-:W-:Y:S05]  /*1b3c0*/  BRA `(.L_x_15090) ;  /* 0x0000000400c87947 */ /* 0x000fea0003800000 */
.L_x_15105:
[----:B------:R0:W-:Y:S01]  /*1b3d0*/  STG.E.U16 desc[UR36][R4.64], R0 ;  /* 0x0000000004007986 */ /* 0x0001e2000c101524 */
[----:B------:R-:W-:Y:S01]  /*1b3e0*/  IMAD.MOV.U32 R43, RZ, RZ, R50 ;  /* 0x000000ffff2b7224 */ /* 0x000fe200078e0032 */
[----:B------:R-:W-:Y:S06]  /*1b3f0*/  BRA `(.L_x_15090) ;  /* 0x0000000400bc7947 */ /* 0x000fec0003800000 */
.L_x_15102:
        /* <DEDUP_REMOVED lines=13> */
.L_x_15114:
        /* <DEDUP_REMOVED lines=17> */
.L_x_15117:
[----:B------:R-:W-:-:S04]  /*1b5e0*/  LOP3.LUT R0, R7, 0x80000000, RZ, 0xc0, !PT ;  /* 0x8000000007007812 */ /* 0x000fc800078ec0ff */
[----:B------:R-:W-:-:S04]  /*1b5f0*/  SHF.R.U32.HI R0, RZ, 0x18, R0 ;  /* 0x00000018ff007819 */ /* 0x000fc80000011600 */
[----:B------:R-:W-:-:S07]  /*1b600*/  LOP3.LUT R0, R3, R0, RZ, 0xfc, !PT ;  /* 0x0000000003007212 */ /* 0x000fce00078efcff */
.L_x_15116:
[----:B------:R-:W-:Y:S05]  /*1b610*/  BSYNC B0 ;  /* 0x0000000000007941 */ /* 0x000fea0003800000 */
.L_x_15115:
[----:B------:R0:W-:Y:S01]  /*1b620*/  STG.E.U8 desc[UR36][R4.64], R0 ;  /* 0x0000000004007986 */ /* 0x0001e2000c101124 */
[----:B------:R-:W-:Y:S01]  /*1b630*/  IMAD.MOV.U32 R43, RZ, RZ, R50 ;  /* 0x000000ffff2b7224 */ /* 0x000fe200078e0032 */
[----:B------:R-:W-:Y:S06]  /*1b640*/  BRA `(.L_x_15090) ;  /* 0x0000000400287947 */ /* 0x000fec0003800000 */
.L_x_15113:
        /* <DEDUP_REMOVED lines=17> */
.L_x_15120:
[----:B------:R-:W-:-:S04]  /*1b760*/  LOP3.LUT R0, R7, 0x80000000, RZ, 0xc0, !PT ;  /* 0x8000000007007812 */ /* 0x000fc800078ec0ff */
[----:B------:R-:W-:-:S04]  /*1b770*/  SHF.R.U32.HI R0, RZ, 0x18, R0 ;  /* 0x00000018ff007819 */ /* 0x000fc80000011600 */
[----:B------:R-:W-:-:S07]  /*1b780*/  LOP3.LUT R0, R3, R0, RZ, 0xfc, !PT ;  /* 0x0000000003007212 */ /* 0x000fce00078efcff */
.L_x_15119:
[----:B------:R-:W-:Y:S05]  /*1b790*/  BSYNC B0 ;  /* 0x0000000000007941 */ /* 0x000fea0003800000 */
.L_x_15118:
[----:B------:R0:W-:Y:S01]  /*1b7a0*/  STG.E.U8 desc[UR36][R4.64], R0 ;  /* 0x0000000004007986 */ /* 0x0001e2000c101124 */
[----:B------:R-:W-:Y:S01]  /*1b7b0*/  IMAD.MOV.U32 R43, RZ, RZ, R50 ;  /* 0x000000ffff2b7224 */ /* 0x000fe200078e0032 */
[----:B------:R-:W-:Y:S06]  /*1b7c0*/  BRA `(.L_x_15090) ;  /* 0x0000000000c87947 */ /* 0x000fec0003800000 */
.L_x_15112:
        /* <DEDUP_REMOVED lines=23> */
.L_x_15095:
        /* <DEDUP_REMOVED lines=15> */
[----:B-12345:R-:W-:Y:S05]  /*1ba30*/  CALL.ABS.NOINC R14 ;  /* 0x000000000e007343 */ /* 0x03efea0003c00000 */
.L_x_15123:
[----:B------:R-:W-:Y:S01]  /*1ba40*/  IMAD.MOV.U32 R43, RZ, RZ, R50 ;  /* 0x000000ffff2b7224 */ /* 0x000fe200078e0032 */
[----:B------:R-:W-:Y:S06]  /*1ba50*/  BRA `(.L_x_15090) ;  /* 0x0000000000247947 */ /* 0x000fec0003800000 */
.L_x_15122:
[----:B------:R-:W-:Y:S02]  /*1ba60*/  IMAD.U32 R6, R0, 0x10000, RZ ;  /* 0x0001000000067824 */ /* 0x000fe400078e00ff */
[----:B------:R-:W-:-:S04]  /*1ba70*/  IMAD.MOV.U32 R43, RZ, RZ, R50 ;  /* 0x000000ffff2b7224 */ /* 0x000fc800078e0032 */
[----:B------:R-:W0:Y:S02]  /*1ba80*/  F2I.U64.TRUNC R6, R6 ;  /* 0x0000000600067311 */ /* 0x000e24000020d800 */
[----:B0-----:R0:W-:Y:S01]  /*1ba90*/  STG.E.64 desc[UR36][R4.64], R6 ;  /* 0x0000000604007986 */ /* 0x0011e2000c101b24 */
[----:B------:R-:W-:Y:S05]  /*1baa0*/  BRA `(.L_x_15090) ;  /* 0x0000000000107947 */ /* 0x000fea0003800000 */
.L_x_15121:
[----:B------:R-:W-:Y:S02]  /*1bab0*/  IMAD.U32 R0, R0, 0x10000, RZ ;  /* 0x0001000000007824 */ /* 0x000fe400078e00ff */
[----:B------:R-:W-:Y:S02]  /*1bac0*/  IMAD.MOV.U32 R43, RZ, RZ, R50 ;  /* 0x000000ffff2b7224 */ /* 0x000fe400078e0032 */
[----:B------:R-:W0:Y:S02]  /*1bad0*/  F2I.FTZ.U32.TRUNC.NTZ R3, R0 ;  /* 0x0000000000037305 */ /* 0x000e24000021f000 */
[----:B0-----:R0:W-:Y:S03]  /*1bae0*/  STG.E desc[UR36][R4.64], R3 ;  /* 0x0000000304007986 */ /* 0x0011e6000c101924 */
.L_x_15090:
[----:B------:R-:W-:Y:S05]  /*1baf0*/  BSYNC B6 ;  /* 0x0000000000067941 */ /* 0x000fea0003800000 */
.L_x_15089:
[----:B------:R-:W-:Y:S01]  /*1bb00*/  ISETP.GE.AND P0, PT, R43, R39, PT ;  /* 0x000000272b00720c */ /* 0x000fe20003f06270 */
[----:B------:R-:W-:-:S12]  /*1bb10*/  BSSY B6, `(.L_x_15124) ;  /* 0x00001f8000067945 */ /* 0x000fd80003800000 */
[----:B------:R-:W-:Y:S05]  /*1bb20*/  @P0 BRA `(.L_x_15125) ;  /* 0x0000001c00d80947 */ /* 0x000fea0003800000 */
[----:B0-----:R-:W0:Y:S01]  /*1bb30*/  LDC.64 R4, c[0x0][0x228] ;  /* 0x00008a00ff047b82 */ /* 0x001e220000000a00 */
[----:B------:R-:W-:Y:S01]  /*1bb40*/  IMAD R0, R2, 0x200, R43 ;  /* 0x0000020002007824 */ /* 0x000fe200078e022b */
[----:B------:R-:W-:Y:S01]  /*1bb50*/  PRMT R6, R41, 0x9910, RZ ;  /* 0x0000991029067816 */ /* 0x000fe200000000ff */
[----:B------:R-:W-:Y:S02]  /*1bb60*/  ULDC UR4, c[0x0][0x294] ;  /* 0x0000a50000047ab9 */ /* 0x000fe40000000800 */
[----:B-1----:R-:W-:Y:S02]  /*1bb70*/  IMAD R3, R0, UR4, RZ ;  /* 0x0000000400037c24 */ /* 0x002fe4000f8e02ff */
        /* <DEDUP_REMOVED lines=13> */
[----:B--2--5:R-:W-:-:S04]  /*1bc50*/  IMAD.U32 R16, R16, 0x10000, RZ ;  /* 0x0001000010107824 */ /* 0x024fc800078e00ff */
[----:B------:R-:W0:Y:S02]  /*1bc60*/  F2I.FTZ.TRUNC.NTZ R3, R16 ;  /* 0x0000001000037305 */ /* 0x000e24000021f100 */
[----:B0-----:R0:W-:Y:S01]  /*1bc70*/  STG.E.U8 desc[UR36][R4.64], R3 ;  /* 0x0000000304007986 */ /* 0x0011e2000c101124 */
[----:B------:R-:W-:Y:S05]  /*1bc80*/  BRA `(.L_x_15131) ;  /* 0x0000000c008c7947 */ /* 0x000fea0003800000 */
.L_x_15129:
[----:B--2--5:R-:W-:-:S06]  /*1bc90*/  IMAD.U32 R7, R16, 0x10000, RZ ;  /* 0x0001000010077824 */ /* 0x024fcc00078e00ff */
[----:B------:R-:W0:Y:S02]  /*1bca0*/  F2I.S64.TRUNC R6, R7 ;  /* 0x0000000700067311 */ /* 0x000e24000020d900 */
[----:B0-----:R0:W-:Y:S01]  /*1bcb0*/  STG.E.U8 desc[UR36][R4.64], R6 ;  /* 0x0000000604007986 */ /* 0x0011e2000c101124 */
[----:B------:R-:W-:Y:S05]  /*1bcc0*/  BRA `(.L_x_15131) ;  /* 0x0000000c007c7947 */ /* 0x000fea0003800000 */
.L_x_15128:
[----:B------:R-:W-:-:S13]  /*1bcd0*/  ISETP.NE.AND P0, PT, R0, 0x2, PT ;  /* 0x000000020000780c */ /* 0x000fda0003f05270 */
[----:B------:R-:W-:Y:S05]  /*1bce0*/  @!P0 BRA `(.L_x_15132) ;  /* 0x0000000000308947 */ /* 0x000fea0003800000 */
[----:B------:R-:W-:-:S13]  /*1bcf0*/  ISETP.NE.AND P0, PT, R0, 0x3, PT ;  /* 0x000000030000780c */ /* 0x000fda0003f05270 */
[----:B------:R-:W-:Y:S05]  /*1bd00*/  @!P0 BRA `(.L_x_15133) ;  /* 0x0000000000188947 */ /* 0x000fea0003800000 */
[----:B------:R-:W-:-:S13]  /*1bd10*/  ISETP.NE.AND P0, PT, R0, 0x4, PT ;  /* 0x000000040000780c */ /* 0x000fda0003f05270 */
[----:B------:R-:W-:Y:S05]  /*1bd20*/  @P0 BRA `(.L_x_15130) ;  /* 0x0000000c00040947 */ /* 0x000fea0003800000 */
[----:B--2--5:R-:W-:-:S06]  /*1bd30*/  IMAD.U32 R6, R16, 0x10000, RZ ;  /* 0x0001000010067824 */ /* 0x024fcc00078e00ff */
[----:B------:R-:W0:Y:S02]  /*1bd40*/  F2I.S64.TRUNC R6, R6 ;  /* 0x0000000600067311 */ /* 0x000e24000020d900 */
[----:B0-----:R0:W-:Y:S01]  /*1bd50*/  STG.E.64 desc[UR36][R4.64], R6 ;  /* 0x0000000604007986 */ /* 0x0011e2000c101b24 */
[----:B------:R-:W-:Y:S05]  /*1bd60*/  BRA `(.L_x_15131) ;  /* 0x0000000c00547947 */ /* 0x000fea0003800000 */
.L_x_15133:
[----:B--2--5:R-:W-:-:S04]  /*1bd70*/  IMAD.U32 R16, R16, 0x10000, RZ ;  /* 0x0001000010107824 */ /* 0x024fc800078e00ff */
[----:B------:R-:W0:Y:S02]  /*1bd80*/  F2I.FTZ.TRUNC.NTZ R3, R16 ;  /* 0x0000001000037305 */ /* 0x000e24000021f100 */
[----:B0-----:R0:W-:Y:S01]  /*1bd90*/  STG.E desc[UR36][R4.64], R3 ;  /* 0x0000000304007986 */ /* 0x0011e2000c101924 */
[----:B------:R-:W-:Y:S05]  /*1bda0*/  BRA `(.L_x_15131) ;  /* 0x0000000c00447947 */ /* 0x000fea0003800000 */
.L_x_15132:
[----:B--2--5:R-:W-:-:S04]  /*1bdb0*/  IMAD.U32 R16, R16, 0x10000, RZ ;  /* 0x0001000010107824 */ /* 0x024fc800078e00ff */
[----:B------:R-:W0:Y:S02]  /*1bdc0*/  F2I.FTZ.TRUNC.NTZ R3, R16 ;  /* 0x0000001000037305 */ /* 0x000e24000021f100 */
[----:B0-----:R0:W-:Y:S01]  /*1bdd0*/  STG.E.U16 desc[UR36][R4.64], R3 ;  /* 0x0000000304007986 */ /* 0x0011e2000c101524 */
[----:B------:R-:W-:Y:S05]  /*1bde0*/  BRA `(.L_x_15131) ;  /* 0x0000000c00347947 */ /* 0x000fea0003800000 */
.L_x_15127:
[----:B------:R-:W-:-:S13]  /*1bdf0*/  ISETP.GT.AND P0, PT, R0, 0x6, PT ;  /* 0x000000060000780c */ /* 0x000fda0003f04270 */
[----:B------:R-:W-:Y:S05]  /*1be00*/  @P0 BRA `(.L_x_15134) ;  /* 0x00000000002c0947 */ /* 0x000fea0003800000 */
[----:B------:R-:W-:-:S13]  /*1be10*/  ISETP.NE.AND P0, PT, R0, 0x5, PT ;  /* 0x000000050000780c */ /* 0x000fda0003f05270 */
[----:B------:R-:W-:Y:S05]  /*1be20*/  @!P0 BRA `(.L_x_15135) ;  /* 0x0000000000148947 */ /* 0x000fea0003800000 */
[----:B------:R-:W-:-:S13]  /*1be30*/  ISETP.NE.AND P0, PT, R0, 0x6, PT ;  /* 0x000000060000780c */ /* 0x000fda0003f05270 */
[----:B------:R-:W-:Y:S05]  /*1be40*/  @P0 BRA `(.L_x_15130) ;  /* 0x0000000800bc0947 */ /* 0x000fea0003800000 */
[----:B--2--5:R-:W-:-:S05]  /*1be50*/  IMAD.U32 R3, R16, 0x10000, RZ ;  /* 0x0001000010037824 */ /* 0x024fca00078e00ff */
[----:B------:R0:W-:Y:S01]  /*1be60*/  STG.E desc[UR36][R4.64], R3 ;  /* 0x0000000304007986 */ /* 0x0001e2000c101924 */
[----:B------:R-:W-:Y:S05]  /*1be70*/  BRA `(.L_x_15131) ;  /* 0x0000000c00107947 */ /* 0x000fea0003800000 */
.L_x_15135:
[----:B--2--5:R-:W-:-:S05]  /*1be80*/  IMAD.U32 R0, R16, 0x10000, RZ ;  /* 0x0001000010007824 */ /* 0x024fca00078e00ff */
[----:B------:R-:W-:-:S05]  /*1be90*/  F2FP.F16.F32.PACK_AB R0, RZ, R0 ;  /* 0x00000000ff00723e */ /* 0x000fca00000000ff */
[----:B------:R0:W-:Y:S01]  /*1bea0*/  STG.E.U16 desc[UR36][R4.64], R0 ;  /* 0x0000000004007986 */ /* 0x0001e2000c101524 */
[----:B------:R-:W-:Y:S05]  /*1beb0*/  BRA `(.L_x_15131) ;  /* 0x0000000c00007947 */ /* 0x000fea0003800000 */
.L_x_15134:
[----:B------:R-:W-:-:S13]  /*1bec0*/  ISETP.NE.AND P0, PT, R0, 0x7, PT ;  /* 0x000000070000780c */ /* 0x000fda0003f05270 */
[----:B------:R-:W-:Y:S05]  /*1bed0*/  @!P0 BRA `(.L_x_15136) ;  /* 0x0000000000348947 */ /* 0x000fea0003800000 */
[----:B------:R-:W-:-:S13]  /*1bee0*/  ISETP.NE.AND P0, PT, R0, 0x8, PT ;  /* 0x000000080000780c */ /* 0x000fda0003f05270 */
[----:B------:R-:W-:Y:S05]  /*1bef0*/  @!P0 BRA `(.L_x_15137) ;  /* 0x0000000000188947 */ /* 0x000fea0003800000 */
[----:B------:R-:W-:-:S13]  /*1bf00*/  ISETP.NE.AND P0, PT, R0, 0x9, PT ;  /* 0x000000090000780c */ /* 0x000fda0003f05270 */
[----:B------:R-:W-:Y:S05]  /*1bf10*/  @P0 BRA `(.L_x_15130) ;  /* 0x0000000800880947 */ /* 0x000fea0003800000 */
[----:B--2--5:R-:W-:Y:S02]  /*1bf20*/  IMAD.U32 R6, R16, 0x10000, RZ ;  /* 0x0001000010067824 */ /* 0x024fe400078e00ff */
[----:B------:R-:W-:-:S05]  /*1bf30*/  IMAD.MOV.U32 R7, RZ, RZ, RZ ;  /* 0x000000ffff077224 */ /* 0x000fca00078e00ff */
[----:B------:R0:W-:Y:S01]  /*1bf40*/  STG.E.64 desc[UR36][R4.64], R6 ;  /* 0x0000000604007986 */ /* 0x0001e2000c101b24 */
[----:B------:R-:W-:Y:S05]  /*1bf50*/  BRA `(.L_x_15131) ;  /* 0x0000000800d87947 */ /* 0x000fea0003800000 */
.L_x_15137:
[----:B--2--5:R-:W-:-:S05]  /*1bf60*/  IMAD.U32 R16, R16, 0x10000, RZ ;  /* 0x0001000010107824 */ /* 0x024fca00078e00ff */
[----:B------:R-:W-:-:S04]  /*1bf70*/  F2FP.F16.F32.PACK_AB R3, RZ, R16 ;  /* 0x00000010ff03723e */ /* 0x000fc800000000ff */
[----:B------:R-:W-:-:S05]  /*1bf80*/  PRMT R3, R3, 0x5410, RZ ;  /* 0x0000541003037816 */ /* 0x000fca00000000ff */
[----:B------:R0:W-:Y:S01]  /*1bf90*/  STG.E desc[UR36][R4.64], R3 ;  /* 0x0000000304007986 */ /* 0x0001e2000c101924 */
[----:B------:R-:W-:Y:S05]  /*1bfa0*/  BRA `(.L_x_15131) ;  /* 0x0000000800c47947 */ /* 0x000fea0003800000 */
.L_x_15136:
[----:B--2--5:R-:W-:-:S04]  /*1bfb0*/  IMAD.U32 R6, R16, 0x10000, RZ ;  /* 0x0001000010067824 */ /* 0x024fc800078e00ff */
[----:B------:R-:W-:-:S06]  /*1bfc0*/  FMUL.FTZ R6, R6, 1 ;  /* 0x3f80000006067820 */ /* 0x000fcc0000410000 */
[----:B------:R-:W0:Y:S02]  /*1bfd0*/  F2F.F64.F32 R6, R6 ;  /* 0x0000000600067310 */ /* 0x000e240000201800 */
[----:B0-----:R0:W-:Y:S01]  /*1bfe0*/  STG.E.64 desc[UR36][R4.64], R6 ;  /* 0x0000000604007986 */ /* 0x0011e2000c101b24 */
[----:B------:R-:W-:Y:S05]  /*1bff0*/  BRA `(.L_x_15131) ;  /* 0x0000000800b07947 */ /* 0x000fea0003800000 */
.L_x_15126:
        /* <DEDUP_REMOVED lines=8> */
[----:B--2--5:R-:W-:-:S05]  /*1c080*/  IMAD.U32 R16, R16, 0x10000, RZ ;  /* 0x0001000010107824 */ /* 0x024fca00078e00ff */
[----:B------:R-:W-:-:S04]  /*1c090*/  FSETP.NEU.FTZ.AND P0, PT, R16, RZ, PT ;  /* 0x000000ff1000720b */ /* 0x000fc80003f1d000 */
[----:B------:R-:W-:-:S05]  /*1c0a0*/  SEL R3, RZ, 0x1, !P0 ;  /* 0x00000001ff037807 */ /* 0x000fca0004000000 */
[----:B------:R0:W-:Y:S01]  /*1c0b0*/  STG.E.U8 desc[UR36][R4.64], R3 ;  /* 0x0000000304007986 */ /* 0x0001e2000c101124 */
[----:B------:R-:W-:Y:S05]  /*1c0c0*/  BRA `(.L_x_15131) ;  /* 0x00000008007c7947 */ /* 0x000fea0003800000 */
.L_x_15140:
[----:B--2--5:R-:W-:Y:S01]  /*1c0d0*/  IMAD.U32 R16, R16, 0x10000, RZ ;  /* 0x0001000010107824 */ /* 0x024fe200078e00ff */
[----:B------:R-:W-:-:S03]  /*1c0e0*/  CS2R R10, SRZ ;  /* 0x00000000000a7805 */ /* 0x000fc6000001ff00 */
[----:B------:R-:W-:-:S06]  /*1c0f0*/  FMUL.FTZ R8, R16, 1 ;  /* 0x3f80000010087820 */ /* 0x000fcc0000410000 */
[----:B------:R-:W0:Y:S02]  /*1c100*/  F2F.F64.F32 R8, R8 ;  /* 0x0000000800087310 */ /* 0x000e240000201800 */
[----:B0-----:R1:W-:Y:S01]  /*1c110*/  STG.E.128 desc[UR36][R4.64], R8 ;  /* 0x0000000804007986 */ /* 0x0013e2000c101d24 */
[----:B------:R-:W-:Y:S05]  /*1c120*/  BRA `(.L_x_15131) ;  /* 0x0000000800647947 */ /* 0x000fea0003800000 */
.L_x_15139:
[----:B------:R-:W-:-:S13]  /*1c130*/  ISETP.NE.AND P0, PT, R0, 0xf, PT ;  /* 0x0000000f0000780c */ /* 0x000fda0003f05270 */
[----:B------:R-:W-:Y:S05]  /*1c140*/  @!P0 BRA `(.L_x_15141) ;  /* 0x0000000000b48947 */ /* 0x000fea0003800000 */
[----:B------:R-:W-:-:S13]  /*1c150*/  ISETP.NE.AND P0, PT, R0, 0x17, PT ;  /* 0x000000170000780c */ /* 0x000fda0003f05270 */
[----:B------:R-:W-:Y:S05]  /*1c160*/  @!P0 BRA `(.L_x_15142) ;  /* 0x0000000000548947 */ /* 0x000fea0003800000 */
[----:B------:R-:W-:-:S13]  /*1c170*/  ISETP.NE.AND P0, PT, R0, 0x18, PT ;  /* 0x000000180000780c */ /* 0x000fda0003f05270 */
[----:B------:R-:W-:Y:S05]  /*1c180*/  @P0 BRA `(.L_x_15130) ;  /* 0x0000000400ec0947 */ /* 0x000fea0003800000 */
[----:B--2--5:R-:W-:Y:S01]  /*1c190*/  IMAD.U32 R9, R16, 0x10000, RZ ;  /* 0x0001000010097824 */ /* 0x024fe200078e00ff */
        /* <DEDUP_REMOVED lines=14> */
.L_x_15144:
[----:B------:R-:W-:Y:S05]  /*1c280*/  BSYNC B0 ;  /* 0x0000000000007941 */ /* 0x000fea0003800000 */
.L_x_15143:
[----:B------:R-:W-:-:S05]  /*1c290*/  LOP3.LUT R7, R0, R7, RZ, 0xfc, !PT ;  /* 0x0000000700077212 */ /* 0x000fca00078efcff */
[----:B------:R2:W-:Y:S01]  /*1c2a0*/  STG.E.U8 desc[UR36][R4.64], R7 ;  /* 0x0000000704007986 */ /* 0x0005e2000c101124 */
[----:B------:R-:W-:Y:S05]  /*1c2b0*/  BRA `(.L_x_15131) ;  /* 0x0000000800007947 */ /* 0x000fea0003800000 */
.L_x_15142:
[----:B--2--5:R-:W-:Y:S01]  /*1c2c0*/  IMAD.U32 R7, R16, 0x10000, RZ ;  /* 0x0001000010077824 */ /* 0x024fe200078e00ff */
        /* <DEDUP_REMOVED lines=12> */
.L_x_15146:
[----:B------:R-:W-:Y:S01]  /*1c390*/  IMAD.MOV.U32 R0, RZ, RZ, 0x7f ;  /* 0x0000007fff007424 */ /* 0x000fe200078e00ff */
[----:B------:R-:W-:-:S04]  /*1c3a0*/  ISETP.GT.U32.AND P0, PT, R3, 0x7f800000, PT ;  /* 0x7f8000000300780c */ /* 0x000fc80003f04070 */
[----:B------:R-:W-:-:S09]  /*1c3b0*/  SEL R0, R0, 0x7c, P0 ;  /* 0x0000007c00007807 */ /* 0x000fd20000000000 */
.L_x_15147:
[----:B------:R-:W-:Y:S05]  /*1c3c0*/  BSYNC B0 ;  /* 0x0000000000007941 */ /* 0x000fea0003800000 */
.L_x_15145:
[----:B------:R-:W-:-:S04]  /*1c3d0*/  LOP3.LUT R3, R7, 0x80000000, RZ, 0xc0, !PT ;  /* 0x8000000007037812 */ /* 0x000fc800078ec0ff */
[----:B------:R-:W-:-:S04]  /*1c3e0*/  SHF.R.U32.HI R3, RZ, 0x18, R3 ;  /* 0x00000018ff037819 */ /* 0x000fc80000011603 */
[----:B------:R-:W-:-:S05]  /*1c3f0*/  LOP3.LUT R3, R0, R3, RZ, 0xfc, !PT ;  /* 0x0000000300037212 */ /* 0x000fca00078efcff */
[----:B------:R0:W-:Y:S01]  /*1c400*/  STG.E.U8 desc[UR36][R4.64], R3 ;  /* 0x0000000304007986 */ /* 0x0001e2000c101124 */
[----:B------:R-:W-:Y:S05]  /*1c410*/  BRA `(.L_x_15131) ;  /* 0x0000000400a87947 */ /* 0x000fea0003800000 */
.L_x_15141:
[----:B--2--5:R0:W-:Y:S01]  /*1c420*/  STG.E.U16 desc[UR36][R4.64], R16 ;  /* 0x0000001004007986 */ /* 0x0241e2000c101524 */
[----:B------:R-:W-:Y:S05]  /*1c430*/  BRA `(.L_x_15131) ;  /* 0x0000000400a07947 */ /* 0x000fea0003800000 */
.L_x_15138:
        /* <DEDUP_REMOVED lines=8> */
[----:B--2--5:R-:W-:-:S06]  /*1c4c0*/  IMAD.U32 R3, R16, 0x10000, RZ ;  /* 0x0001000010037824 */ /* 0x024fcc00078e00ff */
[----:B------:R-:W0:Y:S02]  /*1c4d0*/  F2I.FTZ.U32.TRUNC.NTZ R3, R3 ;  /* 0x0000000300037305 */ /* 0x000e24000021f000 */
[----:B0-----:R0:W-:Y:S01]  /*1c4e0*/  STG.E.U16 desc[UR36][R4.64], R3 ;  /* 0x0000000304007986 */ /* 0x0011e2000c101524 */
[----:B------:R-:W-:Y:S05]  /*1c4f0*/  BRA `(.L_x_15131) ;  /* 0x0000000400707947 */ /* 0x000fea0003800000 */
.L_x_15150:
[----:B--2--5:R-:W-:Y:S01]  /*1c500*/  IMAD.U32 R7, R16, 0x10000, RZ ;  /* 0x0001000010077824 */ /* 0x024fe200078e00ff */
        /* <DEDUP_REMOVED lines=16> */
.L_x_15153:
[----:B------:R-:W-:-:S04]  /*1c610*/  LOP3.LUT R0, R7, 0x80000000, RZ, 0xc0, !PT ;  /* 0x8000000007007812 */ /* 0x000fc800078ec0ff */
[----:B------:R-:W-:-:S04]  /*1c620*/  SHF.R.U32.HI R0, RZ, 0x18, R0 ;  /* 0x00000018ff007819 */ /* 0x000fc80000011600 */
[----:B------:R-:W-:-:S07]  /*1c630*/  LOP3.LUT R0, R3, R0, RZ, 0xfc, !PT ;  /* 0x0000000003007212 */ /* 0x000fce00078efcff */
.L_x_15152:
[----:B------:R-:W-:Y:S05]  /*1c640*/  BSYNC B0 ;  /* 0x0000000000007941 */ /* 0x000fea0003800000 */
.L_x_15151:
[----:B------:R0:W-:Y:S01]  /*1c650*/  STG.E.U8 desc[UR36][R4.64], R0 ;  /* 0x0000000004007986 */ /* 0x0001e2000c101124 */
[----:B------:R-:W-:Y:S05]  /*1c660*/  BRA `(.L_x_15131) ;  /* 0x0000000400147947 */ /* 0x000fea0003800000 */
.L_x_15149:
        /* <DEDUP_REMOVED lines=17> */
.L_x_15156:
[----:B------:R-:W-:-:S04]  /*1c780*/  LOP3.LUT R0, R7, 0x80000000, RZ, 0xc0, !PT ;  /* 0x8000000007007812 */ /* 0x000fc800078ec0ff */
[----:B------:R-:W-:-:S04]  /*1c790*/  SHF.R.U32.HI R0, RZ, 0x18, R0 ;  /* 0x00000018ff007819 */ /* 0x000fc80000011600 */
[----:B------:R-:W-:-:S07]  /*1c7a0*/  LOP3.LUT R0, R3, R0, RZ, 0xfc, !PT ;  /* 0x0000000003007212 */ /* 0x000fce00078efcff */
.L_x_15155:
[----:B------:R-:W-:Y:S05]  /*1c7b0*/  BSYNC B0 ;  /* 0x0000000000007941 */ /* 0x000fea0003800000 */
.L_x_15154:
[----:B------:R0:W-:Y:S01]  /*1c7c0*/  STG.E.U8 desc[UR36][R4.64], R0 ;  /* 0x0000000004007986 */ /* 0x0001e2000c101124 */
[----:B------:R-:W-:Y:S05]  /*1c7d0*/  BRA `(.L_x_15131) ;  /* 0x0000000000b87947 */ /* 0x000fea0003800000 */
.L_x_15148:
[----:B------:R-:W-:-:S13]  /*1c7e0*/  ISETP.NE.AND P0, PT, R0, 0x1c, PT ;  /* 0x0000001c0000780c */ /* 0x000fda0003f05270 */
[----:B------:R-:W-:Y:S05]  /*1c7f0*/  @!P0 BRA `(.L_x_15157) ;  /* 0x0000000000a48947 */ /* 0x000fea0003800000 */
[----:B------:R-:W-:-:S13]  /*1c800*/  ISETP.NE.AND P0, PT, R0, 0x1d, PT ;  /* 0x0000001d0000780c */ /* 0x000fda0003f05270 */
[----:B------:R-:W-:Y:S05]  /*1c810*/  @!P0 BRA `(.L_x_15158) ;  /* 0x00000000008c8947 */ /* 0x000fea0003800000 */
[----:B------:R-:W-:-:S13]  /*1c820*/  ISETP.NE.AND P0, PT, R0, 0x2c, PT ;  /* 0x0000002c0000780c */ /* 0x000fda0003f05270 */
[----:B------:R-:W-:Y:S05]  /*1c830*/  @P0 BRA `(.L_x_15130) ;  /* 0x0000000000400947 */ /* 0x000fea0003800000 */
[----:B--2--5:R-:W-:-:S05]  /*1c840*/  IMAD.U32 R16, R16, 0x10000, RZ ;  /* 0x0001000010107824 */ /* 0x024fca00078e00ff */
        /* <DEDUP_REMOVED lines=15> */
.L_x_15130:
        /* <DEDUP_REMOVED lines=16> */
.L_x_15159:
[----:B------:R-:W-:Y:S05]  /*1ca40*/  BRA `(.L_x_15131) ;  /* 0x00000000001c7947 */ /* 0x000fea0003800000 */
.L_x_15158:
[----:B--2--5:R-:W-:-:S06]  /*1ca50*/  IMAD.U32 R6, R16, 0x10000, RZ ;  /* 0x0001000010067824 */ /* 0x024fcc00078e00ff */
[----:B------:R-:W0:Y:S02]  /*1ca60*/  F2I.U64.TRUNC R6, R6 ;  /* 0x0000000600067311 */ /* 0x000e24000020d800 */
[----:B0-----:R0:W-:Y:S01]  /*1ca70*/  STG.E.64 desc[UR36][R4.64], R6 ;  /* 0x0000000604007986 */ /* 0x0011e2000c101b24 */
[----:B------:R-:W-:Y:S05]  /*1ca80*/  BRA `(.L_x_15131) ;  /* 0x00000000000c7947 */ /* 0x000fea0003800000 */
.L_x_15157:
[----:B--2--5:R-:W-:-:S04]  /*1ca90*/  IMAD.U32 R16, R16, 0x10000, RZ ;  /* 0x0001000010107824 */ /* 0x024fc800078e00ff */
[----:B------:R-:W0:Y:S02]  /*1caa0*/  F2I.FTZ.U32.TRUNC.NTZ R3, R16 ;  /* 0x0000001000037305 */ /* 0x000e24000021f000 */
[----:B0-----:R0:W-:Y:S02]  /*1cab0*/  STG.E desc[UR36][R4.64], R3 ;  /* 0x0000000304007986 */ /* 0x0011e4000c101924 */
.L_x_15131:
[----:B------:R-:W-:-:S05]  /*1cac0*/  VIADD R43, R43, 0x80 ;  /* 0x000000802b2b7836 */ /* 0x000fca0000000000 */
[----:B------:R-:W-:-:S13]  /*1cad0*/  ISETP.GE.AND P0, PT, R43, R39, PT ;  /* 0x000000272b00720c */ /* 0x000fda0003f06270 */
[----:B------:R-:W-:Y:S05]  /*1cae0*/  @P0 BRA `(.L_x_15125) ;  /* 0x0000000c00e80947 */ /* 0x000fea0003800000 */
[----:B012---:R-:W0:Y:S01]  /*1caf0*/  LDC.64 R4, c[0x0][0x228] ;  /* 0x00008a00ff047b82 */ /* 0x007e220000000a00 */
        /* <DEDUP_REMOVED lines=21> */
.L_x_15163:
[----:B------:R-:W-:-:S06]  /*1cc50*/  IMAD.U32 R7, R17, 0x10000, RZ ;  /* 0x0001000011077824 */ /* 0x000fcc00078e00ff */
[----:B------:R-:W0:Y:S02]  /*1cc60*/  F2I.S64.TRUNC R6, R7 ;  /* 0x0000000700067311 */ /* 0x000e24000020d900 */
[----:B0-----:R0:W-:Y:S01]  /*1cc70*/  STG.E.U8 desc[UR36][R4.64], R6 ;  /* 0x0000000604007986 */ /* 0x0011e2000c101124 */
[----:B------:R-:W-:Y:S05]  /*1cc80*/  BRA `(.L_x_15165) ;  /* 0x0000000c007c7947 */ /* 0x000fea0003800000 */
.L_x_15162:
        /* <DEDUP_REMOVED lines=10> */
.L_x_15167:
[----:B------:R-:W-:-:S06]  /*1cd30*/  IMAD.U32 R17, R17, 0x10000, RZ ;  /* 0x0001000011117824 */ /* 0x000fcc00078e00ff */
[----:B------:R-:W0:Y:S02]  /*1cd40*/  F2I.FTZ.TRUNC.NTZ R17, R17 ;  /* 0x0000001100117305 */ /* 0x000e24000021f100 */
[----:B0-----:R0:W-:Y:S01]  /*1cd50*/  STG.E desc[UR36][R4.64], R17 ;  /* 0x0000001104007986 */ /* 0x0011e2000c101924 */
[----:B------:R-:W-:Y:S05]  /*1cd60*/  BRA `(.L_x_15165) ;  /* 0x0000000c00447947 */ /* 0x000fea0003800000 */
.L_x_15166:
[----:B------:R-:W-:-:S06]  /*1cd70*/  IMAD.U32 R17, R17, 0x10000, RZ ;  /* 0x0001000011117824 */ /* 0x000fcc00078e00ff */
[----:B------:R-:W0:Y:S02]  /*1cd80*/  F2I.FTZ.TRUNC.NTZ R17, R17 ;  /* 0x0000001100117305 */ /* 0x000e24000021f100 */
[----:B0-----:R0:W-:Y:S01]  /*1cd90*/  STG.E.U16 desc[UR36][R4.64], R17 ;  /* 0x0000001104007986 */ /* 0x0011e2000c101524 */
[----:B------:R-:W-:Y:S05]  /*1cda0*/  BRA `(.L_x_15165) ;  /* 0x0000000c00347947 */ /* 0x000fea0003800000 */
.L_x_15161:
        /* <DEDUP_REMOVED lines=9> */
.L_x_15169:
[----:B------:R-:W-:-:S05]  /*1ce40*/  IMAD.U32 R0, R17, 0x10000, RZ ;  /* 0x0001000011007824 */ /* 0x000fca00078e00ff */
[----:B------:R-:W-:-:S05]  /*1ce50*/  F2FP.F16.F32.PACK_AB R0, RZ, R0 ;  /* 0x00000000ff00723e */ /* 0x000fca00000000ff */
[----:B------:R0:W-:Y:S01]  /*1ce60*/  STG.E.U16 desc[UR36][R4.64], R0 ;  /* 0x0000000004007986 */ /* 0x0001e2000c101524 */
[----:B------:R-:W-:Y:S05]  /*1ce70*/  BRA `(.L_x_15165) ;  /* 0x0000000c00007947 */ /* 0x000fea0003800000 */
.L_x_15168:
        /* <DEDUP_REMOVED lines=10> */
.L_x_15171:
[----:B------:R-:W-:-:S05]  /*1cf20*/  IMAD.U32 R17, R17, 0x10000, RZ ;  /* 0x0001000011117824 */ /* 0x000fca00078e00ff */
[----:B------:R-:W-:-:S04]  /*1cf30*/  F2FP.F16.F32.PACK_AB R3, RZ, R17 ;  /* 0x00000011ff03723e */ /* 0x000fc800000000ff */
[----:B------:R-:W-:-:S05]  /*1cf40*/  PRMT R3, R3, 0x5410, RZ ;  /* 0x0000541003037816 */ /* 0x000fca00000000ff */
[----:B------:R0:W-:Y:S01]  /*1cf50*/  STG.E desc[UR36][R4.64], R3 ;  /* 0x0000000304007986 */ /* 0x0001e2000c101924 */
[----:B------:R-:W-:Y:S05]  /*1cf60*/  BRA `(.L_x_15165) ;  /* 0x0000000800c47947 */ /* 0x000fea0003800000 */
.L_x_15170:
[----:B------:R-:W-:-:S04]  /*1cf70*/  IMAD.U32 R6, R17, 0x10000, RZ ;  /* 0x0001000011067824 */ /* 0x000fc800078e00ff */
[----:B------:R-:W-:-:S06]  /*1cf80*/  FMUL.FTZ R6, R6, 1 ;  /* 0x3f80000006067820 */ /* 0x000fcc0000410000 */
[----:B------:R-:W0:Y:S02]  /*1cf90*/  F2F.F64.F32 R6, R6 ;  /* 0x0000000600067310 */ /* 0x000e240000201800 */
[----:B0-----:R0:W-:Y:S01]  /*1cfa0*/  STG.E.64 desc[UR36][R4.64], R6 ;  /* 0x0000000604007986 */ /* 0x0011e2000c101b24 */
[----:B------:R-:W-:Y:S05]  /*1cfb0*/  BRA `(.L_x_15165) ;  /* 0x0000000800b07947 */ /* 0x000fea0003800000 */
.L_x_15160:
        /* <DEDUP_REMOVED lines=13> */
.L_x_15174:
[----:B------:R-:W-:Y:S01]  /*1d090*/  IMAD.U32 R17, R17, 0x10000, RZ ;  /* 0x0001000011117824 */ /* 0x000fe200078e00ff */
[----:B------:R-:W-:-:S03]  /*1d0a0*/  CS2R R10, SRZ ;  /* 0x00000000000a7805 */ /* 0x000fc6000001ff00 */
[----:B------:R-:W-:-:S06]  /*1d0b0*/  FMUL.FTZ R8, R17, 1 ;  /* 0x3f80000011087820 */ /* 0x000fcc0000410000 */
[----:B------:R-:W0:Y:S02]  /*1d0c0*/  F2F.F64.F32 R8, R8 ;  /* 0x0000000800087310 */ /* 0x000e240000201800 */
[----:B0-----:R0:W-:Y:S01]  /*1d0d0*/  STG.E.128 desc[UR36][R4.64], R8 ;  /* 0x0000000804007986 */ /* 0x0011e2000c101d24 */
[----:B------:R-:W-:Y:S05]  /*1d0e0*/  BRA `(.L_x_15165) ;  /* 0x0000000800647947 */ /* 0x000fea0003800000 */
.L_x_15173:
        /* <DEDUP_REMOVED lines=21> */
.L_x_15178:
[----:B------:R-:W-:Y:S05]  /*1d240*/  BSYNC B0 ;  /* 0x0000000000007941 */ /* 0x000fea0003800000 */
.L_x_15177:
[----:B------:R-:W-:-:S05]  /*1d250*/  LOP3.LUT R7, R0, R7, RZ, 0xfc, !PT ;  /* 0x0000000700077212 */ /* 0x000fca00078efcff */
[----:B------:R0:W-:Y:S01]  /*1d260*/  STG.E.U8 desc[UR36][R4.64], R7 ;  /* 0x0000000704007986 */ /* 0x0001e2000c101124 */
[----:B------:R-:W-:Y:S05]  /*1d270*/  BRA `(.L_x_15165) ;  /* 0x0000000800007947 */ /* 0x000fea0003800000 */
.L_x_15176:
        /* <DEDUP_REMOVED lines=13> */
.L_x_15180:
[----:B------:R-:W-:Y:S01]  /*1d350*/  IMAD.MOV.U32 R0, RZ, RZ, 0x7f ;  /* 0x0000007fff007424 */ /* 0x000fe200078e00ff */
[----:B------:R-:W-:-:S04]  /*1d360*/  ISETP.GT.U32.AND P0, PT, R3, 0x7f800000, PT ;  /* 0x7f8000000300780c */ /* 0x000fc80003f04070 */
[----:B------:R-:W-:-:S09]  /*1d370*/  SEL R0, R0, 0x7c, P0 ;  /* 0x0000007c00007807 */ /* 0x000fd20000000000 */
.L_x_15181:
[----:B------:R-:W-:Y:S05]  /*1d380*/  BSYNC B0 ;  /* 0x0000000000007941 */ /* 0x000fea0003800000 */
.L_x_15179:
[----:B------:R-:W-:-:S04]  /*1d390*/  LOP3.LUT R3, R17, 0x80000000, RZ, 0xc0, !PT ;  /* 0x8000000011037812 */ /* 0x000fc800078ec0ff */
[----:B------:R-:W-:-:S04]  /*1d3a0*/  SHF.R.U32.HI R3, RZ, 0x18, R3 ;  /* 0x00000018ff037819 */ /* 0x000fc80000011603 */
[----:B------:R-:W-:-:S05]  /*1d3b0*/  LOP3.LUT R3, R0, R3, RZ, 0xfc, !PT ;  /* 0x0000000300037212 */ /* 0x000fca00078efcff */
[----:B------:R1:W-:Y:S01]  /*1d3c0*/  STG.E.U8 desc[UR36][R4.64], R3 ;  /* 0x0000000304007986 */ /* 0x0003e2000c101124 */
[----:B------:R-:W-:Y:S05]  /*1d3d0*/  BRA `(.L_x_15165) ;  /* 0x0000000400a87947 */ /* 0x000fea0003800000 */
.L_x_15175:
[----:B------:R2:W-:Y:S01]  /*1d3e0*/  STG.E.U16 desc[UR36][R4.64], R17 ;  /* 0x0000001104007986 */ /* 0x0005e2000c101524 */
[----:B------:R-:W-:Y:S05]  /*1d3f0*/  BRA `(.L_x_15165) ;  /* 0x0000000400a07947 */ /* 0x000fea0003800000 */
.L_x_15172:
        /* <DEDUP_REMOVED lines=12> */
.L_x_15184:
        /* <DEDUP_REMOVED lines=17> */
.L_x_15187:
[----:B------:R-:W-:-:S04]  /*1d5d0*/  LOP3.LUT R0, R17, 0x80000000, RZ, 0xc0, !PT ;  /* 0x8000000011007812 */ /* 0x000fc800078ec0ff */
[----:B------:R-:W-:-:S04]  /*1d5e0*/  SHF.R.U32.HI R0, RZ, 0x18, R0 ;  /* 0x00000018ff007819 */ /* 0x000fc80000011600 */
[----:B------:R-:W-:-:S07]  /*1d5f0*/  LOP3.LUT R0, R3, R0, RZ, 0xfc, !PT ;  /* 0x0000000003007212 */ /* 0x000fce00078efcff */
.L_x_15186:
[----:B------:R-:W-:Y:S05]  /*1d600*/  BSYNC B0 ;  /* 0x0000000000007941 */ /* 0x000fea0003800000 */
.L_x_15185:
[----:B------:R0:W-:Y:S01]  /*1d610*/  STG.E.U8 desc[UR36][R4.64], R0 ;  /* 0x0000000004007986 */ /* 0x0001e2000c101124 */
[----:B------:R-:W-:Y:S05]  /*1d620*/  BRA `(.L_x_15165) ;  /* 0x0000000400147947 */ /* 0x000fea0003800000 */
.L_x_15183:
        /* <DEDUP_REMOVED lines=17> */
.L_x_15190:
[----:B------:R-:W-:-:S04]  /*1d740*/  LOP3.LUT R0, R17, 0x80000000, RZ, 0xc0, !PT ;  /* 0x8000000011007812 */ /* 0x000fc800078ec0ff */
[----:B------:R-:W-:-:S04]  /*1d750*/  SHF.R.U32.HI R0, RZ, 0x18, R0 ;  /* 0x00000018ff007819 */ /* 0x000fc80000011600 */
[----:B------:R-:W-:-:S07]  /*1d760*/  LOP3.LUT R0, R3, R0, RZ, 0xfc, !PT ;  /* 0x0000000003007212 */ /* 0x000fce00078efcff */
.L_x_15189:
[----:B------:R-:W-:Y:S05]  /*1d770*/  BSYNC B0 ;  /* 0x0000000000007941 */ /* 0x000fea0003800000 */
.L_x_15188:
[----:B------:R0:W-:Y:S01]  /*1d780*/  STG.E.U8 desc[UR36][R4.64], R0 ;  /* 0x0000000004007986 */ /* 0x0001e2000c101124 */
[----:B------:R-:W-:Y:S05]  /*1d790*/  BRA `(.L_x_15165) ;  /* 0x0000000000b87947 */ /* 0x000fea0003800000 */
.L_x_15182:
        /* <DEDUP_REMOVED lines=22> */
.L_x_15164:
        /* <DEDUP_REMOVED lines=15> */
[----:B-1-34-:R-:W-:Y:S05]  /*1d9f0*/  CALL.ABS.NOINC R14 ;  /* 0x000000000e007343 */ /* 0x01afea0003c00000 */
.L_x_15193:
[----:B------:R-:W-:Y:S05]  /*1da00*/  BRA `(.L_x_15165) ;  /* 0x00000000001c7947 */ /* 0x000fea0003800000 */
.L_x_15192:
[----:B------:R-:W-:-:S06]  /*1da10*/  IMAD.U32 R6, R17, 0x10000, RZ ;  /* 0x0001000011067824 */ /* 0x000fcc00078e00ff */
[----:B------:R-:W0:Y:S02]  /*1da20*/  F2I.U64.TRUNC R6, R6 ;  /* 0x0000000600067311 */ /* 0x000e24000020d800 */
[----:B0-----:R0:W-:Y:S01]  /*1da30*/  STG.E.64 desc[UR36][R4.64], R6 ;  /* 0x0000000604007986 */ /* 0x0011e2000c101b24 */
[----:B------:R-:W-:Y:S05]  /*1da40*/  BRA `(.L_x_15165) ;  /* 0x00000000000c7947 */ /* 0x000fea0003800000 */
.L_x_15191:
[----:B------:R-:W-:-:S06]  /*1da50*/  IMAD.U32 R17, R17, 0x10000, RZ ;  /* 0x0001000011117824 */ /* 0x000fcc00078e00ff */
[----:B------:R-:W0:Y:S02]  /*1da60*/  F2I.FTZ.U32.TRUNC.NTZ R17, R17 ;  /* 0x0000001100117305 */ /* 0x000e24000021f000 */
[----:B0-----:R0:W-:Y:S02]  /*1da70*/  STG.E desc[UR36][R4.64], R17 ;  /* 0x0000001104007986 */ /* 0x0011e4000c101924 */
.L_x_15165:
[----:B------:R-:W-:-:S07]  /*1da80*/  VIADD R43, R43, 0x80 ;  /* 0x000000802b2b7836 */ /* 0x000fce0000000000 */
.L_x_15125:
[----:B------:R-:W-:Y:S05]  /*1da90*/  BSYNC B6 ;  /* 0x0000000000067941 */ /* 0x000fea0003800000 */
.L_x_15124:
[----:B------:R-:W-:-:S13]  /*1daa0*/  ISETP.GE.AND P0, PT, R43, R39, PT ;  /* 0x000000272b00720c */ /* 0x000fda0003f06270 */
[----:B------:R-:W-:Y:S05]  /*1dab0*/  @P0 EXIT ;  /* 0x000000000000094d */ /* 0x000fea0003800000 */
[----:B012---:R-:W0:Y:S01]  /*1dac0*/  LDC.64 R4, c[0x0][0x228] ;  /* 0x00008a00ff047b82 */ /* 0x007e220000000a00 */
        /* <DEDUP_REMOVED lines=16> */
[----:B-----5:R-:W-:-:S04]  /*1dbd0*/  IMAD.U32 R18, R18, 0x10000, RZ ;  /* 0x0001000012127824 */ /* 0x020fc800078e00ff */
[----:B------:R-:W0:Y:S02]  /*1dbe0*/  F2I.FTZ.TRUNC.NTZ R5, R18 ;  /* 0x0000001200057305 */ /* 0x000e24000021f100 */
[----:B0-----:R-:W-:Y:S01]  /*1dbf0*/  STG.E.U8 desc[UR36][R2.64], R5 ;  /* 0x0000000502007986 */ /* 0x001fe2000c101124 */
[----:B------:R-:W-:Y:S05]  /*1dc00*/  EXIT ;  /* 0x000000000000794d */ /* 0x000fea0003800000 */
.L_x_15197:
[----:B-----5:R-:W-:-:S06]  /*1dc10*/  IMAD.U32 R5, R18, 0x10000, RZ ;  /* 0x0001000012057824 */ /* 0x020fcc00078e00ff */
[----:B------:R-:W0:Y:S02]  /*1dc20*/  F2I.S64.TRUNC R4, R5 ;  /* 0x0000000500047311 */ /* 0x000e24000020d900 */
[----:B0-----:R-:W-:Y:S01]  /*1dc30*/  STG.E.U8 desc[UR36][R2.64], R4 ;  /* 0x0000000402007986 */ /* 0x001fe2000c101124 */
[----:B------:R-:W-:Y:S05]  /*1dc40*/  EXIT ;  /* 0x000000000000794d */ /* 0x000fea0003800000 */
.L_x_15196:
[----:B------:R-:W-:-:S13]  /*1dc50*/  ISETP.NE.AND P0, PT, R0, 0x2, PT ;  /* 0x000000020000780c */ /* 0x000fda0003f05270 */
[----:B------:R-:W-:Y:S05]  /*1dc60*/  @!P0 BRA `(.L_x_15199) ;  /* 0x0000000000308947 */ /* 0x000fea0003800000 */
[----:B------:R-:W-:-:S13]  /*1dc70*/  ISETP.NE.AND P0, PT, R0, 0x3, PT ;  /* 0x000000030000780c */ /* 0x000fda0003f05270 */
[----:B------:R-:W-:Y:S05]  /*1dc80*/  @!P0 BRA `(.L_x_15200) ;  /* 0x0000000000188947 */ /* 0x000fea0003800000 */
[----:B------:R-:W-:-:S13]  /*1dc90*/  ISETP.NE.AND P0, PT, R0, 0x4, PT ;  /* 0x000000040000780c */ /* 0x000fda0003f05270 */
[----:B------:R-:W-:Y:S05]  /*1dca0*/  @P0 BRA `(.L_x_15198) ;  /* 0x0000000c000c0947 */ /* 0x000fea0003800000 */
[----:B-----5:R-:W-:-:S06]  /*1dcb0*/  IMAD.U32 R4, R18, 0x10000, RZ ;  /* 0x0001000012047824 */ /* 0x020fcc00078e00ff */
[----:B------:R-:W0:Y:S02]  /*1dcc0*/  F2I.S64.TRUNC R4, R4 ;  /* 0x0000000400047311 */ /* 0x000e24000020d900 */
[----:B0-----:R-:W-:Y:S01]  /*1dcd0*/  STG.E.64 desc[UR36][R2.64], R4 ;  /* 0x0000000402007986 */ /* 0x001fe2000c101b24 */
[----:B------:R-:W-:Y:S05]  /*1dce0*/  EXIT ;  /* 0x000000000000794d */ /* 0x000fea0003800000 */
.L_x_15200:
[----:B-----5:R-:W-:-:S04]  /*1dcf0*/  IMAD.U32 R18, R18, 0x10000, RZ ;  /* 0x0001000012127824 */ /* 0x020fc800078e00ff */
[----:B------:R-:W0:Y:S02]  /*1dd00*/  F2I.FTZ.TRUNC.NTZ R5, R18 ;  /* 0x0000001200057305 */ /* 0x000e24000021f100 */
[----:B0-----:R-:W-:Y:S01]  /*1dd10*/  STG.E desc[UR36][R2.64], R5 ;  /* 0x0000000502007986 */ /* 0x001fe2000c101924 */
[----:B------:R-:W-:Y:S05]  /*1dd20*/  EXIT ;  /* 0x000000000000794d */ /* 0x000fea0003800000 */
.L_x_15199:
[----:B-----5:R-:W-:-:S04]  /*1dd30*/  IMAD.U32 R18, R18, 0x10000, RZ ;  /* 0x0001000012127824 */ /* 0x020fc800078e00ff */
[----:B------:R-:W0:Y:S02]  /*1dd40*/  F2I.FTZ.TRUNC.NTZ R5, R18 ;  /* 0x0000001200057305 */ /* 0x000e24000021f100 */
[----:B0-----:R-:W-:Y:S01]  /*1dd50*/  STG.E.U16 desc[UR36][R2.64], R5 ;  /* 0x0000000502007986 */ /* 0x001fe2000c101524 */
[----:B------:R-:W-:Y:S05]  /*1dd60*/  EXIT ;  /* 0x000000000000794d */ /* 0x000fea0003800000 */
.L_x_15195:
[----:B------:R-:W-:-:S13]  /*1dd70*/  ISETP.GT.AND P0, PT, R0, 0x6, PT ;  /* 0x000000060000780c */ /* 0x000fda0003f04270 */
[----:B------:R-:W-:Y:S05]  /*1dd80*/  @P0 BRA `(.L_x_15201) ;  /* 0x00000000002c0947 */ /* 0x000fea0003800000 */
[----:B------:R-:W-:-:S13]  /*1dd90*/  ISETP.NE.AND P0, PT, R0, 0x5, PT ;  /* 0x000000050000780c */ /* 0x000fda0003f05270 */
[----:B------:R-:W-:Y:S05]  /*1dda0*/  @!P0 BRA `(.L_x_15202) ;  /* 0x0000000000148947 */ /* 0x000fea0003800000 */
[----:B------:R-:W-:-:S13]  /*1ddb0*/  ISETP.NE.AND P0, PT, R0, 0x6, PT ;  /* 0x000000060000780c */ /* 0x000fda0003f05270 */
[----:B------:R-:W-:Y:S05]  /*1ddc0*/  @P0 BRA `(.L_x_15198) ;  /* 0x0000000800c40947 */ /* 0x000fea0003800000 */
[----:B-----5:R-:W-:-:S05]  /*1ddd0*/  IMAD.U32 R5, R18, 0x10000, RZ ;  /* 0x0001000012057824 */ /* 0x020fca00078e00ff */
[----:B------:R-:W-:Y:S01]  /*1dde0*/  STG.E desc[UR36][R2.64], R5 ;  /* 0x0000000502007986 */ /* 0x000fe2000c101924 */
[----:B------:R-:W-:Y:S05]  /*1ddf0*/  EXIT ;  /* 0x000000000000794d */ /* 0x000fea0003800000 */
.L_x_15202:
[----:B-----5:R-:W-:-:S05]  /*1de00*/  IMAD.U32 R0, R18, 0x10000, RZ ;  /* 0x0001000012007824 */ /* 0x020fca00078e00ff */
[----:B------:R-:W-:-:S05]  /*1de10*/  F2FP.F16.F32.PACK_AB R0, RZ, R0 ;  /* 0x00000000ff00723e */ /* 0x000fca00000000ff */
[----:B------:R-:W-:Y:S01]  /*1de20*/  STG.E.U16 desc[UR36][R2.64], R0 ;  /* 0x0000000002007986 */ /* 0x000fe2000c101524 */
[----:B------:R-:W-:Y:S05]  /*1de30*/  EXIT ;  /* 0x000000000000794d */ /* 0x000fea0003800000 */
.L_x_15201:
[----:B------:R-:W-:-:S13]  /*1de40*/  ISETP.NE.AND P0, PT, R0, 0x7, PT ;  /* 0x000000070000780c */ /* 0x000fda0003f05270 */
[----:B------:R-:W-:Y:S05]  /*1de50*/  @!P0 BRA `(.L_x_15203) ;  /* 0x0000000000348947 */ /* 0x000fea0003800000 */
[----:B------:R-:W-:-:S13]  /*1de60*/  ISETP.NE.AND P0, PT, R0, 0x8, PT ;  /* 0x000000080000780c */ /* 0x000fda0003f05270 */
[----:B------:R-:W-:Y:S05]  /*1de70*/  @!P0 BRA `(.L_x_15204) ;  /* 0x0000000000188947 */ /* 0x000fea0003800000 */
[----:B------:R-:W-:-:S13]  /*1de80*/  ISETP.NE.AND P0, PT, R0, 0x9, PT ;  /* 0x000000090000780c */ /* 0x000fda0003f05270 */
[----:B------:R-:W-:Y:S05]  /*1de90*/  @P0 BRA `(.L_x_15198) ;  /* 0x0000000800900947 */ /* 0x000fea0003800000 */
[----:B-----5:R-:W-:Y:S02]  /*1dea0*/  IMAD.U32 R18, R18, 0x10000, RZ ;  /* 0x0001000012127824 */ /* 0x020fe400078e00ff */
[----:B---3--:R-:W-:-:S05]  /*1deb0*/  IMAD.MOV.U32 R19, RZ, RZ, RZ ;  /* 0x000000ffff137224 */ /* 0x008fca00078e00ff */
[----:B------:R-:W-:Y:S01]  /*1dec0*/  STG.E.64 desc[UR36][R2.64], R18 ;  /* 0x0000001202007986 */ /* 0x000fe2000c101b24 */
[----:B------:R-:W-:Y:S05]  /*1ded0*/  EXIT ;  /* 0x000000000000794d */ /* 0x000fea0003800000 */
.L_x_15204:
[----:B-----5:R-:W-:-:S05]  /*1dee0*/  IMAD.U32 R18, R18, 0x10000, RZ ;  /* 0x0001000012127824 */ /* 0x020fca00078e00ff */
[----:B------:R-:W-:-:S04]  /*1def0*/  F2FP.F16.F32.PACK_AB R5, RZ, R18 ;  /* 0x00000012ff05723e */ /* 0x000fc800000000ff */
[----:B------:R-:W-:-:S05]  /*1df00*/  PRMT R5, R5, 0x5410, RZ ;  /* 0x0000541005057816 */ /* 0x000fca00000000ff */
[----:B------:R-:W-:Y:S01]  /*1df10*/  STG.E desc[UR36][R2.64], R5 ;  /* 0x0000000502007986 */ /* 0x000fe2000c101924 */
[----:B------:R-:W-:Y:S05]  /*1df20*/  EXIT ;  /* 0x000000000000794d */ /* 0x000fea0003800000 */
.L_x_15203:
[----:B-----5:R-:W-:-:S04]  /*1df30*/  IMAD.U32 R4, R18, 0x10000, RZ ;  /* 0x0001000012047824 */ /* 0x020fc800078e00ff */
[----:B------:R-:W-:-:S06]  /*1df40*/  FMUL.FTZ R4, R4, 1 ;  /* 0x3f80000004047820 */ /* 0x000fcc0000410000 */
[----:B------:R-:W0:Y:S02]  /*1df50*/  F2F.F64.F32 R4, R4 ;  /* 0x0000000400047310 */ /* 0x000e240000201800 */
[----:B0-----:R-:W-:Y:S01]  /*1df60*/  STG.E.64 desc[UR36][R2.64], R4 ;  /* 0x0000000402007986 */ /* 0x001fe2000c101b24 */
[----:B------:R-:W-:Y:S05]  /*1df70*/  EXIT ;  /* 0x000000000000794d */ /* 0x000fea0003800000 */
.L_x_15194:
        /* <DEDUP_REMOVED lines=8> */
[----:B-----5:R-:W-:-:S05]  /*1e000*/  IMAD.U32 R18, R18, 0x10000, RZ ;  /* 0x0001000012127824 */ /* 0x020fca00078e00ff */
[----:B------:R-:W-:-:S04]  /*1e010*/  FSETP.NEU.FTZ.AND P0, PT, R18, RZ, PT ;  /* 0x000000ff1200720b */ /* 0x000fc80003f1d000 */
[----:B------:R-:W-:-:S05]  /*1e020*/  SEL R5, RZ, 0x1, !P0 ;  /* 0x00000001ff057807 */ /* 0x000fca0004000000 */
[----:B------:R-:W-:Y:S01]  /*1e030*/  STG.E.U8 desc[UR36][R2.64], R5 ;  /* 0x0000000502007986 */ /* 0x000fe2000c101124 */
[----:B------:R-:W-:Y:S05]  /*1e040*/  EXIT ;  /* 0x000000000000794d */ /* 0x000fea0003800000 */
.L_x_15207:
[----:B-----5:R-:W-:Y:S01]  /*1e050*/  IMAD.U32 R18, R18, 0x10000, RZ ;  /* 0x0001000012127824 */ /* 0x020fe200078e00ff */
[----:B------:R-:W-:-:S03]  /*1e060*/  CS2R R6, SRZ ;  /* 0x0000000000067805 */ /* 0x000fc6000001ff00 */
[----:B------:R-:W-:-:S06]  /*1e070*/  FMUL.FTZ R4, R18, 1 ;  /* 0x3f80000012047820 */ /* 0x000fcc0000410000 */
[----:B------:R-:W0:Y:S02]  /*1e080*/  F2F.F64.F32 R4, R4 ;  /* 0x0000000400047310 */ /* 0x000e240000201800 */
[----:B0-----:R-:W-:Y:S01]  /*1e090*/  STG.E.128 desc[UR36][R2.64], R4 ;  /* 0x0000000402007986 */ /* 0x001fe2000c101d24 */
[----:B------:R-:W-:Y:S05]  /*1e0a0*/  EXIT ;  /* 0x000000000000794d */ /* 0x000fea0003800000 */
.L_x_15206:
[----:B------:R-:W-:-:S13]  /*1e0b0*/  ISETP.NE.AND P0, PT, R0, 0xf, PT ;  /* 0x0000000f0000780c */ /* 0x000fda0003f05270 */
[----:B------:R-:W-:Y:S05]  /*1e0c0*/  @!P0 BRA `(.L_x_15208) ;  /* 0x0000000000b48947 */ /* 0x000fea0003800000 */
[----:B------:R-:W-:-:S13]  /*1e0d0*/  ISETP.NE.AND P0, PT, R0, 0x17, PT ;  /* 0x000000170000780c */ /* 0x000fda0003f05270 */
[----:B------:R-:W-:Y:S05]  /*1e0e0*/  @!P0 BRA `(.L_x_15209) ;  /* 0x0000000000548947 */ /* 0x000fea0003800000 */
[----:B------:R-:W-:-:S13]  /*1e0f0*/  ISETP.NE.AND P0, PT, R0, 0x18, PT ;  /* 0x000000180000780c */ /* 0x000fda0003f05270 */
[----:B------:R-:W-:Y:S05]  /*1e100*/  @P0 BRA `(.L_x_15198) ;  /* 0x0000000400f40947 */ /* 0x000fea0003800000 */
[----:B-----5:R-:W-:Y:S01]  /*1e110*/  IMAD.U32 R7, R18, 0x10000, RZ ;  /* 0x0001000012077824 */ /* 0x020fe200078e00ff */
        /* <DEDUP_REMOVED lines=14> */
.L_x_15211:
[----:B------:R-:W-:Y:S05]  /*1e200*/  BSYNC B0 ;  /* 0x0000000000007941 */ /* 0x000fea0003800000 */
.L_x_15210:
[----:B------:R-:W-:-:S05]  /*1e210*/  LOP3.LUT R5, R0, R5, RZ, 0xfc, !PT ;  /* 0x0000000500057212 */ /* 0x000fca00078efcff */
[----:B------:R-:W-:Y:S01]  /*1e220*/  STG.E.U8 desc[UR36][R2.64], R5 ;  /* 0x0000000502007986 */ /* 0x000fe2000c101124 */
[----:B------:R-:W-:Y:S05]  /*1e230*/  EXIT ;  /* 0x000000000000794d */ /* 0x000fea0003800000 */
.L_x_15209:
[----:B-----5:R-:W-:Y:S01]  /*1e240*/  IMAD.U32 R5, R18, 0x10000, RZ ;  /* 0x0001000012057824 */ /* 0x020fe200078e00ff */
        /* <DEDUP_REMOVED lines=12> */
.L_x_15213:
[----:B------:R-:W-:Y:S01]  /*1e310*/  IMAD.MOV.U32 R0, RZ, RZ, 0x7f ;  /* 0x0000007fff007424 */ /* 0x000fe200078e00ff */
[----:B------:R-:W-:-:S04]  /*1e320*/  ISETP.GT.U32.AND P0, PT, R4, 0x7f800000, PT ;  /* 0x7f8000000400780c */ /* 0x000fc80003f04070 */
[----:B------:R-:W-:-:S09]  /*1e330*/  SEL R0, R0, 0x7c, P0 ;  /* 0x0000007c00007807 */ /* 0x000fd20000000000 */
.L_x_15214:
[----:B------:R-:W-:Y:S05]  /*1e340*/  BSYNC B0 ;  /* 0x0000000000007941 */ /* 0x000fea0003800000 */
.L_x_15212:
[----:B------:R-:W-:-:S04]  /*1e350*/  LOP3.LUT R4, R5, 0x80000000, RZ, 0xc0, !PT ;  /* 0x8000000005047812 */ /* 0x000fc800078ec0ff */
[----:B------:R-:W-:-:S04]  /*1e360*/  SHF.R.U32.HI R5, RZ, 0x18, R4 ;  /* 0x00000018ff057819 */ /* 0x000fc80000011604 */
[----:B------:R-:W-:-:S05]  /*1e370*/  LOP3.LUT R5, R0, R5, RZ, 0xfc, !PT ;  /* 0x0000000500057212 */ /* 0x000fca00078efcff */
[----:B------:R-:W-:Y:S01]  /*1e380*/  STG.E.U8 desc[UR36][R2.64], R5 ;  /* 0x0000000502007986 */ /* 0x000fe2000c101124 */
[----:B------:R-:W-:Y:S05]  /*1e390*/  EXIT ;  /* 0x000000000000794d */ /* 0x000fea0003800000 */
.L_x_15208:
[----:B-----5:R-:W-:Y:S01]  /*1e3a0*/  STG.E.U16 desc[UR36][R2.64], R18 ;  /* 0x0000001202007986 */ /* 0x020fe2000c101524 */
[----:B------:R-:W-:Y:S05]  /*1e3b0*/  EXIT ;  /* 0x000000000000794d */ /* 0x000fea0003800000 */
.L_x_15205:
        /* <DEDUP_REMOVED lines=8> */
[----:B-----5:R-:W-:-:S06]  /*1e440*/  IMAD.U32 R5, R18, 0x10000, RZ ;  /* 0x0001000012057824 */ /* 0x020fcc00078e00ff */
[----:B------:R-:W0:Y:S02]  /*1e450*/  F2I.FTZ.U32.TRUNC.NTZ R5, R5 ;  /* 0x0000000500057305 */ /* 0x000e24000021f000 */
[----:B0-----:R-:W-:Y:S01]  /*1e460*/  STG.E.U16 desc[UR36][R2.64], R5 ;  /* 0x0000000502007986 */ /* 0x001fe2000c101524 */
[----:B------:R-:W-:Y:S05]  /*1e470*/  EXIT ;  /* 0x000000000000794d */ /* 0x000fea0003800000 */
.L_x_15217:
[----:B-----5:R-:W-:Y:S01]  /*1e480*/  IMAD.U32 R7, R18, 0x10000, RZ ;  /* 0x0001000012077824 */ /* 0x020fe200078e00ff */
        /* <DEDUP_REMOVED lines=16> */
.L_x_15220:
[----:B------:R-:W-:-:S04]  /*1e590*/  LOP3.LUT R0, R7, 0x80000000, RZ, 0xc0, !PT ;  /* 0x8000000007007812 */ /* 0x000fc800078ec0ff */
[----:B------:R-:W-:-:S04]  /*1e5a0*/  SHF.R.U32.HI R5, RZ, 0x18, R0 ;  /* 0x00000018ff057819 */ /* 0x000fc80000011600 */
[----:B------:R-:W-:-:S04]  /*1e5b0*/  LOP3.LUT R4, R4, R5, RZ, 0xfc, !PT ;  /* 0x0000000504047212 */ /* 0x000fc800078efcff */
[----:B------:R-:W-:-:S07]  /*1e5c0*/  PRMT R0, R4, 0x7610, R0 ;  /* 0x0000761004007816 */ /* 0x000fce0000000000 */
.L_x_15219:
[----:B------:R-:W-:Y:S05]  /*1e5d0*/  BSYNC B0 ;  /* 0x0000000000007941 */ /* 0x000fea0003800000 */
.L_x_15218:
[----:B------:R-:W-:Y:S01]  /*1e5e0*/  STG.E.U8 desc[UR36][R2.64], R0 ;  /* 0x0000000002007986 */ /* 0x000fe2000c101124 */
[----:B------:R-:W-:Y:S05]  /*1e5f0*/  EXIT ;  /* 0x000000000000794d */ /* 0x000fea0003800000 */
.L_x_15216:
        /* <DEDUP_REMOVED lines=17> */
.L_x_15223:
[----:B------:R-:W-:-:S04]  /*1e710*/  LOP3.LUT R0, R7, 0x80000000, RZ, 0xc0, !PT ;  /* 0x8000000007007812 */ /* 0x000fc800078ec0ff */
[----:B------:R-:W-:-:S04]  /*1e720*/  SHF.R.U32.HI R5, RZ, 0x18, R0 ;  /* 0x00000018ff057819 */ /* 0x000fc80000011600 */
[----:B------:R-:W-:-:S04]  /*1e730*/  LOP3.LUT R4, R4, R5, RZ, 0xfc, !PT ;  /* 0x0000000504047212 */ /* 0x000fc800078efcff */
[----:B------:R-:W-:-:S07]  /*1e740*/  PRMT R0, R4, 0x7610, R0 ;  /* 0x0000761004007816 */ /* 0x000fce0000000000 */
.L_x_15222:
[----:B------:R-:W-:Y:S05]  /*1e750*/  BSYNC B0 ;  /* 0x0000000000007941 */ /* 0x000fea0003800000 */
.L_x_15221:
[----:B------:R-:W-:Y:S01]  /*1e760*/  STG.E.U8 desc[UR36][R2.64], R0 ;  /* 0x0000000002007986 */ /* 0x000fe2000c101124 */
[----:B------:R-:W-:Y:S05]  /*1e770*/  EXIT ;  /* 0x000000000000794d */ /* 0x000fea0003800000 */
.L_x_15215:
[----:B------:R-:W-:-:S13]  /*1e780*/  ISETP.NE.AND P0, PT, R0, 0x1c, PT ;  /* 0x0000001c0000780c */ /* 0x000fda0003f05270 */
[----:B------:R-:W-:Y:S05]  /*1e790*/  @!P0 BRA `(.L_x_15224) ;  /* 0x0000000000a48947 */ /* 0x000fea0003800000 */
[----:B------:R-:W-:-:S13]  /*1e7a0*/  ISETP.NE.AND P0, PT, R0, 0x1d, PT ;  /* 0x0000001d0000780c */ /* 0x000fda0003f05270 */
[----:B------:R-:W-:Y:S05]  /*1e7b0*/  @!P0 BRA `(.L_x_15225) ;  /* 0x00000000008c8947 */ /* 0x000fea0003800000 */
[----:B------:R-:W-:-:S13]  /*1e7c0*/  ISETP.NE.AND P0, PT, R0, 0x2c, PT ;  /* 0x0000002c0000780c */ /* 0x000fda0003f05270 */
[----:B------:R-:W-:Y:S05]  /*1e7d0*/  @P0 BRA `(.L_x_15198) ;  /* 0x0000000000400947 */ /* 0x000fea0003800000 */
[----:B-----5:R-:W-:-:S05]  /*1e7e0*/  IMAD.U32 R5, R18, 0x10000, RZ ;  /* 0x0001000012057824 */ /* 0x020fca00078e00ff */
        /* <DEDUP_REMOVED lines=15> */
.L_x_15198:
        /* <DEDUP_REMOVED lines=16> */
.L_x_15226:
[----:B------:R-:W-:Y:S05]  /*1e9e0*/  EXIT ;  /* 0x000000000000794d */ /* 0x000fea0003800000 */
.L_x_15225:
[----:B-----5:R-:W-:-:S06]  /*1e9f0*/  IMAD.U32 R4, R18, 0x10000, RZ ;  /* 0x0001000012047824 */ /* 0x020fcc00078e00ff */
[----:B------:R-:W0:Y:S02]  /*1ea00*/  F2I.U64.TRUNC R4, R4 ;  /* 0x0000000400047311 */ /* 0x000e24000020d800 */
[----:B0-----:R-:W-:Y:S01]  /*1ea10*/  STG.E.64 desc[UR36][R2.64], R4 ;  /* 0x0000000402007986 */ /* 0x001fe2000c101b24 */
[----:B------:R-:W-:Y:S05]  /*1ea20*/  EXIT ;  /* 0x000000000000794d */ /* 0x000fea0003800000 */
.L_x_15224:
[----:B-----5:R-:W-:-:S04]  /*1ea30*/  IMAD.U32 R18, R18, 0x10000, RZ ;  /* 0x0001000012127824 */ /* 0x020fc800078e00ff */
[----:B------:R-:W0:Y:S02]  /*1ea40*/  F2I.FTZ.U32.TRUNC.NTZ R5, R18 ;  /* 0x0000001200057305 */ /* 0x000e24000021f000 */
[----:B0-----:R-:W-:Y:S01]  /*1ea50*/  STG.E desc[UR36][R2.64], R5 ;  /* 0x0000000502007986 */ /* 0x001fe2000c101924 */
[----:B------:R-:W-:Y:S05]  /*1ea60*/  EXIT ;  /* 0x000000000000794d */ /* 0x000fea0003800000 */
.L_x_15227:
        /* <DEDUP_REMOVED lines=9> */
.L_x_28419:


//--------------------- .text._ZN2at6native18elementwise_kernelILi128ELi4EZNS0_22gpu_kernel_impl_nocastIZZZNS0_49_GLOBAL__N__b919a28f_16_Normalization_cu_5c38458737batch_norm_elementwise_backward_trainERKNS_6TensorES6_S6_S6_S6_S6_S6_ENKUlvE0_clEvENKUlvE2_clEvEUlN3c108BFloat16ESA_fffffE_EEvRNS_18TensorIteratorBaseERKT_EUliE_EEviT1_ --------------------------
	.section	.text._ZN2at6native18elementwise_kernelILi128ELi4EZNS0_22gpu_kernel_impl_nocastIZZZNS0_49_GLOBAL__N__b919a28f_16_Normalization_cu_5c38458737batch_norm_elementwise_backward_trainERKNS_6TensorES6_S6_S6_S6_S6_S6_ENKUlvE0_clEvENKUlvE2_clEvEUlN3c108BFloat16ESA_fffffE_EEvRNS_18TensorIteratorBaseERKT_EUliE_EEviT1_,"ax",@progbits
	.align	128
        .global         _ZN2at6native18elementwise_kernelILi128ELi4EZNS0_22gpu_kernel_impl_nocastIZZZNS0_49_GLOBAL__N__b919a28f_16_Normalization_cu_5c38458737batch_norm_elementwise_backward_trainERKNS_6TensorES6_S6_S6_S6_S6_S6_ENKUlvE0_clEvENKUlvE2_clEvEUlN3c108BFloat16ESA_fffffE_EEvRNS_18TensorIteratorBaseERKT_EUliE_EEviT1_
        .type           _ZN2at6native18elementwise_kernelILi128ELi4EZNS0_22gpu_kernel_impl_nocastIZZZNS0_49_GLOBAL__N__b919a28f_16_Normalization_cu_5c38458737batch_norm_elementwise_backward_trainERKNS_6TensorES6_S6_S6_S6_S6_S6_ENKUlvE0_clEvENKUlvE2_clEvEUlN3c108BFloat16ESA_fffffE_EEvRNS_18TensorIteratorBaseERKT_EUliE_EEviT1_,@function
        .size           _ZN2at6native18elementwise_kernelILi128ELi4EZNS0_22gpu_kernel_impl_nocastIZZZNS0_49_GLOBAL__N__b919a28f_16_Normalization_cu_5c38458737batch_norm_elementwise_backward_trainERKNS_6TensorES6_S6_S6_S6_S6_S6_ENKUlvE0_clEvENKUlvE2_clEvEUlN3c108BFloat16ESA_fffffE_EEvRNS_18TensorIteratorBaseERKT_EUliE_EEviT1_,(.L_x_28420 - _ZN2at6native18elementwise_kernelILi128ELi4EZNS0_22gpu_kernel_impl_nocastIZZZNS0_49_GLOBAL__N__b919a28f_16_Normalization_cu_5c38458737batch_norm_elementwise_backward_trainERKNS_6TensorES6_S6_S6_S6_S6_S6_ENKUlvE0_clEvENKUlvE2_clEvEUlN3c108BFloat16ESA_fffffE_EEvRNS_18TensorIteratorBaseERKT_EUliE_EEviT1_)
        .other          _ZN2at6native18elementwise_kernelILi128ELi4EZNS0_22gpu_kernel_impl_nocastIZZZNS0_49_GLOBAL__N__b919a28f_16_Normalization_cu_5c38458737batch_norm_elementwise_backward_trainERKNS_6TensorES6_S6_S6_S6_S6_S6_ENKUlvE0_clEvENKUlvE2_clEvEUlN3c108BFloat16ESA_fffffE_EEvRNS_18TensorIteratorBaseERKT_EUliE_EEviT1_,@"STO_CUDA_ENTRY STV_DEFAULT"
_ZN2at6native18elementwise_kernelILi128ELi4EZNS0_22gpu_kernel_impl_nocastIZZZNS0_49_GLOBAL__N__b919a28f_16_Normalization_cu_5c38458737batch_norm_elementwise_backward_trainERKNS_6TensorES6_S6_S6_S6_S6_S6_ENKUlvE0_clEvENKUlvE2_clEvEUlN3c108BFloat16ESA_fffffE_EEvRNS_18TensorIteratorBaseERKT_EUliE_EEviT1_:
.text._ZN2at6native18elementwise_kernelILi128ELi4EZNS0_22gpu_kernel_impl_nocastIZZZNS0_49_GLOBAL__N__b919a28f_16_Normalization_cu_5c38458737batch_norm_elementwise_backward_trainERKNS_6TensorES6_S6_S6_S6_S6_S6_ENKUlvE0_clEvENKUlvE2_clEvEUlN3c108BFloat16ESA_fffffE_EEvRNS_18TensorIteratorBaseERKT_EUliE_EEviT1_:
        /* <DEDUP_REMOVED lines=13> */
[----:B------:R-:W-:Y:S02]  /*00d0*/  CS2R R16, SRZ ;  /* 0x0000000000107805 */ /* 0x000fe4000001ff00 */
[----:B------:R-:W-:Y:S02]  /*00e0*/  CS2R R14, SRZ ;  /* 0x00000000000e7805 */ /* 0x000fe4000001ff00 */
        /* <DEDUP_REMOVED lines=496> */
[----:B------:R-:W1:Y:S08]  /*1ff0*/  @P0 LDC R23, c[0x0][0x33c] ;  /* 0x0000cf00ff170b82 */ /* 0x000e700000000800 */
[----:B------:R-:W2:Y:S01]  /*2000*/  @P0 LDC.64 R6, c[0x0][0x648] ;  /* 0x00019200ff060b82 */ /* 0x000ea20000000a00 */
[----:B0-----:R-:W-:-:S07]  /*2010*/  @P0 IMAD.HI.U32 R8, R5, R8, R4 ;  /* 0x0000000805080227 */ /* 0x001fce00078e0004 */
[----:B------:R-:W0:Y:S01]  /*2020*/  @P0 LDC.64 R10, c[0x0][0x658] ;  /* 0x00019600ff0a0b82 */ /* 0x000e220000000a00 */
[----:B------:R-:W-:-:S07]  /*2030*/  @P0 SHF.R.U32.HI R2, RZ, R9, R8 ;  /* 0x00000009ff020219 */ /* 0x000fce0000011608 */
[----:B------:R-:W3:Y:S01]  /*2040*/  @P0 LDC.64 R8, c[0x0][0x650] ;  /* 0x00019400ff080b82 */ /* 0x000ee20000000a00 */
[----:B------:R-:W-:Y:S01]  /*2050*/  @P0 IADD3 R4, -R2, RZ, RZ ;  /* 0x000000ff02040210 */ /* 0x000fe20007ffe1ff */
[----:B------:R-:W-:Y:S01]  /*2060*/  IMAD R2, R25, UR8, R3 ;  /* 0x0000000819027c24 */ /* 0x000fe2000f8e0203 */
[----:B------:R-:W-:-:S03]  /*2070*/  ULDC.64 UR8, c[0x0][0x628] ;  /* 0x00018a0000087ab9 */ /* 0x000fc60000000a00 */
[C---:B------:R-:W-:Y:S02]  /*2080*/  IMAD R15, R2.reuse, UR8, R15 ;  /* 0x00000008020f7c24 */ /* 0x040fe4000f8e020f */
[----:B------:R-:W4:Y:S01]  /*2090*/  @P0 LDC.64 R12, c[0x0][0x660] ;  /* 0x00019800ff0c0b82 */ /* 0x000f220000000a00 */
[C---:B------:R-:W-:Y:S01]  /*20a0*/  IMAD R0, R2.reuse, UR9, R0 ;  /* 0x0000000902007c24 */ /* 0x040fe2000f8e0200 */
[----:B------:R-:W-:Y:S01]  /*20b0*/  ULDC.64 UR8, c[0x0][0x638] ;  /* 0x00018e0000087ab9 */ /* 0x000fe20000000a00 */
[C---:B------:R-:W-:Y:S02]  /*20c0*/  IMAD R17, R2.reuse, UR10, R17 ;  /* 0x0000000a02117c24 */ /* 0x040fe4000f8e0211 */
[----:B------:R-:W-:Y:S01]  /*20d0*/  IMAD R14, R2, UR11, R14 ;  /* 0x0000000b020e7c24 */ /* 0x000fe2000f8e020e */
[----:B------:R-:W-:Y:S01]  /*20e0*/  ULDC.64 UR10, c[0x0][0x640] ;  /* 0x00019000000a7ab9 */ /* 0x000fe20000000a00 */
[----:B-1----:R-:W-:Y:S02]  /*20f0*/  @P0 IMAD R23, R4, R23, R5 ;  /* 0x0000001704170224 */ /* 0x002fe400078e0205 */
[----:B------:R-:W-:-:S02]  /*2100*/  IMAD R19, R2, UR8, R19 ;  /* 0x0000000802137c24 */ /* 0x000fc4000f8e0213 */
[C---:B------:R-:W-:Y:S02]  /*2110*/  IMAD R16, R2.reuse, UR9, R16 ;  /* 0x0000000902107c24 */ /* 0x040fe4000f8e0210 */
[C---:B------:R-:W-:Y:S02]  /*2120*/  IMAD R21, R2.reuse, UR10, R21 ;  /* 0x0000000a02157c24 */ /* 0x040fe4000f8e0215 */
[----:B------:R-:W-:Y:S02]  /*2130*/  IMAD R18, R2, UR11, R18 ;  /* 0x0000000b02127c24 */ /* 0x000fe4000f8e0212 */
[C---:B--2---:R-:W-:Y:S02]  /*2140*/  @P0 IMAD R15, R23.reuse, R6, R15 ;  /* 0x00000006170f0224 */ /* 0x044fe400078e020f */
[C---:B------:R-:W-:Y:S02]  /*2150*/  @P0 IMAD R0, R23.reuse, R7, R0 ;  /* 0x0000000717000224 */ /* 0x040fe400078e0200 */
[----:B---3--:R-:W-:-:S02]  /*2160*/  @P0 IMAD R17, R23, R8, R17 ;  /* 0x0000000817110224 */ /* 0x008fc400078e0211 */
[C---:B------:R-:W-:Y:S02]  /*2170*/  @P0 IMAD R14, R23.reuse, R9, R14 ;  /* 0x00000009170e0224 */ /* 0x040fe400078e020e */
[C---:B0-----:R-:W-:Y:S02]  /*2180*/  @P0 IMAD R19, R23.reuse, R10, R19 ;  /* 0x0000000a17130224 */ /* 0x041fe400078e0213 */
[C---:B------:R-:W-:Y:S02]  /*2190*/  @P0 IMAD R16, R23.reuse, R11, R16 ;  /* 0x0000000b17100224 */ /* 0x040fe400078e0210 */
[C---:B----4-:R-:W-:Y:S02]  /*21a0*/  @P0 IMAD R21, R23.reuse, R12, R21 ;  /* 0x0000000c17150224 */ /* 0x050fe400078e0215 */
[----:B------:R-:W-:-:S07]  /*21b0*/  @P0 IMAD R18, R23, R13, R18 ;  /* 0x0000000d17120224 */ /* 0x000fce00078e0212 */
.L_x_15230:
[----:B------:R-:W-:Y:S01]  /*21c0*/  ULDC.64 UR8, c[0x0][0x670] ;  /* 0x00019c0000087ab9 */ /* 0x000fe20000000a00 */
[----:B------:R-:W-:Y:S01]  /*21d0*/  ULDC.64 UR10, c[0x0][0x690] ;  /* 0x0001a400000a7ab9 */ /* 0x000fe20000000a00 */
[----:B------:R-:W-:Y:S01]  /*21e0*/  IADD3 R2, P0, R0, UR8, RZ ;  /* 0x0000000800027c10 */ /* 0x000fe2000ff1e0ff */
[----:B------:R-:W-:Y:S01]  /*21f0*/  ULDC.64 UR12, c[0x0][0x698] ;  /* 0x0001a600000c7ab9 */ /* 0x000fe20000000a00 */
[----:B------:R-:W-:Y:S01]  /*2200*/  IADD3 R8, P1, R16, UR10, RZ ;  /* 0x0000000a10087c10 */ /* 0x000fe2000ff3e0ff */
[----:B------:R-:W-:Y:S01]  /*2210*/  ULDC UR7, c[0x0][0x6a8] ;  /* 0x0001aa0000077ab9 */ /* 0x000fe20000000800 */
[----:B------:R-:W-:Y:S01]  /*2220*/  IADD3.X R3, RZ, UR9, RZ, P0, !PT ;  /* 0x00000009ff037c10 */ /* 0x000fe200087fe4ff */
[----:B------:R-:W-:Y:S01]  /*2230*/  ULDC.64 UR8, c[0x0][0x678] ;  /* 0x00019e0000087ab9 */ /* 0x000fe20000000a00 */
[----:B------:R-:W-:Y:S02]  /*2240*/  IADD3 R10, P2, R21, UR12, RZ ;  /* 0x0000000c150a7c10 */ /* 0x000fe4000ff5e0ff */
[----:B------:R-:W-:Y:S01]  /*2250*/  IADD3 R4, P0, R17, UR8, RZ ;  /* 0x0000000811047c10 */ /* 0x000fe2000ff1e0ff */
[----:B------:R-:W2:Y:S01]  /*2260*/  LDG.E.U16 R2, desc[UR4][R2.64] ;  /* 0x0000000402027981 */ /* 0x000ea2000c1e1500 */
[----:B------:R-:W-:Y:S01]  /*2270*/  IADD3.X R9, RZ, UR11, RZ, P1, !PT ;  /* 0x0000000bff097c10 */ /* 0x000fe20008ffe4ff */
[----:B------:R-:W-:Y:S01]  /*2280*/  ULDC.64 UR10, c[0x0][0x688] ;  /* 0x0001a200000a7ab9 */ /* 0x000fe20000000a00 */
[----:B------:R-:W-:Y:S01]  /*2290*/  IADD3.X R11, RZ, UR13, RZ, P2, !PT ;  /* 0x0000000dff0b7c10 */ /* 0x000fe200097fe4ff */
[----:B------:R-:W-:Y:S01]  /*22a0*/  ULDC.64 UR12, c[0x0][0x6a0] ;  /* 0x0001a800000c7ab9 */ /* 0x000fe20000000a00 */
[----:B------:R-:W-:Y:S01]  /*22b0*/  IADD3.X R5, RZ, UR9, RZ, P0, !PT ;  /* 0x00000009ff057c10 */ /* 0x000fe200087fe4ff */
[----:B------:R0:W3:Y:S01]  /*22c0*/  LDG.E R0, desc[UR4][R8.64] ;  /* 0x0000000408007981 */ /* 0x0000e2000c1e1900 */
[----:B------:R-:W-:Y:S01]  /*22d0*/  IADD3 R18, P2, R18, UR12, RZ ;  /* 0x0000000c12127c10 */ /* 0x000fe2000ff5e0ff */
[----:B------:R-:W-:Y:S01]  /*22e0*/  ULDC.64 UR8, c[0x0][0x680] ;  /* 0x0001a00000087ab9 */ /* 0x000fe20000000a00 */
[----:B------:R-:W-:Y:S01]  /*22f0*/  IADD3 R6, P1, R19, UR10, RZ ;  /* 0x0000000a13067c10 */ /* 0x000fe2000ff3e0ff */
[----:B------:R-:W4:Y:S01]  /*2300*/  LDG.E.U16 R4, desc[UR4][R4.64] ;  /* 0x0000000404047981 */ /* 0x000f22000c1e1500 */
[----:B------:R-:W-:-:S02]  /*2310*/  IADD3.X R19, RZ, UR13, RZ, P2, !PT ;  /* 0x0000000dff137c10 */ /* 0x000fc400097fe4ff */
[----:B------:R-:W-:Y:S01]  /*2320*/  IADD3.X R7, RZ, UR11, RZ, P1, !PT ;  /* 0x0000000bff077c10 */ /* 0x000fe20008ffe4ff */
[----:B------:R2:W5:Y:S01]  /*2330*/  LDG.E R10, desc[UR4][R10.64] ;  /* 0x000000040a0a7981 */ /* 0x000562000c1e1900 */
[----:B0-----:R-:W-:-:S03]  /*2340*/  IADD3 R8, P0, R14, UR8, RZ ;  /* 0x000000080e087c10 */ /* 0x001fc6000ff1e0ff */
[----:B------:R-:W5:Y:S01]  /*2350*/  LDG.E R18, desc[UR4][R18.64] ;  /* 0x0000000412127981 */ /* 0x000f62000c1e1900 */
[----:B------:R-:W-:Y:S01]  /*2360*/  IADD3.X R9, RZ, UR9, RZ, P0, !PT ;  /* 0x00000009ff097c10 */ /* 0x000fe200087fe4ff */
[----:B------:R-:W-:Y:S02]  /*2370*/  ULDC.64 UR8, c[0x0][0x668] ;  /* 0x00019a0000087ab9 */ /* 0x000fe40000000a00 */
[----:B------:R-:W5:Y:S04]  /*2380*/  LDG.E R6, desc[UR4][R6.64] ;  /* 0x0000000406067981 */ /* 0x000f68000c1e1900 */
[----:B------:R-:W5:Y:S01]  /*2390*/  LDG.E R9, desc[UR4][R8.64] ;  /* 0x0000000408097981 */ /* 0x000f62000c1e1900 */
[----:B--2---:R-:W-:Y:S01]  /*23a0*/  SHF.L.U32 R11, R2, 0x10, RZ ;  /* 0x00000010020b7819 */ /* 0x004fe200000006ff */
[----:B---3--:R-:W-:Y:S01]  /*23b0*/  FMUL.FTZ R3, R0, R0 ;  /* 0x0000000000037220 */ /* 0x008fe20000410000 */
[----:B----4-:R-:W-:-:S03]  /*23c0*/  SHF.L.U32 R13, R4, 0x10, RZ ;  /* 0x00000010040d7819 */ /* 0x010fc600000006ff */
[----:B-----5:R-:W-:Y:S01]  /*23d0*/  FMUL.FTZ R3, R3, R10 ;  /* 0x0000000a03037220 */ /* 0x020fe20000410000 */
[----:B------:R-:W-:-:S03]  /*23e0*/  FFMA.FTZ R2, -R18, UR7, R11 ;  /* 0x0000000712027c23 */ /* 0x000fc6000801010b */
[----:B------:R-:W-:Y:S01]  /*23f0*/  FMUL.FTZ R3, R3, UR7 ;  /* 0x0000000703037c20 */ /* 0x000fe20008410000 */
[----:B------:R-:W-:Y:S01]  /*2400*/  FADD.FTZ R13, -R6, R13 ;  /* 0x0000000d060d7221 */ /* 0x000fe20000010100 */
[----:B------:R-:W-:-:S03]  /*2410*/  FMUL.FTZ R0, R0, R9 ;  /* 0x0000000900007220 */ /* 0x000fc60000410000 */
[----:B------:R-:W-:Y:S01]  /*2420*/  FFMA.FTZ R3, -R3, R13, R2 ;  /* 0x0000000d03037223 */ /* 0x000fe20000010102 */
[----:B------:R-:W-:-:S03]  /*2430*/  IADD3 R4, P0, R15, UR8, RZ ;  /* 0x000000080f047c10 */ /* 0x000fc6000ff1e0ff */
[----:B------:R-:W-:Y:S01]  /*2440*/  FMUL.FTZ R0, R0, R3 ;  /* 0x0000000300007220 */ /* 0x000fe20000410000 */
[----:B------:R-:W-:-:S04]  /*2450*/  IADD3.X R5, RZ, UR9, RZ, P0, !PT ;  /* 0x00000009ff057c10 */ /* 0x000fc800087fe4ff */
[----:B------:R-:W-:-:S05]  /*2460*/  F2FP.BF16.F32.PACK_AB R0, RZ, R0 ;  /* 0x00000000ff00723e */ /* 0x000fca00000010ff */
[----:B------:R0:W-:Y:S01]  /*2470*/  STG.E.U16 desc[UR4][R4.64], R0 ;  /* 0x0000000004007986 */ /* 0x0001e2000c101504 */
[----:B------:R-:W-:-:S07]  /*2480*/  IADD3 R3, R20, 0x80, RZ ;  /* 0x0000008014037810 */ /* 0x000fce0007ffe0ff */
.L_x_15229:
[----:B------:R-:W-:Y:S05]  /*2490*/  BSYNC B0 ;  /* 0x0000000000007941 */ /* 0x000fea0003800000 */
.L_x_15228:
[----:B------:R-:W-:Y:S01]  /*24a0*/  ISETP.GE.AND P0, PT, R3, UR6, PT ;  /* 0x0000000603007c0c */ /* 0x000fe2000bf06270 */
[----:B------:R-:W-:-:S12]  /*24b0*/  BSSY B0, `(.L_x_15231) ;  /* 0x0000484000007945 */ /* 0x000fd80003800000 */
[----:B------:R-:W-:Y:S05]  /*24c0*/  @P0 BRA `(.L_x_15232) ;  /* 0x0000004800080947 */ /* 0x000fea0003800000 */
[----:B------:R-:W1:Y:S01]  /*24d0*/  LDC R8, c[0x0][0x218] ;  /* 0x00008600ff087b82 */ /* 0x000e620000000800 */
[----:B------:R-:W-:Y:S01]  /*24e0*/  HFMA2.MMA R21, -RZ, RZ, 0, 0 ;  /* 0x00000000ff157435 */ /* 0x000fe200000001ff */
[----:B------:R-:W-:Y:S01]  /*24f0*/  CS2R R18, SRZ ;  /* 0x0000000000127805 */ /* 0x000fe2000001ff00 */
[----:B0-----:R-:W-:Y:S01]  /*2500*/  HFMA2.MMA R0, -RZ, RZ, 0, 0 ;  /* 0x00000000ff007435 */ /* 0x001fe200000001ff */
[----:B------:R-:W-:Y:S02]  /*2510*/  MOV R23, RZ ;  /* 0x000000ff00177202 */ /* 0x000fe40000000f00 */
[----:B------:R-:W-:Y:S02]  /*2520*/  CS2R R16, SRZ ;  /* 0x0000000000107805 */ /* 0x000fe4000001ff00 */
[----:B------:R-:W-:Y:S02]  /*2530*/  MOV R2, RZ ;  /* 0x000000ff00027202 */ /* 0x000fe40000000f00 */
[----:B-1----:R-:W-:-:S13]  /*2540*/  ISETP.NE.AND P0, PT, R8, RZ, PT ;  /* 0x000000ff0800720c */ /* 0x002fda0003f05270 */
        /* <DEDUP_REMOVED lines=493> */
[C---:B------:R-:W-:Y:S01]  /*4420*/  IADD3 R27, -R7.reuse, RZ, RZ ;  /* 0x000000ff071b7210 */ /* 0x040fe20007ffe1ff */
        /* <DEDUP_REMOVED lines=14> */
[C---:B------:R-:W-:Y:S01]  /*4510*/  IMAD R2, R4.reuse, UR11, R2 ;  /* 0x0000000b04027c24 */ /* 0x040fe2000f8e0202 */
        /* <DEDUP_REMOVED lines=14> */
.L_x_15233:
        /* <DEDUP_REMOVED lines=23> */
[----:B------:R-:W5:Y:S01]  /*4770*/  LDG.E R13, desc[UR4][R12.64] ;  /* 0x000000040c0d7981 */ /* 0x000f62000c1e1900 */
[----:B0-----:R-:W-:-:S03]  /*4780*/  IADD3 R10, P0, R2, UR8, RZ ;  /* 0x00000008020a7c10 */ /* 0x001fc6000ff1e0ff */
[----:B------:R-:W5:Y:S01]  /*4790*/  LDG.E R18, desc[UR4][R18.64] ;  /* 0x0000000412127981 */ /* 0x000f62000c1e1900 */
[----:B------:R-:W-:Y:S01]  /*47a0*/  IADD3.X R11, RZ, UR9, RZ, P0, !PT ;  /* 0x00000009ff0b7c10 */ /* 0x000fe200087fe4ff */
[----:B------:R-:W-:Y:S02]  /*47b0*/  ULDC.64 UR8, c[0x0][0x668] ;  /* 0x00019a0000087ab9 */ /* 0x000fe40000000a00 */
[----:B------:R-:W5:Y:S04]  /*47c0*/  LDG.E R8, desc[UR4][R8.64] ;  /* 0x0000000408087981 */ /* 0x000f68000c1e1900 */
[----:B------:R-:W5:Y:S01]  /*47d0*/  LDG.E R11, desc[UR4][R10.64] ;  /* 0x000000040a0b7981 */ /* 0x000f62000c1e1900 */
[----:B------:R-:W-:Y:S02]  /*47e0*/  IADD3 R3, R3, 0x80, RZ ;  /* 0x0000008003037810 */ /* 0x000fe40007ffe0ff */
        /* <DEDUP_REMOVED lines=14> */
[----:B------:R-:W-:-:S13]  /*48d0*/  ISETP.GE.AND P0, PT, R3, UR6, PT ;  /* 0x0000000603007c0c */ /* 0x000fda000bf06270 */
[----:B-1----:R-:W-:Y:S05]  /*48e0*/  @P0 BRA `(.L_x_15232) ;  /* 0x0000002400000947 */ /* 0x002fea0003800000 */
[----:B------:R-:W0:Y:S01]  /*48f0*/  LDC R8, c[0x0][0x218] ;  /* 0x00008600ff087b82 */ /* 0x000e220000000800 */
[----:B------:R-:W-:Y:S01]  /*4900*/  HFMA2.MMA R23, -RZ, RZ, 0, 0 ;  /* 0x00000000ff177435 */ /* 0x000fe200000001ff */
[----:B------:R-:W-:Y:S01]  /*4910*/  CS2R R18, SRZ ;  /* 0x0000000000127805 */ /* 0x000fe2000001ff00 */
[----:B------:R-:W-:Y:S01]  /*4920*/  HFMA2.MMA R2, -RZ, RZ, 0, 0 ;  /* 0x00000000ff027435 */ /* 0x000fe200000001ff */
[----:B------:R-:W-:Y:S02]  /*4930*/  CS2R R16, SRZ ;  /* 0x0000000000107805 */ /* 0x000fe4000001ff00 */
[----:B------:R-:W-:Y:S02]  /*4940*/  MOV R21, RZ ;  /* 0x000000ff00157202 */ /* 0x000fe40000000f00 */
        /* <DEDUP_REMOVED lines=525> */
.L_x_15234:
        /* <DEDUP_REMOVED lines=44> */
[----:B------:R1:W-:Y:S02]  /*6ce0*/  STG.E.U16 desc[UR4][R4.64], R0 ;  /* 0x0000000004007986 */ /* 0x0003e4000c101504 */
.L_x_15232:
[----:B------:R-:W-:Y:S05]  /*6cf0*/  BSYNC B0 ;  /* 0x0000000000007941 */ /* 0x000fea0003800000 */
.L_x_15231:
[----:B------:R-:W-:-:S13]  /*6d00*/  ISETP.GE.AND P0, PT, R3, UR6, PT ;  /* 0x0000000603007c0c */ /* 0x000fda000bf06270 */
[----:B------:R-:W-:Y:S05]  /*6d10*/  @P0 EXIT ;  /* 0x000000000000094d */ /* 0x000fea0003800000 */
[----:B------:R-:W2:Y:S01]  /*6d20*/  LDC R8, c[0x0][0x218] ;  /* 0x00008600ff087b82 */ /* 0x000ea20000000800 */
[----:B------:R-:W-:Y:S01]  /*6d30*/  HFMA2.MMA R11, -RZ, RZ, 0, 0 ;  /* 0x00000000ff0b7435 */ /* 0x000fe200000001ff */
[----:B------:R-:W-:Y:S01]  /*6d40*/  MOV R2, RZ ;  /* 0x000000ff00027202 */ /* 0x000fe20000000f00 */
[----:B01----:R-:W-:Y:S01]  /*6d50*/  HFMA2.MMA R0, -RZ, RZ, 0, 0 ;  /* 0x00000000ff007435 */ /* 0x003fe200000001ff */
[----:B------:R-:W-:Y:S02]  /*6d60*/  CS2R R6, SRZ ;  /* 0x0000000000067805 */ /* 0x000fe4000001ff00 */
[----:B------:R-:W-:Y:S02]  /*6d70*/  MOV R9, RZ ;  /* 0x000000ff00097202 */ /* 0x000fe40000000f00 */
[----:B------:R-:W-:Y:S02]  /*6d80*/  CS2R R4, SRZ ;  /* 0x0000000000047805 */ /* 0x000fe4000001ff00 */
[----:B--2---:R-:W-:-:S13]  /*6d90*/  ISETP.NE.AND P0, PT, R8, RZ, PT ;  /* 0x000000ff0800720c */ /* 0x004fda0003f05270 */
        /* <DEDUP_REMOVED lines=499> */
[C---:B------:R-:W-:Y:S01]  /*8cd0*/  IMAD R4, R12.reuse, UR7, R4 ;  /* 0x000000070c047c24 */ /* 0x040fe2000f8e0204 */
[----:B------:R-:W-:Y:S01]  /*8ce0*/  ULDC.64 UR6, c[0x0][0x638] ;  /* 0x00018e0000067ab9 */ /* 0x000fe20000000a00 */
[C---:B------:R-:W-:Y:S02]  /*8cf0*/  IMAD R7, R12.reuse, UR8, R7 ;  /* 0x000000080c077c24 */ /* 0x040fe4000f8e0207 */
[----:B------:R-:W-:Y:S01]  /*8d00*/  IMAD R0, R12, UR9, R0 ;  /* 0x000000090c007c24 */ /* 0x000fe2000f8e0200 */
[----:B------:R-:W3:Y:S01]  /*8d10*/  @P0 LDC.64 R22, c[0x0][0x650] ;  /* 0x00019400ff160b82 */ /* 0x000ee20000000a00 */
[----:B0-----:R-:W-:Y:S01]  /*8d20*/  @P0 IMAD.HI.U32 R18, R17, R18, R16 ;  /* 0x0000001211120227 */ /* 0x001fe200078e0010 */
[----:B------:R-:W-:-:S03]  /*8d30*/  ULDC.64 UR8, c[0x0][0x640] ;  /* 0x0001900000087ab9 */ /* 0x000fc60000000a00 */
[C---:B------:R-:W-:Y:S01]  /*8d40*/  IMAD R9, R12.reuse, UR6, R9 ;  /* 0x000000060c097c24 */ /* 0x040fe2000f8e0209 */
[----:B------:R-:W-:Y:S01]  /*8d50*/  @P0 SHF.R.U32.HI R3, RZ, R19, R18 ;  /* 0x00000013ff030219 */ /* 0x000fe20000011612 */
[C---:B------:R-:W-:Y:S01]  /*8d60*/  IMAD R6, R12.reuse, UR7, R6 ;  /* 0x000000070c067c24 */ /* 0x040fe2000f8e0206 */
[----:B------:R-:W0:Y:S01]  /*8d70*/  @P0 LDC.64 R20, c[0x0][0x658] ;  /* 0x00019600ff140b82 */ /* 0x000e220000000a00 */
[C---:B------:R-:W-:Y:S01]  /*8d80*/  IMAD R11, R12.reuse, UR8, R11 ;  /* 0x000000080c0b7c24 */ /* 0x040fe2000f8e020b */
[----:B------:R-:W-:Y:S01]  /*8d90*/  @P0 IADD3 R3, -R3, RZ, RZ ;  /* 0x000000ff03030210 */ /* 0x000fe20007ffe1ff */
[----:B------:R-:W-:-:S04]  /*8da0*/  IMAD R2, R12, UR9, R2 ;  /* 0x000000090c027c24 */ /* 0x000fc8000f8e0202 */
[----:B-1----:R-:W-:Y:S01]  /*8db0*/  @P0 IMAD R16, R8, R3, R17 ;  /* 0x0000000308100224 */ /* 0x002fe200078e0211 */
[----:B------:R-:W1:Y:S03]  /*8dc0*/  @P0 LDC.64 R18, c[0x0][0x660] ;  /* 0x00019800ff120b82 */ /* 0x000e660000000a00 */
[C---:B--2---:R-:W-:Y:S02]  /*8dd0*/  @P0 IMAD R5, R16.reuse, R14, R5 ;  /* 0x0000000e10050224 */ /* 0x044fe400078e0205 */
[C---:B------:R-:W-:Y:S02]  /*8de0*/  @P0 IMAD R4, R16.reuse, R15, R4 ;  /* 0x0000000f10040224 */ /* 0x040fe400078e0204 */
[C---:B---3--:R-:W-:Y:S02]  /*8df0*/  @P0 IMAD R7, R16.reuse, R22, R7 ;  /* 0x0000001610070224 */ /* 0x048fe400078e0207 */
[----:B------:R-:W-:-:S02]  /*8e00*/  @P0 IMAD R0, R16, R23, R0 ;  /* 0x0000001710000224 */ /* 0x000fc400078e0200 */
[C---:B0-----:R-:W-:Y:S02]  /*8e10*/  @P0 IMAD R9, R16.reuse, R20, R9 ;  /* 0x0000001410090224 */ /* 0x041fe400078e0209 */
[C---:B------:R-:W-:Y:S02]  /*8e20*/  @P0 IMAD R6, R16.reuse, R21, R6 ;  /* 0x0000001510060224 */ /* 0x040fe400078e0206 */
[C---:B-1----:R-:W-:Y:S02]  /*8e30*/  @P0 IMAD R11, R16.reuse, R18, R11 ;  /* 0x00000012100b0224 */ /* 0x042fe400078e020b */
[----:B------:R-:W-:-:S07]  /*8e40*/  @P0 IMAD R2, R16, R19, R2 ;  /* 0x0000001310020224 */ /* 0x000fce00078e0202 */
.L_x_15235:
        /* <DEDUP_REMOVED lines=8> */
[----:B------:R-:W-:Y:S01]  /*8ed0*/  IADD3.X R13, RZ, UR9, RZ, P1, !PT ;  /* 0x00000009ff0d7c10 */ /* 0x000fe20008ffe4ff */
[----:B------:R-:W-:Y:S01]  /*8ee0*/  ULDC.64 UR8, c[0x0][0x688] ;  /* 0x0001a20000087ab9 */ /* 0x000fe20000000a00 */
[----:B------:R-:W-:Y:S01]  /*8ef0*/  IADD3 R6, P0, R7, UR6, RZ ;  /* 0x0000000607067c10 */ /* 0x000fe2000ff1e0ff */
[----:B------:R-:W2:Y:S01]  /*8f00*/  LDG.E.U16 R10, desc[UR4][R10.64] ;  /* 0x000000040a0a7981 */ /* 0x000ea2000c1e1500 */
        /* <DEDUP_REMOVED lines=11> */
[----:B0-----:R-:W-:Y:S01]  /*8fc0*/  IADD3 R12, P0, R0, UR6, RZ ;  /* 0x00000006000c7c10 */ /* 0x001fe2000ff1e0ff */
[----:B------:R-:W-:Y:S02]  /*8fd0*/  ULDC UR6, c[0x0][0x6a8] ;  /* 0x0001aa0000067ab9 */ /* 0x000fe40000000800 */
[----:B------:R-:W5:Y:S01]  /*8fe0*/  LDG.E R16, desc[UR4][R16.64] ;  /* 0x0000000410107981 */ /* 0x000f62000c1e1900 */
[----:B------:R-:W-:-:S03]  /*8ff0*/  IADD3.X R13, RZ, UR7, RZ, P0, !PT ;  /* 0x00000007ff0d7c10 */ /* 0x000fc600087fe4ff */
        /* <DEDUP_REMOVED lines=8> */
[----:B------:R-:W-:Y:S01]  /*9080*/  ULDC.64 UR6, c[0x0][0x668] ;  /* 0x00019a0000067ab9 */ /* 0x000fe20000000a00 */
[----:B------:R-:W-:Y:S01]  /*9090*/  FADD.FTZ R19, -R8, R19 ;  /* 0x0000001308137221 */ /* 0x000fe20000010100 */
[----:B------:R-:W-:-:S03]  /*90a0*/  FMUL.FTZ R3, R3, R12 ;  /* 0x0000000c03037220 */ /* 0x000fc60000410000 */
[----:B------:R-:W-:Y:S01]  /*90b0*/  FFMA.FTZ R0, -R0, R19, R11 ;  /* 0x0000001300007223 */ /* 0x000fe2000001010b */
[----:B------:R-:W-:-:S03]  /*90c0*/  IADD3 R2, P0, R5, UR6, RZ ;  /* 0x0000000605027c10 */ /* 0x000fc6000ff1e0ff */
[----:B------:R-:W-:Y:S01]  /*90d0*/  FMUL.FTZ R0, R3, R0 ;  /* 0x0000000003007220 */ /* 0x000fe20000410000 */
[----:B------:R-:W-:-:S04]  /*90e0*/  IADD3.X R3, RZ, UR7, RZ, P0, !PT ;  /* 0x00000007ff037c10 */ /* 0x000fc800087fe4ff */
[----:B------:R-:W-:-:S05]  /*90f0*/  F2FP.BF16.F32.PACK_AB R0, RZ, R0 ;  /* 0x00000000ff00723e */ /* 0x000fca00000010ff */
[----:B------:R-:W-:Y:S01]  /*9100*/  STG.E.U16 desc[UR4][R2.64], R0 ;  /* 0x0000000002007986 */ /* 0x000fe2000c101504 */
[----:B------:R-:W-:Y:S05]  /*9110*/  EXIT ;  /* 0x000000000000794d */ /* 0x000fea0003800000 */
.L_x_15236:
        /* <DEDUP_REMOVED lines=14> */
.L_x_28420:


//--------------------- .text._ZN2at6native27unrolled_elementwise_kernelIZZZNS0_49_GLOBAL__N__b919a28f_16_Normalization_cu_5c38458737batch_norm_elementwise_backward_trainERKNS_6TensorES5_S5_S5_S5_S5_S5_ENKUlvE0_clEvENKUlvE2_clEvEUlN3c108BFloat16ES9_fffffE_St5arrayIPcLm8EELi4E23TrivialOffsetCalculatorILi7EjESE_ILi1EjENS0_6memory15LoadWithoutCastENSH_16StoreWithoutCastEEEviT_T0_T2_T3_T4_T5_ --------------------------
	.section	.text._ZN2at6native27unrolled_elementwise_kernelIZZZNS0_49_GLOBAL__N__b919a28f_16_Normalization_cu_5c38458737batch_norm_elementwise_backward_trainERKNS_6TensorES5_S5_S5_S5_S5_S5_ENKUlvE0_clEvENKUlvE2_clEvEUlN3c108BFloat16ES9_fffffE_St5arrayIPcLm8EELi4E23TrivialOffsetCalculatorILi7EjESE_ILi1EjENS0_6memory15LoadWithoutCastENSH_16StoreWithoutCastEEEviT_T0_T2_T3_T4_T5_,"ax",@progbits
	.align	128
        .global         _ZN2at6native27unrolled_elementwise_kernelIZZZNS0_49_GLOBAL__N__b919a28f_16_Normalization_cu_5c38458737batch_norm_elementwise_backward_trainERKNS_6TensorES5_S5_S5_S5_S5_S5_ENKUlvE0_clEvENKUlvE2_clEvEUlN3c108BFloat16ES9_fffffE_St5arrayIPcLm8EELi4E23TrivialOffsetCalculatorILi7EjESE_ILi1EjENS0_6memory15LoadWithoutCastENSH_16StoreWithoutCastEEEviT_T0_T2_T3_T4_T5_
        .type           _ZN2at6native27unrolled_elementwise_kernelIZZZNS0_49_GLOBAL__N__b919a28f_16_Normalization_cu_5c38458737batch_norm_elementwise_backward_trainERKNS_6TensorES5_S5_S5_S5_S5_S5_ENKUlvE0_clEvENKUlvE2_clEvEUlN3c108BFloat16ES9_fffffE_St5arrayIPcLm8EELi4E23TrivialOffsetCalculatorILi7EjESE_ILi1EjENS0_6memory15LoadWithoutCastENSH_16StoreWithoutCastEEEviT_T0_T2_T3_T4_T5_,@function
        .size           _ZN2at6native27unrolled_elementwise_kernelIZZZNS0_49_GLOBAL__N__b919a28f_16_Normalization_cu_5c38458737batch_norm_elementwise_backward_trainERKNS_6TensorES5_S5_S5_S5_S5_S5_ENKUlvE0_clEvENKUlvE2_clEvEUlN3c108BFloat16ES9_fffffE_St5arrayIPcLm8EELi4E23TrivialOffsetCalculatorILi7EjESE_ILi1EjENS0_6memory15LoadWithoutCastENSH_16StoreWithoutCastEEEviT_T0_T2_T3_T4_T5_,(.L_x_28421 - _ZN2at6native27unrolled_elementwise_kernelIZZZNS0_49_GLOBAL__N__b919a28f_16_Normalization_cu_5c38458737batch_norm_elementwise_backward_trainERKNS_6TensorES5_S5_S5_S5_S5_S5_ENKUlvE0_clEvENKUlvE2_clEvEUlN3c108BFloat16ES9_fffffE_St5arrayIPcLm8EELi4E23TrivialOffsetCalculatorILi7EjESE_ILi1EjENS0_6memory15LoadWithoutCastENSH_16StoreWithoutCastEEEviT_T0_T2_T3_T4_T5_)
        .other          _ZN2at6native27unrolled_elementwise_kernelIZZZNS0_49_GLOBAL__N__b919a28f_16_Normalization_cu_5c38458737batch_norm_elementwise_backward_trainERKNS_6TensorES5_S5_S5_S5_S5_S5_ENKUlvE0_clEvENKUlvE2_clEvEUlN3c108BFloat16ES9_fffffE_St5arrayIPcLm8EELi4E23TrivialOffsetCalculatorILi7EjESE_ILi1EjENS0_6memory15LoadWithoutCastENSH_16StoreWithoutCastEEEviT_T0_T2_T3_T4_T5_,@"STO_CUDA_ENTRY STV_DEFAULT"
_ZN2at6native27unrolled_elementwise_kernelIZZZNS0_49_GLOBAL__N__b919a28f_16_Normalization_cu_5c38458737batch_norm_elementwise_backward_trainERKNS_6TensorES5_S5_S5_S5_S5_S5_ENKUlvE0_clEvENKUlvE2_clEvEUlN3c108BFloat16ES9_fffffE_St5arrayIPcLm8EELi4E23TrivialOffsetCalculatorILi7EjESE_ILi1EjENS0_6memory15LoadWithoutCastENSH_16StoreWithoutCastEEEviT_T0_T2_T3_T4_T5_:
.text._ZN2at6native27unrolled_elementwise_kernelIZZZNS0_49_GLOBAL__N__b919a28f_16_Normalization_cu_5c38458737batch_norm_elementwise_backward_trainERKNS_6TensorES5_S5_S5_S5_S5_S5_ENKUlvE0_clEvENKUlvE2_clEvEUlN3c108BFloat16ES9_fffffE_St5arrayIPcLm8EELi4E23TrivialOffsetCalculatorILi7EjESE_ILi1EjENS0_6memory15LoadWithoutCastENSH_16StoreWithoutCastEEEviT_T0_T2_T3_T4_T5_:
[----:B------:R-:W-:Y:S01]  /*0000*/  LDC R1, c[0x0][0x28] ;  /* 0x00000a00ff017b82 */ /* 0x000fe20000000800 */
[----:B------:R-:W0:Y:S07]  /*0010*/  S2R R6, SR_CTAID.X ;  /* 0x0000000000067919 */ /* 0x000e2e0000002500 */
[----:B------:R-:W0:Y:S01]  /*0020*/  LDC R3, c[0x0][0x210] ;  /* 0x00008400ff037b82 */ /* 0x000e220000000800 */
[----:B------:R-:W-:Y:S01]  /*0030*/  ULDC.64 UR4, c[0x0][0x208] ;  /* 0x0000820000047ab9 */ /* 0x000fe20000000a00 */
[----:B------:R-:W-:Y:S01]  /*0040*/  BSSY B0, `(.L_x_15237) ;  /* 0x0000024000007945 */ /* 0x000fe20003800000 */
[----:B------:R-:W1:Y:S01]  /*0050*/  S2R R7, SR_TID.X ;  /* 0x0000000000077919 */ /* 0x000e620000002100 */
[----:B------:R-:W-:Y:S01]  /*0060*/  HFMA2.MMA R9, -RZ, RZ, 0, 0 ;  /* 0x00000000ff097435 */ /* 0x000fe200000001ff */
[----:B------:R-:W-:-:S02]  /*0070*/  PRMT R10, RZ, 0x7610, R10 ;  /* 0x00007610ff0a7816 */ /* 0x000fc4000000000a */
[----:B------:R-:W-:Y:S02]  /*0080*/  CS2R R14, SRZ ;  /* 0x00000000000e7805 */ /* 0x000fe4000001ff00 */
[----:B------:R-:W-:Y:S02]  /*0090*/  PRMT R11, RZ, 0x7610, R11 ;  /* 0x00007610ff0b7816 */ /* 0x000fe4000000000b */
[----:B------:R-:W-:Y:S02]  /*00a0*/  CS2R R16, SRZ ;  /* 0x0000000000107805 */ /* 0x000fe4000001ff00 */
[----:B------:R-:W-:Y:S02]  /*00b0*/  PRMT R12, RZ, 0x7610, R12 ;  /* 0x00007610ff0c7816 */ /* 0x000fe4000000000c */
[----:B------:R-:W-:Y:S01]  /*00c0*/  MOV R13, RZ ;  /* 0x000000ff000d7202 */ /* 0x000fe20000000f00 */
[----:B0-----:R-:W-:Y:S01]  /*00d0*/  IMAD R8, R6, -0x200, R3 ;  /* 0xfffffe0006087824 */ /* 0x001fe200078e0203 */
[----:B-1----:R-:W-:-:S04]  /*00e0*/  MOV R20, R7 ;  /* 0x0000000700147202 */ /* 0x002fc80000000f00 */
[----:B------:R-:W-:-:S13]  /*00f0*/  ISETP.GE.AND P0, PT, R7, R8, PT ;  /* 0x000000080700720c */ /* 0x000fda0003f06270 */
[----:B------:R-:W-:Y:S05]  /*0100*/  @P0 BRA `(.L_x_15238) ;  /* 0x00000000005c0947 */ /* 0x000fea0003800000 */
[----:B------:R-:W0:Y:S01]  /*0110*/  LDC.64 R18, c[0x0][0x230] ;  /* 0x00008c00ff127b82 */ /* 0x000e220000000a00 */
[----:B------:R-:W-:-:S07]  /*0120*/  LEA R13, R6, R20, 0x9 ;  /* 0x00000014060d7211 */ /* 0x000fce00078e48ff */
[----:B------:R-:W1:Y:S08]  /*0130*/  LDC.64 R22, c[0x0][0x238] ;  /* 0x00008e00ff167b82 */ /* 0x000e700000000a00 */
[----:B------:R-:W2:Y:S08]  /*0140*/  LDC.64 R24, c[0x0][0x240] ;  /* 0x00009000ff187b82 */ /* 0x000eb00000000a00 */
[----:B------:R-:W3:Y:S01]  /*0150*/  LDC.64 R16, c[0x0][0x248] ;  /* 0x00009200ff107b82 */ /* 0x000ee20000000a00 */
[----:B0-----:R-:W-:-:S05]  /*0160*/  IMAD.WIDE.U32 R18, R13, 0x2, R18 ;  /* 0x000000020d127825 */ /* 0x001fca00078e0012 */
[----:B------:R0:W5:Y:S02]  /*0170*/  LDG.E.U16 R11, desc[UR4][R18.64] ;  /* 0x00000004120b7981 */ /* 0x000164000c1e1500 */
[----:B------:R-:W4:Y:S01]  /*0180*/  LDC.64 R14, c[0x0][0x250] ;  /* 0x00009400ff0e7b82 */ /* 0x000f220000000a00 */
[----:B-1----:R-:W-:-:S05]  /*0190*/  IMAD.WIDE.U32 R22, R13, 0x2, R22 ;  /* 0x000000020d167825 */ /* 0x002fca00078e0016 */
[----:B------:R0:W5:Y:S02]  /*01a0*/  LDG.E.U16 R12, desc[UR4][R22.64] ;  /* 0x00000004160c7981 */ /* 0x000164000c1e1500 */
[----:B------:R-:W1:Y:S08]  /*01b0*/  LDC.64 R4, c[0x0][0x258] ;  /* 0x00009600ff047b82 */ /* 0x000e700000000a00 */
[----:B------:R-:W0:Y:S01]  /*01c0*/  LDC.64 R2, c[0x0][0x260] ;  /* 0x00009800ff027b82 */ /* 0x000e220000000a00 */
[----:B--2---:R-:W-:-:S04]  /*01d0*/  IMAD.WIDE.U32 R24, R13, 0x4, R24 ;  /* 0x000000040d187825 */ /* 0x004fc800078e0018 */
[----:B---3--:R-:W-:-:S04]  /*01e0*/  IMAD.WIDE.U32 R26, R13, 0x4, R16 ;  /* 0x000000040d1a7825 */ /* 0x008fc800078e0010 */
[C---:B----4-:R-:W-:Y:S02]  /*01f0*/  IMAD.WIDE.U32 R28, R13.reuse, 0x4, R14 ;  /* 0x000000040d1c7825 */ /* 0x050fe400078e000e */
[----:B------:R2:W5:Y:S04]  /*0200*/  LDG.E R14, desc[UR4][R26.64] ;  /* 0x000000041a0e7981 */ /* 0x000568000c1e1900 */
[----:B------:R2:W5:Y:S01]  /*0210*/  LDG.E R15, desc[UR4][R28.64] ;  /* 0x000000041c0f7981 */ /* 0x000562000c1e1900 */
[----:B-1----:R-:W-:-:S05]  /*0220*/  IMAD.WIDE.U32 R4, R13, 0x4, R4 ;  /* 0x000000040d047825 */ /* 0x002fca00078e0004 */
[----:B------:R2:W5:Y:S01]  /*0230*/  LDG.E R16, desc[UR4][R4.64] ;  /* 0x0000000404107981 */ /* 0x000562000c1e1900 */
[----:B0-----:R-:W-:-:S03]  /*0240*/  IMAD.WIDE.U32 R2, R13, 0x4, R2 ;  /* 0x000000040d027825 */ /* 0x001fc600078e0002 */
[----:B------:R2:W5:Y:S04]  /*0250*/  LDG.E R13, desc[UR4][R24.64] ;  /* 0x00000004180d7981 */ /* 0x000568000c1e1900 */
[----:B------:R2:W5:Y:S01]  /*0260*/  LDG.E R17, desc[UR4][R2.64] ;  /* 0x0000000402117981 */ /* 0x000562000c1e1900 */
[----:B------:R-:W-:-:S07]  /*0270*/  IADD3 R20, R20, 0x80, RZ ;  /* 0x0000008014147810 */ /* 0x000fce0007ffe0ff */
.L_x_15238:
[----:B------:R-:W-:Y:S05]  /*0280*/  BSYNC B0 ;  /* 0x0000000000007941 */ /* 0x000fea0003800000 */
.L_x_15237:
[----:B------:R-:W-:Y:S01]  /*0290*/  ISETP.GE.AND P1, PT, R20, R8, PT ;  /* 0x000000081400720c */ /* 0x000fe20003f26270 */
[----:B------:R-:W-:Y:S01]  /*02a0*/  BSSY B0, `(.L_x_15239) ;  /* 0x000001e000007945 */ /* 0x000fe20003800000 */
[----:B------:R-:W-:Y:S01]  /*02b0*/  HFMA2.MMA R23, -RZ, RZ, 0, 0 ;  /* 0x00000000ff177435 */ /* 0x000fe200000001ff */
[----:B------:R-:W-:Y:S01]  /*02c0*/  PRMT R22, RZ, 0x7610, R22 ;  /* 0x00007610ff167816 */ /* 0x000fe20000000016 */
[----:B--2---:R-:W-:Y:S01]  /*02d0*/  HFMA2.MMA R26, -RZ, RZ, 0, 0 ;  /* 0x00000000ff1a7435 */ /* 0x004fe200000001ff */
[----:B------:R-:W-:Y:S02]  /*02e0*/  CS2R R24, SRZ ;  /* 0x0000000000187805 */ /* 0x000fe4000001ff00 */
[----:B------:R-:W-:-:S06]  /*02f0*/  MOV R3, RZ ;  /* 0x000000ff00037202 */ /* 0x000fcc0000000f00 */
[----:B------:R-:W-:Y:S05]  /*0300*/  @P1 BRA `(.L_x_15240) ;  /* 0x00000000005c1947 */ /* 0x000fea0003800000 */
[----:B------:R-:W0:Y:S01]  /*0310*/  LDC.64 R22, c[0x0][0x238] ;  /* 0x00008e00ff167b82 */ /* 0x000e220000000a00 */
[----:B------:R-:W-:-:S07]  /*0320*/  LEA R0, R6, R20, 0x9 ;  /* 0x0000001406007211 */ /* 0x000fce00078e48ff */
[----:B------:R-:W1:Y:S08]  /*0330*/  LDC.64 R24, c[0x0][0x250] ;  /* 0x00009400ff187b82 */ /* 0x000e700000000a00 */
[----:B------:R-:W2:Y:S08]  /*0340*/  LDC.64 R26, c[0x0][0x260] ;  /* 0x00009800ff1a7b82 */ /* 0x000eb00000000a00 */
[----:B------:R-:W3:Y:S01]  /*0350*/  LDC.64 R30, c[0x0][0x230] ;  /* 0x00008c00ff1e7b82 */ /* 0x000ee20000000a00 */
[----:B0-----:R-:W-:-:S06]  /*0360*/  IMAD.WIDE.U32 R22, R0, 0x2, R22 ;  /* 0x0000000200167825 */ /* 0x001fcc00078e0016 */
[----:B------:R0:W5:Y:S01]  /*0370*/  LDG.E.U16 R22, desc[UR4][R22.64] ;  /* 0x0000000416167981 */ /* 0x000162000c1e1500 */
[----:B------:R-:W4:Y:S08]  /*0380*/  LDC.64 R28, c[0x0][0x240] ;  /* 0x00009000ff1c7b82 */ /* 0x000f300000000a00 */
[----:B------:R-:W0:Y:S08]  /*0390*/  LDC.64 R18, c[0x0][0x248] ;  /* 0x00009200ff127b82 */ /* 0x000e300000000a00 */
[----:B------:R-:W0:Y:S01]  /*03a0*/  LDC.64 R4, c[0x0][0x258] ;  /* 0x00009600ff047b82 */ /* 0x000e220000000a00 */
[----:B-1----:R-:W-:-:S04]  /*03b0*/  IMAD.WIDE.U32 R24, R0, 0x4, R24 ;  /* 0x0000000400187825 */ /* 0x002fc800078e0018 */
[C---:B--2---:R-:W-:Y:S02]  /*03c0*/  IMAD.WIDE.U32 R26, R0.reuse, 0x4, R26 ;  /* 0x00000004001a7825 */ /* 0x044fe400078e001a */
[----:B------:R1:W5:Y:S02]  /*03d0*/  LDG.E R24, desc[UR4][R24.64] ;  /* 0x0000000418187981 */ /* 0x000364000c1e1900 */
[C---:B---3--:R-:W-:Y:S02]  /*03e0*/  IMAD.WIDE.U32 R30, R0.reuse, 0x2, R30 ;  /* 0x00000002001e7825 */ /* 0x048fe400078e001e */
[----:B------:R1:W5:Y:S02]  /*03f0*/  LDG.E R26, desc[UR4][R26.64] ;  /* 0x000000041a1a7981 */ /* 0x000364000c1e1900 */
[C---:B----4-:R-:W-:Y:S02]  /*0400*/  IMAD.WIDE.U32 R28, R0.reuse, 0x4, R28 ;  /* 0x00000004001c7825 */ /* 0x050fe400078e001c */
[----:B------:R1:W5:Y:S02]  /*0410*/  LDG.E.U16 R10, desc[UR4][R30.64] ;  /* 0x000000041e0a7981 */ /* 0x000364000c1e1500 */
[----:B0-----:R-:W-:-:S02]  /*0420*/  IMAD.WIDE.U32 R18, R0, 0x4, R18 ;  /* 0x0000000400127825 */ /* 0x001fc400078e0012 */
[----:B------:R1:W5:Y:S04]  /*0430*/  LDG.E R9, desc[UR4][R28.64] ;  /* 0x000000041c097981 */ /* 0x000368000c1e1900 */
[----:B------:R1:W5:Y:S01]  /*0440*/  LDG.E R23, desc[UR4][R18.64] ;  /* 0x0000000412177981 */ /* 0x000362000c1e1900 */
[----:B------:R-:W-:-:S05]  /*0450*/  IMAD.WIDE.U32 R4, R0, 0x4, R4 ;  /* 0x0000000400047825 */ /* 0x000fca00078e0004 */
[----:B------:R1:W5:Y:S01]  /*0460*/  LDG.E R25, desc[UR4][R4.64] ;  /* 0x0000000404197981 */ /* 0x000362000c1e1900 */
[----:B------:R-:W-:-:S07]  /*0470*/  IADD3 R20, R20, 0x80, RZ ;  /* 0x0000008014147810 */ /* 0x000fce0007ffe0ff */
.L_x_15240:
[----:B------:R-:W-:Y:S05]  /*0480*/  BSYNC B0 ;  /* 0x0000000000007941 */ /* 0x000fea0003800000 */
.L_x_15239:
[----:B------:R-:W-:Y:S01]  /*0490*/  ISETP.GE.AND P1, PT, R20, R8, PT ;  /* 0x000000081400720c */ /* 0x000fe20003f26270 */
[----:B------:R-:W-:Y:S01]  /*04a0*/  BSSY B0, `(.L_x_15241) ;  /* 0x000001f000007945 */ /* 0x000fe20003800000 */
[----:B-1----:R-:W-:Y:S02]  /*04b0*/  PRMT R5, RZ, 0x7610, R5 ;  /* 0x00007610ff057816 */ /* 0x002fe40000000005 */
[----:B------:R-:W-:Y:S02]  /*04c0*/  CS2R R30, SRZ ;  /* 0x00000000001e7805 */ /* 0x000fe4000001ff00 */
[----:B------:R-:W-:Y:S02]  /*04d0*/  PRMT R27, RZ, 0x7610, R27 ;  /* 0x00007610ff1b7816 */ /* 0x000fe4000000001b */
[----:B------:R-:W-:Y:S02]  /*04e0*/  CS2R R32, SRZ ;  /* 0x0000000000207805 */ /* 0x000fe4000001ff00 */
[----:B------:R-:W-:-:S02]  /*04f0*/  PRMT R28, RZ, 0x7610, R28 ;  /* 0x00007610ff1c7816 */ /* 0x000fc4000000001c */
[----:B------:R-:W-:Y:S01]  /*0500*/  MOV R29, RZ ;  /* 0x000000ff001d7202 */ /* 0x000fe20000000f00 */
[----:B------:R-:W-:Y:S06]  /*0510*/  @P1 BRA `(.L_x_15242) ;  /* 0x00000000005c1947 */ /* 0x000fec0003800000 */
[----:B------:R-:W0:Y:S01]  /*0520*/  LDC.64 R18, c[0x0][0x230] ;  /* 0x00008c00ff127b82 */ /* 0x000e220000000a00 */
[----:B------:R-:W-:-:S07]  /*0530*/  LEA R0, R6, R20, 0x9 ;  /* 0x0000001406007211 */ /* 0x000fce00078e48ff */
[----:B------:R-:W1:Y:S08]  /*0540*/  LDC.64 R28, c[0x0][0x238] ;  /* 0x00008e00ff1c7b82 */ /* 0x000e700000000a00 */
[----:B------:R-:W2:Y:S01]  /*0550*/  LDC.64 R30, c[0x0][0x248] ;  /* 0x00009200ff1e7b82 */ /* 0x000ea20000000a00 */
[----:B0-----:R-:W-:-:S07]  /*0560*/  IMAD.WIDE.U32 R18, R0, 0x2, R18 ;  /* 0x0000000200127825 */ /* 0x001fce00078e0012 */
[----:B------:R-:W0:Y:S01]  /*0570*/  LDC.64 R32, c[0x0][0x258] ;  /* 0x00009600ff207b82 */ /* 0x000e220000000a00 */
[----:B------:R3:W5:Y:S07]  /*0580*/  LDG.E.U16 R27, desc[UR4][R18.64] ;  /* 0x00000004121b7981 */ /* 0x00076e000c1e1500 */
[----:B------:R-:W4:Y:S08]  /*0590*/  LDC.64 R36, c[0x0][0x240] ;  /* 0x00009000ff247b82 */ /* 0x000f300000000a00 */
[----:B------:R-:W4:Y:S08]  /*05a0*/  LDC.64 R34, c[0x0][0x250] ;  /* 0x00009400ff227b82 */ /* 0x000f300000000a00 */
[----:B---3--:R-:W3:Y:S01]  /*05b0*/  LDC.64 R18, c[0x0][0x260] ;  /* 0x00009800ff127b82 */ /* 0x008ee20000000a00 */
[----:B-1----:R-:W-:-:S04]  /*05c0*/  IMAD.WIDE.U32 R28, R0, 0x2, R28 ;  /* 0x00000002001c7825 */ /* 0x002fc800078e001c */
[C---:B--2---:R-:W-:Y:S02]  /*05d0*/  IMAD.WIDE.U32 R30, R0.reuse, 0x4, R30 ;  /* 0x00000004001e7825 */ /* 0x044fe400078e001e */
[----:B------:R1:W5:Y:S02]  /*05e0*/  LDG.E.U16 R28, desc[UR4][R28.64] ;  /* 0x000000041c1c7981 */ /* 0x000364000c1e1500 */
[C---:B0-----:R-:W-:Y:S02]  /*05f0*/  IMAD.WIDE.U32 R32, R0.reuse, 0x4, R32 ;  /* 0x0000000400207825 */ /* 0x041fe400078e0020 */
[----:B------:R1:W5:Y:S02]  /*0600*/  LDG.E R30, desc[UR4][R30.64] ;  /* 0x000000041e1e7981 */ /* 0x000364000c1e1900 */
[C---:B----4-:R-:W-:Y:S02]  /*0610*/  IMAD.WIDE.U32 R36, R0.reuse, 0x4, R36 ;  /* 0x0000000400247825 */ /* 0x050fe400078e0024 */
[----:B------:R1:W5:Y:S02]  /*0620*/  LDG.E R32, desc[UR4][R32.64] ;  /* 0x0000000420207981 */ /* 0x000364000c1e1900 */
[----:B------:R-:W-:-:S02]  /*0630*/  IMAD.WIDE.U32 R34, R0, 0x4, R34 ;  /* 0x0000000400227825 */ /* 0x000fc400078e0022 */
[----:B------:R1:W5:Y:S04]  /*0640*/  LDG.E R29, desc[UR4][R36.64] ;  /* 0x00000004241d7981 */ /* 0x000368000c1e1900 */
[----:B------:R1:W5:Y:S01]  /*0650*/  LDG.E R31, desc[UR4][R34.64] ;  /* 0x00000004221f7981 */ /* 0x000362000c1e1900 */
[----:B---3--:R-:W-:-:S05]  /*0660*/  IMAD.WIDE.U32 R18, R0, 0x4, R18 ;  /* 0x0000000400127825 */ /* 0x008fca00078e0012 */
[----:B------:R1:W5:Y:S01]  /*0670*/  LDG.E R33, desc[UR4][R18.64] ;  /* 0x0000000412217981 */ /* 0x000362000c1e1900 */
[----:B------:R-:W-:-:S07]  /*0680*/  IADD3 R20, R20, 0x80, RZ ;  /* 0x0000008014147810 */ /* 0x000fce0007ffe0ff */
.L_x_15242:
[----:B------:R-:W-:Y:S05]  /*0690*/  BSYNC B0 ;  /* 0x0000000000007941 */ /* 0x000fea0003800000 */
.L_x_15241:
[----:B------:R-:W-:Y:S01]  /*06a0*/  ISETP.GE.AND P1, PT, R20, R8, PT ;  /* 0x000000081400720c */ /* 0x000fe20003f26270 */
[----:B------:R-:W-:Y:S01]  /*06b0*/  BSSY B0, `(.L_x_15243) ;  /* 0x000001c000007945 */ /* 0x000fe20003800000 */
[----:B------:R-:W-:Y:S01]  /*06c0*/  HFMA2.MMA R2, -RZ, RZ, 0, 0 ;  /* 0x00000000ff027435 */ /* 0x000fe200000001ff */
[----:B------:R-:W-:Y:S02]  /*06d0*/  PRMT R4, RZ, 0x7610, R4 ;  /* 0x00007610ff047816 */ /* 0x000fe40000000004 */
[----:B-1----:R-:W-:Y:S02]  /*06e0*/  CS2R R34, SRZ ;  /* 0x0000000000227805 */ /* 0x002fe4000001ff00 */
[----:B------:R-:W-:-:S06]  /*06f0*/  MOV R0, RZ ;  /* 0x000000ff00007202 */ /* 0x000fcc0000000f00 */
[----:B------:R-:W-:Y:S05]  /*0700*/  @P1 BRA `(.L_x_15244) ;  /* 0x0000000000581947 */ /* 0x000fea0003800000 */
[----:B------:R-:W0:Y:S01]  /*0710*/  LDC.64 R2, c[0x0][0x230] ;  /* 0x00008c00ff027b82 */ /* 0x000e220000000a00 */
[----:B------:R-:W-:-:S07]  /*0720*/  LEA R34, R6, R20, 0x9 ;  /* 0x0000001406227211 */ /* 0x000fce00078e48ff */
[----:B------:R-:W1:Y:S08]  /*0730*/  LDC.64 R20, c[0x0][0x248] ;  /* 0x00009200ff147b82 */ /* 0x000e700000000a00 */
[----:B------:R-:W2:Y:S01]  /*0740*/  LDC.64 R18, c[0x0][0x250] ;  /* 0x00009400ff127b82 */ /* 0x000ea20000000a00 */
[----:B0-----:R-:W-:-:S07]  /*0750*/  IMAD.WIDE.U32 R4, R34, 0x2, R2 ;  /* 0x0000000222047825 */ /* 0x001fce00078e0002 */
[----:B------:R-:W0:Y:S01]  /*0760*/  LDC.64 R36, c[0x0][0x238] ;  /* 0x00008e00ff247b82 */ /* 0x000e220000000a00 */
[----:B------:R-:W5:Y:S07]  /*0770*/  LDG.E.U16 R5, desc[UR4][R4.64] ;  /* 0x0000000404057981 */ /* 0x000f6e000c1e1500 */
[----:B------:R-:W3:Y:S01]  /*0780*/  LDC.64 R2, c[0x0][0x240] ;  /* 0x00009000ff027b82 */ /* 0x000ee20000000a00 */
[----:B-1----:R-:W-:-:S04]  /*0790*/  IMAD.WIDE.U32 R20, R34, 0x4, R20 ;  /* 0x0000000422147825 */ /* 0x002fc800078e0014 */
[----:B--2---:R-:W-:-:S05]  /*07a0*/  IMAD.WIDE.U32 R18, R34, 0x4, R18 ;  /* 0x0000000422127825 */ /* 0x004fca00078e0012 */
[----:B------:R1:W5:Y:S02]  /*07b0*/  LDG.E R0, desc[UR4][R18.64] ;  /* 0x0000000412007981 */ /* 0x000364000c1e1900 */
[----:B-1----:R-:W1:Y:S01]  /*07c0*/  LDC.64 R18, c[0x0][0x260] ;  /* 0x00009800ff127b82 */ /* 0x002e620000000a00 */
[----:B---3--:R-:W-:-:S06]  /*07d0*/  IMAD.WIDE.U32 R2, R34, 0x4, R2 ;  /* 0x0000000422027825 */ /* 0x008fcc00078e0002 */
[----:B------:R-:W5:Y:S04]  /*07e0*/  LDG.E R3, desc[UR4][R2.64] ;  /* 0x0000000402037981 */ /* 0x000f68000c1e1900 */
[----:B------:R2:W5:Y:S02]  /*07f0*/  LDG.E R2, desc[UR4][R20.64] ;  /* 0x0000000414027981 */ /* 0x000564000c1e1900 */
[----:B--2---:R-:W2:Y:S01]  /*0800*/  LDC.64 R20, c[0x0][0x258] ;  /* 0x00009600ff147b82 */ /* 0x004ea20000000a00 */
[----:B0-----:R-:W-:-:S04]  /*0810*/  IMAD.WIDE.U32 R36, R34, 0x2, R36 ;  /* 0x0000000222247825 */ /* 0x001fc800078e0024 */
[C---:B-1----:R-:W-:Y:S01]  /*0820*/  IMAD.WIDE.U32 R18, R34.reuse, 0x4, R18 ;  /* 0x0000000422127825 */ /* 0x042fe200078e0012 */
[----:B------:R0:W5:Y:S04]  /*0830*/  LDG.E.U16 R4, desc[UR4][R36.64] ;  /* 0x0000000424047981 */ /* 0x000168000c1e1500 */
[----:B------:R0:W5:Y:S01]  /*0840*/  LDG.E R35, desc[UR4][R18.64] ;  /* 0x0000000412237981 */ /* 0x000162000c1e1900 */
[----:B--2---:R-:W-:-:S05]  /*0850*/  IMAD.WIDE.U32 R20, R34, 0x4, R20 ;  /* 0x0000000422147825 */ /* 0x004fca00078e0014 */
[----:B------:R0:W5:Y:S02]  /*0860*/  LDG.E R34, desc[UR4][R20.64] ;  /* 0x0000000414227981 */ /* 0x000164000c1e1900 */
.L_x_15244:
[----:B------:R-:W-:Y:S05]  /*0870*/  BSYNC B0 ;  /* 0x0000000000007941 */ /* 0x000fea0003800000 */
.L_x_15243:
[----:B------:R-:W-:Y:S04]  /*0880*/  BSSY B0, `(.L_x_15245) ;  /* 0x000000e000007945 */ /* 0x000fe80003800000 */
[----:B------:R-:W-:Y:S05]  /*0890*/  @P0 BRA `(.L_x_15246) ;  /* 0x0000000000300947 */ /* 0x000fea0003800000 */
[----:B0----5:R-:W-:Y:S01]  /*08a0*/  FMUL.FTZ R19, R15, R15 ;  /* 0x0000000f0f137220 */ /* 0x021fe20000410000 */
[----:B------:R-:W-:Y:S01]  /*08b0*/  SHF.L.U32 R18, R11, 0x10, RZ ;  /* 0x000000100b127819 */ /* 0x000fe200000006ff */
[----:B------:R-:W-:Y:S01]  /*08c0*/  ULDC UR6, c[0x0][0x218] ;  /* 0x0000860000067ab9 */ /* 0x000fe20000000800 */
[----:B------:R-:W-:Y:S01]  /*08d0*/  SHF.L.U32 R11, R12, 0x10, RZ ;  /* 0x000000100c0b7819 */ /* 0x000fe200000006ff */
[----:B------:R-:W-:Y:S01]  /*08e0*/  FMUL.FTZ R16, R19, R16 ;  /* 0x0000001013107220 */ /* 0x000fe20000410000 */
[----:B------:R-:W-:Y:S01]  /*08f0*/  FMUL.FTZ R12, R15, R13 ;  /* 0x0000000d0f0c7220 */ /* 0x000fe20000410000 */
[----:B------:R-:W-:Y:S02]  /*0900*/  FFMA.FTZ R17, -R17, UR6, R18 ;  /* 0x0000000611117c23 */ /* 0x000fe40008010112 */
[----:B------:R-:W-:Y:S01]  /*0910*/  FADD.FTZ R11, R11, -R14 ;  /* 0x8000000e0b0b7221 */ /* 0x000fe20000010000 */
[----:B------:R-:W-:-:S04]  /*0920*/  FMUL.FTZ R16, R16, UR6 ;  /* 0x0000000610107c20 */ /* 0x000fc80008410000 */
[----:B------:R-:W-:-:S04]  /*0930*/  FFMA.FTZ R11, -R16, R11, R17 ;  /* 0x0000000b100b7223 */ /* 0x000fc80000010111 */
[----:B------:R-:W-:-:S05]  /*0940*/  FMUL.FTZ R14, R11, R12 ;  /* 0x0000000c0b0e7220 */ /* 0x000fca0000410000 */
[----:B------:R-:W-:-:S07]  /*0950*/  F2FP.BF16.F32.PACK_AB R14, RZ, R14 ;  /* 0x0000000eff0e723e */ /* 0x000fce00000010ff */
.L_x_15246:
[----:B------:R-:W-:Y:S05]  /*0960*/  BSYNC B0 ;  /* 0x0000000000007941 */ /* 0x000fea0003800000 */
.L_x_15245:
[----:B-----5:R-:W1:Y:S01]  /*0970*/  @!P0 LDC.64 R12, c[0x0][0x228] ;  /* 0x00008a00ff0c8b82 */ /* 0x020e620000000a00 */
[-C--:B------:R-:W-:Y:S01]  /*0980*/  MOV R11, R7.reuse ;  /* 0x00000007000b7202 */ /* 0x080fe20000000f00 */
[----:B------:R-:W-:Y:S01]  /*0990*/  BSSY B0, `(.L_x_15247) ;  /* 0x0000018000007945 */ /* 0x000fe20003800000 */
[----:B------:R-:W-:Y:S02]  /*09a0*/  @!P0 LEA R7, R6, R7, 0x9 ;  /* 0x0000000706078211 */ /* 0x000fe400078e48ff */
[C---:B0-----:R-:W-:Y:S02]  /*09b0*/  IADD3 R19, R11.reuse, 0x80, RZ ;  /* 0x000000800b137810 */ /* 0x041fe40007ffe0ff */
[----:B------:R-:W-:Y:S02]  /*09c0*/  IADD3 R15, R11, 0x100, RZ ;  /* 0x000001000b0f7810 */ /* 0x000fe40007ffe0ff */
[----:B------:R-:W-:Y:S02]  /*09d0*/  ISETP.GE.AND P1, PT, R19, R8, PT ;  /* 0x000000081300720c */ /* 0x000fe40003f26270 */
[----:B------:R-:W-:-:S02]  /*09e0*/  IADD3 R17, R11, 0x180, RZ ;  /* 0x000001800b117810 */ /* 0x000fc40007ffe0ff */
[----:B------:R-:W-:Y:S02]  /*09f0*/  @!P0 MOV R11, R19 ;  /* 0x00000013000b8202 */ /* 0x000fe40000000f00 */
[-C--:B------:R-:W-:Y:S02]  /*0a00*/  ISETP.GE.AND P2, PT, R15, R8.reuse, PT ;  /* 0x000000080f00720c */ /* 0x080fe40003f46270 */
[-C--:B------:R-:W-:Y:S02]  /*0a10*/  ISETP.GE.AND P3, PT, R17, R8.reuse, PT ;  /* 0x000000081100720c */ /* 0x080fe40003f66270 */
[----:B------:R-:W-:Y:S01]  /*0a20*/  ISETP.GE.AND P4, PT, R11, R8, PT ;  /* 0x000000080b00720c */ /* 0x000fe20003f86270 */
[----:B-1----:R-:W-:Y:S02]  /*0a30*/  @!P0 IMAD.WIDE.U32 R12, R7, 0x2, R12 ;  /* 0x00000002070c8825 */ /* 0x002fe400078e000c */
[----:B------:R-:W-:Y:S10]  /*0a40*/  @P1 BRA `(.L_x_15248) ;  /* 0x0000000000301947 */ /* 0x000ff40003800000 */
[----:B------:R-:W-:Y:S01]  /*0a50*/  FMUL.FTZ R16, R24, R24 ;  /* 0x0000001818107220 */ /* 0x000fe20000410000 */
        /* <DEDUP_REMOVED lines=11> */
.L_x_15248:
[----:B------:R-:W-:Y:S05]  /*0b10*/  BSYNC B0 ;  /* 0x0000000000007941 */ /* 0x000fea0003800000 */
.L_x_15247:
[----:B------:R-:W-:Y:S04]  /*0b20*/  BSSY B0, `(.L_x_15249) ;  /* 0x000000e000007945 */ /* 0x000fe80003800000 */
[----:B------:R-:W-:Y:S05]  /*0b30*/  @P2 BRA `(.L_x_15250) ;  /* 0x0000000000302947 */ /* 0x000fea0003800000 */
        /* <DEDUP_REMOVED lines=12> */
.L_x_15250:
[----:B------:R-:W-:Y:S05]  /*0c00*/  BSYNC B0 ;  /* 0x0000000000007941 */ /* 0x000fea0003800000 */
.L_x_15249:
        /* <DEDUP_REMOVED lines=14> */
.L_x_15252:
[----:B------:R-:W-:Y:S05]  /*0cf0*/  BSYNC B0 ;  /* 0x0000000000007941 */ /* 0x000fea0003800000 */
.L_x_15251:
[----:B------:R0:W-:Y:S01]  /*0d00*/  @!P0 STG.E.U16 desc[UR4][R12.64], R14 ;  /* 0x0000000e0c008986 */ /* 0x0001e2000c101504 */
[----:B------:R-:W-:Y:S04]  /*0d10*/  BSSY B0, `(.L_x_15253) ;  /* 0x000000c000007945 */ /* 0x000fe80003800000 */
[----:B------:R-:W-:Y:S05]  /*0d20*/  @P4 BRA `(.L_x_15254) ;  /* 0x0000000000284947 */ /* 0x000fea0003800000 */
[----:B------:R-:W1:Y:S01]  /*0d30*/  LDC.64 R4, c[0x0][0x228] ;  /* 0x00008a00ff047b82 */ /* 0x000e620000000a00 */
[----:B------:R-:W-:Y:S02]  /*0d40*/  LEA R3, R6, R11, 0x9 ;  /* 0x0000000b06037211 */ /* 0x000fe400078e48ff */
[----:B------:R-:W-:-:S04]  /*0d50*/  IADD3 R11, R11, 0x80, RZ ;  /* 0x000000800b0b7810 */ /* 0x000fc80007ffe0ff */
[----:B------:R-:W-:-:S13]  /*0d60*/  ISETP.GE.AND P0, PT, R11, R8, PT ;  /* 0x000000080b00720c */ /* 0x000fda0003f06270 */
[----:B------:R-:W-:Y:S02]  /*0d70*/  @!P0 LEA R9, R6, R11, 0x9 ;  /* 0x0000000b06098211 */ /* 0x000fe400078e48ff */
[----:B------:R-:W-:Y:S01]  /*0d80*/  @!P0 IADD3 R11, R11, 0x80, RZ ;  /* 0x000000800b0b8810 */ /* 0x000fe20007ffe0ff */
[----:B-1----:R-:W-:-:S04]  /*0d90*/  IMAD.WIDE.U32 R2, R3, 0x2, R4 ;  /* 0x0000000203027825 */ /* 0x002fc800078e0004 */
[----:B------:R-:W-:Y:S01]  /*0da0*/  @!P0 IMAD.WIDE.U32 R4, R9, 0x2, R4 ;  /* 0x0000000209048825 */ /* 0x000fe200078e0004 */
[----:B------:R1:W-:Y:S04]  /*0db0*/  STG.E.U16 desc[UR4][R2.64], R7 ;  /* 0x0000000702007986 */ /* 0x0003e8000c101504 */
[----:B------:R1:W-:Y:S02]  /*0dc0*/  @!P0 STG.E.U16 desc[UR4][R4.64], R15 ;  /* 0x0000000f04008986 */ /* 0x0003e4000c101504 */
.L_x_15254:
[----:B------:R-:W-:Y:S05]  /*0dd0*/  BSYNC B0 ;  /* 0x0000000000007941 */ /* 0x000fea0003800000 */
.L_x_15253:
[----:B------:R-:W-:-:S13]  /*0de0*/  ISETP.GE.AND P0, PT, R11, R8, PT ;  /* 0x000000080b00720c */ /* 0x000fda0003f06270 */
[----:B------:R-:W-:Y:S05]  /*0df0*/  @P0 EXIT ;  /* 0x000000000000094d */ /* 0x000fea0003800000 */
[----:B-1----:R-:W1:Y:S01]  /*0e00*/  LDC.64 R2, c[0x0][0x228] ;  /* 0x00008a00ff027b82 */ /* 0x002e620000000a00 */
[----:B------:R-:W-:-:S05]  /*0e10*/  LEA R11, R6, R11, 0x9 ;  /* 0x0000000b060b7211 */ /* 0x000fca00078e48ff */
[----:B-1----:R-:W-:-:S05]  /*0e20*/  IMAD.WIDE.U32 R2, R11, 0x2, R2 ;  /* 0x000000020b027825 */ /* 0x002fca00078e0002 */
[----:B------:R-:W-:Y:S01]  /*0e30*/  STG.E.U16 desc[UR4][R2.64], R0 ;  /* 0x0000000002007986 */ /* 0x000fe2000c101504 */
[----:B------:R-:W-:Y:S05]  /*0e40*/  EXIT ;  /* 0x000000000000794d */ /* 0x000fea0003800000 */
.L_x_15255:
        /* <DEDUP_REMOVED lines=11> */
.L_x_28421:


//--------------------- .text._ZN2at6native29vectorized_elementwise_kernelILi2EZZZNS0_49_GLOBAL__N__b919a28f_16_Normalization_cu_5c38458737batch_norm_elementwise_backward_trainERKNS_6TensorES5_S5_S5_S5_S5_S5_ENKUlvE0_clEvENKUlvE2_clEvEUlN3c108BFloat16ES9_fffffE_St5arrayIPcLm8EEEEviT0_T1_ --------------------------
	.section	.text._ZN2at6native29vectorized_elementwise_kernelILi2EZZZNS0_49_GLOBAL__N__b919a28f_16_Normalization_cu_5c38458737batch_norm_elementwise_backward_trainERKNS_6TensorES5_S5_S5_S5_S5_S5_ENKUlvE0_clEvENKUlvE2_clEvEUlN3c108BFloat16ES9_fffffE_St5arrayIPcLm8EEEEviT0_T1_,"ax",@progbits
	.align	128
        .global         _ZN2at6native29vectorized_elementwise_kernelILi2EZZZNS0_49_GLOBAL__N__b919a28f_16_Normalization_cu_5c38458737batch_norm_elementwise_backward_trainERKNS_6TensorES5_S5_S5_S5_S5_S5_ENKUlvE0_clEvENKUlvE2_clEvEUlN3c108BFloat16ES9_fffffE_St5arrayIPcLm8EEEEviT0_T1_
        .type           _ZN2at6native29vectorized_elementwise_kernelILi2EZZZNS0_49_GLOBAL__N__b919a28f_16_Normalization_cu_5c38458737batch_norm_elementwise_backward_trainERKNS_6TensorES5_S5_S5_S5_S5_S5_ENKUlvE0_clEvENKUlvE2_clEvEUlN3c108BFloat16ES9_fffffE_St5arrayIPcLm8EEEEviT0_T1_,@function
        .size           _ZN2at6native29vectorized_elementwise_kernelILi2EZZZNS0_49_GLOBAL__N__b919a28f_16_Normalization_cu_5c38458737batch_norm_elementwise_backward_trainERKNS_6TensorES5_S5_S5_S5_S5_S5_ENKUlvE0_clEvENKUlvE2_clEvEUlN3c108BFloat16ES9_fffffE_St5arrayIPcLm8EEEEviT0_T1_,(.L_x_28422 - _ZN2at6native29vectorized_elementwise_kernelILi2EZZZNS0_49_GLOBAL__N__b919a28f_16_Normalization_cu_5c38458737batch_norm_elementwise_backward_trainERKNS_6TensorES5_S5_S5_S5_S5_S5_ENKUlvE0_clEvENKUlvE2_clEvEUlN3c108BFloat16ES9_fffffE_St5arrayIPcLm8EEEEviT0_T1_)
        .other          _ZN2at6native29vectorized_elementwise_kernelILi2EZZZNS0_49_GLOBAL__N__b919a28f_16_Normalization_cu_5c38458737batch_norm_elementwise_backward_trainERKNS_6TensorES5_S5_S5_S5_S5_S5_ENKUlvE0_clEvENKUlvE2_clEvEUlN3c108BFloat16ES9_fffffE_St5arrayIPcLm8EEEEviT0_T1_,@"STO_CUDA_ENTRY STV_DEFAULT"
_ZN2at6native29vectorized_elementwise_kernelILi2EZZZNS0_49_GLOBAL__N__b919a28f_16_Normalization_cu_5c38458737batch_norm_elementwise_backward_trainERKNS_6TensorES5_S5_S5_S5_S5_S5_ENKUlvE0_clEvENKUlvE2_clEvEUlN3c108BFloat16ES9_fffffE_St5arrayIPcLm8EEEEviT0_T1_:
.text._ZN2at6native29vectorized_elementwise_kernelILi2EZZZNS0_49_GLOBAL__N__b919a28f_16_Normalization_cu_5c38458737batch_norm_elementwise_backward_trainERKNS_6TensorES5_S5_S5_S5_S5_S5_ENKUlvE0_clEvENKUlvE2_clEvEUlN3c108BFloat16ES9_fffffE_St5arrayIPcLm8EEEEviT0_T1_:
        /* <DEDUP_REMOVED lines=11> */
[----:B------:R-:W2:Y:S08]  /*00b0*/  LDC.64 R42, c[0x0][0x258] ;  /* 0x00009600ff2a7b82 */ /* 0x000eb00000000a00 */
[----:B------:R-:W3:Y:S08]  /*00c0*/  LDC.64 R2, c[0x0][0x230] ;  /* 0x00008c00ff027b82 */ /* 0x000ef00000000a00 */
[----:B------:R-:W4:Y:S01]  /*00d0*/  LDC.64 R56, c[0x0][0x260] ;  /* 0x00009800ff387b82 */ /* 0x000f220000000a00 */
[----:B-1----:R-:W-:-:S04]  /*00e0*/  IMAD.WIDE R44, R58, 0x4, R44 ;  /* 0x000000043a2c7825 */ /* 0x002fc800078e022c */
[----:B0-----:R-:W-:-:S03]  /*00f0*/  IMAD.WIDE.U32 R44, R0, 0x8, R44 ;  /* 0x00000008002c7825 */ /* 0x001fc600078e002c */
[----:B------:R-:W0:Y:S01]  /*0100*/  LDC.64 R40, c[0x0][0x238] ;  /* 0x00008e00ff287b82 */ /* 0x000e220000000a00 */
[C---:B--2---:R-:W-:Y:S01]  /*0110*/  IMAD.WIDE R42, R58.reuse, 0x4, R42 ;  /* 0x000000043a2a7825 */ /* 0x044fe200078e022a */
[----:B------:R-:W2:Y:S06]  /*0120*/  LDG.E.64 R18, desc[UR4][R44.64] ;  /* 0x000000042c127981 */ /* 0x000eac000c1e1b00 */
[----:B------:R-:W1:Y:S01]  /*0130*/  LDC.64 R60, c[0x0][0x248] ;  /* 0x00009200ff3c7b82 */ /* 0x000e620000000a00 */
[----:B---3--:R-:W-:Y:S01]  /*0140*/  IMAD.WIDE R2, R58, 0x2, R2 ;  /* 0x000000023a027825 */ /* 0x008fe200078e0202 */
[----:B------:R-:W3:Y:S06]  /*0150*/  LDG.E.64 R6, desc[UR4][R44.64+0x400] ;  /* 0x000400042c067981 */ /* 0x000eec000c1e1b00 */
[----:B------:R-:W5:Y:S01]  /*0160*/  LDC.64 R32, c[0x0][0x240] ;  /* 0x00009000ff207b82 */ /* 0x000f620000000a00 */
[C---:B------:R-:W-:Y:S01]  /*0170*/  IMAD.WIDE.U32 R42, R0.reuse, 0x8, R42 ;  /* 0x00000008002a7825 */ /* 0x040fe200078e002a */
[----:B------:R-:W3:Y:S03]  /*0180*/  LDG.E.64 R34, desc[UR4][R44.64+0xc00] ;  /* 0x000c00042c227981 */ /* 0x000ee6000c1e1b00 */
[----:B------:R-:W-:Y:S01]  /*0190*/  IMAD.WIDE.U32 R2, R0, 0x4, R2 ;  /* 0x0000000400027825 */ /* 0x000fe200078e0002 */
[----:B------:R-:W3:Y:S03]  /*01a0*/  LDG.E.64 R30, desc[UR4][R42.64] ;  /* 0x000000042a1e7981 */ /* 0x000ee6000c1e1b00 */
[C---:B----4-:R-:W-:Y:S01]  /*01b0*/  IMAD.WIDE R56, R58.reuse, 0x4, R56 ;  /* 0x000000043a387825 */ /* 0x050fe200078e0238 */
[----:B------:R-:W4:Y:S03]  /*01c0*/  LDG.E R47, desc[UR4][R2.64] ;  /* 0x00000004022f7981 */ /* 0x000f26000c1e1900 */
[C---:B0-----:R-:W-:Y:S01]  /*01d0*/  IMAD.WIDE R40, R58.reuse, 0x2, R40 ;  /* 0x000000023a287825 */ /* 0x041fe200078e0228 */
[----:B------:R-:W4:Y:S03]  /*01e0*/  LDG.E R49, desc[UR4][R2.64+0x200] ;  /* 0x0002000402317981 */ /* 0x000f26000c1e1900 */
[----:B-1----:R-:W-:Y:S01]  /*01f0*/  IMAD.WIDE R60, R58, 0x4, R60 ;  /* 0x000000043a3c7825 */ /* 0x002fe200078e023c */
[----:B------:R-:W4:Y:S03]  /*0200*/  LDG.E.64 R14, desc[UR4][R42.64+0x400] ;  /* 0x000400042a0e7981 */ /* 0x000f26000c1e1b00 */
[C---:B------:R-:W-:Y:S01]  /*0210*/  IMAD.WIDE.U32 R56, R0.reuse, 0x8, R56 ;  /* 0x0000000800387825 */ /* 0x040fe200078e0038 */
[----:B------:R-:W4:Y:S03]  /*0220*/  LDG.E R54, desc[UR4][R2.64+0x400] ;  /* 0x0004000402367981 */ /* 0x000f26000c1e1900 */
[----:B------:R-:W-:Y:S01]  /*0230*/  IMAD.WIDE.U32 R40, R0, 0x4, R40 ;  /* 0x0000000400287825 */ /* 0x000fe200078e0028 */
[----:B------:R-:W4:Y:S03]  /*0240*/  LDG.E.64 R24, desc[UR4][R56.64] ;  /* 0x0000000438187981 */ /* 0x000f26000c1e1b00 */
[----:B-----5:R-:W-:Y:S01]  /*0250*/  IMAD.WIDE R32, R58, 0x4, R32 ;  /* 0x000000043a207825 */ /* 0x020fe200078e0220 */
[----:B------:R-:W5:Y:S03]  /*0260*/  LDG.E R48, desc[UR4][R40.64+0x200] ;  /* 0x0002000428307981 */ /* 0x000f66000c1e1900 */
[C---:B------:R-:W-:Y:S01]  /*0270*/  IMAD.WIDE.U32 R60, R0.reuse, 0x8, R60 ;  /* 0x00000008003c7825 */ /* 0x040fe200078e003c */
[----:B------:R-:W5:Y:S03]  /*0280*/  LDG.E.64 R20, desc[UR4][R56.64+0x400] ;  /* 0x0004000438147981 */ /* 0x000f66000c1e1b00 */
[----:B------:R-:W-:Y:S01]  /*0290*/  IMAD.WIDE.U32 R32, R0, 0x8, R32 ;  /* 0x0000000800207825 */ /* 0x000fe200078e0020 */
[----:B------:R-:W5:Y:S04]  /*02a0*/  LDG.E.64 R22, desc[UR4][R60.64+0x400] ;  /* 0x000400043c167981 */ /* 0x000f68000c1e1b00 */
[----:B------:R-:W5:Y:S04]  /*02b0*/  LDG.E.64 R26, desc[UR4][R32.64] ;  /* 0x00000004201a7981 */ /* 0x000f68000c1e1b00 */
[----:B------:R-:W5:Y:S04]  /*02c0*/  LDG.E R46, desc[UR4][R40.64] ;  /* 0x00000004282e7981 */ /* 0x000f68000c1e1900 */
[----:B------:R-:W5:Y:S04]  /*02d0*/  LDG.E R50, desc[UR4][R40.64+0x400] ;  /* 0x0004000428327981 */ /* 0x000f68000c1e1900 */
[----:B------:R-:W5:Y:S04]  /*02e0*/  LDG.E.64 R16, desc[UR4][R32.64+0x400] ;  /* 0x0004000420107981 */ /* 0x000f68000c1e1b00 */
[----:B------:R-:W5:Y:S04]  /*02f0*/  LDG.E.64 R28, desc[UR4][R60.64] ;  /* 0x000000043c1c7981 */ /* 0x000f68000c1e1b00 */
[----:B------:R-:W5:Y:S04]  /*0300*/  LDG.E R51, desc[UR4][R40.64+0x600] ;  /* 0x0006000428337981 */ /* 0x000f68000c1e1900 */
[----:B------:R-:W5:Y:S04]  /*0310*/  LDG.E.64 R10, desc[UR4][R60.64+0xc00] ;  /* 0x000c00043c0a7981 */ /* 0x000f68000c1e1b00 */
[----:B------:R-:W5:Y:S04]  /*0320*/  LDG.E.64 R12, desc[UR4][R60.64+0x800] ;  /* 0x000800043c0c7981 */ /* 0x000f68000c1e1b00 */
[----:B------:R-:W5:Y:S04]  /*0330*/  LDG.E R55, desc[UR4][R2.64+0x600] ;  /* 0x0006000402377981 */ /* 0x000f68000c1e1900 */
[----:B------:R-:W5:Y:S04]  /*0340*/  LDG.E.64 R4, desc[UR4][R56.64+0x800] ;  /* 0x0008000438047981 */ /* 0x000f68000c1e1b00 */
[----:B------:R-:W5:Y:S04]  /*0350*/  LDG.E.64 R8, desc[UR4][R56.64+0xc00] ;  /* 0x000c000438087981 */ /* 0x000f68000c1e1b00 */
[----:B------:R-:W5:Y:S04]  /*0360*/  LDG.E.64 R2, desc[UR4][R44.64+0x800] ;  /* 0x000800042c027981 */ /* 0x000f68000c1e1b00 */
[----:B------:R-:W5:Y:S04]  /*0370*/  LDG.E.64 R36, desc[UR4][R42.64+0x800] ;  /* 0x000800042a247981 */ /* 0x000f68000c1e1b00 */
[----:B------:R0:W5:Y:S04]  /*0380*/  LDG.E.64 R38, desc[UR4][R42.64+0xc00] ;  /* 0x000c00042a267981 */ /* 0x000168000c1e1b00 */
[----:B------:R-:W5:Y:S04]  /*0390*/  LDG.E.64 R40, desc[UR4][R32.64+0x800] ;  /* 0x0008000420287981 */ /* 0x000f68000c1e1b00 */
[----:B------:R-:W5:Y:S01]  /*03a0*/  LDG.E.64 R52, desc[UR4][R32.64+0xc00] ;  /* 0x000c000420347981 */ /* 0x000f62000c1e1b00 */
[----:B--2---:R-:W-:-:S04]  /*03b0*/  FMUL.FTZ R59, R18, R18 ;  /* 0x00000012123b7220 */ /* 0x004fc80000410000 */
[----:B---3--:R-:W-:Y:S01]  /*03c0*/  FMUL.FTZ R59, R30, R59 ;  /* 0x0000003b1e3b7220 */ /* 0x008fe20000410000 */
[----:B----4-:R-:W-:-:S04]  /*03d0*/  PRMT R30, R47, 0x7632, R30 ;  /* 0x000076322f1e7816 */ /* 0x010fc8000000001e */
[----:B------:R-:W-:Y:S01]  /*03e0*/  SHF.L.U32 R30, R30, 0x10, RZ ;  /* 0x000000101e1e7819 */ /* 0x000fe200000006ff */
[----:B0-----:R-:W-:-:S04]  /*03f0*/  FMUL.FTZ R42, R19, R19 ;  /* 0x00000013132a7220 */ /* 0x001fc80000410000 */
[----:B------:R-:W-:Y:S01]  /*0400*/  FFMA.FTZ R30, -R25, UR6, R30 ;  /* 0x00000006191e7c23 */ /* 0x000fe2000801011e */
[----:B-----5:R-:W-:-:S05]  /*0410*/  SHF.L.U32 R25, R48, 0x10, RZ ;  /* 0x0000001030197819 */ /* 0x020fca00000006ff */
[----:B------:R-:W-:Y:S01]  /*0420*/  FADD.FTZ R22, -R22, R25 ;  /* 0x0000001916167221 */ /* 0x000fe20000010100 */
[----:B------:R-:W-:Y:S01]  /*0430*/  FMUL.FTZ R25, R6, R6 ;  /* 0x0000000606197220 */ /* 0x000fe20000410000 */
[----:B------:R-:W-:Y:S01]  /*0440*/  FMUL.FTZ R27, R27, R19 ;  /* 0x000000131b1b7220 */ /* 0x000fe20000410000 */
[C---:B------:R-:W-:Y:S02]  /*0450*/  PRMT R19, R49.reuse, 0x7632, R19 ;  /* 0x0000763231137816 */ /* 0x040fe40000000013 */
[----:B------:R-:W-:Y:S01]  /*0460*/  FMUL.FTZ R14, R14, R25 ;  /* 0x000000190e0e7220 */ /* 0x000fe20000410000 */
[----:B------:R-:W-:-:S03]  /*0470*/  SHF.L.U32 R49, R49, 0x10, RZ ;  /* 0x0000001031317819 */ /* 0x000fc600000006ff */
[----:B------:R-:W-:Y:S02]  /*0480*/  FMUL.FTZ R14, R14, UR6 ;  /* 0x000000060e0e7c20 */ /* 0x000fe40008410000 */
[----:B------:R-:W-:Y:S01]  /*0490*/  FFMA.FTZ R49, -R20, UR6, R49 ;  /* 0x0000000614317c23 */ /* 0x000fe20008010131 */
[----:B------:R-:W-:Y:S02]  /*04a0*/  SHF.L.U32 R61, R46, 0x10, RZ ;  /* 0x000000102e3d7819 */ /* 0x000fe400000006ff */
[----:B------:R-:W-:Y:S01]  /*04b0*/  SHF.L.U32 R47, R47, 0x10, RZ ;  /* 0x000000102f2f7819 */ /* 0x000fe200000006ff */
[----:B------:R-:W-:Y:S01]  /*04c0*/  FFMA.FTZ R49, -R14, R22, R49 ;  /* 0x000000160e317223 */ /* 0x000fe20000010131 */
[----:B------:R-:W-:Y:S01]  /*04d0*/  PRMT R14, R50, 0x7632, R14 ;  /* 0x00007632320e7816 */ /* 0x000fe2000000000e */
[----:B------:R-:W-:Y:S01]  /*04e0*/  FMUL.FTZ R6, R16, R6 ;  /* 0x0000000610067220 */ /* 0x000fe20000410000 */
[----:B------:R-:W-:Y:S01]  /*04f0*/  FMUL.FTZ R59, R59, UR6 ;  /* 0x000000063b3b7c20 */ /* 0x000fe20008410000 */
[----:B------:R-:W-:Y:S01]  /*0500*/  FADD.FTZ R28, -R28, R61 ;  /* 0x0000003d1c1c7221 */ /* 0x000fe20000010100 */
[----:B------:R-:W-:Y:S01]  /*0510*/  FFMA.FTZ R24, -R24, UR6, R47 ;  /* 0x0000000618187c23 */ /* 0x000fe2000801012f */
[----:B------:R-:W-:-:S02]  /*0520*/  SHF.L.U32 R16, R14, 0x10, RZ ;  /* 0x000000100e107819 */ /* 0x000fc400000006ff */
[C---:B------:R-:W-:Y:S02]  /*0530*/  PRMT R14, R51.reuse, 0x7632, R14 ;  /* 0x00007632330e7816 */ /* 0x040fe4000000000e */
[----:B------:R-:W-:Y:S01]  /*0540*/  SHF.L.U32 R51, R51, 0x10, RZ ;  /* 0x0000001033337819 */ /* 0x000fe200000006ff */
[----:B------:R-:W-:Y:S01]  /*0550*/  FFMA.FTZ R59, -R59, R28, R24 ;  /* 0x0000001c3b3b7223 */ /* 0x000fe20000010118 */
[----:B------:R-:W-:Y:S01]  /*0560*/  FMUL.FTZ R18, R26, R18 ;  /* 0x000000121a127220 */ /* 0x000fe20000410000 */
[-C--:B------:R-:W-:Y:S01]  /*0570*/  FMUL.FTZ R24, R7, R7.reuse ;  /* 0x0000000707187220 */ /* 0x080fe20000410000 */
[----:B------:R-:W-:Y:S01]  /*0580*/  SHF.L.U32 R26, R19, 0x10, RZ ;  /* 0x00000010131a7819 */ /* 0x000fe200000006ff */
[----:B------:R-:W-:Y:S01]  /*0590*/  FMUL.FTZ R7, R17, R7 ;  /* 0x0000000711077220 */ /* 0x000fe20000410000 */
[----:B------:R-:W-:Y:S01]  /*05a0*/  SHF.L.U32 R17, R50, 0x10, RZ ;  /* 0x0000001032117819 */ /* 0x000fe200000006ff */
[----:B------:R-:W-:Y:S01]  /*05b0*/  FADD.FTZ R51, -R10, R51 ;  /* 0x000000330a337221 */ /* 0x000fe20000010100 */
[----:B------:R-:W-:-:S02]  /*05c0*/  SHF.L.U32 R14, R14, 0x10, RZ ;  /* 0x000000100e0e7819 */ /* 0x000fc400000006ff */
[----:B------:R-:W-:Y:S02]  /*05d0*/  PRMT R48, R48, 0x7632, R48 ;  /* 0x0000763230307816 */ /* 0x000fe40000000030 */
[----:B------:R-:W-:Y:S01]  /*05e0*/  PRMT R10, R54, 0x7632, R10 ;  /* 0x00007632360a7816 */ /* 0x000fe2000000000a */
[----:B------:R-:W-:Y:S01]  /*05f0*/  FFMA.FTZ R26, -R21, UR6, R26 ;  /* 0x00000006151a7c23 */ /* 0x000fe2000801011a */
[----:B------:R-:W-:Y:S01]  /*0600*/  SHF.L.U32 R48, R48, 0x10, RZ ;  /* 0x0000001030307819 */ /* 0x000fe200000006ff */
[----:B------:R-:W-:Y:S01]  /*0610*/  FADD.FTZ R17, -R12, R17 ;  /* 0x000000110c117221 */ /* 0x000fe20000010100 */
[----:B------:R-:W-:Y:S01]  /*0620*/  FADD.FTZ R21, -R11, R14 ;  /* 0x0000000e0b157221 */ /* 0x000fe20000010100 */
[----:B------:R-:W-:Y:S01]  /*0630*/  FMUL.FTZ R15, R15, R24 ;  /* 0x000000180f0f7220 */ /* 0x000fe20000410000 */
[----:B------:R-:W-:Y:S02]  /*0640*/  PRMT R12, R55, 0x7632, R12 ;  /* 0x00007632370c7816 */ /* 0x000fe4000000000c */
[----:B------:R-:W-:Y:S01]  /*0650*/  SHF.L.U32 R14, R10, 0x10, RZ ;  /* 0x000000100a0e7819 */ /* 0x000fe200000006ff */
[----:B------:R-:W-:Y:S01]  /*0660*/  FADD.FTZ R16, -R13, R16 ;  /* 0x000000100d107221 */ /* 0x000fe20000010100 */
[----:B------:R-:W0:Y:S01]  /*0670*/  LDC.64 R10, c[0x0][0x228] ;  /* 0x00008a00ff0a7b82 */ /* 0x000e220000000a00 */
[----:B------:R-:W-:Y:S01]  /*0680*/  SHF.L.U32 R13, R54, 0x10, RZ ;  /* 0x00000010360d7819 */ /* 0x000fe200000006ff */
[----:B------:R-:W-:Y:S01]  /*0690*/  FADD.FTZ R23, -R23, R48 ;  /* 0x0000003017177221 */ /* 0x000fe20000010100 */
[----:B------:R-:W-:Y:S01]  /*06a0*/  FMUL.FTZ R19, R15, UR6 ;  /* 0x000000060f137c20 */ /* 0x000fe20008410000 */
[----:B------:R-:W-:-:S02]  /*06b0*/  SHF.L.U32 R55, R55, 0x10, RZ ;  /* 0x0000001037377819 */ /* 0x000fc400000006ff */
[----:B------:R-:W-:Y:S01]  /*06c0*/  SHF.L.U32 R20, R12, 0x10, RZ ;  /* 0x000000100c147819 */ /* 0x000fe200000006ff */
[----:B------:R-:W-:Y:S01]  /*06d0*/  FFMA.FTZ R26, -R19, R23, R26 ;  /* 0x00000017131a7223 */ /* 0x000fe2000001011a */
[----:B------:R-:W-:Y:S01]  /*06e0*/  FFMA.FTZ R4, -R4, UR6, R13 ;  /* 0x0000000604047c23 */ /* 0x000fe2000801010d */
[----:B------:R-:W-:Y:S01]  /*06f0*/  PRMT R46, R46, 0x7632, R46 ;  /* 0x000076322e2e7816 */ /* 0x000fe2000000002e */
[----:B------:R-:W-:Y:S01]  /*0700*/  FFMA.FTZ R13, -R5, UR6, R14 ;  /* 0x00000006050d7c23 */ /* 0x000fe2000801010e */
[----:B------:R-:W-:Y:S01]  /*0710*/  FFMA.FTZ R12, -R8, UR6, R55 ;  /* 0x00000006080c7c23 */ /* 0x000fe20008010137 */
[----:B------:R-:W-:Y:S01]  /*0720*/  FFMA.FTZ R19, -R9, UR6, R20 ;  /* 0x0000000609137c23 */ /* 0x000fe20008010114 */
[----:B------:R-:W-:Y:S01]  /*0730*/  FMUL.FTZ R5, R2, R2 ;  /* 0x0000000202057220 */ /* 0x000fe20000410000 */
[----:B------:R-:W-:Y:S01]  /*0740*/  FMUL.FTZ R8, R3, R3 ;  /* 0x0000000303087220 */ /* 0x000fe20000410000 */
[----:B------:R-:W-:Y:S01]  /*0750*/  FMUL.FTZ R9, R34, R34 ;  /* 0x0000002222097220 */ /* 0x000fe20000410000 */
[----:B------:R-:W-:Y:S01]  /*0760*/  FMUL.FTZ R14, R35, R35 ;  /* 0x00000023230e7220 */ /* 0x000fe20000410000 */
[----:B------:R-:W-:Y:S01]  /*0770*/  SHF.L.U32 R46, R46, 0x10, RZ ;  /* 0x000000102e2e7819 */ /* 0x000fe200000006ff */
[----:B------:R-:W-:Y:S01]  /*0780*/  FMUL.FTZ R31, R31, R42 ;  /* 0x0000002a1f1f7220 */ /* 0x000fe20000410000 */
[----:B------:R-:W-:Y:S01]  /*0790*/  FMUL.FTZ R5, R36, R5 ;  /* 0x0000000524057220 */ /* 0x000fe20000410000 */
[----:B------:R-:W-:Y:S01]  /*07a0*/  FMUL.FTZ R8, R37, R8 ;  /* 0x0000000825087220 */ /* 0x000fe20000410000 */
[----:B------:R-:W-:Y:S01]  /*07b0*/  FMUL.FTZ R9, R38, R9 ;  /* 0x0000000926097220 */ /* 0x000fe20000410000 */
[----:B------:R-:W-:Y:S01]  /*07c0*/  FMUL.FTZ R14, R39, R14 ;  /* 0x0000000e270e7220 */ /* 0x000fe20000410000 */
[----:B------:R-:W-:Y:S01]  /*07d0*/  FADD.FTZ R29, -R29, R46 ;  /* 0x0000002e1d1d7221 */ /* 0x000fe20000010100 */
[----:B------:R-:W-:Y:S01]  /*07e0*/  FMUL.FTZ R31, R31, UR6 ;  /* 0x000000061f1f7c20 */ /* 0x000fe20008410000 */
[----:B------:R-:W-:Y:S01]  /*07f0*/  FMUL.FTZ R5, R5, UR6 ;  /* 0x0000000605057c20 */ /* 0x000fe20008410000 */
[----:B------:R-:W-:Y:S01]  /*0800*/  FMUL.FTZ R8, R8, UR6 ;  /* 0x0000000608087c20 */ /* 0x000fe20008410000 */
[----:B------:R-:W-:Y:S01]  /*0810*/  FMUL.FTZ R9, R9, UR6 ;  /* 0x0000000609097c20 */ /* 0x000fe20008410000 */
[----:B------:R-:W-:Y:S01]  /*0820*/  FMUL.FTZ R14, R14, UR6 ;  /* 0x000000060e0e7c20 */ /* 0x000fe20008410000 */
[----:B------:R-:W-:Y:S01]  /*0830*/  FFMA.FTZ R30, -R31, R29, R30 ;  /* 0x0000001d1f1e7223 */ /* 0x000fe2000001011e */
[----:B------:R-:W-:Y:S01]  /*0840*/  FFMA.FTZ R5, -R5, R17, R4 ;  /* 0x0000001105057223 */ /* 0x000fe20000010104 */
[----:B------:R-:W-:Y:S01]  /*0850*/  FFMA.FTZ R8, -R8, R16, R13 ;  /* 0x0000001008087223 */ /* 0x000fe2000001010d */
[----:B------:R-:W-:Y:S01]  /*0860*/  FFMA.FTZ R9, -R9, R51, R12 ;  /* 0x0000003309097223 */ /* 0x000fe2000001010c */
[----:B------:R-:W-:Y:S01]  /*0870*/  FFMA.FTZ R14, -R14, R21, R19 ;  /* 0x000000150e0e7223 */ /* 0x000fe20000010113 */
[----:B------:R-:W-:Y:S01]  /*0880*/  FMUL.FTZ R40, R40, R2 ;  /* 0x0000000228287220 */ /* 0x000fe20000410000 */
[----:B------:R-:W-:Y:S01]  /*0890*/  FMUL.FTZ R41, R41, R3 ;  /* 0x0000000329297220 */ /* 0x000fe20000410000 */
        /* <DEDUP_REMOVED lines=21> */
.L_x_15256:
[----:B------:R-:W0:Y:S01]  /*09f0*/  S2R R59, SR_TID.X ;  /* 0x00000000003b7919 */ /* 0x000e220000002100 */
[----:B------:R-:W-:Y:S01]  /*0a00*/  BSSY B0, `(.L_x_15257) ;  /* 0x0000021000007945 */ /* 0x000fe20003800000 */
[----:B------:R-:W-:Y:S01]  /*0a10*/  HFMA2.MMA R56, -RZ, RZ, 0, 0 ;  /* 0x00000000ff387435 */ /* 0x000fe200000001ff */
[----:B------:R-:W-:Y:S02]  /*0a20*/  PRMT R55, RZ, 0x7610, R55 ;  /* 0x00007610ff377816 */ /* 0x000fe40000000037 */
[----:B------:R-:W-:Y:S02]  /*0a30*/  CS2R R50, SRZ ;  /* 0x0000000000327805 */ /* 0x000fe4000001ff00 */
[----:B------:R-:W-:Y:S02]  /*0a40*/  PRMT R54, RZ, 0x7610, R54 ;  /* 0x00007610ff367816 */ /* 0x000fe40000000036 */
[----:B------:R-:W-:Y:S02]  /*0a50*/  CS2R R48, SRZ ;  /* 0x0000000000307805 */ /* 0x000fe4000001ff00 */
[----:B------:R-:W-:-:S02]  /*0a60*/  PRMT R52, RZ, 0x7610, R52 ;  /* 0x00007610ff347816 */ /* 0x000fc40000000034 */
[----:B------:R-:W-:Y:S02]  /*0a70*/  MOV R53, RZ ;  /* 0x000000ff00357202 */ /* 0x000fe40000000f00 */
[----:B0-----:R-:W-:-:S13]  /*0a80*/  ISETP.GE.AND P0, PT, R59, R57, PT ;  /* 0x000000393b00720c */ /* 0x001fda0003f06270 */
[----:B------:R-:W-:Y:S05]  /*0a90*/  @P0 BRA `(.L_x_15258) ;  /* 0x00000000005c0947 */ /* 0x000fea0003800000 */
[----:B------:R-:W0:Y:S01]  /*0aa0*/  LDC.64 R2, c[0x0][0x230] ;  /* 0x00008c00ff027b82 */ /* 0x000e220000000a00 */
[----:B------:R-:W-:-:S07]  /*0ab0*/  IADD3 R17, R58, R59, RZ ;  /* 0x0000003b3a117210 */ /* 0x000fce0007ffe0ff */
        /* <DEDUP_REMOVED lines=11> */
[C---:B---3--:R-:W-:Y:S01]  /*0b70*/  IMAD.WIDE.U32 R8, R17.reuse, 0x4, R8 ;  /* 0x0000000411087825 */ /* 0x048fe200078e0008 */
[----:B------:R2:W5:Y:S03]  /*0b80*/  LDG.E R53, desc[UR4][R6.64] ;  /* 0x0000000406357981 */ /* 0x000566000c1e1900 */
[C---:B----4-:R-:W-:Y:S01]  /*0b90*/  IMAD.WIDE.U32 R10, R17.reuse, 0x4, R10 ;  /* 0x00000004110a7825 */ /* 0x050fe200078e000a */
[----:B------:R2:W5:Y:S04]  /*0ba0*/  LDG.E R51, desc[UR4][R8.64] ;  /* 0x0000000408337981 */ /* 0x000568000c1e1900 */
[----:B------:R2:W5:Y:S01]  /*0bb0*/  LDG.E R50, desc[UR4][R10.64] ;  /* 0x000000040a327981 */ /* 0x000562000c1e1900 */
[----:B-1----:R-:W-:-:S05]  /*0bc0*/  IMAD.WIDE.U32 R12, R17, 0x4, R12 ;  /* 0x00000004110c7825 */ /* 0x002fca00078e000c */
[----:B------:R2:W5:Y:S01]  /*0bd0*/  LDG.E R49, desc[UR4][R12.64] ;  /* 0x000000040c317981 */ /* 0x000562000c1e1900 */
[----:B0-----:R-:W-:-:S05]  /*0be0*/  IMAD.WIDE.U32 R14, R17, 0x4, R14 ;  /* 0x00000004110e7825 */ /* 0x001fca00078e000e */
[----:B------:R2:W5:Y:S01]  /*0bf0*/  LDG.E R48, desc[UR4][R14.64] ;  /* 0x000000040e307981 */ /* 0x000562000c1e1900 */
[----:B------:R-:W-:-:S07]  /*0c00*/  IADD3 R59, R59, 0x80, RZ ;  /* 0x000000803b3b7810 */ /* 0x000fce0007ffe0ff */
.L_x_15258:
[----:B------:R-:W-:Y:S05]  /*0c10*/  BSYNC B0 ;  /* 0x0000000000007941 */ /* 0x000fea0003800000 */
.L_x_15257:
[----:B------:R-:W-:Y:S01]  /*0c20*/  ISETP.GE.AND P1, PT, R59, R57, PT ;  /* 0x000000393b00720c */ /* 0x000fe20003f26270 */
[----:B------:R-:W-:Y:S01]  /*0c30*/  BSSY B0, `(.L_x_15259) ;  /* 0x000001d000007945 */ /* 0x000fe20003800000 */
[----:B------:R-:W-:Y:S01]  /*0c40*/  HFMA2.MMA R46, -RZ, RZ, 0, 0 ;  /* 0x00000000ff2e7435 */ /* 0x000fe200000001ff */
[----:B------:R-:W-:Y:S02]  /*0c50*/  PRMT R47, RZ, 0x7610, R47 ;  /* 0x00007610ff2f7816 */ /* 0x000fe4000000002f */
[----:B------:R-:W-:Y:S02]  /*0c60*/  CS2R R44, SRZ ;  /* 0x00000000002c7805 */ /* 0x000fe4000001ff00 */
[----:B------:R-:W-:-:S06]  /*0c70*/  CS2R R42, SRZ ;  /* 0x00000000002a7805 */ /* 0x000fcc000001ff00 */
[----:B------:R-:W-:Y:S05]  /*0c80*/  @P1 BRA `(.L_x_15260) ;  /* 0x00000000005c1947 */ /* 0x000fea0003800000 */
[----:B------:R-:W0:Y:S01]  /*0c90*/  LDC.64 R2, c[0x0][0x230] ;  /* 0x00008c00ff027b82 */ /* 0x000e220000000a00 */
[----:B------:R-:W-:-:S07]  /*0ca0*/  IADD3 R17, R58, R59, RZ ;  /* 0x0000003b3a117210 */ /* 0x000fce0007ffe0ff */
[----:B------:R-:W1:Y:S08]  /*0cb0*/  LDC.64 R4, c[0x0][0x238] ;  /* 0x00008e00ff047b82 */ /* 0x000e700000000a00 */
[----:B--2---:R-:W2:Y:S08]  /*0cc0*/  LDC.64 R6, c[0x0][0x240] ;  /* 0x00009000ff067b82 */ /* 0x004eb00000000a00 */
        /* <DEDUP_REMOVED lines=19> */
.L_x_15260:
[----:B------:R-:W-:Y:S05]  /*0e00*/  BSYNC B0 ;  /* 0x0000000000007941 */ /* 0x000fea0003800000 */
.L_x_15259:
[----:B------:R-:W-:Y:S01]  /*0e10*/  ISETP.GE.AND P1, PT, R59, R57, PT ;  /* 0x000000393b00720c */ /* 0x000fe20003f26270 */
[----:B------:R-:W-:Y:S01]  /*0e20*/  BSSY B0, `(.L_x_15261) ;  /* 0x000001f000007945 */ /* 0x000fe20003800000 */
[----:B------:R-:W-:Y:S02]  /*0e30*/  PRMT R41, RZ, 0x7610, R41 ;  /* 0x00007610ff297816 */ /* 0x000fe40000000029 */
[----:B------:R-:W-:Y:S02]  /*0e40*/  CS2R R36, SRZ ;  /* 0x0000000000247805 */ /* 0x000fe4000001ff00 */
[----:B------:R-:W-:Y:S02]  /*0e50*/  PRMT R40, RZ, 0x7610, R40 ;  /* 0x00007610ff287816 */ /* 0x000fe40000000028 */
[----:B------:R-:W-:Y:S02]  /*0e60*/  CS2R R34, SRZ ;  /* 0x0000000000227805 */ /* 0x000fe4000001ff00 */
[----:B------:R-:W-:-:S02]  /*0e70*/  PRMT R38, RZ, 0x7610, R38 ;  /* 0x00007610ff267816 */ /* 0x000fc40000000026 */
[----:B------:R-:W-:Y:S01]  /*0e80*/  MOV R39, RZ ;  /* 0x000000ff00277202 */ /* 0x000fe20000000f00 */
[----:B------:R-:W-:Y:S06]  /*0e90*/  @P1 BRA `(.L_x_15262) ;  /* 0x00000000005c1947 */ /* 0x000fec0003800000 */
[----:B--23--:R-:W0:Y:S01]  /*0ea0*/  LDC.64 R12, c[0x0][0x230] ;  /* 0x00008c00ff0c7b82 */ /* 0x00ce220000000a00 */
        /* <DEDUP_REMOVED lines=22> */
.L_x_15262:
[----:B------:R-:W-:Y:S05]  /*1010*/  BSYNC B0 ;  /* 0x0000000000007941 */ /* 0x000fea0003800000 */
.L_x_15261:
[----:B------:R-:W-:Y:S01]  /*1020*/  ISETP.GE.AND P1, PT, R59, R57, PT ;  /* 0x000000393b00720c */ /* 0x000fe20003f26270 */
[----:B------:R-:W-:Y:S01]  /*1030*/  BSSY B0, `(.L_x_15263) ;  /* 0x000001d000007945 */ /* 0x000fe20003800000 */
[----:B------:R-:W-:Y:S01]  /*1040*/  HFMA2.MMA R32, -RZ, RZ, 0, 0 ;  /* 0x00000000ff207435 */ /* 0x000fe200000001ff */
[----:B------:R-:W-:Y:S02]  /*1050*/  PRMT R33, RZ, 0x7610, R33 ;  /* 0x00007610ff217816 */ /* 0x000fe40000000021 */
[----:B------:R-:W-:Y:S02]  /*1060*/  CS2R R28, SRZ ;  /* 0x00000000001c7805 */ /* 0x000fe4000001ff00 */
[----:B------:R-:W-:-:S06]  /*1070*/  CS2R R26, SRZ ;  /* 0x00000000001a7805 */ /* 0x000fcc000001ff00 */
[----:B------:R-:W-:Y:S05]  /*1080*/  @P1 BRA `(.L_x_15264) ;  /* 0x00000000005c1947 */ /* 0x000fea0003800000 */
        /* <DEDUP_REMOVED lines=23> */
.L_x_15264:
[----:B------:R-:W-:Y:S05]  /*1200*/  BSYNC B0 ;  /* 0x0000000000007941 */ /* 0x000fea0003800000 */
.L_x_15263:
        /* <DEDUP_REMOVED lines=32> */
.L_x_15266:
[----:B------:R-:W-:Y:S05]  /*1410*/  BSYNC B0 ;  /* 0x0000000000007941 */ /* 0x000fea0003800000 */
.L_x_15265:
[----:B------:R-:W-:Y:S01]  /*1420*/  ISETP.GE.AND P1, PT, R59, R57, PT ;  /* 0x000000393b00720c */ /* 0x000fe20003f26270 */
[----:B------:R-:W-:Y:S01]  /*1430*/  BSSY B0, `(.L_x_15267) ;  /* 0x000001d000007945 */ /* 0x000fe20003800000 */
[----:B------:R-:W-:Y:S01]  /*1440*/  HFMA2.MMA R16, -RZ, RZ, 0, 0 ;  /* 0x00000000ff107435 */ /* 0x000fe200000001ff */
[----:B------:R-:W-:Y:S02]  /*1450*/  PRMT R17, RZ, 0x7610, R17 ;  /* 0x00007610ff117816 */ /* 0x000fe40000000011 */
[----:B--23--:R-:W-:Y:S02]  /*1460*/  CS2R R14, SRZ ;  /* 0x00000000000e7805 */ /* 0x00cfe4000001ff00 */
[----:B------:R-:W-:-:S06]  /*1470*/  MOV R12, RZ ;  /* 0x000000ff000c7202 */ /* 0x000fcc0000000f00 */
[----:B------:R-:W-:Y:S05]  /*1480*/  @P1 BRA `(.L_x_15268) ;  /* 0x00000000005c1947 */ /* 0x000fea0003800000 */
[----:B------:R-:W0:Y:S01]  /*1490*/  LDC.64 R12, c[0x0][0x260] ;  /* 0x00009800ff0c7b82 */ /* 0x000e220000000a00 */
[----:B------:R-:W-:-:S07]  /*14a0*/  IADD3 R15, R58, R59, RZ ;  /* 0x0000003b3a0f7210 */ /* 0x000fce0007ffe0ff */
[----:B------:R-:W1:Y:S08]  /*14b0*/  LDC.64 R30, c[0x0][0x230] ;  /* 0x00008c00ff1e7b82 */ /* 0x000e700000000a00 */
[----:B------:R-:W2:Y:S08]  /*14c0*/  LDC.64 R10, c[0x0][0x238] ;  /* 0x00008e00ff0a7b82 */ /* 0x000eb00000000a00 */
[----:B------:R-:W3:Y:S08]  /*14d0*/  LDC.64 R8, c[0x0][0x240] ;  /* 0x00009000ff087b82 */ /* 0x000ef00000000a00 */
[----:B------:R-:W4:Y:S08]  /*14e0*/  LDC.64 R6, c[0x0][0x248] ;  /* 0x00009200ff067b82 */ /* 0x000f300000000a00 */
[----:B------:R-:W4:Y:S08]  /*14f0*/  LDC.64 R4, c[0x0][0x250] ;  /* 0x00009400ff047b82 */ /* 0x000f300000000a00 */
[----:B------:R-:W4:Y:S01]  /*1500*/  LDC.64 R2, c[0x0][0x258] ;  /* 0x00009600ff027b82 */ /* 0x000f220000000a00 */
[----:B0-----:R-:W-:-:S04]  /*1510*/  IMAD.WIDE.U32 R12, R15, 0x4, R12 ;  /* 0x000000040f0c7825 */ /* 0x001fc800078e000c */
[C---:B-1----:R-:W-:Y:S02]  /*1520*/  IMAD.WIDE.U32 R30, R15.reuse, 0x2, R30 ;  /* 0x000000020f1e7825 */ /* 0x042fe400078e001e */
[----:B------:R0:W5:Y:S02]  /*1530*/  LDG.E R12, desc[UR4][R12.64] ;  /* 0x000000040c0c7981 */ /* 0x000164000c1e1900 */
[C---:B--2---:R-:W-:Y:S02]  /*1540*/  IMAD.WIDE.U32 R10, R15.reuse, 0x2, R10 ;  /* 0x000000020f0a7825 */ /* 0x044fe400078e000a */
[----:B------:R0:W5:Y:S02]  /*1550*/  LDG.E.U16 R25, desc[UR4][R30.64] ;  /* 0x000000041e197981 */ /* 0x000164000c1e1500 */
[C---:B---3--:R-:W-:Y:S02]  /*1560*/  IMAD.WIDE.U32 R8, R15.reuse, 0x4, R8 ;  /* 0x000000040f087825 */ /* 0x048fe400078e0008 */
[----:B------:R0:W5:Y:S02]  /*1570*/  LDG.E.U16 R17, desc[UR4][R10.64] ;  /* 0x000000040a117981 */ /* 0x000164000c1e1500 */
[----:B----4-:R-:W-:-:S02]  /*1580*/  IMAD.WIDE.U32 R6, R15, 0x4, R6 ;  /* 0x000000040f067825 */ /* 0x010fc400078e0006 */
[----:B------:R0:W5:Y:S02]  /*1590*/  LDG.E R28, desc[UR4][R8.64] ;  /* 0x00000004081c7981 */ /* 0x000164000c1e1900 */
[C---:B------:R-:W-:Y:S02]  /*15a0*/  IMAD.WIDE.U32 R4, R15.reuse, 0x4, R4 ;  /* 0x000000040f047825 */ /* 0x040fe400078e0004 */
[----:B------:R0:W5:Y:S02]  /*15b0*/  LDG.E R16, desc[UR4][R6.64] ;  /* 0x0000000406107981 */ /* 0x000164000c1e1900 */
[----:B------:R-:W-:Y:S02]  /*15c0*/  IMAD.WIDE.U32 R2, R15, 0x4, R2 ;  /* 0x000000040f027825 */ /* 0x000fe400078e0002 */
[----:B------:R0:W5:Y:S04]  /*15d0*/  LDG.E R15, desc[UR4][R4.64] ;  /* 0x00000004040f7981 */ /* 0x000168000c1e1900 */
[----:B------:R0:W5:Y:S01]  /*15e0*/  LDG.E R14, desc[UR4][R2.64] ;  /* 0x00000004020e7981 */ /* 0x000162000c1e1900 */
[----:B------:R-:W-:-:S07]  /*15f0*/  IADD3 R59, R59, 0x80, RZ ;  /* 0x000000803b3b7810 */ /* 0x000fce0007ffe0ff */
.L_x_15268:
[----:B------:R-:W-:Y:S05]  /*1600*/  BSYNC B0 ;  /* 0x0000000000007941 */ /* 0x000fea0003800000 */
.L_x_15267:
[----:B------:R-:W-:Y:S01]  /*1610*/  ISETP.GE.AND P1, PT, R59, R57, PT ;  /* 0x000000393b00720c */ /* 0x000fe20003f26270 */
[----:B------:R-:W-:Y:S01]  /*1620*/  BSSY B0, `(.L_x_15269) ;  /* 0x000001e000007945 */ /* 0x000fe20003800000 */
[----:B0-----:R-:W-:Y:S01]  /*1630*/  HFMA2.MMA R13, -RZ, RZ, 0, 0 ;  /* 0x00000000ff0d7435 */ /* 0x001fe200000001ff */
[----:B------:R-:W-:Y:S02]  /*1640*/  PRMT R11, RZ, 0x7610, R11 ;  /* 0x00007610ff0b7816 */ /* 0x000fe4000000000b */
[----:B------:R-:W-:Y:S02]  /*1650*/  CS2R R8, SRZ ;  /* 0x0000000000087805 */ /* 0x000fe4000001ff00 */
[----:B------:R-:W-:Y:S02]  /*1660*/  PRMT R10, RZ, 0x7610, R10 ;  /* 0x00007610ff0a7816 */ /* 0x000fe4000000000a */
[----:B------:R-:W-:-:S04]  /*1670*/  CS2R R6, SRZ ;  /* 0x0000000000067805 */ /* 0x000fc8000001ff00 */
[----:B------:R-:W-:Y:S05]  /*1680*/  @P1 BRA `(.L_x_15270) ;  /* 0x00000000005c1947 */ /* 0x000fea0003800000 */
[----:B------:R-:W0:Y:S01]  /*1690*/  LDC.64 R10, c[0x0][0x230] ;  /* 0x00008c00ff0a7b82 */ /* 0x000e220000000a00 */
[----:B------:R-:W-:-:S07]  /*16a0*/  IADD3 R9, R58, R59, RZ ;  /* 0x0000003b3a097210 */ /* 0x000fce0007ffe0ff */
[----:B------:R-:W1:Y:S08]  /*16b0*/  LDC.64 R2, c[0x0][0x238] ;  /* 0x00008e00ff027b82 */ /* 0x000e700000000a00 */
[----:B------:R-:W2:Y:S01]  /*16c0*/  LDC.64 R6, c[0x0][0x240] ;  /* 0x00009000ff067b82 */ /* 0x000ea20000000a00 */
[----:B0-----:R-:W-:-:S07]  /*16d0*/  IMAD.WIDE.U32 R10, R9, 0x2, R10 ;  /* 0x00000002090a7825 */ /* 0x001fce00078e000a */
[----:B------:R-:W0:Y:S01]  /*16e0*/  LDC.64 R60, c[0x0][0x248] ;  /* 0x00009200ff3c7b82 */ /* 0x000e220000000a00 */
[----:B------:R-:W5:Y:S01]  /*16f0*/  LDG.E.U16 R11, desc[UR4][R10.64] ;  /* 0x000000040a0b7981 */ /* 0x000f62000c1e1500 */
[----:B-1----:R-:W-:-:S06]  /*1700*/  IMAD.WIDE.U32 R2, R9, 0x2, R2 ;  /* 0x0000000209027825 */ /* 0x002fcc00078e0002 */
[----:B------:R-:W1:Y:S01]  /*1710*/  LDC.64 R30, c[0x0][0x250] ;  /* 0x00009400ff1e7b82 */ /* 0x000e620000000a00 */
[----:B------:R3:W5:Y:S07]  /*1720*/  LDG.E.U16 R10, desc[UR4][R2.64] ;  /* 0x00000004020a7981 */ /* 0x00076e000c1e1500 */
[----:B------:R-:W4:Y:S08]  /*1730*/  LDC.64 R4, c[0x0][0x258] ;  /* 0x00009600ff047b82 */ /* 0x000f300000000a00 */
[----:B---3--:R-:W3:Y:S01]  /*1740*/  LDC.64 R2, c[0x0][0x260] ;  /* 0x00009800ff027b82 */ /* 0x008ee20000000a00 */
[----:B--2---:R-:W-:-:S04]  /*1750*/  IMAD.WIDE.U32 R6, R9, 0x4, R6 ;  /* 0x0000000409067825 */ /* 0x004fc800078e0006 */
[C---:B0-----:R-:W-:Y:S01]  /*1760*/  IMAD.WIDE.U32 R60, R9.reuse, 0x4, R60 ;  /* 0x00000004093c7825 */ /* 0x041fe200078e003c */
[----:B------:R0:W5:Y:S03]  /*1770*/  LDG.E R13, desc[UR4][R6.64] ;  /* 0x00000004060d7981 */ /* 0x000166000c1e1900 */
[----:B-1----:R-:W-:-:S05]  /*1780*/  IMAD.WIDE.U32 R30, R9, 0x4, R30 ;  /* 0x00000004091e7825 */ /* 0x002fca00078e001e */
[----:B------:R0:W5:Y:S01]  /*1790*/  LDG.E R8, desc[UR4][R30.64] ;  /* 0x000000041e087981 */ /* 0x000162000c1e1900 */
[----:B----4-:R-:W-:-:S05]  /*17a0*/  IMAD.WIDE.U32 R4, R9, 0x4, R4 ;  /* 0x0000000409047825 */ /* 0x010fca00078e0004 */
[----:B------:R0:W5:Y:S01]  /*17b0*/  LDG.E R7, desc[UR4][R4.64] ;  /* 0x0000000404077981 */ /* 0x000162000c1e1900 */
[----:B---3--:R-:W-:-:S03]  /*17c0*/  IMAD.WIDE.U32 R2, R9, 0x4, R2 ;  /* 0x0000000409027825 */ /* 0x008fc600078e0002 */
[----:B------:R0:W5:Y:S04]  /*17d0*/  LDG.E R9, desc[UR4][R60.64] ;  /* 0x000000043c097981 */ /* 0x000168000c1e1900 */
[----:B------:R0:W5:Y:S01]  /*17e0*/  LDG.E R6, desc[UR4][R2.64] ;  /* 0x0000000402067981 */ /* 0x000162000c1e1900 */
[----:B------:R-:W-:-:S07]  /*17f0*/  IADD3 R59, R59, 0x80, RZ ;  /* 0x000000803b3b7810 */ /* 0x000fce0007ffe0ff */
.L_x_15270:
[----:B------:R-:W-:Y:S05]  /*1800*/  BSYNC B0 ;  /* 0x0000000000007941 */ /* 0x000fea0003800000 */
.L_x_15269:
[----:B------:R-:W-:Y:S01]  /*1810*/  ISETP.GE.AND P1, PT, R59, R57, PT ;  /* 0x000000393b00720c */ /* 0x000fe20003f26270 */
[----:B------:R-:W-:Y:S01]  /*1820*/  BSSY B0, `(.L_x_15271) ;  /* 0x000001e000007945 */ /* 0x000fe20003800000 */
[----:B0-----:R-:W-:Y:S01]  /*1830*/  HFMA2.MMA R2, -RZ, RZ, 0, 0 ;  /* 0x00000000ff027435 */ /* 0x001fe200000001ff */
[----:B------:R-:W-:Y:S02]  /*1840*/  MOV R5, RZ ;  /* 0x000000ff00057202 */ /* 0x000fe40000000f00 */
[----:B------:R-:W-:Y:S02]  /*1850*/  CS2R R60, SRZ ;  /* 0x00000000003c7805 */ /* 0x000fe4000001ff00 */
[----:B------:R-:W-:Y:S02]  /*1860*/  PRMT R4, RZ, 0x7610, R4 ;  /* 0x00007610ff047816 */ /* 0x000fe40000000004 */
[----:B------:R-:W-:Y:S02]  /*1870*/  PRMT R3, RZ, 0x7610, R3 ;  /* 0x00007610ff037816 */ /* 0x000fe40000000003 */
[----:B------:R-:W-:-:S02]  /*1880*/  MOV R0, RZ ;  /* 0x000000ff00007202 */ /* 0x000fc40000000f00 */
        /* <DEDUP_REMOVED lines=8> */
[----:B-1----:R-:W-:-:S05]  /*1910*/  IMAD.WIDE.U32 R30, R59, 0x4, R30 ;  /* 0x000000043b1e7825 */ /* 0x002fca00078e001e */
[----:B------:R1:W5:Y:S01]  /*1920*/  LDG.E R5, desc[UR4][R30.64] ;  /* 0x000000041e057981 */ /* 0x000362000c1e1900 */
[----:B--2---:R-:W-:-:S06]  /*1930*/  IMAD.WIDE.U32 R2, R59, 0x2, R2 ;  /* 0x000000023b027825 */ /* 0x004fcc00078e0002 */
[----:B------:R-:W5:Y:S01]  /*1940*/  LDG.E.U16 R3, desc[UR4][R2.64] ;  /* 0x0000000402037981 */ /* 0x000f62000c1e1500 */
[----:B-1----:R-:W1:Y:S01]  /*1950*/  LDC.64 R30, c[0x0][0x250] ;  /* 0x00009400ff1e7b82 */ /* 0x002e620000000a00 */
[----:B0-----:R-:W-:-:S05]  /*1960*/  IMAD.WIDE.U32 R60, R59, 0x4, R60 ;  /* 0x000000043b3c7825 */ /* 0x001fca00078e003c */
[----:B------:R1:W5:Y:S02]  /*1970*/  LDG.E R2, desc[UR4][R60.64] ;  /* 0x000000043c027981 */ /* 0x000364000c1e1900 */
[C---:B-1----:R-:W-:Y:S02]  /*1980*/  IMAD.WIDE.U32 R60, R59.reuse, 0x4, R30 ;  /* 0x000000043b3c7825 */ /* 0x042fe400078e001e */
[----:B------:R-:W0:Y:S03]  /*1990*/  LDC.64 R30, c[0x0][0x258] ;  /* 0x00009600ff1e7b82 */ /* 0x000e260000000a00 */
[----:B------:R0:W5:Y:S02]  /*19a0*/  LDG.E R0, desc[UR4][R60.64] ;  /* 0x000000043c007981 */ /* 0x000164000c1e1900 */
[----:B0-----:R-:W-:-:S03]  /*19b0*/  IMAD.WIDE.U32 R60, R59, 0x4, R30 ;  /* 0x000000043b3c7825 */ /* 0x001fc600078e001e */
[----:B------:R-:W0:Y:S03]  /*19c0*/  LDC.64 R30, c[0x0][0x260] ;  /* 0x00009800ff1e7b82 */ /* 0x000e260000000a00 */
[----:B------:R1:W5:Y:S01]  /*19d0*/  LDG.E R60, desc[UR4][R60.64] ;  /* 0x000000043c3c7981 */ /* 0x000362000c1e1900 */
[----:B0-----:R-:W-:-:S05]  /*19e0*/  IMAD.WIDE.U32 R30, R59, 0x4, R30 ;  /* 0x000000043b1e7825 */ /* 0x001fca00078e001e */
[----:B------:R1:W5:Y:S02]  /*19f0*/  LDG.E R61, desc[UR4][R30.64] ;  /* 0x000000041e3d7981 */ /* 0x000364000c1e1900 */
.L_x_15272:
[----:B------:R-:W-:Y:S05]  /*1a00*/  BSYNC B0 ;  /* 0x0000000000007941 */ /* 0x000fea0003800000 */
.L_x_15271:
[----:B------:R-:W-:Y:S04]  /*1a10*/  BSSY B0, `(.L_x_15273) ;  /* 0x000000e000007945 */ /* 0x000fe80003800000 */
[----:B------:R-:W-:Y:S05]  /*1a20*/  @P0 BRA `(.L_x_15274) ;  /* 0x0000000000300947 */ /* 0x000fea0003800000 */
[----:B-1---5:R-:W-:Y:S01]  /*1a30*/  FMUL.FTZ R30, R50, R50 ;  /* 0x00000032321e7220 */ /* 0x022fe20000410000 */
        /* <DEDUP_REMOVED lines=11> */
.L_x_15274:
[----:B------:R-:W-:Y:S05]  /*1af0*/  BSYNC B0 ;  /* 0x0000000000007941 */ /* 0x000fea0003800000 */
.L_x_15273:
[----:B-----5:R-:W0:Y:S01]  /*1b00*/  S2R R49, SR_TID.X ;  /* 0x0000000000317919 */ /* 0x020e220000002100 */
[----:B------:R-:W-:Y:S01]  /*1b10*/  BSSY B0, `(.L_x_15275) ;  /* 0x0000010000007945 */ /* 0x000fe20003800000 */
[----:B0-----:R-:W-:-:S04]  /*1b20*/  IADD3 R48, R49, 0x80, RZ ;  /* 0x0000008031307810 */ /* 0x001fc80007ffe0ff */
[----:B------:R-:W-:-:S13]  /*1b30*/  ISETP.GE.AND P1, PT, R48, R57, PT ;  /* 0x000000393000720c */ /* 0x000fda0003f26270 */
[----:B------:R-:W-:Y:S05]  /*1b40*/  @P1 BRA `(.L_x_15276) ;  /* 0x0000000000301947 */ /* 0x000fea0003800000 */
[----:B-1----:R-:W-:Y:S01]  /*1b50*/  FMUL.FTZ R30, R45, R45 ;  /* 0x0000002d2d1e7220 */ /* 0x002fe20000410000 */
        /* <DEDUP_REMOVED lines=11> */
.L_x_15276:
[----:B------:R-:W-:Y:S05]  /*1c10*/  BSYNC B0 ;  /* 0x0000000000007941 */ /* 0x000fea0003800000 */
.L_x_15275:
[----:B-1----:R-:W0:Y:S01]  /*1c20*/  @!P0 LDC.64 R30, c[0x0][0x228] ;  /* 0x00008a00ff1e8b82 */ /* 0x002e220000000a00 */
[C---:B------:R-:W-:Y:S01]  /*1c30*/  IADD3 R46, R49.reuse, 0x100, RZ ;  /* 0x00000100312e7810 */ /* 0x040fe20007ffe0ff */
[----:B------:R-:W-:Y:S01]  /*1c40*/  BSSY B0, `(.L_x_15277) ;  /* 0x000001b000007945 */ /* 0x000fe20003800000 */
[C---:B------:R-:W-:Y:S02]  /*1c50*/  IADD3 R52, R49.reuse, 0x180, RZ ;  /* 0x0000018031347810 */ /* 0x040fe40007ffe0ff */
[-C--:B------:R-:W-:Y:S02]  /*1c60*/  ISETP.GE.AND P1, PT, R46, R57.reuse, PT ;  /* 0x000000392e00720c */ /* 0x080fe40003f26270 */
[----:B------:R-:W-:Y:S02]  /*1c70*/  IADD3 R54, R49, 0x200, RZ ;  /* 0x0000020031367810 */ /* 0x000fe40007ffe0ff */
[-C--:B------:R-:W-:Y:S02]  /*1c80*/  ISETP.GE.AND P2, PT, R52, R57.reuse, PT ;  /* 0x000000393400720c */ /* 0x080fe40003f46270 */
[----:B------:R-:W-:-:S02]  /*1c90*/  ISETP.GE.AND P3, PT, R54, R57, PT ;  /* 0x000000393600720c */ /* 0x000fc40003f66270 */
[----:B------:R-:W-:Y:S02]  /*1ca0*/  @!P0 IADD3 R43, R58, R49, RZ ;  /* 0x000000313a2b8210 */ /* 0x000fe40007ffe0ff */
[C---:B------:R-:W-:Y:S02]  /*1cb0*/  IADD3 R46, R49.reuse, 0x280, RZ ;  /* 0x00000280312e7810 */ /* 0x040fe40007ffe0ff */
[C---:B------:R-:W-:Y:S02]  /*1cc0*/  IADD3 R52, R49.reuse, 0x300, RZ ;  /* 0x0000030031347810 */ /* 0x040fe40007ffe0ff */
[----:B------:R-:W-:Y:S02]  /*1cd0*/  IADD3 R54, R49, 0x380, RZ ;  /* 0x0000038031367810 */ /* 0x000fe40007ffe0ff */
[-C--:B------:R-:W-:Y:S02]  /*1ce0*/  ISETP.GE.AND P4, PT, R46, R57.reuse, PT ;  /* 0x000000392e00720c */ /* 0x080fe40003f86270 */
[-C--:B------:R-:W-:Y:S01]  /*1cf0*/  ISETP.GE.AND P5, PT, R52, R57.reuse, PT ;  /* 0x000000393400720c */ /* 0x080fe20003fa6270 */
[----:B0-----:R-:W-:Y:S01]  /*1d00*/  @!P0 IMAD.WIDE.U32 R30, R43, 0x2, R30 ;  /* 0x000000022b1e8825 */ /* 0x001fe200078e001e */
[----:B------:R-:W-:Y:S01]  /*1d10*/  ISETP.GE.AND P6, PT, R54, R57, PT ;  /* 0x000000393600720c */ /* 0x000fe20003fc6270 */
[----:B------:R-:W-:-:S12]  /*1d20*/  @P1 BRA `(.L_x_15278) ;  /* 0x0000000000301947 */ /* 0x000fd80003800000 */
        /* <DEDUP_REMOVED lines=12> */
.L_x_15278:
[----:B------:R-:W-:Y:S05]  /*1df0*/  BSYNC B0 ;  /* 0x0000000000007941 */ /* 0x000fea0003800000 */
.L_x_15277:
        /* <DEDUP_REMOVED lines=14> */
.L_x_15280:
[----:B------:R-:W-:Y:S05]  /*1ee0*/  BSYNC B0 ;  /* 0x0000000000007941 */ /* 0x000fea0003800000 */
.L_x_15279:
        /* <DEDUP_REMOVED lines=14> */
.L_x_15282:
[----:B------:R-:W-:Y:S05]  /*1fd0*/  BSYNC B0 ;  /* 0x0000000000007941 */ /* 0x000fea0003800000 */
.L_x_15281:
        /* <DEDUP_REMOVED lines=14> */
.L_x_15284:
[----:B------:R-:W-:Y:S05]  /*20c0*/  BSYNC B0 ;  /* 0x0000000000007941 */ /* 0x000fea0003800000 */
.L_x_15283:
        /* <DEDUP_REMOVED lines=14> */
.L_x_15286:
[----:B------:R-:W-:Y:S05]  /*21b0*/  BSYNC B0 ;  /* 0x0000000000007941 */ /* 0x000fea0003800000 */
.L_x_15285:
        /* <DEDUP_REMOVED lines=14> */
.L_x_15288:
[----:B------:R-:W-:Y:S05]  /*22a0*/  BSYNC B0 ;  /* 0x0000000000007941 */ /* 0x000fea0003800000 */
.L_x_15287:
[----:B------:R-:W-:Y:S01]  /*22b0*/  @!P0 MOV R49, R48 ;  /* 0x0000003000318202 */ /* 0x000fe20000000f00 */
[----:B------:R0:W-:Y:S01]  /*22c0*/  @!P0 STG.E.U16 desc[UR4][R30.64], R50 ;  /* 0x000000321e008986 */ /* 0x0001e2000c101504 */
[----:B------:R-:W-:Y:S04]  /*22d0*/  BSSY B0, `(.L_x_15289) ;  /* 0x000002d000007945 */ /* 0x000fe80003800000 */
[----:B------:R-:W-:Y:S01]  /*22e0*/  BSSY B1, `(.L_x_15290) ;  /* 0x0000025000017945 */ /* 0x000fe20003800000 */
[----:B------:R-:W-:-:S13]  /*22f0*/  ISETP.GE.AND P0, PT, R49, R57, PT ;  /* 0x000000393100720c */ /* 0x000fda0003f06270 */
[----:B0-----:R-:W-:Y:S05]  /*2300*/  @P0 BRA `(.L_x_15291) ;  /* 0x0000000000300947 */ /* 0x001fea0003800000 */
        /* <DEDUP_REMOVED lines=12> */
.L_x_15291:
[----:B------:R-:W-:-:S13]  /*23d0*/  ISETP.GE.AND P0, PT, R49, R57, PT ;  /* 0x000000393100720c */ /* 0x000fda0003f06270 */
[----:B------:R-:W-:Y:S05]  /*23e0*/  @P0 BRA `(.L_x_15293) ;  /* 0x0000000000300947 */ /* 0x000fea0003800000 */
[----:B0-----:R-:W0:Y:S01]  /*23f0*/  LDC.64 R2, c[0x0][0x228] ;  /* 0x00008a00ff027b82 */ /* 0x001e220000000a00 */
[----:B------:R-:W-:Y:S02]  /*2400*/  IADD3 R5, R58, R49, RZ ;  /* 0x000000313a057210 */ /* 0x000fe40007ffe0ff */
[----:B------:R-:W-:-:S03]  /*2410*/  IADD3 R49, R49, 0x80, RZ ;  /* 0x0000008031317810 */ /* 0x000fc60007ffe0ff */
[----:B0-----:R-:W-:-:S05]  /*2420*/  IMAD.WIDE.U32 R2, R5, 0x2, R2 ;  /* 0x0000000205027825 */ /* 0x001fca00078e0002 */
[----:B------:R1:W-:Y:S02]  /*2430*/  STG.E.U16 desc[UR4][R2.64], R26 ;  /* 0x0000001a02007986 */ /* 0x0003e4000c101504 */
.L_x_15292:
[----:B------:R-:W-:-:S13]  /*2440*/  ISETP.GE.AND P0, PT, R49, R57, PT ;  /* 0x000000393100720c */ /* 0x000fda0003f06270 */
[----:B------:R-:W-:Y:S05]  /*2450*/  @P0 BRA `(.L_x_15294) ;  /* 0x0000000000340947 */ /* 0x000fea0003800000 */
[----:B01----:R-:W0:Y:S01]  /*2460*/  LDC.64 R2, c[0x0][0x228] ;  /* 0x00008a00ff027b82 */ /* 0x003e220000000a00 */
[----:B------:R-:W-:Y:S02]  /*2470*/  IADD3 R5, R58, R49, RZ ;  /* 0x000000313a057210 */ /* 0x000fe40007ffe0ff */
[----:B------:R-:W-:-:S03]  /*2480*/  IADD3 R49, R49, 0x80, RZ ;  /* 0x0000008031317810 */ /* 0x000fc60007ffe0ff */
[----:B0-----:R-:W-:-:S05]  /*2490*/  IMAD.WIDE.U32 R2, R5, 0x2, R2 ;  /* 0x0000000205027825 */ /* 0x001fca00078e0002 */
[----:B------:R1:W-:Y:S02]  /*24a0*/  STG.E.U16 desc[UR4][R2.64], R18 ;  /* 0x0000001202007986 */ /* 0x0003e4000c101504 */
.L_x_15293:
        /* <DEDUP_REMOVED lines=8> */
.L_x_15294:
[----:B------:R-:W-:Y:S05]  /*2530*/  BSYNC B1 ;  /* 0x0000000000017941 */ /* 0x000fea0003800000 */
.L_x_15290:
[----:B------:R-:W-:-:S13]  /*2540*/  ISETP.GE.AND P0, PT, R49, R57, PT ;  /* 0x000000393100720c */ /* 0x000fda0003f06270 */
[----:B012---:R-:W0:Y:S01]  /*2550*/  @!P0 LDC.64 R2, c[0x0][0x228] ;  /* 0x00008a00ff028b82 */ /* 0x007e220000000a00 */
[----:B------:R-:W-:Y:S02]  /*2560*/  @!P0 IADD3 R5, R58, R49, RZ ;  /* 0x000000313a058210 */ /* 0x000fe40007ffe0ff */
[----:B------:R-:W-:-:S03]  /*2570*/  @!P0 IADD3 R49, R49, 0x80, RZ ;  /* 0x0000008031318810 */ /* 0x000fc60007ffe0ff */
[----:B0-----:R-:W-:-:S05]  /*2580*/  @!P0 IMAD.WIDE.U32 R2, R5, 0x2, R2 ;  /* 0x0000000205028825 */ /* 0x001fca00078e0002 */
[----:B------:R2:W-:Y:S02]  /*2590*/  @!P0 STG.E.U16 desc[UR4][R2.64], R6 ;  /* 0x0000000602008986 */ /* 0x0005e4000c101504 */
.L_x_15295:
[----:B------:R-:W-:Y:S05]  /*25a0*/  BSYNC B0 ;  /* 0x0000000000007941 */ /* 0x000fea0003800000 */
.L_x_15289:
        /* <DEDUP_REMOVED lines=8> */
.L_x_15296:
        /* <DEDUP_REMOVED lines=13> */
.L_x_28422:


//--------------------- .text._ZN2at6native29vectorized_elementwise_kernelILi4EZZZNS0_49_GLOBAL__N__b919a28f_16_Normalization_cu_5c38458737batch_norm_elementwise_backward_trainERKNS_6TensorES5_S5_S5_S5_S5_S5_ENKUlvE0_clEvENKUlvE2_clEvEUlN3c108BFloat16ES9_fffffE_St5arrayIPcLm8EEEEviT0_T1_ --------------------------
	.section	.text._ZN2at6native29vectorized_elementwise_kernelILi4EZZZNS0_49_GLOBAL__N__b919a28f_16_Normalization_cu_5c38458737batch_norm_elementwise_backward_trainERKNS_6TensorES5_S5_S5_S5_S5_S5_ENKUlvE0_clEvENKUlvE2_clEvEUlN3c108BFloat16ES9_fffffE_St5arrayIPcLm8EEEEviT0_T1_,"ax",@progbits
	.align	128
        .global         _ZN2at6native29vectorized_elementwise_kernelILi4EZZZNS0_49_GLOBAL__N__b919a28f_16_Normalization_cu_5c38458737batch_norm_elementwise_backward_trainERKNS_6TensorES5_S5_S5_S5_S5_S5_ENKUlvE0_clEvENKUlvE2_clEvEUlN3c108BFloat16ES9_fffffE_St5arrayIPcLm8EEEEviT0_T1_
        .type           _ZN2at6native29vectorized_elementwise_kernelILi4EZZZNS0_49_GLOBAL__N__b919a28f_16_Normalization_cu_5c38458737batch_norm_elementwise_backward_trainERKNS_6TensorES5_S5_S5_S5_S5_S5_ENKUlvE0_clEvENKUlvE2_clEvEUlN3c108BFloat16ES9_fffffE_St5arrayIPcLm8EEEEviT0_T1_,@function
        .size           _ZN2at6native29vectorized_elementwise_kernelILi4EZZZNS0_49_GLOBAL__N__b919a28f_16_Normalization_cu_5c38458737batch_norm_elementwise_backward_trainERKNS_6TensorES5_S5_S5_S5_S5_S5_ENKUlvE0_clEvENKUlvE2_clEvEUlN3c108BFloat16ES9_fffffE_St5arrayIPcLm8EEEEviT0_T1_,(.L_x_28423 - _ZN2at6native29vectorized_elementwise_kernelILi4EZZZNS0_49_GLOBAL__N__b919a28f_16_Normalization_cu_5c38458737batch_norm_elementwise_backward_trainERKNS_6TensorES5_S5_S5_S5_S5_S5_ENKUlvE0_clEvENKUlvE2_clEvEUlN3c108BFloat16ES9_fffffE_St5arrayIPcLm8EEEEviT0_T1_)
        .other          _ZN2at6native29vectorized_elementwise_kernelILi4EZZZNS0_49_GLOBAL__N__b919a28f_16_Normalization_cu_5c38458737batch_norm_elementwise_backward_trainERKNS_6TensorES5_S5_S5_S5_S5_S5_ENKUlvE0_clEvENKUlvE2_clEvEUlN3c108BFloat16ES9_fffffE_St5arrayIPcLm8EEEEviT0_T1_,@"STO_CUDA_ENTRY STV_DEFAULT"
_ZN2at6native29vectorized_elementwise_kernelILi4EZZZNS0_49_GLOBAL__N__b919a28f_16_Normalization_cu_5c38458737batch_norm_elementwise_backward_trainERKNS_6TensorES5_S5_S5_S5_S5_S5_ENKUlvE0_clEvENKUlvE2_clEvEUlN3c108BFloat16ES9_fffffE_St5arrayIPcLm8EEEEviT0_T1_:
.text._ZN2at6native29vectorized_elementwise_kernelILi4EZZZNS0_49_GLOBAL__N__b919a28f_16_Normalization_cu_5c38458737batch_norm_elementwise_backward_trainERKNS_6TensorES5_S5_S5_S5_S5_S5_ENKUlvE0_clEvENKUlvE2_clEvEUlN3c108BFloat16ES9_fffffE_St5arrayIPcLm8EEEEviT0_T1_:
        /* <DEDUP_REMOVED lines=20> */
[----:B---3--:R-:W-:-:S07]  /*0140*/  IMAD.WIDE R48, R58, 0x2, R48 ;  /* 0x000000023a307825 */ /* 0x008fce00078e0230 */
[----:B------:R-:W3:Y:S01]  /*0150*/  LDC.64 R50, c[0x0][0x240] ;  /* 0x00009000ff327b82 */ /* 0x000ee20000000a00 */
[C---:B------:R-:W-:Y:S01]  /*0160*/  IMAD.WIDE.U32 R24, R0.reuse, 0x10, R24 ;  /* 0x0000001000187825 */ /* 0x040fe200078e0018 */
[----:B------:R-:W5:Y:S03]  /*0170*/  LDG.E.64 R46, desc[UR4][R46.64+0x400] ;  /* 0x000400042e2e7981 */ /* 0x000f66000c1e1b00 */
[----:B------:R-:W-:Y:S01]  /*0180*/  IMAD.WIDE.U32 R48, R0, 0x8, R48 ;  /* 0x0000000800307825 */ /* 0x000fe200078e0030 */
[----:B------:R-:W5:Y:S03]  /*0190*/  LDG.E.128 R4, desc[UR4][R24.64] ;  /* 0x0000000418047981 */ /* 0x000f66000c1e1d00 */
[C---:B----4-:R-:W-:Y:S01]  /*01a0*/  IMAD.WIDE R10, R58.reuse, 0x4, R10 ;  /* 0x000000043a0a7825 */ /* 0x050fe200078e020a */
[----:B------:R-:W4:Y:S03]  /*01b0*/  LDG.E.64 R44, desc[UR4][R48.64] ;  /* 0x00000004302c7981 */ /* 0x000f26000c1e1b00 */
[----:B0-----:R-:W-:Y:S01]  /*01c0*/  IMAD.WIDE R8, R58, 0x4, R8 ;  /* 0x000000043a087825 */ /* 0x001fe200078e0208 */
[----:B------:R-:W4:Y:S03]  /*01d0*/  LDG.E.128 R24, desc[UR4][R24.64+0x800] ;  /* 0x0008000418187981 */ /* 0x000f26000c1e1d00 */
[----:B------:R-:W-:Y:S01]  /*01e0*/  IMAD.WIDE.U32 R56, R0, 0x10, R10 ;  /* 0x0000001000387825 */ /* 0x000fe200078e000a */
[----:B------:R-:W4:Y:S03]  /*01f0*/  LDG.E.64 R48, desc[UR4][R48.64+0x400] ;  /* 0x0004000430307981 */ /* 0x000f26000c1e1b00 */
[----:B-1----:R-:W-:Y:S01]  /*0200*/  IMAD.WIDE R52, R58, 0x4, R52 ;  /* 0x000000043a347825 */ /* 0x002fe200078e0234 */
[----:B------:R-:W4:Y:S03]  /*0210*/  LDG.E.128 R28, desc[UR4][R56.64+0x800] ;  /* 0x00080004381c7981 */ /* 0x000f26000c1e1d00 */
[----:B------:R-:W-:-:S02]  /*0220*/  IMAD.WIDE.U32 R54, R0, 0x10, R8 ;  /* 0x0000001000367825 */ /* 0x000fc400078e0008 */
[----:B------:R0:W4:Y:S02]  /*0230*/  LDG.E.128 R8, desc[UR4][R56.64] ;  /* 0x0000000438087981 */ /* 0x000124000c1e1d00 */
[----:B------:R-:W-:Y:S02]  /*0240*/  IMAD.WIDE.U32 R52, R0, 0x10, R52 ;  /* 0x0000001000347825 */ /* 0x000fe400078e0034 */
[----:B------:R-:W4:Y:S02]  /*0250*/  LDG.E.128 R12, desc[UR4][R54.64] ;  /* 0x00000004360c7981 */ /* 0x000f24000c1e1d00 */
[----:B---3--:R-:W-:Y:S02]  /*0260*/  IMAD.WIDE R50, R58, 0x4, R50 ;  /* 0x000000043a327825 */ /* 0x008fe400078e0232 */
[----:B------:R-:W3:Y:S02]  /*0270*/  LDG.E.128 R16, desc[UR4][R52.64] ;  /* 0x0000000434107981 */ /* 0x000ee4000c1e1d00 */
[----:B------:R-:W-:-:S02]  /*0280*/  IMAD.WIDE.U32 R50, R0, 0x10, R50 ;  /* 0x0000001000327825 */ /* 0x000fc400078e0032 */
[----:B------:R-:W3:Y:S04]  /*0290*/  LDG.E.128 R32, desc[UR4][R54.64+0x800] ;  /* 0x0008000436207981 */ /* 0x000ee8000c1e1d00 */
[----:B------:R-:W3:Y:S04]  /*02a0*/  LDG.E.128 R20, desc[UR4][R50.64] ;  /* 0x0000000432147981 */ /* 0x000ee8000c1e1d00 */
[----:B------:R-:W3:Y:S04]  /*02b0*/  LDG.E.128 R36, desc[UR4][R52.64+0x800] ;  /* 0x0008000434247981 */ /* 0x000ee8000c1e1d00 */
[----:B------:R1:W3:Y:S01]  /*02c0*/  LDG.E.128 R40, desc[UR4][R50.64+0x800] ;  /* 0x0008000432287981 */ /* 0x0002e2000c1e1d00 */
[----:B--2---:R-:W-:-:S02]  /*02d0*/  PRMT R59, R2, 0x7632, R59 ;  /* 0x00007632023b7816 */ /* 0x004fc4000000003b */
[----:B------:R-:W-:Y:S02]  /*02e0*/  SHF.L.U32 R61, R2, 0x10, RZ ;  /* 0x00000010023d7819 */ /* 0x000fe400000006ff */
[----:B------:R-:W-:Y:S02]  /*02f0*/  SHF.L.U32 R2, R59, 0x10, RZ ;  /* 0x000000103b027819 */ /* 0x000fe400000006ff */
[C---:B------:R-:W-:Y:S02]  /*0300*/  SHF.L.U32 R60, R3.reuse, 0x10, RZ ;  /* 0x00000010033c7819 */ /* 0x040fe400000006ff */
[----:B0-----:R-:W-:Y:S01]  /*0310*/  PRMT R56, R3, 0x7632, R56 ;  /* 0x0000763203387816 */ /* 0x001fe20000000038 */
[--C-:B-----5:R-:W-:Y:S01]  /*0320*/  FADD.FTZ R5, -R5, R2.reuse ;  /* 0x0000000205057221 */ /* 0x120fe20000010100 */
[----:B----4-:R-:W-:Y:S02]  /*0330*/  PRMT R2, R44, 0x7632, R2 ;  /* 0x000076322c027816 */ /* 0x010fe40000000002 */
[----:B------:R-:W-:-:S02]  /*0340*/  PRMT R3, R45, 0x7632, R3 ;  /* 0x000076322d037816 */ /* 0x000fc40000000003 */
[----:B-1----:R-:W-:Y:S02]  /*0350*/  SHF.L.U32 R51, R45, 0x10, RZ ;  /* 0x000000102d337819 */ /* 0x002fe400000006ff */
[----:B------:R-:W-:Y:S02]  /*0360*/  SHF.L.U32 R53, R44, 0x10, RZ ;  /* 0x000000102c357819 */ /* 0x000fe400000006ff */
[----:B------:R-:W-:Y:S02]  /*0370*/  SHF.L.U32 R2, R2, 0x10, RZ ;  /* 0x0000001002027819 */ /* 0x000fe400000006ff */
[----:B------:R-:W-:Y:S01]  /*0380*/  SHF.L.U32 R44, R3, 0x10, RZ ;  /* 0x00000010032c7819 */ /* 0x000fe200000006ff */
[----:B------:R-:W-:Y:S01]  /*0390*/  FFMA.FTZ R3, -R10, UR6, R51 ;  /* 0x000000060a037c23 */ /* 0x000fe20008010133 */
[----:B------:R-:W-:Y:S01]  /*03a0*/  FFMA.FTZ R45, -R8, UR6, R53 ;  /* 0x00000006082d7c23 */ /* 0x000fe20008010135 */
[----:B------:R-:W-:Y:S02]  /*03b0*/  FFMA.FTZ R51, -R9, UR6, R2 ;  /* 0x0000000609337c23 */ /* 0x000fe40008010102 */
[----:B------:R-:W-:Y:S01]  /*03c0*/  FFMA.FTZ R53, -R11, UR6, R44 ;  /* 0x000000060b357c23 */ /* 0x000fe2000801012c */
[----:B------:R-:W-:Y:S01]  /*03d0*/  FMUL.FTZ R2, R13, R13 ;  /* 0x0000000d0d027220 */ /* 0x000fe20000410000 */
[----:B------:R-:W-:Y:S01]  /*03e0*/  FMUL.FTZ R9, R12, R12 ;  /* 0x0000000c0c097220 */ /* 0x000fe20000410000 */
[----:B------:R-:W-:Y:S01]  /*03f0*/  FMUL.FTZ R11, R14, R14 ;  /* 0x0000000e0e0b7220 */ /* 0x000fe20000410000 */
[----:B------:R-:W-:Y:S01]  /*0400*/  FMUL.FTZ R8, R15, R15 ;  /* 0x0000000f0f087220 */ /* 0x000fe20000410000 */
[----:B---3--:R-:W-:Y:S01]  /*0410*/  FMUL.FTZ R17, R17, R2 ;  /* 0x0000000211117220 */ /* 0x008fe20000410000 */
[----:B------:R-:W-:Y:S01]  /*0420*/  FMUL.FTZ R9, R16, R9 ;  /* 0x0000000910097220 */ /* 0x000fe20000410000 */
[----:B------:R-:W-:Y:S01]  /*0430*/  FMUL.FTZ R11, R18, R11 ;  /* 0x0000000b120b7220 */ /* 0x000fe20000410000 */
[----:B------:R-:W-:Y:S01]  /*0440*/  FMUL.FTZ R19, R19, R8 ;  /* 0x0000000813137220 */ /* 0x000fe20000410000 */
[----:B------:R-:W-:Y:S01]  /*0450*/  FMUL.FTZ R8, R17, UR6 ;  /* 0x0000000611087c20 */ /* 0x000fe20008410000 */
[----:B------:R-:W-:Y:S01]  /*0460*/  FADD.FTZ R4, -R4, R61 ;  /* 0x0000003d04047221 */ /* 0x000fe20000010100 */
[----:B------:R-:W-:Y:S01]  /*0470*/  FADD.FTZ R6, -R6, R60 ;  /* 0x0000003c06067221 */ /* 0x000fe20000010100 */
[----:B------:R-:W-:Y:S01]  /*0480*/  FMUL.FTZ R2, R9, UR6 ;  /* 0x0000000609027c20 */ /* 0x000fe20008410000 */
[----:B------:R-:W-:Y:S01]  /*0490*/  FMUL.FTZ R10, R11, UR6 ;  /* 0x000000060b0a7c20 */ /* 0x000fe20008410000 */
[----:B------:R-:W-:-:S02]  /*04a0*/  FFMA.FTZ R8, -R8, R5, R51 ;  /* 0x0000000508087223 */ /* 0x000fc40000010133 */
[----:B------:R-:W-:Y:S01]  /*04b0*/  FFMA.FTZ R45, -R2, R4, R45 ;  /* 0x00000004022d7223 */ /* 0x000fe2000001012d */
[----:B------:R-:W-:Y:S01]  /*04c0*/  FFMA.FTZ R5, -R10, R6, R3 ;  /* 0x000000060a057223 */ /* 0x000fe20000010103 */
[----:B------:R-:W-:Y:S01]  /*04d0*/  FMUL.FTZ R6, R22, R14 ;  /* 0x0000000e16067220 */ /* 0x000fe20000410000 */
[----:B------:R-:W-:Y:S01]  /*04e0*/  PRMT R4, R46, 0x7632, R4 ;  /* 0x000076322e047816 */ /* 0x000fe20000000004 */
[----:B------:R-:W-:Y:S02]  /*04f0*/  FMUL.FTZ R3, R21, R13 ;  /* 0x0000000d15037220 */ /* 0x000fe40000410000 */
[----:B------:R-:W-:Y:S01]  /*0500*/  FMUL.FTZ R6, R6, R5 ;  /* 0x0000000506067220 */ /* 0x000fe20000410000 */
[----:B------:R-:W-:Y:S02]  /*0510*/  SHF.L.U32 R4, R4, 0x10, RZ ;  /* 0x0000001004047819 */ /* 0x000fe400000006ff */
[----:B------:R-:W-:Y:S01]  /*0520*/  PRMT R5, R47, 0x7632, R5 ;  /* 0x000076322f057816 */ /* 0x000fe20000000005 */
[----:B------:R-:W-:-:S02]  /*0530*/  FMUL.FTZ R3, R3, R8 ;  /* 0x0000000803037220 */ /* 0x000fc40000410000 */
[--C-:B------:R-:W-:Y:S01]  /*0540*/  FADD.FTZ R25, -R25, R4.reuse ;  /* 0x0000000419197221 */ /* 0x100fe20000010100 */
[----:B------:R-:W-:Y:S02]  /*0550*/  SHF.L.U32 R8, R5, 0x10, RZ ;  /* 0x0000001005087819 */ /* 0x000fe400000006ff */
[----:B------:R-:W-:Y:S02]  /*0560*/  PRMT R4, R48, 0x7632, R4 ;  /* 0x0000763230047816 */ /* 0x000fe40000000004 */
[----:B------:R-:W-:Y:S02]  /*0570*/  PRMT R5, R49, 0x7632, R5 ;  /* 0x0000763231057816 */ /* 0x000fe40000000005 */
[----:B------:R-:W-:Y:S01]  /*0580*/  SHF.L.U32 R9, R46, 0x10, RZ ;  /* 0x000000102e097819 */ /* 0x000fe200000006ff */
[----:B------:R-:W-:Y:S01]  /*0590*/  FADD.FTZ R27, -R27, R8 ;  /* 0x000000081b1b7221 */ /* 0x000fe20000010100 */
[----:B------:R-:W-:Y:S02]  /*05a0*/  SHF.L.U32 R8, R4, 0x10, RZ ;  /* 0x0000001004087819 */ /* 0x000fe400000006ff */
[----:B------:R-:W-:Y:S01]  /*05b0*/  SHF.L.U32 R10, R5, 0x10, RZ ;  /* 0x00000010050a7819 */ /* 0x000fe200000006ff */
[----:B------:R-:W-:Y:S01]  /*05c0*/  FADD.FTZ R24, -R24, R9 ;  /* 0x0000000918187221 */ /* 0x000fe20000010100 */
[----:B------:R-:W0:Y:S01]  /*05d0*/  LDC.64 R4, c[0x0][0x228] ;  /* 0x00008a00ff047b82 */ /* 0x000e220000000a00 */
[----:B------:R-:W-:Y:S01]  /*05e0*/  SHF.L.U32 R9, R48, 0x10, RZ ;  /* 0x0000001030097819 */ /* 0x000fe200000006ff */
[----:B------:R-:W-:Y:S01]  /*05f0*/  FFMA.FTZ R29, -R29, UR6, R8 ;  /* 0x000000061d1d7c23 */ /* 0x000fe20008010108 */
[----:B------:R-:W-:Y:S01]  /*0600*/  FFMA.FTZ R31, -R31, UR6, R10 ;  /* 0x000000061f1f7c23 */ /* 0x000fe2000801010a */
[----:B------:R-:W-:-:S02]  /*0610*/  FMUL.FTZ R8, R33, R33 ;  /* 0x0000002121087220 */ /* 0x000fc40000410000 */
[----:B------:R-:W-:Y:S01]  /*0620*/  FFMA.FTZ R28, -R28, UR6, R9 ;  /* 0x000000061c1c7c23 */ /* 0x000fe20008010109 */
[----:B------:R-:W-:Y:S01]  /*0630*/  FMUL.FTZ R9, R32, R32 ;  /* 0x0000002020097220 */ /* 0x000fe20000410000 */
[----:B------:R-:W-:Y:S01]  /*0640*/  FMUL.FTZ R11, R34, R34 ;  /* 0x00000022220b7220 */ /* 0x000fe20000410000 */
[----:B------:R-:W-:Y:S01]  /*0650*/  FMUL.FTZ R10, R35, R35 ;  /* 0x00000023230a7220 */ /* 0x000fe20000410000 */
[----:B------:R-:W-:Y:S01]  /*0660*/  SHF.L.U32 R56, R56, 0x10, RZ ;  /* 0x0000001038387819 */ /* 0x000fe200000006ff */
[----:B------:R-:W-:Y:S01]  /*0670*/  FMUL.FTZ R9, R36, R9 ;  /* 0x0000000924097220 */ /* 0x000fe20000410000 */
[----:B------:R-:W-:Y:S01]  /*0680*/  SHF.L.U32 R47, R47, 0x10, RZ ;  /* 0x000000102f2f7819 */ /* 0x000fe200000006ff */
[----:B------:R-:W-:Y:S01]  /*0690*/  FMUL.FTZ R8, R37, R8 ;  /* 0x0000000825087220 */ /* 0x000fe20000410000 */
[----:B------:R-:W-:Y:S01]  /*06a0*/  SHF.L.U32 R49, R49, 0x10, RZ ;  /* 0x0000001031317819 */ /* 0x000fe200000006ff */
[----:B------:R-:W-:Y:S01]  /*06b0*/  FMUL.FTZ R11, R38, R11 ;  /* 0x0000000b260b7220 */ /* 0x000fe20000410000 */
[----:B------:R-:W-:Y:S01]  /*06c0*/  FMUL.FTZ R10, R39, R10 ;  /* 0x0000000a270a7220 */ /* 0x000fe20000410000 */
[----:B------:R-:W-:Y:S01]  /*06d0*/  FADD.FTZ R7, -R7, R56 ;  /* 0x0000003807077221 */ /* 0x000fe20000010100 */
[----:B------:R-:W-:Y:S01]  /*06e0*/  FMUL.FTZ R16, R19, UR6 ;  /* 0x0000000613107c20 */ /* 0x000fe20008410000 */
[----:B------:R-:W-:Y:S01]  /*06f0*/  FMUL.FTZ R9, R9, UR6 ;  /* 0x0000000609097c20 */ /* 0x000fe20008410000 */
[----:B------:R-:W-:Y:S01]  /*0700*/  FMUL.FTZ R8, R8, UR6 ;  /* 0x0000000608087c20 */ /* 0x000fe20008410000 */
[----:B------:R-:W-:Y:S01]  /*0710*/  FADD.FTZ R26, -R26, R47 ;  /* 0x0000002f1a1a7221 */ /* 0x000fe20000010100 */
[----:B------:R-:W-:Y:S01]  /*0720*/  FFMA.FTZ R30, -R30, UR6, R49 ;  /* 0x000000061e1e7c23 */ /* 0x000fe20008010131 */
[----:B------:R-:W-:Y:S01]  /*0730*/  FMUL.FTZ R11, R11, UR6 ;  /* 0x000000060b0b7c20 */ /* 0x000fe20008410000 */
[----:B------:R-:W-:Y:S01]  /*0740*/  FMUL.FTZ R10, R10, UR6 ;  /* 0x000000060a0a7c20 */ /* 0x000fe20008410000 */
[----:B------:R-:W-:Y:S01]  /*0750*/  FFMA.FTZ R16, -R16, R7, R53 ;  /* 0x0000000710107223 */ /* 0x000fe20000010135 */
[----:B------:R-:W-:Y:S01]  /*0760*/  FMUL.FTZ R2, R20, R12 ;  /* 0x0000000c14027220 */ /* 0x000fe20000410000 */
[----:B------:R-:W-:Y:S01]  /*0770*/  FFMA.FTZ R9, -R9, R24, R28 ;  /* 0x0000001809097223 */ /* 0x000fe2000001011c */
[----:B------:R-:W-:Y:S01]  /*0780*/  FFMA.FTZ R8, -R8, R25, R29 ;  /* 0x0000001908087223 */ /* 0x000fe2000001011d */
[----:B------:R-:W-:Y:S01]  /*0790*/  FMUL.FTZ R40, R40, R32 ;  /* 0x0000002028287220 */ /* 0x000fe20000410000 */
[----:B------:R-:W-:Y:S01]  /*07a0*/  FMUL.FTZ R41, R41, R33 ;  /* 0x0000002129297220 */ /* 0x000fe20000410000 */
[----:B------:R-:W-:Y:S01]  /*07b0*/  FMUL.FTZ R7, R23, R15 ;  /* 0x0000000f17077220 */ /* 0x000fe20000410000 */
[----:B------:R-:W-:Y:S01]  /*07c0*/  FFMA.FTZ R11, -R11, R26, R30 ;  /* 0x0000001a0b0b7223 */ /* 0x000fe2000001011e */
[----:B------:R-:W-:Y:S01]  /*07d0*/  FFMA.FTZ R10, -R10, R27, R31 ;  /* 0x0000001b0a0a7223 */ /* 0x000fe2000001011f */
        /* <DEDUP_REMOVED lines=12> */
[----:B------:R-:W-:Y:S02]  /*08a0*/  F2FP.BF16.F32.PACK_AB R3, R7, R6 ;  /* 0x000000060703723e */ /* 0x000fe400000010ff */
[----:B------:R-:W-:-:S03]  /*08b0*/  F2FP.BF16.F32.PACK_AB R9, R10, R11 ;  /* 0x0000000b0a09723e */ /* 0x000fc600000010ff */
[----:B------:R-:W-:Y:S04]  /*08c0*/  STG.E.64 desc[UR4][R4.64], R2 ;  /* 0x0000000204007986 */ /* 0x000fe8000c101b04 */
[----:B------:R-:W-:Y:S01]  /*08d0*/  STG.E.64 desc[UR4][R4.64+0x400], R8 ;  /* 0x0004000804007986 */ /* 0x000fe2000c101b04 */
[----:B------:R-:W-:Y:S05]  /*08e0*/  EXIT ;  /* 0x000000000000794d */ /* 0x000fea0003800000 */
.L_x_15297:
        /* <DEDUP_REMOVED lines=34> */
.L_x_15299:
[----:B------:R-:W-:Y:S05]  /*0b10*/  BSYNC B0 ;  /* 0x0000000000007941 */ /* 0x000fea0003800000 */
.L_x_15298:
        /* <DEDUP_REMOVED lines=30> */
.L_x_15301:
[----:B------:R-:W-:Y:S05]  /*0d00*/  BSYNC B0 ;  /* 0x0000000000007941 */ /* 0x000fea0003800000 */
.L_x_15300:
        /* <DEDUP_REMOVED lines=32> */
.L_x_15303:
[----:B------:R-:W-:Y:S05]  /*0f10*/  BSYNC B0 ;  /* 0x0000000000007941 */ /* 0x000fea0003800000 */
.L_x_15302:
        /* <DEDUP_REMOVED lines=30> */
.L_x_15305:
[----:B------:R-:W-:Y:S05]  /*1100*/  BSYNC B0 ;  /* 0x0000000000007941 */ /* 0x000fea0003800000 */
.L_x_15304:
        /* <DEDUP_REMOVED lines=32> */
.L_x_15307:
[----:B------:R-:W-:Y:S05]  /*1310*/  BSYNC B0 ;  /* 0x0000000000007941 */ /* 0x000fea0003800000 */
.L_x_15306:
        /* <DEDUP_REMOVED lines=30> */
.L_x_15309:
[----:B------:R-:W-:Y:S05]  /*1500*/  BSYNC B0 ;  /* 0x0000000000007941 */ /* 0x000fea0003800000 */
.L_x_15308:
        /* <DEDUP_REMOVED lines=31> */
.L_x_15311:
[----:B------:R-:W-:Y:S05]  /*1700*/  BSYNC B0 ;  /* 0x0000000000007941 */ /* 0x000fea0003800000 */
.L_x_15310:
        /* <DEDUP_REMOVED lines=31> */
.L_x_15313:
[----:B------:R-:W-:Y:S05]  /*1900*/  BSYNC B0 ;  /* 0x0000000000007941 */ /* 0x000fea0003800000 */
.L_x_15312:
        /* <DEDUP_REMOVED lines=14> */
.L_x_15315:
[----:B------:R-:W-:Y:S05]  /*19f0*/  BSYNC B0 ;  /* 0x0000000000007941 */ /* 0x000fea0003800000 */
.L_x_15314:
        /* <DEDUP_REMOVED lines=17> */
.L_x_15317:
[----:B------:R-:W-:Y:S05]  /*1b10*/  BSYNC B0 ;  /* 0x0000000000007941 */ /* 0x000fea0003800000 */
.L_x_15316:
        /* <DEDUP_REMOVED lines=29> */
.L_x_15319:
[----:B------:R-:W-:Y:S05]  /*1cf0*/  BSYNC B0 ;  /* 0x0000000000007941 */ /* 0x000fea0003800000 */
.L_x_15318:
        /* <DEDUP_REMOVED lines=14> */
.L_x_15321:
[----:B------:R-:W-:Y:S05]  /*1de0*/  BSYNC B0 ;  /* 0x0000000000007941 */ /* 0x000fea0003800000 */
.L_x_15320:
        /* <DEDUP_REMOVED lines=14> */
.L_x_15323:
[----:B------:R-:W-:Y:S05]  /*1ed0*/  BSYNC B0 ;  /* 0x0000000000007941 */ /* 0x000fea0003800000 */
.L_x_15322:
        /* <DEDUP_REMOVED lines=14> */
.L_x_15325:
[----:B------:R-:W-:Y:S05]  /*1fc0*/  BSYNC B0 ;  /* 0x0000000000007941 */ /* 0x000fea0003800000 */
.L_x_15324:
        /* <DEDUP_REMOVED lines=14> */
.L_x_15327:
[----:B------:R-:W-:Y:S05]  /*20b0*/  BSYNC B0 ;  /* 0x0000000000007941 */ /* 0x000fea0003800000 */
.L_x_15326:
        /* <DEDUP_REMOVED lines=14> */
.L_x_15329:
[----:B------:R-:W-:Y:S05]  /*21a0*/  BSYNC B0 ;  /* 0x0000000000007941 */ /* 0x000fea0003800000 */
.L_x_15328:
        /* <DEDUP_REMOVED lines=18> */
.L_x_15332:
[----:B------:R-:W-:-:S13]  /*22d0*/  ISETP.GE.AND P0, PT, R49, R57, PT ;  /* 0x000000393100720c */ /* 0x000fda0003f06270 */
[----:B------:R-:W-:Y:S05]  /*22e0*/  @P0 BRA `(.L_x_15334) ;  /* 0x0000000000300947 */ /* 0x000fea0003800000 */
[----:B0-----:R-:W0:Y:S01]  /*22f0*/  LDC.64 R2, c[0x0][0x228] ;  /* 0x00008a00ff027b82 */ /* 0x001e220000000a00 */
[----:B------:R-:W-:Y:S02]  /*2300*/  IADD3 R5, R58, R49, RZ ;  /* 0x000000313a057210 */ /* 0x000fe40007ffe0ff */
[----:B------:R-:W-:-:S03]  /*2310*/  IADD3 R49, R49, 0x80, RZ ;  /* 0x0000008031317810 */ /* 0x000fc60007ffe0ff */
[----:B0-----:R-:W-:-:S05]  /*2320*/  IMAD.WIDE.U32 R2, R5, 0x2, R2 ;  /* 0x0000000205027825 */ /* 0x001fca00078e0002 */
[----:B------:R1:W-:Y:S02]  /*2330*/  STG.E.U16 desc[UR4][R2.64], R26 ;  /* 0x0000001a02007986 */ /* 0x0003e4000c101504 */
.L_x_15333:
[----:B------:R-:W-:-:S13]  /*2340*/  ISETP.GE.AND P0, PT, R49, R57, PT ;  /* 0x000000393100720c */ /* 0x000fda0003f06270 */
[----:B------:R-:W-:Y:S05]  /*2350*/  @P0 BRA `(.L_x_15335) ;  /* 0x0000000000340947 */ /* 0x000fea0003800000 */
[----:B01----:R-:W0:Y:S01]  /*2360*/  LDC.64 R2, c[0x0][0x228] ;  /* 0x00008a00ff027b82 */ /* 0x003e220000000a00 */
[----:B------:R-:W-:Y:S02]  /*2370*/  IADD3 R5, R58, R49, RZ ;  /* 0x000000313a057210 */ /* 0x000fe40007ffe0ff */
[----:B------:R-:W-:-:S03]  /*2380*/  IADD3 R49, R49, 0x80, RZ ;  /* 0x0000008031317810 */ /* 0x000fc60007ffe0ff */
[----:B0-----:R-:W-:-:S05]  /*2390*/  IMAD.WIDE.U32 R2, R5, 0x2, R2 ;  /* 0x0000000205027825 */ /* 0x001fca00078e0002 */
[----:B------:R1:W-:Y:S02]  /*23a0*/  STG.E.U16 desc[UR4][R2.64], R18 ;  /* 0x0000001202007986 */ /* 0x0003e4000c101504 */
.L_x_15334:
        /* <DEDUP_REMOVED lines=8> */
.L_x_15335:
[----:B------:R-:W-:Y:S05]  /*2430*/  BSYNC B1 ;  /* 0x0000000000017941 */ /* 0x000fea0003800000 */
.L_x_15331:
[----:B------:R-:W-:-:S13]  /*2440*/  ISETP.GE.AND P0, PT, R49, R57, PT ;  /* 0x000000393100720c */ /* 0x000fda0003f06270 */
[----:B012---:R-:W0:Y:S01]  /*2450*/  @!P0 LDC.64 R2, c[0x0][0x228] ;  /* 0x00008a00ff028b82 */ /* 0x007e220000000a00 */
[----:B------:R-:W-:Y:S02]  /*2460*/  @!P0 IADD3 R5, R58, R49, RZ ;  /* 0x000000313a058210 */ /* 0x000fe40007ffe0ff */
[----:B------:R-:W-:-:S03]  /*2470*/  @!P0 IADD3 R49, R49, 0x80, RZ ;  /* 0x0000008031318810 */ /* 0x000fc60007ffe0ff */
[----:B0-----:R-:W-:-:S05]  /*2480*/  @!P0 IMAD.WIDE.U32 R2, R5, 0x2, R2 ;  /* 0x0000000205028825 */ /* 0x001fca00078e0002 */
[----:B------:R2:W-:Y:S02]  /*2490*/  @!P0 STG.E.U16 desc[UR4][R2.64], R6 ;  /* 0x0000000602008986 */ /* 0x0005e4000c101504 */
.L_x_15336:
[----:B------:R-:W-:Y:S05]  /*24a0*/  BSYNC B0 ;  /* 0x0000000000007941 */ /* 0x000fea0003800000 */
.L_x_15330:
        /* <DEDUP_REMOVED lines=8> */
.L_x_15337:
        /* <DEDUP_REMOVED lines=13> */
.L_x_28423:


//--------------------- .text._ZN2at6native29vectorized_elementwise_kernelILi8EZZZNS0_49_GLOBAL__N__b919a28f_16_Normalization_cu_5c38458737batch_norm_elementwise_backward_trainERKNS_6TensorES5_S5_S5_S5_S5_S5_ENKUlvE0_clEvENKUlvE2_clEvEUlN3c108BFloat16ES9_fffffE_St5arrayIPcLm8EEEEviT0_T1_ --------------------------
	.section	.text._ZN2at6native29vectorized_elementwise_kernelILi8EZZZNS0_49_GLOBAL__N__b919a28f_16_Normalization_cu_5c38458737batch_norm_elementwise_backward_trainERKNS_6TensorES5_S5_S5_S5_S5_S5_ENKUlvE0_clEvENKUlvE2_clEvEUlN3c108BFloat16ES9_fffffE_St5arrayIPcLm8EEEEviT0_T1_,"ax",@progbits
	.align	128
        .global         _ZN2at6native29vectorized_elementwise_kernelILi8EZZZNS0_49_GLOBAL__N__b919a28f_16_Normalization_cu_5c38458737batch_norm_elementwise_backward_trainERKNS_6TensorES5_S5_S5_S5_S5_S5_ENKUlvE0_clEvENKUlvE2_clEvEUlN3c108BFloat16ES9_fffffE_St5arrayIPcLm8EEEEviT0_T1_
        .type           _ZN2at6native29vectorized_elementwise_kernelILi8EZZZNS0_49_GLOBAL__N__b919a28f_16_Normalization_cu_5c38458737batch_norm_elementwise_backward_trainERKNS_6TensorES5_S5_S5_S5_S5_S5_ENKUlvE0_clEvENKUlvE2_clEvEUlN3c108BFloat16ES9_fffffE_St5arrayIPcLm8EEEEviT0_T1_,@function
        .size           _ZN2at6native29vectorized_elementwise_kernelILi8EZZZNS0_49_GLOBAL__N__b919a28f_16_Normalization_cu_5c38458737batch_norm_elementwise_backward_trainERKNS_6TensorES5_S5_S5_S5_S5_S5_ENKUlvE0_clEvENKUlvE2_clEvEUlN3c108BFloat16ES9_fffffE_St5arrayIPcLm8EEEEviT0_T1_,(.L_x_28424 - _ZN2at6native29vectorized_elementwise_kernelILi8EZZZNS0_49_GLOBAL__N__b919a28f_16_Normalization_cu_5c38458737batch_norm_elementwise_backward_trainERKNS_6TensorES5_S5_S5_S5_S5_S5_ENKUlvE0_clEvENKUlvE2_clEvEUlN3c108BFloat16ES9_fffffE_St5arrayIPcLm8EEEEviT0_T1_)
        .other          _ZN2at6native29vectorized_elementwise_kernelILi8EZZZNS0_49_GLOBAL__N__b919a28f_16_Normalization_cu_5c38458737batch_norm_elementwise_backward_trainERKNS_6TensorES5_S5_S5_S5_S5_S5_ENKUlvE0_clEvENKUlvE2_clEvEUlN3c108BFloat16ES9_fffffE_St5arrayIPcLm8EEEEviT0_T1_,@"STO_CUDA_ENTRY STV_DEFAULT"
_ZN2at6native29vectorized_elementwise_kernelILi8EZZZNS0_49_GLOBAL__N__b919a28f_16_Normalization_cu_5c38458737batch_norm_elementwise_backward_trainERKNS_6TensorES5_S5_S5_S5_S5_S5_ENKUlvE0_clEvENKUlvE2_clEvEUlN3c108BFloat16ES9_fffffE_St5arrayIPcLm8EEEEviT0_T1_:
.text._ZN2at6native29vectorized_elementwise_kernelILi8EZZZNS0_49_GLOBAL__N__b919a28f_16_Normalization_cu_5c38458737batch_norm_elementwise_backward_trainERKNS_6TensorES5_S5_S5_S5_S5_S5_ENKUlvE0_clEvENKUlvE2_clEvEUlN3c108BFloat16ES9_fffffE_St5arrayIPcLm8EEEEviT0_T1_:
        /* <DEDUP_REMOVED lines=17> */
[C---:B--2---:R-:W-:Y:S02]  /*0110*/  IMAD.WIDE R20, R58.reuse, 0x4, R20 ;  /* 0x000000043a147825 */ /* 0x044fe400078e0214 */
[----:B------:R-:W2:Y:S05]  /*0120*/  LDG.E.128 R48, desc[UR4][R48.64] ;  /* 0x0000000430307981 */ /* 0x000eaa000c1e1d00 */
[----:B------:R-:W1:Y:S08]  /*0130*/  LDC.64 R12, c[0x0][0x258] ;  /* 0x00009600ff0c7b82 */ /* 0x000e700000000a00 */
[----:B------:R-:W5:Y:S01]  /*0140*/  LDC.64 R8, c[0x0][0x240] ;  /* 0x00009000ff087b82 */ /* 0x000f620000000a00 */
[----:B---3--:R-:W-:-:S04]  /*0150*/  IMAD.WIDE R2, R58, 0x2, R4 ;  /* 0x000000023a027825 */ /* 0x008fc800078e0204 */
[----:B------:R-:W-:-:S04]  /*0160*/  IMAD.WIDE.U32 R20, R0, 0x20, R20 ;  /* 0x0000002000147825 */ /* 0x000fc800078e0014 */
[----:B------:R-:W-:Y:S01]  /*0170*/  IMAD.WIDE.U32 R2, R0, 0x10, R2 ;  /* 0x0000001000027825 */ /* 0x000fe200078e0002 */
[----:B------:R-:W3:Y:S03]  /*0180*/  LDG.E.128 R44, desc[UR4][R20.64] ;  /* 0x00000004142c7981 */ /* 0x000ee6000c1e1d00 */
[C---:B----4-:R-:W-:Y:S01]  /*0190*/  IMAD.WIDE R6, R58.reuse, 0x4, R6 ;  /* 0x000000043a067825 */ /* 0x050fe200078e0206 */
[----:B------:R-:W4:Y:S03]  /*01a0*/  LDG.E.128 R24, desc[UR4][R2.64] ;  /* 0x0000000402187981 */ /* 0x000f26000c1e1d00 */
[----:B0-----:R-:W-:Y:S01]  /*01b0*/  IMAD.WIDE R4, R58, 0x4, R10 ;  /* 0x000000043a047825 */ /* 0x001fe200078e020a */
[----:B------:R-:W4:Y:S03]  /*01c0*/  LDG.E.128 R20, desc[UR4][R20.64+0x10] ;  /* 0x0000100414147981 */ /* 0x000f26000c1e1d00 */
[----:B------:R-:W-:-:S04]  /*01d0*/  IMAD.WIDE.U32 R60, R0, 0x20, R6 ;  /* 0x00000020003c7825 */ /* 0x000fc800078e0006 */
[----:B------:R-:W-:Y:S01]  /*01e0*/  IMAD.WIDE.U32 R54, R0, 0x20, R4 ;  /* 0x0000002000367825 */ /* 0x000fe200078e0004 */
[----:B------:R-:W4:Y:S03]  /*01f0*/  LDG.E.128 R36, desc[UR4][R60.64] ;  /* 0x000000043c247981 */ /* 0x000f26000c1e1d00 */
[C---:B-1----:R-:W-:Y:S01]  /*0200*/  IMAD.WIDE R6, R58.reuse, 0x4, R12 ;  /* 0x000000043a067825 */ /* 0x042fe200078e020c */
[----:B------:R-:W4:Y:S03]  /*0210*/  LDG.E.128 R16, desc[UR4][R60.64+0x10] ;  /* 0x000010043c107981 */ /* 0x000f26000c1e1d00 */
[----:B-----5:R-:W-:Y:S01]  /*0220*/  IMAD.WIDE R4, R58, 0x4, R8 ;  /* 0x000000043a047825 */ /* 0x020fe200078e0208 */
[----:B------:R-:W5:Y:S03]  /*0230*/  LDG.E.128 R28, desc[UR4][R54.64] ;  /* 0x00000004361c7981 */ /* 0x000f66000c1e1d00 */
[----:B------:R-:W-:-:S04]  /*0240*/  IMAD.WIDE.U32 R56, R0, 0x20, R6 ;  /* 0x0000002000387825 */ /* 0x000fc800078e0006 */
[----:B------:R-:W-:Y:S01]  /*0250*/  IMAD.WIDE.U32 R52, R0, 0x20, R4 ;  /* 0x0000002000347825 */ /* 0x000fe200078e0004 */
[----:B------:R-:W5:Y:S04]  /*0260*/  LDG.E.128 R40, desc[UR4][R56.64] ;  /* 0x0000000438287981 */ /* 0x000f68000c1e1d00 */
[----:B------:R0:W5:Y:S04]  /*0270*/  LDG.E.128 R4, desc[UR4][R54.64+0x10] ;  /* 0x0000100436047981 */ /* 0x000168000c1e1d00 */
[----:B------:R-:W5:Y:S04]  /*0280*/  LDG.E.128 R12, desc[UR4][R56.64+0x10] ;  /* 0x00001004380c7981 */ /* 0x000f68000c1e1d00 */
[----:B------:R-:W5:Y:S04]  /*0290*/  LDG.E.128 R32, desc[UR4][R52.64] ;  /* 0x0000000434207981 */ /* 0x000f68000c1e1d00 */
[----:B------:R1:W5:Y:S01]  /*02a0*/  LDG.E.128 R8, desc[UR4][R52.64+0x10] ;  /* 0x0000100434087981 */ /* 0x000362000c1e1d00 */
[----:B--2---:R-:W-:-:S02]  /*02b0*/  PRMT R59, R48, 0x7632, R59 ;  /* 0x00007632303b7816 */ /* 0x004fc4000000003b */
[C---:B0-----:R-:W-:Y:S02]  /*02c0*/  PRMT R54, R49.reuse, 0x7632, R54 ;  /* 0x0000763231367816 */ /* 0x041fe40000000036 */
[C---:B------:R-:W-:Y:S02]  /*02d0*/  PRMT R2, R50.reuse, 0x7632, R2 ;  /* 0x0000763232027816 */ /* 0x040fe40000000002 */
[----:B------:R-:W-:Y:S02]  /*02e0*/  SHF.L.U32 R3, R50, 0x10, RZ ;  /* 0x0000001032037819 */ /* 0x000fe400000006ff */
[----:B------:R-:W-:Y:S02]  /*02f0*/  SHF.L.U32 R55, R48, 0x10, RZ ;  /* 0x0000001030377819 */ /* 0x000fe400000006ff */
[----:B------:R-:W-:Y:S02]  /*0300*/  SHF.L.U32 R49, R49, 0x10, RZ ;  /* 0x0000001031317819 */ /* 0x000fe400000006ff */
[----:B------:R-:W-:-:S02]  /*0310*/  SHF.L.U32 R50, R59, 0x10, RZ ;  /* 0x000000103b327819 */ /* 0x000fc400000006ff */
[----:B------:R-:W-:Y:S01]  /*0320*/  SHF.L.U32 R2, R2, 0x10, RZ ;  /* 0x0000001002027819 */ /* 0x000fe200000006ff */
[----:B---3--:R-:W-:Y:S01]  /*0330*/  FADD.FTZ R44, -R44, R55 ;  /* 0x000000372c2c7221 */ /* 0x008fe20000010100 */
[--C-:B------:R-:W-:Y:S01]  /*0340*/  FADD.FTZ R46, -R46, R49.reuse ;  /* 0x000000312e2e7221 */ /* 0x100fe20000010100 */
[--C-:B------:R-:W-:Y:S01]  /*0350*/  FADD.FTZ R45, -R45, R50.reuse ;  /* 0x000000322d2d7221 */ /* 0x100fe20000010100 */
[C---:B----4-:R-:W-:Y:S02]  /*0360*/  PRMT R49, R24.reuse, 0x7632, R49 ;  /* 0x0000763218317816 */ /* 0x050fe40000000031 */
[----:B-1----:R-:W-:Y:S02]  /*0370*/  SHF.L.U32 R53, R24, 0x10, RZ ;  /* 0x0000001018357819 */ /* 0x002fe400000006ff */
[C---:B------:R-:W-:Y:S02]  /*0380*/  PRMT R50, R25.reuse, 0x7632, R50 ;  /* 0x0000763219327816 */ /* 0x040fe40000000032 */
[----:B------:R-:W-:Y:S01]  /*0390*/  SHF.L.U32 R55, R25, 0x10, RZ ;  /* 0x0000001019377819 */ /* 0x000fe200000006ff */
[----:B------:R-:W-:Y:S01]  /*03a0*/  FADD.FTZ R20, -R20, R3 ;  /* 0x0000000314147221 */ /* 0x000fe20000010100 */
[C---:B------:R-:W-:Y:S01]  /*03b0*/  PRMT R24, R26.reuse, 0x7632, R24 ;  /* 0x000076321a187816 */ /* 0x040fe20000000018 */
[----:B------:R-:W-:Y:S01]  /*03c0*/  FADD.FTZ R21, -R21, R2 ;  /* 0x0000000215157221 */ /* 0x000fe20000010100 */
[----:B------:R-:W-:Y:S01]  /*03d0*/  SHF.L.U32 R25, R26, 0x10, RZ ;  /* 0x000000101a197819 */ /* 0x000fe200000006ff */
[----:B------:R-:W0:Y:S01]  /*03e0*/  LDC.64 R2, c[0x0][0x228] ;  /* 0x00008a00ff027b82 */ /* 0x000e220000000a00 */
[----:B------:R-:W-:-:S02]  /*03f0*/  PRMT R26, R27, 0x7632, R26 ;  /* 0x000076321b1a7816 */ /* 0x000fc4000000001a */
[----:B------:R-:W-:Y:S02]  /*0400*/  SHF.L.U32 R52, R49, 0x10, RZ ;  /* 0x0000001031347819 */ /* 0x000fe400000006ff */
[----:B------:R-:W-:Y:S02]  /*0410*/  SHF.L.U32 R50, R50, 0x10, RZ ;  /* 0x0000001032327819 */ /* 0x000fe400000006ff */
[----:B------:R-:W-:Y:S02]  /*0420*/  SHF.L.U32 R27, R27, 0x10, RZ ;  /* 0x000000101b1b7819 */ /* 0x000fe400000006ff */
[----:B------:R-:W-:Y:S02]  /*0430*/  SHF.L.U32 R24, R24, 0x10, RZ ;  /* 0x0000001018187819 */ /* 0x000fe400000006ff */
[----:B------:R-:W-:Y:S01]  /*0440*/  SHF.L.U32 R26, R26, 0x10, RZ ;  /* 0x000000101a1a7819 */ /* 0x000fe200000006ff */
[----:B------:R-:W-:Y:S01]  /*0450*/  FFMA.FTZ R53, -R36, UR6, R53 ;  /* 0x0000000624357c23 */ /* 0x000fe20008010135 */
[----:B------:R-:W-:Y:S01]  /*0460*/  FFMA.FTZ R49, -R38, UR6, R55 ;  /* 0x0000000626317c23 */ /* 0x000fe20008010137 */
[----:B------:R-:W-:Y:S01]  /*0470*/  PRMT R48, R51, 0x7632, R48 ;  /* 0x0000763233307816 */ /* 0x000fe20000000030 */
[----:B------:R-:W-:Y:S01]  /*0480*/  FFMA.FTZ R38, -R37, UR6, R52 ;  /* 0x0000000625267c23 */ /* 0x000fe20008010134 */
[----:B------:R-:W-:Y:S01]  /*0490*/  FFMA.FTZ R36, -R39, UR6, R50 ;  /* 0x0000000627247c23 */ /* 0x000fe20008010132 */
[----:B------:R-:W-:Y:S01]  /*04a0*/  FFMA.FTZ R25, -R16, UR6, R25 ;  /* 0x0000000610197c23 */ /* 0x000fe20008010119 */
[----:B------:R-:W-:Y:S01]  /*04b0*/  FFMA.FTZ R27, -R18, UR6, R27 ;  /* 0x00000006121b7c23 */ /* 0x000fe2000801011b */
[----:B------:R-:W-:Y:S01]  /*04c0*/  FFMA.FTZ R24, -R17, UR6, R24 ;  /* 0x0000000611187c23 */ /* 0x000fe20008010118 */
[----:B------:R-:W-:Y:S01]  /*04d0*/  FFMA.FTZ R26, -R19, UR6, R26 ;  /* 0x00000006131a7c23 */ /* 0x000fe2000801011a */
        /* <DEDUP_REMOVED lines=24> */
[----:B------:R-:W-:Y:S01]  /*0660*/  FADD.FTZ R22, -R22, R51 ;  /* 0x0000003316167221 */ /* 0x000fe20000010100 */
[----:B------:R-:W-:Y:S01]  /*0670*/  FADD.FTZ R23, -R23, R48 ;  /* 0x0000003017177221 */ /* 0x000fe20000010100 */
        /* <DEDUP_REMOVED lines=29> */
[----:B------:R-:W-:Y:S01]  /*0850*/  IMAD.WIDE R2, R0, 0x10, R2 ;  /* 0x0000001000027825 */ /* 0x000fe200078e0202 */
[----:B------:R-:W-:Y:S02]  /*0860*/  F2FP.BF16.F32.PACK_AB R5, R31, R30 ;  /* 0x0000001e1f05723e */ /* 0x000fe400000010ff */
[----:B------:R-:W-:-:S02]  /*0870*/  F2FP.BF16.F32.PACK_AB R4, R29, R28 ;  /* 0x0000001c1d04723e */ /* 0x000fc400000010ff */
[----:B------:R-:W-:Y:S02]  /*0880*/  F2FP.BF16.F32.PACK_AB R7, R11, R10 ;  /* 0x0000000a0b07723e */ /* 0x000fe400000010ff */
[----:B------:R-:W-:-:S05]  /*0890*/  F2FP.BF16.F32.PACK_AB R6, R9, R8 ;  /* 0x000000080906723e */ /* 0x000fca00000010ff */
[----:B------:R-:W-:Y:S01]  /*08a0*/  STG.E.128 desc[UR4][R2.64], R4 ;  /* 0x0000000402007986 */ /* 0x000fe2000c101d04 */
[----:B------:R-:W-:Y:S05]  /*08b0*/  EXIT ;  /* 0x000000000000794d */ /* 0x000fea0003800000 */
.L_x_15338:
        /* <DEDUP_REMOVED lines=34> */
.L_x_15340:
[----:B------:R-:W-:Y:S05]  /*0ae0*/  BSYNC B0 ;  /* 0x0000000000007941 */ /* 0x000fea0003800000 */
.L_x_15339:
        /* <DEDUP_REMOVED lines=30> */
.L_x_15342:
[----:B------:R-:W-:Y:S05]  /*0cd0*/  BSYNC B0 ;  /* 0x0000000000007941 */ /* 0x000fea0003800000 */
.L_x_15341:
        /* <DEDUP_REMOVED lines=32> */
.L_x_15344:
[----:B------:R-:W-:Y:S05]  /*0ee0*/  BSYNC B0 ;  /* 0x0000000000007941 */ /* 0x000fea0003800000 */
.L_x_15343:
        /* <DEDUP_REMOVED lines=30> */
.L_x_15346:
[----:B------:R-:W-:Y:S05]  /*10d0*/  BSYNC B0 ;  /* 0x0000000000007941 */ /* 0x000fea0003800000 */
.L_x_15345:
        /* <DEDUP_REMOVED lines=32> */
.L_x_15348:
[----:B------:R-:W-:Y:S05]  /*12e0*/  BSYNC B0 ;  /* 0x0000000000007941 */ /* 0x000fea0003800000 */
.L_x_15347:
        /* <DEDUP_REMOVED lines=30> */
.L_x_15350:
[----:B------:R-:W-:Y:S05]  /*14d0*/  BSYNC B0 ;  /* 0x0000000000007941 */ /* 0x000fea0003800000 */
.L_x_15349:
        /* <DEDUP_REMOVED lines=31> */
.L_x_15352:
[----:B------:R-:W-:Y:S05]  /*16d0*/  BSYNC B0 ;  /* 0x0000000000007941 */ /* 0x000fea0003800000 */
.L_x_15351:
        /* <DEDUP_REMOVED lines=31> */
.L_x_15354:
[----:B------:R-:W-:Y:S05]  /*18d0*/  BSYNC B0 ;  /* 0x0000000000007941 */ /* 0x000fea0003800000 */
.L_x_15353:
        /* <DEDUP_REMOVED lines=14> */
.L_x_15356:
[----:B------:R-:W-:Y:S05]  /*19c0*/  BSYNC B0 ;  /* 0x0000000000007941 */ /* 0x000fea0003800000 */
.L_x_15355:
        /* <DEDUP_REMOVED lines=17> */
.L_x_15358:
[----:B------:R-:W-:Y:S05]  /*1ae0*/  BSYNC B0 ;  /* 0x0000000000007941 */ /* 0x000fea0003800000 */
.L_x_15357:
        /* <DEDUP_REMOVED lines=29> */
.L_x_15360:
[----:B------:R-:W-:Y:S05]  /*1cc0*/  BSYNC B0 ;  /* 0x0000000000007941 */ /* 0x000fea0003800000 */
.L_x_15359:
        /* <DEDUP_REMOVED lines=14> */
.L_x_15362:
[----:B------:R-:W-:Y:S05]  /*1db0*/  BSYNC B0 ;  /* 0x0000000000007941 */ /* 0x000fea0003800000 */
.L_x_15361:
        /* <DEDUP_REMOVED lines=14> */
.L_x_15364:
[----:B------:R-:W-:Y:S05]  /*1ea0*/  BSYNC B0 ;  /* 0x0000000000007941 */ /* 0x000fea0003800000 */
.L_x_15363:
        /* <DEDUP_REMOVED lines=14> */
.L_x_15366:
[----:B------:R-:W-:Y:S05]  /*1f90*/  BSYNC B0 ;  /* 0x0000000000007941 */ /* 0x000fea0003800000 */
.L_x_15365:
        /* <DEDUP_REMOVED lines=14> */
.L_x_15368:
[----:B------:R-:W-:Y:S05]  /*2080*/  BSYNC B0 ;  /* 0x0000000000007941 */ /* 0x000fea0003800000 */
.L_x_15367:
        /* <DEDUP_REMOVED lines=14> */
.L_x_15370:
[----:B------:R-:W-:Y:S05]  /*2170*/  BSYNC B0 ;  /* 0x0000000000007941 */ /* 0x000fea0003800000 */
.L_x_15369:
        /* <DEDUP_REMOVED lines=18> */
.L_x_15373:
[----:B------:R-:W-:-:S13]  /*22a0*/  ISETP.GE.AND P0, PT, R49, R57, PT ;  /* 0x000000393100720c */ /* 0x000fda0003f06270 */
[----:B------:R-:W-:Y:S05]  /*22b0*/  @P0 BRA `(.L_x_15375) ;  /* 0x0000000000300947 */ /* 0x000fea0003800000 */
[----:B0-----:R-:W0:Y:S01]  /*22c0*/  LDC.64 R2, c[0x0][0x228] ;  /* 0x00008a00ff027b82 */ /* 0x001e220000000a00 */
[----:B------:R-:W-:Y:S02]  /*22d0*/  IADD3 R5, R58, R49, RZ ;  /* 0x000000313a057210 */ /* 0x000fe40007ffe0ff */
[----:B------:R-:W-:-:S03]  /*22e0*/  IADD3 R49, R49, 0x80, RZ ;  /* 0x0000008031317810 */ /* 0x000fc60007ffe0ff */
[----:B0-----:R-:W-:-:S05]  /*22f0*/  IMAD.WIDE.U32 R2, R5, 0x2, R2 ;  /* 0x0000000205027825 */ /* 0x001fca00078e0002 */
[----:B------:R1:W-:Y:S02]  /*2300*/  STG.E.U16 desc[UR4][R2.64], R26 ;  /* 0x0000001a02007986 */ /* 0x0003e4000c101504 */
.L_x_15374:
[----:B------:R-:W-:-:S13]  /*2310*/  ISETP.GE.AND P0, PT, R49, R57, PT ;  /* 0x000000393100720c */ /* 0x000fda0003f06270 */
[----:B------:R-:W-:Y:S05]  /*2320*/  @P0 BRA `(.L_x_15376) ;  /* 0x0000000000340947 */ /* 0x000fea0003800000 */
[----:B01----:R-:W0:Y:S01]  /*2330*/  LDC.64 R2, c[0x0][0x228] ;  /* 0x00008a00ff027b82 */ /* 0x003e220000000a00 */
[----:B------:R-:W-:Y:S02]  /*2340*/  IADD3 R5, R58, R49, RZ ;  /* 0x000000313a057210 */ /* 0x000fe40007ffe0ff */
[----:B------:R-:W-:-:S03]  /*2350*/  IADD3 R49, R49, 0x80, RZ ;  /* 0x0000008031317810 */ /* 0x000fc60007ffe0ff */
[----:B0-----:R-:W-:-:S05]  /*2360*/  IMAD.WIDE.U32 R2, R5, 0x2, R2 ;  /* 0x0000000205027825 */ /* 0x001fca00078e0002 */
[----:B------:R1:W-:Y:S02]  /*2370*/  STG.E.U16 desc[UR4][R2.64], R18 ;  /* 0x0000001202007986 */ /* 0x0003e4000c101504 */
.L_x_15375:
        /* <DEDUP_REMOVED lines=8> */
.L_x_15376:
[----:B------:R-:W-:Y:S05]  /*2400*/  BSYNC B1 ;  /* 0x0000000000017941 */ /* 0x000fea0003800000 */
.L_x_15372:
[----:B------:R-:W-:-:S13]  /*2410*/  ISETP.GE.AND P0, PT, R49, R57, PT ;  /* 0x000000393100720c */ /* 0x000fda0003f06270 */
[----:B012---:R-:W0:Y:S01]  /*2420*/  @!P0 LDC.64 R2, c[0x0][0x228] ;  /* 0x00008a00ff028b82 */ /* 0x007e220000000a00 */
[----:B------:R-:W-:Y:S02]  /*2430*/  @!P0 IADD3 R5, R58, R49, RZ ;  /* 0x000000313a058210 */ /* 0x000fe40007ffe0ff */
[----:B------:R-:W-:-:S03]  /*2440*/  @!P0 IADD3 R49, R49, 0x80, RZ ;  /* 0x0000008031318810 */ /* 0x000fc60007ffe0ff */
[----:B0-----:R-:W-:-:S05]  /*2450*/  @!P0 IMAD.WIDE.U32 R2, R5, 0x2, R2 ;  /* 0x0000000205028825 */ /* 0x001fca00078e0002 */
[----:B------:R2:W-:Y:S02]  /*2460*/  @!P0 STG.E.U16 desc[UR4][R2.64], R6 ;  /* 0x0000000602008986 */ /* 0x0005e4000c101504 */
.L_x_15377:
[----:B------:R-:W-:Y:S05]  /*2470*/  BSYNC B0 ;  /* 0x0000000000007941 */ /* 0x000fea0003800000 */
.L_x_15371:
        /* <DEDUP_REMOVED lines=8> */
.L_x_15378:
        /* <DEDUP_REMOVED lines=16> */
.L_x_28424:


//--------------------- .text._ZN2at6native18elementwise_kernelILi128ELi4EZNS0_15gpu_kernel_implIZZZNS0_49_GLOBAL__N__b919a28f_16_Normalization_cu_5c38458737batch_norm_elementwise_backward_trainERKNS_6TensorES6_S6_S6_S6_S6_S6_ENKUlvE0_clEvENKUlvE1_clEvEUlN3c104HalfESA_fffffE_EEvRNS_18TensorIteratorBaseERKT_EUliE_EEviT1_ --------------------------
	.section	.text._ZN2at6native18elementwise_kernelILi128ELi4EZNS0_15gpu_kernel_implIZZZNS0_49_GLOBAL__N__b919a28f_16_Normalization_cu_5c38458737batch_norm_elementwise_backward_trainERKNS_6TensorES6_S6_S6_S6_S6_S6_ENKUlvE0_clEvENKUlvE1_clEvEUlN3c104HalfESA_fffffE_EEvRNS_18TensorIteratorBaseERKT_EUliE_EEviT1_,"ax",@progbits
	.align	128
        .global         _ZN2at6native18elementwise_kernelILi128ELi4EZNS0_15gpu_kernel_implIZZZNS0_49_GLOBAL__N__b919a28f_16_Normalization_cu_5c38458737batch_norm_elementwise_backward_trainERKNS_6TensorES6_S6_S6_S6_S6_S6_ENKUlvE0_clEvENKUlvE1_clEvEUlN3c104HalfESA_fffffE_EEvRNS_18TensorIteratorBaseERKT_EUliE_EEviT1_
        .type           _ZN2at6native18elementwise_kernelILi128ELi4EZNS0_15gpu_kernel_implIZZZNS0_49_GLOBAL__N__b919a28f_16_Normalization_cu_5c38458737batch_norm_elementwise_backward_trainERKNS_6TensorES6_S6_S6_S6_S6_S6_ENKUlvE0_clEvENKUlvE1_clEvEUlN3c104HalfESA_fffffE_EEvRNS_18TensorIteratorBaseERKT_EUliE_EEviT1_,@function
        .size           _ZN2at6native18elementwise_kernelILi128ELi4EZNS0_15gpu_kernel_implIZZZNS0_49_GLOBAL__N__b919a28f_16_Normalization_cu_5c38458737batch_norm_elementwise_backward_trainERKNS_6TensorES6_S6_S6_S6_S6_S6_ENKUlvE0_clEvENKUlvE1_clEvEUlN3c104HalfESA_fffffE_EEvRNS_18TensorIteratorBaseERKT_EUliE_EEviT1_,(.L_x_28425 - _ZN2at6native18elementwise_kernelILi128ELi4EZNS0_15gpu_kernel_implIZZZNS0_49_GLOBAL__N__b919a28f_16_Normalization_cu_5c38458737batch_norm_elementwise_backward_trainERKNS_6TensorES6_S6_S6_S6_S6_S6_ENKUlvE0_clEvENKUlvE1_clEvEUlN3c104HalfESA_fffffE_EEvRNS_18TensorIteratorBaseERKT_EUliE_EEviT1_)
        .other          _ZN2at6native18elementwise_kernelILi128ELi4EZNS0_15gpu_kernel_implIZZZNS0_49_GLOBAL__N__b919a28f_16_Normalization_cu_5c38458737batch_norm_elementwise_backward_trainERKNS_6TensorES6_S6_S6_S6_S6_S6_ENKUlvE0_clEvENKUlvE1_clEvEUlN3c104HalfESA_fffffE_EEvRNS_18TensorIteratorBaseERKT_EUliE_EEviT1_,@"STO_CUDA_ENTRY STV_DEFAULT"
_ZN2at6native18elementwise_kernelILi128ELi4EZNS0_15gpu_kernel_implIZZZNS0_49_GLOBAL__N__b919a28f_16_Normalization_cu_5c38458737batch_norm_elementwise_backward_trainERKNS_6TensorES6_S6_S6_S6_S6_S6_ENKUlvE0_clEvENKUlvE1_clEvEUlN3c104HalfESA_fffffE_EEvRNS_18TensorIteratorBaseERKT_EUliE_EEviT1_:
.text._ZN2at6native18elementwise_kernelILi128ELi4EZNS0_15gpu_kernel_implIZZZNS0_49_GLOBAL__N__b919a28f_16_Normalization_cu_5c38458737batch_norm_elementwise_backward_trainERKNS_6TensorES6_S6_S6_S6_S6_S6_ENKUlvE0_clEvENKUlvE1_clEvEUlN3c104HalfESA_fffffE_EEvRNS_18TensorIteratorBaseERKT_EUliE_EEviT1_:
        /* <DEDUP_REMOVED lines=542> */
.L_x_15381:
        /* <DEDUP_REMOVED lines=23> */
.L_x_15385:
[----:B------:R-:W2:Y:S02]  /*2350*/  LDG.E.U8 R4, desc[UR36][R4.64] ;  /* 0x0000002404047981 */ /* 0x000ea4000c1e1100 */
[----:B--2---:R-:W-:-:S04]  /*2360*/  I2FP.F32.U32 R0, R4 ;  /* 0x0000000400007245 */ /* 0x004fc80000201000 */
[----:B------:R-:W-:-:S04]  /*2370*/  F2FP.F16.F32.PACK_AB R0, RZ, R0 ;  /* 0x00000000ff00723e */ /* 0x000fc800000000ff */
[----:B------:R-:W-:Y:S01]  /*2380*/  PRMT R24, R0, 0x7610, R24 ;  /* 0x0000761000187816 */ /* 0x000fe20000000018 */
[----:B------:R-:W-:Y:S06]  /*2390*/  BRA `(.L_x_15387) ;  /* 0x0000000c00bc7947 */ /* 0x000fec0003800000 */
.L_x_15384:
        /* <DEDUP_REMOVED lines=11> */
.L_x_15389:
[----:B------:R-:W2:Y:S02]  /*2450*/  LDG.E R4, desc[UR36][R4.64] ;  /* 0x0000002404047981 */ /* 0x000ea4000c1e1900 */
[----:B--2---:R-:W-:-:S04]  /*2460*/  I2FP.F32.S32 R0, R4 ;  /* 0x0000000400007245 */ /* 0x004fc80000201400 */
[----:B------:R-:W-:-:S04]  /*2470*/  F2FP.F16.F32.PACK_AB R0, RZ, R0 ;  /* 0x00000000ff00723e */ /* 0x000fc800000000ff */
[----:B------:R-:W-:Y:S01]  /*2480*/  PRMT R24, R0, 0x7610, R24 ;  /* 0x0000761000187816 */ /* 0x000fe20000000018 */
[----:B------:R-:W-:Y:S06]  /*2490*/  BRA `(.L_x_15387) ;  /* 0x0000000c007c7947 */ /* 0x000fec0003800000 */
.L_x_15388:
[----:B------:R-:W2:Y:S02]  /*24a0*/  LDG.E.U16 R4, desc[UR36][R4.64] ;  /* 0x0000002404047981 */ /* 0x000ea4000c1e1500 */
[----:B--2---:R-:W0:Y:S02]  /*24b0*/  I2F.S16 R0, R4 ;  /* 0x0000000400007306 */ /* 0x004e240000101400 */
[----:B0-----:R-:W-:-:S04]  /*24c0*/  F2FP.F16.F32.PACK_AB R0, RZ, R0 ;  /* 0x00000000ff00723e */ /* 0x001fc800000000ff */
[----:B------:R-:W-:Y:S01]  /*24d0*/  PRMT R24, R0, 0x7610, R24 ;  /* 0x0000761000187816 */ /* 0x000fe20000000018 */
[----:B------:R-:W-:Y:S06]  /*24e0*/  BRA `(.L_x_15387) ;  /* 0x0000000c00687947 */ /* 0x000fec0003800000 */
.L_x_15383:
        /* <DEDUP_REMOVED lines=9> */
.L_x_15391:
[----:B------:R0:W5:Y:S01]  /*2580*/  LDG.E.U16 R24, desc[UR36][R4.64] ;  /* 0x0000002404187981 */ /* 0x000162000c1e1500 */
[----:B------:R-:W-:Y:S05]  /*2590*/  BRA `(.L_x_15387) ;  /* 0x0000000c003c7947 */ /* 0x000fea0003800000 */
.L_x_15390:
        /* <DEDUP_REMOVED lines=9> */
.L_x_15393:
[----:B------:R1:W5:Y:S01]  /*2630*/  LDG.E.U16 R24, desc[UR36][R4.64] ;  /* 0x0000002404187981 */ /* 0x000362000c1e1500 */
[----:B------:R-:W-:Y:S05]  /*2640*/  BRA `(.L_x_15387) ;  /* 0x0000000c00107947 */ /* 0x000fea0003800000 */
.L_x_15392:
        /* <DEDUP_REMOVED lines=9> */
.L_x_15382:
        /* <DEDUP_REMOVED lines=14> */
.L_x_15396:
        /* <DEDUP_REMOVED lines=9> */
.L_x_15395:
        /* <DEDUP_REMOVED lines=28> */
.L_x_15398:
        /* <DEDUP_REMOVED lines=15> */
.L_x_15397:
[----:B------:R-:W2:Y:S02]  /*2b00*/  LDG.E.U16 R0, desc[UR36][R4.64] ;  /* 0x0000002404007981 */ /* 0x000ea4000c1e1500 */
[----:B--2---:R-:W-:-:S05]  /*2b10*/  IMAD.U32 R0, R0, 0x10000, RZ ;  /* 0x0001000000007824 */ /* 0x004fca00078e00ff */
[----:B------:R-:W-:-:S04]  /*2b20*/  F2FP.F16.F32.PACK_AB R0, RZ, R0 ;  /* 0x00000000ff00723e */ /* 0x000fc800000000ff */
[----:B------:R-:W-:Y:S01]  /*2b30*/  PRMT R24, R0, 0x7610, R24 ;  /* 0x0000761000187816 */ /* 0x000fe20000000018 */
[----:B------:R-:W-:Y:S06]  /*2b40*/  BRA `(.L_x_15387) ;  /* 0x0000000400d07947 */ /* 0x000fec0003800000 */
.L_x_15394:
        /* <DEDUP_REMOVED lines=13> */
.L_x_15401:
        /* <DEDUP_REMOVED lines=21> */
.L_x_15405:
[----:B------:R-:W-:Y:S05]  /*2d70*/  BSYNC B1 ;  /* 0x0000000000017941 */ /* 0x000fea0003800000 */
.L_x_15404:
[----:B------:R-:W-:Y:S01]  /*2d80*/  LEA R5, R0, 0x3b800000, 0x17 ;  /* 0x3b80000000057811 */ /* 0x000fe200078eb8ff */
[----:B------:R-:W-:-:S05]  /*2d90*/  IMAD.SHL.U32 R0, R3, 0x100000, RZ ;  /* 0x0010000003007824 */ /* 0x000fca00078e00ff */
[----:B------:R-:W-:-:S07]  /*2da0*/  LOP3.LUT R0, R5, R0, R6, 0xfe, !PT ;  /* 0x0000000005007212 */ /* 0x000fce00078efe06 */
.L_x_15403:
[----:B------:R-:W-:Y:S05]  /*2db0*/  BSYNC B0 ;  /* 0x0000000000007941 */ /* 0x000fea0003800000 */
.L_x_15402:
[----:B------:R-:W-:-:S04]  /*2dc0*/  F2FP.F16.F32.PACK_AB R0, RZ, R0 ;  /* 0x00000000ff00723e */ /* 0x000fc800000000ff */
[----:B------:R-:W-:Y:S01]  /*2dd0*/  PRMT R24, R0, 0x7610, R24 ;  /* 0x0000761000187816 */ /* 0x000fe20000000018 */
[----:B------:R-:W-:Y:S06]  /*2de0*/  BRA `(.L_x_15387) ;  /* 0x0000000400287947 */ /* 0x000fec0003800000 */
.L_x_15400:
        /* <DEDUP_REMOVED lines=21> */
.L_x_15409:
[----:B------:R-:W-:Y:S05]  /*2f40*/  BSYNC B1 ;  /* 0x0000000000017941 */ /* 0x000fea0003800000 */
.L_x_15408:
[----:B------:R-:W-:Y:S01]  /*2f50*/  LEA R5, R0, 0x37800000, 0x17 ;  /* 0x3780000000057811 */ /* 0x000fe200078eb8ff */
[----:B------:R-:W-:-:S05]  /*2f60*/  IMAD.SHL.U32 R0, R3, 0x200000, RZ ;  /* 0x0020000003007824 */ /* 0x000fca00078e00ff */
[----:B------:R-:W-:-:S07]  /*2f70*/  LOP3.LUT R0, R5, R0, R6, 0xfe, !PT ;  /* 0x0000000005007212 */ /* 0x000fce00078efe06 */
.L_x_15407:
[----:B------:R-:W-:Y:S05]  /*2f80*/  BSYNC B0 ;  /* 0x0000000000007941 */ /* 0x000fea0003800000 */
.L_x_15406:
[----:B------:R-:W-:-:S04]  /*2f90*/  F2FP.F16.F32.PACK_AB R0, RZ, R0 ;  /* 0x00000000ff00723e */ /* 0x000fc800000000ff */
[----:B------:R-:W-:Y:S01]  /*2fa0*/  PRMT R24, R0, 0x7610, R24 ;  /* 0x0000761000187816 */ /* 0x000fe20000000018 */
[----:B------:R-:W-:Y:S06]  /*2fb0*/  BRA `(.L_x_15387) ;  /* 0x0000000000b47947 */ /* 0x000fec0003800000 */
.L_x_15399:
        /* <DEDUP_REMOVED lines=14> */
.L_x_15413:
[----:B------:R-:W-:Y:S05]  /*30a0*/  BSYNC B0 ;  /* 0x0000000000007941 */ /* 0x000fea0003800000 */
.L_x_15412:
[----:B------:R-:W-:-:S04]  /*30b0*/  F2FP.F16.F32.PACK_AB R0, RZ, R0 ;  /* 0x00000000ff00723e */ /* 0x000fc800000000ff */
[----:B------:R-:W-:Y:S01]  /*30c0*/  PRMT R24, R0, 0x7610, R24 ;  /* 0x0000761000187816 */ /* 0x000fe20000000018 */
[----:B------:R-:W-:Y:S06]  /*30d0*/  BRA `(.L_x_15387) ;  /* 0x00000000006c7947 */ /* 0x000fec0003800000 */
.L_x_15386:
        /* <DEDUP_REMOVED lines=16> */
.L_x_15414:
[----:B------:R-:W-:Y:S01]  /*31e0*/  PRMT R24, RZ, 0x7610, R24 ;  /* 0x00007610ff187816 */ /* 0x000fe20000000018 */
[----:B------:R-:W-:Y:S06]  /*31f0*/  BRA `(.L_x_15387) ;  /* 0x0000000000247947 */ /* 0x000fec0003800000 */
.L_x_15411:
[----:B------:R-:W2:Y:S02]  /*3200*/  LDG.E.64 R4, desc[UR36][R4.64] ;  /* 0x0000002404047981 */ /* 0x000ea4000c1e1b00 */
[----:B--2---:R-:W0:Y:S02]  /*3210*/  I2F.U64 R0, R4 ;  /* 0x0000000400007312 */ /* 0x004e240000301000 */
[----:B0-----:R-:W-:-:S04]  /*3220*/  F2FP.F16.F32.PACK_AB R0, RZ, R0 ;  /* 0x00000000ff00723e */ /* 0x001fc800000000ff */
[----:B------:R-:W-:Y:S01]  /*3230*/  PRMT R24, R0, 0x7610, R24 ;  /* 0x0000761000187816 */ /* 0x000fe20000000018 */
[----:B------:R-:W-:Y:S06]  /*3240*/  BRA `(.L_x_15387) ;  /* 0x0000000000107947 */ /* 0x000fec0003800000 */
.L_x_15410:
[----:B------:R-:W2:Y:S02]  /*3250*/  LDG.E R4, desc[UR36][R4.64] ;  /* 0x0000002404047981 */ /* 0x000ea4000c1e1900 */
[----:B--2---:R-:W-:-:S04]  /*3260*/  I2FP.F32.U32 R0, R4 ;  /* 0x0000000400007245 */ /* 0x004fc80000201000 */
[----:B------:R-:W-:-:S04]  /*3270*/  F2FP.F16.F32.PACK_AB R0, RZ, R0 ;  /* 0x00000000ff00723e */ /* 0x000fc800000000ff */
[----:B------:R-:W-:-:S07]  /*3280*/  PRMT R24, R0, 0x7610, R24 ;  /* 0x0000761000187816 */ /* 0x000fce0000000018 */
.L_x_15387:
[----:B------:R-:W2:Y:S01]  /*3290*/  LDC.U8 R3, c[0x0][0x6ba] ;  /* 0x0001ae80ff037b82 */ /* 0x000ea20000000000 */
[----:B------:R-:W-:Y:S02]  /*32a0*/  ULDC.64 UR4, c[0x0][0x678] ;  /* 0x00019e0000047ab9 */ /* 0x000fe40000000a00 */
        /* <DEDUP_REMOVED lines=18> */
.L_x_15418:
[----:B------:R-:W2:Y:S02]  /*33d0*/  LDG.E.U8 R4, desc[UR36][R4.64] ;  /* 0x0000002404047981 */ /* 0x000ea4000c1e1100 */
[----:B--2---:R-:W-:-:S04]  /*33e0*/  I2FP.F32.U32 R0, R4 ;  /* 0x0000000400007245 */ /* 0x004fc80000201000 */
[----:B------:R-:W-:-:S04]  /*33f0*/  F2FP.F16.F32.PACK_AB R0, RZ, R0 ;  /* 0x00000000ff00723e */ /* 0x000fc800000000ff */
[----:B------:R-:W-:Y:S01]  /*3400*/  PRMT R22, R0, 0x7610, R22 ;  /* 0x0000761000167816 */ /* 0x000fe20000000016 */
[----:B------:R-:W-:Y:S06]  /*3410*/  BRA `(.L_x_15420) ;  /* 0x0000000c00bc7947 */ /* 0x000fec0003800000 */
.L_x_15417:
        /* <DEDUP_REMOVED lines=11> */
.L_x_15422:
[----:B------:R-:W2:Y:S02]  /*34d0*/  LDG.E R4, desc[UR36][R4.64] ;  /* 0x0000002404047981 */ /* 0x000ea4000c1e1900 */
[----:B--2---:R-:W-:-:S04]  /*34e0*/  I2FP.F32.S32 R0, R4 ;  /* 0x0000000400007245 */ /* 0x004fc80000201400 */
[----:B------:R-:W-:-:S04]  /*34f0*/  F2FP.F16.F32.PACK_AB R0, RZ, R0 ;  /* 0x00000000ff00723e */ /* 0x000fc800000000ff */
[----:B------:R-:W-:Y:S01]  /*3500*/  PRMT R22, R0, 0x7610, R22 ;  /* 0x0000761000167816 */ /* 0x000fe20000000016 */
[----:B------:R-:W-:Y:S06]  /*3510*/  BRA `(.L_x_15420) ;  /* 0x0000000c007c7947 */ /* 0x000fec0003800000 */
.L_x_15421:
[----:B------:R-:W2:Y:S02]  /*3520*/  LDG.E.U16 R4, desc[UR36][R4.64] ;  /* 0x0000002404047981 */ /* 0x000ea4000c1e1500 */
[----:B--2---:R-:W0:Y:S02]  /*3530*/  I2F.S16 R0, R4 ;  /* 0x0000000400007306 */ /* 0x004e240000101400 */
[----:B0-----:R-:W-:-:S04]  /*3540*/  F2FP.F16.F32.PACK_AB R0, RZ, R0 ;  /* 0x00000000ff00723e */ /* 0x001fc800000000ff */
[----:B------:R-:W-:Y:S01]  /*3550*/  PRMT R22, R0, 0x7610, R22 ;  /* 0x0000761000167816 */ /* 0x000fe20000000016 */
[----:B------:R-:W-:Y:S06]  /*3560*/  BRA `(.L_x_15420) ;  /* 0x0000000c00687947 */ /* 0x000fec0003800000 */
.L_x_15416:
        /* <DEDUP_REMOVED lines=9> */
.L_x_15424:
[----:B------:R1:W5:Y:S01]  /*3600*/  LDG.E.U16 R22, desc[UR36][R4.64] ;  /* 0x0000002404167981 */ /* 0x000362000c1e1500 */
[----:B------:R-:W-:Y:S05]  /*3610*/  BRA `(.L_x_15420) ;  /* 0x0000000c003c7947 */ /* 0x000fea0003800000 */
.L_x_15423:
        /* <DEDUP_REMOVED lines=9> */
.L_x_15426:
[----:B------:R0:W5:Y:S01]  /*36b0*/  LDG.E.U16 R22, desc[UR36][R4.64] ;  /* 0x0000002404167981 */ /* 0x000162000c1e1500 */
[----:B------:R-:W-:Y:S05]  /*36c0*/  BRA `(.L_x_15420) ;  /* 0x0000000c00107947 */ /* 0x000fea0003800000 */
.L_x_15425:
        /* <DEDUP_REMOVED lines=9> */
.L_x_15415:
        /* <DEDUP_REMOVED lines=14> */
.L_x_15429:
        /* <DEDUP_REMOVED lines=9> */
.L_x_15428:
        /* <DEDUP_REMOVED lines=28> */
.L_x_15431:
        /* <DEDUP_REMOVED lines=15> */
.L_x_15430:
[----:B------:R-:W2:Y:S02]  /*3b80*/  LDG.E.U16 R0, desc[UR36][R4.64] ;  /* 0x0000002404007981 */ /* 0x000ea4000c1e1500 */
[----:B--2---:R-:W-:-:S05]  /*3b90*/  IMAD.U32 R0, R0, 0x10000, RZ ;  /* 0x0001000000007824 */ /* 0x004fca00078e00ff */
[----:B------:R-:W-:-:S04]  /*3ba0*/  F2FP.F16.F32.PACK_AB R0, RZ, R0 ;  /* 0x00000000ff00723e */ /* 0x000fc800000000ff */
[----:B------:R-:W-:Y:S01]  /*3bb0*/  PRMT R22, R0, 0x7610, R22 ;  /* 0x0000761000167816 */ /* 0x000fe20000000016 */
[----:B------:R-:W-:Y:S06]  /*3bc0*/  BRA `(.L_x_15420) ;  /* 0x0000000400d07947 */ /* 0x000fec0003800000 */
.L_x_15427:
        /* <DEDUP_REMOVED lines=13> */
.L_x_15434:
        /* <DEDUP_REMOVED lines=21> */
.L_x_15438:
[----:B------:R-:W-:Y:S05]  /*3df0*/  BSYNC B1 ;  /* 0x0000000000017941 */ /* 0x000fea0003800000 */
.L_x_15437:
[----:B------:R-:W-:Y:S01]  /*3e00*/  LEA R5, R0, 0x3b800000, 0x17 ;  /* 0x3b80000000057811 */ /* 0x000fe200078eb8ff */
[----:B------:R-:W-:-:S05]  /*3e10*/  IMAD.SHL.U32 R0, R3, 0x100000, RZ ;  /* 0x0010000003007824 */ /* 0x000fca00078e00ff */
[----:B------:R-:W-:-:S07]  /*3e20*/  LOP3.LUT R0, R5, R0, R6, 0xfe, !PT ;  /* 0x0000000005007212 */ /* 0x000fce00078efe06 */
.L_x_15436:
[----:B------:R-:W-:Y:S05]  /*3e30*/  BSYNC B0 ;  /* 0x0000000000007941 */ /* 0x000fea0003800000 */
.L_x_15435:
[----:B------:R-:W-:-:S04]  /*3e40*/  F2FP.F16.F32.PACK_AB R0, RZ, R0 ;  /* 0x00000000ff00723e */ /* 0x000fc800000000ff */
[----:B------:R-:W-:Y:S01]  /*3e50*/  PRMT R22, R0, 0x7610, R22 ;  /* 0x0000761000167816 */ /* 0x000fe20000000016 */
[----:B------:R-:W-:Y:S06]  /*3e60*/  BRA `(.L_x_15420) ;  /* 0x0000000400287947 */ /* 0x000fec0003800000 */
.L_x_15433:
        /* <DEDUP_REMOVED lines=21> */
.L_x_15442:
[----:B------:R-:W-:Y:S05]  /*3fc0*/  BSYNC B1 ;  /* 0x0000000000017941 */ /* 0x000fea0003800000 */
.L_x_15441:
[----:B------:R-:W-:Y:S01]  /*3fd0*/  LEA R5, R0, 0x37800000, 0x17 ;  /* 0x3780000000057811 */ /* 0x000fe200078eb8ff */
[----:B------:R-:W-:-:S05]  /*3fe0*/  IMAD.SHL.U32 R0, R3, 0x200000, RZ ;  /* 0x0020000003007824 */ /* 0x000fca00078e00ff */
[----:B------:R-:W-:-:S07]  /*3ff0*/  LOP3.LUT R0, R5, R0, R6, 0xfe, !PT ;  /* 0x0000000005007212 */ /* 0x000fce00078efe06 */
.L_x_15440:
[----:B------:R-:W-:Y:S05]  /*4000*/  BSYNC B0 ;  /* 0x0000000000007941 */ /* 0x000fea0003800000 */
.L_x_15439:
[----:B------:R-:W-:-:S04]  /*4010*/  F2FP.F16.F32.PACK_AB R0, RZ, R0 ;  /* 0x00000000ff00723e */ /* 0x000fc800000000ff */
[----:B------:R-:W-:Y:S01]  /*4020*/  PRMT R22, R0, 0x7610, R22 ;  /* 0x0000761000167816 */ /* 0x000fe20000000016 */
[----:B------:R-:W-:Y:S06]  /*4030*/  BRA `(.L_x_15420) ;  /* 0x0000000000b47947 */ /* 0x000fec0003800000 */
.L_x_15432:
        /* <DEDUP_REMOVED lines=14> */
.L_x_15446:
[----:B------:R-:W-:Y:S05]  /*4120*/  BSYNC B0 ;  /* 0x0000000000007941 */ /* 0x000fea0003800000 */
.L_x_15445:
[----:B------:R-:W-:-:S04]  /*4130*/  F2FP.F16.F32.PACK_AB R0, RZ, R0 ;  /* 0x00000000ff00723e */ /* 0x000fc800000000ff */
[----:B------:R-:W-:Y:S01]  /*4140*/  PRMT R22, R0, 0x7610, R22 ;  /* 0x0000761000167816 */ /* 0x000fe20000000016 */
[----:B------:R-:W-:Y:S06]  /*4150*/  BRA `(.L_x_15420) ;  /* 0x00000000006c7947 */ /* 0x000fec0003800000 */
.L_x_15419:
        /* <DEDUP_REMOVED lines=16> */
.L_x_15447:
[----:B------:R-:W-:Y:S01]  /*4260*/  PRMT R22, RZ, 0x7610, R22 ;  /* 0x00007610ff167816 */ /* 0x000fe20000000016 */
[----:B------:R-:W-:Y:S06]  /*4270*/  BRA `(.L_x_15420) ;  /* 0x0000000000247947 */ /* 0x000fec0003800000 */
.L_x_15444:
[----:B------:R-:W2:Y:S02]  /*4280*/  LDG.E.64 R4, desc[UR36][R4.64] ;  /* 0x0000002404047981 */ /* 0x000ea4000c1e1b00 */
[----:B--2---:R-:W0:Y:S02]  /*4290*/  I2F.U64 R0, R4 ;  /* 0x0000000400007312 */ /* 0x004e240000301000 */
[----:B0-----:R-:W-:-:S04]  /*42a0*/  F2FP.F16.F32.PACK_AB R0, RZ, R0 ;  /* 0x00000000ff00723e */ /* 0x001fc800000000ff */
[----:B------:R-:W-:Y:S01]  /*42b0*/  PRMT R22, R0, 0x7610, R22 ;  /* 0x0000761000167816 */ /* 0x000fe20000000016 */
[----:B------:R-:W-:Y:S06]  /*42c0*/  BRA `(.L_x_15420) ;  /* 0x0000000000107947 */ /* 0x000fec0003800000 */
.L_x_15443:
[----:B------:R-:W2:Y:S02]  /*42d0*/  LDG.E R4, desc[UR36][R4.64] ;  /* 0x0000002404047981 */ /* 0x000ea4000c1e1900 */
[----:B--2---:R-:W-:-:S04]  /*42e0*/  I2FP.F32.U32 R0, R4 ;  /* 0x0000000400007245 */ /* 0x004fc80000201000 */
[----:B------:R-:W-:-:S04]  /*42f0*/  F2FP.F16.F32.PACK_AB R0, RZ, R0 ;  /* 0x00000000ff00723e */ /* 0x000fc800000000ff */
[----:B------:R-:W-:-:S07]  /*4300*/  PRMT R22, R0, 0x7610, R22 ;  /* 0x0000761000167816 */ /* 0x000fce0000000016 */
.L_x_15420:
        /* <DEDUP_REMOVED lines=19> */
.L_x_15452:
[----:B------:R-:W2:Y:S02]  /*4440*/  LDG.E.U8 R4, desc[UR36][R4.64] ;  /* 0x0000002404047981 */ /* 0x000ea4000c1e1100 */
[----:B--2---:R-:W-:Y:S01]  /*4450*/  I2FP.F32.U32 R23, R4 ;  /* 0x0000000400177245 */ /* 0x004fe20000201000 */
[----:B------:R-:W-:Y:S06]  /*4460*/  BRA `(.L_x_15454) ;  /* 0x0000000c002c7947 */ /* 0x000fec0003800000 */
.L_x_15451:
        /* <DEDUP_REMOVED lines=9> */
.L_x_15456:
[----:B------:R-:W2:Y:S02]  /*4500*/  LDG.E R4, desc[UR36][R4.64] ;  /* 0x0000002404047981 */ /* 0x000ea4000c1e1900 */
[----:B--2---:R-:W-:Y:S01]  /*4510*/  I2FP.F32.S32 R23, R4 ;  /* 0x0000000400177245 */ /* 0x004fe20000201400 */
[----:B------:R-:W-:Y:S06]  /*4520*/  BRA `(.L_x_15454) ;  /* 0x0000000800fc7947 */ /* 0x000fec0003800000 */
.L_x_15455:
[----:B------:R-:W2:Y:S02]  /*4530*/  LDG.E.U16 R4, desc[UR36][R4.64] ;  /* 0x0000002404047981 */ /* 0x000ea4000c1e1500 */
[----:B--2---:R2:W3:Y:S01]  /*4540*/  I2F.S16 R23, R4 ;  /* 0x0000000400177306 */ /* 0x0044e20000101400 */
[----:B------:R-:W-:Y:S05]  /*4550*/  BRA `(.L_x_15454) ;  /* 0x0000000800f07947 */ /* 0x000fea0003800000 */
.L_x_15450:
        /* <DEDUP_REMOVED lines=8> */
.L_x_15458:
[----:B------:R-:W2:Y:S02]  /*45e0*/  LDG.E.U16 R4, desc[UR36][R4.64] ;  /* 0x0000002404047981 */ /* 0x000ea4000c1e1500 */
[----:B--2---:R-:W-:Y:S01]  /*45f0*/  HADD2.F32 R23, -RZ, R4.H0_H0 ;  /* 0x20000004ff177230 */ /* 0x004fe20000004100 */
[----:B------:R-:W-:Y:S06]  /*4600*/  BRA `(.L_x_15454) ;  /* 0x0000000800c47947 */ /* 0x000fec0003800000 */
.L_x_15457:
        /* <DEDUP_REMOVED lines=8> */
.L_x_15460:
[----:B------:R-:W2:Y:S02]  /*4690*/  LDG.E.U16 R4, desc[UR36][R4.64] ;  /* 0x0000002404047981 */ /* 0x000ea4000c1e1500 */
[----:B--2---:R-:W-:Y:S01]  /*46a0*/  HADD2.F32 R23, -RZ, R4.H0_H0 ;  /* 0x20000004ff177230 */ /* 0x004fe20000004100 */
[----:B------:R-:W-:Y:S06]  /*46b0*/  BRA `(.L_x_15454) ;  /* 0x0000000800987947 */ /* 0x000fec0003800000 */
.L_x_15459:
[----:B------:R-:W2:Y:S01]  /*46c0*/  LDG.E.64 R4, desc[UR36][R4.64] ;  /* 0x0000002404047981 */ /* 0x000ea2000c1e1b00 */
[----:B------:R-:W-:Y:S01]  /*46d0*/  UMOV UR4, 0xf0000000 ;  /* 0xf000000000047882 */ /* 0x000fe20000000000 */
[----:B------:R-:W-:Y:S01]  /*46e0*/  UMOV UR5, 0x380fffff ;  /* 0x380fffff00057882 */ /* 0x000fe20000000000 */
[----:B--2---:R-:W0:Y:S01]  /*46f0*/  F2F.F32.F64 R23, R4 ;  /* 0x0000000400177310 */ /* 0x004e220000301000 */
[----:B------:R-:W-:-:S14]  /*4700*/  DSETP.GEU.AND P0, PT, |R4|, UR4, PT ;  /* 0x0000000404007e2a */ /* 0x000fdc000bf0e200 */
[----:B0-----:R-:W-:Y:S01]  /*4710*/  @!P0 FMUL R23, R23, 1.175494350822287508e-38 ;  /* 0x0080000017178820 */ /* 0x001fe20000400000 */
[----:B------:R-:W-:Y:S06]  /*4720*/  BRA `(.L_x_15454) ;  /* 0x00000008007c7947 */ /* 0x000fec0003800000 */
.L_x_15449:
        /* <DEDUP_REMOVED lines=12> */
.L_x_15463:
[----:B------:R-:W2:Y:S01]  /*47f0*/  LDG.E.64 R4, desc[UR36][R4.64] ;  /* 0x0000002404047981 */ /* 0x000ea2000c1e1b00 */
[----:B------:R-:W-:Y:S01]  /*4800*/  UMOV UR4, 0xf0000000 ;  /* 0xf000000000047882 */ /* 0x000fe20000000000 */
[----:B------:R-:W-:Y:S01]  /*4810*/  UMOV UR5, 0x380fffff ;  /* 0x380fffff00057882 */ /* 0x000fe20000000000 */
[----:B--2---:R-:W0:Y:S01]  /*4820*/  F2F.F32.F64 R23, R4 ;  /* 0x0000000400177310 */ /* 0x004e220000301000 */
[----:B------:R-:W-:-:S14]  /*4830*/  DSETP.GEU.AND P0, PT, |R4|, UR4, PT ;  /* 0x0000000404007e2a */ /* 0x000fdc000bf0e200 */
[----:B0-----:R-:W-:Y:S01]  /*4840*/  @!P0 FMUL R23, R23, 1.175494350822287508e-38 ;  /* 0x0080000017178820 */ /* 0x001fe20000400000 */
[----:B------:R-:W-:Y:S06]  /*4850*/  BRA `(.L_x_15454) ;  /* 0x0000000800307947 */ /* 0x000fec0003800000 */
.L_x_15462:
        /* <DEDUP_REMOVED lines=26> */
.L_x_15465:
        /* <DEDUP_REMOVED lines=13> */
.L_x_15464:
[----:B------:R-:W2:Y:S02]  /*4ad0*/  LDG.E.U16 R4, desc[UR36][R4.64] ;  /* 0x0000002404047981 */ /* 0x000ea4000c1e1500 */
[----:B--2---:R-:W-:Y:S01]  /*4ae0*/  IMAD.U32 R23, R4, 0x10000, RZ ;  /* 0x0001000004177824 */ /* 0x004fe200078e00ff */
[----:B------:R-:W-:Y:S06]  /*4af0*/  BRA `(.L_x_15454) ;  /* 0x0000000400887947 */ /* 0x000fec0003800000 */
.L_x_15461:
        /* <DEDUP_REMOVED lines=11> */
.L_x_15468:
        /* <DEDUP_REMOVED lines=20> */
.L_x_15470:
[----:B------:R-:W-:Y:S05]  /*4cf0*/  BSYNC B0 ;  /* 0x0000000000007941 */ /* 0x000fea0003800000 */
.L_x_15469:
[----:B------:R-:W-:Y:S01]  /*4d00*/  IMAD.SHL.U32 R3, R3, 0x100000, RZ ;  /* 0x0010000003037824 */ /* 0x000fe200078e00ff */
[----:B------:R-:W-:-:S04]  /*4d10*/  LEA R0, R0, 0x3b800000, 0x17 ;  /* 0x3b80000000007811 */ /* 0x000fc800078eb8ff */
[----:B------:R-:W-:Y:S01]  /*4d20*/  LOP3.LUT R23, R0, R3, R23, 0xfe, !PT ;  /* 0x0000000300177212 */ /* 0x000fe200078efe17 */
[----:B------:R-:W-:Y:S06]  /*4d30*/  BRA `(.L_x_15454) ;  /* 0x0000000000f87947 */ /* 0x000fec0003800000 */
.L_x_15467:
        /* <DEDUP_REMOVED lines=20> */
.L_x_15472:
[----:B------:R-:W-:Y:S05]  /*4e80*/  BSYNC B0 ;  /* 0x0000000000007941 */ /* 0x000fea0003800000 */
.L_x_15471:
[----:B------:R-:W-:Y:S01]  /*4e90*/  IMAD.SHL.U32 R3, R3, 0x200000, RZ ;  /* 0x0020000003037824 */ /* 0x000fe200078e00ff */
[----:B------:R-:W-:-:S04]  /*4ea0*/  LEA R0, R0, 0x37800000, 0x17 ;  /* 0x3780000000007811 */ /* 0x000fc800078eb8ff */
[----:B------:R-:W-:Y:S01]  /*4eb0*/  LOP3.LUT R23, R0, R3, R23, 0xfe, !PT ;  /* 0x0000000300177212 */ /* 0x000fe200078efe17 */
[----:B------:R-:W-:Y:S06]  /*4ec0*/  BRA `(.L_x_15454) ;  /* 0x0000000000947947 */ /* 0x000fec0003800000 */
.L_x_15466:
        /* <DEDUP_REMOVED lines=14> */
.L_x_15453:
        /* <DEDUP_REMOVED lines=16> */
.L_x_15475:
[----:B------:R-:W-:Y:S01]  /*50b0*/  IMAD.MOV.U32 R23, RZ, RZ, RZ ;  /* 0x000000ffff177224 */ /* 0x000fe200078e00ff */
[----:B------:R-:W-:Y:S06]  /*50c0*/  BRA `(.L_x_15454) ;  /* 0x0000000000147947 */ /* 0x000fec0003800000 */
.L_x_15474:
[----:B------:R-:W2:Y:S02]  /*50d0*/  LDG.E.64 R4, desc[UR36][R4.64] ;  /* 0x0000002404047981 */ /* 0x000ea4000c1e1b00 */
[----:B--2---:R0:W1:Y:S01]  /*50e0*/  I2F.U64 R23, R4 ;  /* 0x0000000400177312 */ /* 0x0040620000301000 */
[----:B------:R-:W-:Y:S05]  /*50f0*/  BRA `(.L_x_15454) ;  /* 0x0000000000087947 */ /* 0x000fea0003800000 */
.L_x_15473:
[----:B------:R-:W2:Y:S02]  /*5100*/  LDG.E R4, desc[UR36][R4.64] ;  /* 0x0000002404047981 */ /* 0x000ea4000c1e1900 */
[----:B--2---:R-:W-:-:S07]  /*5110*/  I2FP.F32.U32 R23, R4 ;  /* 0x0000000400177245 */ /* 0x004fce0000201000 */
.L_x_15454:
[----:B------:R-:W-:Y:S05]  /*5120*/  BSYNC B6 ;  /* 0x0000000000067941 */ /* 0x000fea0003800000 */
.L_x_15448:
        /* <DEDUP_REMOVED lines=19> */
.L_x_15480:
[----:B------:R-:W2:Y:S02]  /*5260*/  LDG.E.U8 R4, desc[UR36][R4.64] ;  /* 0x0000002404047981 */ /* 0x000ea4000c1e1100 */
[----:B--2---:R-:W-:Y:S01]  /*5270*/  I2FP.F32.U32 R19, R4 ;  /* 0x0000000400137245 */ /* 0x004fe20000201000 */
[----:B------:R-:W-:Y:S06]  /*5280*/  BRA `(.L_x_15482) ;  /* 0x0000000c002c7947 */ /* 0x000fec0003800000 */
.L_x_15479:
        /* <DEDUP_REMOVED lines=9> */
.L_x_15484:
[----:B------:R-:W2:Y:S02]  /*5320*/  LDG.E R4, desc[UR36][R4.64] ;  /* 0x0000002404047981 */ /* 0x000ea4000c1e1900 */
[----:B--2---:R-:W-:Y:S01]  /*5330*/  I2FP.F32.S32 R19, R4 ;  /* 0x0000000400137245 */ /* 0x004fe20000201400 */
[----:B------:R-:W-:Y:S06]  /*5340*/  BRA `(.L_x_15482) ;  /* 0x0000000800fc7947 */ /* 0x000fec0003800000 */
.L_x_15483:
[----:B------:R-:W2:Y:S02]  /*5350*/  LDG.E.U16 R4, desc[UR36][R4.64] ;  /* 0x0000002404047981 */ /* 0x000ea4000c1e1500 */
[----:B--2---:R0:W1:Y:S01]  /*5360*/  I2F.S16 R19, R4 ;  /* 0x0000000400137306 */ /* 0x0040620000101400 */
[----:B------:R-:W-:Y:S05]  /*5370*/  BRA `(.L_x_15482) ;  /* 0x0000000800f07947 */ /* 0x000fea0003800000 */
.L_x_15478:
        /* <DEDUP_REMOVED lines=8> */
.L_x_15486:
[----:B------:R-:W2:Y:S02]  /*5400*/  LDG.E.U16 R4, desc[UR36][R4.64] ;  /* 0x0000002404047981 */ /* 0x000ea4000c1e1500 */
[----:B--2---:R-:W-:Y:S01]  /*5410*/  HADD2.F32 R19, -RZ, R4.H0_H0 ;  /* 0x20000004ff137230 */ /* 0x004fe20000004100 */
[----:B------:R-:W-:Y:S06]  /*5420*/  BRA `(.L_x_15482) ;  /* 0x0000000800c47947 */ /* 0x000fec0003800000 */
.L_x_15485:
        /* <DEDUP_REMOVED lines=8> */
.L_x_15488:
[----:B------:R-:W2:Y:S02]  /*54b0*/  LDG.E.U16 R4, desc[UR36][R4.64] ;  /* 0x0000002404047981 */ /* 0x000ea4000c1e1500 */
[----:B--2---:R-:W-:Y:S01]  /*54c0*/  HADD2.F32 R19, -RZ, R4.H0_H0 ;  /* 0x20000004ff137230 */ /* 0x004fe20000004100 */
[----:B------:R-:W-:Y:S06]  /*54d0*/  BRA `(.L_x_15482) ;  /* 0x0000000800987947 */ /* 0x000fec0003800000 */
.L_x_15487:
[----:B------:R-:W2:Y:S01]  /*54e0*/  LDG.E.64 R4, desc[UR36][R4.64] ;  /* 0x0000002404047981 */ /* 0x000ea2000c1e1b00 */
[----:B------:R-:W-:Y:S01]  /*54f0*/  UMOV UR4, 0xf0000000 ;  /* 0xf000000000047882 */ /* 0x000fe20000000000 */
[----:B------:R-:W-:Y:S01]  /*5500*/  UMOV UR5, 0x380fffff ;  /* 0x380fffff00057882 */ /* 0x000fe20000000000 */
[----:B--2---:R-:W0:Y:S01]  /*5510*/  F2F.F32.F64 R19, R4 ;  /* 0x0000000400137310 */ /* 0x004e220000301000 */
[----:B------:R-:W-:-:S14]  /*5520*/  DSETP.GEU.AND P0, PT, |R4|, UR4, PT ;  /* 0x0000000404007e2a */ /* 0x000fdc000bf0e200 */
[----:B0-----:R-:W-:Y:S01]  /*5530*/  @!P0 FMUL R19, R19, 1.175494350822287508e-38 ;  /* 0x0080000013138820 */ /* 0x001fe20000400000 */
[----:B------:R-:W-:Y:S06]  /*5540*/  BRA `(.L_x_15482) ;  /* 0x00000008007c7947 */ /* 0x000fec0003800000 */
.L_x_15477:
        /* <DEDUP_REMOVED lines=12> */
.L_x_15491:
[----:B------:R-:W2:Y:S01]  /*5610*/  LDG.E.64 R4, desc[UR36][R4.64] ;  /* 0x0000002404047981 */ /* 0x000ea2000c1e1b00 */
[----:B------:R-:W-:Y:S01]  /*5620*/  UMOV UR4, 0xf0000000 ;  /* 0xf000000000047882 */ /* 0x000fe20000000000 */
[----:B------:R-:W-:Y:S01]  /*5630*/  UMOV UR5, 0x380fffff ;  /* 0x380fffff00057882 */ /* 0x000fe20000000000 */
[----:B--2---:R-:W0:Y:S01]  /*5640*/  F2F.F32.F64 R19, R4 ;  /* 0x0000000400137310 */ /* 0x004e220000301000 */
[----:B------:R-:W-:-:S14]  /*5650*/  DSETP.GEU.AND P0, PT, |R4|, UR4, PT ;  /* 0x0000000404007e2a */ /* 0x000fdc000bf0e200 */
[----:B0-----:R-:W-:Y:S01]  /*5660*/  @!P0 FMUL R19, R19, 1.175494350822287508e-38 ;  /* 0x0080000013138820 */ /* 0x001fe20000400000 */
[----:B------:R-:W-:Y:S06]  /*5670*/  BRA `(.L_x_15482) ;  /* 0x0000000800307947 */ /* 0x000fec0003800000 */
.L_x_15490:
        /* <DEDUP_REMOVED lines=26> */
.L_x_15493:
        /* <DEDUP_REMOVED lines=13> */
.L_x_15492:
[----:B------:R-:W2:Y:S02]  /*58f0*/  LDG.E.U16 R4, desc[UR36][R4.64] ;  /* 0x0000002404047981 */ /* 0x000ea4000c1e1500 */
[----:B--2---:R-:W-:Y:S01]  /*5900*/  IMAD.U32 R19, R4, 0x10000, RZ ;  /* 0x0001000004137824 */ /* 0x004fe200078e00ff */
[----:B------:R-:W-:Y:S06]  /*5910*/  BRA `(.L_x_15482) ;  /* 0x0000000400887947 */ /* 0x000fec0003800000 */
.L_x_15489:
        /* <DEDUP_REMOVED lines=11> */
.L_x_15496:
        /* <DEDUP_REMOVED lines=20> */
.L_x_15498:
[----:B------:R-:W-:Y:S05]  /*5b10*/  BSYNC B0 ;  /* 0x0000000000007941 */ /* 0x000fea0003800000 */
.L_x_15497:
[----:B------:R-:W-:Y:S01]  /*5b20*/  IMAD.SHL.U32 R3, R3, 0x100000, RZ ;  /* 0x0010000003037824 */ /* 0x000fe200078e00ff */
[----:B------:R-:W-:-:S04]  /*5b30*/  LEA R0, R0, 0x3b800000, 0x17 ;  /* 0x3b80000000007811 */ /* 0x000fc800078eb8ff */
[----:B------:R-:W-:Y:S01]  /*5b40*/  LOP3.LUT R19, R0, R3, R19, 0xfe, !PT ;  /* 0x0000000300137212 */ /* 0x000fe200078efe13 */
[----:B------:R-:W-:Y:S06]  /*5b50*/  BRA `(.L_x_15482) ;  /* 0x0000000000f87947 */ /* 0x000fec0003800000 */
.L_x_15495:
        /* <DEDUP_REMOVED lines=20> */
.L_x_15500:
[----:B------:R-:W-:Y:S05]  /*5ca0*/  BSYNC B0 ;  /* 0x0000000000007941 */ /* 0x000fea0003800000 */
.L_x_15499:
[----:B------:R-:W-:Y:S01]  /*5cb0*/  IMAD.SHL.U32 R3, R3, 0x200000, RZ ;  /* 0x0020000003037824 */ /* 0x000fe200078e00ff */
[----:B------:R-:W-:-:S04]  /*5cc0*/  LEA R0, R0, 0x37800000, 0x17 ;  /* 0x3780000000007811 */ /* 0x000fc800078eb8ff */
[----:B------:R-:W-:Y:S01]  /*5cd0*/  LOP3.LUT R19, R0, R3, R19, 0xfe, !PT ;  /* 0x0000000300137212 */ /* 0x000fe200078efe13 */
[----:B------:R-:W-:Y:S06]  /*5ce0*/  BRA `(.L_x_15482) ;  /* 0x0000000000947947 */ /* 0x000fec0003800000 */
.L_x_15494:
        /* <DEDUP_REMOVED lines=14> */
.L_x_15481:
        /* <DEDUP_REMOVED lines=16> */
.L_x_15503:
[----:B------:R-:W-:Y:S01]  /*5ed0*/  IMAD.MOV.U32 R19, RZ, RZ, RZ ;  /* 0x000000ffff137224 */ /* 0x000fe200078e00ff */
[----:B------:R-:W-:Y:S06]  /*5ee0*/  BRA `(.L_x_15482) ;  /* 0x0000000000147947 */ /* 0x000fec0003800000 */
.L_x_15502:
[----:B------:R-:W2:Y:S02]  /*5ef0*/  LDG.E.64 R4, desc[UR36][R4.64] ;  /* 0x0000002404047981 */ /* 0x000ea4000c1e1b00 */
[----:B--2---:R0:W1:Y:S01]  /*5f00*/  I2F.U64 R19, R4 ;  /* 0x0000000400137312 */ /* 0x0040620000301000 */
[----:B------:R-:W-:Y:S05]  /*5f10*/  BRA `(.L_x_15482) ;  /* 0x0000000000087947 */ /* 0x000fea0003800000 */
.L_x_15501:
[----:B------:R-:W2:Y:S02]  /*5f20*/  LDG.E R4, desc[UR36][R4.64] ;  /* 0x0000002404047981 */ /* 0x000ea4000c1e1900 */
[----:B--2---:R-:W-:-:S07]  /*5f30*/  I2FP.F32.U32 R19, R4 ;  /* 0x0000000400137245 */ /* 0x004fce0000201000 */
.L_x_15482:
[----:B------:R-:W-:Y:S05]  /*5f40*/  BSYNC B6 ;  /* 0x0000000000067941 */ /* 0x000fea0003800000 */
.L_x_15476:
        /* <DEDUP_REMOVED lines=19> */
.L_x_15508:
[----:B------:R-:W2:Y:S02]  /*6080*/  LDG.E.U8 R4, desc[UR36][R4.64] ;  /* 0x0000002404047981 */ /* 0x000ea4000c1e1100 */
[----:B--2---:R-:W-:Y:S01]  /*6090*/  I2FP.F32.U32 R18, R4 ;  /* 0x0000000400127245 */ /* 0x004fe20000201000 */
[----:B------:R-:W-:Y:S06]  /*60a0*/  BRA `(.L_x_15510) ;  /* 0x0000000c002c7947 */ /* 0x000fec0003800000 */
.L_x_15507:
        /* <DEDUP_REMOVED lines=9> */
.L_x_15512:
[----:B------:R-:W2:Y:S02]  /*6140*/  LDG.E R4, desc[UR36][R4.64] ;  /* 0x0000002404047981 */ /* 0x000ea4000c1e1900 */
[----:B--2---:R-:W-:Y:S01]  /*6150*/  I2FP.F32.S32 R18, R4 ;  /* 0x0000000400127245 */ /* 0x004fe20000201400 */
[----:B------:R-:W-:Y:S06]  /*6160*/  BRA `(.L_x_15510) ;  /* 0x0000000800fc7947 */ /* 0x000fec0003800000 */
.L_x_15511:
[----:B------:R-:W2:Y:S02]  /*6170*/  LDG.E.U16 R4, desc[UR36][R4.64] ;  /* 0x0000002404047981 */ /* 0x000ea4000c1e1500 */
[----:B--2---:R0:W2:Y:S01]  /*6180*/  I2F.S16 R18, R4 ;  /* 0x0000000400127306 */ /* 0x0040a20000101400 */
[----:B------:R-:W-:Y:S05]  /*6190*/  BRA `(.L_x_15510) ;  /* 0x0000000800f07947 */ /* 0x000fea0003800000 */
.L_x_15506:
        /* <DEDUP_REMOVED lines=8> */
.L_x_15514:
[----:B------:R-:W2:Y:S02]  /*6220*/  LDG.E.U16 R4, desc[UR36][R4.64] ;  /* 0x0000002404047981 */ /* 0x000ea4000c1e1500 */
[----:B--2---:R-:W-:Y:S01]  /*6230*/  HADD2.F32 R18, -RZ, R4.H0_H0 ;  /* 0x20000004ff127230 */ /* 0x004fe20000004100 */
[----:B------:R-:W-:Y:S06]  /*6240*/  BRA `(.L_x_15510) ;  /* 0x0000000800c47947 */ /* 0x000fec0003800000 */
.L_x_15513:
        /* <DEDUP_REMOVED lines=8> */
.L_x_15516:
[----:B------:R-:W2:Y:S02]  /*62d0*/  LDG.E.U16 R4, desc[UR36][R4.64] ;  /* 0x0000002404047981 */ /* 0x000ea4000c1e1500 */
[----:B--2---:R-:W-:Y:S01]  /*62e0*/  HADD2.F32 R18, -RZ, R4.H0_H0 ;  /* 0x20000004ff127230 */ /* 0x004fe20000004100 */
[----:B------:R-:W-:Y:S06]  /*62f0*/  BRA `(.L_x_15510) ;  /* 0x0000000800987947 */ /* 0x000fec0003800000 */
.L_x_15515:
[----:B------:R-:W2:Y:S01]  /*6300*/  LDG.E.64 R4, desc[UR36][R4.64] ;  /* 0x0000002404047981 */ /* 0x000ea2000c1e1b00 */
[----:B------:R-:W-:Y:S01]  /*6310*/  UMOV UR4, 0xf0000000 ;  /* 0xf000000000047882 */ /* 0x000fe20000000000 */
[----:B------:R-:W-:Y:S01]  /*6320*/  UMOV UR5, 0x380fffff ;  /* 0x380fffff00057882 */ /* 0x000fe20000000000 */
[----:B--2---:R-:W0:Y:S01]  /*6330*/  F2F.F32.F64 R18, R4 ;  /* 0x0000000400127310 */ /* 0x004e220000301000 */
[----:B------:R-:W-:-:S14]  /*6340*/  DSETP.GEU.AND P0, PT, |R4|, UR4, PT ;  /* 0x0000000404007e2a */ /* 0x000fdc000bf0e200 */
[----:B0-----:R-:W-:Y:S01]  /*6350*/  @!P0 FMUL R18, R18, 1.175494350822287508e-38 ;  /* 0x0080000012128820 */ /* 0x001fe20000400000 */
[----:B------:R-:W-:Y:S06]  /*6360*/  BRA `(.L_x_15510) ;  /* 0x00000008007c7947 */ /* 0x000fec0003800000 */
.L_x_15505:
        /* <DEDUP_REMOVED lines=12> */
.L_x_15519:
[----:B------:R-:W2:Y:S01]  /*6430*/  LDG.E.64 R4, desc[UR36][R4.64] ;  /* 0x0000002404047981 */ /* 0x000ea2000c1e1b00 */
[----:B------:R-:W-:Y:S01]  /*6440*/  UMOV UR4, 0xf0000000 ;  /* 0xf000000000047882 */ /* 0x000fe20000000000 */
[----:B------:R-:W-:Y:S01]  /*6450*/  UMOV UR5, 0x380fffff ;  /* 0x380fffff00057882 */ /* 0x000fe20000000000 */
[----:B--2---:R-:W0:Y:S01]  /*6460*/  F2F.F32.F64 R18, R4 ;  /* 0x0000000400127310 */ /* 0x004e220000301000 */
[----:B------:R-:W-:-:S14]  /*6470*/  DSETP.GEU.AND P0, PT, |R4|, UR4, PT ;  /* 0x0000000404007e2a */ /* 0x000fdc000bf0e200 */
[----:B0-----:R-:W-:Y:S01]  /*6480*/  @!P0 FMUL R18, R18, 1.175494350822287508e-38 ;  /* 0x0080000012128820 */ /* 0x001fe20000400000 */
[----:B------:R-:W-:Y:S06]  /*6490*/  BRA `(.L_x_15510) ;  /* 0x0000000800307947 */ /* 0x000fec0003800000 */
.L_x_15518:
        /* <DEDUP_REMOVED lines=26> */
.L_x_15521:
        /* <DEDUP_REMOVED lines=13> */
.L_x_15520:
[----:B------:R-:W2:Y:S02]  /*6710*/  LDG.E.U16 R4, desc[UR36][R4.64] ;  /* 0x0000002404047981 */ /* 0x000ea4000c1e1500 */
[----:B--2---:R-:W-:Y:S01]  /*6720*/  IMAD.U32 R18, R4, 0x10000, RZ ;  /* 0x0001000004127824 */ /* 0x004fe200078e00ff */
[----:B------:R-:W-:Y:S06]  /*6730*/  BRA `(.L_x_15510) ;  /* 0x0000000400887947 */ /* 0x000fec0003800000 */
.L_x_15517:
        /* <DEDUP_REMOVED lines=11> */
.L_x_15524:
        /* <DEDUP_REMOVED lines=20> */
.L_x_15526:
[----:B------:R-:W-:Y:S05]  /*6930*/  BSYNC B0 ;  /* 0x0000000000007941 */ /* 0x000fea0003800000 */
.L_x_15525:
[----:B------:R-:W-:Y:S01]  /*6940*/  IMAD.SHL.U32 R3, R3, 0x100000, RZ ;  /* 0x0010000003037824 */ /* 0x000fe200078e00ff */
[----:B------:R-:W-:-:S04]  /*6950*/  LEA R5, R0, 0x3b800000, 0x17 ;  /* 0x3b80000000057811 */ /* 0x000fc800078eb8ff */
[----:B------:R-:W-:Y:S01]  /*6960*/  LOP3.LUT R18, R5, R3, R18, 0xfe, !PT ;  /* 0x0000000305127212 */ /* 0x000fe200078efe12 */
[----:B------:R-:W-:Y:S06]  /*6970*/  BRA `(.L_x_15510) ;  /* 0x0000000000f87947 */ /* 0x000fec0003800000 */
.L_x_15523:
        /* <DEDUP_REMOVED lines=20> */
.L_x_15528:
[----:B------:R-:W-:Y:S05]  /*6ac0*/  BSYNC B0 ;  /* 0x0000000000007941 */ /* 0x000fea0003800000 */
.L_x_15527:
[----:B------:R-:W-:Y:S01]  /*6ad0*/  IMAD.SHL.U32 R3, R3, 0x200000, RZ ;  /* 0x0020000003037824 */ /* 0x000fe200078e00ff */
[----:B------:R-:W-:-:S04]  /*6ae0*/  LEA R5, R0, 0x37800000, 0x17 ;  /* 0x3780000000057811 */ /* 0x000fc800078eb8ff */
[----:B------:R-:W-:Y:S01]  /*6af0*/  LOP3.LUT R18, R5, R3, R18, 0xfe, !PT ;  /* 0x0000000305127212 */ /* 0x000fe200078efe12 */
[----:B------:R-:W-:Y:S06]  /*6b00*/  BRA `(.L_x_15510) ;  /* 0x0000000000947947 */ /* 0x000fec0003800000 */
.L_x_15522:
        /* <DEDUP_REMOVED lines=14> */
.L_x_15509:
        /* <DEDUP_REMOVED lines=16> */
.L_x_15531:
[----:B------:R-:W-:Y:S01]  /*6cf0*/  IMAD.MOV.U32 R18, RZ, RZ, RZ ;  /* 0x000000ffff127224 */ /* 0x000fe200078e00ff */
[----:B------:R-:W-:Y:S06]  /*6d00*/  BRA `(.L_x_15510) ;  /* 0x0000000000147947 */ /* 0x000fec0003800000 */
.L_x_15530:
[----:B------:R-:W2:Y:S02]  /*6d10*/  LDG.E.64 R4, desc[UR36][R4.64] ;  /* 0x0000002404047981 */ /* 0x000ea4000c1e1b00 */
[----:B--2---:R0:W2:Y:S01]  /*6d20*/  I2F.U64 R18, R4 ;  /* 0x0000000400127312 */ /* 0x0040a20000301000 */
[----:B------:R-:W-:Y:S05]  /*6d30*/  BRA `(.L_x_15510) ;  /* 0x0000000000087947 */ /* 0x000fea0003800000 */
.L_x_15529:
[----:B------:R-:W2:Y:S02]  /*6d40*/  LDG.E R4, desc[UR36][R4.64] ;  /* 0x0000002404047981 */ /* 0x000ea4000c1e1900 */
[----:B--2---:R-:W-:-:S07]  /*6d50*/  I2FP.F32.U32 R18, R4 ;  /* 0x0000000400127245 */ /* 0x004fce0000201000 */
.L_x_15510:
[----:B------:R-:W-:Y:S05]  /*6d60*/  BSYNC B6 ;  /* 0x0000000000067941 */ /* 0x000fea0003800000 */
.L_x_15504:
        /* <DEDUP_REMOVED lines=19> */
.L_x_15536:
[----:B------:R-:W3:Y:S02]  /*6ea0*/  LDG.E.U8 R2, desc[UR36][R4.64] ;  /* 0x0000002404027981 */ /* 0x000ee4000c1e1100 */
[----:B---3--:R-:W-:Y:S01]  /*6eb0*/  I2FP.F32.U32 R2, R2 ;  /* 0x0000000200027245 */ /* 0x008fe20000201000 */
[----:B------:R-:W-:Y:S06]  /*6ec0*/  BRA `(.L_x_15538) ;  /* 0x0000000c002c7947 */ /* 0x000fec0003800000 */
.L_x_15535:
        /* <DEDUP_REMOVED lines=9> */
.L_x_15540:
[----:B------:R-:W3:Y:S02]  /*6f60*/  LDG.E R2, desc[UR36][R4.64] ;  /* 0x0000002404027981 */ /* 0x000ee4000c1e1900 */
[----:B---3--:R-:W-:Y:S01]  /*6f70*/  I2FP.F32.S32 R2, R2 ;  /* 0x0000000200027245 */ /* 0x008fe20000201400 */
[----:B------:R-:W-:Y:S06]  /*6f80*/  BRA `(.L_x_15538) ;  /* 0x0000000800fc7947 */ /* 0x000fec0003800000 */
.L_x_15539:
[----:B------:R-:W3:Y:S02]  /*6f90*/  LDG.E.U16 R2, desc[UR36][R4.64] ;  /* 0x0000002404027981 */ /* 0x000ee4000c1e1500 */
[----:B---3--:R-:W0:Y:S01]  /*6fa0*/  I2F.S16 R2, R2 ;  /* 0x0000000200027306 */ /* 0x008e220000101400 */
[----:B------:R-:W-:Y:S05]  /*6fb0*/  BRA `(.L_x_15538) ;  /* 0x0000000800f07947 */ /* 0x000fea0003800000 */
.L_x_15534:
        /* <DEDUP_REMOVED lines=8> */
.L_x_15542:
[----:B------:R-:W3:Y:S02]  /*7040*/  LDG.E.U16 R2, desc[UR36][R4.64] ;  /* 0x0000002404027981 */ /* 0x000ee4000c1e1500 */
[----:B---3--:R-:W-:Y:S01]  /*7050*/  HADD2.F32 R2, -RZ, R2.H0_H0 ;  /* 0x20000002ff027230 */ /* 0x008fe20000004100 */
[----:B------:R-:W-:Y:S06]  /*7060*/  BRA `(.L_x_15538) ;  /* 0x0000000800c47947 */ /* 0x000fec0003800000 */
.L_x_15541:
        /* <DEDUP_REMOVED lines=8> */
.L_x_15544:
[----:B------:R-:W3:Y:S02]  /*70f0*/  LDG.E.U16 R2, desc[UR36][R4.64] ;  /* 0x0000002404027981 */ /* 0x000ee4000c1e1500 */
[----:B---3--:R-:W-:Y:S01]  /*7100*/  HADD2.F32 R2, -RZ, R2.H0_H0 ;  /* 0x20000002ff027230 */ /* 0x008fe20000004100 */
[----:B------:R-:W-:Y:S06]  /*7110*/  BRA `(.L_x_15538) ;  /* 0x0000000800987947 */ /* 0x000fec0003800000 */
.L_x_15543:
[----:B------:R-:W3:Y:S01]  /*7120*/  LDG.E.64 R4, desc[UR36][R4.64] ;  /* 0x0000002404047981 */ /* 0x000ee2000c1e1b00 */
[----:B------:R-:W-:Y:S01]  /*7130*/  UMOV UR4, 0xf0000000 ;  /* 0xf000000000047882 */ /* 0x000fe20000000000 */
[----:B------:R-:W-:Y:S01]  /*7140*/  UMOV UR5, 0x380fffff ;  /* 0x380fffff00057882 */ /* 0x000fe20000000000 */
[----:B---3--:R-:W0:Y:S01]  /*7150*/  F2F.F32.F64 R2, R4 ;  /* 0x0000000400027310 */ /* 0x008e220000301000 */
[----:B------:R-:W-:-:S14]  /*7160*/  DSETP.GEU.AND P0, PT, |R4|, UR4, PT ;  /* 0x0000000404007e2a */ /* 0x000fdc000bf0e200 */
[----:B0-----:R-:W-:Y:S01]  /*7170*/  @!P0 FMUL R2, R2, 1.175494350822287508e-38 ;  /* 0x0080000002028820 */ /* 0x001fe20000400000 */
[----:B------:R-:W-:Y:S06]  /*7180*/  BRA `(.L_x_15538) ;  /* 0x00000008007c7947 */ /* 0x000fec0003800000 */
.L_x_15533:
        /* <DEDUP_REMOVED lines=12> */
.L_x_15547:
[----:B------:R-:W3:Y:S01]  /*7250*/  LDG.E.64 R4, desc[UR36][R4.64] ;  /* 0x0000002404047981 */ /* 0x000ee2000c1e1b00 */
[----:B------:R-:W-:Y:S01]  /*7260*/  UMOV UR4, 0xf0000000 ;  /* 0xf000000000047882 */ /* 0x000fe20000000000 */
[----:B------:R-:W-:Y:S01]  /*7270*/  UMOV UR5, 0x380fffff ;  /* 0x380fffff00057882 */ /* 0x000fe20000000000 */
[----:B---3--:R-:W0:Y:S01]  /*7280*/  F2F.F32.F64 R2, R4 ;  /* 0x0000000400027310 */ /* 0x008e220000301000 */
[----:B------:R-:W-:-:S14]  /*7290*/  DSETP.GEU.AND P0, PT, |R4|, UR4, PT ;  /* 0x0000000404007e2a */ /* 0x000fdc000bf0e200 */
[----:B0-----:R-:W-:Y:S01]  /*72a0*/  @!P0 FMUL R2, R2, 1.175494350822287508e-38 ;  /* 0x0080000002028820 */ /* 0x001fe20000400000 */
[----:B------:R-:W-:Y:S06]  /*72b0*/  BRA `(.L_x_15538) ;  /* 0x0000000800307947 */ /* 0x000fec0003800000 */
.L_x_15546:
        /* <DEDUP_REMOVED lines=26> */
.L_x_15549:
        /* <DEDUP_REMOVED lines=13> */
.L_x_15548:
[----:B------:R-:W3:Y:S02]  /*7530*/  LDG.E.U16 R2, desc[UR36][R4.64] ;  /* 0x0000002404027981 */ /* 0x000ee4000c1e1500 */
[----:B---3--:R-:W-:Y:S01]  /*7540*/  IMAD.U32 R2, R2, 0x10000, RZ ;  /* 0x0001000002027824 */ /* 0x008fe200078e00ff */
[----:B------:R-:W-:Y:S06]  /*7550*/  BRA `(.L_x_15538) ;  /* 0x0000000400887947 */ /* 0x000fec0003800000 */
.L_x_15545:
        /* <DEDUP_REMOVED lines=11> */
.L_x_15552:
        /* <DEDUP_REMOVED lines=20> */
.L_x_15554:
[----:B------:R-:W-:Y:S05]  /*7750*/  BSYNC B0 ;  /* 0x0000000000007941 */ /* 0x000fea0003800000 */
.L_x_15553:
[----:B------:R-:W-:Y:S01]  /*7760*/  IMAD.SHL.U32 R2, R2, 0x100000, RZ ;  /* 0x0010000002027824 */ /* 0x000fe200078e00ff */
[----:B------:R-:W-:-:S04]  /*7770*/  LEA R3, R0, 0x3b800000, 0x17 ;  /* 0x3b80000000037811 */ /* 0x000fc800078eb8ff */
[----:B------:R-:W-:Y:S01]  /*7780*/  LOP3.LUT R2, R3, R2, R4, 0xfe, !PT ;  /* 0x0000000203027212 */ /* 0x000fe200078efe04 */
[----:B------:R-:W-:Y:S06]  /*7790*/  BRA `(.L_x_15538) ;  /* 0x0000000000f87947 */ /* 0x000fec0003800000 */
.L_x_15551:
        /* <DEDUP_REMOVED lines=20> */
.L_x_15556:
[----:B------:R-:W-:Y:S05]  /*78e0*/  BSYNC B0 ;  /* 0x0000000000007941 */ /* 0x000fea0003800000 */
.L_x_15555:
[----:B------:R-:W-:Y:S01]  /*78f0*/  IMAD.SHL.U32 R2, R2, 0x200000, RZ ;  /* 0x0020000002027824 */ /* 0x000fe200078e00ff */
[----:B------:R-:W-:-:S04]  /*7900*/  LEA R3, R0, 0x37800000, 0x17 ;  /* 0x3780000000037811 */ /* 0x000fc800078eb8ff */
[----:B------:R-:W-:Y:S01]  /*7910*/  LOP3.LUT R2, R3, R2, R4, 0xfe, !PT ;  /* 0x0000000203027212 */ /* 0x000fe200078efe04 */
[----:B------:R-:W-:Y:S06]  /*7920*/  BRA `(.L_x_15538) ;  /* 0x0000000000947947 */ /* 0x000fec0003800000 */
.L_x_15550:
        /* <DEDUP_REMOVED lines=14> */
.L_x_15537:
        /* <DEDUP_REMOVED lines=16> */
.L_x_15559:
[----:B------:R-:W-:Y:S01]  /*7b10*/  IMAD.MOV.U32 R2, RZ, RZ, RZ ;  /* 0x000000ffff027224 */ /* 0x000fe200078e00ff */
[----:B------:R-:W-:Y:S06]  /*7b20*/  BRA `(.L_x_15538) ;  /* 0x0000000000147947 */ /* 0x000fec0003800000 */
.L_x_15558:
[----:B------:R-:W3:Y:S02]  /*7b30*/  LDG.E.64 R2, desc[UR36][R4.64] ;  /* 0x0000002404027981 */ /* 0x000ee4000c1e1b00 */
[----:B---3--:R0:W1:Y:S01]  /*7b40*/  I2F.U64 R2, R2 ;  /* 0x0000000200027312 */ /* 0x0080620000301000 */
[----:B------:R-:W-:Y:S05]  /*7b50*/  BRA `(.L_x_15538) ;  /* 0x0000000000087947 */ /* 0x000fea0003800000 */
.L_x_15557:
[----:B------:R-:W3:Y:S02]  /*7b60*/  LDG.E R2, desc[UR36][R4.64] ;  /* 0x0000002404027981 */ /* 0x000ee4000c1e1900 */
[----:B---3--:R-:W-:-:S07]  /*7b70*/  I2FP.F32.U32 R2, R2 ;  /* 0x0000000200027245 */ /* 0x008fce0000201000 */
.L_x_15538:
[----:B------:R-:W-:Y:S05]  /*7b80*/  BSYNC B6 ;  /* 0x0000000000067941 */ /* 0x000fea0003800000 */
.L_x_15532:
        /* <DEDUP_REMOVED lines=19> */
.L_x_15564:
[----:B------:R-:W3:Y:S02]  /*7cc0*/  LDG.E.U8 R0, desc[UR36][R4.64] ;  /* 0x0000002404007981 */ /* 0x000ee4000c1e1100 */
[----:B---3--:R-:W-:Y:S01]  /*7cd0*/  I2FP.F32.U32 R0, R0 ;  /* 0x0000000000007245 */ /* 0x008fe20000201000 */
[----:B------:R-:W-:Y:S06]  /*7ce0*/  BRA `(.L_x_15566) ;  /* 0x0000000c002c7947 */ /* 0x000fec0003800000 */
.L_x_15563:
        /* <DEDUP_REMOVED lines=9> */
.L_x_15568:
[----:B------:R-:W3:Y:S02]  /*7d80*/  LDG.E R0, desc[UR36][R4.64] ;  /* 0x0000002404007981 */ /* 0x000ee4000c1e1900 */
[----:B---3--:R-:W-:Y:S01]  /*7d90*/  I2FP.F32.S32 R0, R0 ;  /* 0x0000000000007245 */ /* 0x008fe20000201400 */
[----:B------:R-:W-:Y:S06]  /*7da0*/  BRA `(.L_x_15566) ;  /* 0x0000000800fc7947 */ /* 0x000fec0003800000 */
.L_x_15567:
[----:B------:R-:W3:Y:S02]  /*7db0*/  LDG.E.U16 R0, desc[UR36][R4.64] ;  /* 0x0000002404007981 */ /* 0x000ee4000c1e1500 */
[----:B---3--:R-:W0:Y:S01]  /*7dc0*/  I2F.S16 R0, R0 ;  /* 0x0000000000007306 */ /* 0x008e220000101400 */
[----:B------:R-:W-:Y:S05]  /*7dd0*/  BRA `(.L_x_15566) ;  /* 0x0000000800f07947 */ /* 0x000fea0003800000 */
.L_x_15562:
        /* <DEDUP_REMOVED lines=8> */
.L_x_15570:
[----:B------:R-:W3:Y:S02]  /*7e60*/  LDG.E.U16 R0, desc[UR36][R4.64] ;  /* 0x0000002404007981 */ /* 0x000ee4000c1e1500 */
[----:B---3--:R-:W-:Y:S01]  /*7e70*/  HADD2.F32 R0, -RZ, R0.H0_H0 ;  /* 0x20000000ff007230 */ /* 0x008fe20000004100 */
[----:B------:R-:W-:Y:S06]  /*7e80*/  BRA `(.L_x_15566) ;  /* 0x0000000800c47947 */ /* 0x000fec0003800000 */
.L_x_15569:
        /* <DEDUP_REMOVED lines=8> */
.L_x_15572:
[----:B------:R-:W3:Y:S02]  /*7f10*/  LDG.E.U16 R0, desc[UR36][R4.64] ;  /* 0x0000002404007981 */ /* 0x000ee4000c1e1500 */
[----:B---3--:R-:W-:Y:S01]  /*7f20*/  HADD2.F32 R0, -RZ, R0.H0_H0 ;  /* 0x20000000ff007230 */ /* 0x008fe20000004100 */
[----:B------:R-:W-:Y:S06]  /*7f30*/  BRA `(.L_x_15566) ;  /* 0x0000000800987947 */ /* 0x000fec0003800000 */
.L_x_15571:
[----:B------:R-:W3:Y:S01]  /*7f40*/  LDG.E.64 R4, desc[UR36][R4.64] ;  /* 0x0000002404047981 */ /* 0x000ee2000c1e1b00 */
[----:B------:R-:W-:Y:S01]  /*7f50*/  UMOV UR4, 0xf0000000 ;  /* 0xf000000000047882 */ /* 0x000fe20000000000 */
[----:B------:R-:W-:Y:S01]  /*7f60*/  UMOV UR5, 0x380fffff ;  /* 0x380fffff00057882 */ /* 0x000fe20000000000 */
[----:B---3--:R-:W0:Y:S01]  /*7f70*/  F2F.F32.F64 R0, R4 ;  /* 0x0000000400007310 */ /* 0x008e220000301000 */
[----:B------:R-:W-:-:S14]  /*7f80*/  DSETP.GEU.AND P0, PT, |R4|, UR4, PT ;  /* 0x0000000404007e2a */ /* 0x000fdc000bf0e200 */
[----:B0-----:R-:W-:Y:S01]  /*7f90*/  @!P0 FMUL R0, R0, 1.175494350822287508e-38 ;  /* 0x0080000000008820 */ /* 0x001fe20000400000 */
[----:B------:R-:W-:Y:S06]  /*7fa0*/  BRA `(.L_x_15566) ;  /* 0x00000008007c7947 */ /* 0x000fec0003800000 */
.L_x_15561:
        /* <DEDUP_REMOVED lines=12> */
.L_x_15575:
[----:B------:R-:W3:Y:S01]  /*8070*/  LDG.E.64 R4, desc[UR36][R4.64] ;  /* 0x0000002404047981 */ /* 0x000ee2000c1e1b00 */
[----:B------:R-:W-:Y:S01]  /*8080*/  UMOV UR4, 0xf0000000 ;  /* 0xf000000000047882 */ /* 0x000fe20000000000 */
[----:B------:R-:W-:Y:S01]  /*8090*/  UMOV UR5, 0x380fffff ;  /* 0x380fffff00057882 */ /* 0x000fe20000000000 */
[----:B---3--:R-:W0:Y:S01]  /*80a0*/  F2F.F32.F64 R0, R4 ;  /* 0x0000000400007310 */ /* 0x008e220000301000 */
[----:B------:R-:W-:-:S14]  /*80b0*/  DSETP.GEU.AND P0, PT, |R4|, UR4, PT ;  /* 0x0000000404007e2a */ /* 0x000fdc000bf0e200 */
[----:B0-----:R-:W-:Y:S01]  /*80c0*/  @!P0 FMUL R0, R0, 1.175494350822287508e-38 ;  /* 0x0080000000008820 */ /* 0x001fe20000400000 */
[----:B------:R-:W-:Y:S06]  /*80d0*/  BRA `(.L_x_15566) ;  /* 0x0000000800307947 */ /* 0x000fec0003800000 */
.L_x_15574:
        /* <DEDUP_REMOVED lines=26> */
.L_x_15577:
        /* <DEDUP_REMOVED lines=13> */
.L_x_15576:
[----:B------:R-:W3:Y:S02]  /*8350*/  LDG.E.U16 R0, desc[UR36][R4.64] ;  /* 0x0000002404007981 */ /* 0x000ee4000c1e1500 */
[----:B---3--:R-:W-:Y:S01]  /*8360*/  IMAD.U32 R0, R0, 0x10000, RZ ;  /* 0x0001000000007824 */ /* 0x008fe200078e00ff */
[----:B------:R-:W-:Y:S06]  /*8370*/  BRA `(.L_x_15566) ;  /* 0x0000000400887947 */ /* 0x000fec0003800000 */
.L_x_15573:
        /* <DEDUP_REMOVED lines=11> */
.L_x_15580:
        /* <DEDUP_REMOVED lines=20> */
.L_x_15582:
[----:B------:R-:W-:Y:S05]  /*8570*/  BSYNC B0 ;  /* 0x0000000000007941 */ /* 0x000fea0003800000 */
.L_x_15581:
[----:B------:R-:W-:Y:S01]  /*8580*/  LEA R5, R0, 0x3b800000, 0x17 ;  /* 0x3b80000000057811 */ /* 0x000fe200078eb8ff */
[----:B------:R-:W-:-:S05]  /*8590*/  IMAD.SHL.U32 R0, R3, 0x100000, RZ ;  /* 0x0010000003007824 */ /* 0x000fca00078e00ff */
[----:B------:R-:W-:Y:S01]  /*85a0*/  LOP3.LUT R0, R5, R0, R6, 0xfe, !PT ;  /* 0x0000000005007212 */ /* 0x000fe200078efe06 */
[----:B------:R-:W-:Y:S06]  /*85b0*/  BRA `(.L_x_15566) ;  /* 0x0000000000f87947 */ /* 0x000fec0003800000 */
.L_x_15579:
        /* <DEDUP_REMOVED lines=20> */
.L_x_15584:
[----:B------:R-:W-:Y:S05]  /*8700*/  BSYNC B0 ;  /* 0x0000000000007941 */ /* 0x000fea0003800000 */
.L_x_15583:
[----:B------:R-:W-:Y:S01]  /*8710*/  LEA R5, R0, 0x37800000, 0x17 ;  /* 0x3780000000057811 */ /* 0x000fe200078eb8ff */
[----:B------:R-:W-:-:S05]  /*8720*/  IMAD.SHL.U32 R0, R3, 0x200000, RZ ;  /* 0x0020000003007824 */ /* 0x000fca00078e00ff */
[----:B------:R-:W-:Y:S01]  /*8730*/  LOP3.LUT R0, R5, R0, R6, 0xfe, !PT ;  /* 0x0000000005007212 */ /* 0x000fe200078efe06 */
[----:B------:R-:W-:Y:S06]  /*8740*/  BRA `(.L_x_15566) ;  /* 0x0000000000947947 */ /* 0x000fec0003800000 */
.L_x_15578:
        /* <DEDUP_REMOVED lines=14> */
.L_x_15565:
        /* <DEDUP_REMOVED lines=16> */
.L_x_15587:
[----:B------:R-:W-:Y:S01]  /*8930*/  IMAD.MOV.U32 R0, RZ, RZ, RZ ;  /* 0x000000ffff007224 */ /* 0x000fe200078e00ff */
[----:B------:R-:W-:Y:S06]  /*8940*/  BRA `(.L_x_15566) ;  /* 0x0000000000147947 */ /* 0x000fec0003800000 */
.L_x_15586:
[----:B------:R-:W3:Y:S02]  /*8950*/  LDG.E.64 R4, desc[UR36][R4.64] ;  /* 0x0000002404047981 */ /* 0x000ee4000c1e1b00 */
[----:B---3--:R0:W3:Y:S01]  /*8960*/  I2F.U64 R0, R4 ;  /* 0x0000000400007312 */ /* 0x0080e20000301000 */
[----:B------:R-:W-:Y:S05]  /*8970*/  BRA `(.L_x_15566) ;  /* 0x0000000000087947 */ /* 0x000fea0003800000 */
.L_x_15585:
[----:B------:R-:W3:Y:S02]  /*8980*/  LDG.E R0, desc[UR36][R4.64] ;  /* 0x0000002404007981 */ /* 0x000ee4000c1e1900 */
[----:B---3--:R-:W-:-:S07]  /*8990*/  I2FP.F32.U32 R0, R0 ;  /* 0x0000000000007245 */ /* 0x008fce0000201000 */
.L_x_15566:
[----:B------:R-:W-:Y:S05]  /*89a0*/  BSYNC B6 ;  /* 0x0000000000067941 */ /* 0x000fea0003800000 */
.L_x_15560:
[----:B0--3--:R-:W0:Y:S01]  /*89b0*/  LDC.U8 R4, c[0x0][0x6b8] ;  /* 0x0001ae00ff047b82 */ /* 0x009e220000000000 */
[C---:B--2--5:R-:W-:Y:S01]  /*89c0*/  FMUL.FTZ R3, R18.reuse, R18 ;  /* 0x0000001212037220 */ /* 0x064fe20000410000 */
[----:B------:R-:W-:Y:S01]  /*89d0*/  HADD2.F32 R5, -RZ, R24.H0_H0 ;  /* 0x20000018ff057230 */ /* 0x000fe20000004100 */
[----:B------:R-:W-:Y:S01]  /*89e0*/  ULDC UR4, c[0x0][0x6a8] ;  /* 0x0001aa0000047ab9 */ /* 0x000fe20000000800 */
[----:B------:R-:W-:Y:S02]  /*89f0*/  HADD2.F32 R22, -RZ, R22.H0_H0 ;  /* 0x20000016ff167230 */ /* 0x000fe40000004100 */
[----:B-1----:R-:W-:Y:S01]  /*8a00*/  FMUL.FTZ R3, R3, R2 ;  /* 0x0000000203037220 */ /* 0x002fe20000410000 */
[----:B------:R-:W-:Y:S01]  /*8a10*/  FMUL.FTZ R23, R18, R23 ;  /* 0x0000001712177220 */ /* 0x000fe20000410000 */
[----:B------:R-:W-:Y:S01]  /*8a20*/  FFMA.FTZ R0, -R0, UR4, R5 ;  /* 0x0000000400007c23 */ /* 0x000fe20008010105 */
[----:B----4-:R-:W-:Y:S01]  /*8a30*/  FADD.FTZ R22, R22, -R19 ;  /* 0x8000001316167221 */ /* 0x010fe20000010000 */
[----:B------:R-:W-:-:S04]  /*8a40*/  FMUL.FTZ R3, R3, UR4 ;  /* 0x0000000403037c20 */ /* 0x000fc80008410000 */
[----:B------:R-:W-:-:S04]  /*8a50*/  FFMA.FTZ R0, -R3, R22, R0 ;  /* 0x0000001603007223 */ /* 0x000fc80000010100 */
[----:B------:R-:W-:-:S05]  /*8a60*/  FMUL.FTZ R0, R0, R23 ;  /* 0x0000001700007220 */ /* 0x000fca0000410000 */
        /* <DEDUP_REMOVED lines=16> */
.L_x_15591:
[----:B------:R-:W-:-:S06]  /*8b70*/  HADD2.F32 R3, -RZ, R0.H0_H0 ;  /* 0x20000000ff037230 */ /* 0x000fcc0000004100 */
[----:B------:R-:W0:Y:S02]  /*8b80*/  F2I.S64.TRUNC R2, R3 ;  /* 0x0000000300027311 */ /* 0x000e24000020d900 */
[----:B0-----:R0:W-:Y:S01]  /*8b90*/  STG.E.U8 desc[UR36][R16.64], R2 ;  /* 0x0000000210007986 */ /* 0x0011e2000c101124 */
[----:B------:R-:W-:Y:S05]  /*8ba0*/  BRA `(.L_x_15593) ;  /* 0x0000000c00847947 */ /* 0x000fea0003800000 */
.L_x_15590:
        /* <DEDUP_REMOVED lines=10> */
.L_x_15595:
[----:B------:R-:W-:-:S04]  /*8c50*/  HADD2.F32 R0, -RZ, R0.H0_H0 ;  /* 0x20000000ff007230 */ /* 0x000fc80000004100 */
[----:B------:R-:W0:Y:S02]  /*8c60*/  F2I.FTZ.TRUNC.NTZ R3, R0 ;  /* 0x0000000000037305 */ /* 0x000e24000021f100 */
[----:B0-----:R0:W-:Y:S01]  /*8c70*/  STG.E desc[UR36][R16.64], R3 ;  /* 0x0000000310007986 */ /* 0x0011e2000c101924 */
[----:B------:R-:W-:Y:S05]  /*8c80*/  BRA `(.L_x_15593) ;  /* 0x0000000c004c7947 */ /* 0x000fea0003800000 */
.L_x_15594:
[----:B------:R-:W-:-:S04]  /*8c90*/  HADD2.F32 R0, -RZ, R0.H0_H0 ;  /* 0x20000000ff007230 */ /* 0x000fc80000004100 */
[----:B------:R-:W0:Y:S02]  /*8ca0*/  F2I.FTZ.TRUNC.NTZ R3, R0 ;  /* 0x0000000000037305 */ /* 0x000e24000021f100 */
[----:B0-----:R0:W-:Y:S01]  /*8cb0*/  STG.E.U16 desc[UR36][R16.64], R3 ;  /* 0x0000000310007986 */ /* 0x0011e2000c101524 */
[----:B------:R-:W-:Y:S05]  /*8cc0*/  BRA `(.L_x_15593) ;  /* 0x0000000c003c7947 */ /* 0x000fea0003800000 */
.L_x_15589:
        /* <DEDUP_REMOVED lines=9> */
.L_x_15597:
[----:B------:R0:W-:Y:S01]  /*8d60*/  STG.E.U16 desc[UR36][R16.64], R0 ;  /* 0x0000000010007986 */ /* 0x0001e2000c101524 */
[----:B------:R-:W-:Y:S05]  /*8d70*/  BRA `(.L_x_15593) ;  /* 0x0000000c00107947 */ /* 0x000fea0003800000 */
.L_x_15596:
        /* <DEDUP_REMOVED lines=10> */
.L_x_15599:
[----:B------:R-:W-:-:S05]  /*8e20*/  HADD2.F32 R0, -RZ, R0.H0_H0 ;  /* 0x20000000ff007230 */ /* 0x000fca0000004100 */
[----:B------:R-:W-:-:S04]  /*8e30*/  F2FP.F16.F32.PACK_AB R0, RZ, R0 ;  /* 0x00000000ff00723e */ /* 0x000fc800000000ff */
[----:B------:R-:W-:-:S05]  /*8e40*/  PRMT R0, R0, 0x5410, RZ ;  /* 0x0000541000007816 */ /* 0x000fca00000000ff */
[----:B------:R0:W-:Y:S01]  /*8e50*/  STG.E desc[UR36][R16.64], R0 ;  /* 0x0000000010007986 */ /* 0x0001e2000c101924 */
[----:B------:R-:W-:Y:S05]  /*8e60*/  BRA `(.L_x_15593) ;  /* 0x0000000800d47947 */ /* 0x000fea0003800000 */
.L_x_15598:
[----:B------:R-:W-:-:S05]  /*8e70*/  HADD2.F32 R2, -RZ, R0.H0_H0 ;  /* 0x20000000ff027230 */ /* 0x000fca0000004100 */
[----:B------:R-:W-:-:S06]  /*8e80*/  FMUL.FTZ R2, R2, 1 ;  /* 0x3f80000002027820 */ /* 0x000fcc0000410000 */
[----:B------:R-:W0:Y:S02]  /*8e90*/  F2F.F64.F32 R2, R2 ;  /* 0x0000000200027310 */ /* 0x000e240000201800 */
[----:B0-----:R0:W-:Y:S01]  /*8ea0*/  STG.E.64 desc[UR36][R16.64], R2 ;  /* 0x0000000210007986 */ /* 0x0011e2000c101b24 */
[----:B------:R-:W-:Y:S05]  /*8eb0*/  BRA `(.L_x_15593) ;  /* 0x0000000800c07947 */ /* 0x000fea0003800000 */
.L_x_15588:
        /* <DEDUP_REMOVED lines=13> */
.L_x_15602:
[----:B------:R-:W-:Y:S01]  /*8f90*/  HADD2.F32 R0, -RZ, R0.H0_H0 ;  /* 0x20000000ff007230 */ /* 0x000fe20000004100 */
[----:B------:R-:W-:-:S04]  /*8fa0*/  CS2R R6, SRZ ;  /* 0x0000000000067805 */ /* 0x000fc8000001ff00 */
[----:B------:R-:W-:-:S04]  /*8fb0*/  FMUL.FTZ R0, R0, 1 ;  /* 0x3f80000000007820 */ /* 0x000fc80000410000 */
[----:B------:R-:W0:Y:S02]  /*8fc0*/  F2F.F64.F32 R4, R0 ;  /* 0x0000000000047310 */ /* 0x000e240000201800 */
[----:B0-----:R4:W-:Y:S01]  /*8fd0*/  STG.E.128 desc[UR36][R16.64], R4 ;  /* 0x0000000410007986 */ /* 0x0019e2000c101d24 */
[----:B------:R-:W-:Y:S05]  /*8fe0*/  BRA `(.L_x_15593) ;  /* 0x0000000800747947 */ /* 0x000fea0003800000 */
.L_x_15601:
        /* <DEDUP_REMOVED lines=21> */
.L_x_15606:
[----:B------:R-:W-:Y:S05]  /*9140*/  BSYNC B0 ;  /* 0x0000000000007941 */ /* 0x000fea0003800000 */
.L_x_15605:
[----:B------:R-:W-:-:S05]  /*9150*/  LOP3.LUT R3, R0, R3, RZ, 0xfc, !PT ;  /* 0x0000000300037212 */ /* 0x000fca00078efcff */
[----:B------:R1:W-:Y:S01]  /*9160*/  STG.E.U8 desc[UR36][R16.64], R3 ;  /* 0x0000000310007986 */ /* 0x0003e2000c101124 */
[----:B------:R-:W-:Y:S05]  /*9170*/  BRA `(.L_x_15593) ;  /* 0x0000000800107947 */ /* 0x000fea0003800000 */
.L_x_15604:
        /* <DEDUP_REMOVED lines=13> */
.L_x_15608:
[----:B------:R-:W-:Y:S01]  /*9250*/  IMAD.MOV.U32 R0, RZ, RZ, 0x7f ;  /* 0x0000007fff007424 */ /* 0x000fe200078e00ff */
[----:B------:R-:W-:-:S04]  /*9260*/  ISETP.GT.U32.AND P0, PT, R2, 0x7f800000, PT ;  /* 0x7f8000000200780c */ /* 0x000fc80003f04070 */
[----:B------:R-:W-:-:S09]  /*9270*/  SEL R0, R0, 0x7c, P0 ;  /* 0x0000007c00007807 */ /* 0x000fd20000000000 */
.L_x_15609:
[----:B------:R-:W-:Y:S05]  /*9280*/  BSYNC B0 ;  /* 0x0000000000007941 */ /* 0x000fea0003800000 */
.L_x_15607:
[----:B------:R-:W-:-:S04]  /*9290*/  LOP3.LUT R2, R3, 0x80000000, RZ, 0xc0, !PT ;  /* 0x8000000003027812 */ /* 0x000fc800078ec0ff */
[----:B------:R-:W-:-:S04]  /*92a0*/  SHF.R.U32.HI R3, RZ, 0x18, R2 ;  /* 0x00000018ff037819 */ /* 0x000fc80000011602 */
[----:B------:R-:W-:-:S05]  /*92b0*/  LOP3.LUT R3, R0, R3, RZ, 0xfc, !PT ;  /* 0x0000000300037212 */ /* 0x000fca00078efcff */
[----:B------:R2:W-:Y:S01]  /*92c0*/  STG.E.U8 desc[UR36][R16.64], R3 ;  /* 0x0000000310007986 */ /* 0x0005e2000c101124 */
[----:B------:R-:W-:Y:S05]  /*92d0*/  BRA `(.L_x_15593) ;  /* 0x0000000400b87947 */ /* 0x000fea0003800000 */
.L_x_15603:
[----:B------:R-:W-:-:S05]  /*92e0*/  HADD2.F32 R0, -RZ, R0.H0_H0 ;  /* 0x20000000ff007230 */ /* 0x000fca0000004100 */
[----:B------:R-:W-:-:S05]  /*92f0*/  F2FP.BF16.F32.PACK_AB R0, RZ, R0 ;  /* 0x00000000ff00723e */ /* 0x000fca00000010ff */
[----:B------:R0:W-:Y:S01]  /*9300*/  STG.E.U16 desc[UR36][R16.64], R0 ;  /* 0x0000000010007986 */ /* 0x0001e2000c101524 */
[----:B------:R-:W-:Y:S05]  /*9310*/  BRA `(.L_x_15593) ;  /* 0x0000000400a87947 */ /* 0x000fea0003800000 */
.L_x_15600:
        /* <DEDUP_REMOVED lines=12> */
.L_x_15612:
        /* <DEDUP_REMOVED lines=17> */
.L_x_15615:
[----:B------:R-:W-:-:S04]  /*94f0*/  LOP3.LUT R2, R3, 0x80000000, RZ, 0xc0, !PT ;  /* 0x8000000003027812 */ /* 0x000fc800078ec0ff */
[----:B------:R-:W-:-:S04]  /*9500*/  SHF.R.U32.HI R3, RZ, 0x18, R2 ;  /* 0x00000018ff037819 */ /* 0x000fc80000011602 */
[----:B------:R-:W-:-:S04]  /*9510*/  LOP3.LUT R0, R0, R3, RZ, 0xfc, !PT ;  /* 0x0000000300007212 */ /* 0x000fc800078efcff */
[----:B------:R-:W-:-:S07]  /*9520*/  PRMT R8, R0, 0x7610, R8 ;  /* 0x0000761000087816 */ /* 0x000fce0000000008 */
.L_x_15614:
[----:B------:R-:W-:Y:S05]  /*9530*/  BSYNC B0 ;  /* 0x0000000000007941 */ /* 0x000fea0003800000 */
.L_x_15613:
[----:B------:R0:W-:Y:S01]  /*9540*/  STG.E.U8 desc[UR36][R16.64], R8 ;  /* 0x0000000810007986 */ /* 0x0001e2000c101124 */
[----:B------:R-:W-:Y:S05]  /*9550*/  BRA `(.L_x_15593) ;  /* 0x0000000400187947 */ /* 0x000fea0003800000 */
.L_x_15611:
        /* <DEDUP_REMOVED lines=17> */
.L_x_15618:
[----:B------:R-:W-:-:S04]  /*9670*/  LOP3.LUT R2, R3, 0x80000000, RZ, 0xc0, !PT ;  /* 0x8000000003027812 */ /* 0x000fc800078ec0ff */
[----:B------:R-:W-:-:S04]  /*9680*/  SHF.R.U32.HI R3, RZ, 0x18, R2 ;  /* 0x00000018ff037819 */ /* 0x000fc80000011602 */
[----:B------:R-:W-:-:S04]  /*9690*/  LOP3.LUT R0, R0, R3, RZ, 0xfc, !PT ;  /* 0x0000000300007212 */ /* 0x000fc800078efcff */
[----:B------:R-:W-:-:S07]  /*96a0*/  PRMT R8, R0, 0x7610, R8 ;  /* 0x0000761000087816 */ /* 0x000fce0000000008 */
.L_x_15617:
[----:B------:R-:W-:Y:S05]  /*96b0*/  BSYNC B0 ;  /* 0x0000000000007941 */ /* 0x000fea0003800000 */
.L_x_15616:
[----:B------:R0:W-:Y:S01]  /*96c0*/  STG.E.U8 desc[UR36][R16.64], R8 ;  /* 0x0000000810007986 */ /* 0x0001e2000c101124 */
[----:B------:R-:W-:Y:S05]  /*96d0*/  BRA `(.L_x_15593) ;  /* 0x0000000000b87947 */ /* 0x000fea0003800000 */
.L_x_15610:
        /* <DEDUP_REMOVED lines=22> */
.L_x_15592:
        /* <DEDUP_REMOVED lines=16> */
.L_x_15621:
[----:B------:R-:W-:Y:S05]  /*9940*/  BRA `(.L_x_15593) ;  /* 0x00000000001c7947 */ /* 0x000fea0003800000 */
.L_x_15620:
[----:B------:R-:W-:-:S06]  /*9950*/  HADD2.F32 R2, -RZ, R0.H0_H0 ;  /* 0x20000000ff027230 */ /* 0x000fcc0000004100 */
[----:B------:R-:W0:Y:S02]  /*9960*/  F2I.U64.TRUNC R2, R2 ;  /* 0x0000000200027311 */ /* 0x000e24000020d800 */
[----:B0-----:R0:W-:Y:S01]  /*9970*/  STG.E.64 desc[UR36][R16.64], R2 ;  /* 0x0000000210007986 */ /* 0x0011e2000c101b24 */
[----:B------:R-:W-:Y:S05]  /*9980*/  BRA `(.L_x_15593) ;  /* 0x00000000000c7947 */ /* 0x000fea0003800000 */
.L_x_15619:
[----:B------:R-:W-:-:S04]  /*9990*/  HADD2.F32 R0, -RZ, R0.H0_H0 ;  /* 0x20000000ff007230 */ /* 0x000fc80000004100 */
[----:B------:R-:W0:Y:S02]  /*99a0*/  F2I.FTZ.U32.TRUNC.NTZ R3, R0 ;  /* 0x0000000000037305 */ /* 0x000e24000021f000 */
[----:B0-----:R0:W-:Y:S02]  /*99b0*/  STG.E desc[UR36][R16.64], R3 ;  /* 0x0000000310007986 */ /* 0x0011e4000c101924 */
.L_x_15593:
[----:B------:R-:W-:-:S04]  /*99c0*/  IMAD R25, R26, 0x200, R25 ;  /* 0x000002001a197824 */ /* 0x000fc800078e0219 */
[----:B------:R-:W-:-:S07]  /*99d0*/  VIADD R29, R25, 0x80 ;  /* 0x00000080191d7836 */ /* 0x000fce0000000000 */
.L_x_15380:
[----:B------:R-:W-:Y:S05]  /*99e0*/  BSYNC B7 ;  /* 0x0000000000077941 */ /* 0x000fea0003800000 */
.L_x_15379:
        /* <DEDUP_REMOVED lines=536> */
.L_x_15624:
        /* <DEDUP_REMOVED lines=23> */
.L_x_15628:
[----:B------:R-:W2:Y:S02]  /*bce0*/  LDG.E.U8 R4, desc[UR36][R4.64] ;  /* 0x0000002404047981 */ /* 0x000ea4000c1e1100 */
[----:B--2---:R-:W-:-:S04]  /*bcf0*/  I2FP.F32.U32 R0, R4 ;  /* 0x0000000400007245 */ /* 0x004fc80000201000 */
[----:B------:R-:W-:-:S04]  /*bd00*/  F2FP.F16.F32.PACK_AB R0, RZ, R0 ;  /* 0x00000000ff00723e */ /* 0x000fc800000000ff */
[----:B------:R-:W-:Y:S01]  /*bd10*/  PRMT R18, R0, 0x7610, R18 ;  /* 0x0000761000127816 */ /* 0x000fe20000000012 */
[----:B------:R-:W-:Y:S06]  /*bd20*/  BRA `(.L_x_15630) ;  /* 0x0000000c00bc7947 */ /* 0x000fec0003800000 */
.L_x_15627:
        /* <DEDUP_REMOVED lines=11> */
.L_x_15632:
[----:B------:R-:W2:Y:S02]  /*bde0*/  LDG.E R4, desc[UR36][R4.64] ;  /* 0x0000002404047981 */ /* 0x000ea4000c1e1900 */
[----:B--2---:R-:W-:-:S04]  /*bdf0*/  I2FP.F32.S32 R0, R4 ;  /* 0x0000000400007245 */ /* 0x004fc80000201400 */
[----:B------:R-:W-:-:S04]  /*be00*/  F2FP.F16.F32.PACK_AB R0, RZ, R0 ;  /* 0x00000000ff00723e */ /* 0x000fc800000000ff */
[----:B------:R-:W-:Y:S01]  /*be10*/  PRMT R18, R0, 0x7610, R18 ;  /* 0x0000761000127816 */ /* 0x000fe20000000012 */
[----:B------:R-:W-:Y:S06]  /*be20*/  BRA `(.L_x_15630) ;  /* 0x0000000c007c7947 */ /* 0x000fec0003800000 */
.L_x_15631:
[----:B------:R-:W2:Y:S02]  /*be30*/  LDG.E.U16 R4, desc[UR36][R4.64] ;  /* 0x0000002404047981 */ /* 0x000ea4000c1e1500 */
[----:B--2---:R-:W0:Y:S02]  /*be40*/  I2F.S16 R0, R4 ;  /* 0x0000000400007306 */ /* 0x004e240000101400 */
[----:B0-----:R-:W-:-:S04]  /*be50*/  F2FP.F16.F32.PACK_AB R0, RZ, R0 ;  /* 0x00000000ff00723e */ /* 0x001fc800000000ff */
[----:B------:R-:W-:Y:S01]  /*be60*/  PRMT R18, R0, 0x7610, R18 ;  /* 0x0000761000127816 */ /* 0x000fe20000000012 */
[----:B------:R-:W-:Y:S06]  /*be70*/  BRA `(.L_x_15630) ;  /* 0x0000000c00687947 */ /* 0x000fec0003800000 */
.L_x_15626:
        /* <DEDUP_REMOVED lines=9> */
.L_x_15634:
[----:B------:R0:W5:Y:S01]  /*bf10*/  LDG.E.U16 R18, desc[UR36][R4.64] ;  /* 0x0000002404127981 */ /* 0x000162000c1e1500 */
[----:B------:R-:W-:Y:S05]  /*bf20*/  BRA `(.L_x_15630) ;  /* 0x0000000c003c7947 */ /* 0x000fea0003800000 */
.L_x_15633:
        /* <DEDUP_REMOVED lines=9> */
.L_x_15636:
[----:B------:R1:W5:Y:S01]  /*bfc0*/  LDG.E.U16 R18, desc[UR36][R4.64] ;  /* 0x0000002404127981 */ /* 0x000362000c1e1500 */
[----:B------:R-:W-:Y:S05]  /*bfd0*/  BRA `(.L_x_15630) ;  /* 0x0000000c00107947 */ /* 0x000fea0003800000 */
.L_x_15635:
        /* <DEDUP_REMOVED lines=9> */
.L_x_15625:
        /* <DEDUP_REMOVED lines=14> */
.L_x_15639:
        /* <DEDUP_REMOVED lines=9> */
.L_x_15638:
        /* <DEDUP_REMOVED lines=28> */
.L_x_15641:
        /* <DEDUP_REMOVED lines=15> */
.L_x_15640:
[----:B------:R-:W2:Y:S02]  /*c490*/  LDG.E.U16 R0, desc[UR36][R4.64] ;  /* 0x0000002404007981 */ /* 0x000ea4000c1e1500 */
[----:B--2---:R-:W-:-:S05]  /*c4a0*/  IMAD.U32 R0, R0, 0x10000, RZ ;  /* 0x0001000000007824 */ /* 0x004fca00078e00ff */
[----:B------:R-:W-:-:S04]  /*c4b0*/  F2FP.F16.F32.PACK_AB R0, RZ, R0 ;  /* 0x00000000ff00723e */ /* 0x000fc800000000ff */
[----:B------:R-:W-:Y:S01]  /*c4c0*/  PRMT R18, R0, 0x7610, R18 ;  /* 0x0000761000127816 */ /* 0x000fe20000000012 */
[----:B------:R-:W-:Y:S06]  /*c4d0*/  BRA `(.L_x_15630) ;  /* 0x0000000400d07947 */ /* 0x000fec0003800000 */
.L_x_15637:
        /* <DEDUP_REMOVED lines=13> */
.L_x_15644:
        /* <DEDUP_REMOVED lines=21> */
.L_x_15648:
[----:B------:R-:W-:Y:S05]  /*c700*/  BSYNC B1 ;  /* 0x0000000000017941 */ /* 0x000fea0003800000 */
.L_x_15647:
[----:B------:R-:W-:Y:S01]  /*c710*/  LEA R5, R0, 0x3b800000, 0x17 ;  /* 0x3b80000000057811 */ /* 0x000fe200078eb8ff */
[----:B------:R-:W-:-:S05]  /*c720*/  IMAD.SHL.U32 R0, R3, 0x100000, RZ ;  /* 0x0010000003007824 */ /* 0x000fca00078e00ff */
[----:B------:R-:W-:-:S07]  /*c730*/  LOP3.LUT R0, R5, R0, R6, 0xfe, !PT ;  /* 0x0000000005007212 */ /* 0x000fce00078efe06 */
.L_x_15646:
[----:B------:R-:W-:Y:S05]  /*c740*/  BSYNC B0 ;  /* 0x0000000000007941 */ /* 0x000fea0003800000 */
.L_x_15645:
[----:B------:R-:W-:-:S04]  /*c750*/  F2FP.F16.F32.PACK_AB R0, RZ, R0 ;  /* 0x00000000ff00723e */ /* 0x000fc800000000ff */
[----:B------:R-:W-:Y:S01]  /*c760*/  PRMT R18, R0, 0x7610, R18 ;  /* 0x0000761000127816 */ /* 0x000fe20000000012 */
[----:B------:R-:W-:Y:S06]  /*c770*/  BRA `(.L_x_15630) ;  /* 0x0000000400287947 */ /* 0x000fec0003800000 */
.L_x_15643:
        /* <DEDUP_REMOVED lines=21> */
.L_x_15652:
[----:B------:R-:W-:Y:S05]  /*c8d0*/  BSYNC B1 ;  /* 0x0000000000017941 */ /* 0x000fea0003800000 */
.L_x_15651:
[----:B------:R-:W-:Y:S01]  /*c8e0*/  LEA R5, R0, 0x37800000, 0x17 ;  /* 0x3780000000057811 */ /* 0x000fe200078eb8ff */
[----:B------:R-:W-:-:S05]  /*c8f0*/  IMAD.SHL.U32 R0, R3, 0x200000, RZ ;  /* 0x0020000003007824 */ /* 0x000fca00078e00ff */
[----:B------:R-:W-:-:S07]  /*c900*/  LOP3.LUT R0, R5, R0, R6, 0xfe, !PT ;  /* 0x0000000005007212 */ /* 0x000fce00078efe06 */
.L_x_15650:
[----:B------:R-:W-:Y:S05]  /*c910*/  BSYNC B0 ;  /* 0x0000000000007941 */ /* 0x000fea0003800000 */
.L_x_15649:
[----:B------:R-:W-:-:S04]  /*c920*/  F2FP.F16.F32.PACK_AB R0, RZ, R0 ;  /* 0x00000000ff00723e */ /* 0x000fc800000000ff */
[----:B------:R-:W-:Y:S01]  /*c930*/  PRMT R18, R0, 0x7610, R18 ;  /* 0x0000761000127816 */ /* 0x000fe20000000012 */
[----:B------:R-:W-:Y:S06]  /*c940*/  BRA `(.L_x_15630) ;  /* 0x0000000000b47947 */ /* 0x000fec0003800000 */
.L_x_15642:
        /* <DEDUP_REMOVED lines=14> */
.L_x_15656:
[----:B------:R-:W-:Y:S05]  /*ca30*/  BSYNC B0 ;  /* 0x0000000000007941 */ /* 0x000fea0003800000 */
.L_x_15655:
[----:B------:R-:W-:-:S04]  /*ca40*/  F2FP.F16.F32.PACK_AB R0, RZ, R0 ;  /* 0x00000000ff00723e */ /* 0x000fc800000000ff */
[----:B------:R-:W-:Y:S01]  /*ca50*/  PRMT R18, R0, 0x7610, R18 ;  /* 0x0000761000127816 */ /* 0x000fe20000000012 */
[----:B------:R-:W-:Y:S06]  /*ca60*/  BRA `(.L_x_15630) ;  /* 0x00000000006c7947 */ /* 0x000fec0003800000 */
.L_x_15629:
        /* <DEDUP_REMOVED lines=16> */
.L_x_15657:
[----:B------:R-:W-:Y:S01]  /*cb70*/  PRMT R18, RZ, 0x7610, R18 ;  /* 0x00007610ff127816 */ /* 0x000fe20000000012 */
[----:B------:R-:W-:Y:S06]  /*cb80*/  BRA `(.L_x_15630) ;  /* 0x0000000000247947 */ /* 0x000fec0003800000 */
.L_x_15654:
[----:B------:R-:W2:Y:S02]  /*cb90*/  LDG.E.64 R4, desc[UR36][R4.64] ;  /* 0x0000002404047981 */ /* 0x000ea4000c1e1b00 */
[----:B--2---:R-:W0:Y:S02]  /*cba0*/  I2F.U64 R0, R4 ;  /* 0x0000000400007312 */ /* 0x004e240000301000 */
[----:B0-----:R-:W-:-:S04]  /*cbb0*/  F2FP.F16.F32.PACK_AB R0, RZ, R0 ;  /* 0x00000000ff00723e */ /* 0x001fc800000000ff */
[----:B------:R-:W-:Y:S01]  /*cbc0*/  PRMT R18, R0, 0x7610, R18 ;  /* 0x0000761000127816 */ /* 0x000fe20000000012 */
[----:B------:R-:W-:Y:S06]  /*cbd0*/  BRA `(.L_x_15630) ;  /* 0x0000000000107947 */ /* 0x000fec0003800000 */
.L_x_15653:
[----:B------:R-:W2:Y:S02]  /*cbe0*/  LDG.E R4, desc[UR36][R4.64] ;  /* 0x0000002404047981 */ /* 0x000ea4000c1e1900 */
[----:B--2---:R-:W-:-:S04]  /*cbf0*/  I2FP.F32.U32 R0, R4 ;  /* 0x0000000400007245 */ /* 0x004fc80000201000 */
[----:B------:R-:W-:-:S04]  /*cc00*/  F2FP.F16.F32.PACK_AB R0, RZ, R0 ;  /* 0x00000000ff00723e */ /* 0x000fc800000000ff */
[----:B------:R-:W-:-:S07]  /*cc10*/  PRMT R18, R0, 0x7610, R18 ;  /* 0x0000761000127816 */ /* 0x000fce0000000012 */
.L_x_15630:
        /* <DEDUP_REMOVED lines=20> */
.L_x_15661:
[----:B------:R-:W2:Y:S02]  /*cd60*/  LDG.E.U8 R4, desc[UR36][R4.64] ;  /* 0x0000002404047981 */ /* 0x000ea4000c1e1100 */
[----:B--2---:R-:W-:-:S04]  /*cd70*/  I2FP.F32.U32 R0, R4 ;  /* 0x0000000400007245 */ /* 0x004fc80000201000 */
[----:B------:R-:W-:-:S04]  /*cd80*/  F2FP.F16.F32.PACK_AB R0, RZ, R0 ;  /* 0x00000000ff00723e */ /* 0x000fc800000000ff */
[----:B------:R-:W-:Y:S01]  /*cd90*/  PRMT R19, R0, 0x7610, R19 ;  /* 0x0000761000137816 */ /* 0x000fe20000000013 */
[----:B------:R-:W-:Y:S06]  /*cda0*/  BRA `(.L_x_15663) ;  /* 0x0000000c00bc7947 */ /* 0x000fec0003800000 */
.L_x_15660:
        /* <DEDUP_REMOVED lines=11> */
.L_x_15665:
[----:B------:R-:W2:Y:S02]  /*ce60*/  LDG.E R4, desc[UR36][R4.64] ;  /* 0x0000002404047981 */ /* 0x000ea4000c1e1900 */
[----:B--2---:R-:W-:-:S04]  /*ce70*/  I2FP.F32.S32 R0, R4 ;  /* 0x0000000400007245 */ /* 0x004fc80000201400 */
[----:B------:R-:W-:-:S04]  /*ce80*/  F2FP.F16.F32.PACK_AB R0, RZ, R0 ;  /* 0x00000000ff00723e */ /* 0x000fc800000000ff */
[----:B------:R-:W-:Y:S01]  /*ce90*/  PRMT R19, R0, 0x7610, R19 ;  /* 0x0000761000137816 */ /* 0x000fe20000000013 */
[----:B------:R-:W-:Y:S06]  /*cea0*/  BRA `(.L_x_15663) ;  /* 0x0000000c007c7947 */ /* 0x000fec0003800000 */
.L_x_15664:
[----:B------:R-:W2:Y:S02]  /*ceb0*/  LDG.E.U16 R4, desc[UR36][R4.64] ;  /* 0x0000002404047981 */ /* 0x000ea4000c1e1500 */
[----:B--2---:R-:W0:Y:S02]  /*cec0*/  I2F.S16 R0, R4 ;  /* 0x0000000400007306 */ /* 0x004e240000101400 */
[----:B0-----:R-:W-:-:S04]  /*ced0*/  F2FP.F16.F32.PACK_AB R0, RZ, R0 ;  /* 0x00000000ff00723e */ /* 0x001fc800000000ff */
[----:B------:R-:W-:Y:S01]  /*cee0*/  PRMT R19, R0, 0x7610, R19 ;  /* 0x0000761000137816 */ /* 0x000fe20000000013 */
[----:B------:R-:W-:Y:S06]  /*cef0*/  BRA `(.L_x_15663) ;  /* 0x0000000c00687947 */ /* 0x000fec0003800000 */
.L_x_15659:
        /* <DEDUP_REMOVED lines=9> */
.L_x_15667:
[----:B------:R1:W5:Y:S01]  /*cf90*/  LDG.E.U16 R19, desc[UR36][R4.64] ;  /* 0x0000002404137981 */ /* 0x000362000c1e1500 */
[----:B------:R-:W-:Y:S05]  /*cfa0*/  BRA `(.L_x_15663) ;  /* 0x0000000c003c7947 */ /* 0x000fea0003800000 */
.L_x_15666:
        /* <DEDUP_REMOVED lines=9> */
.L_x_15669:
[----:B------:R0:W5:Y:S01]  /*d040*/  LDG.E.U16 R19, desc[UR36][R4.64] ;  /* 0x0000002404137981 */ /* 0x000162000c1e1500 */
[----:B------:R-:W-:Y:S05]  /*d050*/  BRA `(.L_x_15663) ;  /* 0x0000000c00107947 */ /* 0x000fea0003800000 */
.L_x_15668:
        /* <DEDUP_REMOVED lines=9> */
.L_x_15658:
        /* <DEDUP_REMOVED lines=14> */
.L_x_15672:
        /* <DEDUP_REMOVED lines=9> */
.L_x_15671:
        /* <DEDUP_REMOVED lines=28> */
.L_x_15674:
        /* <DEDUP_REMOVED lines=15> */
.L_x_15673:
[----:B------:R-:W2:Y:S02]  /*d510*/  LDG.E.U16 R0, desc[UR36][R4.64] ;  /* 0x0000002404007981 */ /* 0x000ea4000c1e1500 */
[----:B--2---:R-:W-:-:S05]  /*d520*/  IMAD.U32 R0, R0, 0x10000, RZ ;  /* 0x0001000000007824 */ /* 0x004fca00078e00ff */
[----:B------:R-:W-:-:S04]  /*d530*/  F2FP.F16.F32.PACK_AB R0, RZ, R0 ;  /* 0x00000000ff00723e */ /* 0x000fc800000000ff */
[----:B------:R-:W-:Y:S01]  /*d540*/  PRMT R19, R0, 0x7610, R19 ;  /* 0x0000761000137816 */ /* 0x000fe20000000013 */
[----:B------:R-:W-:Y:S06]  /*d550*/  BRA `(.L_x_15663) ;  /* 0x0000000400d07947 */ /* 0x000fec0003800000 */
.L_x_15670:
        /* <DEDUP_REMOVED lines=13> */
.L_x_15677:
        /* <DEDUP_REMOVED lines=21> */
.L_x_15681:
[----:B------:R-:W-:Y:S05]  /*d780*/  BSYNC B1 ;  /* 0x0000000000017941 */ /* 0x000fea0003800000 */
.L_x_15680:
[----:B------:R-:W-:Y:S01]  /*d790*/  LEA R5, R0, 0x3b800000, 0x17 ;  /* 0x3b80000000057811 */ /* 0x000fe200078eb8ff */
[----:B------:R-:W-:-:S05]  /*d7a0*/  IMAD.SHL.U32 R0, R3, 0x100000, RZ ;  /* 0x0010000003007824 */ /* 0x000fca00078e00ff */
[----:B------:R-:W-:-:S07]  /*d7b0*/  LOP3.LUT R0, R5, R0, R6, 0xfe, !PT ;  /* 0x0000000005007212 */ /* 0x000fce00078efe06 */
.L_x_15679:
[----:B------:R-:W-:Y:S05]  /*d7c0*/  BSYNC B0 ;  /* 0x0000000000007941 */ /* 0x000fea0003800000 */
.L_x_15678:
[----:B------:R-:W-:-:S04]  /*d7d0*/  F2FP.F16.F32.PACK_AB R0, RZ, R0 ;  /* 0x00000000ff00723e */ /* 0x000fc800000000ff */
[----:B------:R-:W-:Y:S01]  /*d7e0*/  PRMT R19, R0, 0x7610, R19 ;  /* 0x0000761000137816 */ /* 0x000fe20000000013 */
[----:B------:R-:W-:Y:S06]  /*d7f0*/  BRA `(.L_x_15663) ;  /* 0x0000000400287947 */ /* 0x000fec0003800000 */
.L_x_15676:
        /* <DEDUP_REMOVED lines=21> */
.L_x_15685:
[----:B------:R-:W-:Y:S05]  /*d950*/  BSYNC B1 ;  /* 0x0000000000017941 */ /* 0x000fea0003800000 */
.L_x_15684:
[----:B------:R-:W-:Y:S01]  /*d960*/  LEA R5, R0, 0x37800000, 0x17 ;  /* 0x3780000000057811 */ /* 0x000fe200078eb8ff */
[----:B------:R-:W-:-:S05]  /*d970*/  IMAD.SHL.U32 R0, R3, 0x200000, RZ ;  /* 0x0020000003007824 */ /* 0x000fca00078e00ff */
[----:B------:R-:W-:-:S07]  /*d980*/  LOP3.LUT R0, R5, R0, R6, 0xfe, !PT ;  /* 0x0000000005007212 */ /* 0x000fce00078efe06 */
.L_x_15683:
[----:B------:R-:W-:Y:S05]  /*d990*/  BSYNC B0 ;  /* 0x0000000000007941 */ /* 0x000fea0003800000 */
.L_x_15682:
[----:B------:R-:W-:-:S04]  /*d9a0*/  F2FP.F16.F32.PACK_AB R0, RZ, R0 ;  /* 0x00000000ff00723e */ /* 0x000fc800000000ff */
[----:B------:R-:W-:Y:S01]  /*d9b0*/  PRMT R19, R0, 0x7610, R19 ;  /* 0x0000761000137816 */ /* 0x000fe20000000013 */
[----:B------:R-:W-:Y:S06]  /*d9c0*/  BRA `(.L_x_15663) ;  /* 0x0000000000b47947 */ /* 0x000fec0003800000 */
.L_x_15675:
        /* <DEDUP_REMOVED lines=14> */
.L_x_15689:
[----:B------:R-:W-:Y:S05]  /*dab0*/  BSYNC B0 ;  /* 0x0000000000007941 */ /* 0x000fea0003800000 */
.L_x_15688:
[----:B------:R-:W-:-:S04]  /*dac0*/  F2FP.F16.F32.PACK_AB R0, RZ, R0 ;  /* 0x00000000ff00723e */ /* 0x000fc800000000ff */
[----:B------:R-:W-:Y:S01]  /*dad0*/  PRMT R19, R0, 0x7610, R19 ;  /* 0x0000761000137816 */ /* 0x000fe20000000013 */
[----:B------:R-:W-:Y:S06]  /*dae0*/  BRA `(.L_x_15663) ;  /* 0x00000000006c7947 */ /* 0x000fec0003800000 */
.L_x_15662:
        /* <DEDUP_REMOVED lines=16> */
.L_x_15690:
[----:B------:R-:W-:Y:S01]  /*dbf0*/  PRMT R19, RZ, 0x7610, R19 ;  /* 0x00007610ff137816 */ /* 0x000fe20000000013 */
[----:B------:R-:W-:Y:S06]  /*dc00*/  BRA `(.L_x_15663) ;  /* 0x0000000000247947 */ /* 0x000fec0003800000 */
.L_x_15687:
[----:B------:R-:W2:Y:S02]  /*dc10*/  LDG.E.64 R4, desc[UR36][R4.64] ;  /* 0x0000002404047981 */ /* 0x000ea4000c1e1b00 */
[----:B--2---:R-:W0:Y:S02]  /*dc20*/  I2F.U64 R0, R4 ;  /* 0x0000000400007312 */ /* 0x004e240000301000 */
[----:B0-----:R-:W-:-:S04]  /*dc30*/  F2FP.F16.F32.PACK_AB R0, RZ, R0 ;  /* 0x00000000ff00723e */ /* 0x001fc800000000ff */
[----:B------:R-:W-:Y:S01]  /*dc40*/  PRMT R19, R0, 0x7610, R19 ;  /* 0x0000761000137816 */ /* 0x000fe20000000013 */
[----:B------:R-:W-:Y:S06]  /*dc50*/  BRA `(.L_x_15663) ;  /* 0x0000000000107947 */ /* 0x000fec0003800000 */
.L_x_15686:
[----:B------:R-:W2:Y:S02]  /*dc60*/  LDG.E R4, desc[UR36][R4.64] ;  /* 0x0000002404047981 */ /* 0x000ea4000c1e1900 */
[----:B--2---:R-:W-:-:S04]  /*dc70*/  I2FP.F32.U32 R0, R4 ;  /* 0x0000000400007245 */ /* 0x004fc80000201000 */
[----:B------:R-:W-:-:S04]  /*dc80*/  F2FP.F16.F32.PACK_AB R0, RZ, R0 ;  /* 0x00000000ff00723e */ /* 0x000fc800000000ff */
[----:B------:R-:W-:-:S07]  /*dc90*/  PRMT R19, R0, 0x7610, R19 ;  /* 0x0000761000137816 */ /* 0x000fce0000000013 */
.L_x_15663:
        /* <DEDUP_REMOVED lines=19> */
.L_x_15695:
[----:B------:R-:W2:Y:S02]  /*ddd0*/  LDG.E.U8 R4, desc[UR36][R4.64] ;  /* 0x0000002404047981 */ /* 0x000ea4000c1e1100 */
[----:B--2---:R-:W-:Y:S01]  /*dde0*/  I2FP.F32.U32 R22, R4 ;  /* 0x0000000400167245 */ /* 0x004fe20000201000 */
[----:B------:R-:W-:Y:S06]  /*ddf0*/  BRA `(.L_x_15697) ;  /* 0x0000000c002c7947 */ /* 0x000fec0003800000 */
.L_x_15694:
        /* <DEDUP_REMOVED lines=9> */
.L_x_15699:
[----:B------:R-:W2:Y:S02]  /*de90*/  LDG.E R4, desc[UR36][R4.64] ;  /* 0x0000002404047981 */ /* 0x000ea4000c1e1900 */
[----:B--2---:R-:W-:Y:S01]  /*dea0*/  I2FP.F32.S32 R22, R4 ;  /* 0x0000000400167245 */ /* 0x004fe20000201400 */
[----:B------:R-:W-:Y:S06]  /*deb0*/  BRA `(.L_x_15697) ;  /* 0x0000000800fc7947 */ /* 0x000fec0003800000 */
.L_x_15698:
[----:B------:R-:W2:Y:S02]  /*dec0*/  LDG.E.U16 R4, desc[UR36][R4.64] ;  /* 0x0000002404047981 */ /* 0x000ea4000c1e1500 */
[----:B--2---:R2:W3:Y:S01]  /*ded0*/  I2F.S16 R22, R4 ;  /* 0x0000000400167306 */ /* 0x0044e20000101400 */
[----:B------:R-:W-:Y:S05]  /*dee0*/  BRA `(.L_x_15697) ;  /* 0x0000000800f07947 */ /* 0x000fea0003800000 */
.L_x_15693:
        /* <DEDUP_REMOVED lines=8> */
.L_x_15701:
[----:B------:R-:W2:Y:S02]  /*df70*/  LDG.E.U16 R4, desc[UR36][R4.64] ;  /* 0x0000002404047981 */ /* 0x000ea4000c1e1500 */
[----:B--2---:R-:W-:Y:S01]  /*df80*/  HADD2.F32 R22, -RZ, R4.H0_H0 ;  /* 0x20000004ff167230 */ /* 0x004fe20000004100 */
[----:B------:R-:W-:Y:S06]  /*df90*/  BRA `(.L_x_15697) ;  /* 0x0000000800c47947 */ /* 0x000fec0003800000 */
.L_x_15700:
        /* <DEDUP_REMOVED lines=8> */
.L_x_15703:
[----:B------:R-:W2:Y:S02]  /*e020*/  LDG.E.U16 R4, desc[UR36][R4.64] ;  /* 0x0000002404047981 */ /* 0x000ea4000c1e1500 */
[----:B--2---:R-:W-:Y:S01]  /*e030*/  HADD2.F32 R22, -RZ, R4.H0_H0 ;  /* 0x20000004ff167230 */ /* 0x004fe20000004100 */
[----:B------:R-:W-:Y:S06]  /*e040*/  BRA `(.L_x_15697) ;  /* 0x0000000800987947 */ /* 0x000fec0003800000 */
.L_x_15702:
[----:B------:R-:W2:Y:S01]  /*e050*/  LDG.E.64 R4, desc[UR36][R4.64] ;  /* 0x0000002404047981 */ /* 0x000ea2000c1e1b00 */
[----:B------:R-:W-:Y:S01]  /*e060*/  UMOV UR4, 0xf0000000 ;  /* 0xf000000000047882 */ /* 0x000fe20000000000 */
[----:B------:R-:W-:Y:S01]  /*e070*/  UMOV UR5, 0x380fffff ;  /* 0x380fffff00057882 */ /* 0x000fe20000000000 */
[----:B--2---:R-:W0:Y:S01]  /*e080*/  F2F.F32.F64 R22, R4 ;  /* 0x0000000400167310 */ /* 0x004e220000301000 */
[----:B------:R-:W-:-:S14]  /*e090*/  DSETP.GEU.AND P0, PT, |R4|, UR4, PT ;  /* 0x0000000404007e2a */ /* 0x000fdc000bf0e200 */
[----:B0-----:R-:W-:Y:S01]  /*e0a0*/  @!P0 FMUL R22, R22, 1.175494350822287508e-38 ;  /* 0x0080000016168820 */ /* 0x001fe20000400000 */
[----:B------:R-:W-:Y:S06]  /*e0b0*/  BRA `(.L_x_15697) ;  /* 0x00000008007c7947 */ /* 0x000fec0003800000 */
.L_x_15692:
        /* <DEDUP_REMOVED lines=12> */
.L_x_15706:
[----:B------:R-:W2:Y:S01]  /*e180*/  LDG.E.64 R4, desc[UR36][R4.64] ;  /* 0x0000002404047981 */ /* 0x000ea2000c1e1b00 */
[----:B------:R-:W-:Y:S01]  /*e190*/  UMOV UR4, 0xf0000000 ;  /* 0xf000000000047882 */ /* 0x000fe20000000000 */
[----:B------:R-:W-:Y:S01]  /*e1a0*/  UMOV UR5, 0x380fffff ;  /* 0x380fffff00057882 */ /* 0x000fe20000000000 */
[----:B--2---:R-:W0:Y:S01]  /*e1b0*/  F2F.F32.F64 R22, R4 ;  /* 0x0000000400167310 */ /* 0x004e220000301000 */
[----:B------:R-:W-:-:S14]  /*e1c0*/  DSETP.GEU.AND P0, PT, |R4|, UR4, PT ;  /* 0x0000000404007e2a */ /* 0x000fdc000bf0e200 */
[----:B0-----:R-:W-:Y:S01]  /*e1d0*/  @!P0 FMUL R22, R22, 1.175494350822287508e-38 ;  /* 0x0080000016168820 */ /* 0x001fe20000400000 */
[----:B------:R-:W-:Y:S06]  /*e1e0*/  BRA `(.L_x_15697) ;  /* 0x0000000800307947 */ /* 0x000fec0003800000 */
.L_x_15705:
        /* <DEDUP_REMOVED lines=26> */
.L_x_15708:
        /* <DEDUP_REMOVED lines=13> */
.L_x_15707:
[----:B------:R-:W2:Y:S02]  /*e460*/  LDG.E.U16 R4, desc[UR36][R4.64] ;  /* 0x0000002404047981 */ /* 0x000ea4000c1e1500 */
[----:B--2---:R-:W-:Y:S01]  /*e470*/  IMAD.U32 R22, R4, 0x10000, RZ ;  /* 0x0001000004167824 */ /* 0x004fe200078e00ff */
[----:B------:R-:W-:Y:S06]  /*e480*/  BRA `(.L_x_15697) ;  /* 0x0000000400887947 */ /* 0x000fec0003800000 */
.L_x_15704:
        /* <DEDUP_REMOVED lines=11> */
.L_x_15711:
        /* <DEDUP_REMOVED lines=20> */
.L_x_15713:
[----:B------:R-:W-:Y:S05]  /*e680*/  BSYNC B0 ;  /* 0x0000000000007941 */ /* 0x000fea0003800000 */
.L_x_15712:
[----:B------:R-:W-:Y:S01]  /*e690*/  IMAD.SHL.U32 R3, R3, 0x100000, RZ ;  /* 0x0010000003037824 */ /* 0x000fe200078e00ff */
[----:B------:R-:W-:-:S04]  /*e6a0*/  LEA R5, R0, 0x3b800000, 0x17 ;  /* 0x3b80000000057811 */ /* 0x000fc800078eb8ff */
[----:B------:R-:W-:Y:S01]  /*e6b0*/  LOP3.LUT R22, R5, R3, R22, 0xfe, !PT ;  /* 0x0000000305167212 */ /* 0x000fe200078efe16 */
[----:B------:R-:W-:Y:S06]  /*e6c0*/  BRA `(.L_x_15697) ;  /* 0x0000000000f87947 */ /* 0x000fec0003800000 */
.L_x_15710:
        /* <DEDUP_REMOVED lines=20> */
.L_x_15715:
[----:B------:R-:W-:Y:S05]  /*e810*/  BSYNC B0 ;  /* 0x0000000000007941 */ /* 0x000fea0003800000 */
.L_x_15714:
[----:B------:R-:W-:Y:S01]  /*e820*/  IMAD.SHL.U32 R3, R3, 0x200000, RZ ;  /* 0x0020000003037824 */ /* 0x000fe200078e00ff */
[----:B------:R-:W-:-:S04]  /*e830*/  LEA R5, R0, 0x37800000, 0x17 ;  /* 0x3780000000057811 */ /* 0x000fc800078eb8ff */
[----:B------:R-:W-:Y:S01]  /*e840*/  LOP3.LUT R22, R5, R3, R22, 0xfe, !PT ;  /* 0x0000000305167212 */ /* 0x000fe200078efe16 */
[----:B------:R-:W-:Y:S06]  /*e850*/  BRA `(.L_x_15697) ;  /* 0x0000000000947947 */ /* 0x000fec0003800000 */
.L_x_15709:
        /* <DEDUP_REMOVED lines=14> */
.L_x_15696:
        /* <DEDUP_REMOVED lines=16> */
.L_x_15718:
[----:B------:R-:W-:Y:S01]  /*ea40*/  IMAD.MOV.U32 R22, RZ, RZ, RZ ;  /* 0x000000ffff167224 */ /* 0x000fe200078e00ff */
[----:B------:R-:W-:Y:S06]  /*ea50*/  BRA `(.L_x_15697) ;  /* 0x0000000000147947 */ /* 0x000fec0003800000 */
.L_x_15717:
[----:B------:R-:W2:Y:S02]  /*ea60*/  LDG.E.64 R4, desc[UR36][R4.64] ;  /* 0x0000002404047981 */ /* 0x000ea4000c1e1b00 */
[----:B--2---:R0:W1:Y:S01]  /*ea70*/  I2F.U64 R22, R4 ;  /* 0x0000000400167312 */ /* 0x0040620000301000 */
[----:B------:R-:W-:Y:S05]  /*ea80*/  BRA `(.L_x_15697) ;  /* 0x0000000000087947 */ /* 0x000fea0003800000 */
.L_x_15716:
[----:B------:R-:W2:Y:S02]  /*ea90*/  LDG.E R4, desc[UR36][R4.64] ;  /* 0x0000002404047981 */ /* 0x000ea4000c1e1900 */
[----:B--2---:R-:W-:-:S07]  /*eaa0*/  I2FP.F32.U32 R22, R4 ;  /* 0x0000000400167245 */ /* 0x004fce0000201000 */
.L_x_15697:
[----:B------:R-:W-:Y:S05]  /*eab0*/  BSYNC B6 ;  /* 0x0000000000067941 */ /* 0x000fea0003800000 */
.L_x_15691:
        /* <DEDUP_REMOVED lines=19> */
.L_x_15723:
[----:B------:R-:W2:Y:S02]  /*ebf0*/  LDG.E.U8 R4, desc[UR36][R4.64] ;  /* 0x0000002404047981 */ /* 0x000ea4000c1e1100 */
[----:B--2---:R-:W-:Y:S01]  /*ec00*/  I2FP.F32.U32 R23, R4 ;  /* 0x0000000400177245 */ /* 0x004fe20000201000 */
[----:B------:R-:W-:Y:S06]  /*ec10*/  BRA `(.L_x_15725) ;  /* 0x0000000c002c7947 */ /* 0x000fec0003800000 */
.L_x_15722:
        /* <DEDUP_REMOVED lines=9> */
.L_x_15727:
[----:B------:R-:W2:Y:S02]  /*ecb0*/  LDG.E R4, desc[UR36][R4.64] ;  /* 0x0000002404047981 */ /* 0x000ea4000c1e1900 */
[----:B--2---:R-:W-:Y:S01]  /*ecc0*/  I2FP.F32.S32 R23, R4 ;  /* 0x0000000400177245 */ /* 0x004fe20000201400 */
[----:B------:R-:W-:Y:S06]  /*ecd0*/  BRA `(.L_x_15725) ;  /* 0x0000000800fc7947 */ /* 0x000fec0003800000 */
.L_x_15726:
[----:B------:R-:W2:Y:S02]  /*ece0*/  LDG.E.U16 R4, desc[UR36][R4.64] ;  /* 0x0000002404047981 */ /* 0x000ea4000c1e1500 */
[----:B--2---:R2:W3:Y:S01]  /*ecf0*/  I2F.S16 R23, R4 ;  /* 0x0000000400177306 */ /* 0x0044e20000101400 */
[----:B------:R-:W-:Y:S05]  /*ed00*/  BRA `(.L_x_15725) ;  /* 0x0000000800f07947 */ /* 0x000fea0003800000 */
.L_x_15721:
        /* <DEDUP_REMOVED lines=8> */
.L_x_15729:
[----:B------:R-:W2:Y:S02]  /*ed90*/  LDG.E.U16 R4, desc[UR36][R4.64] ;  /* 0x0000002404047981 */ /* 0x000ea4000c1e1500 */
[----:B--2---:R-:W-:Y:S01]  /*eda0*/  HADD2.F32 R23, -RZ, R4.H0_H0 ;  /* 0x20000004ff177230 */ /* 0x004fe20000004100 */
[----:B------:R-:W-:Y:S06]  /*edb0*/  BRA `(.L_x_15725) ;  /* 0x0000000800c47947 */ /* 0x000fec0003800000 */
.L_x_15728:
        /* <DEDUP_REMOVED lines=8> */
.L_x_15731:
[----:B------:R-:W2:Y:S02]  /*ee40*/  LDG.E.U16 R4, desc[UR36][R4.64] ;  /* 0x0000002404047981 */ /* 0x000ea4000c1e1500 */
[----:B--2---:R-:W-:Y:S01]  /*ee50*/  HADD2.F32 R23, -RZ, R4.H0_H0 ;  /* 0x20000004ff177230 */ /* 0x004fe20000004100 */
[----:B------:R-:W-:Y:S06]  /*ee60*/  BRA `(.L_x_15725) ;  /* 0x0000000800987947 */ /* 0x000fec0003800000 */
.L_x_15730:
[----:B------:R-:W2:Y:S01]  /*ee70*/  LDG.E.64 R4, desc[UR36][R4.64] ;  /* 0x0000002404047981 */ /* 0x000ea2000c1e1b00 */
[----:B------:R-:W-:Y:S01]  /*ee80*/  UMOV UR4, 0xf0000000 ;  /* 0xf000000000047882 */ /* 0x000fe20000000000 */
[----:B------:R-:W-:Y:S01]  /*ee90*/  UMOV UR5, 0x380fffff ;  /* 0x380fffff00057882 */ /* 0x000fe20000000000 */
[----:B--2---:R-:W0:Y:S01]  /*eea0*/  F2F.F32.F64 R23, R4 ;  /* 0x0000000400177310 */ /* 0x004e220000301000 */
[----:B------:R-:W-:-:S14]  /*eeb0*/  DSETP.GEU.AND P0, PT, |R4|, UR4, PT ;  /* 0x0000000404007e2a */ /* 0x000fdc000bf0e200 */
[----:B0-----:R-:W-:Y:S01]  /*eec0*/  @!P0 FMUL R23, R23, 1.175494350822287508e-38 ;  /* 0x0080000017178820 */ /* 0x001fe20000400000 */
[----:B------:R-:W-:Y:S06]  /*eed0*/  BRA `(.L_x_15725) ;  /* 0x00000008007c7947 */ /* 0x000fec0003800000 */
.L_x_15720:
        /* <DEDUP_REMOVED lines=12> */
.L_x_15734:
[----:B------:R-:W2:Y:S01]  /*efa0*/  LDG.E.64 R4, desc[UR36][R4.64] ;  /* 0x0000002404047981 */ /* 0x000ea2000c1e1b00 */
[----:B------:R-:W-:Y:S01]  /*efb0*/  UMOV UR4, 0xf0000000 ;  /* 0xf000000000047882 */ /* 0x000fe20000000000 */
[----:B------:R-:W-:Y:S01]  /*efc0*/  UMOV UR5, 0x380fffff ;  /* 0x380fffff00057882 */ /* 0x000fe20000000000 */
[----:B--2---:R-:W0:Y:S01]  /*efd0*/  F2F.F32.F64 R23, R4 ;  /* 0x0000000400177310 */ /* 0x004e220000301000 */
[----:B------:R-:W-:-:S14]  /*efe0*/  DSETP.GEU.AND P0, PT, |R4|, UR4, PT ;  /* 0x0000000404007e2a */ /* 0x000fdc000bf0e200 */
[----:B0-----:R-:W-:Y:S01]  /*eff0*/  @!P0 FMUL R23, R23, 1.175494350822287508e-38 ;  /* 0x0080000017178820 */ /* 0x001fe20000400000 */
[----:B------:R-:W-:Y:S06]  /*f000*/  BRA `(.L_x_15725) ;  /* 0x0000000800307947 */ /* 0x000fec0003800000 */
.L_x_15733:
        /* <DEDUP_REMOVED lines=26> */
.L_x_15736:
        /* <DEDUP_REMOVED lines=13> */
.L_x_15735:
[----:B------:R-:W2:Y:S02]  /*f280*/  LDG.E.U16 R4, desc[UR36][R4.64] ;  /* 0x0000002404047981 */ /* 0x000ea4000c1e1500 */
[----:B--2---:R-:W-:Y:S01]  /*f290*/  IMAD.U32 R23, R4, 0x10000, RZ ;  /* 0x0001000004177824 */ /* 0x004fe200078e00ff */
[----:B------:R-:W-:Y:S06]  /*f2a0*/  BRA `(.L_x_15725) ;  /* 0x0000000400887947 */ /* 0x000fec0003800000 */
.L_x_15732:
        /* <DEDUP_REMOVED lines=11> */
.L_x_15739:
        /* <DEDUP_REMOVED lines=20> */
.L_x_15741:
[----:B------:R-:W-:Y:S05]  /*f4a0*/  BSYNC B0 ;  /* 0x0000000000007941 */ /* 0x000fea0003800000 */
.L_x_15740:
[----:B------:R-:W-:Y:S01]  /*f4b0*/  IMAD.SHL.U32 R3, R3, 0x100000, RZ ;  /* 0x0010000003037824 */ /* 0x000fe200078e00ff */
[----:B------:R-:W-:-:S04]  /*f4c0*/  LEA R0, R0, 0x3b800000, 0x17 ;  /* 0x3b80000000007811 */ /* 0x000fc800078eb8ff */
[----:B------:R-:W-:Y:S01]  /*f4d0*/  LOP3.LUT R23, R0, R3, R23, 0xfe, !PT ;  /* 0x0000000300177212 */ /* 0x000fe200078efe17 */
[----:B------:R-:W-:Y:S06]  /*f4e0*/  BRA `(.L_x_15725) ;  /* 0x0000000000f87947 */ /* 0x000fec0003800000 */
.L_x_15738:
        /* <DEDUP_REMOVED lines=20> */
.L_x_15743:
[----:B------:R-:W-:Y:S05]  /*f630*/  BSYNC B0 ;  /* 0x0000000000007941 */ /* 0x000fea0003800000 */
.L_x_15742:
[----:B------:R-:W-:Y:S01]  /*f640*/  IMAD.SHL.U32 R3, R3, 0x200000, RZ ;  /* 0x0020000003037824 */ /* 0x000fe200078e00ff */
[----:B------:R-:W-:-:S04]  /*f650*/  LEA R0, R0, 0x37800000, 0x17 ;  /* 0x3780000000007811 */ /* 0x000fc800078eb8ff */
[----:B------:R-:W-:Y:S01]  /*f660*/  LOP3.LUT R23, R0, R3, R23, 0xfe, !PT ;  /* 0x0000000300177212 */ /* 0x000fe200078efe17 */
[----:B------:R-:W-:Y:S06]  /*f670*/  BRA `(.L_x_15725) ;  /* 0x0000000000947947 */ /* 0x000fec0003800000 */
.L_x_15737:
        /* <DEDUP_REMOVED lines=14> */
.L_x_15724:
        /* <DEDUP_REMOVED lines=16> */
.L_x_15746:
[----:B------:R-:W-:Y:S01]  /*f860*/  IMAD.MOV.U32 R23, RZ, RZ, RZ ;  /* 0x000000ffff177224 */ /* 0x000fe200078e00ff */
[----:B------:R-:W-:Y:S06]  /*f870*/  BRA `(.L_x_15725) ;  /* 0x0000000000147947 */ /* 0x000fec0003800000 */
.L_x_15745:
[----:B------:R-:W2:Y:S02]  /*f880*/  LDG.E.64 R4, desc[UR36][R4.64] ;  /* 0x0000002404047981 */ /* 0x000ea4000c1e1b00 */
[----:B--2---:R0:W1:Y:S01]  /*f890*/  I2F.U64 R23, R4 ;  /* 0x0000000400177312 */ /* 0x0040620000301000 */
[----:B------:R-:W-:Y:S05]  /*f8a0*/  BRA `(.L_x_15725) ;  /* 0x0000000000087947 */ /* 0x000fea0003800000 */
.L_x_15744:
[----:B------:R-:W2:Y:S02]  /*f8b0*/  LDG.E R4, desc[UR36][R4.64] ;  /* 0x0000002404047981 */ /* 0x000ea4000c1e1900 */
[----:B--2---:R-:W-:-:S07]  /*f8c0*/  I2FP.F32.U32 R23, R4 ;  /* 0x0000000400177245 */ /* 0x004fce0000201000 */
.L_x_15725:
[----:B------:R-:W-:Y:S05]  /*f8d0*/  BSYNC B6 ;  /* 0x0000000000067941 */ /* 0x000fea0003800000 */
.L_x_15719:
        /* <DEDUP_REMOVED lines=19> */
.L_x_15751:
[----:B------:R-:W2:Y:S02]  /*fa10*/  LDG.E.U8 R4, desc[UR36][R4.64] ;  /* 0x0000002404047981 */ /* 0x000ea4000c1e1100 */
[----:B--2---:R-:W-:Y:S01]  /*fa20*/  I2FP.F32.U32 R25, R4 ;  /* 0x0000000400197245 */ /* 0x004fe20000201000 */
[----:B------:R-:W-:Y:S06]  /*fa30*/  BRA `(.L_x_15753) ;  /* 0x0000000c002c7947 */ /* 0x000fec0003800000 */
.L_x_15750:
        /* <DEDUP_REMOVED lines=9> */
.L_x_15755:
[----:B------:R-:W2:Y:S02]  /*fad0*/  LDG.E R4, desc[UR36][R4.64] ;  /* 0x0000002404047981 */ /* 0x000ea4000c1e1900 */
[----:B--2---:R-:W-:Y:S01]  /*fae0*/  I2FP.F32.S32 R25, R4 ;  /* 0x0000000400197245 */ /* 0x004fe20000201400 */
[----:B------:R-:W-:Y:S06]  /*faf0*/  BRA `(.L_x_15753) ;  /* 0x0000000800fc7947 */ /* 0x000fec0003800000 */
.L_x_15754:
[----:B------:R-:W2:Y:S02]  /*fb00*/  LDG.E.U16 R4, desc[UR36][R4.64] ;  /* 0x0000002404047981 */ /* 0x000ea4000c1e1500 */
[----:B--2---:R2:W4:Y:S01]  /*fb10*/  I2F.S16 R25, R4 ;  /* 0x0000000400197306 */ /* 0x0045220000101400 */
[----:B------:R-:W-:Y:S05]  /*fb20*/  BRA `(.L_x_15753) ;  /* 0x0000000800f07947 */ /* 0x000fea0003800000 */
.L_x_15749:
        /* <DEDUP_REMOVED lines=8> */
.L_x_15757:
[----:B------:R-:W2:Y:S02]  /*fbb0*/  LDG.E.U16 R4, desc[UR36][R4.64] ;  /* 0x0000002404047981 */ /* 0x000ea4000c1e1500 */
[----:B--2---:R-:W-:Y:S01]  /*fbc0*/  HADD2.F32 R25, -RZ, R4.H0_H0 ;  /* 0x20000004ff197230 */ /* 0x004fe20000004100 */
[----:B------:R-:W-:Y:S06]  /*fbd0*/  BRA `(.L_x_15753) ;  /* 0x0000000800c47947 */ /* 0x000fec0003800000 */
.L_x_15756:
        /* <DEDUP_REMOVED lines=8> */
.L_x_15759:
[----:B------:R-:W2:Y:S02]  /*fc60*/  LDG.E.U16 R4, desc[UR36][R4.64] ;  /* 0x0000002404047981 */ /* 0x000ea4000c1e1500 */
[----:B--2---:R-:W-:Y:S01]  /*fc70*/  HADD2.F32 R25, -RZ, R4.H0_H0 ;  /* 0x20000004ff197230 */ /* 0x004fe20000004100 */
[----:B------:R-:W-:Y:S06]  /*fc80*/  BRA `(.L_x_15753) ;  /* 0x0000000800987947 */ /* 0x000fec0003800000 */
.L_x_15758:
[----:B------:R-:W2:Y:S01]  /*fc90*/  LDG.E.64 R4, desc[UR36][R4.64] ;  /* 0x0000002404047981 */ /* 0x000ea2000c1e1b00 */
[----:B------:R-:W-:Y:S01]  /*fca0*/  UMOV UR4, 0xf0000000 ;  /* 0xf000000000047882 */ /* 0x000fe20000000000 */
[----:B------:R-:W-:Y:S01]  /*fcb0*/  UMOV UR5, 0x380fffff ;  /* 0x380fffff00057882 */ /* 0x000fe20000000000 */
[----:B--2---:R-:W0:Y:S01]  /*fcc0*/  F2F.F32.F64 R25, R4 ;  /* 0x0000000400197310 */ /* 0x004e220000301000 */
[----:B------:R-:W-:-:S14]  /*fcd0*/  DSETP.GEU.AND P0, PT, |R4|, UR4, PT ;  /* 0x0000000404007e2a */ /* 0x000fdc000bf0e200 */
[----:B0-----:R-:W-:Y:S01]  /*fce0*/  @!P0 FMUL R25, R25, 1.175494350822287508e-38 ;  /* 0x0080000019198820 */ /* 0x001fe20000400000 */
[----:B------:R-:W-:Y:S06]  /*fcf0*/  BRA `(.L_x_15753) ;  /* 0x00000008007c7947 */ /* 0x000fec0003800000 */
.L_x_15748:
        /* <DEDUP_REMOVED lines=12> */
.L_x_15762:
[----:B------:R-:W2:Y:S01]  /*fdc0*/  LDG.E.64 R4, desc[UR36][R4.64] ;  /* 0x0000002404047981 */ /* 0x000ea2000c1e1b00 */
[----:B------:R-:W-:Y:S01]  /*fdd0*/  UMOV UR4, 0xf0000000 ;  /* 0xf000000000047882 */ /* 0x000fe20000000000 */
[----:B------:R-:W-:Y:S01]  /*fde0*/  UMOV UR5, 0x380fffff ;  /* 0x380fffff00057882 */ /* 0x000fe20000000000 */
[----:B--2---:R-:W0:Y:S01]  /*fdf0*/  F2F.F32.F64 R25, R4 ;  /* 0x0000000400197310 */ /* 0x004e220000301000 */
[----:B------:R-:W-:-:S14]  /*fe00*/  DSETP.GEU.AND P0, PT, |R4|, UR4, PT ;  /* 0x0000000404007e2a */ /* 0x000fdc000bf0e200 */
[----:B0-----:R-:W-:Y:S01]  /*fe10*/  @!P0 FMUL R25, R25, 1.175494350822287508e-38 ;  /* 0x0080000019198820 */ /* 0x001fe20000400000 */
[----:B------:R-:W-:Y:S06]  /*fe20*/  BRA `(.L_x_15753) ;  /* 0x0000000800307947 */ /* 0x000fec0003800000 */
.L_x_15761:
        /* <DEDUP_REMOVED lines=26> */
.L_x_15764:
        /* <DEDUP_REMOVED lines=13> */
.L_x_15763:
[----:B------:R-:W2:Y:S02]  /*100a0*/  LDG.E.U16 R4, desc[UR36][R4.64] ;  /* 0x0000002404047981 */ /* 0x000ea4000c1e1500 */
[----:B--2---:R-:W-:Y:S01]  /*100b0*/  IMAD.U32 R25, R4, 0x10000, RZ ;  /* 0x0001000004197824 */ /* 0x004fe200078e00ff */
[----:B------:R-:W-:Y:S06]  /*100c0*/  BRA `(.L_x_15753) ;  /* 0x0000000400887947 */ /* 0x000fec0003800000 */
.L_x_15760:
        /* <DEDUP_REMOVED lines=11> */
.L_x_15767:
        /* <DEDUP_REMOVED lines=20> */
.L_x_15769:
[----:B------:R-:W-:Y:S05]  /*102c0*/  BSYNC B0 ;  /* 0x0000000000007941 */ /* 0x000fea0003800000 */
.L_x_15768:
[----:B------:R-:W-:Y:S01]  /*102d0*/  IMAD.SHL.U32 R3, R3, 0x100000, RZ ;  /* 0x0010000003037824 */ /* 0x000fe200078e00ff */
[----:B------:R-:W-:-:S04]  /*102e0*/  LEA R0, R0, 0x3b800000, 0x17 ;  /* 0x3b80000000007811 */ /* 0x000fc800078eb8ff */
[----:B------:R-:W-:Y:S01]  /*102f0*/  LOP3.LUT R25, R0, R3, R25, 0xfe, !PT ;  /* 0x0000000300197212 */ /* 0x000fe200078efe19 */
[----:B------:R-:W-:Y:S06]  /*10300*/  BRA `(.L_x_15753) ;  /* 0x0000000000f87947 */ /* 0x000fec0003800000 */
.L_x_15766:
        /* <DEDUP_REMOVED lines=20> */
.L_x_15771:
[----:B------:R-:W-:Y:S05]  /*10450*/  BSYNC B0 ;  /* 0x0000000000007941 */ /* 0x000fea0003800000 */
.L_x_15770:
[----:B------:R-:W-:Y:S01]  /*10460*/  IMAD.SHL.U32 R3, R3, 0x200000, RZ ;  /* 0x0020000003037824 */ /* 0x000fe200078e00ff */
[----:B------:R-:W-:-:S04]  /*10470*/  LEA R0, R0, 0x37800000, 0x17 ;  /* 0x3780000000007811 */ /* 0x000fc800078eb8ff */
[----:B------:R-:W-:Y:S01]  /*10480*/  LOP3.LUT R25, R0, R3, R25, 0xfe, !PT ;  /* 0x0000000300197212 */ /* 0x000fe200078efe19 */
[----:B------:R-:W-:Y:S06]  /*10490*/  BRA `(.L_x_15753) ;  /* 0x0000000000947947 */ /* 0x000fec0003800000 */
.L_x_15765:
        /* <DEDUP_REMOVED lines=14> */
.L_x_15752:
        /* <DEDUP_REMOVED lines=16> */
.L_x_15774:
[----:B------:R-:W-:Y:S01]  /*10680*/  IMAD.MOV.U32 R25, RZ, RZ, RZ ;  /* 0x000000ffff197224 */ /* 0x000fe200078e00ff */
[----:B------:R-:W-:Y:S06]  /*10690*/  BRA `(.L_x_15753) ;  /* 0x0000000000147947 */ /* 0x000fec0003800000 */
.L_x_15773:
[----:B------:R-:W2:Y:S02]  /*106a0*/  LDG.E.64 R4, desc[UR36][R4.64] ;  /* 0x0000002404047981 */ /* 0x000ea4000c1e1b00 */
[----:B--2---:R0:W1:Y:S01]  /*106b0*/  I2F.U64 R25, R4 ;  /* 0x0000000400197312 */ /* 0x0040620000301000 */
[----:B------:R-:W-:Y:S05]  /*106c0*/  BRA `(.L_x_15753) ;  /* 0x0000000000087947 */ /* 0x000fea0003800000 */
.L_x_15772:
[----:B------:R-:W2:Y:S02]  /*106d0*/  LDG.E R4, desc[UR36][R4.64] ;  /* 0x0000002404047981 */ /* 0x000ea4000c1e1900 */
[----:B--2---:R-:W-:-:S07]  /*106e0*/  I2FP.F32.U32 R25, R4 ;  /* 0x0000000400197245 */ /* 0x004fce0000201000 */
.L_x_15753:
[----:B------:R-:W-:Y:S05]  /*106f0*/  BSYNC B6 ;  /* 0x0000000000067941 */ /* 0x000fea0003800000 */
.L_x_15747:
        /* <DEDUP_REMOVED lines=19> */
.L_x_15779:
[----:B------:R-:W2:Y:S02]  /*10830*/  LDG.E.U8 R4, desc[UR36][R4.64] ;  /* 0x0000002404047981 */ /* 0x000ea4000c1e1100 */
[----:B--2---:R-:W-:Y:S01]  /*10840*/  I2FP.F32.U32 R24, R4 ;  /* 0x0000000400187245 */ /* 0x004fe20000201000 */
[----:B------:R-:W-:Y:S06]  /*10850*/  BRA `(.L_x_15781) ;  /* 0x0000000c002c7947 */ /* 0x000fec0003800000 */
.L_x_15778:
        /* <DEDUP_REMOVED lines=9> */
.L_x_15783:
[----:B------:R-:W2:Y:S02]  /*108f0*/  LDG.E R4, desc[UR36][R4.64] ;  /* 0x0000002404047981 */ /* 0x000ea4000c1e1900 */
[----:B--2---:R-:W-:Y:S01]  /*10900*/  I2FP.F32.S32 R24, R4 ;  /* 0x0000000400187245 */ /* 0x004fe20000201400 */
[----:B------:R-:W-:Y:S06]  /*10910*/  BRA `(.L_x_15781) ;  /* 0x0000000800fc7947 */ /* 0x000fec0003800000 */
.L_x_15782:
[----:B------:R-:W2:Y:S02]  /*10920*/  LDG.E.U16 R4, desc[UR36][R4.64] ;  /* 0x0000002404047981 */ /* 0x000ea4000c1e1500 */
[----:B--2---:R0:W2:Y:S01]  /*10930*/  I2F.S16 R24, R4 ;  /* 0x0000000400187306 */ /* 0x0040a20000101400 */
[----:B------:R-:W-:Y:S05]  /*10940*/  BRA `(.L_x_15781) ;  /* 0x0000000800f07947 */ /* 0x000fea0003800000 */
.L_x_15777:
        /* <DEDUP_REMOVED lines=8> */
.L_x_15785:
[----:B------:R-:W2:Y:S02]  /*109d0*/  LDG.E.U16 R4, desc[UR36][R4.64] ;  /* 0x0000002404047981 */ /* 0x000ea4000c1e1500 */
[----:B--2---:R-:W-:Y:S01]  /*109e0*/  HADD2.F32 R24, -RZ, R4.H0_H0 ;  /* 0x20000004ff187230 */ /* 0x004fe20000004100 */
[----:B------:R-:W-:Y:S06]  /*109f0*/  BRA `(.L_x_15781) ;  /* 0x0000000800c47947 */ /* 0x000fec0003800000 */
.L_x_15784:
        /* <DEDUP_REMOVED lines=8> */
.L_x_15787:
[----:B------:R-:W2:Y:S02]  /*10a80*/  LDG.E.U16 R4, desc[UR36][R4.64] ;  /* 0x0000002404047981 */ /* 0x000ea4000c1e1500 */
[----:B--2---:R-:W-:Y:S01]  /*10a90*/  HADD2.F32 R24, -RZ, R4.H0_H0 ;  /* 0x20000004ff187230 */ /* 0x004fe20000004100 */
[----:B------:R-:W-:Y:S06]  /*10aa0*/  BRA `(.L_x_15781) ;  /* 0x0000000800987947 */ /* 0x000fec0003800000 */
.L_x_15786:
[----:B------:R-:W2:Y:S01]  /*10ab0*/  LDG.E.64 R4, desc[UR36][R4.64] ;  /* 0x0000002404047981 */ /* 0x000ea2000c1e1b00 */
[----:B------:R-:W-:Y:S01]  /*10ac0*/  UMOV UR4, 0xf0000000 ;  /* 0xf000000000047882 */ /* 0x000fe20000000000 */
[----:B------:R-:W-:Y:S01]  /*10ad0*/  UMOV UR5, 0x380fffff ;  /* 0x380fffff00057882 */ /* 0x000fe20000000000 */
[----:B--2---:R-:W0:Y:S01]  /*10ae0*/  F2F.F32.F64 R24, R4 ;  /* 0x0000000400187310 */ /* 0x004e220000301000 */
[----:B------:R-:W-:-:S14]  /*10af0*/  DSETP.GEU.AND P0, PT, |R4|, UR4, PT ;  /* 0x0000000404007e2a */ /* 0x000fdc000bf0e200 */
[----:B0-----:R-:W-:Y:S01]  /*10b00*/  @!P0 FMUL R24, R24, 1.175494350822287508e-38 ;  /* 0x0080000018188820 */ /* 0x001fe20000400000 */
[----:B------:R-:W-:Y:S06]  /*10b10*/  BRA `(.L_x_15781) ;  /* 0x00000008007c7947 */ /* 0x000fec0003800000 */
.L_x_15776:
        /* <DEDUP_REMOVED lines=12> */
.L_x_15790:
[----:B------:R-:W2:Y:S01]  /*10be0*/  LDG.E.64 R4, desc[UR36][R4.64] ;  /* 0x0000002404047981 */ /* 0x000ea2000c1e1b00 */
[----:B------:R-:W-:Y:S01]  /*10bf0*/  UMOV UR4, 0xf0000000 ;  /* 0xf000000000047882 */ /* 0x000fe20000000000 */
[----:B------:R-:W-:Y:S01]  /*10c00*/  UMOV UR5, 0x380fffff ;  /* 0x380fffff00057882 */ /* 0x000fe20000000000 */
[----:B--2---:R-:W0:Y:S01]  /*10c10*/  F2F.F32.F64 R24, R4 ;  /* 0x0000000400187310 */ /* 0x004e220000301000 */
[----:B------:R-:W-:-:S14]  /*10c20*/  DSETP.GEU.AND P0, PT, |R4|, UR4, PT ;  /* 0x0000000404007e2a */ /* 0x000fdc000bf0e200 */
[----:B0-----:R-:W-:Y:S01]  /*10c30*/  @!P0 FMUL R24, R24, 1.175494350822287508e-38 ;  /* 0x0080000018188820 */ /* 0x001fe20000400000 */
[----:B------:R-:W-:Y:S06]  /*10c40*/  BRA `(.L_x_15781) ;  /* 0x0000000800307947 */ /* 0x000fec0003800000 */
.L_x_15789:
        /* <DEDUP_REMOVED lines=26> */
.L_x_15792:
        /* <DEDUP_REMOVED lines=13> */
.L_x_15791:
[----:B------:R-:W2:Y:S02]  /*10ec0*/  LDG.E.U16 R4, desc[UR36][R4.64] ;  /* 0x0000002404047981 */ /* 0x000ea4000c1e1500 */
[----:B--2---:R-:W-:Y:S01]  /*10ed0*/  IMAD.U32 R24, R4, 0x10000, RZ ;  /* 0x0001000004187824 */ /* 0x004fe200078e00ff */
[----:B------:R-:W-:Y:S06]  /*10ee0*/  BRA `(.L_x_15781) ;  /* 0x0000000400887947 */ /* 0x000fec0003800000 */
.L_x_15788:
        /* <DEDUP_REMOVED lines=11> */
.L_x_15795:
        /* <DEDUP_REMOVED lines=20> */
.L_x_15797:
[----:B------:R-:W-:Y:S05]  /*110e0*/  BSYNC B0 ;  /* 0x0000000000007941 */ /* 0x000fea0003800000 */
.L_x_15796:
[----:B------:R-:W-:Y:S01]  /*110f0*/  IMAD.SHL.U32 R3, R3, 0x100000, RZ ;  /* 0x0010000003037824 */ /* 0x000fe200078e00ff */
[----:B------:R-:W-:-:S04]  /*11100*/  LEA R5, R0, 0x3b800000, 0x17 ;  /* 0x3b80000000057811 */ /* 0x000fc800078eb8ff */
[----:B------:R-:W-:Y:S01]  /*11110*/  LOP3.LUT R24, R5, R3, R24, 0xfe, !PT ;  /* 0x0000000305187212 */ /* 0x000fe200078efe18 */
[----:B------:R-:W-:Y:S06]  /*11120*/  BRA `(.L_x_15781) ;  /* 0x0000000000f87947 */ /* 0x000fec0003800000 */
.L_x_15794:
        /* <DEDUP_REMOVED lines=20> */
.L_x_15799:
[----:B------:R-:W-:Y:S05]  /*11270*/  BSYNC B0 ;  /* 0x0000000000007941 */ /* 0x000fea0003800000 */
.L_x_15798:
[----:B------:R-:W-:Y:S01]  /*11280*/  IMAD.SHL.U32 R3, R3, 0x200000, RZ ;  /* 0x0020000003037824 */ /* 0x000fe200078e00ff */
[----:B------:R-:W-:-:S04]  /*11290*/  LEA R5, R0, 0x37800000, 0x17 ;  /* 0x3780000000057811 */ /* 0x000fc800078eb8ff */
[----:B------:R-:W-:Y:S01]  /*112a0*/  LOP3.LUT R24, R5, R3, R24, 0xfe, !PT ;  /* 0x0000000305187212 */ /* 0x000fe200078efe18 */
[----:B------:R-:W-:Y:S06]  /*112b0*/  BRA `(.L_x_15781) ;  /* 0x0000000000947947 */ /* 0x000fec0003800000 */
.L_x_15793:
        /* <DEDUP_REMOVED lines=14> */
.L_x_15780:
        /* <DEDUP_REMOVED lines=16> */
.L_x_15802:
[----:B------:R-:W-:Y:S01]  /*114a0*/  IMAD.MOV.U32 R24, RZ, RZ, RZ ;  /* 0x000000ffff187224 */ /* 0x000fe200078e00ff */
[----:B------:R-:W-:Y:S06]  /*114b0*/  BRA `(.L_x_15781) ;  /* 0x0000000000147947 */ /* 0x000fec0003800000 */
.L_x_15801:
[----:B------:R-:W2:Y:S02]  /*114c0*/  LDG.E.64 R4, desc[UR36][R4.64] ;  /* 0x0000002404047981 */ /* 0x000ea4000c1e1b00 */
[----:B--2---:R0:W2:Y:S01]  /*114d0*/  I2F.U64 R24, R4 ;  /* 0x0000000400187312 */ /* 0x0040a20000301000 */
[----:B------:R-:W-:Y:S05]  /*114e0*/  BRA `(.L_x_15781) ;  /* 0x0000000000087947 */ /* 0x000fea0003800000 */
.L_x_15800:
[----:B------:R-:W2:Y:S02]  /*114f0*/  LDG.E R4, desc[UR36][R4.64] ;  /* 0x0000002404047981 */ /* 0x000ea4000c1e1900 */
[----:B--2---:R-:W-:-:S07]  /*11500*/  I2FP.F32.U32 R24, R4 ;  /* 0x0000000400187245 */ /* 0x004fce0000201000 */
.L_x_15781:
[----:B------:R-:W-:Y:S05]  /*11510*/  BSYNC B6 ;  /* 0x0000000000067941 */ /* 0x000fea0003800000 */
.L_x_15775:
        /* <DEDUP_REMOVED lines=19> */
.L_x_15807:
[----:B------:R-:W3:Y:S02]  /*11650*/  LDG.E.U8 R0, desc[UR36][R2.64] ;  /* 0x0000002402007981 */ /* 0x000ee4000c1e1100 */
[----:B---3--:R-:W-:Y:S01]  /*11660*/  I2FP.F32.U32 R0, R0 ;  /* 0x0000000000007245 */ /* 0x008fe20000201000 */
[----:B------:R-:W-:Y:S06]  /*11670*/  BRA `(.L_x_15809) ;  /* 0x0000000c002c7947 */ /* 0x000fec0003800000 */
.L_x_15806:
        /* <DEDUP_REMOVED lines=9> */
.L_x_15811:
[----:B------:R-:W3:Y:S02]  /*11710*/  LDG.E R0, desc[UR36][R2.64] ;  /* 0x0000002402007981 */ /* 0x000ee4000c1e1900 */
[----:B---3--:R-:W-:Y:S01]  /*11720*/  I2FP.F32.S32 R0, R0 ;  /* 0x0000000000007245 */ /* 0x008fe20000201400 */
[----:B------:R-:W-:Y:S06]  /*11730*/  BRA `(.L_x_15809) ;  /* 0x0000000800fc7947 */ /* 0x000fec0003800000 */
.L_x_15810:
[----:B------:R-:W3:Y:S02]  /*11740*/  LDG.E.U16 R0, desc[UR36][R2.64] ;  /* 0x0000002402007981 */ /* 0x000ee4000c1e1500 */
[----:B---3--:R-:W0:Y:S01]  /*11750*/  I2F.S16 R0, R0 ;  /* 0x0000000000007306 */ /* 0x008e220000101400 */
[----:B------:R-:W-:Y:S05]  /*11760*/  BRA `(.L_x_15809) ;  /* 0x0000000800f07947 */ /* 0x000fea0003800000 */
.L_x_15805:
        /* <DEDUP_REMOVED lines=8> */
.L_x_15813:
[----:B------:R-:W3:Y:S02]  /*117f0*/  LDG.E.U16 R0, desc[UR36][R2.64] ;  /* 0x0000002402007981 */ /* 0x000ee4000c1e1500 */
[----:B---3--:R-:W-:Y:S01]  /*11800*/  HADD2.F32 R0, -RZ, R0.H0_H0 ;  /* 0x20000000ff007230 */ /* 0x008fe20000004100 */
[----:B------:R-:W-:Y:S06]  /*11810*/  BRA `(.L_x_15809) ;  /* 0x0000000800c47947 */ /* 0x000fec0003800000 */
.L_x_15812:
        /* <DEDUP_REMOVED lines=8> */
.L_x_15815:
[----:B------:R-:W3:Y:S02]  /*118a0*/  LDG.E.U16 R0, desc[UR36][R2.64] ;  /* 0x0000002402007981 */ /* 0x000ee4000c1e1500 */
[----:B---3--:R-:W-:Y:S01]  /*118b0*/  HADD2.F32 R0, -RZ, R0.H0_H0 ;  /* 0x20000000ff007230 */ /* 0x008fe20000004100 */
[----:B------:R-:W-:Y:S06]  /*118c0*/  BRA `(.L_x_15809) ;  /* 0x0000000800987947 */ /* 0x000fec0003800000 */
.L_x_15814:
[----:B------:R-:W3:Y:S01]  /*118d0*/  LDG.E.64 R2, desc[UR36][R2.64] ;  /* 0x0000002402027981 */ /* 0x000ee2000c1e1b00 */
[----:B------:R-:W-:Y:S01]  /*118e0*/  UMOV UR4, 0xf0000000 ;  /* 0xf000000000047882 */ /* 0x000fe20000000000 */
[----:B------:R-:W-:Y:S01]  /*118f0*/  UMOV UR5, 0x380fffff ;  /* 0x380fffff00057882 */ /* 0x000fe20000000000 */
[----:B---3--:R-:W0:Y:S01]  /*11900*/  F2F.F32.F64 R0, R2 ;  /* 0x0000000200007310 */ /* 0x008e220000301000 */
[----:B------:R-:W-:-:S14]  /*11910*/  DSETP.GEU.AND P0, PT, |R2|, UR4, PT ;  /* 0x0000000402007e2a */ /* 0x000fdc000bf0e200 */
[----:B0-----:R-:W-:Y:S01]  /*11920*/  @!P0 FMUL R0, R0, 1.175494350822287508e-38 ;  /* 0x0080000000008820 */ /* 0x001fe20000400000 */
[----:B------:R-:W-:Y:S06]  /*11930*/  BRA `(.L_x_15809) ;  /* 0x00000008007c7947 */ /* 0x000fec0003800000 */
.L_x_15804:
        /* <DEDUP_REMOVED lines=12> */
.L_x_15818:
[----:B------:R-:W3:Y:S01]  /*11a00*/  LDG.E.64 R2, desc[UR36][R2.64] ;  /* 0x0000002402027981 */ /* 0x000ee2000c1e1b00 */
[----:B------:R-:W-:Y:S01]  /*11a10*/  UMOV UR4, 0xf0000000 ;  /* 0xf000000000047882 */ /* 0x000fe20000000000 */
[----:B------:R-:W-:Y:S01]  /*11a20*/  UMOV UR5, 0x380fffff ;  /* 0x380fffff00057882 */ /* 0x000fe20000000000 */
[----:B---3--:R-:W0:Y:S01]  /*11a30*/  F2F.F32.F64 R0, R2 ;  /* 0x0000000200007310 */ /* 0x008e220000301000 */
[----:B------:R-:W-:-:S14]  /*11a40*/  DSETP.GEU.AND P0, PT, |R2|, UR4, PT ;  /* 0x0000000402007e2a */ /* 0x000fdc000bf0e200 */
[----:B0-----:R-:W-:Y:S01]  /*11a50*/  @!P0 FMUL R0, R0, 1.175494350822287508e-38 ;  /* 0x0080000000008820 */ /* 0x001fe20000400000 */
[----:B------:R-:W-:Y:S06]  /*11a60*/  BRA `(.L_x_15809) ;  /* 0x0000000800307947 */ /* 0x000fec0003800000 */
.L_x_15817:
        /* <DEDUP_REMOVED lines=26> */
.L_x_15820:
        /* <DEDUP_REMOVED lines=13> */
.L_x_15819:
[----:B------:R-:W3:Y:S02]  /*11ce0*/  LDG.E.U16 R0, desc[UR36][R2.64] ;  /* 0x0000002402007981 */ /* 0x000ee4000c1e1500 */
[----:B---3--:R-:W-:Y:S01]  /*11cf0*/  IMAD.U32 R0, R0, 0x10000, RZ ;  /* 0x0001000000007824 */ /* 0x008fe200078e00ff */
[----:B------:R-:W-:Y:S06]  /*11d00*/  BRA `(.L_x_15809) ;  /* 0x0000000400887947 */ /* 0x000fec0003800000 */
.L_x_15816:
        /* <DEDUP_REMOVED lines=11> */
.L_x_15823:
        /* <DEDUP_REMOVED lines=20> */
.L_x_15825:
[----:B------:R-:W-:Y:S05]  /*11f00*/  BSYNC B0 ;  /* 0x0000000000007941 */ /* 0x000fea0003800000 */
.L_x_15824:
[----:B------:R-:W-:Y:S01]  /*11f10*/  LEA R3, R0, 0x3b800000, 0x17 ;  /* 0x3b80000000037811 */ /* 0x000fe200078eb8ff */
[----:B------:R-:W-:-:S05]  /*11f20*/  IMAD.SHL.U32 R0, R2, 0x100000, RZ ;  /* 0x0010000002007824 */ /* 0x000fca00078e00ff */
[----:B------:R-:W-:Y:S01]  /*11f30*/  LOP3.LUT R0, R3, R0, R4, 0xfe, !PT ;  /* 0x0000000003007212 */ /* 0x000fe200078efe04 */
[----:B------:R-:W-:Y:S06]  /*11f40*/  BRA `(.L_x_15809) ;  /* 0x0000000000f87947 */ /* 0x000fec0003800000 */
.L_x_15822:
        /* <DEDUP_REMOVED lines=20> */
.L_x_15827:
[----:B------:R-:W-:Y:S05]  /*12090*/  BSYNC B0 ;  /* 0x0000000000007941 */ /* 0x000fea0003800000 */
.L_x_15826:
[----:B------:R-:W-:Y:S01]  /*120a0*/  LEA R3, R0, 0x37800000, 0x17 ;  /* 0x3780000000037811 */ /* 0x000fe200078eb8ff */
[----:B------:R-:W-:-:S05]  /*120b0*/  IMAD.SHL.U32 R0, R2, 0x200000, RZ ;  /* 0x0020000002007824 */ /* 0x000fca00078e00ff */
[----:B------:R-:W-:Y:S01]  /*120c0*/  LOP3.LUT R0, R3, R0, R4, 0xfe, !PT ;  /* 0x0000000003007212 */ /* 0x000fe200078efe04 */
[----:B------:R-:W-:Y:S06]  /*120d0*/  BRA `(.L_x_15809) ;  /* 0x0000000000947947 */ /* 0x000fec0003800000 */
.L_x_15821:
        /* <DEDUP_REMOVED lines=14> */
.L_x_15808:
        /* <DEDUP_REMOVED lines=16> */
.L_x_15830:
[----:B------:R-:W-:Y:S01]  /*122c0*/  IMAD.MOV.U32 R0, RZ, RZ, RZ ;  /* 0x000000ffff007224 */ /* 0x000fe200078e00ff */
[----:B------:R-:W-:Y:S06]  /*122d0*/  BRA `(.L_x_15809) ;  /* 0x0000000000147947 */ /* 0x000fec0003800000 */
.L_x_15829:
[----:B------:R-:W3:Y:S02]  /*122e0*/  LDG.E.64 R2, desc[UR36][R2.64] ;  /* 0x0000002402027981 */ /* 0x000ee4000c1e1b00 */
[----:B---3--:R0:W3:Y:S01]  /*122f0*/  I2F.U64 R0, R2 ;  /* 0x0000000200007312 */ /* 0x0080e20000301000 */
[----:B------:R-:W-:Y:S05]  /*12300*/  BRA `(.L_x_15809) ;  /* 0x0000000000087947 */ /* 0x000fea0003800000 */
.L_x_15828:
[----:B------:R-:W3:Y:S02]  /*12310*/  LDG.E R0, desc[UR36][R2.64] ;  /* 0x0000002402007981 */ /* 0x000ee4000c1e1900 */
[----:B---3--:R-:W-:-:S07]  /*12320*/  I2FP.F32.U32 R0, R0 ;  /* 0x0000000000007245 */ /* 0x008fce0000201000 */
.L_x_15809:
[----:B------:R-:W-:Y:S05]  /*12330*/  BSYNC B6 ;  /* 0x0000000000067941 */ /* 0x000fea0003800000 */
.L_x_15803:
[----:B------:R-:W3:Y:S01]  /*12340*/  LDC.U8 R6, c[0x0][0x6b8] ;  /* 0x0001ae00ff067b82 */ /* 0x000ee20000000000 */
[----:B01--45:R-:W-:Y:S01]  /*12350*/  FMUL.FTZ R3, R25, R25 ;  /* 0x0000001919037220 */ /* 0x033fe20000410000 */
[----:B------:R-:W-:Y:S01]  /*12360*/  HADD2.F32 R5, -RZ, R18.H0_H0 ;  /* 0x20000012ff057230 */ /* 0x000fe20000004100 */
[----:B------:R-:W-:Y:S01]  /*12370*/  ULDC UR4, c[0x0][0x6a8] ;  /* 0x0001aa0000047ab9 */ /* 0x000fe20000000800 */
[----:B------:R-:W-:Y:S02]  /*12380*/  HADD2.F32 R2, -RZ, R19.H0_H0 ;  /* 0x20000013ff027230 */ /* 0x000fe40000004100 */
[----:B--2---:R-:W-:Y:S01]  /*12390*/  FMUL.FTZ R3, R3, R24 ;  /* 0x0000001803037220 */ /* 0x004fe20000410000 */
[----:B------:R-:W-:Y:S01]  /*123a0*/  FMUL.FTZ R25, R25, R22 ;  /* 0x0000001619197220 */ /* 0x000fe20000410000 */
[----:B---3--:R-:W-:Y:S01]  /*123b0*/  FFMA.FTZ R0, -R0, UR4, R5 ;  /* 0x0000000400007c23 */ /* 0x008fe20008010105 */
[----:B------:R-:W-:Y:S01]  /*123c0*/  FADD.FTZ R2, R2, -R23 ;  /* 0x8000001702027221 */ /* 0x000fe20000010000 */
[----:B------:R-:W-:-:S04]  /*123d0*/  FMUL.FTZ R3, R3, UR4 ;  /* 0x0000000403037c20 */ /* 0x000fc80008410000 */
[----:B------:R-:W-:-:S04]  /*123e0*/  FFMA.FTZ R0, -R3, R2, R0 ;  /* 0x0000000203007223 */ /* 0x000fc80000010100 */
        /* <DEDUP_REMOVED lines=17> */
.L_x_15834:
[----:B------:R-:W-:-:S06]  /*12500*/  HADD2.F32 R3, -RZ, R0.H0_H0 ;  /* 0x20000000ff037230 */ /* 0x000fcc0000004100 */
[----:B------:R-:W0:Y:S02]  /*12510*/  F2I.S64.TRUNC R2, R3 ;  /* 0x0000000300027311 */ /* 0x000e24000020d900 */
[----:B0-----:R0:W-:Y:S01]  /*12520*/  STG.E.U8 desc[UR36][R16.64], R2 ;  /* 0x0000000210007986 */ /* 0x0011e2000c101124 */
[----:B------:R-:W-:Y:S05]  /*12530*/  BRA `(.L_x_15836) ;  /* 0x0000000c00847947 */ /* 0x000fea0003800000 */
.L_x_15833:
        /* <DEDUP_REMOVED lines=10> */
.L_x_15838:
[----:B------:R-:W-:-:S04]  /*125e0*/  HADD2.F32 R0, -RZ, R0.H0_H0 ;  /* 0x20000000ff007230 */ /* 0x000fc80000004100 */
[----:B------:R-:W0:Y:S02]  /*125f0*/  F2I.FTZ.TRUNC.NTZ R3, R0 ;  /* 0x0000000000037305 */ /* 0x000e24000021f100 */
[----:B0-----:R0:W-:Y:S01]  /*12600*/  STG.E desc[UR36][R16.64], R3 ;  /* 0x0000000310007986 */ /* 0x0011e2000c101924 */
[----:B------:R-:W-:Y:S05]  /*12610*/  BRA `(.L_x_15836) ;  /* 0x0000000c004c7947 */ /* 0x000fea0003800000 */
.L_x_15837:
[----:B------:R-:W-:-:S04]  /*12620*/  HADD2.F32 R0, -RZ, R0.H0_H0 ;  /* 0x20000000ff007230 */ /* 0x000fc80000004100 */
[----:B------:R-:W0:Y:S02]  /*12630*/  F2I.FTZ.TRUNC.NTZ R3, R0 ;  /* 0x0000000000037305 */ /* 0x000e24000021f100 */
[----:B0-----:R0:W-:Y:S01]  /*12640*/  STG.E.U16 desc[UR36][R16.64], R3 ;  /* 0x0000000310007986 */ /* 0x0011e2000c101524 */
[----:B------:R-:W-:Y:S05]  /*12650*/  BRA `(.L_x_15836) ;  /* 0x0000000c003c7947 */ /* 0x000fea0003800000 */
.L_x_15832:
        /* <DEDUP_REMOVED lines=9> */
.L_x_15840:
[----:B------:R0:W-:Y:S01]  /*126f0*/  STG.E.U16 desc[UR36][R16.64], R0 ;  /* 0x0000000010007986 */ /* 0x0001e2000c101524 */
[----:B------:R-:W-:Y:S05]  /*12700*/  BRA `(.L_x_15836) ;  /* 0x0000000c00107947 */ /* 0x000fea0003800000 */
.L_x_15839:
        /* <DEDUP_REMOVED lines=10> */
.L_x_15842:
[----:B------:R-:W-:-:S05]  /*127b0*/  HADD2.F32 R0, -RZ, R0.H0_H0 ;  /* 0x20000000ff007230 */ /* 0x000fca0000004100 */
[----:B------:R-:W-:-:S04]  /*127c0*/  F2FP.F16.F32.PACK_AB R0, RZ, R0 ;  /* 0x00000000ff00723e */ /* 0x000fc800000000ff */
[----:B------:R-:W-:-:S05]  /*127d0*/  PRMT R0, R0, 0x5410, RZ ;  /* 0x0000541000007816 */ /* 0x000fca00000000ff */
[----:B------:R0:W-:Y:S01]  /*127e0*/  STG.E desc[UR36][R16.64], R0 ;  /* 0x0000000010007986 */ /* 0x0001e2000c101924 */
[----:B------:R-:W-:Y:S05]  /*127f0*/  BRA `(.L_x_15836) ;  /* 0x0000000800d47947 */ /* 0x000fea0003800000 */
.L_x_15841:
[----:B------:R-:W-:-:S05]  /*12800*/  HADD2.F32 R2, -RZ, R0.H0_H0 ;  /* 0x20000000ff027230 */ /* 0x000fca0000004100 */
[----:B------:R-:W-:-:S06]  /*12810*/  FMUL.FTZ R2, R2, 1 ;  /* 0x3f80000002027820 */ /* 0x000fcc0000410000 */
[----:B------:R-:W0:Y:S02]  /*12820*/  F2F.F64.F32 R2, R2 ;  /* 0x0000000200027310 */ /* 0x000e240000201800 */
[----:B0-----:R0:W-:Y:S01]  /*12830*/  STG.E.64 desc[UR36][R16.64], R2 ;  /* 0x0000000210007986 */ /* 0x0011e2000c101b24 */
[----:B------:R-:W-:Y:S05]  /*12840*/  BRA `(.L_x_15836) ;  /* 0x0000000800c07947 */ /* 0x000fea0003800000 */
.L_x_15831:
        /* <DEDUP_REMOVED lines=13> */
.L_x_15845:
[----:B------:R-:W-:Y:S01]  /*12920*/  HADD2.F32 R0, -RZ, R0.H0_H0 ;  /* 0x20000000ff007230 */ /* 0x000fe20000004100 */
[----:B------:R-:W-:-:S04]  /*12930*/  CS2R R6, SRZ ;  /* 0x0000000000067805 */ /* 0x000fc8000001ff00 */
[----:B------:R-:W-:-:S04]  /*12940*/  FMUL.FTZ R0, R0, 1 ;  /* 0x3f80000000007820 */ /* 0x000fc80000410000 */
[----:B------:R-:W0:Y:S02]  /*12950*/  F2F.F64.F32 R4, R0 ;  /* 0x0000000000047310 */ /* 0x000e240000201800 */
[----:B0-----:R0:W-:Y:S01]  /*12960*/  STG.E.128 desc[UR36][R16.64], R4 ;  /* 0x0000000410007986 */ /* 0x0011e2000c101d24 */
[----:B------:R-:W-:Y:S05]  /*12970*/  BRA `(.L_x_15836) ;  /* 0x0000000800747947 */ /* 0x000fea0003800000 */
.L_x_15844:
        /* <DEDUP_REMOVED lines=21> */
.L_x_15849:
[----:B------:R-:W-:Y:S05]  /*12ad0*/  BSYNC B0 ;  /* 0x0000000000007941 */ /* 0x000fea0003800000 */
.L_x_15848:
[----:B------:R-:W-:-:S05]  /*12ae0*/  LOP3.LUT R3, R0, R3, RZ, 0xfc, !PT ;  /* 0x0000000300037212 */ /* 0x000fca00078efcff */
[----:B------:R0:W-:Y:S01]  /*12af0*/  STG.E.U8 desc[UR36][R16.64], R3 ;  /* 0x0000000310007986 */ /* 0x0001e2000c101124 */
[----:B------:R-:W-:Y:S05]  /*12b00*/  BRA `(.L_x_15836) ;  /* 0x0000000800107947 */ /* 0x000fea0003800000 */
.L_x_15847:
        /* <DEDUP_REMOVED lines=13> */
.L_x_15851:
[----:B------:R-:W-:Y:S01]  /*12be0*/  IMAD.MOV.U32 R0, RZ, RZ, 0x7f ;  /* 0x0000007fff007424 */ /* 0x000fe200078e00ff */
[----:B------:R-:W-:-:S04]  /*12bf0*/  ISETP.GT.U32.AND P0, PT, R2, 0x7f800000, PT ;  /* 0x7f8000000200780c */ /* 0x000fc80003f04070 */
[----:B------:R-:W-:-:S09]  /*12c00*/  SEL R0, R0, 0x7c, P0 ;  /* 0x0000007c00007807 */ /* 0x000fd20000000000 */
.L_x_15852:
[----:B------:R-:W-:Y:S05]  /*12c10*/  BSYNC B0 ;  /* 0x0000000000007941 */ /* 0x000fea0003800000 */
.L_x_15850:
[----:B------:R-:W-:-:S04]  /*12c20*/  LOP3.LUT R2, R3, 0x80000000, RZ, 0xc0, !PT ;  /* 0x8000000003027812 */ /* 0x000fc800078ec0ff */
[----:B------:R-:W-:-:S04]  /*12c30*/  SHF.R.U32.HI R3, RZ, 0x18, R2 ;  /* 0x00000018ff037819 */ /* 0x000fc80000011602 */
[----:B------:R-:W-:-:S05]  /*12c40*/  LOP3.LUT R3, R0, R3, RZ, 0xfc, !PT ;  /* 0x0000000300037212 */ /* 0x000fca00078efcff */
[----:B------:R0:W-:Y:S01]  /*12c50*/  STG.E.U8 desc[UR36][R16.64], R3 ;  /* 0x0000000310007986 */ /* 0x0001e2000c101124 */
[----:B------:R-:W-:Y:S05]  /*12c60*/  BRA `(.L_x_15836) ;  /* 0x0000000400b87947 */ /* 0x000fea0003800000 */
.L_x_15846:
[----:B------:R-:W-:-:S05]  /*12c70*/  HADD2.F32 R0, -RZ, R0.H0_H0 ;  /* 0x20000000ff007230 */ /* 0x000fca0000004100 */
[----:B------:R-:W-:-:S05]  /*12c80*/  F2FP.BF16.F32.PACK_AB R0, RZ, R0 ;  /* 0x00000000ff00723e */ /* 0x000fca00000010ff */
[----:B------:R0:W-:Y:S01]  /*12c90*/  STG.E.U16 desc[UR36][R16.64], R0 ;  /* 0x0000000010007986 */ /* 0x0001e2000c101524 */
[----:B------:R-:W-:Y:S05]  /*12ca0*/  BRA `(.L_x_15836) ;  /* 0x0000000400a87947 */ /* 0x000fea0003800000 */
.L_x_15843:
        /* <DEDUP_REMOVED lines=12> */
.L_x_15855:
        /* <DEDUP_REMOVED lines=17> */
.L_x_15858:
[----:B------:R-:W-:-:S04]  /*12e80*/  LOP3.LUT R2, R3, 0x80000000, RZ, 0xc0, !PT ;  /* 0x8000000003027812 */ /* 0x000fc800078ec0ff */
[----:B------:R-:W-:-:S04]  /*12e90*/  SHF.R.U32.HI R3, RZ, 0x18, R2 ;  /* 0x00000018ff037819 */ /* 0x000fc80000011602 */
[----:B------:R-:W-:-:S04]  /*12ea0*/  LOP3.LUT R0, R0, R3, RZ, 0xfc, !PT ;  /* 0x0000000300007212 */ /* 0x000fc800078efcff */
[----:B------:R-:W-:-:S07]  /*12eb0*/  PRMT R8, R0, 0x7610, R8 ;  /* 0x0000761000087816 */ /* 0x000fce0000000008 */
.L_x_15857:
[----:B------:R-:W-:Y:S05]  /*12ec0*/  BSYNC B0 ;  /* 0x0000000000007941 */ /* 0x000fea0003800000 */
.L_x_15856:
[----:B------:R0:W-:Y:S01]  /*12ed0*/  STG.E.U8 desc[UR36][R16.64], R8 ;  /* 0x0000000810007986 */ /* 0x0001e2000c101124 */
[----:B------:R-:W-:Y:S05]  /*12ee0*/  BRA `(.L_x_15836) ;  /* 0x0000000400187947 */ /* 0x000fea0003800000 */
.L_x_15854:
        /* <DEDUP_REMOVED lines=17> */
.L_x_15861:
[----:B------:R-:W-:-:S04]  /*13000*/  LOP3.LUT R2, R3, 0x80000000, RZ, 0xc0, !PT ;  /* 0x8000000003027812 */ /* 0x000fc800078ec0ff */
[----:B------:R-:W-:-:S04]  /*13010*/  SHF.R.U32.HI R3, RZ, 0x18, R2 ;  /* 0x00000018ff037819 */ /* 0x000fc80000011602 */
[----:B------:R-:W-:-:S04]  /*13020*/  LOP3.LUT R0, R0, R3, RZ, 0xfc, !PT ;  /* 0x0000000300007212 */ /* 0x000fc800078efcff */
[----:B------:R-:W-:-:S07]  /*13030*/  PRMT R8, R0, 0x7610, R8 ;  /* 0x0000761000087816 */ /* 0x000fce0000000008 */
.L_x_15860:
[----:B------:R-:W-:Y:S05]  /*13040*/  BSYNC B0 ;  /* 0x0000000000007941 */ /* 0x000fea0003800000 */
.L_x_15859:
[----:B------:R3:W-:Y:S01]  /*13050*/  STG.E.U8 desc[UR36][R16.64], R8 ;  /* 0x0000000810007986 */ /* 0x0007e2000c101124 */
[----:B------:R-:W-:Y:S05]  /*13060*/  BRA `(.L_x_15836) ;  /* 0x0000000000b87947 */ /* 0x000fea0003800000 */
.L_x_15853:
        /* <DEDUP_REMOVED lines=22> */
.L_x_15835:
        /* <DEDUP_REMOVED lines=16> */
.L_x_15864:
[----:B------:R-:W-:Y:S05]  /*132d0*/  BRA `(.L_x_15836) ;  /* 0x00000000001c7947 */ /* 0x000fea0003800000 */
.L_x_15863:
[----:B------:R-:W-:-:S06]  /*132e0*/  HADD2.F32 R2, -RZ, R0.H0_H0 ;  /* 0x20000000ff027230 */ /* 0x000fcc0000004100 */
[----:B------:R-:W0:Y:S02]  /*132f0*/  F2I.U64.TRUNC R2, R2 ;  /* 0x0000000200027311 */ /* 0x000e24000020d800 */
[----:B0-----:R2:W-:Y:S01]  /*13300*/  STG.E.64 desc[UR36][R16.64], R2 ;  /* 0x0000000210007986 */ /* 0x0015e2000c101b24 */
[----:B------:R-:W-:Y:S05]  /*13310*/  BRA `(.L_x_15836) ;  /* 0x00000000000c7947 */ /* 0x000fea0003800000 */
.L_x_15862:
[----:B------:R-:W-:-:S04]  /*13320*/  HADD2.F32 R0, -RZ, R0.H0_H0 ;  /* 0x20000000ff007230 */ /* 0x000fc80000004100 */
[----:B------:R-:W0:Y:S02]  /*13330*/  F2I.FTZ.U32.TRUNC.NTZ R3, R0 ;  /* 0x0000000000037305 */ /* 0x000e24000021f000 */
[----:B0-----:R0:W-:Y:S02]  /*13340*/  STG.E desc[UR36][R16.64], R3 ;  /* 0x0000000310007986 */ /* 0x0011e4000c101924 */
.L_x_15836:
[----:B------:R-:W-:-:S07]  /*13350*/  VIADD R29, R29, 0x80 ;  /* 0x000000801d1d7836 */ /* 0x000fce0000000000 */
.L_x_15623:
[----:B------:R-:W-:Y:S05]  /*13360*/  BSYNC B7 ;  /* 0x0000000000077941 */ /* 0x000fea0003800000 */
.L_x_15622:
        /* <DEDUP_REMOVED lines=536> */
.L_x_15867:
        /* <DEDUP_REMOVED lines=23> */
.L_x_15871:
[----:B------:R-:W2:Y:S02]  /*15660*/  LDG.E.U8 R4, desc[UR36][R4.64] ;  /* 0x0000002404047981 */ /* 0x000ea4000c1e1100 */
[----:B--2---:R-:W-:-:S04]  /*15670*/  I2FP.F32.U32 R0, R4 ;  /* 0x0000000400007245 */ /* 0x004fc80000201000 */
[----:B------:R-:W-:-:S04]  /*15680*/  F2FP.F16.F32.PACK_AB R0, RZ, R0 ;  /* 0x00000000ff00723e */ /* 0x000fc800000000ff */
[----:B------:R-:W-:Y:S01]  /*15690*/  PRMT R18, R0, 0x7610, R18 ;  /* 0x0000761000127816 */ /* 0x000fe20000000012 */
[----:B------:R-:W-:Y:S06]  /*156a0*/  BRA `(.L_x_15873) ;  /* 0x0000000c00bc7947 */ /* 0x000fec0003800000 */
.L_x_15870:
        /* <DEDUP_REMOVED lines=11> */
.L_x_15875:
[----:B------:R-:W2:Y:S02]  /*15760*/  LDG.E R4, desc[UR36][R4.64] ;  /* 0x0000002404047981 */ /* 0x000ea4000c1e1900 */
[----:B--2---:R-:W-:-:S04]  /*15770*/  I2FP.F32.S32 R0, R4 ;  /* 0x0000000400007245 */ /* 0x004fc80000201400 */
[----:B------:R-:W-:-:S04]  /*15780*/  F2FP.F16.F32.PACK_AB R0, RZ, R0 ;  /* 0x00000000ff00723e */ /* 0x000fc800000000ff */
[----:B------:R-:W-:Y:S01]  /*15790*/  PRMT R18, R0, 0x7610, R18 ;  /* 0x0000761000127816 */ /* 0x000fe20000000012 */
[----:B------:R-:W-:Y:S06]  /*157a0*/  BRA `(.L_x_15873) ;  /* 0x0000000c007c7947 */ /* 0x000fec0003800000 */
.L_x_15874:
[----:B------:R-:W2:Y:S02]  /*157b0*/  LDG.E.U16 R4, desc[UR36][R4.64] ;  /* 0x0000002404047981 */ /* 0x000ea4000c1e1500 */
[----:B--2---:R-:W0:Y:S02]  /*157c0*/  I2F.S16 R0, R4 ;  /* 0x0000000400007306 */ /* 0x004e240000101400 */
[----:B0-----:R-:W-:-:S04]  /*157d0*/  F2FP.F16.F32.PACK_AB R0, RZ, R0 ;  /* 0x00000000ff00723e */ /* 0x001fc800000000ff */
[----:B------:R-:W-:Y:S01]  /*157e0*/  PRMT R18, R0, 0x7610, R18 ;  /* 0x0000761000127816 */ /* 0x000fe20000000012 */
[----:B------:R-:W-:Y:S06]  /*157f0*/  BRA `(.L_x_15873) ;  /* 0x0000000c00687947 */ /* 0x000fec0003800000 */
.L_x_15869:
        /* <DEDUP_REMOVED lines=9> */
.L_x_15877:
[----:B------:R1:W5:Y:S01]  /*15890*/  LDG.E.U16 R18, desc[UR36][R4.64] ;  /* 0x0000002404127981 */ /* 0x000362000c1e1500 */
[----:B------:R-:W-:Y:S05]  /*158a0*/  BRA `(.L_x_15873) ;  /* 0x0000000c003c7947 */ /* 0x000fea0003800000 */
.L_x_15876:
        /* <DEDUP_REMOVED lines=9> */
.L_x_15879:
[----:B------:R0:W5:Y:S01]  /*15940*/  LDG.E.U16 R18, desc[UR36][R4.64] ;  /* 0x0000002404127981 */ /* 0x000162000c1e1500 */
[----:B------:R-:W-:Y:S05]  /*15950*/  BRA `(.L_x_15873) ;  /* 0x0000000c00107947 */ /* 0x000fea0003800000 */
.L_x_15878:
        /* <DEDUP_REMOVED lines=9> */
.L_x_15868:
        /* <DEDUP_REMOVED lines=14> */
.L_x_15882:
        /* <DEDUP_REMOVED lines=9> */
.L_x_15881:
        /* <DEDUP_REMOVED lines=28> */
.L_x_15884:
        /* <DEDUP_REMOVED lines=15> */
.L_x_15883:
[----:B------:R-:W2:Y:S02]  /*15e10*/  LDG.E.U16 R0, desc[UR36][R4.64] ;  /* 0x0000002404007981 */ /* 0x000ea4000c1e1500 */
[----:B--2---:R-:W-:-:S05]  /*15e20*/  IMAD.U32 R0, R0, 0x10000, RZ ;  /* 0x0001000000007824 */ /* 0x004fca00078e00ff */
[----:B------:R-:W-:-:S04]  /*15e30*/  F2FP.F16.F32.PACK_AB R0, RZ, R0 ;  /* 0x00000000ff00723e */ /* 0x000fc800000000ff */
[----:B------:R-:W-:Y:S01]  /*15e40*/  PRMT R18, R0, 0x7610, R18 ;  /* 0x0000761000127816 */ /* 0x000fe20000000012 */
[----:B------:R-:W-:Y:S06]  /*15e50*/  BRA `(.L_x_15873) ;  /* 0x0000000400d07947 */ /* 0x000fec0003800000 */
.L_x_15880:
        /* <DEDUP_REMOVED lines=13> */
.L_x_15887:
        /* <DEDUP_REMOVED lines=21> */
.L_x_15891:
[----:B------:R-:W-:Y:S05]  /*16080*/  BSYNC B1 ;  /* 0x0000000000017941 */ /* 0x000fea0003800000 */
.L_x_15890:
[----:B------:R-:W-:Y:S01]  /*16090*/  LEA R5, R0, 0x3b800000, 0x17 ;  /* 0x3b80000000057811 */ /* 0x000fe200078eb8ff */
[----:B------:R-:W-:-:S05]  /*160a0*/  IMAD.SHL.U32 R0, R3, 0x100000, RZ ;  /* 0x0010000003007824 */ /* 0x000fca00078e00ff */
[----:B------:R-:W-:-:S07]  /*160b0*/  LOP3.LUT R0, R5, R0, R6, 0xfe, !PT ;  /* 0x0000000005007212 */ /* 0x000fce00078efe06 */
.L_x_15889:
[----:B------:R-:W-:Y:S05]  /*160c0*/  BSYNC B0 ;  /* 0x0000000000007941 */ /* 0x000fea0003800000 */
.L_x_15888:
[----:B------:R-:W-:-:S04]  /*160d0*/  F2FP.F16.F32.PACK_AB R0, RZ, R0 ;  /* 0x00000000ff00723e */ /* 0x000fc800000000ff */
[----:B------:R-:W-:Y:S01]  /*160e0*/  PRMT R18, R0, 0x7610, R18 ;  /* 0x0000761000127816 */ /* 0x000fe20000000012 */
[----:B------:R-:W-:Y:S06]  /*160f0*/  BRA `(.L_x_15873) ;  /* 0x0000000400287947 */ /* 0x000fec0003800000 */
.L_x_15886:
        /* <DEDUP_REMOVED lines=21> */
.L_x_15895:
[----:B------:R-:W-:Y:S05]  /*16250*/  BSYNC B1 ;  /* 0x0000000000017941 */ /* 0x000fea0003800000 */
.L_x_15894:
[----:B------:R-:W-:Y:S01]  /*16260*/  LEA R5, R0, 0x37800000, 0x17 ;  /* 0x3780000000057811 */ /* 0x000fe200078eb8ff */
[----:B------:R-:W-:-:S05]  /*16270*/  IMAD.SHL.U32 R0, R3, 0x200000, RZ ;  /* 0x0020000003007824 */ /* 0x000fca00078e00ff */
[----:B------:R-:W-:-:S07]  /*16280*/  LOP3.LUT R0, R5, R0, R6, 0xfe, !PT ;  /* 0x0000000005007212 */ /* 0x000fce00078efe06 */
.L_x_15893:
[----:B------:R-:W-:Y:S05]  /*16290*/  BSYNC B0 ;  /* 0x0000000000007941 */ /* 0x000fea0003800000 */
.L_x_15892:
[----:B------:R-:W-:-:S04]  /*162a0*/  F2FP.F16.F32.PACK_AB R0, RZ, R0 ;  /* 0x00000000ff00723e */ /* 0x000fc800000000ff */
[----:B------:R-:W-:Y:S01]  /*162b0*/  PRMT R18, R0, 0x7610, R18 ;  /* 0x0000761000127816 */ /* 0x000fe20000000012 */
[----:B------:R-:W-:Y:S06]  /*162c0*/  BRA `(.L_x_15873) ;  /* 0x0000000000b47947 */ /* 0x000fec0003800000 */
.L_x_15885:
        /* <DEDUP_REMOVED lines=14> */
.L_x_15899:
[----:B------:R-:W-:Y:S05]  /*163b0*/  BSYNC B0 ;  /* 0x0000000000007941 */ /* 0x000fea0003800000 */
.L_x_15898:
[----:B------:R-:W-:-:S04]  /*163c0*/  F2FP.F16.F32.PACK_AB R0, RZ, R0 ;  /* 0x00000000ff00723e */ /* 0x000fc800000000ff */
[----:B------:R-:W-:Y:S01]  /*163d0*/  PRMT R18, R0, 0x7610, R18 ;  /* 0x0000761000127816 */ /* 0x000fe20000000012 */
[----:B------:R-:W-:Y:S06]  /*163e0*/  BRA `(.L_x_15873) ;  /* 0x00000000006c7947 */ /* 0x000fec0003800000 */
.L_x_15872:
        /* <DEDUP_REMOVED lines=16> */
.L_x_15900:
[----:B------:R-:W-:Y:S01]  /*164f0*/  PRMT R18, RZ, 0x7610, R18 ;  /* 0x00007610ff127816 */ /* 0x000fe20000000012 */
[----:B------:R-:W-:Y:S06]  /*16500*/  BRA `(.L_x_15873) ;  /* 0x0000000000247947 */ /* 0x000fec0003800000 */
.L_x_15897:
[----:B------:R-:W2:Y:S02]  /*16510*/  LDG.E.64 R4, desc[UR36][R4.64] ;  /* 0x0000002404047981 */ /* 0x000ea4000c1e1b00 */
[----:B--2---:R-:W0:Y:S02]  /*16520*/  I2F.U64 R0, R4 ;  /* 0x0000000400007312 */ /* 0x004e240000301000 */
[----:B0-----:R-:W-:-:S04]  /*16530*/  F2FP.F16.F32.PACK_AB R0, RZ, R0 ;  /* 0x00000000ff00723e */ /* 0x001fc800000000ff */
[----:B------:R-:W-:Y:S01]  /*16540*/  PRMT R18, R0, 0x7610, R18 ;  /* 0x0000761000127816 */ /* 0x000fe20000000012 */
[----:B------:R-:W-:Y:S06]  /*16550*/  BRA `(.L_x_15873) ;  /* 0x0000000000107947 */ /* 0x000fec0003800000 */
.L_x_15896:
[----:B------:R-:W2:Y:S02]  /*16560*/  LDG.E R4, desc[UR36][R4.64] ;  /* 0x0000002404047981 */ /* 0x000ea4000c1e1900 */
[----:B--2---:R-:W-:-:S04]  /*16570*/  I2FP.F32.U32 R0, R4 ;  /* 0x0000000400007245 */ /* 0x004fc80000201000 */
[----:B------:R-:W-:-:S04]  /*16580*/  F2FP.F16.F32.PACK_AB R0, RZ, R0 ;  /* 0x00000000ff00723e */ /* 0x000fc800000000ff */
[----:B------:R-:W-:-:S07]  /*16590*/  PRMT R18, R0, 0x7610, R18 ;  /* 0x0000761000127816 */ /* 0x000fce0000000012 */
.L_x_15873:
        /* <DEDUP_REMOVED lines=20> */
.L_x_15904:
[----:B------:R-:W2:Y:S02]  /*166e0*/  LDG.E.U8 R4, desc[UR36][R4.64] ;  /* 0x0000002404047981 */ /* 0x000ea4000c1e1100 */
[----:B--2---:R-:W-:-:S04]  /*166f0*/  I2FP.F32.U32 R0, R4 ;  /* 0x0000000400007245 */ /* 0x004fc80000201000 */
[----:B------:R-:W-:-:S04]  /*16700*/  F2FP.F16.F32.PACK_AB R0, RZ, R0 ;  /* 0x00000000ff00723e */ /* 0x000fc800000000ff */
[----:B------:R-:W-:Y:S01]  /*16710*/  PRMT R19, R0, 0x7610, R19 ;  /* 0x0000761000137816 */ /* 0x000fe20000000013 */
[----:B------:R-:W-:Y:S06]  /*16720*/  BRA `(.L_x_15906) ;  /* 0x0000000c00bc7947 */ /* 0x000fec0003800000 */
.L_x_15903:
        /* <DEDUP_REMOVED lines=11> */
.L_x_15908:
[----:B------:R-:W2:Y:S02]  /*167e0*/  LDG.E R4, desc[UR36][R4.64] ;  /* 0x0000002404047981 */ /* 0x000ea4000c1e1900 */
[----:B--2---:R-:W-:-:S04]  /*167f0*/  I2FP.F32.S32 R0, R4 ;  /* 0x0000000400007245 */ /* 0x004fc80000201400 */
[----:B------:R-:W-:-:S04]  /*16800*/  F2FP.F16.F32.PACK_AB R0, RZ, R0 ;  /* 0x00000000ff00723e */ /* 0x000fc800000000ff */
[----:B------:R-:W-:Y:S01]  /*16810*/  PRMT R19, R0, 0x7610, R19 ;  /* 0x0000761000137816 */ /* 0x000fe20000000013 */
[----:B------:R-:W-:Y:S06]  /*16820*/  BRA `(.L_x_15906) ;  /* 0x0000000c007c7947 */ /* 0x000fec0003800000 */
.L_x_15907:
[----:B------:R-:W2:Y:S02]  /*16830*/  LDG.E.U16 R4, desc[UR36][R4.64] ;  /* 0x0000002404047981 */ /* 0x000ea4000c1e1500 */
[----:B--2---:R-:W0:Y:S02]  /*16840*/  I2F.S16 R0, R4 ;  /* 0x0000000400007306 */ /* 0x004e240000101400 */
[----:B0-----:R-:W-:-:S04]  /*16850*/  F2FP.F16.F32.PACK_AB R0, RZ, R0 ;  /* 0x00000000ff00723e */ /* 0x001fc800000000ff */
[----:B------:R-:W-:Y:S01]  /*16860*/  PRMT R19, R0, 0x7610, R19 ;  /* 0x0000761000137816 */ /* 0x000fe20000000013 */
[----:B------:R-:W-:Y:S06]  /*16870*/  BRA `(.L_x_15906) ;  /* 0x0000000c00687947 */ /* 0x000fec0003800000 */
.L_x_15902:
        /* <DEDUP_REMOVED lines=9> */
.L_x_15910:
[----:B------:R0:W5:Y:S01]  /*16910*/  LDG.E.U16 R19, desc[UR36][R4.64] ;  /* 0x0000002404137981 */ /* 0x000162000c1e1500 */
[----:B------:R-:W-:Y:S05]  /*16920*/  BRA `(.L_x_15906) ;  /* 0x0000000c003c7947 */ /* 0x000fea0003800000 */
.L_x_15909:
        /* <DEDUP_REMOVED lines=9> */
.L_x_15912:
[----:B------:R1:W5:Y:S01]  /*169c0*/  LDG.E.U16 R19, desc[UR36][R4.64] ;  /* 0x0000002404137981 */ /* 0x000362000c1e1500 */
[----:B------:R-:W-:Y:S05]  /*169d0*/  BRA `(.L_x_15906) ;  /* 0x0000000c00107947 */ /* 0x000fea0003800000 */
.L_x_15911:
        /* <DEDUP_REMOVED lines=9> */
.L_x_15901:
        /* <DEDUP_REMOVED lines=14> */
.L_x_15915:
        /* <DEDUP_REMOVED lines=9> */
.L_x_15914:
        /* <DEDUP_REMOVED lines=28> */
.L_x_15917:
        /* <DEDUP_REMOVED lines=15> */
.L_x_15916:
[----:B------:R-:W2:Y:S02]  /*16e90*/  LDG.E.U16 R0, desc[UR36][R4.64] ;  /* 0x0000002404007981 */ /* 0x000ea4000c1e1500 */
[----:B--2---:R-:W-:-:S05]  /*16ea0*/  IMAD.U32 R0, R0, 0x10000, RZ ;  /* 0x0001000000007824 */ /* 0x004fca00078e00ff */
[----:B------:R-:W-:-:S04]  /*16eb0*/  F2FP.F16.F32.PACK_AB R0, RZ, R0 ;  /* 0x00000000ff00723e */ /* 0x000fc800000000ff */
[----:B------:R-:W-:Y:S01]  /*16ec0*/  PRMT R19, R0, 0x7610, R19 ;  /* 0x0000761000137816 */ /* 0x000fe20000000013 */
[----:B------:R-:W-:Y:S06]  /*16ed0*/  BRA `(.L_x_15906) ;  /* 0x0000000400d07947 */ /* 0x000fec0003800000 */
.L_x_15913:
        /* <DEDUP_REMOVED lines=13> */
.L_x_15920:
        /* <DEDUP_REMOVED lines=21> */
.L_x_15924:
[----:B------:R-:W-:Y:S05]  /*17100*/  BSYNC B1 ;  /* 0x0000000000017941 */ /* 0x000fea0003800000 */
.L_x_15923:
[----:B------:R-:W-:Y:S01]  /*17110*/  LEA R5, R0, 0x3b800000, 0x17 ;  /* 0x3b80000000057811 */ /* 0x000fe200078eb8ff */
[----:B------:R-:W-:-:S05]  /*17120*/  IMAD.SHL.U32 R0, R3, 0x100000, RZ ;  /* 0x0010000003007824 */ /* 0x000fca00078e00ff */
[----:B------:R-:W-:-:S07]  /*17130*/  LOP3.LUT R0, R5, R0, R6, 0xfe, !PT ;  /* 0x0000000005007212 */ /* 0x000fce00078efe06 */
.L_x_15922:
[----:B------:R-:W-:Y:S05]  /*17140*/  BSYNC B0 ;  /* 0x0000000000007941 */ /* 0x000fea0003800000 */
.L_x_15921:
[----:B------:R-:W-:-:S04]  /*17150*/  F2FP.F16.F32.PACK_AB R0, RZ, R0 ;  /* 0x00000000ff00723e */ /* 0x000fc800000000ff */
[----:B------:R-:W-:Y:S01]  /*17160*/  PRMT R19, R0, 0x7610, R19 ;  /* 0x0000761000137816 */ /* 0x000fe20000000013 */
[----:B------:R-:W-:Y:S06]  /*17170*/  BRA `(.L_x_15906) ;  /* 0x0000000400287947 */ /* 0x000fec0003800000 */
.L_x_15919:
        /* <DEDUP_REMOVED lines=21> */
.L_x_15928:
[----:B------:R-:W-:Y:S05]  /*172d0*/  BSYNC B1 ;  /* 0x0000000000017941 */ /* 0x000fea0003800000 */
.L_x_15927:
[----:B------:R-:W-:Y:S01]  /*172e0*/  LEA R5, R0, 0x37800000, 0x17 ;  /* 0x3780000000057811 */ /* 0x000fe200078eb8ff */
[----:B------:R-:W-:-:S05]  /*172f0*/  IMAD.SHL.U32 R0, R3, 0x200000, RZ ;  /* 0x0020000003007824 */ /* 0x000fca00078e00ff */
[----:B------:R-:W-:-:S07]  /*17300*/  LOP3.LUT R0, R5, R0, R6, 0xfe, !PT ;  /* 0x0000000005007212 */ /* 0x000fce00078efe06 */
.L_x_15926:
[----:B------:R-:W-:Y:S05]  /*17310*/  BSYNC B0 ;  /* 0x0000000000007941 */ /* 0x000fea0003800000 */
.L_x_15925:
[----:B------:R-:W-:-:S04]  /*17320*/  F2FP.F16.F32.PACK_AB R0, RZ, R0 ;  /* 0x00000000ff00723e */ /* 0x000fc800000000ff */
[----:B------:R-:W-:Y:S01]  /*17330*/  PRMT R19, R0, 0x7610, R19 ;  /* 0x0000761000137816 */ /* 0x000fe20000000013 */
[----:B------:R-:W-:Y:S06]  /*17340*/  BRA `(.L_x_15906) ;  /* 0x0000000000b47947 */ /* 0x000fec0003800000 */
.L_x_15918:
        /* <DEDUP_REMOVED lines=14> */
.L_x_15932:
[----:B------:R-:W-:Y:S05]  /*17430*/  BSYNC B0 ;  /* 0x0000000000007941 */ /* 0x000fea0003800000 */
.L_x_15931:
[----:B------:R-:W-:-:S04]  /*17440*/  F2FP.F16.F32.PACK_AB R0, RZ, R0 ;  /* 0x00000000ff00723e */ /* 0x000fc800000000ff */
[----:B------:R-:W-:Y:S01]  /*17450*/  PRMT R19, R0, 0x7610, R19 ;  /* 0x0000761000137816 */ /* 0x000fe20000000013 */
[----:B------:R-:W-:Y:S06]  /*17460*/  BRA `(.L_x_15906) ;  /* 0x00000000006c7947 */ /* 0x000fec0003800000 */
.L_x_15905:
        /* <DEDUP_REMOVED lines=16> */
.L_x_15933:
[----:B------:R-:W-:Y:S01]  /*17570*/  PRMT R19, RZ, 0x7610, R19 ;  /* 0x00007610ff137816 */ /* 0x000fe20000000013 */
[----:B------:R-:W-:Y:S06]  /*17580*/  BRA `(.L_x_15906) ;  /* 0x0000000000247947 */ /* 0x000fec0003800000 */
.L_x_15930:
[----:B------:R-:W2:Y:S02]  /*17590*/  LDG.E.64 R4, desc[UR36][R4.64] ;  /* 0x0000002404047981 */ /* 0x000ea4000c1e1b00 */
[----:B--2---:R-:W0:Y:S02]  /*175a0*/  I2F.U64 R0, R4 ;  /* 0x0000000400007312 */ /* 0x004e240000301000 */
[----:B0-----:R-:W-:-:S04]  /*175b0*/  F2FP.F16.F32.PACK_AB R0, RZ, R0 ;  /* 0x00000000ff00723e */ /* 0x001fc800000000ff */
[----:B------:R-:W-:Y:S01]  /*175c0*/  PRMT R19, R0, 0x7610, R19 ;  /* 0x0000761000137816 */ /* 0x000fe20000000013 */
[----:B------:R-:W-:Y:S06]  /*175d0*/  BRA `(.L_x_15906) ;  /* 0x0000000000107947 */ /* 0x000fec0003800000 */
.L_x_15929:
[----:B------:R-:W2:Y:S02]  /*175e0*/  LDG.E R4, desc[UR36][R4.64] ;  /* 0x0000002404047981 */ /* 0x000ea4000c1e1900 */
[----:B--2---:R-:W-:-:S04]  /*175f0*/  I2FP.F32.U32 R0, R4 ;  /* 0x0000000400007245 */ /* 0x004fc80000201000 */
[----:B------:R-:W-:-:S04]  /*17600*/  F2FP.F16.F32.PACK_AB R0, RZ, R0 ;  /* 0x00000000ff00723e */ /* 0x000fc800000000ff */
[----:B------:R-:W-:-:S07]  /*17610*/  PRMT R19, R0, 0x7610, R19 ;  /* 0x0000761000137816 */ /* 0x000fce0000000013 */
.L_x_15906:
        /* <DEDUP_REMOVED lines=19> */
.L_x_15938:
[----:B------:R-:W2:Y:S02]  /*17750*/  LDG.E.U8 R4, desc[UR36][R4.64] ;  /* 0x0000002404047981 */ /* 0x000ea4000c1e1100 */
[----:B--2---:R-:W-:Y:S01]  /*17760*/  I2FP.F32.U32 R22, R4 ;  /* 0x0000000400167245 */ /* 0x004fe20000201000 */
[----:B------:R-:W-:Y:S06]  /*17770*/  BRA `(.L_x_15940) ;  /* 0x0000000c002c7947 */ /* 0x000fec0003800000 */
.L_x_15937:
        /* <DEDUP_REMOVED lines=9> */
.L_x_15942:
[----:B------:R-:W2:Y:S02]  /*17810*/  LDG.E R4, desc[UR36][R4.64] ;  /* 0x0000002404047981 */ /* 0x000ea4000c1e1900 */
[----:B--2---:R-:W-:Y:S01]  /*17820*/  I2FP.F32.S32 R22, R4 ;  /* 0x0000000400167245 */ /* 0x004fe20000201400 */
[----:B------:R-:W-:Y:S06]  /*17830*/  BRA `(.L_x_15940) ;  /* 0x0000000800fc7947 */ /* 0x000fec0003800000 */
.L_x_15941:
[----:B------:R-:W2:Y:S02]  /*17840*/  LDG.E.U16 R4, desc[UR36][R4.64] ;  /* 0x0000002404047981 */ /* 0x000ea4000c1e1500 */
[----:B--2---:R0:W1:Y:S01]  /*17850*/  I2F.S16 R22, R4 ;  /* 0x0000000400167306 */ /* 0x0040620000101400 */
[----:B------:R-:W-:Y:S05]  /*17860*/  BRA `(.L_x_15940) ;  /* 0x0000000800f07947 */ /* 0x000fea0003800000 */
.L_x_15936:
        /* <DEDUP_REMOVED lines=8> */
.L_x_15944:
[----:B------:R-:W2:Y:S02]  /*178f0*/  LDG.E.U16 R4, desc[UR36][R4.64] ;  /* 0x0000002404047981 */ /* 0x000ea4000c1e1500 */
[----:B--2---:R-:W-:Y:S01]  /*17900*/  HADD2.F32 R22, -RZ, R4.H0_H0 ;  /* 0x20000004ff167230 */ /* 0x004fe20000004100 */
[----:B------:R-:W-:Y:S06]  /*17910*/  BRA `(.L_x_15940) ;  /* 0x0000000800c47947 */ /* 0x000fec0003800000 */
.L_x_15943:
        /* <DEDUP_REMOVED lines=8> */
.L_x_15946:
[----:B------:R-:W2:Y:S02]  /*179a0*/  LDG.E.U16 R4, desc[UR36][R4.64] ;  /* 0x0000002404047981 */ /* 0x000ea4000c1e1500 */
[----:B--2---:R-:W-:Y:S01]  /*179b0*/  HADD2.F32 R22, -RZ, R4.H0_H0 ;  /* 0x20000004ff167230 */ /* 0x004fe20000004100 */
[----:B------:R-:W-:Y:S06]  /*179c0*/  BRA `(.L_x_15940) ;  /* 0x0000000800987947 */ /* 0x000fec0003800000 */
.L_x_15945:
[----:B------:R-:W2:Y:S01]  /*179d0*/  LDG.E.64 R4, desc[UR36][R4.64] ;  /* 0x0000002404047981 */ /* 0x000ea2000c1e1b00 */
[----:B------:R-:W-:Y:S01]  /*179e0*/  UMOV UR4, 0xf0000000 ;  /* 0xf000000000047882 */ /* 0x000fe20000000000 */
[----:B------:R-:W-:Y:S01]  /*179f0*/  UMOV UR5, 0x380fffff ;  /* 0x380fffff00057882 */ /* 0x000fe20000000000 */
[----:B--2---:R-:W0:Y:S01]  /*17a00*/  F2F.F32.F64 R22, R4 ;  /* 0x0000000400167310 */ /* 0x004e220000301000 */
[----:B------:R-:W-:-:S14]  /*17a10*/  DSETP.GEU.AND P0, PT, |R4|, UR4, PT ;  /* 0x0000000404007e2a */ /* 0x000fdc000bf0e200 */
[----:B0-----:R-:W-:Y:S01]  /*17a20*/  @!P0 FMUL R22, R22, 1.175494350822287508e-38 ;  /* 0x0080000016168820 */ /* 0x001fe20000400000 */
[----:B------:R-:W-:Y:S06]  /*17a30*/  BRA `(.L_x_15940) ;  /* 0x00000008007c7947 */ /* 0x000fec0003800000 */
.L_x_15935:
        /* <DEDUP_REMOVED lines=12> */
.L_x_15949:
[----:B------:R-:W2:Y:S01]  /*17b00*/  LDG.E.64 R4, desc[UR36][R4.64] ;  /* 0x0000002404047981 */ /* 0x000ea2000c1e1b00 */
[----:B------:R-:W-:Y:S01]  /*17b10*/  UMOV UR4, 0xf0000000 ;  /* 0xf000000000047882 */ /* 0x000fe20000000000 */
[----:B------:R-:W-:Y:S01]  /*17b20*/  UMOV UR5, 0x380fffff ;  /* 0x380fffff00057882 */ /* 0x000fe20000000000 */
[----:B--2---:R-:W0:Y:S01]  /*17b30*/  F2F.F32.F64 R22, R4 ;  /* 0x0000000400167310 */ /* 0x004e220000301000 */
[----:B------:R-:W-:-:S14]  /*17b40*/  DSETP.GEU.AND P0, PT, |R4|, UR4, PT ;  /* 0x0000000404007e2a */ /* 0x000fdc000bf0e200 */
[----:B0-----:R-:W-:Y:S01]  /*17b50*/  @!P0 FMUL R22, R22, 1.175494350822287508e-38 ;  /* 0x0080000016168820 */ /* 0x001fe20000400000 */
[----:B------:R-:W-:Y:S06]  /*17b60*/  BRA `(.L_x_15940) ;  /* 0x0000000800307947 */ /* 0x000fec0003800000 */
.L_x_15948:
        /* <DEDUP_REMOVED lines=26> */
.L_x_15951:
        /* <DEDUP_REMOVED lines=13> */
.L_x_15950:
[----:B------:R-:W2:Y:S02]  /*17de0*/  LDG.E.U16 R4, desc[UR36][R4.64] ;  /* 0x0000002404047981 */ /* 0x000ea4000c1e1500 */
[----:B--2---:R-:W-:Y:S01]  /*17df0*/  IMAD.U32 R22, R4, 0x10000, RZ ;  /* 0x0001000004167824 */ /* 0x004fe200078e00ff */
[----:B------:R-:W-:Y:S06]  /*17e00*/  BRA `(.L_x_15940) ;  /* 0x0000000400887947 */ /* 0x000fec0003800000 */
.L_x_15947:
        /* <DEDUP_REMOVED lines=11> */
.L_x_15954:
        /* <DEDUP_REMOVED lines=20> */
.L_x_15956:
[----:B------:R-:W-:Y:S05]  /*18000*/  BSYNC B0 ;  /* 0x0000000000007941 */ /* 0x000fea0003800000 */
.L_x_15955:
[----:B------:R-:W-:Y:S01]  /*18010*/  IMAD.SHL.U32 R3, R3, 0x100000, RZ ;  /* 0x0010000003037824 */ /* 0x000fe200078e00ff */
[----:B------:R-:W-:-:S04]  /*18020*/  LEA R5, R0, 0x3b800000, 0x17 ;  /* 0x3b80000000057811 */ /* 0x000fc800078eb8ff */
[----:B------:R-:W-:Y:S01]  /*18030*/  LOP3.LUT R22, R5, R3, R22, 0xfe, !PT ;  /* 0x0000000305167212 */ /* 0x000fe200078efe16 */
[----:B------:R-:W-:Y:S06]  /*18040*/  BRA `(.L_x_15940) ;  /* 0x0000000000f87947 */ /* 0x000fec0003800000 */
.L_x_15953:
        /* <DEDUP_REMOVED lines=20> */
.L_x_15958:
[----:B------:R-:W-:Y:S05]  /*18190*/  BSYNC B0 ;  /* 0x0000000000007941 */ /* 0x000fea0003800000 */
.L_x_15957:
[----:B------:R-:W-:Y:S01]  /*181a0*/  IMAD.SHL.U32 R3, R3, 0x200000, RZ ;  /* 0x0020000003037824 */ /* 0x000fe200078e00ff */
[----:B------:R-:W-:-:S04]  /*181b0*/  LEA R5, R0, 0x37800000, 0x17 ;  /* 0x3780000000057811 */ /* 0x000fc800078eb8ff */
[----:B------:R-:W-:Y:S01]  /*181c0*/  LOP3.LUT R22, R5, R3, R22, 0xfe, !PT ;  /* 0x0000000305167212 */ /* 0x000fe200078efe16 */
[----:B------:R-:W-:Y:S06]  /*181d0*/  BRA `(.L_x_15940) ;  /* 0x0000000000947947 */ /* 0x000fec0003800000 */
.L_x_15952:
        /* <DEDUP_REMOVED lines=14> */
.L_x_15939:
        /* <DEDUP_REMOVED lines=16> */
.L_x_15961:
[----:B------:R-:W-:Y:S01]  /*183c0*/  IMAD.MOV.U32 R22, RZ, RZ, RZ ;  /* 0x000000ffff167224 */ /* 0x000fe200078e00ff */
[----:B------:R-:W-:Y:S06]  /*183d0*/  BRA `(.L_x_15940) ;  /* 0x0000000000147947 */ /* 0x000fec0003800000 */
.L_x_15960:
[----:B------:R-:W2:Y:S02]  /*183e0*/  LDG.E.64 R4, desc[UR36][R4.64] ;  /* 0x0000002404047981 */ /* 0x000ea4000c1e1b00 */
[----:B--2---:R0:W1:Y:S01]  /*183f0*/  I2F.U64 R22, R4 ;  /* 0x0000000400167312 */ /* 0x0040620000301000 */
[----:B------:R-:W-:Y:S05]  /*18400*/  BRA `(.L_x_15940) ;  /* 0x0000000000087947 */ /* 0x000fea0003800000 */
.L_x_15959:
[----:B------:R-:W2:Y:S02]  /*18410*/  LDG.E R4, desc[UR36][R4.64] ;  /* 0x0000002404047981 */ /* 0x000ea4000c1e1900 */
[----:B--2---:R-:W-:-:S07]  /*18420*/  I2FP.F32.U32 R22, R4 ;  /* 0x0000000400167245 */ /* 0x004fce0000201000 */
.L_x_15940:
[----:B------:R-:W-:Y:S05]  /*18430*/  BSYNC B6 ;  /* 0x0000000000067941 */ /* 0x000fea0003800000 */
.L_x_15934:
        /* <DEDUP_REMOVED lines=19> */
.L_x_15966:
[----:B------:R-:W2:Y:S02]  /*18570*/  LDG.E.U8 R4, desc[UR36][R4.64] ;  /* 0x0000002404047981 */ /* 0x000ea4000c1e1100 */
[----:B--2---:R-:W-:Y:S01]  /*18580*/  I2FP.F32.U32 R23, R4 ;  /* 0x0000000400177245 */ /* 0x004fe20000201000 */
[----:B------:R-:W-:Y:S06]  /*18590*/  BRA `(.L_x_15968) ;  /* 0x0000000c002c7947 */ /* 0x000fec0003800000 */
.L_x_15965:
        /* <DEDUP_REMOVED lines=9> */
.L_x_15970:
[----:B------:R-:W2:Y:S02]  /*18630*/  LDG.E R4, desc[UR36][R4.64] ;  /* 0x0000002404047981 */ /* 0x000ea4000c1e1900 */
[----:B--2---:R-:W-:Y:S01]  /*18640*/  I2FP.F32.S32 R23, R4 ;  /* 0x0000000400177245 */ /* 0x004fe20000201400 */
[----:B------:R-:W-:Y:S06]  /*18650*/  BRA `(.L_x_15968) ;  /* 0x0000000800fc7947 */ /* 0x000fec0003800000 */
.L_x_15969:
[----:B------:R-:W2:Y:S02]  /*18660*/  LDG.E.U16 R4, desc[UR36][R4.64] ;  /* 0x0000002404047981 */ /* 0x000ea4000c1e1500 */
[----:B--2---:R0:W1:Y:S01]  /*18670*/  I2F.S16 R23, R4 ;  /* 0x0000000400177306 */ /* 0x0040620000101400 */
[----:B------:R-:W-:Y:S05]  /*18680*/  BRA `(.L_x_15968) ;  /* 0x0000000800f07947 */ /* 0x000fea0003800000 */
.L_x_15964:
        /* <DEDUP_REMOVED lines=8> */
.L_x_15972:
[----:B------:R-:W2:Y:S02]  /*18710*/  LDG.E.U16 R4, desc[UR36][R4.64] ;  /* 0x0000002404047981 */ /* 0x000ea4000c1e1500 */
[----:B--2---:R-:W-:Y:S01]  /*18720*/  HADD2.F32 R23, -RZ, R4.H0_H0 ;  /* 0x20000004ff177230 */ /* 0x004fe20000004100 */
[----:B------:R-:W-:Y:S06]  /*18730*/  BRA `(.L_x_15968) ;  /* 0x0000000800c47947 */ /* 0x000fec0003800000 */
.L_x_15971:
        /* <DEDUP_REMOVED lines=8> */
.L_x_15974:
[----:B------:R-:W2:Y:S02]  /*187c0*/  LDG.E.U16 R4, desc[UR36][R4.64] ;  /* 0x0000002404047981 */ /* 0x000ea4000c1e1500 */
[----:B--2---:R-:W-:Y:S01]  /*187d0*/  HADD2.F32 R23, -RZ, R4.H0_H0 ;  /* 0x20000004ff177230 */ /* 0x004fe20000004100 */
[----:B------:R-:W-:Y:S06]  /*187e0*/  BRA `(.L_x_15968) ;  /* 0x0000000800987947 */ /* 0x000fec0003800000 */
.L_x_15973:
[----:B------:R-:W2:Y:S01]  /*187f0*/  LDG.E.64 R4, desc[UR36][R4.64] ;  /* 0x0000002404047981 */ /* 0x000ea2000c1e1b00 */
[----:B------:R-:W-:Y:S01]  /*18800*/  UMOV UR4, 0xf0000000 ;  /* 0xf000000000047882 */ /* 0x000fe20000000000 */
[----:B------:R-:W-:Y:S01]  /*18810*/  UMOV UR5, 0x380fffff ;  /* 0x380fffff00057882 */ /* 0x000fe20000000000 */
[----:B--2---:R-:W0:Y:S01]  /*18820*/  F2F.F32.F64 R23, R4 ;  /* 0x0000000400177310 */ /* 0x004e220000301000 */
[----:B------:R-:W-:-:S14]  /*18830*/  DSETP.GEU.AND P0, PT, |R4|, UR4, PT ;  /* 0x0000000404007e2a */ /* 0x000fdc000bf0e200 */
[----:B0-----:R-:W-:Y:S01]  /*18840*/  @!P0 FMUL R23, R23, 1.175494350822287508e-38 ;  /* 0x0080000017178820 */ /* 0x001fe20000400000 */
[----:B------:R-:W-:Y:S06]  /*18850*/  BRA `(.L_x_15968) ;  /* 0x00000008007c7947 */ /* 0x000fec0003800000 */
.L_x_15963:
        /* <DEDUP_REMOVED lines=12> */
.L_x_15977:
[----:B------:R-:W2:Y:S01]  /*18920*/  LDG.E.64 R4, desc[UR36][R4.64] ;  /* 0x0000002404047981 */ /* 0x000ea2000c1e1b00 */
[----:B------:R-:W-:Y:S01]  /*18930*/  UMOV UR4, 0xf0000000 ;  /* 0xf000000000047882 */ /* 0x000fe20000000000 */
[----:B------:R-:W-:Y:S01]  /*18940*/  UMOV UR5, 0x380fffff ;  /* 0x380fffff00057882 */ /* 0x000fe20000000000 */
[----:B--2---:R-:W0:Y:S01]  /*18950*/  F2F.F32.F64 R23, R4 ;  /* 0x0000000400177310 */ /* 0x004e220000301000 */
[----:B------:R-:W-:-:S14]  /*18960*/  DSETP.GEU.AND P0, PT, |R4|, UR4, PT ;  /* 0x0000000404007e2a */ /* 0x000fdc000bf0e200 */
[----:B0-----:R-:W-:Y:S01]  /*18970*/  @!P0 FMUL R23, R23, 1.175494350822287508e-38 ;  /* 0x0080000017178820 */ /* 0x001fe20000400000 */
[----:B------:R-:W-:Y:S06]  /*18980*/  BRA `(.L_x_15968) ;  /* 0x0000000800307947 */ /* 0x000fec0003800000 */
.L_x_15976:
        /* <DEDUP_REMOVED lines=26> */
.L_x_15979:
        /* <DEDUP_REMOVED lines=13> */
.L_x_15978:
[----:B------:R-:W2:Y:S02]  /*18c00*/  LDG.E.U16 R4, desc[UR36][R4.64] ;  /* 0x0000002404047981 */ /* 0x000ea4000c1e1500 */
[----:B--2---:R-:W-:Y:S01]  /*18c10*/  IMAD.U32 R23, R4, 0x10000, RZ ;  /* 0x0001000004177824 */ /* 0x004fe200078e00ff */
[----:B------:R-:W-:Y:S06]  /*18c20*/  BRA `(.L_x_15968) ;  /* 0x0000000400887947 */ /* 0x000fec0003800000 */
.L_x_15975:
        /* <DEDUP_REMOVED lines=11> */
.L_x_15982:
        /* <DEDUP_REMOVED lines=20> */
.L_x_15984:
[----:B------:R-:W-:Y:S05]  /*18e20*/  BSYNC B0 ;  /* 0x0000000000007941 */ /* 0x000fea0003800000 */
.L_x_15983:
[----:B------:R-:W-:Y:S01]  /*18e30*/  IMAD.SHL.U32 R3, R3, 0x100000, RZ ;  /* 0x0010000003037824 */ /* 0x000fe200078e00ff */
[----:B------:R-:W-:-:S04]  /*18e40*/  LEA R0, R0, 0x3b800000, 0x17 ;  /* 0x3b80000000007811 */ /* 0x000fc800078eb8ff */
[----:B------:R-:W-:Y:S01]  /*18e50*/  LOP3.LUT R23, R0, R3, R23, 0xfe, !PT ;  /* 0x0000000300177212 */ /* 0x000fe200078efe17 */
[----:B------:R-:W-:Y:S06]  /*18e60*/  BRA `(.L_x_15968) ;  /* 0x0000000000f87947 */ /* 0x000fec0003800000 */
.L_x_15981:
        /* <DEDUP_REMOVED lines=20> */
.L_x_15986:
[----:B------:R-:W-:Y:S05]  /*18fb0*/  BSYNC B0 ;  /* 0x0000000000007941 */ /* 0x000fea0003800000 */
.L_x_15985:
[----:B------:R-:W-:Y:S01]  /*18fc0*/  IMAD.SHL.U32 R3, R3, 0x200000, RZ ;  /* 0x0020000003037824 */ /* 0x000fe200078e00ff */
[----:B------:R-:W-:-:S04]  /*18fd0*/  LEA R0, R0, 0x37800000, 0x17 ;  /* 0x3780000000007811 */ /* 0x000fc800078eb8ff */
[----:B------:R-:W-:Y:S01]  /*18fe0*/  LOP3.LUT R23, R0, R3, R23, 0xfe, !PT ;  /* 0x0000000300177212 */ /* 0x000fe200078efe17 */
[----:B------:R-:W-:Y:S06]  /*18ff0*/  BRA `(.L_x_15968) ;  /* 0x0000000000947947 */ /* 0x000fec0003800000 */
.L_x_15980:
        /* <DEDUP_REMOVED lines=14> */
.L_x_15967:
        /* <DEDUP_REMOVED lines=16> */
.L_x_15989:
[----:B------:R-:W-:Y:S01]  /*191e0*/  IMAD.MOV.U32 R23, RZ, RZ, RZ ;  /* 0x000000ffff177224 */ /* 0x000fe200078e00ff */
[----:B------:R-:W-:Y:S06]  /*191f0*/  BRA `(.L_x_15968) ;  /* 0x0000000000147947 */ /* 0x000fec0003800000 */
.L_x_15988:
[----:B------:R-:W2:Y:S02]  /*19200*/  LDG.E.64 R4, desc[UR36][R4.64] ;  /* 0x0000002404047981 */ /* 0x000ea4000c1e1b00 */
[----:B--2---:R0:W1:Y:S01]  /*19210*/  I2F.U64 R23, R4 ;  /* 0x0000000400177312 */ /* 0x0040620000301000 */
[----:B------:R-:W-:Y:S05]  /*19220*/  BRA `(.L_x_15968) ;  /* 0x0000000000087947 */ /* 0x000fea0003800000 */
.L_x_15987:
[----:B------:R-:W2:Y:S02]  /*19230*/  LDG.E R4, desc[UR36][R4.64] ;  /* 0x0000002404047981 */ /* 0x000ea4000c1e1900 */
[----:B--2---:R-:W-:-:S07]  /*19240*/  I2FP.F32.U32 R23, R4 ;  /* 0x0000000400177245 */ /* 0x004fce0000201000 */
.L_x_15968:
[----:B------:R-:W-:Y:S05]  /*19250*/  BSYNC B6 ;  /* 0x0000000000067941 */ /* 0x000fea0003800000 */
.L_x_15962:
        /* <DEDUP_REMOVED lines=19> */
.L_x_15994:
[----:B------:R-:W2:Y:S02]  /*19390*/  LDG.E.U8 R4, desc[UR36][R4.64] ;  /* 0x0000002404047981 */ /* 0x000ea4000c1e1100 */
[----:B--2---:R-:W-:Y:S01]  /*193a0*/  I2FP.F32.U32 R25, R4 ;  /* 0x0000000400197245 */ /* 0x004fe20000201000 */
[----:B------:R-:W-:Y:S06]  /*193b0*/  BRA `(.L_x_15996) ;  /* 0x0000000c002c7947 */ /* 0x000fec0003800000 */
.L_x_15993:
        /* <DEDUP_REMOVED lines=9> */
.L_x_15998:
[----:B------:R-:W2:Y:S02]  /*19450*/  LDG.E R4, desc[UR36][R4.64] ;  /* 0x0000002404047981 */ /* 0x000ea4000c1e1900 */
[----:B--2---:R-:W-:Y:S01]  /*19460*/  I2FP.F32.S32 R25, R4 ;  /* 0x0000000400197245 */ /* 0x004fe20000201400 */
[----:B------:R-:W-:Y:S06]  /*19470*/  BRA `(.L_x_15996) ;  /* 0x0000000800fc7947 */ /* 0x000fec0003800000 */
.L_x_15997:
[----:B------:R-:W2:Y:S02]  /*19480*/  LDG.E.U16 R4, desc[UR36][R4.64] ;  /* 0x0000002404047981 */ /* 0x000ea4000c1e1500 */
[----:B--2---:R3:W4:Y:S01]  /*19490*/  I2F.S16 R25, R4 ;  /* 0x0000000400197306 */ /* 0x0047220000101400 */
[----:B------:R-:W-:Y:S05]  /*194a0*/  BRA `(.L_x_15996) ;  /* 0x0000000800f07947 */ /* 0x000fea0003800000 */
.L_x_15992:
        /* <DEDUP_REMOVED lines=8> */
.L_x_16000:
[----:B------:R-:W2:Y:S02]  /*19530*/  LDG.E.U16 R4, desc[UR36][R4.64] ;  /* 0x0000002404047981 */ /* 0x000ea4000c1e1500 */
[----:B--2---:R-:W-:Y:S01]  /*19540*/  HADD2.F32 R25, -RZ, R4.H0_H0 ;  /* 0x20000004ff197230 */ /* 0x004fe20000004100 */
[----:B------:R-:W-:Y:S06]  /*19550*/  BRA `(.L_x_15996) ;  /* 0x0000000800c47947 */ /* 0x000fec0003800000 */
.L_x_15999:
        /* <DEDUP_REMOVED lines=8> */
.L_x_16002:
[----:B------:R-:W2:Y:S02]  /*195e0*/  LDG.E.U16 R4, desc[UR36][R4.64] ;  /* 0x0000002404047981 */ /* 0x000ea4000c1e1500 */
[----:B--2---:R-:W-:Y:S01]  /*195f0*/  HADD2.F32 R25, -RZ, R4.H0_H0 ;  /* 0x20000004ff197230 */ /* 0x004fe20000004100 */
[----:B------:R-:W-:Y:S06]  /*19600*/  BRA `(.L_x_15996) ;  /* 0x0000000800987947 */ /* 0x000fec0003800000 */
.L_x_16001:
[----:B------:R-:W2:Y:S01]  /*19610*/  LDG.E.64 R4, desc[UR36][R4.64] ;  /* 0x0000002404047981 */ /* 0x000ea2000c1e1b00 */
[----:B------:R-:W-:Y:S01]  /*19620*/  UMOV UR4, 0xf0000000 ;  /* 0xf000000000047882 */ /* 0x000fe20000000000 */
[----:B------:R-:W-:Y:S01]  /*19630*/  UMOV UR5, 0x380fffff ;  /* 0x380fffff00057882 */ /* 0x000fe20000000000 */
[----:B--2---:R-:W0:Y:S01]  /*19640*/  F2F.F32.F64 R25, R4 ;  /* 0x0000000400197310 */ /* 0x004e220000301000 */
[----:B------:R-:W-:-:S14]  /*19650*/  DSETP.GEU.AND P0, PT, |R4|, UR4, PT ;  /* 0x0000000404007e2a */ /* 0x000fdc000bf0e200 */
[----:B0-----:R-:W-:Y:S01]  /*19660*/  @!P0 FMUL R25, R25, 1.175494350822287508e-38 ;  /* 0x0080000019198820 */ /* 0x001fe20000400000 */
[----:B------:R-:W-:Y:S06]  /*19670*/  BRA `(.L_x_15996) ;  /* 0x00000008007c7947 */ /* 0x000fec0003800000 */
.L_x_15991:
        /* <DEDUP_REMOVED lines=12> */
.L_x_16005:
[----:B------:R-:W2:Y:S01]  /*19740*/  LDG.E.64 R4, desc[UR36][R4.64] ;  /* 0x0000002404047981 */ /* 0x000ea2000c1e1b00 */
[----:B------:R-:W-:Y:S01]  /*19750*/  UMOV UR4, 0xf0000000 ;  /* 0xf000000000047882 */ /* 0x000fe20000000000 */
[----:B------:R-:W-:Y:S01]  /*19760*/  UMOV UR5, 0x380fffff ;  /* 0x380fffff00057882 */ /* 0x000fe20000000000 */
[----:B--2---:R-:W0:Y:S01]  /*19770*/  F2F.F32.F64 R25, R4 ;  /* 0x0000000400197310 */ /* 0x004e220000301000 */
[----:B------:R-:W-:-:S14]  /*19780*/  DSETP.GEU.AND P0, PT, |R4|, UR4, PT ;  /* 0x0000000404007e2a */ /* 0x000fdc000bf0e200 */
[----:B0-----:R-:W-:Y:S01]  /*19790*/  @!P0 FMUL R25, R25, 1.175494350822287508e-38 ;  /* 0x0080000019198820 */ /* 0x001fe20000400000 */
[----:B------:R-:W-:Y:S06]  /*197a0*/  BRA `(.L_x_15996) ;  /* 0x0000000800307947 */ /* 0x000fec0003800000 */
.L_x_16004:
        /* <DEDUP_REMOVED lines=26> */
.L_x_16007:
        /* <DEDUP_REMOVED lines=13> */
.L_x_16006:
[----:B------:R-:W2:Y:S02]  /*19a20*/  LDG.E.U16 R4, desc[UR36][R4.64] ;  /* 0x0000002404047981 */ /* 0x000ea4000c1e1500 */
[----:B--2---:R-:W-:Y:S01]  /*19a30*/  IMAD.U32 R25, R4, 0x10000, RZ ;  /* 0x0001000004197824 */ /* 0x004fe200078e00ff */
[----:B------:R-:W-:Y:S06]  /*19a40*/  BRA `(.L_x_15996) ;  /* 0x0000000400887947 */ /* 0x000fec0003800000 */
.L_x_16003:
        /* <DEDUP_REMOVED lines=11> */
.L_x_16010:
        /* <DEDUP_REMOVED lines=20> */
.L_x_16012:
[----:B------:R-:W-:Y:S05]  /*19c40*/  BSYNC B0 ;  /* 0x0000000000007941 */ /* 0x000fea0003800000 */
.L_x_16011:
[----:B------:R-:W-:Y:S01]  /*19c50*/  IMAD.SHL.U32 R3, R3, 0x100000, RZ ;  /* 0x0010000003037824 */ /* 0x000fe200078e00ff */
[----:B------:R-:W-:-:S04]  /*19c60*/  LEA R0, R0, 0x3b800000, 0x17 ;  /* 0x3b80000000007811 */ /* 0x000fc800078eb8ff */
[----:B------:R-:W-:Y:S01]  /*19c70*/  LOP3.LUT R25, R0, R3, R25, 0xfe, !PT ;  /* 0x0000000300197212 */ /* 0x000fe200078efe19 */
[----:B------:R-:W-:Y:S06]  /*19c80*/  BRA `(.L_x_15996) ;  /* 0x0000000000f87947 */ /* 0x000fec0003800000 */
.L_x_16009:
        /* <DEDUP_REMOVED lines=20> */
.L_x_16014:
[----:B------:R-:W-:Y:S05]  /*19dd0*/  BSYNC B0 ;  /* 0x0000000000007941 */ /* 0x000fea0003800000 */
.L_x_16013:
[----:B------:R-:W-:Y:S01]  /*19de0*/  IMAD.SHL.U32 R3, R3, 0x200000, RZ ;  /* 0x0020000003037824 */ /* 0x000fe200078e00ff */
[----:B------:R-:W-:-:S04]  /*19df0*/  LEA R0, R0, 0x37800000, 0x17 ;  /* 0x3780000000007811 */ /* 0x000fc800078eb8ff */
[----:B------:R-:W-:Y:S01]  /*19e00*/  LOP3.LUT R25, R0, R3, R25, 0xfe, !PT ;  /* 0x0000000300197212 */ /* 0x000fe200078efe19 */
[----:B------:R-:W-:Y:S06]  /*19e10*/  BRA `(.L_x_15996) ;  /* 0x0000000000947947 */ /* 0x000fec0003800000 */
.L_x_16008:
        /* <DEDUP_REMOVED lines=14> */
.L_x_15995:
        /* <DEDUP_REMOVED lines=16> */
.L_x_16017:
[----:B------:R-:W-:Y:S01]  /*1a000*/  IMAD.MOV.U32 R25, RZ, RZ, RZ ;  /* 0x000000ffff197224 */ /* 0x000fe200078e00ff */
[----:B------:R-:W-:Y:S06]  /*1a010*/  BRA `(.L_x_15996) ;  /* 0x0000000000147947 */ /* 0x000fec0003800000 */
.L_x_16016:
[----:B------:R-:W2:Y:S02]  /*1a020*/  LDG.E.64 R4, desc[UR36][R4.64] ;  /* 0x0000002404047981 */ /* 0x000ea4000c1e1b00 */
[----:B--2---:R0:W2:Y:S01]  /*1a030*/  I2F.U64 R25, R4 ;  /* 0x0000000400197312 */ /* 0x0040a20000301000 */
[----:B------:R-:W-:Y:S05]  /*1a040*/  BRA `(.L_x_15996) ;  /* 0x0000000000087947 */ /* 0x000fea0003800000 */
.L_x_16015:
[----:B------:R-:W2:Y:S02]  /*1a050*/  LDG.E R4, desc[UR36][R4.64] ;  /* 0x0000002404047981 */ /* 0x000ea4000c1e1900 */
[----:B--2---:R-:W-:-:S07]  /*1a060*/  I2FP.F32.U32 R25, R4 ;  /* 0x0000000400197245 */ /* 0x004fce0000201000 */
.L_x_15996:
[----:B------:R-:W-:Y:S05]  /*1a070*/  BSYNC B6 ;  /* 0x0000000000067941 */ /* 0x000fea0003800000 */
.L_x_15990:
        /* <DEDUP_REMOVED lines=19> */
.L_x_16022:
[----:B------:R-:W3:Y:S02]  /*1a1b0*/  LDG.E.U8 R4, desc[UR36][R4.64] ;  /* 0x0000002404047981 */ /* 0x000ee4000c1e1100 */
[----:B---3--:R-:W-:Y:S01]  /*1a1c0*/  I2FP.F32.U32 R24, R4 ;  /* 0x0000000400187245 */ /* 0x008fe20000201000 */
[----:B------:R-:W-:Y:S06]  /*1a1d0*/  BRA `(.L_x_16024) ;  /* 0x0000000c002c7947 */ /* 0x000fec0003800000 */
.L_x_16021:
        /* <DEDUP_REMOVED lines=9> */
.L_x_16026:
[----:B------:R-:W3:Y:S02]  /*1a270*/  LDG.E R4, desc[UR36][R4.64] ;  /* 0x0000002404047981 */ /* 0x000ee4000c1e1900 */
[----:B---3--:R-:W-:Y:S01]  /*1a280*/  I2FP.F32.S32 R24, R4 ;  /* 0x0000000400187245 */ /* 0x008fe20000201400 */
[----:B------:R-:W-:Y:S06]  /*1a290*/  BRA `(.L_x_16024) ;  /* 0x0000000800fc7947 */ /* 0x000fec0003800000 */
.L_x_16025:
[----:B------:R-:W3:Y:S02]  /*1a2a0*/  LDG.E.U16 R4, desc[UR36][R4.64] ;  /* 0x0000002404047981 */ /* 0x000ee4000c1e1500 */
[----:B---3--:R3:W0:Y:S01]  /*1a2b0*/  I2F.S16 R24, R4 ;  /* 0x0000000400187306 */ /* 0x0086220000101400 */
[----:B------:R-:W-:Y:S05]  /*1a2c0*/  BRA `(.L_x_16024) ;  /* 0x0000000800f07947 */ /* 0x000fea0003800000 */
.L_x_16020:
        /* <DEDUP_REMOVED lines=8> */
.L_x_16028:
[----:B------:R-:W3:Y:S02]  /*1a350*/  LDG.E.U16 R4, desc[UR36][R4.64] ;  /* 0x0000002404047981 */ /* 0x000ee4000c1e1500 */
[----:B---3--:R-:W-:Y:S01]  /*1a360*/  HADD2.F32 R24, -RZ, R4.H0_H0 ;  /* 0x20000004ff187230 */ /* 0x008fe20000004100 */
[----:B------:R-:W-:Y:S06]  /*1a370*/  BRA `(.L_x_16024) ;  /* 0x0000000800c47947 */ /* 0x000fec0003800000 */
.L_x_16027:
        /* <DEDUP_REMOVED lines=8> */
.L_x_16030:
[----:B------:R-:W3:Y:S02]  /*1a400*/  LDG.E.U16 R4, desc[UR36][R4.64] ;  /* 0x0000002404047981 */ /* 0x000ee4000c1e1500 */
[----:B---3--:R-:W-:Y:S01]  /*1a410*/  HADD2.F32 R24, -RZ, R4.H0_H0 ;  /* 0x20000004ff187230 */ /* 0x008fe20000004100 */
[----:B------:R-:W-:Y:S06]  /*1a420*/  BRA `(.L_x_16024) ;  /* 0x0000000800987947 */ /* 0x000fec0003800000 */
.L_x_16029:
[----:B------:R-:W3:Y:S01]  /*1a430*/  LDG.E.64 R4, desc[UR36][R4.64] ;  /* 0x0000002404047981 */ /* 0x000ee2000c1e1b00 */
[----:B------:R-:W-:Y:S01]  /*1a440*/  UMOV UR4, 0xf0000000 ;  /* 0xf000000000047882 */ /* 0x000fe20000000000 */
[----:B------:R-:W-:Y:S01]  /*1a450*/  UMOV UR5, 0x380fffff ;  /* 0x380fffff00057882 */ /* 0x000fe20000000000 */
[----:B---3--:R-:W0:Y:S01]  /*1a460*/  F2F.F32.F64 R24, R4 ;  /* 0x0000000400187310 */ /* 0x008e220000301000 */
[----:B------:R-:W-:-:S14]  /*1a470*/  DSETP.GEU.AND P0, PT, |R4|, UR4, PT ;  /* 0x0000000404007e2a */ /* 0x000fdc000bf0e200 */
[----:B0-----:R-:W-:Y:S01]  /*1a480*/  @!P0 FMUL R24, R24, 1.175494350822287508e-38 ;  /* 0x0080000018188820 */ /* 0x001fe20000400000 */
[----:B------:R-:W-:Y:S06]  /*1a490*/  BRA `(.L_x_16024) ;  /* 0x00000008007c7947 */ /* 0x000fec0003800000 */
.L_x_16019:
        /* <DEDUP_REMOVED lines=12> */
.L_x_16033:
[----:B------:R-:W3:Y:S01]  /*1a560*/  LDG.E.64 R4, desc[UR36][R4.64] ;  /* 0x0000002404047981 */ /* 0x000ee2000c1e1b00 */
[----:B------:R-:W-:Y:S01]  /*1a570*/  UMOV UR4, 0xf0000000 ;  /* 0xf000000000047882 */ /* 0x000fe20000000000 */
[----:B------:R-:W-:Y:S01]  /*1a580*/  UMOV UR5, 0x380fffff ;  /* 0x380fffff00057882 */ /* 0x000fe20000000000 */
[----:B---3--:R-:W0:Y:S01]  /*1a590*/  F2F.F32.F64 R24, R4 ;  /* 0x0000000400187310 */ /* 0x008e220000301000 */
[----:B------:R-:W-:-:S14]  /*1a5a0*/  DSETP.GEU.AND P0, PT, |R4|, UR4, PT ;  /* 0x0000000404007e2a */ /* 0x000fdc000bf0e200 */
[----:B0-----:R-:W-:Y:S01]  /*1a5b0*/  @!P0 FMUL R24, R24, 1.175494350822287508e-38 ;  /* 0x0080000018188820 */ /* 0x001fe20000400000 */
[----:B------:R-:W-:Y:S06]  /*1a5c0*/  BRA `(.L_x_16024) ;  /* 0x0000000800307947 */ /* 0x000fec0003800000 */
.L_x_16032:
        /* <DEDUP_REMOVED lines=26> */
.L_x_16035:
        /* <DEDUP_REMOVED lines=13> */
.L_x_16034:
[----:B------:R-:W3:Y:S02]  /*1a840*/  LDG.E.U16 R4, desc[UR36][R4.64] ;  /* 0x0000002404047981 */ /* 0x000ee4000c1e1500 */
[----:B---3--:R-:W-:Y:S01]  /*1a850*/  IMAD.U32 R24, R4, 0x10000, RZ ;  /* 0x0001000004187824 */ /* 0x008fe200078e00ff */
[----:B------:R-:W-:Y:S06]  /*1a860*/  BRA `(.L_x_16024) ;  /* 0x0000000400887947 */ /* 0x000fec0003800000 */
.L_x_16031:
        /* <DEDUP_REMOVED lines=11> */
.L_x_16038:
        /* <DEDUP_REMOVED lines=20> */
.L_x_16040:
[----:B------:R-:W-:Y:S05]  /*1aa60*/  BSYNC B0 ;  /* 0x0000000000007941 */ /* 0x000fea0003800000 */
.L_x_16039:
[----:B------:R-:W-:Y:S01]  /*1aa70*/  IMAD.SHL.U32 R3, R3, 0x100000, RZ ;  /* 0x0010000003037824 */ /* 0x000fe200078e00ff */
[----:B------:R-:W-:-:S04]  /*1aa80*/  LEA R5, R0, 0x3b800000, 0x17 ;  /* 0x3b80000000057811 */ /* 0x000fc800078eb8ff */
[----:B------:R-:W-:Y:S01]  /*1aa90*/  LOP3.LUT R24, R5, R3, R24, 0xfe, !PT ;  /* 0x0000000305187212 */ /* 0x000fe200078efe18 */
[----:B------:R-:W-:Y:S06]  /*1aaa0*/  BRA `(.L_x_16024) ;  /* 0x0000000000f87947 */ /* 0x000fec0003800000 */
.L_x_16037:
        /* <DEDUP_REMOVED lines=20> */
.L_x_16042:
[----:B------:R-:W-:Y:S05]  /*1abf0*/  BSYNC B0 ;  /* 0x0000000000007941 */ /* 0x000fea0003800000 */
.L_x_16041:
[----:B------:R-:W-:Y:S01]  /*1ac00*/  IMAD.SHL.U32 R3, R3, 0x200000, RZ ;  /* 0x0020000003037824 */ /* 0x000fe200078e00ff */
[----:B------:R-:W-:-:S04]  /*1ac10*/  LEA R5, R0, 0x37800000, 0x17 ;  /* 0x3780000000057811 */ /* 0x000fc800078eb8ff */
[----:B------:R-:W-:Y:S01]  /*1ac20*/  LOP3.LUT R24, R5, R3, R24, 0xfe, !PT ;  /* 0x0000000305187212 */ /* 0x000fe200078efe18 */
[----:B------:R-:W-:Y:S06]  /*1ac30*/  BRA `(.L_x_16024) ;  /* 0x0000000000947947 */ /* 0x000fec0003800000 */
.L_x_16036:
        /* <DEDUP_REMOVED lines=14> */
.L_x_16023:
        /* <DEDUP_REMOVED lines=16> */
.L_x_16045:
[----:B------:R-:W-:Y:S01]  /*1ae20*/  IMAD.MOV.U32 R24, RZ, RZ, RZ ;  /* 0x000000ffff187224 */ /* 0x000fe200078e00ff */
[----:B------:R-:W-:Y:S06]  /*1ae30*/  BRA `(.L_x_16024) ;  /* 0x0000000000147947 */ /* 0x000fec0003800000 */
.L_x_16044:
[----:B------:R-:W3:Y:S02]  /*1ae40*/  LDG.E.64 R4, desc[UR36][R4.64] ;  /* 0x0000002404047981 */ /* 0x000ee4000c1e1b00 */
[----:B---3--:R0:W1:Y:S01]  /*1ae50*/  I2F.U64 R24, R4 ;  /* 0x0000000400187312 */ /* 0x0080620000301000 */
[----:B------:R-:W-:Y:S05]  /*1ae60*/  BRA `(.L_x_16024) ;  /* 0x0000000000087947 */ /* 0x000fea0003800000 */
.L_x_16043:
[----:B------:R-:W3:Y:S02]  /*1ae70*/  LDG.E R4, desc[UR36][R4.64] ;  /* 0x0000002404047981 */ /* 0x000ee4000c1e1900 */
[----:B---3--:R-:W-:-:S07]  /*1ae80*/  I2FP.F32.U32 R24, R4 ;  /* 0x0000000400187245 */ /* 0x008fce0000201000 */
.L_x_16024:
[----:B------:R-:W-:Y:S05]  /*1ae90*/  BSYNC B6 ;  /* 0x0000000000067941 */ /* 0x000fea0003800000 */
.L_x_16018:
        /* <DEDUP_REMOVED lines=19> */
.L_x_16050:
[----:B------:R-:W3:Y:S02]  /*1afd0*/  LDG.E.U8 R0, desc[UR36][R2.64] ;  /* 0x0000002402007981 */ /* 0x000ee4000c1e1100 */
[----:B---3--:R-:W-:Y:S01]  /*1afe0*/  I2FP.F32.U32 R0, R0 ;  /* 0x0000000000007245 */ /* 0x008fe20000201000 */
[----:B------:R-:W-:Y:S06]  /*1aff0*/  BRA `(.L_x_16052) ;  /* 0x0000000c002c7947 */ /* 0x000fec0003800000 */
.L_x_16049:
        /* <DEDUP_REMOVED lines=9> */
.L_x_16054:
[----:B------:R-:W3:Y:S02]  /*1b090*/  LDG.E R0, desc[UR36][R2.64] ;  /* 0x0000002402007981 */ /* 0x000ee4000c1e1900 */
[----:B---3--:R-:W-:Y:S01]  /*1b0a0*/  I2FP.F32.S32 R0, R0 ;  /* 0x0000000000007245 */ /* 0x008fe20000201400 */
[----:B------:R-:W-:Y:S06]  /*1b0b0*/  BRA `(.L_x_16052) ;  /* 0x0000000800fc7947 */ /* 0x000fec0003800000 */
.L_x_16053:
[----:B------:R-:W3:Y:S02]  /*1b0c0*/  LDG.E.U16 R0, desc[UR36][R2.64] ;  /* 0x0000002402007981 */ /* 0x000ee4000c1e1500 */
[----:B---3--:R-:W0:Y:S01]  /*1b0d0*/  I2F.S16 R0, R0 ;  /* 0x0000000000007306 */ /* 0x008e220000101400 */
[----:B------:R-:W-:Y:S05]  /*1b0e0*/  BRA `(.L_x_16052) ;  /* 0x0000000800f07947 */ /* 0x000fea0003800000 */
.L_x_16048:
        /* <DEDUP_REMOVED lines=8> */
.L_x_16056:
[----:B------:R-:W3:Y:S02]  /*1b170*/  LDG.E.U16 R0, desc[UR36][R2.64] ;  /* 0x0000002402007981 */ /* 0x000ee4000c1e1500 */
[----:B---3--:R-:W-:Y:S01]  /*1b180*/  HADD2.F32 R0, -RZ, R0.H0_H0 ;  /* 0x20000000ff007230 */ /* 0x008fe20000004100 */
[----:B------:R-:W-:Y:S06]  /*1b190*/  BRA `(.L_x_16052) ;  /* 0x0000000800c47947 */ /* 0x000fec0003800000 */
.L_x_16055:
        /* <DEDUP_REMOVED lines=8> */
.L_x_16058:
[----:B------:R-:W3:Y:S02]  /*1b220*/  LDG.E.U16 R0, desc[UR36][R2.64] ;  /* 0x0000002402007981 */ /* 0x000ee4000c1e1500 */
[----:B---3--:R-:W-:Y:S01]  /*1b230*/  HADD2.F32 R0, -RZ, R0.H0_H0 ;  /* 0x20000000ff007230 */ /* 0x008fe20000004100 */
[----:B------:R-:W-:Y:S06]  /*1b240*/  BRA `(.L_x_16052) ;  /* 0x0000000800987947 */ /* 0x000fec0003800000 */
.L_x_16057:
[----:B------:R-:W3:Y:S01]  /*1b250*/  LDG.E.64 R2, desc[UR36][R2.64] ;  /* 0x0000002402027981 */ /* 0x000ee2000c1e1b00 */
[----:B------:R-:W-:Y:S01]  /*1b260*/  UMOV UR4, 0xf0000000 ;  /* 0xf000000000047882 */ /* 0x000fe20000000000 */
[----:B------:R-:W-:Y:S01]  /*1b270*/  UMOV UR5, 0x380fffff ;  /* 0x380fffff00057882 */ /* 0x000fe20000000000 */
[----:B---3--:R-:W0:Y:S01]  /*1b280*/  F2F.F32.F64 R0, R2 ;  /* 0x0000000200007310 */ /* 0x008e220000301000 */
[----:B------:R-:W-:-:S14]  /*1b290*/  DSETP.GEU.AND P0, PT, |R2|, UR4, PT ;  /* 0x0000000402007e2a */ /* 0x000fdc000bf0e200 */
[----:B0-----:R-:W-:Y:S01]  /*1b2a0*/  @!P0 FMUL R0, R0, 1.175494350822287508e-38 ;  /* 0x0080000000008820 */ /* 0x001fe20000400000 */
[----:B------:R-:W-:Y:S06]  /*1b2b0*/  BRA `(.L_x_16052) ;  /* 0x00000008007c7947 */ /* 0x000fec0003800000 */
.L_x_16047:
        /* <DEDUP_REMOVED lines=12> */
.L_x_16061:
[----:B------:R-:W3:Y:S01]  /*1b380*/  LDG.E.64 R2, desc[UR36][R2.64] ;  /* 0x0000002402027981 */ /* 0x000ee2000c1e1b00 */
[----:B------:R-:W-:Y:S01]  /*1b390*/  UMOV UR4, 0xf0000000 ;  /* 0xf000000000047882 */ /* 0x000fe20000000000 */
[----:B------:R-:W-:Y:S01]  /*1b3a0*/  UMOV UR5, 0x380fffff ;  /* 0x380fffff00057882 */ /* 0x000fe20000000000 */
[----:B---3--:R-:W0:Y:S01]  /*1b3b0*/  F2F.F32.F64 R0, R2 ;  /* 0x0000000200007310 */ /* 0x008e220000301000 */
[----:B------:R-:W-:-:S14]  /*1b3c0*/  DSETP.GEU.AND P0, PT, |R2|, UR4, PT ;  /* 0x0000000402007e2a */ /* 0x000fdc000bf0e200 */
[----:B0-----:R-:W-:Y:S01]  /*1b3d0*/  @!P0 FMUL R0, R0, 1.175494350822287508e-38 ;  /* 0x0080000000008820 */ /* 0x001fe20000400000 */
[----:B------:R-:W-:Y:S06]  /*1b3e0*/  BRA `(.L_x_16052) ;  /* 0x0000000800307947 */ /* 0x000fec0003800000 */
.L_x_16060:
        /* <DEDUP_REMOVED lines=26> */
.L_x_16063:
        /* <DEDUP_REMOVED lines=13> */
.L_x_16062:
[----:B------:R-:W3:Y:S02]  /*1b660*/  LDG.E.U16 R0, desc[UR36][R2.64] ;  /* 0x0000002402007981 */ /* 0x000ee4000c1e1500 */
[----:B---3--:R-:W-:Y:S01]  /*1b670*/  IMAD.U32 R0, R0, 0x10000, RZ ;  /* 0x0001000000007824 */ /* 0x008fe200078e00ff */
[----:B------:R-:W-:Y:S06]  /*1b680*/  BRA `(.L_x_16052) ;  /* 0x0000000400887947 */ /* 0x000fec0003800000 */
.L_x_16059:
        /* <DEDUP_REMOVED lines=11> */
.L_x_16066:
        /* <DEDUP_REMOVED lines=20> */
.L_x_16068:
[----:B------:R-:W-:Y:S05]  /*1b880*/  BSYNC B0 ;  /* 0x0000000000007941 */ /* 0x000fea0003800000 */
.L_x_16067:
[----:B------:R-:W-:Y:S01]  /*1b890*/  LEA R3, R0, 0x3b800000, 0x17 ;  /* 0x3b80000000037811 */ /* 0x000fe200078eb8ff */
[----:B------:R-:W-:-:S05]  /*1b8a0*/  IMAD.SHL.U32 R0, R2, 0x100000, RZ ;  /* 0x0010000002007824 */ /* 0x000fca00078e00ff */
[----:B------:R-:W-:Y:S01]  /*1b8b0*/  LOP3.LUT R0, R3, R0, R4, 0xfe, !PT ;  /* 0x0000000003007212 */ /* 0x000fe200078efe04 */
[----:B------:R-:W-:Y:S06]  /*1b8c0*/  BRA `(.L_x_16052) ;  /* 0x0000000000f87947 */ /* 0x000fec0003800000 */
.L_x_16065:
        /* <DEDUP_REMOVED lines=20> */
.L_x_16070:
[----:B------:R-:W-:Y:S05]  /*1ba10*/  BSYNC B0 ;  /* 0x0000000000007941 */ /* 0x000fea0003800000 */
.L_x_16069:
[----:B------:R-:W-:Y:S01]  /*1ba20*/  LEA R3, R0, 0x37800000, 0x17 ;  /* 0x3780000000037811 */ /* 0x000fe200078eb8ff */
[----:B------:R-:W-:-:S05]  /*1ba30*/  IMAD.SHL.U32 R0, R2, 0x200000, RZ ;  /* 0x0020000002007824 */ /* 0x000fca00078e00ff */
[----:B------:R-:W-:Y:S01]  /*1ba40*/  LOP3.LUT R0, R3, R0, R4, 0xfe, !PT ;  /* 0x0000000003007212 */ /* 0x000fe200078efe04 */
[----:B------:R-:W-:Y:S06]  /*1ba50*/  BRA `(.L_x_16052) ;  /* 0x0000000000947947 */ /* 0x000fec0003800000 */
.L_x_16064:
        /* <DEDUP_REMOVED lines=14> */
.L_x_16051:
        /* <DEDUP_REMOVED lines=16> */
.L_x_16073:
[----:B------:R-:W-:Y:S01]  /*1bc40*/  IMAD.MOV.U32 R0, RZ, RZ, RZ ;  /* 0x000000ffff007224 */ /* 0x000fe200078e00ff */
[----:B------:R-:W-:Y:S06]  /*1bc50*/  BRA `(.L_x_16052) ;  /* 0x0000000000147947 */ /* 0x000fec0003800000 */
.L_x_16072:
[----:B------:R-:W3:Y:S02]  /*1bc60*/  LDG.E.64 R2, desc[UR36][R2.64] ;  /* 0x0000002402027981 */ /* 0x000ee4000c1e1b00 */
[----:B---3--:R0:W3:Y:S01]  /*1bc70*/  I2F.U64 R0, R2 ;  /* 0x0000000200007312 */ /* 0x0080e20000301000 */
[----:B------:R-:W-:Y:S05]  /*1bc80*/  BRA `(.L_x_16052) ;  /* 0x0000000000087947 */ /* 0x000fea0003800000 */
.L_x_16071:
[----:B------:R-:W3:Y:S02]  /*1bc90*/  LDG.E R0, desc[UR36][R2.64] ;  /* 0x0000002402007981 */ /* 0x000ee4000c1e1900 */
[----:B---3--:R-:W-:-:S07]  /*1bca0*/  I2FP.F32.U32 R0, R0 ;  /* 0x0000000000007245 */ /* 0x008fce0000201000 */
.L_x_16052:
[----:B------:R-:W-:Y:S05]  /*1bcb0*/  BSYNC B6 ;  /* 0x0000000000067941 */ /* 0x000fea0003800000 */
.L_x_16046:
[----:B------:R-:W1:Y:S01]  /*1bcc0*/  LDC.U8 R6, c[0x0][0x6b8] ;  /* 0x0001ae00ff067b82 */ /* 0x000e620000000000 */
[----:B0-2345:R-:W-:Y:S01]  /*1bcd0*/  FMUL.FTZ R3, R25, R25 ;  /* 0x0000001919037220 */ /* 0x03dfe20000410000 */
[----:B------:R-:W-:Y:S01]  /*1bce0*/  HADD2.F32 R5, -RZ, R18.H0_H0 ;  /* 0x20000012ff057230 */ /* 0x000fe20000004100 */
[----:B------:R-:W-:Y:S01]  /*1bcf0*/  ULDC UR4, c[0x0][0x6a8] ;  /* 0x0001aa0000047ab9 */ /* 0x000fe20000000800 */
[----:B------:R-:W-:Y:S02]  /*1bd00*/  HADD2.F32 R2, -RZ, R19.H0_H0 ;  /* 0x20000013ff027230 */ /* 0x000fe40000004100 */
[----:B-1----:R-:W-:Y:S01]  /*1bd10*/  FMUL.FTZ R3, R3, R24 ;  /* 0x0000001803037220 */ /* 0x002fe20000410000 */
[----:B------:R-:W-:Y:S01]  /*1bd20*/  FMUL.FTZ R25, R25, R22 ;  /* 0x0000001619197220 */ /* 0x000fe20000410000 */
[----:B------:R-:W-:Y:S01]  /*1bd30*/  FFMA.FTZ R0, -R0, UR4, R5 ;  /* 0x0000000400007c23 */ /* 0x000fe20008010105 */
        /* <DEDUP_REMOVED lines=20> */
.L_x_16077:
[----:B------:R-:W-:-:S06]  /*1be80*/  HADD2.F32 R3, -RZ, R0.H0_H0 ;  /* 0x20000000ff037230 */ /* 0x000fcc0000004100 */
[----:B------:R-:W0:Y:S02]  /*1be90*/  F2I.S64.TRUNC R2, R3 ;  /* 0x0000000300027311 */ /* 0x000e24000020d900 */
[----:B0-----:R0:W-:Y:S01]  /*1bea0*/  STG.E.U8 desc[UR36][R16.64], R2 ;  /* 0x0000000210007986 */ /* 0x0011e2000c101124 */
[----:B------:R-:W-:Y:S05]  /*1beb0*/  BRA `(.L_x_16079) ;  /* 0x0000000c00847947 */ /* 0x000fea0003800000 */
.L_x_16076:
        /* <DEDUP_REMOVED lines=10> */
.L_x_16081:
[----:B------:R-:W-:-:S04]  /*1bf60*/  HADD2.F32 R0, -RZ, R0.H0_H0 ;  /* 0x20000000ff007230 */ /* 0x000fc80000004100 */
[----:B------:R-:W0:Y:S02]  /*1bf70*/  F2I.FTZ.TRUNC.NTZ R3, R0 ;  /* 0x0000000000037305 */ /* 0x000e24000021f100 */
[----:B0-----:R0:W-:Y:S01]  /*1bf80*/  STG.E desc[UR36][R16.64], R3 ;  /* 0x0000000310007986 */ /* 0x0011e2000c101924 */
[----:B------:R-:W-:Y:S05]  /*1bf90*/  BRA `(.L_x_16079) ;  /* 0x0000000c004c7947 */ /* 0x000fea0003800000 */
.L_x_16080:
[----:B------:R-:W-:-:S04]  /*1bfa0*/  HADD2.F32 R0, -RZ, R0.H0_H0 ;  /* 0x20000000ff007230 */ /* 0x000fc80000004100 */
[----:B------:R-:W0:Y:S02]  /*1bfb0*/  F2I.FTZ.TRUNC.NTZ R3, R0 ;  /* 0x0000000000037305 */ /* 0x000e24000021f100 */
[----:B0-----:R0:W-:Y:S01]  /*1bfc0*/  STG.E.U16 desc[UR36][R16.64], R3 ;  /* 0x0000000310007986 */ /* 0x0011e2000c101524 */
[----:B------:R-:W-:Y:S05]  /*1bfd0*/  BRA `(.L_x_16079) ;  /* 0x0000000c003c7947 */ /* 0x000fea0003800000 */
.L_x_16075:
        /* <DEDUP_REMOVED lines=9> */
.L_x_16083:
[----:B------:R0:W-:Y:S01]  /*1c070*/  STG.E.U16 desc[UR36][R16.64], R0 ;  /* 0x0000000010007986 */ /* 0x0001e2000c101524 */
[----:B------:R-:W-:Y:S05]  /*1c080*/  BRA `(.L_x_16079) ;  /* 0x0000000c00107947 */ /* 0x000fea0003800000 */
.L_x_16082:
        /* <DEDUP_REMOVED lines=10> */
.L_x_16085:
[----:B------:R-:W-:-:S05]  /*1c130*/  HADD2.F32 R0, -RZ, R0.H0_H0 ;  /* 0x20000000ff007230 */ /* 0x000fca0000004100 */
[----:B------:R-:W-:-:S04]  /*1c140*/  F2FP.F16.F32.PACK_AB R0, RZ, R0 ;  /* 0x00000000ff00723e */ /* 0x000fc800000000ff */
[----:B------:R-:W-:-:S05]  /*1c150*/  PRMT R0, R0, 0x5410, RZ ;  /* 0x0000541000007816 */ /* 0x000fca00000000ff */
[----:B------:R0:W-:Y:S01]  /*1c160*/  STG.E desc[UR36][R16.64], R0 ;  /* 0x0000000010007986 */ /* 0x0001e2000c101924 */
[----:B------:R-:W-:Y:S05]  /*1c170*/  BRA `(.L_x_16079) ;  /* 0x0000000800d47947 */ /* 0x000fea0003800000 */
.L_x_16084:
[----:B------:R-:W-:-:S05]  /*1c180*/  HADD2.F32 R2, -RZ, R0.H0_H0 ;  /* 0x20000000ff027230 */ /* 0x000fca0000004100 */
[----:B------:R-:W-:-:S06]  /*1c190*/  FMUL.FTZ R2, R2, 1 ;  /* 0x3f80000002027820 */ /* 0x000fcc0000410000 */
[----:B------:R-:W0:Y:S02]  /*1c1a0*/  F2F.F64.F32 R2, R2 ;  /* 0x0000000200027310 */ /* 0x000e240000201800 */
[----:B0-----:R0:W-:Y:S01]  /*1c1b0*/  STG.E.64 desc[UR36][R16.64], R2 ;  /* 0x0000000210007986 */ /* 0x0011e2000c101b24 */
[----:B------:R-:W-:Y:S05]  /*1c1c0*/  BRA `(.L_x_16079) ;  /* 0x0000000800c07947 */ /* 0x000fea0003800000 */
.L_x_16074:
        /* <DEDUP_REMOVED lines=13> */
.L_x_16088:
[----:B------:R-:W-:Y:S01]  /*1c2a0*/  HADD2.F32 R0, -RZ, R0.H0_H0 ;  /* 0x20000000ff007230 */ /* 0x000fe20000004100 */
[----:B------:R-:W-:-:S04]  /*1c2b0*/  CS2R R6, SRZ ;  /* 0x0000000000067805 */ /* 0x000fc8000001ff00 */
[----:B------:R-:W-:-:S04]  /*1c2c0*/  FMUL.FTZ R0, R0, 1 ;  /* 0x3f80000000007820 */ /* 0x000fc80000410000 */
[----:B------:R-:W0:Y:S02]  /*1c2d0*/  F2F.F64.F32 R4, R0 ;  /* 0x0000000000047310 */ /* 0x000e240000201800 */
[----:B0-----:R0:W-:Y:S01]  /*1c2e0*/  STG.E.128 desc[UR36][R16.64], R4 ;  /* 0x0000000410007986 */ /* 0x0011e2000c101d24 */
[----:B------:R-:W-:Y:S05]  /*1c2f0*/  BRA `(.L_x_16079) ;  /* 0x0000000800747947 */ /* 0x000fea0003800000 */
.L_x_16087:
        /* <DEDUP_REMOVED lines=21> */
.L_x_16092:
[----:B------:R-:W-:Y:S05]  /*1c450*/  BSYNC B0 ;  /* 0x0000000000007941 */ /* 0x000fea0003800000 */
.L_x_16091:
[----:B------:R-:W-:-:S05]  /*1c460*/  LOP3.LUT R3, R0, R3, RZ, 0xfc, !PT ;  /* 0x0000000300037212 */ /* 0x000fca00078efcff */
[----:B------:R3:W-:Y:S01]  /*1c470*/  STG.E.U8 desc[UR36][R16.64], R3 ;  /* 0x0000000310007986 */ /* 0x0007e2000c101124 */
[----:B------:R-:W-:Y:S05]  /*1c480*/  BRA `(.L_x_16079) ;  /* 0x0000000800107947 */ /* 0x000fea0003800000 */
.L_x_16090:
        /* <DEDUP_REMOVED lines=13> */
.L_x_16094:
[----:B------:R-:W-:Y:S01]  /*1c560*/  IMAD.MOV.U32 R0, RZ, RZ, 0x7f ;  /* 0x0000007fff007424 */ /* 0x000fe200078e00ff */
[----:B------:R-:W-:-:S04]  /*1c570*/  ISETP.GT.U32.AND P0, PT, R2, 0x7f800000, PT ;  /* 0x7f8000000200780c */ /* 0x000fc80003f04070 */
[----:B------:R-:W-:-:S09]  /*1c580*/  SEL R0, R0, 0x7c, P0 ;  /* 0x0000007c00007807 */ /* 0x000fd20000000000 */
.L_x_16095:
[----:B------:R-:W-:Y:S05]  /*1c590*/  BSYNC B0 ;  /* 0x0000000000007941 */ /* 0x000fea0003800000 */
.L_x_16093:
[----:B------:R-:W-:-:S04]  /*1c5a0*/  LOP3.LUT R2, R3, 0x80000000, RZ, 0xc0, !PT ;  /* 0x8000000003027812 */ /* 0x000fc800078ec0ff */
[----:B------:R-:W-:-:S04]  /*1c5b0*/  SHF.R.U32.HI R3, RZ, 0x18, R2 ;  /* 0x00000018ff037819 */ /* 0x000fc80000011602 */
[----:B------:R-:W-:-:S05]  /*1c5c0*/  LOP3.LUT R3, R0, R3, RZ, 0xfc, !PT ;  /* 0x0000000300037212 */ /* 0x000fca00078efcff */
[----:B------:R4:W-:Y:S01]  /*1c5d0*/  STG.E.U8 desc[UR36][R16.64], R3 ;  /* 0x0000000310007986 */ /* 0x0009e2000c101124 */
[----:B------:R-:W-:Y:S05]  /*1c5e0*/  BRA `(.L_x_16079) ;  /* 0x0000000400b87947 */ /* 0x000fea0003800000 */
.L_x_16089:
[----:B------:R-:W-:-:S05]  /*1c5f0*/  HADD2.F32 R0, -RZ, R0.H0_H0 ;  /* 0x20000000ff007230 */ /* 0x000fca0000004100 */
[----:B------:R-:W-:-:S05]  /*1c600*/  F2FP.BF16.F32.PACK_AB R0, RZ, R0 ;  /* 0x00000000ff00723e */ /* 0x000fca00000010ff */
[----:B------:R2:W-:Y:S01]  /*1c610*/  STG.E.U16 desc[UR36][R16.64], R0 ;  /* 0x0000000010007986 */ /* 0x0005e2000c101524 */
[----:B------:R-:W-:Y:S05]  /*1c620*/  BRA `(.L_x_16079) ;  /* 0x0000000400a87947 */ /* 0x000fea0003800000 */
.L_x_16086:
        /* <DEDUP_REMOVED lines=12> */
.L_x_16098:
        /* <DEDUP_REMOVED lines=17> */
.L_x_16101:
[----:B------:R-:W-:-:S04]  /*1c800*/  LOP3.LUT R2, R3, 0x80000000, RZ, 0xc0, !PT ;  /* 0x8000000003027812 */ /* 0x000fc800078ec0ff */
[----:B------:R-:W-:-:S04]  /*1c810*/  SHF.R.U32.HI R3, RZ, 0x18, R2 ;  /* 0x00000018ff037819 */ /* 0x000fc80000011602 */
[----:B------:R-:W-:-:S04]  /*1c820*/  LOP3.LUT R0, R0, R3, RZ, 0xfc, !PT ;  /* 0x0000000300007212 */ /* 0x000fc800078efcff */
[----:B------:R-:W-:-:S07]  /*1c830*/  PRMT R8, R0, 0x7610, R8 ;  /* 0x0000761000087816 */ /* 0x000fce0000000008 */
.L_x_16100:
[----:B------:R-:W-:Y:S05]  /*1c840*/  BSYNC B0 ;  /* 0x0000000000007941 */ /* 0x000fea0003800000 */
.L_x_16099:
[----:B------:R0:W-:Y:S01]  /*1c850*/  STG.E.U8 desc[UR36][R16.64], R8 ;  /* 0x0000000810007986 */ /* 0x0001e2000c101124 */
[----:B------:R-:W-:Y:S05]  /*1c860*/  BRA `(.L_x_16079) ;  /* 0x0000000400187947 */ /* 0x000fea0003800000 */
.L_x_16097:
        /* <DEDUP_REMOVED lines=17> */
.L_x_16104:
[----:B------:R-:W-:-:S04]  /*1c980*/  LOP3.LUT R2, R3, 0x80000000, RZ, 0xc0, !PT ;  /* 0x8000000003027812 */ /* 0x000fc800078ec0ff */
[----:B------:R-:W-:-:S04]  /*1c990*/  SHF.R.U32.HI R3, RZ, 0x18, R2 ;  /* 0x00000018ff037819 */ /* 0x000fc80000011602 */
[----:B------:R-:W-:-:S04]  /*1c9a0*/  LOP3.LUT R0, R0, R3, RZ, 0xfc, !PT ;  /* 0x0000000300007212 */ /* 0x000fc800078efcff */
[----:B------:R-:W-:-:S07]  /*1c9b0*/  PRMT R8, R0, 0x7610, R8 ;  /* 0x0000761000087816 */ /* 0x000fce0000000008 */
.L_x_16103:
[----:B------:R-:W-:Y:S05]  /*1c9c0*/  BSYNC B0 ;  /* 0x0000000000007941 */ /* 0x000fea0003800000 */
.L_x_16102:
[----:B------:R0:W-:Y:S01]  /*1c9d0*/  STG.E.U8 desc[UR36][R16.64], R8 ;  /* 0x0000000810007986 */ /* 0x0001e2000c101124 */
[----:B------:R-:W-:Y:S05]  /*1c9e0*/  BRA `(.L_x_16079) ;  /* 0x0000000000b87947 */ /* 0x000fea0003800000 */
.L_x_16096:
        /* <DEDUP_REMOVED lines=22> */
.L_x_16078:
        /* <DEDUP_REMOVED lines=16> */
.L_x_16107:
[----:B------:R-:W-:Y:S05]  /*1cc50*/  BRA `(.L_x_16079) ;  /* 0x00000000001c7947 */ /* 0x000fea0003800000 */
.L_x_16106:
[----:B------:R-:W-:-:S06]  /*1cc60*/  HADD2.F32 R2, -RZ, R0.H0_H0 ;  /* 0x20000000ff027230 */ /* 0x000fcc0000004100 */
[----:B------:R-:W0:Y:S02]  /*1cc70*/  F2I.U64.TRUNC R2, R2 ;  /* 0x0000000200027311 */ /* 0x000e24000020d800 */
[----:B0-----:R0:W-:Y:S01]  /*1cc80*/  STG.E.64 desc[UR36][R16.64], R2 ;  /* 0x0000000210007986 */ /* 0x0011e2000c101b24 */
[----:B------:R-:W-:Y:S05]  /*1cc90*/  BRA `(.L_x_16079) ;  /* 0x00000000000c7947 */ /* 0x000fea0003800000 */
.L_x_16105:
[----:B------:R-:W-:-:S04]  /*1cca0*/  HADD2.F32 R0, -RZ, R0.H0_H0 ;  /* 0x20000000ff007230 */ /* 0x000fc80000004100 */
[----:B------:R-:W0:Y:S02]  /*1ccb0*/  F2I.FTZ.U32.TRUNC.NTZ R3, R0 ;  /* 0x0000000000037305 */ /* 0x000e24000021f000 */
[----:B0-----:R0:W-:Y:S02]  /*1ccc0*/  STG.E desc[UR36][R16.64], R3 ;  /* 0x0000000310007986 */ /* 0x0011e4000c101924 */
.L_x_16079:
[----:B------:R-:W-:-:S07]  /*1ccd0*/  VIADD R29, R29, 0x80 ;  /* 0x000000801d1d7836 */ /* 0x000fce0000000000 */
.L_x_15866:
[----:B------:R-:W-:Y:S05]  /*1cce0*/  BSYNC B7 ;  /* 0x0000000000077941 */ /* 0x000fea0003800000 */
.L_x_15865:
[----:B------:R-:W-:Y:S02]  /*1ccf0*/  ULDC UR4, c[0x0][0x210] ;  /* 0x0000840000047ab9 */ /* 0x000fe40000000800 */
[----:B------:R-:W-:-:S13]  /*1cd00*/  ISETP.GE.AND P0, PT, R29, UR4, PT ;  /* 0x000000041d007c0c */ /* 0x000fda000bf06270 */
[----:B------:R-:W-:Y:S05]  /*1cd10*/  @P0 EXIT ;  /* 0x000000000000094d */ /* 0x000fea0003800000 */
[----:B0---4-:R-:W0:Y:S01]  /*1cd20*/  LDC R6, c[0x0][0x218] ;  /* 0x00008600ff067b82 */ /* 0x011e220000000800 */
[----:B------:R-:W-:Y:S02]  /*1cd30*/  CS2R R24, SRZ ;  /* 0x0000000000187805 */ /* 0x000fe4000001ff00 */
[----:B------:R-:W-:Y:S02]  /*1cd40*/  CS2R R22, SRZ ;  /* 0x0000000000167805 */ /* 0x000fe4000001ff00 */
[----:B------:R-:W-:Y:S01]  /*1cd50*/  CS2R R18, SRZ ;  /* 0x0000000000127805 */ /* 0x000fe2000001ff00 */
        /* <DEDUP_REMOVED lines=527> */
.L_x_16108:
        /* <DEDUP_REMOVED lines=23> */
.L_x_16112:
[----:B------:R-:W2:Y:S02]  /*1efc0*/  LDG.E.U8 R2, desc[UR36][R2.64] ;  /* 0x0000002402027981 */ /* 0x000ea4000c1e1100 */
[----:B--2---:R-:W-:-:S04]  /*1efd0*/  I2FP.F32.U32 R0, R2 ;  /* 0x0000000200007245 */ /* 0x004fc80000201000 */
[----:B------:R-:W-:-:S04]  /*1efe0*/  F2FP.F16.F32.PACK_AB R0, RZ, R0 ;  /* 0x00000000ff00723e */ /* 0x000fc800000000ff */
[----:B------:R-:W-:Y:S01]  /*1eff0*/  PRMT R26, R0, 0x7610, R26 ;  /* 0x00007610001a7816 */ /* 0x000fe2000000001a */
[----:B------:R-:W-:Y:S06]  /*1f000*/  BRA `(.L_x_16114) ;  /* 0x0000000c00bc7947 */ /* 0x000fec0003800000 */
.L_x_16111:
        /* <DEDUP_REMOVED lines=11> */
.L_x_16116:
[----:B------:R-:W2:Y:S02]  /*1f0c0*/  LDG.E R2, desc[UR36][R2.64] ;  /* 0x0000002402027981 */ /* 0x000ea4000c1e1900 */
[----:B--2---:R-:W-:-:S04]  /*1f0d0*/  I2FP.F32.S32 R0, R2 ;  /* 0x0000000200007245 */ /* 0x004fc80000201400 */
[----:B------:R-:W-:-:S04]  /*1f0e0*/  F2FP.F16.F32.PACK_AB R0, RZ, R0 ;  /* 0x00000000ff00723e */ /* 0x000fc800000000ff */
[----:B------:R-:W-:Y:S01]  /*1f0f0*/  PRMT R26, R0, 0x7610, R26 ;  /* 0x00007610001a7816 */ /* 0x000fe2000000001a */
[----:B------:R-:W-:Y:S06]  /*1f100*/  BRA `(.L_x_16114) ;  /* 0x0000000c007c7947 */ /* 0x000fec0003800000 */
.L_x_16115:
[----:B------:R-:W2:Y:S02]  /*1f110*/  LDG.E.U16 R2, desc[UR36][R2.64] ;  /* 0x0000002402027981 */ /* 0x000ea4000c1e1500 */
[----:B--2---:R-:W0:Y:S02]  /*1f120*/  I2F.S16 R0, R2 ;  /* 0x0000000200007306 */ /* 0x004e240000101400 */
[----:B0-----:R-:W-:-:S04]  /*1f130*/  F2FP.F16.F32.PACK_AB R0, RZ, R0 ;  /* 0x00000000ff00723e */ /* 0x001fc800000000ff */
[----:B------:R-:W-:Y:S01]  /*1f140*/  PRMT R26, R0, 0x7610, R26 ;  /* 0x00007610001a7816 */ /* 0x000fe2000000001a */
[----:B------:R-:W-:Y:S06]  /*1f150*/  BRA `(.L_x_16114) ;  /* 0x0000000c00687947 */ /* 0x000fec0003800000 */
.L_x_16110:
        /* <DEDUP_REMOVED lines=9> */
.L_x_16118:
[----:B------:R1:W5:Y:S01]  /*1f1f0*/  LDG.E.U16 R26, desc[UR36][R2.64] ;  /* 0x00000024021a7981 */ /* 0x000362000c1e1500 */
[----:B------:R-:W-:Y:S05]  /*1f200*/  BRA `(.L_x_16114) ;  /* 0x0000000c003c7947 */ /* 0x000fea0003800000 */
.L_x_16117:
        /* <DEDUP_REMOVED lines=9> */
.L_x_16120:
[----:B------:R0:W5:Y:S01]  /*1f2a0*/  LDG.E.U16 R26, desc[UR36][R2.64] ;  /* 0x00000024021a7981 */ /* 0x000162000c1e1500 */
[----:B------:R-:W-:Y:S05]  /*1f2b0*/  BRA `(.L_x_16114) ;  /* 0x0000000c00107947 */ /* 0x000fea0003800000 */
.L_x_16119:
        /* <DEDUP_REMOVED lines=9> */
.L_x_16109:
        /* <DEDUP_REMOVED lines=14> */
.L_x_16123:
        /* <DEDUP_REMOVED lines=9> */
.L_x_16122:
        /* <DEDUP_REMOVED lines=28> */
.L_x_16125:
        /* <DEDUP_REMOVED lines=15> */
.L_x_16124:
[----:B------:R-:W2:Y:S02]  /*1f770*/  LDG.E.U16 R0, desc[UR36][R2.64] ;  /* 0x0000002402007981 */ /* 0x000ea4000c1e1500 */
[----:B--2---:R-:W-:-:S05]  /*1f780*/  IMAD.U32 R0, R0, 0x10000, RZ ;  /* 0x0001000000007824 */ /* 0x004fca00078e00ff */
[----:B------:R-:W-:-:S04]  /*1f790*/  F2FP.F16.F32.PACK_AB R0, RZ, R0 ;  /* 0x00000000ff00723e */ /* 0x000fc800000000ff */
[----:B------:R-:W-:Y:S01]  /*1f7a0*/  PRMT R26, R0, 0x7610, R26 ;  /* 0x00007610001a7816 */ /* 0x000fe2000000001a */
[----:B------:R-:W-:Y:S06]  /*1f7b0*/  BRA `(.L_x_16114) ;  /* 0x0000000400d07947 */ /* 0x000fec0003800000 */
.L_x_16121:
        /* <DEDUP_REMOVED lines=13> */
.L_x_16128:
        /* <DEDUP_REMOVED lines=21> */
.L_x_16132:
[----:B------:R-:W-:Y:S05]  /*1f9e0*/  BSYNC B1 ;  /* 0x0000000000017941 */ /* 0x000fea0003800000 */
.L_x_16131:
[----:B------:R-:W-:Y:S01]  /*1f9f0*/  LEA R3, R0, 0x3b800000, 0x17 ;  /* 0x3b80000000037811 */ /* 0x000fe200078eb8ff */
[----:B------:R-:W-:-:S05]  /*1fa00*/  IMAD.SHL.U32 R0, R2, 0x100000, RZ ;  /* 0x0010000002007824 */ /* 0x000fca00078e00ff */
[----:B------:R-:W-:-:S07]  /*1fa10*/  LOP3.LUT R0, R3, R0, R4, 0xfe, !PT ;  /* 0x0000000003007212 */ /* 0x000fce00078efe04 */
.L_x_16130:
[----:B------:R-:W-:Y:S05]  /*1fa20*/  BSYNC B0 ;  /* 0x0000000000007941 */ /* 0x000fea0003800000 */
.L_x_16129:
[----:B------:R-:W-:-:S04]  /*1fa30*/  F2FP.F16.F32.PACK_AB R0, RZ, R0 ;  /* 0x00000000ff00723e */ /* 0x000fc800000000ff */
[----:B------:R-:W-:Y:S01]  /*1fa40*/  PRMT R26, R0, 0x7610, R26 ;  /* 0x00007610001a7816 */ /* 0x000fe2000000001a */
[----:B------:R-:W-:Y:S06]  /*1fa50*/  BRA `(.L_x_16114) ;  /* 0x0000000400287947 */ /* 0x000fec0003800000 */
.L_x_16127:
        /* <DEDUP_REMOVED lines=21> */
.L_x_16136:
[----:B------:R-:W-:Y:S05]  /*1fbb0*/  BSYNC B1 ;  /* 0x0000000000017941 */ /* 0x000fea0003800000 */
.L_x_16135:
[----:B------:R-:W-:Y:S01]  /*1fbc0*/  LEA R3, R0, 0x37800000, 0x17 ;  /* 0x3780000000037811 */ /* 0x000fe200078eb8ff */
[----:B------:R-:W-:-:S05]  /*1fbd0*/  IMAD.SHL.U32 R0, R2, 0x200000, RZ ;  /* 0x0020000002007824 */ /* 0x000fca00078e00ff */
[----:B------:R-:W-:-:S07]  /*1fbe0*/  LOP3.LUT R0, R3, R0, R4, 0xfe, !PT ;  /* 0x0000000003007212 */ /* 0x000fce00078efe04 */
.L_x_16134:
[----:B------:R-:W-:Y:S05]  /*1fbf0*/  BSYNC B0 ;  /* 0x0000000000007941 */ /* 0x000fea0003800000 */
.L_x_16133:
[----:B------:R-:W-:-:S04]  /*1fc00*/  F2FP.F16.F32.PACK_AB R0, RZ, R0 ;  /* 0x00000000ff00723e */ /* 0x000fc800000000ff */
[----:B------:R-:W-:Y:S01]  /*1fc10*/  PRMT R26, R0, 0x7610, R26 ;  /* 0x00007610001a7816 */ /* 0x000fe2000000001a */
[----:B------:R-:W-:Y:S06]  /*1fc20*/  BRA `(.L_x_16114) ;  /* 0x0000000000b47947 */ /* 0x000fec0003800000 */
.L_x_16126:
        /* <DEDUP_REMOVED lines=14> */
.L_x_16140:
[----:B------:R-:W-:Y:S05]  /*1fd10*/  BSYNC B0 ;  /* 0x0000000000007941 */ /* 0x000fea0003800000 */
.L_x_16139:
[----:B------:R-:W-:-:S04]  /*1fd20*/  F2FP.F16.F32.PACK_AB R0, RZ, R0 ;  /* 0x00000000ff00723e */ /* 0x000fc800000000ff */
[----:B------:R-:W-:Y:S01]  /*1fd30*/  PRMT R26, R0, 0x7610, R26 ;  /* 0x00007610001a7816 */ /* 0x000fe2000000001a */
[----:B------:R-:W-:Y:S06]  /*1fd40*/  BRA `(.L_x_16114) ;  /* 0x00000000006c7947 */ /* 0x000fec0003800000 */
.L_x_16113:
        /* <DEDUP_REMOVED lines=16> */
.L_x_16141:
[----:B------:R-:W-:Y:S01]  /*1fe50*/  PRMT R26, RZ, 0x7610, R26 ;  /* 0x00007610ff1a7816 */ /* 0x000fe2000000001a */
[----:B------:R-:W-:Y:S06]  /*1fe60*/  BRA `(.L_x_16114) ;  /* 0x0000000000247947 */ /* 0x000fec0003800000 */
.L_x_16138:
[----:B------:R-:W2:Y:S02]  /*1fe70*/  LDG.E.64 R2, desc[UR36][R2.64] ;  /* 0x0000002402027981 */ /* 0x000ea4000c1e1b00 */
[----:B--2---:R-:W0:Y:S02]  /*1fe80*/  I2F.U64 R0, R2 ;  /* 0x0000000200007312 */ /* 0x004e240000301000 */
[----:B0-----:R-:W-:-:S04]  /*1fe90*/  F2FP.F16.F32.PACK_AB R0, RZ, R0 ;  /* 0x00000000ff00723e */ /* 0x001fc800000000ff */
[----:B------:R-:W-:Y:S01]  /*1fea0*/  PRMT R26, R0, 0x7610, R26 ;  /* 0x00007610001a7816 */ /* 0x000fe2000000001a */
[----:B------:R-:W-:Y:S06]  /*1feb0*/  BRA `(.L_x_16114) ;  /* 0x0000000000107947 */ /* 0x000fec0003800000 */
.L_x_16137:
[----:B------:R-:W2:Y:S02]  /*1fec0*/  LDG.E R2, desc[UR36][R2.64] ;  /* 0x0000002402027981 */ /* 0x000ea4000c1e1900 */
[----:B--2---:R-:W-:-:S04]  /*1fed0*/  I2FP.F32.U32 R0, R2 ;  /* 0x0000000200007245 */ /* 0x004fc80000201000 */
[----:B------:R-:W-:-:S04]  /*1fee0*/  F2FP.F16.F32.PACK_AB R0, RZ, R0 ;  /* 0x00000000ff00723e */ /* 0x000fc800000000ff */
[----:B------:R-:W-:-:S07]  /*1fef0*/  PRMT R26, R0, 0x7610, R26 ;  /* 0x00007610001a7816 */ /* 0x000fce000000001a */
.L_x_16114:
        /* <DEDUP_REMOVED lines=20> */
.L_x_16145:
[----:B------:R-:W2:Y:S02]  /*20040*/  LDG.E.U8 R2, desc[UR36][R2.64] ;  /* 0x0000002402027981 */ /* 0x000ea4000c1e1100 */
[----:B--2---:R-:W-:-:S04]  /*20050*/  I2FP.F32.U32 R0, R2 ;  /* 0x0000000200007245 */ /* 0x004fc80000201000 */
[----:B------:R-:W-:-:S04]  /*20060*/  F2FP.F16.F32.PACK_AB R0, RZ, R0 ;  /* 0x00000000ff00723e */ /* 0x000fc800000000ff */
[----:B------:R-:W-:Y:S01]  /*20070*/  PRMT R25, R0, 0x7610, R25 ;  /* 0x0000761000197816 */ /* 0x000fe20000000019 */
[----:B------:R-:W-:Y:S06]  /*20080*/  BRA `(.L_x_16147) ;  /* 0x0000000c00bc7947 */ /* 0x000fec0003800000 */
.L_x_16144:
        /* <DEDUP_REMOVED lines=11> */
.L_x_16149:
[----:B------:R-:W2:Y:S02]  /*20140*/  LDG.E R2, desc[UR36][R2.64] ;  /* 0x0000002402027981 */ /* 0x000ea4000c1e1900 */
[----:B--2---:R-:W-:-:S04]  /*20150*/  I2FP.F32.S32 R0, R2 ;  /* 0x0000000200007245 */ /* 0x004fc80000201400 */
[----:B------:R-:W-:-:S04]  /*20160*/  F2FP.F16.F32.PACK_AB R0, RZ, R0 ;  /* 0x00000000ff00723e */ /* 0x000fc800000000ff */
[----:B------:R-:W-:Y:S01]  /*20170*/  PRMT R25, R0, 0x7610, R25 ;  /* 0x0000761000197816 */ /* 0x000fe20000000019 */
[----:B------:R-:W-:Y:S06]  /*20180*/  BRA `(.L_x_16147) ;  /* 0x0000000c007c7947 */ /* 0x000fec0003800000 */
.L_x_16148:
[----:B------:R-:W2:Y:S02]  /*20190*/  LDG.E.U16 R2, desc[UR36][R2.64] ;  /* 0x0000002402027981 */ /* 0x000ea4000c1e1500 */
[----:B--2---:R-:W0:Y:S02]  /*201a0*/  I2F.S16 R0, R2 ;  /* 0x0000000200007306 */ /* 0x004e240000101400 */
[----:B0-----:R-:W-:-:S04]  /*201b0*/  F2FP.F16.F32.PACK_AB R0, RZ, R0 ;  /* 0x00000000ff00723e */ /* 0x001fc800000000ff */
[----:B------:R-:W-:Y:S01]  /*201c0*/  PRMT R25, R0, 0x7610, R25 ;  /* 0x0000761000197816 */ /* 0x000fe20000000019 */
[----:B------:R-:W-:Y:S06]  /*201d0*/  BRA `(.L_x_16147) ;  /* 0x0000000c00687947 */ /* 0x000fec0003800000 */
.L_x_16143:
        /* <DEDUP_REMOVED lines=9> */
.L_x_16151:
[----:B------:R0:W5:Y:S01]  /*20270*/  LDG.E.U16 R25, desc[UR36][R2.64] ;  /* 0x0000002402197981 */ /* 0x000162000c1e1500 */
[----:B------:R-:W-:Y:S05]  /*20280*/  BRA `(.L_x_16147) ;  /* 0x0000000c003c7947 */ /* 0x000fea0003800000 */
.L_x_16150:
        /* <DEDUP_REMOVED lines=9> */
.L_x_16153:
[----:B------:R1:W5:Y:S01]  /*20320*/  LDG.E.U16 R25, desc[UR36][R2.64] ;  /* 0x0000002402197981 */ /* 0x000362000c1e1500 */
[----:B------:R-:W-:Y:S05]  /*20330*/  BRA `(.L_x_16147) ;  /* 0x0000000c00107947 */ /* 0x000fea0003800000 */
.L_x_16152:
        /* <DEDUP_REMOVED lines=9> */
.L_x_16142:
        /* <DEDUP_REMOVED lines=14> */
.L_x_16156:
        /* <DEDUP_REMOVED lines=9> */
.L_x_16155:
        /* <DEDUP_REMOVED lines=28> */
.L_x_16158:
        /* <DEDUP_REMOVED lines=15> */
.L_x_16157:
[----:B------:R-:W2:Y:S02]  /*207f0*/  LDG.E.U16 R0, desc[UR36][R2.64] ;  /* 0x0000002402007981 */ /* 0x000ea4000c1e1500 */
[----:B--2---:R-:W-:-:S05]  /*20800*/  IMAD.U32 R0, R0, 0x10000, RZ ;  /* 0x0001000000007824 */ /* 0x004fca00078e00ff */
[----:B------:R-:W-:-:S04]  /*20810*/  F2FP.F16.F32.PACK_AB R0, RZ, R0 ;  /* 0x00000000ff00723e */ /* 0x000fc800000000ff */
[----:B------:R-:W-:Y:S01]  /*20820*/  PRMT R25, R0, 0x7610, R25 ;  /* 0x0000761000197816 */ /* 0x000fe20000000019 */
[----:B------:R-:W-:Y:S06]  /*20830*/  BRA `(.L_x_16147) ;  /* 0x0000000400d07947 */ /* 0x000fec0003800000 */
.L_x_16154:
        /* <DEDUP_REMOVED lines=13> */
.L_x_16161:
        /* <DEDUP_REMOVED lines=21> */
.L_x_16165:
[----:B------:R-:W-:Y:S05]  /*20a60*/  BSYNC B1 ;  /* 0x0000000000017941 */ /* 0x000fea0003800000 */
.L_x_16164:
[----:B------:R-:W-:Y:S01]  /*20a70*/  LEA R3, R0, 0x3b800000, 0x17 ;  /* 0x3b80000000037811 */ /* 0x000fe200078eb8ff */
[----:B------:R-:W-:-:S05]  /*20a80*/  IMAD.SHL.U32 R0, R2, 0x100000, RZ ;  /* 0x0010000002007824 */ /* 0x000fca00078e00ff */
[----:B------:R-:W-:-:S07]  /*20a90*/  LOP3.LUT R0, R3, R0, R4, 0xfe, !PT ;  /* 0x0000000003007212 */ /* 0x000fce00078efe04 */
.L_x_16163:
[----:B------:R-:W-:Y:S05]  /*20aa0*/  BSYNC B0 ;  /* 0x0000000000007941 */ /* 0x000fea0003800000 */
.L_x_16162:
[----:B------:R-:W-:-:S04]  /*20ab0*/  F2FP.F16.F32.PACK_AB R0, RZ, R0 ;  /* 0x00000000ff00723e */ /* 0x000fc800000000ff */
[----:B------:R-:W-:Y:S01]  /*20ac0*/  PRMT R25, R0, 0x7610, R25 ;  /* 0x0000761000197816 */ /* 0x000fe20000000019 */
[----:B------:R-:W-:Y:S06]  /*20ad0*/  BRA `(.L_x_16147) ;  /* 0x0000000400287947 */ /* 0x000fec0003800000 */
.L_x_16160:
        /* <DEDUP_REMOVED lines=21> */
.L_x_16169:
[----:B------:R-:W-:Y:S05]  /*20c30*/  BSYNC B1 ;  /* 0x0000000000017941 */ /* 0x000fea0003800000 */
.L_x_16168:
[----:B------:R-:W-:Y:S01]  /*20c40*/  LEA R3, R0, 0x37800000, 0x17 ;  /* 0x3780000000037811 */ /* 0x000fe200078eb8ff */
[----:B------:R-:W-:-:S05]  /*20c50*/  IMAD.SHL.U32 R0, R2, 0x200000, RZ ;  /* 0x0020000002007824 */ /* 0x000fca00078e00ff */
[----:B------:R-:W-:-:S07]  /*20c60*/  LOP3.LUT R0, R3, R0, R4, 0xfe, !PT ;  /* 0x0000000003007212 */ /* 0x000fce00078efe04 */
.L_x_16167:
[----:B------:R-:W-:Y:S05]  /*20c70*/  BSYNC B0 ;  /* 0x0000000000007941 */ /* 0x000fea0003800000 */
.L_x_16166:
[----:B------:R-:W-:-:S04]  /*20c80*/  F2FP.F16.F32.PACK_AB R0, RZ, R0 ;  /* 0x00000000ff00723e */ /* 0x000fc800000000ff */
[----:B------:R-:W-:Y:S01]  /*20c90*/  PRMT R25, R0, 0x7610, R25 ;  /* 0x0000761000197816 */ /* 0x000fe20000000019 */
[----:B------:R-:W-:Y:S06]  /*20ca0*/  BRA `(.L_x_16147) ;  /* 0x0000000000b47947 */ /* 0x000fec0003800000 */
.L_x_16159:
        /* <DEDUP_REMOVED lines=14> */
.L_x_16173:
[----:B------:R-:W-:Y:S05]  /*20d90*/  BSYNC B0 ;  /* 0x0000000000007941 */ /* 0x000fea0003800000 */
.L_x_16172:
[----:B------:R-:W-:-:S04]  /*20da0*/  F2FP.F16.F32.PACK_AB R0, RZ, R0 ;  /* 0x00000000ff00723e */ /* 0x000fc800000000ff */
[----:B------:R-:W-:Y:S01]  /*20db0*/  PRMT R25, R0, 0x7610, R25 ;  /* 0x0000761000197816 */ /* 0x000fe20000000019 */
[----:B------:R-:W-:Y:S06]  /*20dc0*/  BRA `(.L_x_16147) ;  /* 0x00000000006c7947 */ /* 0x000fec0003800000 */
.L_x_16146:
        /* <DEDUP_REMOVED lines=16> */
.L_x_16174:
[----:B------:R-:W-:Y:S01]  /*20ed0*/  PRMT R25, RZ, 0x7610, R25 ;  /* 0x00007610ff197816 */ /* 0x000fe20000000019 */
[----:B------:R-:W-:Y:S06]  /*20ee0*/  BRA `(.L_x_16147) ;  /* 0x0000000000247947 */ /* 0x000fec0003800000 */
.L_x_16171:
[----:B------:R-:W2:Y:S02]  /*20ef0*/  LDG.E.64 R2, desc[UR36][R2.64] ;  /* 0x0000002402027981 */ /* 0x000ea4000c1e1b00 */
[----:B--2---:R-:W0:Y:S02]  /*20f00*/  I2F.U64 R0, R2 ;  /* 0x0000000200007312 */ /* 0x004e240000301000 */
[----:B0-----:R-:W-:-:S04]  /*20f10*/  F2FP.F16.F32.PACK_AB R0, RZ, R0 ;  /* 0x00000000ff00723e */ /* 0x001fc800000000ff */
[----:B------:R-:W-:Y:S01]  /*20f20*/  PRMT R25, R0, 0x7610, R25 ;  /* 0x0000761000197816 */ /* 0x000fe20000000019 */
[----:B------:R-:W-:Y:S06]  /*20f30*/  BRA `(.L_x_16147) ;  /* 0x0000000000107947 */ /* 0x000fec0003800000 */
.L_x_16170:
[----:B------:R-:W2:Y:S02]  /*20f40*/  LDG.E R2, desc[UR36][R2.64] ;  /* 0x0000002402027981 */ /* 0x000ea4000c1e1900 */
[----:B--2---:R-:W-:-:S04]  /*20f50*/  I2FP.F32.U32 R0, R2 ;  /* 0x0000000200007245 */ /* 0x004fc80000201000 */
[----:B------:R-:W-:-:S04]  /*20f60*/  F2FP.F16.F32.PACK_AB R0, RZ, R0 ;  /* 0x00000000ff00723e */ /* 0x000fc800000000ff */
[----:B------:R-:W-:-:S07]  /*20f70*/  PRMT R25, R0, 0x7610, R25 ;  /* 0x0000761000197816 */ /* 0x000fce0000000019 */
.L_x_16147:
        /* <DEDUP_REMOVED lines=19> */
.L_x_16179:
[----:B------:R-:W2:Y:S02]  /*210b0*/  LDG.E.U8 R2, desc[UR36][R2.64] ;  /* 0x0000002402027981 */ /* 0x000ea4000c1e1100 */
[----:B--2---:R-:W-:Y:S01]  /*210c0*/  I2FP.F32.U32 R18, R2 ;  /* 0x0000000200127245 */ /* 0x004fe20000201000 */
[----:B------:R-:W-:Y:S06]  /*210d0*/  BRA `(.L_x_16181) ;  /* 0x0000000c002c7947 */ /* 0x000fec0003800000 */
.L_x_16178:
        /* <DEDUP_REMOVED lines=9> */
.L_x_16183:
[----:B------:R-:W2:Y:S02]  /*21170*/  LDG.E R2, desc[UR36][R2.64] ;  /* 0x0000002402027981 */ /* 0x000ea4000c1e1900 */
[----:B--2---:R-:W-:Y:S01]  /*21180*/  I2FP.F32.S32 R18, R2 ;  /* 0x0000000200127245 */ /* 0x004fe20000201400 */
[----:B------:R-:W-:Y:S06]  /*21190*/  BRA `(.L_x_16181) ;  /* 0x0000000800fc7947 */ /* 0x000fec0003800000 */
.L_x_16182:
[----:B------:R-:W2:Y:S02]  /*211a0*/  LDG.E.U16 R2, desc[UR36][R2.64] ;  /* 0x0000002402027981 */ /* 0x000ea4000c1e1500 */
[----:B--2---:R4:W0:Y:S01]  /*211b0*/  I2F.S16 R18, R2 ;  /* 0x0000000200127306 */ /* 0x0048220000101400 */
[----:B------:R-:W-:Y:S05]  /*211c0*/  BRA `(.L_x_16181) ;  /* 0x0000000800f07947 */ /* 0x000fea0003800000 */
.L_x_16177:
        /* <DEDUP_REMOVED lines=8> */
.L_x_16185:
[----:B------:R-:W2:Y:S02]  /*21250*/  LDG.E.U16 R2, desc[UR36][R2.64] ;  /* 0x0000002402027981 */ /* 0x000ea4000c1e1500 */
[----:B--2---:R-:W-:Y:S01]  /*21260*/  HADD2.F32 R18, -RZ, R2.H0_H0 ;  /* 0x20000002ff127230 */ /* 0x004fe20000004100 */
[----:B------:R-:W-:Y:S06]  /*21270*/  BRA `(.L_x_16181) ;  /* 0x0000000800c47947 */ /* 0x000fec0003800000 */
.L_x_16184:
        /* <DEDUP_REMOVED lines=8> */
.L_x_16187:
[----:B------:R-:W2:Y:S02]  /*21300*/  LDG.E.U16 R2, desc[UR36][R2.64] ;  /* 0x0000002402027981 */ /* 0x000ea4000c1e1500 */
[----:B--2---:R-:W-:Y:S01]  /*21310*/  HADD2.F32 R18, -RZ, R2.H0_H0 ;  /* 0x20000002ff127230 */ /* 0x004fe20000004100 */
[----:B------:R-:W-:Y:S06]  /*21320*/  BRA `(.L_x_16181) ;  /* 0x0000000800987947 */ /* 0x000fec0003800000 */
.L_x_16186:
[----:B------:R-:W2:Y:S01]  /*21330*/  LDG.E.64 R2, desc[UR36][R2.64] ;  /* 0x0000002402027981 */ /* 0x000ea2000c1e1b00 */
[----:B------:R-:W-:Y:S01]  /*21340*/  UMOV UR4, 0xf0000000 ;  /* 0xf000000000047882 */ /* 0x000fe20000000000 */
[----:B------:R-:W-:Y:S01]  /*21350*/  UMOV UR5, 0x380fffff ;  /* 0x380fffff00057882 */ /* 0x000fe20000000000 */
[----:B--2---:R-:W0:Y:S01]  /*21360*/  F2F.F32.F64 R18, R2 ;  /* 0x0000000200127310 */ /* 0x004e220000301000 */
[----:B------:R-:W-:-:S14]  /*21370*/  DSETP.GEU.AND P0, PT, |R2|, UR4, PT ;  /* 0x0000000402007e2a */ /* 0x000fdc000bf0e200 */
[----:B0-----:R-:W-:Y:S01]  /*21380*/  @!P0 FMUL R18, R18, 1.175494350822287508e-38 ;  /* 0x0080000012128820 */ /* 0x001fe20000400000 */
[----:B------:R-:W-:Y:S06]  /*21390*/  BRA `(.L_x_16181) ;  /* 0x00000008007c7947 */ /* 0x000fec0003800000 */
.L_x_16176:
        /* <DEDUP_REMOVED lines=12> */
.L_x_16190:
[----:B------:R-:W2:Y:S01]  /*21460*/  LDG.E.64 R2, desc[UR36][R2.64] ;  /* 0x0000002402027981 */ /* 0x000ea2000c1e1b00 */
[----:B------:R-:W-:Y:S01]  /*21470*/  UMOV UR4, 0xf0000000 ;  /* 0xf000000000047882 */ /* 0x000fe20000000000 */
[----:B------:R-:W-:Y:S01]  /*21480*/  UMOV UR5, 0x380fffff ;  /* 0x380fffff00057882 */ /* 0x000fe20000000000 */
[----:B--2---:R-:W0:Y:S01]  /*21490*/  F2F.F32.F64 R18, R2 ;  /* 0x0000000200127310 */ /* 0x004e220000301000 */
[----:B------:R-:W-:-:S14]  /*214a0*/  DSETP.GEU.AND P0, PT, |R2|, UR4, PT ;  /* 0x0000000402007e2a */ /* 0x000fdc000bf0e200 */
[----:B0-----:R-:W-:Y:S01]  /*214b0*/  @!P0 FMUL R18, R18, 1.175494350822287508e-38 ;  /* 0x0080000012128820 */ /* 0x001fe20000400000 */
[----:B------:R-:W-:Y:S06]  /*214c0*/  BRA `(.L_x_16181) ;  /* 0x0000000800307947 */ /* 0x000fec0003800000 */
.L_x_16189:
        /* <DEDUP_REMOVED lines=26> */
.L_x_16192:
        /* <DEDUP_REMOVED lines=13> */
.L_x_16191:
[----:B------:R-:W2:Y:S02]  /*21740*/  LDG.E.U16 R2, desc[UR36][R2.64] ;  /* 0x0000002402027981 */ /* 0x000ea4000c1e1500 */
[----:B--2---:R-:W-:Y:S01]  /*21750*/  IMAD.U32 R18, R2, 0x10000, RZ ;  /* 0x0001000002127824 */ /* 0x004fe200078e00ff */
[----:B------:R-:W-:Y:S06]  /*21760*/  BRA `(.L_x_16181) ;  /* 0x0000000400887947 */ /* 0x000fec0003800000 */
.L_x_16188:
        /* <DEDUP_REMOVED lines=11> */
.L_x_16195:
        /* <DEDUP_REMOVED lines=20> */
.L_x_16197:
[----:B------:R-:W-:Y:S05]  /*21960*/  BSYNC B0 ;  /* 0x0000000000007941 */ /* 0x000fea0003800000 */
.L_x_16196:
[----:B------:R-:W-:Y:S01]  /*21970*/  IMAD.SHL.U32 R2, R2, 0x100000, RZ ;  /* 0x0010000002027824 */ /* 0x000fe200078e00ff */
[----:B------:R-:W-:-:S04]  /*21980*/  LEA R3, R0, 0x3b800000, 0x17 ;  /* 0x3b80000000037811 */ /* 0x000fc800078eb8ff */
[----:B------:R-:W-:Y:S01]  /*21990*/  LOP3.LUT R18, R3, R2, R18, 0xfe, !PT ;  /* 0x0000000203127212 */ /* 0x000fe200078efe12 */
[----:B------:R-:W-:Y:S06]  /*219a0*/  BRA `(.L_x_16181) ;  /* 0x0000000000f87947 */ /* 0x000fec0003800000 */
.L_x_16194:
        /* <DEDUP_REMOVED lines=20> */
.L_x_16199:
[----:B------:R-:W-:Y:S05]  /*21af0*/  BSYNC B0 ;  /* 0x0000000000007941 */ /* 0x000fea0003800000 */
.L_x_16198:
[----:B------:R-:W-:Y:S01]  /*21b00*/  IMAD.SHL.U32 R2, R2, 0x200000, RZ ;  /* 0x0020000002027824 */ /* 0x000fe200078e00ff */
[----:B------:R-:W-:-:S04]  /*21b10*/  LEA R3, R0, 0x37800000, 0x17 ;  /* 0x3780000000037811 */ /* 0x000fc800078eb8ff */
[----:B------:R-:W-:Y:S01]  /*21b20*/  LOP3.LUT R18, R3, R2, R18, 0xfe, !PT ;  /* 0x0000000203127212 */ /* 0x000fe200078efe12 */
[----:B------:R-:W-:Y:S06]  /*21b30*/  BRA `(.L_x_16181) ;  /* 0x0000000000947947 */ /* 0x000fec0003800000 */
.L_x_16193:
        /* <DEDUP_REMOVED lines=14> */
.L_x_16180:
        /* <DEDUP_REMOVED lines=16> */
.L_x_16202:
[----:B------:R-:W-:Y:S01]  /*21d20*/  IMAD.MOV.U32 R18, RZ, RZ, RZ ;  /* 0x000000ffff127224 */ /* 0x000fe200078e00ff */
[----:B------:R-:W-:Y:S06]  /*21d30*/  BRA `(.L_x_16181) ;  /* 0x0000000000147947 */ /* 0x000fec0003800000 */
.L_x_16201:
[----:B------:R-:W2:Y:S02]  /*21d40*/  LDG.E.64 R2, desc[UR36][R2.64] ;  /* 0x0000002402027981 */ /* 0x000ea4000c1e1b00 */
[----:B--2---:R0:W1:Y:S01]  /*21d50*/  I2F.U64 R18, R2 ;  /* 0x0000000200127312 */ /* 0x0040620000301000 */
[----:B------:R-:W-:Y:S05]  /*21d60*/  BRA `(.L_x_16181) ;  /* 0x0000000000087947 */ /* 0x000fea0003800000 */
.L_x_16200:
[----:B------:R-:W2:Y:S02]  /*21d70*/  LDG.E R2, desc[UR36][R2.64] ;  /* 0x0000002402027981 */ /* 0x000ea4000c1e1900 */
[----:B--2---:R-:W-:-:S07]  /*21d80*/  I2FP.F32.U32 R18, R2 ;  /* 0x0000000200127245 */ /* 0x004fce0000201000 */
.L_x_16181:
[----:B------:R-:W-:Y:S05]  /*21d90*/  BSYNC B6 ;  /* 0x0000000000067941 */ /* 0x000fea0003800000 */
.L_x_16175:
        /* <DEDUP_REMOVED lines=19> */
.L_x_16207:
[----:B------:R-:W2:Y:S02]  /*21ed0*/  LDG.E.U8 R2, desc[UR36][R2.64] ;  /* 0x0000002402027981 */ /* 0x000ea4000c1e1100 */
[----:B--2---:R-:W-:Y:S01]  /*21ee0*/  I2FP.F32.U32 R19, R2 ;  /* 0x0000000200137245 */ /* 0x004fe20000201000 */
[----:B------:R-:W-:Y:S06]  /*21ef0*/  BRA `(.L_x_16209) ;  /* 0x0000000c002c7947 */ /* 0x000fec0003800000 */
.L_x_16206:
        /* <DEDUP_REMOVED lines=9> */
.L_x_16211:
[----:B------:R-:W2:Y:S02]  /*21f90*/  LDG.E R2, desc[UR36][R2.64] ;  /* 0x0000002402027981 */ /* 0x000ea4000c1e1900 */
[----:B--2---:R-:W-:Y:S01]  /*21fa0*/  I2FP.F32.S32 R19, R2 ;  /* 0x0000000200137245 */ /* 0x004fe20000201400 */
[----:B------:R-:W-:Y:S06]  /*21fb0*/  BRA `(.L_x_16209) ;  /* 0x0000000800fc7947 */ /* 0x000fec0003800000 */
.L_x_16210:
[----:B------:R-:W2:Y:S02]  /*21fc0*/  LDG.E.U16 R2, desc[UR36][R2.64] ;  /* 0x0000002402027981 */ /* 0x000ea4000c1e1500 */
[----:B--2---:R2:W4:Y:S01]  /*21fd0*/  I2F.S16 R19, R2 ;  /* 0x0000000200137306 */ /* 0x0045220000101400 */
[----:B------:R-:W-:Y:S05]  /*21fe0*/  BRA `(.L_x_16209) ;  /* 0x0000000800f07947 */ /* 0x000fea0003800000 */
.L_x_16205:
        /* <DEDUP_REMOVED lines=8> */
.L_x_16213:
[----:B------:R-:W2:Y:S02]  /*22070*/  LDG.E.U16 R2, desc[UR36][R2.64] ;  /* 0x0000002402027981 */ /* 0x000ea4000c1e1500 */
[----:B--2---:R-:W-:Y:S01]  /*22080*/  HADD2.F32 R19, -RZ, R2.H0_H0 ;  /* 0x20000002ff137230 */ /* 0x004fe20000004100 */
[----:B------:R-:W-:Y:S06]  /*22090*/  BRA `(.L_x_16209) ;  /* 0x0000000800c47947 */ /* 0x000fec0003800000 */
.L_x_16212:
        /* <DEDUP_REMOVED lines=8> */
.L_x_16215:
[----:B------:R-:W2:Y:S02]  /*22120*/  LDG.E.U16 R2, desc[UR36][R2.64] ;  /* 0x0000002402027981 */ /* 0x000ea4000c1e1500 */
[----:B--2---:R-:W-:Y:S01]  /*22130*/  HADD2.F32 R19, -RZ, R2.H0_H0 ;  /* 0x20000002ff137230 */ /* 0x004fe20000004100 */
[----:B------:R-:W-:Y:S06]  /*22140*/  BRA `(.L_x_16209) ;  /* 0x0000000800987947 */ /* 0x000fec0003800000 */
.L_x_16214:
[----:B------:R-:W2:Y:S01]  /*22150*/  LDG.E.64 R2, desc[UR36][R2.64] ;  /* 0x0000002402027981 */ /* 0x000ea2000c1e1b00 */
[----:B------:R-:W-:Y:S01]  /*22160*/  UMOV UR4, 0xf0000000 ;  /* 0xf000000000047882 */ /* 0x000fe20000000000 */
[----:B------:R-:W-:Y:S01]  /*22170*/  UMOV UR5, 0x380fffff ;  /* 0x380fffff00057882 */ /* 0x000fe20000000000 */
[----:B--2---:R-:W0:Y:S01]  /*22180*/  F2F.F32.F64 R19, R2 ;  /* 0x0000000200137310 */ /* 0x004e220000301000 */
[----:B------:R-:W-:-:S14]  /*22190*/  DSETP.GEU.AND P0, PT, |R2|, UR4, PT ;  /* 0x0000000402007e2a */ /* 0x000fdc000bf0e200 */
[----:B0-----:R-:W-:Y:S01]  /*221a0*/  @!P0 FMUL R19, R19, 1.175494350822287508e-38 ;  /* 0x0080000013138820 */ /* 0x001fe20000400000 */
[----:B------:R-:W-:Y:S06]  /*221b0*/  BRA `(.L_x_16209) ;  /* 0x00000008007c7947 */ /* 0x000fec0003800000 */
.L_x_16204:
        /* <DEDUP_REMOVED lines=12> */
.L_x_16218:
[----:B------:R-:W2:Y:S01]  /*22280*/  LDG.E.64 R2, desc[UR36][R2.64] ;  /* 0x0000002402027981 */ /* 0x000ea2000c1e1b00 */
[----:B------:R-:W-:Y:S01]  /*22290*/  UMOV UR4, 0xf0000000 ;  /* 0xf000000000047882 */ /* 0x000fe20000000000 */
[----:B------:R-:W-:Y:S01]  /*222a0*/  UMOV UR5, 0x380fffff ;  /* 0x380fffff00057882 */ /* 0x000fe20000000000 */
[----:B--2---:R-:W0:Y:S01]  /*222b0*/  F2F.F32.F64 R19, R2 ;  /* 0x0000000200137310 */ /* 0x004e220000301000 */
[----:B------:R-:W-:-:S14]  /*222c0*/  DSETP.GEU.AND P0, PT, |R2|, UR4, PT ;  /* 0x0000000402007e2a */ /* 0x000fdc000bf0e200 */
[----:B0-----:R-:W-:Y:S01]  /*222d0*/  @!P0 FMUL R19, R19, 1.175494350822287508e-38 ;  /* 0x0080000013138820 */ /* 0x001fe20000400000 */
[----:B------:R-:W-:Y:S06]  /*222e0*/  BRA `(.L_x_16209) ;  /* 0x0000000800307947 */ /* 0x000fec0003800000 */
.L_x_16217:
        /* <DEDUP_REMOVED lines=26> */
.L_x_16220:
        /* <DEDUP_REMOVED lines=13> */
.L_x_16219:
[----:B------:R-:W2:Y:S02]  /*22560*/  LDG.E.U16 R2, desc[UR36][R2.64] ;  /* 0x0000002402027981 */ /* 0x000ea4000c1e1500 */
[----:B--2---:R-:W-:Y:S01]  /*22570*/  IMAD.U32 R19, R2, 0x10000, RZ ;  /* 0x0001000002137824 */ /* 0x004fe200078e00ff */
[----:B------:R-:W-:Y:S06]  /*22580*/  BRA `(.L_x_16209) ;  /* 0x0000000400887947 */ /* 0x000fec0003800000 */
.L_x_16216:
        /* <DEDUP_REMOVED lines=11> */
.L_x_16223:
        /* <DEDUP_REMOVED lines=20> */
.L_x_16225:
[----:B------:R-:W-:Y:S05]  /*22780*/  BSYNC B0 ;  /* 0x0000000000007941 */ /* 0x000fea0003800000 */
.L_x_16224:
[----:B------:R-:W-:Y:S01]  /*22790*/  IMAD.SHL.U32 R2, R2, 0x100000, RZ ;  /* 0x0010000002027824 */ /* 0x000fe200078e00ff */
[----:B------:R-:W-:-:S04]  /*227a0*/  LEA R0, R0, 0x3b800000, 0x17 ;  /* 0x3b80000000007811 */ /* 0x000fc800078eb8ff */
[----:B------:R-:W-:Y:S01]  /*227b0*/  LOP3.LUT R19, R0, R2, R19, 0xfe, !PT ;  /* 0x0000000200137212 */ /* 0x000fe200078efe13 */
[----:B------:R-:W-:Y:S06]  /*227c0*/  BRA `(.L_x_16209) ;  /* 0x0000000000f87947 */ /* 0x000fec0003800000 */
.L_x_16222:
        /* <DEDUP_REMOVED lines=20> */
.L_x_16227:
[----:B------:R-:W-:Y:S05]  /*22910*/  BSYNC B0 ;  /* 0x0000000000007941 */ /* 0x000fea0003800000 */
.L_x_16226:
[----:B------:R-:W-:Y:S01]  /*22920*/  IMAD.SHL.U32 R2, R2, 0x200000, RZ ;  /* 0x0020000002027824 */ /* 0x000fe200078e00ff */
[----:B------:R-:W-:-:S04]  /*22930*/  LEA R0, R0, 0x37800000, 0x17 ;  /* 0x3780000000007811 */ /* 0x000fc800078eb8ff */
[----:B------:R-:W-:Y:S01]  /*22940*/  LOP3.LUT R19, R0, R2, R19, 0xfe, !PT ;  /* 0x0000000200137212 */ /* 0x000fe200078efe13 */
[----:B------:R-:W-:Y:S06]  /*22950*/  BRA `(.L_x_16209) ;  /* 0x0000000000947947 */ /* 0x000fec0003800000 */
.L_x_16221:
        /* <DEDUP_REMOVED lines=14> */
.L_x_16208:
        /* <DEDUP_REMOVED lines=16> */
.L_x_16230:
[----:B------:R-:W-:Y:S01]  /*22b40*/  IMAD.MOV.U32 R19, RZ, RZ, RZ ;  /* 0x000000ffff137224 */ /* 0x000fe200078e00ff */
[----:B------:R-:W-:Y:S06]  /*22b50*/  BRA `(.L_x_16209) ;  /* 0x0000000000147947 */ /* 0x000fec0003800000 */
.L_x_16229:
[----:B------:R-:W2:Y:S02]  /*22b60*/  LDG.E.64 R2, desc[UR36][R2.64] ;  /* 0x0000002402027981 */ /* 0x000ea4000c1e1b00 */
[----:B--2---:R0:W1:Y:S01]  /*22b70*/  I2F.U64 R19, R2 ;  /* 0x0000000200137312 */ /* 0x0040620000301000 */
[----:B------:R-:W-:Y:S05]  /*22b80*/  BRA `(.L_x_16209) ;  /* 0x0000000000087947 */ /* 0x000fea0003800000 */
.L_x_16228:
[----:B------:R-:W2:Y:S02]  /*22b90*/  LDG.E R2, desc[UR36][R2.64] ;  /* 0x0000002402027981 */ /* 0x000ea4000c1e1900 */
[----:B--2---:R-:W-:-:S07]  /*22ba0*/  I2FP.F32.U32 R19, R2 ;  /* 0x0000000200137245 */ /* 0x004fce0000201000 */
.L_x_16209:
[----:B------:R-:W-:Y:S05]  /*22bb0*/  BSYNC B6 ;  /* 0x0000000000067941 */ /* 0x000fea0003800000 */
.L_x_16203:
        /* <DEDUP_REMOVED lines=19> */
.L_x_16235:
[----:B------:R-:W2:Y:S02]  /*22cf0*/  LDG.E.U8 R2, desc[UR36][R2.64] ;  /* 0x0000002402027981 */ /* 0x000ea4000c1e1100 */
[----:B--2---:R-:W-:Y:S01]  /*22d00*/  I2FP.F32.U32 R27, R2 ;  /* 0x00000002001b7245 */ /* 0x004fe20000201000 */
[----:B------:R-:W-:Y:S06]  /*22d10*/  BRA `(.L_x_16237) ;  /* 0x0000000c002c7947 */ /* 0x000fec0003800000 */
.L_x_16234:
        /* <DEDUP_REMOVED lines=9> */
.L_x_16239:
[----:B------:R-:W2:Y:S02]  /*22db0*/  LDG.E R2, desc[UR36][R2.64] ;  /* 0x0000002402027981 */ /* 0x000ea4000c1e1900 */
[----:B--2---:R-:W-:Y:S01]  /*22dc0*/  I2FP.F32.S32 R27, R2 ;  /* 0x00000002001b7245 */ /* 0x004fe20000201400 */
[----:B------:R-:W-:Y:S06]  /*22dd0*/  BRA `(.L_x_16237) ;  /* 0x0000000800fc7947 */ /* 0x000fec0003800000 */
.L_x_16238:
[----:B------:R-:W2:Y:S02]  /*22de0*/  LDG.E.U16 R2, desc[UR36][R2.64] ;  /* 0x0000002402027981 */ /* 0x000ea4000c1e1500 */
[----:B--2---:R0:W2:Y:S01]  /*22df0*/  I2F.S16 R27, R2 ;  /* 0x00000002001b7306 */ /* 0x0040a20000101400 */
[----:B------:R-:W-:Y:S05]  /*22e00*/  BRA `(.L_x_16237) ;  /* 0x0000000800f07947 */ /* 0x000fea0003800000 */
.L_x_16233:
        /* <DEDUP_REMOVED lines=8> */
.L_x_16241:
[----:B------:R-:W2:Y:S02]  /*22e90*/  LDG.E.U16 R2, desc[UR36][R2.64] ;  /* 0x0000002402027981 */ /* 0x000ea4000c1e1500 */
[----:B--2---:R-:W-:Y:S01]  /*22ea0*/  HADD2.F32 R27, -RZ, R2.H0_H0 ;  /* 0x20000002ff1b7230 */ /* 0x004fe20000004100 */
[----:B------:R-:W-:Y:S06]  /*22eb0*/  BRA `(.L_x_16237) ;  /* 0x0000000800c47947 */ /* 0x000fec0003800000 */
.L_x_16240:
        /* <DEDUP_REMOVED lines=8> */
.L_x_16243:
[----:B------:R-:W2:Y:S02]  /*22f40*/  LDG.E.U16 R2, desc[UR36][R2.64] ;  /* 0x0000002402027981 */ /* 0x000ea4000c1e1500 */
[----:B--2---:R-:W-:Y:S01]  /*22f50*/  HADD2.F32 R27, -RZ, R2.H0_H0 ;  /* 0x20000002ff1b7230 */ /* 0x004fe20000004100 */
[----:B------:R-:W-:Y:S06]  /*22f60*/  BRA `(.L_x_16237) ;  /* 0x0000000800987947 */ /* 0x000fec0003800000 */
.L_x_16242:
[----:B------:R-:W2:Y:S01]  /*22f70*/  LDG.E.64 R2, desc[UR36][R2.64] ;  /* 0x0000002402027981 */ /* 0x000ea2000c1e1b00 */
[----:B------:R-:W-:Y:S01]  /*22f80*/  UMOV UR4, 0xf0000000 ;  /* 0xf000000000047882 */ /* 0x000fe20000000000 */
[----:B------:R-:W-:Y:S01]  /*22f90*/  UMOV UR5, 0x380fffff ;  /* 0x380fffff00057882 */ /* 0x000fe20000000000 */
[----:B--2---:R-:W0:Y:S01]  /*22fa0*/  F2F.F32.F64 R27, R2 ;  /* 0x00000002001b7310 */ /* 0x004e220000301000 */
[----:B------:R-:W-:-:S14]  /*22fb0*/  DSETP.GEU.AND P0, PT, |R2|, UR4, PT ;  /* 0x0000000402007e2a */ /* 0x000fdc000bf0e200 */
[----:B0-----:R-:W-:Y:S01]  /*22fc0*/  @!P0 FMUL R27, R27, 1.175494350822287508e-38 ;  /* 0x008000001b1b8820 */ /* 0x001fe20000400000 */
[----:B------:R-:W-:Y:S06]  /*22fd0*/  BRA `(.L_x_16237) ;  /* 0x00000008007c7947 */ /* 0x000fec0003800000 */
.L_x_16232:
        /* <DEDUP_REMOVED lines=12> */
.L_x_16246:
[----:B------:R-:W2:Y:S01]  /*230a0*/  LDG.E.64 R2, desc[UR36][R2.64] ;  /* 0x0000002402027981 */ /* 0x000ea2000c1e1b00 */
[----:B------:R-:W-:Y:S01]  /*230b0*/  UMOV UR4, 0xf0000000 ;  /* 0xf000000000047882 */ /* 0x000fe20000000000 */
[----:B------:R-:W-:Y:S01]  /*230c0*/  UMOV UR5, 0x380fffff ;  /* 0x380fffff00057882 */ /* 0x000fe20000000000 */
[----:B--2---:R-:W0:Y:S01]  /*230d0*/  F2F.F32.F64 R27, R2 ;  /* 0x00000002001b7310 */ /* 0x004e220000301000 */
[----:B------:R-:W-:-:S14]  /*230e0*/  DSETP.GEU.AND P0, PT, |R2|, UR4, PT ;  /* 0x0000000402007e2a */ /* 0x000fdc000bf0e200 */
[----:B0-----:R-:W-:Y:S01]  /*230f0*/  @!P0 FMUL R27, R27, 1.175494350822287508e-38 ;  /* 0x008000001b1b8820 */ /* 0x001fe20000400000 */
[----:B------:R-:W-:Y:S06]  /*23100*/  BRA `(.L_x_16237) ;  /* 0x0000000800307947 */ /* 0x000fec0003800000 */
.L_x_16245:
        /* <DEDUP_REMOVED lines=26> */
.L_x_16248:
        /* <DEDUP_REMOVED lines=13> */
.L_x_16247:
[----:B------:R-:W2:Y:S02]  /*23380*/  LDG.E.U16 R2, desc[UR36][R2.64] ;  /* 0x0000002402027981 */ /* 0x000ea4000c1e1500 */
[----:B--2---:R-:W-:Y:S01]  /*23390*/  IMAD.U32 R27, R2, 0x10000, RZ ;  /* 0x00010000021b7824 */ /* 0x004fe200078e00ff */
[----:B------:R-:W-:Y:S06]  /*233a0*/  BRA `(.L_x_16237) ;  /* 0x0000000400887947 */ /* 0x000fec0003800000 */
.L_x_16244:
        /* <DEDUP_REMOVED lines=11> */
.L_x_16251:
        /* <DEDUP_REMOVED lines=20> */
.L_x_16253:
[----:B------:R-:W-:Y:S05]  /*235a0*/  BSYNC B0 ;  /* 0x0000000000007941 */ /* 0x000fea0003800000 */
.L_x_16252:
[----:B------:R-:W-:Y:S01]  /*235b0*/  IMAD.SHL.U32 R2, R2, 0x100000, RZ ;  /* 0x0010000002027824 */ /* 0x000fe200078e00ff */
[----:B------:R-:W-:-:S04]  /*235c0*/  LEA R0, R0, 0x3b800000, 0x17 ;  /* 0x3b80000000007811 */ /* 0x000fc800078eb8ff */
[----:B------:R-:W-:Y:S01]  /*235d0*/  LOP3.LUT R27, R0, R2, R27, 0xfe, !PT ;  /* 0x00000002001b7212 */ /* 0x000fe200078efe1b */
[----:B------:R-:W-:Y:S06]  /*235e0*/  BRA `(.L_x_16237) ;  /* 0x0000000000f87947 */ /* 0x000fec0003800000 */
.L_x_16250:
        /* <DEDUP_REMOVED lines=20> */
.L_x_16255:
[----:B------:R-:W-:Y:S05]  /*23730*/  BSYNC B0 ;  /* 0x0000000000007941 */ /* 0x000fea0003800000 */
.L_x_16254:
[----:B------:R-:W-:Y:S01]  /*23740*/  IMAD.SHL.U32 R2, R2, 0x200000, RZ ;  /* 0x0020000002027824 */ /* 0x000fe200078e00ff */
[----:B------:R-:W-:-:S04]  /*23750*/  LEA R0, R0, 0x37800000, 0x17 ;  /* 0x3780000000007811 */ /* 0x000fc800078eb8ff */
[----:B------:R-:W-:Y:S01]  /*23760*/  LOP3.LUT R27, R0, R2, R27, 0xfe, !PT ;  /* 0x00000002001b7212 */ /* 0x000fe200078efe1b */
[----:B------:R-:W-:Y:S06]  /*23770*/  BRA `(.L_x_16237) ;  /* 0x0000000000947947 */ /* 0x000fec0003800000 */
.L_x_16249:
        /* <DEDUP_REMOVED lines=14> */
.L_x_16236:
        /* <DEDUP_REMOVED lines=16> */
.L_x_16258:
[----:B------:R-:W-:Y:S01]  /*23960*/  IMAD.MOV.U32 R27, RZ, RZ, RZ ;  /* 0x000000ffff1b7224 */ /* 0x000fe200078e00ff */
[----:B------:R-:W-:Y:S06]  /*23970*/  BRA `(.L_x_16237) ;  /* 0x0000000000147947 */ /* 0x000fec0003800000 */
.L_x_16257:
[----:B------:R-:W2:Y:S02]  /*23980*/  LDG.E.64 R2, desc[UR36][R2.64] ;  /* 0x0000002402027981 */ /* 0x000ea4000c1e1b00 */
[----:B--2---:R0:W2:Y:S01]  /*23990*/  I2F.U64 R27, R2 ;  /* 0x00000002001b7312 */ /* 0x0040a20000301000 */
[----:B------:R-:W-:Y:S05]  /*239a0*/  BRA `(.L_x_16237) ;  /* 0x0000000000087947 */ /* 0x000fea0003800000 */
.L_x_16256:
[----:B------:R-:W2:Y:S02]  /*239b0*/  LDG.E R2, desc[UR36][R2.64] ;  /* 0x0000002402027981 */ /* 0x000ea4000c1e1900 */
[----:B--2---:R-:W-:-:S07]  /*239c0*/  I2FP.F32.U32 R27, R2 ;  /* 0x00000002001b7245 */ /* 0x004fce0000201000 */
.L_x_16237:
[----:B------:R-:W-:Y:S05]  /*239d0*/  BSYNC B6 ;  /* 0x0000000000067941 */ /* 0x000fea0003800000 */
.L_x_16231:
        /* <DEDUP_REMOVED lines=19> */
.L_x_16263:
[----:B------:R-:W3:Y:S02]  /*23b10*/  LDG.E.U8 R2, desc[UR36][R2.64] ;  /* 0x0000002402027981 */ /* 0x000ee4000c1e1100 */
[----:B---3--:R-:W-:Y:S01]  /*23b20*/  I2FP.F32.U32 R22, R2 ;  /* 0x0000000200167245 */ /* 0x008fe20000201000 */
[----:B------:R-:W-:Y:S06]  /*23b30*/  BRA `(.L_x_16265) ;  /* 0x0000000c002c7947 */ /* 0x000fec0003800000 */
.L_x_16262:
        /* <DEDUP_REMOVED lines=9> */
.L_x_16267:
[----:B------:R-:W3:Y:S02]  /*23bd0*/  LDG.E R2, desc[UR36][R2.64] ;  /* 0x0000002402027981 */ /* 0x000ee4000c1e1900 */
[----:B---3--:R-:W-:Y:S01]  /*23be0*/  I2FP.F32.S32 R22, R2 ;  /* 0x0000000200167245 */ /* 0x008fe20000201400 */
[----:B------:R-:W-:Y:S06]  /*23bf0*/  BRA `(.L_x_16265) ;  /* 0x0000000800fc7947 */ /* 0x000fec0003800000 */
.L_x_16266:
[----:B------:R-:W3:Y:S02]  /*23c00*/  LDG.E.U16 R2, desc[UR36][R2.64] ;  /* 0x0000002402027981 */ /* 0x000ee4000c1e1500 */
[----:B---3--:R0:W1:Y:S01]  /*23c10*/  I2F.S16 R22, R2 ;  /* 0x0000000200167306 */ /* 0x0080620000101400 */
[----:B------:R-:W-:Y:S05]  /*23c20*/  BRA `(.L_x_16265) ;  /* 0x0000000800f07947 */ /* 0x000fea0003800000 */
.L_x_16261:
        /* <DEDUP_REMOVED lines=8> */
.L_x_16269:
[----:B------:R-:W3:Y:S02]  /*23cb0*/  LDG.E.U16 R2, desc[UR36][R2.64] ;  /* 0x0000002402027981 */ /* 0x000ee4000c1e1500 */
[----:B---3--:R-:W-:Y:S01]  /*23cc0*/  HADD2.F32 R22, -RZ, R2.H0_H0 ;  /* 0x20000002ff167230 */ /* 0x008fe20000004100 */
[----:B------:R-:W-:Y:S06]  /*23cd0*/  BRA `(.L_x_16265) ;  /* 0x0000000800c47947 */ /* 0x000fec0003800000 */
.L_x_16268:
        /* <DEDUP_REMOVED lines=8> */
.L_x_16271:
[----:B------:R-:W3:Y:S02]  /*23d60*/  LDG.E.U16 R2, desc[UR36][R2.64] ;  /* 0x0000002402027981 */ /* 0x000ee4000c1e1500 */
[----:B---3--:R-:W-:Y:S01]  /*23d70*/  HADD2.F32 R22, -RZ, R2.H0_H0 ;  /* 0x20000002ff167230 */ /* 0x008fe20000004100 */
[----:B------:R-:W-:Y:S06]  /*23d80*/  BRA `(.L_x_16265) ;  /* 0x0000000800987947 */ /* 0x000fec0003800000 */
.L_x_16270:
[----:B------:R-:W3:Y:S01]  /*23d90*/  LDG.E.64 R2, desc[UR36][R2.64] ;  /* 0x0000002402027981 */ /* 0x000ee2000c1e1b00 */
[----:B------:R-:W-:Y:S01]  /*23da0*/  UMOV UR4, 0xf0000000 ;  /* 0xf000000000047882 */ /* 0x000fe20000000000 */
[----:B------:R-:W-:Y:S01]  /*23db0*/  UMOV UR5, 0x380fffff ;  /* 0x380fffff00057882 */ /* 0x000fe20000000000 */
[----:B---3--:R-:W0:Y:S01]  /*23dc0*/  F2F.F32.F64 R22, R2 ;  /* 0x0000000200167310 */ /* 0x008e220000301000 */
[----:B------:R-:W-:-:S14]  /*23dd0*/  DSETP.GEU.AND P0, PT, |R2|, UR4, PT ;  /* 0x0000000402007e2a */ /* 0x000fdc000bf0e200 */
[----:B0-----:R-:W-:Y:S01]  /*23de0*/  @!P0 FMUL R22, R22, 1.175494350822287508e-38 ;  /* 0x0080000016168820 */ /* 0x001fe20000400000 */
[----:B------:R-:W-:Y:S06]  /*23df0*/  BRA `(.L_x_16265) ;  /* 0x00000008007c7947 */ /* 0x000fec0003800000 */
.L_x_16260:
        /* <DEDUP_REMOVED lines=12> */
.L_x_16274:
[----:B------:R-:W3:Y:S01]  /*23ec0*/  LDG.E.64 R2, desc[UR36][R2.64] ;  /* 0x0000002402027981 */ /* 0x000ee2000c1e1b00 */
[----:B------:R-:W-:Y:S01]  /*23ed0*/  UMOV UR4, 0xf0000000 ;  /* 0xf000000000047882 */ /* 0x000fe20000000000 */
[----:B------:R-:W-:Y:S01]  /*23ee0*/  UMOV UR5, 0x380fffff ;  /* 0x380fffff00057882 */ /* 0x000fe20000000000 */
[----:B---3--:R-:W0:Y:S01]  /*23ef0*/  F2F.F32.F64 R22, R2 ;  /* 0x0000000200167310 */ /* 0x008e220000301000 */
[----:B------:R-:W-:-:S14]  /*23f00*/  DSETP.GEU.AND P0, PT, |R2|, UR4, PT ;  /* 0x0000000402007e2a */ /* 0x000fdc000bf0e200 */
[----:B0-----:R-:W-:Y:S01]  /*23f10*/  @!P0 FMUL R22, R22, 1.175494350822287508e-38 ;  /* 0x0080000016168820 */ /* 0x001fe20000400000 */
[----:B------:R-:W-:Y:S06]  /*23f20*/  BRA `(.L_x_16265) ;  /* 0x0000000800307947 */ /* 0x000fec0003800000 */
.L_x_16273:
        /* <DEDUP_REMOVED lines=26> */
.L_x_16276:
        /* <DEDUP_REMOVED lines=13> */
.L_x_16275:
[----:B------:R-:W3:Y:S02]  /*241a0*/  LDG.E.U16 R2, desc[UR36][R2.64] ;  /* 0x0000002402027981 */ /* 0x000ee4000c1e1500 */
[----:B---3--:R-:W-:Y:S01]  /*241b0*/  IMAD.U32 R22, R2, 0x10000, RZ ;  /* 0x0001000002167824 */ /* 0x008fe200078e00ff */
[----:B------:R-:W-:Y:S06]  /*241c0*/  BRA `(.L_x_16265) ;  /* 0x0000000400887947 */ /* 0x000fec0003800000 */
.L_x_16272:
        /* <DEDUP_REMOVED lines=11> */
.L_x_16279:
        /* <DEDUP_REMOVED lines=20> */
.L_x_16281:
[----:B------:R-:W-:Y:S05]  /*243c0*/  BSYNC B0 ;  /* 0x0000000000007941 */ /* 0x000fea0003800000 */
.L_x_16280:
[----:B------:R-:W-:Y:S01]  /*243d0*/  IMAD.SHL.U32 R2, R2, 0x100000, RZ ;  /* 0x0010000002027824 */ /* 0x000fe200078e00ff */
[----:B------:R-:W-:-:S04]  /*243e0*/  LEA R3, R0, 0x3b800000, 0x17 ;  /* 0x3b80000000037811 */ /* 0x000fc800078eb8ff */
[----:B------:R-:W-:Y:S01]  /*243f0*/  LOP3.LUT R22, R3, R2, R22, 0xfe, !PT ;  /* 0x0000000203167212 */ /* 0x000fe200078efe16 */
[----:B------:R-:W-:Y:S06]  /*24400*/  BRA `(.L_x_16265) ;  /* 0x0000000000f87947 */ /* 0x000fec0003800000 */
.L_x_16278:
        /* <DEDUP_REMOVED lines=20> */
.L_x_16283:
[----:B------:R-:W-:Y:S05]  /*24550*/  BSYNC B0 ;  /* 0x0000000000007941 */ /* 0x000fea0003800000 */
.L_x_16282:
[----:B------:R-:W-:Y:S01]  /*24560*/  IMAD.SHL.U32 R2, R2, 0x200000, RZ ;  /* 0x0020000002027824 */ /* 0x000fe200078e00ff */
[----:B------:R-:W-:-:S04]  /*24570*/  LEA R3, R0, 0x37800000, 0x17 ;  /* 0x3780000000037811 */ /* 0x000fc800078eb8ff */
[----:B------:R-:W-:Y:S01]  /*24580*/  LOP3.LUT R22, R3, R2, R22, 0xfe, !PT ;  /* 0x0000000203167212 */ /* 0x000fe200078efe16 */
[----:B------:R-:W-:Y:S06]  /*24590*/  BRA `(.L_x_16265) ;  /* 0x0000000000947947 */ /* 0x000fec0003800000 */
.L_x_16277:
        /* <DEDUP_REMOVED lines=14> */
.L_x_16264:
        /* <DEDUP_REMOVED lines=16> */
.L_x_16286:
[----:B------:R-:W-:Y:S01]  /*24780*/  IMAD.MOV.U32 R22, RZ, RZ, RZ ;  /* 0x000000ffff167224 */ /* 0x000fe200078e00ff */
[----:B------:R-:W-:Y:S06]  /*24790*/  BRA `(.L_x_16265) ;  /* 0x0000000000147947 */ /* 0x000fec0003800000 */
.L_x_16285:
[----:B------:R-:W3:Y:S02]  /*247a0*/  LDG.E.64 R22, desc[UR36][R2.64] ;  /* 0x0000002402167981 */ /* 0x000ee4000c1e1b00 */
[----:B---3--:R0:W1:Y:S01]  /*247b0*/  I2F.U64 R22, R22 ;  /* 0x0000001600167312 */ /* 0x0080620000301000 */
[----:B------:R-:W-:Y:S05]  /*247c0*/  BRA `(.L_x_16265) ;  /* 0x0000000000087947 */ /* 0x000fea0003800000 */
.L_x_16284:
[----:B------:R-:W3:Y:S02]  /*247d0*/  LDG.E R2, desc[UR36][R2.64] ;  /* 0x0000002402027981 */ /* 0x000ee4000c1e1900 */
[----:B---3--:R-:W-:-:S07]  /*247e0*/  I2FP.F32.U32 R22, R2 ;  /* 0x0000000200167245 */ /* 0x008fce0000201000 */
.L_x_16265:
[----:B------:R-:W-:Y:S05]  /*247f0*/  BSYNC B6 ;  /* 0x0000000000067941 */ /* 0x000fea0003800000 */
.L_x_16259:
        /* <DEDUP_REMOVED lines=19> */
.L_x_16291:
[----:B------:R-:W2:Y:S02]  /*24930*/  LDG.E.U8 R0, desc[UR36][R2.64] ;  /* 0x0000002402007981 */ /* 0x000ea4000c1e1100 */
[----:B--2---:R-:W-:Y:S01]  /*24940*/  I2FP.F32.U32 R0, R0 ;  /* 0x0000000000007245 */ /* 0x004fe20000201000 */
[----:B------:R-:W-:Y:S06]  /*24950*/  BRA `(.L_x_16293) ;  /* 0x0000000c002c7947 */ /* 0x000fec0003800000 */
.L_x_16290:
        /* <DEDUP_REMOVED lines=9> */
.L_x_16295:
[----:B------:R-:W2:Y:S02]  /*249f0*/  LDG.E R0, desc[UR36][R2.64] ;  /* 0x0000002402007981 */ /* 0x000ea4000c1e1900 */
[----:B--2---:R-:W-:Y:S01]  /*24a00*/  I2FP.F32.S32 R0, R0 ;  /* 0x0000000000007245 */ /* 0x004fe20000201400 */
[----:B------:R-:W-:Y:S06]  /*24a10*/  BRA `(.L_x_16293) ;  /* 0x0000000800fc7947 */ /* 0x000fec0003800000 */
.L_x_16294:
[----:B------:R-:W2:Y:S02]  /*24a20*/  LDG.E.U16 R0, desc[UR36][R2.64] ;  /* 0x0000002402007981 */ /* 0x000ea4000c1e1500 */
[----:B--2---:R-:W2:Y:S01]  /*24a30*/  I2F.S16 R0, R0 ;  /* 0x0000000000007306 */ /* 0x004ea20000101400 */
[----:B------:R-:W-:Y:S05]  /*24a40*/  BRA `(.L_x_16293) ;  /* 0x0000000800f07947 */ /* 0x000fea0003800000 */
.L_x_16289:
        /* <DEDUP_REMOVED lines=8> */
.L_x_16297:
[----:B------:R-:W2:Y:S02]  /*24ad0*/  LDG.E.U16 R0, desc[UR36][R2.64] ;  /* 0x0000002402007981 */ /* 0x000ea4000c1e1500 */
[----:B--2---:R-:W-:Y:S01]  /*24ae0*/  HADD2.F32 R0, -RZ, R0.H0_H0 ;  /* 0x20000000ff007230 */ /* 0x004fe20000004100 */
[----:B------:R-:W-:Y:S06]  /*24af0*/  BRA `(.L_x_16293) ;  /* 0x0000000800c47947 */ /* 0x000fec0003800000 */
.L_x_16296:
        /* <DEDUP_REMOVED lines=8> */
.L_x_16299:
[----:B------:R-:W2:Y:S02]  /*24b80*/  LDG.E.U16 R0, desc[UR36][R2.64] ;  /* 0x0000002402007981 */ /* 0x000ea4000c1e1500 */
[----:B--2---:R-:W-:Y:S01]  /*24b90*/  HADD2.F32 R0, -RZ, R0.H0_H0 ;  /* 0x20000000ff007230 */ /* 0x004fe20000004100 */
[----:B------:R-:W-:Y:S06]  /*24ba0*/  BRA `(.L_x_16293) ;  /* 0x0000000800987947 */ /* 0x000fec0003800000 */
.L_x_16298:
[----:B------:R-:W2:Y:S01]  /*24bb0*/  LDG.E.64 R2, desc[UR36][R2.64] ;  /* 0x0000002402027981 */ /* 0x000ea2000c1e1b00 */
[----:B------:R-:W-:Y:S01]  /*24bc0*/  UMOV UR4, 0xf0000000 ;  /* 0xf000000000047882 */ /* 0x000fe20000000000 */
[----:B------:R-:W-:Y:S01]  /*24bd0*/  UMOV UR5, 0x380fffff ;  /* 0x380fffff00057882 */ /* 0x000fe20000000000 */
[----:B--2---:R-:W0:Y:S01]  /*24be0*/  F2F.F32.F64 R0, R2 ;  /* 0x0000000200007310 */ /* 0x004e220000301000 */
[----:B------:R-:W-:-:S14]  /*24bf0*/  DSETP.GEU.AND P0, PT, |R2|, UR4, PT ;  /* 0x0000000402007e2a */ /* 0x000fdc000bf0e200 */
[----:B0-----:R-:W-:Y:S01]  /*24c00*/  @!P0 FMUL R0, R0, 1.175494350822287508e-38 ;  /* 0x0080000000008820 */ /* 0x001fe20000400000 */
[----:B------:R-:W-:Y:S06]  /*24c10*/  BRA `(.L_x_16293) ;  /* 0x00000008007c7947 */ /* 0x000fec0003800000 */
.L_x_16288:
        /* <DEDUP_REMOVED lines=12> */
.L_x_16302:
[----:B------:R-:W2:Y:S01]  /*24ce0*/  LDG.E.64 R2, desc[UR36][R2.64] ;  /* 0x0000002402027981 */ /* 0x000ea2000c1e1b00 */
[----:B------:R-:W-:Y:S01]  /*24cf0*/  UMOV UR4, 0xf0000000 ;  /* 0xf000000000047882 */ /* 0x000fe20000000000 */
[----:B------:R-:W-:Y:S01]  /*24d00*/  UMOV UR5, 0x380fffff ;  /* 0x380fffff00057882 */ /* 0x000fe20000000000 */
[----:B--2---:R-:W0:Y:S01]  /*24d10*/  F2F.F32.F64 R0, R2 ;  /* 0x0000000200007310 */ /* 0x004e220000301000 */
[----:B------:R-:W-:-:S14]  /*24d20*/  DSETP.GEU.AND P0, PT, |R2|, UR4, PT ;  /* 0x0000000402007e2a */ /* 0x000fdc000bf0e200 */
[----:B0-----:R-:W-:Y:S01]  /*24d30*/  @!P0 FMUL R0, R0, 1.175494350822287508e-38 ;  /* 0x0080000000008820 */ /* 0x001fe20000400000 */
[----:B------:R-:W-:Y:S06]  /*24d40*/  BRA `(.L_x_16293) ;  /* 0x0000000800307947 */ /* 0x000fec0003800000 */
.L_x_16301:
        /* <DEDUP_REMOVED lines=26> */
.L_x_16304:
        /* <DEDUP_REMOVED lines=13> */
.L_x_16303:
[----:B------:R-:W2:Y:S02]  /*24fc0*/  LDG.E.U16 R0, desc[UR36][R2.64] ;  /* 0x0000002402007981 */ /* 0x000ea4000c1e1500 */
[----:B--2---:R-:W-:Y:S01]  /*24fd0*/  IMAD.U32 R0, R0, 0x10000, RZ ;  /* 0x0001000000007824 */ /* 0x004fe200078e00ff */
[----:B------:R-:W-:Y:S06]  /*24fe0*/  BRA `(.L_x_16293) ;  /* 0x0000000400887947 */ /* 0x000fec0003800000 */
.L_x_16300:
        /* <DEDUP_REMOVED lines=11> */
.L_x_16307:
        /* <DEDUP_REMOVED lines=20> */
.L_x_16309:
[----:B------:R-:W-:Y:S05]  /*251e0*/  BSYNC B0 ;  /* 0x0000000000007941 */ /* 0x000fea0003800000 */
.L_x_16308:
[----:B------:R-:W-:Y:S01]  /*251f0*/  LEA R3, R0, 0x3b800000, 0x17 ;  /* 0x3b80000000037811 */ /* 0x000fe200078eb8ff */
[----:B------:R-:W-:-:S05]  /*25200*/  IMAD.SHL.U32 R0, R2, 0x100000, RZ ;  /* 0x0010000002007824 */ /* 0x000fca00078e00ff */
[----:B------:R-:W-:Y:S01]  /*25210*/  LOP3.LUT R0, R3, R0, R4, 0xfe, !PT ;  /* 0x0000000003007212 */ /* 0x000fe200078efe04 */
[----:B------:R-:W-:Y:S06]  /*25220*/  BRA `(.L_x_16293) ;  /* 0x0000000000f87947 */ /* 0x000fec0003800000 */
.L_x_16306:
        /* <DEDUP_REMOVED lines=20> */
.L_x_16311:
[----:B------:R-:W-:Y:S05]  /*25370*/  BSYNC B0 ;  /* 0x0000000000007941 */ /* 0x000fea0003800000 */
.L_x_16310:
[----:B------:R-:W-:Y:S01]  /*25380*/  LEA R3, R0, 0x37800000, 0x17 ;  /* 0x3780000000037811 */ /* 0x000fe200078eb8ff */
[----:B------:R-:W-:-:S05]  /*25390*/  IMAD.SHL.U32 R0, R2, 0x200000, RZ ;  /* 0x0020000002007824 */ /* 0x000fca00078e00ff */
[----:B------:R-:W-:Y:S01]  /*253a0*/  LOP3.LUT R0, R3, R0, R4, 0xfe, !PT ;  /* 0x0000000003007212 */ /* 0x000fe200078efe04 */
[----:B------:R-:W-:Y:S06]  /*253b0*/  BRA `(.L_x_16293) ;  /* 0x0000000000947947 */ /* 0x000fec0003800000 */
.L_x_16305:
        /* <DEDUP_REMOVED lines=14> */
.L_x_16292:
        /* <DEDUP_REMOVED lines=16> */
.L_x_16314:
[----:B------:R-:W-:Y:S01]  /*255a0*/  IMAD.MOV.U32 R0, RZ, RZ, RZ ;  /* 0x000000ffff007224 */ /* 0x000fe200078e00ff */
[----:B------:R-:W-:Y:S06]  /*255b0*/  BRA `(.L_x_16293) ;  /* 0x0000000000147947 */ /* 0x000fec0003800000 */
.L_x_16313:
[----:B------:R-:W2:Y:S02]  /*255c0*/  LDG.E.64 R2, desc[UR36][R2.64] ;  /* 0x0000002402027981 */ /* 0x000ea4000c1e1b00 */
[----:B--2---:R0:W2:Y:S01]  /*255d0*/  I2F.U64 R0, R2 ;  /* 0x0000000200007312 */ /* 0x0040a20000301000 */
[----:B------:R-:W-:Y:S05]  /*255e0*/  BRA `(.L_x_16293) ;  /* 0x0000000000087947 */ /* 0x000fea0003800000 */
.L_x_16312:
[----:B------:R-:W2:Y:S02]  /*255f0*/  LDG.E R0, desc[UR36][R2.64] ;  /* 0x0000002402007981 */ /* 0x000ea4000c1e1900 */
[----:B--2---:R-:W-:-:S07]  /*25600*/  I2FP.F32.U32 R0, R0 ;  /* 0x0000000000007245 */ /* 0x004fce0000201000 */
.L_x_16293:
[----:B------:R-:W-:Y:S05]  /*25610*/  BSYNC B6 ;  /* 0x0000000000067941 */ /* 0x000fea0003800000 */
.L_x_16287:
[----:B------:R-:W4:Y:S01]  /*25620*/  LDC.U8 R6, c[0x0][0x6b8] ;  /* 0x0001ae00ff067b82 */ /* 0x000f220000000000 */
[----:B0--3-5:R-:W-:Y:S01]  /*25630*/  FMUL.FTZ R3, R27, R27 ;  /* 0x0000001b1b037220 */ /* 0x029fe20000410000 */
[----:B------:R-:W-:Y:S01]  /*25640*/  HADD2.F32 R5, -RZ, R26.H0_H0 ;  /* 0x2000001aff057230 */ /* 0x000fe20000004100 */
[----:B------:R-:W-:Y:S01]  /*25650*/  ULDC UR4, c[0x0][0x6a8] ;  /* 0x0001aa0000047ab9 */ /* 0x000fe20000000800 */
[----:B------:R-:W-:Y:S02]  /*25660*/  HADD2.F32 R2, -RZ, R25.H0_H0 ;  /* 0x20000019ff027230 */ /* 0x000fe40000004100 */
[----:B-1----:R-:W-:Y:S01]  /*25670*/  FMUL.FTZ R3, R3, R22 ;  /* 0x0000001603037220 */ /* 0x002fe20000410000 */
[----:B------:R-:W-:Y:S01]  /*25680*/  FMUL.FTZ R27, R27, R18 ;  /* 0x000000121b1b7220 */ /* 0x000fe20000410000 */
[----:B--2---:R-:W-:Y:S01]  /*25690*/  FFMA.FTZ R0, -R0, UR4, R5 ;  /* 0x0000000400007c23 */ /* 0x004fe20008010105 */
[----:B----4-:R-:W-:Y:S01]  /*256a0*/  FADD.FTZ R2, R2, -R19 ;  /* 0x8000001302027221 */ /* 0x010fe20000010000 */
        /* <DEDUP_REMOVED lines=19> */
.L_x_16318:
[----:B------:R-:W-:-:S06]  /*257e0*/  HADD2.F32 R3, -RZ, R0.H0_H0 ;  /* 0x20000000ff037230 */ /* 0x000fcc0000004100 */
[----:B------:R-:W0:Y:S02]  /*257f0*/  F2I.S64.TRUNC R2, R3 ;  /* 0x0000000300027311 */ /* 0x000e24000020d900 */
[----:B0-----:R-:W-:Y:S01]  /*25800*/  STG.E.U8 desc[UR36][R16.64], R2 ;  /* 0x0000000210007986 */ /* 0x001fe2000c101124 */
[----:B------:R-:W-:Y:S05]  /*25810*/  EXIT ;  /* 0x000000000000794d */ /* 0x000fea0003800000 */
.L_x_16317:
        /* <DEDUP_REMOVED lines=10> */
.L_x_16321:
[----:B------:R-:W-:-:S04]  /*258c0*/  HADD2.F32 R0, -RZ, R0.H0_H0 ;  /* 0x20000000ff007230 */ /* 0x000fc80000004100 */
[----:B------:R-:W0:Y:S02]  /*258d0*/  F2I.FTZ.TRUNC.NTZ R3, R0 ;  /* 0x0000000000037305 */ /* 0x000e24000021f100 */
[----:B0-----:R-:W-:Y:S01]  /*258e0*/  STG.E desc[UR36][R16.64], R3 ;  /* 0x0000000310007986 */ /* 0x001fe2000c101924 */
[----:B------:R-:W-:Y:S05]  /*258f0*/  EXIT ;  /* 0x000000000000794d */ /* 0x000fea0003800000 */
.L_x_16320:
[----:B------:R-:W-:-:S04]  /*25900*/  HADD2.F32 R0, -RZ, R0.H0_H0 ;  /* 0x20000000ff007230 */ /* 0x000fc80000004100 */
[----:B------:R-:W0:Y:S02]  /*25910*/  F2I.FTZ.TRUNC.NTZ R3, R0 ;  /* 0x0000000000037305 */ /* 0x000e24000021f100 */
[----:B0-----:R-:W-:Y:S01]  /*25920*/  STG.E.U16 desc[UR36][R16.64], R3 ;  /* 0x0000000310007986 */ /* 0x001fe2000c101524 */
[----:B------:R-:W-:Y:S05]  /*25930*/  EXIT ;  /* 0x000000000000794d */ /* 0x000fea0003800000 */
.L_x_16316:
        /* <DEDUP_REMOVED lines=9> */
.L_x_16323:
[----:B------:R-:W-:Y:S01]  /*259d0*/  STG.E.U16 desc[UR36][R16.64], R0 ;  /* 0x0000000010007986 */ /* 0x000fe2000c101524 */
[----:B------:R-:W-:Y:S05]  /*259e0*/  EXIT ;  /* 0x000000000000794d */ /* 0x000fea0003800000 */
.L_x_16322:
        /* <DEDUP_REMOVED lines=10> */
.L_x_16325:
[----:B------:R-:W-:-:S05]  /*25a90*/  HADD2.F32 R0, -RZ, R0.H0_H0 ;  /* 0x20000000ff007230 */ /* 0x000fca0000004100 */
[----:B------:R-:W-:-:S04]  /*25aa0*/  F2FP.F16.F32.PACK_AB R0, RZ, R0 ;  /* 0x00000000ff00723e */ /* 0x000fc800000000ff */
[----:B------:R-:W-:-:S05]  /*25ab0*/  PRMT R0, R0, 0x5410, RZ ;  /* 0x0000541000007816 */ /* 0x000fca00000000ff */
[----:B------:R-:W-:Y:S01]  /*25ac0*/  STG.E desc[UR36][R16.64], R0 ;  /* 0x0000000010007986 */ /* 0x000fe2000c101924 */
[----:B------:R-:W-:Y:S05]  /*25ad0*/  EXIT ;  /* 0x000000000000794d */ /* 0x000fea0003800000 */
.L_x_16324:
[----:B------:R-:W-:-:S05]  /*25ae0*/  HADD2.F32 R2, -RZ, R0.H0_H0 ;  /* 0x20000000ff027230 */ /* 0x000fca0000004100 */
[----:B------:R-:W-:-:S06]  /*25af0*/  FMUL.FTZ R2, R2, 1 ;  /* 0x3f80000002027820 */ /* 0x000fcc0000410000 */
[----:B------:R-:W0:Y:S02]  /*25b00*/  F2F.F64.F32 R2, R2 ;  /* 0x0000000200027310 */ /* 0x000e240000201800 */
[----:B0-----:R-:W-:Y:S01]  /*25b10*/  STG.E.64 desc[UR36][R16.64], R2 ;  /* 0x0000000210007986 */ /* 0x001fe2000c101b24 */
[----:B------:R-:W-:Y:S05]  /*25b20*/  EXIT ;  /* 0x000000000000794d */ /* 0x000fea0003800000 */
.L_x_16315:
        /* <DEDUP_REMOVED lines=13> */
.L_x_16328:
[----:B------:R-:W-:Y:S01]  /*25c00*/  HADD2.F32 R0, -RZ, R0.H0_H0 ;  /* 0x20000000ff007230 */ /* 0x000fe20000004100 */
[----:B------:R-:W-:-:S04]  /*25c10*/  CS2R R6, SRZ ;  /* 0x0000000000067805 */ /* 0x000fc8000001ff00 */
[----:B------:R-:W-:-:S04]  /*25c20*/  FMUL.FTZ R0, R0, 1 ;  /* 0x3f80000000007820 */ /* 0x000fc80000410000 */
[----:B------:R-:W0:Y:S02]  /*25c30*/  F2F.F64.F32 R4, R0 ;  /* 0x0000000000047310 */ /* 0x000e240000201800 */
[----:B0-----:R-:W-:Y:S01]  /*25c40*/  STG.E.128 desc[UR36][R16.64], R4 ;  /* 0x0000000410007986 */ /* 0x001fe2000c101d24 */
[----:B------:R-:W-:Y:S05]  /*25c50*/  EXIT ;  /* 0x000000000000794d */ /* 0x000fea0003800000 */
.L_x_16327:
        /* <DEDUP_REMOVED lines=21> */
.L_x_16332:
[----:B------:R-:W-:Y:S05]  /*25db0*/  BSYNC B0 ;  /* 0x0000000000007941 */ /* 0x000fea0003800000 */
.L_x_16331:
[----:B------:R-:W-:-:S05]  /*25dc0*/  LOP3.LUT R3, R0, R3, RZ, 0xfc, !PT ;  /* 0x0000000300037212 */ /* 0x000fca00078efcff */
[----:B------:R-:W-:Y:S01]  /*25dd0*/  STG.E.U8 desc[UR36][R16.64], R3 ;  /* 0x0000000310007986 */ /* 0x000fe2000c101124 */
[----:B------:R-:W-:Y:S05]  /*25de0*/  EXIT ;  /* 0x000000000000794d */ /* 0x000fea0003800000 */
.L_x_16330:
        /* <DEDUP_REMOVED lines=13> */
.L_x_16334:
[----:B------:R-:W-:Y:S01]  /*25ec0*/  IMAD.MOV.U32 R0, RZ, RZ, 0x7f ;  /* 0x0000007fff007424 */ /* 0x000fe200078e00ff */
[----:B------:R-:W-:-:S04]  /*25ed0*/  ISETP.GT.U32.AND P0, PT, R2, 0x7f800000, PT ;  /* 0x7f8000000200780c */ /* 0x000fc80003f04070 */
[----:B------:R-:W-:-:S09]  /*25ee0*/  SEL R0, R0, 0x7c, P0 ;  /* 0x0000007c00007807 */ /* 0x000fd20000000000 */
.L_x_16335:
[----:B------:R-:W-:Y:S05]  /*25ef0*/  BSYNC B0 ;  /* 0x0000000000007941 */ /* 0x000fea0003800000 */
.L_x_16333:
[----:B------:R-:W-:-:S04]  /*25f00*/  LOP3.LUT R2, R3, 0x80000000, RZ, 0xc0, !PT ;  /* 0x8000000003027812 */ /* 0x000fc800078ec0ff */
[----:B------:R-:W-:-:S04]  /*25f10*/  SHF.R.U32.HI R3, RZ, 0x18, R2 ;  /* 0x00000018ff037819 */ /* 0x000fc80000011602 */
[----:B------:R-:W-:-:S05]  /*25f20*/  LOP3.LUT R3, R0, R3, RZ, 0xfc, !PT ;  /* 0x0000000300037212 */ /* 0x000fca00078efcff */
[----:B------:R-:W-:Y:S01]  /*25f30*/  STG.E.U8 desc[UR36][R16.64], R3 ;  /* 0x0000000310007986 */ /* 0x000fe2000c101124 */
[----:B------:R-:W-:Y:S05]  /*25f40*/  EXIT ;  /* 0x000000000000794d */ /* 0x000fea0003800000 */
.L_x_16329:
[----:B------:R-:W-:-:S05]  /*25f50*/  HADD2.F32 R0, -RZ, R0.H0_H0 ;  /* 0x20000000ff007230 */ /* 0x000fca0000004100 */
[----:B------:R-:W-:-:S05]  /*25f60*/  F2FP.BF16.F32.PACK_AB R0, RZ, R0 ;  /* 0x00000000ff00723e */ /* 0x000fca00000010ff */
[----:B------:R-:W-:Y:S01]  /*25f70*/  STG.E.U16 desc[UR36][R16.64], R0 ;  /* 0x0000000010007986 */ /* 0x000fe2000c101524 */
[----:B------:R-:W-:Y:S05]  /*25f80*/  EXIT ;  /* 0x000000000000794d */ /* 0x000fea0003800000 */
.L_x_16326:
        /* <DEDUP_REMOVED lines=12> */
.L_x_16338:
        /* <DEDUP_REMOVED lines=17> */
.L_x_16341:
[----:B------:R-:W-:-:S04]  /*26160*/  LOP3.LUT R2, R3, 0x80000000, RZ, 0xc0, !PT ;  /* 0x8000000003027812 */ /* 0x000fc800078ec0ff */
[----:B------:R-:W-:-:S04]  /*26170*/  SHF.R.U32.HI R3, RZ, 0x18, R2 ;  /* 0x00000018ff037819 */ /* 0x000fc80000011602 */
[----:B------:R-:W-:-:S04]  /*26180*/  LOP3.LUT R0, R0, R3, RZ, 0xfc, !PT ;  /* 0x0000000300007212 */ /* 0x000fc800078efcff */
[----:B------:R-:W-:-:S07]  /*26190*/  PRMT R8, R0, 0x7610, R8 ;  /* 0x0000761000087816 */ /* 0x000fce0000000008 */
.L_x_16340:
[----:B------:R-:W-:Y:S05]  /*261a0*/  BSYNC B0 ;  /* 0x0000000000007941 */ /* 0x000fea0003800000 */
.L_x_16339:
[----:B------:R-:W-:Y:S01]  /*261b0*/  STG.E.U8 desc[UR36][R16.64], R8 ;  /* 0x0000000810007986 */ /* 0x000fe2000c101124 */
[----:B------:R-:W-:Y:S05]  /*261c0*/  EXIT ;  /* 0x000000000000794d */ /* 0x000fea0003800000 */
.L_x_16337:
        /* <DEDUP_REMOVED lines=17> */
.L_x_16344:
[----:B------:R-:W-:-:S04]  /*262e0*/  LOP3.LUT R2, R3, 0x80000000, RZ, 0xc0, !PT ;  /* 0x8000000003027812 */ /* 0x000fc800078ec0ff */
[----:B------:R-:W-:-:S04]  /*262f0*/  SHF.R.U32.HI R3, RZ, 0x18, R2 ;  /* 0x00000018ff037819 */ /* 0x000fc80000011602 */
[----:B------:R-:W-:-:S04]  /*26300*/  LOP3.LUT R0, R0, R3, RZ, 0xfc, !PT ;  /* 0x0000000300007212 */ /* 0x000fc800078efcff */
[----:B------:R-:W-:-:S07]  /*26310*/  PRMT R8, R0, 0x7610, R8 ;  /* 0x0000761000087816 */ /* 0x000fce0000000008 */
.L_x_16343:
[----:B------:R-:W-:Y:S05]  /*26320*/  BSYNC B0 ;  /* 0x0000000000007941 */ /* 0x000fea0003800000 */
.L_x_16342:
[----:B------:R-:W-:Y:S01]  /*26330*/  STG.E.U8 desc[UR36][R16.64], R8 ;  /* 0x0000000810007986 */ /* 0x000fe2000c101124 */
[----:B------:R-:W-:Y:S05]  /*26340*/  EXIT ;  /* 0x000000000000794d */ /* 0x000fea0003800000 */
.L_x_16336:
        /* <DEDUP_REMOVED lines=22> */
.L_x_16319:
        /* <DEDUP_REMOVED lines=16> */
.L_x_16347:
[----:B------:R-:W-:Y:S05]  /*265b0*/  EXIT ;  /* 0x000000000000794d */ /* 0x000fea0003800000 */
.L_x_16346:
[----:B------:R-:W-:-:S06]  /*265c0*/  HADD2.F32 R2, -RZ, R0.H0_H0 ;  /* 0x20000000ff027230 */ /* 0x000fcc0000004100 */
[----:B------:R-:W0:Y:S02]  /*265d0*/  F2I.U64.TRUNC R2, R2 ;  /* 0x0000000200027311 */ /* 0x000e24000020d800 */
[----:B0-----:R-:W-:Y:S01]  /*265e0*/  STG.E.64 desc[UR36][R16.64], R2 ;  /* 0x0000000210007986 */ /* 0x001fe2000c101b24 */
[----:B------:R-:W-:Y:S05]  /*265f0*/  EXIT ;  /* 0x000000000000794d */ /* 0x000fea0003800000 */
.L_x_16345:
[----:B------:R-:W-:-:S04]  /*26600*/  HADD2.F32 R0, -RZ, R0.H0_H0 ;  /* 0x20000000ff007230 */ /* 0x000fc80000004100 */
[----:B------:R-:W0:Y:S02]  /*26610*/  F2I.FTZ.U32.TRUNC.NTZ R3, R0 ;  /* 0x0000000000037305 */ /* 0x000e24000021f000 */
[----:B0-----:R-:W-:Y:S01]  /*26620*/  STG.E desc[UR36][R16.64], R3 ;  /* 0x0000000310007986 */ /* 0x001fe2000c101924 */
[----:B------:R-:W-:Y:S05]  /*26630*/  EXIT ;  /* 0x000000000000794d */ /* 0x000fea0003800000 */
.L_x_16348:
        /* <DEDUP_REMOVED lines=12> */
.L_x_28425:


//--------------------- .text._ZN2at6native27unrolled_elementwise_kernelIZZZNS0_49_GLOBAL__N__b919a28f_16_Normalization_cu_5c38458737batch_norm_elementwise_backward_trainERKNS_6TensorES5_S5_S5_S5_S5_S5_ENKUlvE0_clEvENKUlvE1_clEvEUlN3c104HalfES9_fffffE_St5arrayIPcLm8EELi4E23TrivialOffsetCalculatorILi7EjESE_ILi1EjENS0_6memory12LoadWithCastILi7EEENSH_13StoreWithCastILi1EEEEEviT_T0_T2_T3_T4_T5_ --------------------------
	.section	.text._ZN2at6native27unrolled_elementwise_kernelIZZZNS0_49_GLOBAL__N__b919a28f_16_Normalization_cu_5c38458737batch_norm_elementwise_backward_trainERKNS_6TensorES5_S5_S5_S5_S5_S5_ENKUlvE0_clEvENKUlvE1_clEvEUlN3c104HalfES9_fffffE_St5arrayIPcLm8EELi4E23TrivialOffsetCalculatorILi7EjESE_ILi1EjENS0_6memory12LoadWithCastILi7EEENSH_13StoreWithCastILi1EEEEEviT_T0_T2_T3_T4_T5_,"ax",@progbits
	.align	128
        .global         _ZN2at6native27unrolled_elementwise_kernelIZZZNS0_49_GLOBAL__N__b919a28f_16_Normalization_cu_5c38458737batch_norm_elementwise_backward_trainERKNS_6TensorES5_S5_S5_S5_S5_S5_ENKUlvE0_clEvENKUlvE1_clEvEUlN3c104HalfES9_fffffE_St5arrayIPcLm8EELi4E23TrivialOffsetCalculatorILi7EjESE_ILi1EjENS0_6memory12LoadWithCastILi7EEENSH_13StoreWithCastILi1EEEEEviT_T0_T2_T3_T4_T5_
        .type           _ZN2at6native27unrolled_elementwise_kernelIZZZNS0_49_GLOBAL__N__b919a28f_16_Normalization_cu_5c38458737batch_norm_elementwise_backward_trainERKNS_6TensorES5_S5_S5_S5_S5_S5_ENKUlvE0_clEvENKUlvE1_clEvEUlN3c104HalfES9_fffffE_St5arrayIPcLm8EELi4E23TrivialOffsetCalculatorILi7EjESE_ILi1EjENS0_6memory12LoadWithCastILi7EEENSH_13StoreWithCastILi1EEEEEviT_T0_T2_T3_T4_T5_,@function
        .size           _ZN2at6native27unrolled_elementwise_kernelIZZZNS0_49_GLOBAL__N__b919a28f_16_Normalization_cu_5c38458737batch_norm_elementwise_backward_trainERKNS_6TensorES5_S5_S5_S5_S5_S5_ENKUlvE0_clEvENKUlvE1_clEvEUlN3c104HalfES9_fffffE_St5arrayIPcLm8EELi4E23TrivialOffsetCalculatorILi7EjESE_ILi1EjENS0_6memory12LoadWithCastILi7EEENSH_13StoreWithCastILi1EEEEEviT_T0_T2_T3_T4_T5_,(.L_x_28426 - _ZN2at6native27unrolled_elementwise_kernelIZZZNS0_49_GLOBAL__N__b919a28f_16_Normalization_cu_5c38458737batch_norm_elementwise_backward_trainERKNS_6TensorES5_S5_S5_S5_S5_S5_ENKUlvE0_clEvENKUlvE1_clEvEUlN3c104HalfES9_fffffE_St5arrayIPcLm8EELi4E23TrivialOffsetCalculatorILi7EjESE_ILi1EjENS0_6memory12LoadWithCastILi7EEENSH_13StoreWithCastILi1EEEEEviT_T0_T2_T3_T4_T5_)
        .other          _ZN2at6native27unrolled_elementwise_kernelIZZZNS0_49_GLOBAL__N__b919a28f_16_Normalization_cu_5c38458737batch_norm_elementwise_backward_trainERKNS_6TensorES5_S5_S5_S5_S5_S5_ENKUlvE0_clEvENKUlvE1_clEvEUlN3c104HalfES9_fffffE_St5arrayIPcLm8EELi4E23TrivialOffsetCalculatorILi7EjESE_ILi1EjENS0_6memory12LoadWithCastILi7EEENSH_13StoreWithCastILi1EEEEEviT_T0_T2_T3_T4_T5_,@"STO_CUDA_ENTRY STV_DEFAULT"
_ZN2at6native27unrolled_elementwise_kernelIZZZNS0_49_GLOBAL__N__b919a28f_16_Normalization_cu_5c38458737batch_norm_elementwise_backward_trainERKNS_6TensorES5_S5_S5_S5_S5_S5_ENKUlvE0_clEvENKUlvE1_clEvEUlN3c104HalfES9_fffffE_St5arrayIPcLm8EELi4E23TrivialOffsetCalculatorILi7EjESE_ILi1EjENS0_6memory12LoadWithCastILi7EEENSH_13StoreWithCastILi1EEEEEviT_T0_T2_T3_T4_T5_:
.text._ZN2at6native27unrolled_elementwise_kernelIZZZNS0_49_GLOBAL__N__b919a28f_16_Normalization_cu_5c38458737batch_norm_elementwise_backward_trainERKNS_6TensorES5_S5_S5_S5_S5_S5_ENKUlvE0_clEvENKUlvE1_clEvEUlN3c104HalfES9_fffffE_St5arrayIPcLm8EELi4E23TrivialOffsetCalculatorILi7EjESE_ILi1EjENS0_6memory12LoadWithCastILi7EEENSH_13StoreWithCastILi1EEEEEviT_T0_T2_T3_T4_T5_:
        /* <DEDUP_REMOVED lines=45> */
.L_x_16354:
[----:B------:R-:W3:Y:S02]  /*02d0*/  LDG.E.U8 R4, desc[UR36][R4.64] ;  /* 0x0000002404047981 */ /* 0x000ee4000c1e1100 */
[----:B---3--:R-:W-:-:S04]  /*02e0*/  I2FP.F32.U32 R0, R4 ;  /* 0x0000000400007245 */ /* 0x008fc80000201000 */
[----:B------:R-:W-:-:S04]  /*02f0*/  F2FP.F16.F32.PACK_AB R0, RZ, R0 ;  /* 0x00000000ff00723e */ /* 0x000fc800000000ff */
[----:B------:R-:W-:Y:S01]  /*0300*/  PRMT R17, R0, 0x7610, R17 ;  /* 0x0000761000117816 */ /* 0x000fe20000000011 */
[----:B------:R-:W-:Y:S06]  /*0310*/  BRA `(.L_x_16356) ;  /* 0x0000000c00bc7947 */ /* 0x000fec0003800000 */
.L_x_16353:
        /* <DEDUP_REMOVED lines=11> */
.L_x_16358:
[----:B------:R-:W3:Y:S02]  /*03d0*/  LDG.E R4, desc[UR36][R4.64] ;  /* 0x0000002404047981 */ /* 0x000ee4000c1e1900 */
[----:B---3--:R-:W-:-:S04]  /*03e0*/  I2FP.F32.S32 R0, R4 ;  /* 0x0000000400007245 */ /* 0x008fc80000201400 */
[----:B------:R-:W-:-:S04]  /*03f0*/  F2FP.F16.F32.PACK_AB R0, RZ, R0 ;  /* 0x00000000ff00723e */ /* 0x000fc800000000ff */
[----:B------:R-:W-:Y:S01]  /*0400*/  PRMT R17, R0, 0x7610, R17 ;  /* 0x0000761000117816 */ /* 0x000fe20000000011 */
[----:B------:R-:W-:Y:S06]  /*0410*/  BRA `(.L_x_16356) ;  /* 0x0000000c007c7947 */ /* 0x000fec0003800000 */
.L_x_16357:
[----:B------:R-:W3:Y:S02]  /*0420*/  LDG.E.U16 R4, desc[UR36][R4.64] ;  /* 0x0000002404047981 */ /* 0x000ee4000c1e1500 */
[----:B---3--:R-:W0:Y:S02]  /*0430*/  I2F.S16 R0, R4 ;  /* 0x0000000400007306 */ /* 0x008e240000101400 */
[----:B0-----:R-:W-:-:S04]  /*0440*/  F2FP.F16.F32.PACK_AB R0, RZ, R0 ;  /* 0x00000000ff00723e */ /* 0x001fc800000000ff */
[----:B------:R-:W-:Y:S01]  /*0450*/  PRMT R17, R0, 0x7610, R17 ;  /* 0x0000761000117816 */ /* 0x000fe20000000011 */
[----:B------:R-:W-:Y:S06]  /*0460*/  BRA `(.L_x_16356) ;  /* 0x0000000c00687947 */ /* 0x000fec0003800000 */
.L_x_16352:
        /* <DEDUP_REMOVED lines=9> */
.L_x_16360:
[----:B------:R3:W5:Y:S01]  /*0500*/  LDG.E.U16 R17, desc[UR36][R4.64] ;  /* 0x0000002404117981 */ /* 0x000762000c1e1500 */
[----:B------:R-:W-:Y:S05]  /*0510*/  BRA `(.L_x_16356) ;  /* 0x0000000c003c7947 */ /* 0x000fea0003800000 */
.L_x_16359:
        /* <DEDUP_REMOVED lines=9> */
.L_x_16362:
[----:B------:R0:W5:Y:S01]  /*05b0*/  LDG.E.U16 R17, desc[UR36][R4.64] ;  /* 0x0000002404117981 */ /* 0x000162000c1e1500 */
[----:B------:R-:W-:Y:S05]  /*05c0*/  BRA `(.L_x_16356) ;  /* 0x0000000c00107947 */ /* 0x000fea0003800000 */
.L_x_16361:
        /* <DEDUP_REMOVED lines=9> */
.L_x_16351:
        /* <DEDUP_REMOVED lines=14> */
.L_x_16365:
        /* <DEDUP_REMOVED lines=9> */
.L_x_16364:
        /* <DEDUP_REMOVED lines=28> */
.L_x_16367:
        /* <DEDUP_REMOVED lines=15> */
.L_x_16366:
[----:B------:R-:W3:Y:S02]  /*0a80*/  LDG.E.U16 R0, desc[UR36][R4.64] ;  /* 0x0000002404007981 */ /* 0x000ee4000c1e1500 */
[----:B---3--:R-:W-:-:S05]  /*0a90*/  IMAD.U32 R0, R0, 0x10000, RZ ;  /* 0x0001000000007824 */ /* 0x008fca00078e00ff */
[----:B------:R-:W-:-:S04]  /*0aa0*/  F2FP.F16.F32.PACK_AB R0, RZ, R0 ;  /* 0x00000000ff00723e */ /* 0x000fc800000000ff */
[----:B------:R-:W-:Y:S01]  /*0ab0*/  PRMT R17, R0, 0x7610, R17 ;  /* 0x0000761000117816 */ /* 0x000fe20000000011 */
[----:B------:R-:W-:Y:S06]  /*0ac0*/  BRA `(.L_x_16356) ;  /* 0x0000000400d07947 */ /* 0x000fec0003800000 */
.L_x_16363:
        /* <DEDUP_REMOVED lines=13> */
.L_x_16370:
        /* <DEDUP_REMOVED lines=21> */
.L_x_16374:
[----:B------:R-:W-:Y:S05]  /*0cf0*/  BSYNC B1 ;  /* 0x0000000000017941 */ /* 0x000fea0003800000 */
.L_x_16373:
[----:B------:R-:W-:Y:S01]  /*0d00*/  LEA R5, R0, 0x3b800000, 0x17 ;  /* 0x3b80000000057811 */ /* 0x000fe200078eb8ff */
[----:B------:R-:W-:-:S05]  /*0d10*/  IMAD.SHL.U32 R0, R3, 0x100000, RZ ;  /* 0x0010000003007824 */ /* 0x000fca00078e00ff */
[----:B------:R-:W-:-:S07]  /*0d20*/  LOP3.LUT R0, R5, R0, R6, 0xfe, !PT ;  /* 0x0000000005007212 */ /* 0x000fce00078efe06 */
.L_x_16372:
[----:B------:R-:W-:Y:S05]  /*0d30*/  BSYNC B0 ;  /* 0x0000000000007941 */ /* 0x000fea0003800000 */
.L_x_16371:
[----:B------:R-:W-:-:S04]  /*0d40*/  F2FP.F16.F32.PACK_AB R0, RZ, R0 ;  /* 0x00000000ff00723e */ /* 0x000fc800000000ff */
[----:B------:R-:W-:Y:S01]  /*0d50*/  PRMT R17, R0, 0x7610, R17 ;  /* 0x0000761000117816 */ /* 0x000fe20000000011 */
[----:B------:R-:W-:Y:S06]  /*0d60*/  BRA `(.L_x_16356) ;  /* 0x0000000400287947 */ /* 0x000fec0003800000 */
.L_x_16369:
        /* <DEDUP_REMOVED lines=21> */
.L_x_16378:
[----:B------:R-:W-:Y:S05]  /*0ec0*/  BSYNC B1 ;  /* 0x0000000000017941 */ /* 0x000fea0003800000 */
.L_x_16377:
[----:B------:R-:W-:Y:S01]  /*0ed0*/  LEA R5, R0, 0x37800000, 0x17 ;  /* 0x3780000000057811 */ /* 0x000fe200078eb8ff */
[----:B------:R-:W-:-:S05]  /*0ee0*/  IMAD.SHL.U32 R0, R3, 0x200000, RZ ;  /* 0x0020000003007824 */ /* 0x000fca00078e00ff */
[----:B------:R-:W-:-:S07]  /*0ef0*/  LOP3.LUT R0, R5, R0, R6, 0xfe, !PT ;  /* 0x0000000005007212 */ /* 0x000fce00078efe06 */
.L_x_16376:
[----:B------:R-:W-:Y:S05]  /*0f00*/  BSYNC B0 ;  /* 0x0000000000007941 */ /* 0x000fea0003800000 */
.L_x_16375:
[----:B------:R-:W-:-:S04]  /*0f10*/  F2FP.F16.F32.PACK_AB R0, RZ, R0 ;  /* 0x00000000ff00723e */ /* 0x000fc800000000ff */
[----:B------:R-:W-:Y:S01]  /*0f20*/  PRMT R17, R0, 0x7610, R17 ;  /* 0x0000761000117816 */ /* 0x000fe20000000011 */
[----:B------:R-:W-:Y:S06]  /*0f30*/  BRA `(.L_x_16356) ;  /* 0x0000000000b47947 */ /* 0x000fec0003800000 */
.L_x_16368:
        /* <DEDUP_REMOVED lines=14> */
.L_x_16382:
[----:B------:R-:W-:Y:S05]  /*1020*/  BSYNC B0 ;  /* 0x0000000000007941 */ /* 0x000fea0003800000 */
.L_x_16381:
[----:B------:R-:W-:-:S04]  /*1030*/  F2FP.F16.F32.PACK_AB R0, RZ, R0 ;  /* 0x00000000ff00723e */ /* 0x000fc800000000ff */
[----:B------:R-:W-:Y:S01]  /*1040*/  PRMT R17, R0, 0x7610, R17 ;  /* 0x0000761000117816 */ /* 0x000fe20000000011 */
[----:B------:R-:W-:Y:S06]  /*1050*/  BRA `(.L_x_16356) ;  /* 0x00000000006c7947 */ /* 0x000fec0003800000 */
.L_x_16355:
        /* <DEDUP_REMOVED lines=16> */
.L_x_16383:
[----:B------:R-:W-:Y:S01]  /*1160*/  PRMT R17, RZ, 0x7610, R17 ;  /* 0x00007610ff117816 */ /* 0x000fe20000000011 */
[----:B------:R-:W-:Y:S06]  /*1170*/  BRA `(.L_x_16356) ;  /* 0x0000000000247947 */ /* 0x000fec0003800000 */
.L_x_16380:
[----:B------:R-:W3:Y:S02]  /*1180*/  LDG.E.64 R4, desc[UR36][R4.64] ;  /* 0x0000002404047981 */ /* 0x000ee4000c1e1b00 */
[----:B---3--:R-:W0:Y:S02]  /*1190*/  I2F.U64 R0, R4 ;  /* 0x0000000400007312 */ /* 0x008e240000301000 */
[----:B0-----:R-:W-:-:S04]  /*11a0*/  F2FP.F16.F32.PACK_AB R0, RZ, R0 ;  /* 0x00000000ff00723e */ /* 0x001fc800000000ff */
[----:B------:R-:W-:Y:S01]  /*11b0*/  PRMT R17, R0, 0x7610, R17 ;  /* 0x0000761000117816 */ /* 0x000fe20000000011 */
[----:B------:R-:W-:Y:S06]  /*11c0*/  BRA `(.L_x_16356) ;  /* 0x0000000000107947 */ /* 0x000fec0003800000 */
.L_x_16379:
[----:B------:R-:W3:Y:S02]  /*11d0*/  LDG.E R4, desc[UR36][R4.64] ;  /* 0x0000002404047981 */ /* 0x000ee4000c1e1900 */
[----:B---3--:R-:W-:-:S04]  /*11e0*/  I2FP.F32.U32 R0, R4 ;  /* 0x0000000400007245 */ /* 0x008fc80000201000 */
[----:B------:R-:W-:-:S04]  /*11f0*/  F2FP.F16.F32.PACK_AB R0, RZ, R0 ;  /* 0x00000000ff00723e */ /* 0x000fc800000000ff */
[----:B------:R-:W-:-:S07]  /*1200*/  PRMT R17, R0, 0x7610, R17 ;  /* 0x0000761000117816 */ /* 0x000fce0000000011 */
.L_x_16356:
[----:B0--3--:R-:W0:Y:S01]  /*1210*/  LDC.64 R4, c[0x0][0x238] ;  /* 0x00008e00ff047b82 */ /* 0x009e220000000a00 */
        /* <DEDUP_REMOVED lines=20> */
.L_x_16387:
[----:B------:R-:W3:Y:S02]  /*1360*/  LDG.E.U8 R4, desc[UR36][R4.64] ;  /* 0x0000002404047981 */ /* 0x000ee4000c1e1100 */
[----:B---3--:R-:W-:-:S04]  /*1370*/  I2FP.F32.U32 R0, R4 ;  /* 0x0000000400007245 */ /* 0x008fc80000201000 */
[----:B------:R-:W-:-:S04]  /*1380*/  F2FP.F16.F32.PACK_AB R0, RZ, R0 ;  /* 0x00000000ff00723e */ /* 0x000fc800000000ff */
[----:B------:R-:W-:Y:S01]  /*1390*/  PRMT R18, R0, 0x7610, R18 ;  /* 0x0000761000127816 */ /* 0x000fe20000000012 */
[----:B------:R-:W-:Y:S06]  /*13a0*/  BRA `(.L_x_16389) ;  /* 0x0000000c00bc7947 */ /* 0x000fec0003800000 */
.L_x_16386:
        /* <DEDUP_REMOVED lines=11> */
.L_x_16391:
[----:B------:R-:W3:Y:S02]  /*1460*/  LDG.E R4, desc[UR36][R4.64] ;  /* 0x0000002404047981 */ /* 0x000ee4000c1e1900 */
[----:B---3--:R-:W-:-:S04]  /*1470*/  I2FP.F32.S32 R0, R4 ;  /* 0x0000000400007245 */ /* 0x008fc80000201400 */
[----:B------:R-:W-:-:S04]  /*1480*/  F2FP.F16.F32.PACK_AB R0, RZ, R0 ;  /* 0x00000000ff00723e */ /* 0x000fc800000000ff */
[----:B------:R-:W-:Y:S01]  /*1490*/  PRMT R18, R0, 0x7610, R18 ;  /* 0x0000761000127816 */ /* 0x000fe20000000012 */
[----:B------:R-:W-:Y:S06]  /*14a0*/  BRA `(.L_x_16389) ;  /* 0x0000000c007c7947 */ /* 0x000fec0003800000 */
.L_x_16390:
[----:B------:R-:W3:Y:S02]  /*14b0*/  LDG.E.U16 R4, desc[UR36][R4.64] ;  /* 0x0000002404047981 */ /* 0x000ee4000c1e1500 */
[----:B---3--:R-:W0:Y:S02]  /*14c0*/  I2F.S16 R0, R4 ;  /* 0x0000000400007306 */ /* 0x008e240000101400 */
[----:B0-----:R-:W-:-:S04]  /*14d0*/  F2FP.F16.F32.PACK_AB R0, RZ, R0 ;  /* 0x00000000ff00723e */ /* 0x001fc800000000ff */
[----:B------:R-:W-:Y:S01]  /*14e0*/  PRMT R18, R0, 0x7610, R18 ;  /* 0x0000761000127816 */ /* 0x000fe20000000012 */
[----:B------:R-:W-:Y:S06]  /*14f0*/  BRA `(.L_x_16389) ;  /* 0x0000000c00687947 */ /* 0x000fec0003800000 */
.L_x_16385:
        /* <DEDUP_REMOVED lines=9> */
.L_x_16393:
[----:B------:R1:W5:Y:S01]  /*1590*/  LDG.E.U16 R18, desc[UR36][R4.64] ;  /* 0x0000002404127981 */ /* 0x000362000c1e1500 */
[----:B------:R-:W-:Y:S05]  /*15a0*/  BRA `(.L_x_16389) ;  /* 0x0000000c003c7947 */ /* 0x000fea0003800000 */
.L_x_16392:
        /* <DEDUP_REMOVED lines=9> */
.L_x_16395:
[----:B------:R0:W5:Y:S01]  /*1640*/  LDG.E.U16 R18, desc[UR36][R4.64] ;  /* 0x0000002404127981 */ /* 0x000162000c1e1500 */
[----:B------:R-:W-:Y:S05]  /*1650*/  BRA `(.L_x_16389) ;  /* 0x0000000c00107947 */ /* 0x000fea0003800000 */
.L_x_16394:
        /* <DEDUP_REMOVED lines=9> */
.L_x_16384:
        /* <DEDUP_REMOVED lines=14> */
.L_x_16398:
        /* <DEDUP_REMOVED lines=9> */
.L_x_16397:
        /* <DEDUP_REMOVED lines=28> */
.L_x_16400:
        /* <DEDUP_REMOVED lines=15> */
.L_x_16399:
[----:B------:R-:W3:Y:S02]  /*1b10*/  LDG.E.U16 R0, desc[UR36][R4.64] ;  /* 0x0000002404007981 */ /* 0x000ee4000c1e1500 */
[----:B---3--:R-:W-:-:S05]  /*1b20*/  IMAD.U32 R0, R0, 0x10000, RZ ;  /* 0x0001000000007824 */ /* 0x008fca00078e00ff */
[----:B------:R-:W-:-:S04]  /*1b30*/  F2FP.F16.F32.PACK_AB R0, RZ, R0 ;  /* 0x00000000ff00723e */ /* 0x000fc800000000ff */
[----:B------:R-:W-:Y:S01]  /*1b40*/  PRMT R18, R0, 0x7610, R18 ;  /* 0x0000761000127816 */ /* 0x000fe20000000012 */
[----:B------:R-:W-:Y:S06]  /*1b50*/  BRA `(.L_x_16389) ;  /* 0x0000000400d07947 */ /* 0x000fec0003800000 */
.L_x_16396:
        /* <DEDUP_REMOVED lines=13> */
.L_x_16403:
        /* <DEDUP_REMOVED lines=21> */
.L_x_16407:
[----:B------:R-:W-:Y:S05]  /*1d80*/  BSYNC B1 ;  /* 0x0000000000017941 */ /* 0x000fea0003800000 */
.L_x_16406:
[----:B------:R-:W-:Y:S01]  /*1d90*/  LEA R5, R0, 0x3b800000, 0x17 ;  /* 0x3b80000000057811 */ /* 0x000fe200078eb8ff */
[----:B------:R-:W-:-:S05]  /*1da0*/  IMAD.SHL.U32 R0, R3, 0x100000, RZ ;  /* 0x0010000003007824 */ /* 0x000fca00078e00ff */
[----:B------:R-:W-:-:S07]  /*1db0*/  LOP3.LUT R0, R5, R0, R6, 0xfe, !PT ;  /* 0x0000000005007212 */ /* 0x000fce00078efe06 */
.L_x_16405:
[----:B------:R-:W-:Y:S05]  /*1dc0*/  BSYNC B0 ;  /* 0x0000000000007941 */ /* 0x000fea0003800000 */
.L_x_16404:
[----:B------:R-:W-:-:S04]  /*1dd0*/  F2FP.F16.F32.PACK_AB R0, RZ, R0 ;  /* 0x00000000ff00723e */ /* 0x000fc800000000ff */
[----:B------:R-:W-:Y:S01]  /*1de0*/  PRMT R18, R0, 0x7610, R18 ;  /* 0x0000761000127816 */ /* 0x000fe20000000012 */
[----:B------:R-:W-:Y:S06]  /*1df0*/  BRA `(.L_x_16389) ;  /* 0x0000000400287947 */ /* 0x000fec0003800000 */
.L_x_16402:
        /* <DEDUP_REMOVED lines=21> */
.L_x_16411:
[----:B------:R-:W-:Y:S05]  /*1f50*/  BSYNC B1 ;  /* 0x0000000000017941 */ /* 0x000fea0003800000 */
.L_x_16410:
[----:B------:R-:W-:Y:S01]  /*1f60*/  LEA R5, R0, 0x37800000, 0x17 ;  /* 0x3780000000057811 */ /* 0x000fe200078eb8ff */
[----:B------:R-:W-:-:S05]  /*1f70*/  IMAD.SHL.U32 R0, R3, 0x200000, RZ ;  /* 0x0020000003007824 */ /* 0x000fca00078e00ff */
[----:B------:R-:W-:-:S07]  /*1f80*/  LOP3.LUT R0, R5, R0, R6, 0xfe, !PT ;  /* 0x0000000005007212 */ /* 0x000fce00078efe06 */
.L_x_16409:
[----:B------:R-:W-:Y:S05]  /*1f90*/  BSYNC B0 ;  /* 0x0000000000007941 */ /* 0x000fea0003800000 */
.L_x_16408:
[----:B------:R-:W-:-:S04]  /*1fa0*/  F2FP.F16.F32.PACK_AB R0, RZ, R0 ;  /* 0x00000000ff00723e */ /* 0x000fc800000000ff */
[----:B------:R-:W-:Y:S01]  /*1fb0*/  PRMT R18, R0, 0x7610, R18 ;  /* 0x0000761000127816 */ /* 0x000fe20000000012 */
[----:B------:R-:W-:Y:S06]  /*1fc0*/  BRA `(.L_x_16389) ;  /* 0x0000000000b47947 */ /* 0x000fec0003800000 */
.L_x_16401:
        /* <DEDUP_REMOVED lines=14> */
.L_x_16415:
[----:B------:R-:W-:Y:S05]  /*20b0*/  BSYNC B0 ;  /* 0x0000000000007941 */ /* 0x000fea0003800000 */
.L_x_16414:
[----:B------:R-:W-:-:S04]  /*20c0*/  F2FP.F16.F32.PACK_AB R0, RZ, R0 ;  /* 0x00000000ff00723e */ /* 0x000fc800000000ff */
[----:B------:R-:W-:Y:S01]  /*20d0*/  PRMT R18, R0, 0x7610, R18 ;  /* 0x0000761000127816 */ /* 0x000fe20000000012 */
[----:B------:R-:W-:Y:S06]  /*20e0*/  BRA `(.L_x_16389) ;  /* 0x00000000006c7947 */ /* 0x000fec0003800000 */
.L_x_16388:
        /* <DEDUP_REMOVED lines=16> */
.L_x_16416:
[----:B------:R-:W-:Y:S01]  /*21f0*/  PRMT R18, RZ, 0x7610, R18 ;  /* 0x00007610ff127816 */ /* 0x000fe20000000012 */
[----:B------:R-:W-:Y:S06]  /*2200*/  BRA `(.L_x_16389) ;  /* 0x0000000000247947 */ /* 0x000fec0003800000 */
.L_x_16413:
[----:B------:R-:W3:Y:S02]  /*2210*/  LDG.E.64 R4, desc[UR36][R4.64] ;  /* 0x0000002404047981 */ /* 0x000ee4000c1e1b00 */
[----:B---3--:R-:W0:Y:S02]  /*2220*/  I2F.U64 R0, R4 ;  /* 0x0000000400007312 */ /* 0x008e240000301000 */
[----:B0-----:R-:W-:-:S04]  /*2230*/  F2FP.F16.F32.PACK_AB R0, RZ, R0 ;  /* 0x00000000ff00723e */ /* 0x001fc800000000ff */
[----:B------:R-:W-:Y:S01]  /*2240*/  PRMT R18, R0, 0x7610, R18 ;  /* 0x0000761000127816 */ /* 0x000fe20000000012 */
[----:B------:R-:W-:Y:S06]  /*2250*/  BRA `(.L_x_16389) ;  /* 0x0000000000107947 */ /* 0x000fec0003800000 */
.L_x_16412:
[----:B------:R-:W3:Y:S02]  /*2260*/  LDG.E R4, desc[UR36][R4.64] ;  /* 0x0000002404047981 */ /* 0x000ee4000c1e1900 */
[----:B---3--:R-:W-:-:S04]  /*2270*/  I2FP.F32.U32 R0, R4 ;  /* 0x0000000400007245 */ /* 0x008fc80000201000 */
[----:B------:R-:W-:-:S04]  /*2280*/  F2FP.F16.F32.PACK_AB R0, RZ, R0 ;  /* 0x00000000ff00723e */ /* 0x000fc800000000ff */
[----:B------:R-:W-:-:S07]  /*2290*/  PRMT R18, R0, 0x7610, R18 ;  /* 0x0000761000127816 */ /* 0x000fce0000000012 */
.L_x_16389:
[----:B01----:R-:W0:Y:S01]  /*22a0*/  LDC.64 R4, c[0x0][0x240] ;  /* 0x00009000ff047b82 */ /* 0x003e220000000a00 */
        /* <DEDUP_REMOVED lines=19> */
.L_x_16421:
[----:B------:R-:W2:Y:S02]  /*23e0*/  LDG.E.U8 R4, desc[UR36][R4.64] ;  /* 0x0000002404047981 */ /* 0x000ea4000c1e1100 */
[----:B--2---:R-:W-:Y:S01]  /*23f0*/  I2FP.F32.U32 R19, R4 ;  /* 0x0000000400137245 */ /* 0x004fe20000201000 */
[----:B------:R-:W-:Y:S06]  /*2400*/  BRA `(.L_x_16423) ;  /* 0x0000000c002c7947 */ /* 0x000fec0003800000 */
.L_x_16420:
        /* <DEDUP_REMOVED lines=9> */
.L_x_16425:
[----:B------:R-:W2:Y:S02]  /*24a0*/  LDG.E R4, desc[UR36][R4.64] ;  /* 0x0000002404047981 */ /* 0x000ea4000c1e1900 */
[----:B--2---:R-:W-:Y:S01]  /*24b0*/  I2FP.F32.S32 R19, R4 ;  /* 0x0000000400137245 */ /* 0x004fe20000201400 */
[----:B------:R-:W-:Y:S06]  /*24c0*/  BRA `(.L_x_16423) ;  /* 0x0000000800fc7947 */ /* 0x000fec0003800000 */
.L_x_16424:
[----:B------:R-:W2:Y:S02]  /*24d0*/  LDG.E.U16 R4, desc[UR36][R4.64] ;  /* 0x0000002404047981 */ /* 0x000ea4000c1e1500 */
[----:B--2---:R4:W0:Y:S01]  /*24e0*/  I2F.S16 R19, R4 ;  /* 0x0000000400137306 */ /* 0x0048220000101400 */
[----:B------:R-:W-:Y:S05]  /*24f0*/  BRA `(.L_x_16423) ;  /* 0x0000000800f07947 */ /* 0x000fea0003800000 */
.L_x_16419:
        /* <DEDUP_REMOVED lines=8> */
.L_x_16427:
[----:B------:R-:W2:Y:S02]  /*2580*/  LDG.E.U16 R4, desc[UR36][R4.64] ;  /* 0x0000002404047981 */ /* 0x000ea4000c1e1500 */
[----:B--2---:R-:W-:Y:S01]  /*2590*/  HADD2.F32 R19, -RZ, R4.H0_H0 ;  /* 0x20000004ff137230 */ /* 0x004fe20000004100 */
[----:B------:R-:W-:Y:S06]  /*25a0*/  BRA `(.L_x_16423) ;  /* 0x0000000800c47947 */ /* 0x000fec0003800000 */
.L_x_16426:
        /* <DEDUP_REMOVED lines=8> */
.L_x_16429:
[----:B------:R-:W2:Y:S02]  /*2630*/  LDG.E.U16 R4, desc[UR36][R4.64] ;  /* 0x0000002404047981 */ /* 0x000ea4000c1e1500 */
[----:B--2---:R-:W-:Y:S01]  /*2640*/  HADD2.F32 R19, -RZ, R4.H0_H0 ;  /* 0x20000004ff137230 */ /* 0x004fe20000004100 */
[----:B------:R-:W-:Y:S06]  /*2650*/  BRA `(.L_x_16423) ;  /* 0x0000000800987947 */ /* 0x000fec0003800000 */
.L_x_16428:
[----:B------:R-:W2:Y:S01]  /*2660*/  LDG.E.64 R4, desc[UR36][R4.64] ;  /* 0x0000002404047981 */ /* 0x000ea2000c1e1b00 */
[----:B------:R-:W-:Y:S01]  /*2670*/  UMOV UR4, 0xf0000000 ;  /* 0xf000000000047882 */ /* 0x000fe20000000000 */
[----:B------:R-:W-:Y:S01]  /*2680*/  UMOV UR5, 0x380fffff ;  /* 0x380fffff00057882 */ /* 0x000fe20000000000 */
[----:B--2---:R-:W0:Y:S01]  /*2690*/  F2F.F32.F64 R19, R4 ;  /* 0x0000000400137310 */ /* 0x004e220000301000 */
[----:B------:R-:W-:-:S14]  /*26a0*/  DSETP.GEU.AND P0, PT, |R4|, UR4, PT ;  /* 0x0000000404007e2a */ /* 0x000fdc000bf0e200 */
[----:B0-----:R-:W-:Y:S01]  /*26b0*/  @!P0 FMUL R19, R19, 1.175494350822287508e-38 ;  /* 0x0080000013138820 */ /* 0x001fe20000400000 */
[----:B------:R-:W-:Y:S06]  /*26c0*/  BRA `(.L_x_16423) ;  /* 0x00000008007c7947 */ /* 0x000fec0003800000 */
.L_x_16418:
        /* <DEDUP_REMOVED lines=12> */
.L_x_16432:
[----:B------:R-:W2:Y:S01]  /*2790*/  LDG.E.64 R4, desc[UR36][R4.64] ;  /* 0x0000002404047981 */ /* 0x000ea2000c1e1b00 */
[----:B------:R-:W-:Y:S01]  /*27a0*/  UMOV UR4, 0xf0000000 ;  /* 0xf000000000047882 */ /* 0x000fe20000000000 */
[----:B------:R-:W-:Y:S01]  /*27b0*/  UMOV UR5, 0x380fffff ;  /* 0x380fffff00057882 */ /* 0x000fe20000000000 */
[----:B--2---:R-:W0:Y:S01]  /*27c0*/  F2F.F32.F64 R19, R4 ;  /* 0x0000000400137310 */ /* 0x004e220000301000 */
[----:B------:R-:W-:-:S14]  /*27d0*/  DSETP.GEU.AND P0, PT, |R4|, UR4, PT ;  /* 0x0000000404007e2a */ /* 0x000fdc000bf0e200 */
[----:B0-----:R-:W-:Y:S01]  /*27e0*/  @!P0 FMUL R19, R19, 1.175494350822287508e-38 ;  /* 0x0080000013138820 */ /* 0x001fe20000400000 */
[----:B------:R-:W-:Y:S06]  /*27f0*/  BRA `(.L_x_16423) ;  /* 0x0000000800307947 */ /* 0x000fec0003800000 */
.L_x_16431:
        /* <DEDUP_REMOVED lines=26> */
.L_x_16434:
        /* <DEDUP_REMOVED lines=13> */
.L_x_16433:
[----:B------:R-:W2:Y:S02]  /*2a70*/  LDG.E.U16 R4, desc[UR36][R4.64] ;  /* 0x0000002404047981 */ /* 0x000ea4000c1e1500 */
[----:B--2---:R-:W-:Y:S01]  /*2a80*/  IMAD.U32 R19, R4, 0x10000, RZ ;  /* 0x0001000004137824 */ /* 0x004fe200078e00ff */
[----:B------:R-:W-:Y:S06]  /*2a90*/  BRA `(.L_x_16423) ;  /* 0x0000000400887947 */ /* 0x000fec0003800000 */
.L_x_16430:
        /* <DEDUP_REMOVED lines=11> */
.L_x_16437:
        /* <DEDUP_REMOVED lines=20> */
.L_x_16439:
[----:B------:R-:W-:Y:S05]  /*2c90*/  BSYNC B0 ;  /* 0x0000000000007941 */ /* 0x000fea0003800000 */
.L_x_16438:
[----:B------:R-:W-:Y:S01]  /*2ca0*/  IMAD.SHL.U32 R3, R3, 0x100000, RZ ;  /* 0x0010000003037824 */ /* 0x000fe200078e00ff */
[----:B------:R-:W-:-:S04]  /*2cb0*/  LEA R0, R0, 0x3b800000, 0x17 ;  /* 0x3b80000000007811 */ /* 0x000fc800078eb8ff */
[----:B------:R-:W-:Y:S01]  /*2cc0*/  LOP3.LUT R19, R0, R3, R19, 0xfe, !PT ;  /* 0x0000000300137212 */ /* 0x000fe200078efe13 */
[----:B------:R-:W-:Y:S06]  /*2cd0*/  BRA `(.L_x_16423) ;  /* 0x0000000000f87947 */ /* 0x000fec0003800000 */
.L_x_16436:
        /* <DEDUP_REMOVED lines=20> */
.L_x_16441:
[----:B------:R-:W-:Y:S05]  /*2e20*/  BSYNC B0 ;  /* 0x0000000000007941 */ /* 0x000fea0003800000 */
.L_x_16440:
[----:B------:R-:W-:Y:S01]  /*2e30*/  IMAD.SHL.U32 R3, R3, 0x200000, RZ ;  /* 0x0020000003037824 */ /* 0x000fe200078e00ff */
[----:B------:R-:W-:-:S04]  /*2e40*/  LEA R0, R0, 0x37800000, 0x17 ;  /* 0x3780000000007811 */ /* 0x000fc800078eb8ff */
[----:B------:R-:W-:Y:S01]  /*2e50*/  LOP3.LUT R19, R0, R3, R19, 0xfe, !PT ;  /* 0x0000000300137212 */ /* 0x000fe200078efe13 */
[----:B------:R-:W-:Y:S06]  /*2e60*/  BRA `(.L_x_16423) ;  /* 0x0000000000947947 */ /* 0x000fec0003800000 */
.L_x_16435:
        /* <DEDUP_REMOVED lines=14> */
.L_x_16422:
        /* <DEDUP_REMOVED lines=16> */
.L_x_16444:
[----:B------:R-:W-:Y:S01]  /*3050*/  IMAD.MOV.U32 R19, RZ, RZ, RZ ;  /* 0x000000ffff137224 */ /* 0x000fe200078e00ff */
[----:B------:R-:W-:Y:S06]  /*3060*/  BRA `(.L_x_16423) ;  /* 0x0000000000147947 */ /* 0x000fec0003800000 */
.L_x_16443:
[----:B------:R-:W2:Y:S02]  /*3070*/  LDG.E.64 R4, desc[UR36][R4.64] ;  /* 0x0000002404047981 */ /* 0x000ea4000c1e1b00 */
[----:B--2---:R0:W1:Y:S01]  /*3080*/  I2F.U64 R19, R4 ;  /* 0x0000000400137312 */ /* 0x0040620000301000 */
[----:B------:R-:W-:Y:S05]  /*3090*/  BRA `(.L_x_16423) ;  /* 0x0000000000087947 */ /* 0x000fea0003800000 */
.L_x_16442:
[----:B------:R-:W2:Y:S02]  /*30a0*/  LDG.E R4, desc[UR36][R4.64] ;  /* 0x0000002404047981 */ /* 0x000ea4000c1e1900 */
[----:B--2---:R-:W-:-:S07]  /*30b0*/  I2FP.F32.U32 R19, R4 ;  /* 0x0000000400137245 */ /* 0x004fce0000201000 */
.L_x_16423:
[----:B------:R-:W-:Y:S05]  /*30c0*/  BSYNC B6 ;  /* 0x0000000000067941 */ /* 0x000fea0003800000 */
.L_x_16417:
        /* <DEDUP_REMOVED lines=20> */
.L_x_16449:
[----:B------:R-:W2:Y:S02]  /*3210*/  LDG.E.U8 R4, desc[UR36][R4.64] ;  /* 0x0000002404047981 */ /* 0x000ea4000c1e1100 */
[----:B--2---:R-:W-:Y:S01]  /*3220*/  I2FP.F32.U32 R22, R4 ;  /* 0x0000000400167245 */ /* 0x004fe20000201000 */
[----:B------:R-:W-:Y:S06]  /*3230*/  BRA `(.L_x_16451) ;  /* 0x0000000c002c7947 */ /* 0x000fec0003800000 */
.L_x_16448:
        /* <DEDUP_REMOVED lines=9> */
.L_x_16453:
[----:B------:R-:W2:Y:S02]  /*32d0*/  LDG.E R4, desc[UR36][R4.64] ;  /* 0x0000002404047981 */ /* 0x000ea4000c1e1900 */
[----:B--2---:R-:W-:Y:S01]  /*32e0*/  I2FP.F32.S32 R22, R4 ;  /* 0x0000000400167245 */ /* 0x004fe20000201400 */
[----:B------:R-:W-:Y:S06]  /*32f0*/  BRA `(.L_x_16451) ;  /* 0x0000000800fc7947 */ /* 0x000fec0003800000 */
.L_x_16452:
[----:B------:R-:W2:Y:S02]  /*3300*/  LDG.E.U16 R4, desc[UR36][R4.64] ;  /* 0x0000002404047981 */ /* 0x000ea4000c1e1500 */
[----:B--2---:R0:W1:Y:S01]  /*3310*/  I2F.S16 R22, R4 ;  /* 0x0000000400167306 */ /* 0x0040620000101400 */
[----:B------:R-:W-:Y:S05]  /*3320*/  BRA `(.L_x_16451) ;  /* 0x0000000800f07947 */ /* 0x000fea0003800000 */
.L_x_16447:
        /* <DEDUP_REMOVED lines=8> */
.L_x_16455:
[----:B------:R-:W2:Y:S02]  /*33b0*/  LDG.E.U16 R4, desc[UR36][R4.64] ;  /* 0x0000002404047981 */ /* 0x000ea4000c1e1500 */
[----:B--2---:R-:W-:Y:S01]  /*33c0*/  HADD2.F32 R22, -RZ, R4.H0_H0 ;  /* 0x20000004ff167230 */ /* 0x004fe20000004100 */
[----:B------:R-:W-:Y:S06]  /*33d0*/  BRA `(.L_x_16451) ;  /* 0x0000000800c47947 */ /* 0x000fec0003800000 */
.L_x_16454:
        /* <DEDUP_REMOVED lines=8> */
.L_x_16457:
[----:B------:R-:W2:Y:S02]  /*3460*/  LDG.E.U16 R4, desc[UR36][R4.64] ;  /* 0x0000002404047981 */ /* 0x000ea4000c1e1500 */
[----:B--2---:R-:W-:Y:S01]  /*3470*/  HADD2.F32 R22, -RZ, R4.H0_H0 ;  /* 0x20000004ff167230 */ /* 0x004fe20000004100 */
[----:B------:R-:W-:Y:S06]  /*3480*/  BRA `(.L_x_16451) ;  /* 0x0000000800987947 */ /* 0x000fec0003800000 */
.L_x_16456:
[----:B------:R-:W2:Y:S01]  /*3490*/  LDG.E.64 R4, desc[UR36][R4.64] ;  /* 0x0000002404047981 */ /* 0x000ea2000c1e1b00 */
[----:B------:R-:W-:Y:S01]  /*34a0*/  UMOV UR4, 0xf0000000 ;  /* 0xf000000000047882 */ /* 0x000fe20000000000 */
[----:B------:R-:W-:Y:S01]  /*34b0*/  UMOV UR5, 0x380fffff ;  /* 0x380fffff00057882 */ /* 0x000fe20000000000 */
[----:B--2---:R-:W0:Y:S01]  /*34c0*/  F2F.F32.F64 R22, R4 ;  /* 0x0000000400167310 */ /* 0x004e220000301000 */
[----:B------:R-:W-:-:S14]  /*34d0*/  DSETP.GEU.AND P0, PT, |R4|, UR4, PT ;  /* 0x0000000404007e2a */ /* 0x000fdc000bf0e200 */
[----:B0-----:R-:W-:Y:S01]  /*34e0*/  @!P0 FMUL R22, R22, 1.175494350822287508e-38 ;  /* 0x0080000016168820 */ /* 0x001fe20000400000 */
[----:B------:R-:W-:Y:S06]  /*34f0*/  BRA `(.L_x_16451) ;  /* 0x00000008007c7947 */ /* 0x000fec0003800000 */
.L_x_16446:
        /* <DEDUP_REMOVED lines=12> */
.L_x_16460:
[----:B------:R-:W2:Y:S01]  /*35c0*/  LDG.E.64 R4, desc[UR36][R4.64] ;  /* 0x0000002404047981 */ /* 0x000ea2000c1e1b00 */
[----:B------:R-:W-:Y:S01]  /*35d0*/  UMOV UR4, 0xf0000000 ;  /* 0xf000000000047882 */ /* 0x000fe20000000000 */
[----:B------:R-:W-:Y:S01]  /*35e0*/  UMOV UR5, 0x380fffff ;  /* 0x380fffff00057882 */ /* 0x000fe20000000000 */
[----:B--2---:R-:W0:Y:S01]  /*35f0*/  F2F.F32.F64 R22, R4 ;  /* 0x0000000400167310 */ /* 0x004e220000301000 */
[----:B------:R-:W-:-:S14]  /*3600*/  DSETP.GEU.AND P0, PT, |R4|, UR4, PT ;  /* 0x0000000404007e2a */ /* 0x000fdc000bf0e200 */
[----:B0-----:R-:W-:Y:S01]  /*3610*/  @!P0 FMUL R22, R22, 1.175494350822287508e-38 ;  /* 0x0080000016168820 */ /* 0x001fe20000400000 */
[----:B------:R-:W-:Y:S06]  /*3620*/  BRA `(.L_x_16451) ;  /* 0x0000000800307947 */ /* 0x000fec0003800000 */
.L_x_16459:
        /* <DEDUP_REMOVED lines=26> */
.L_x_16462:
        /* <DEDUP_REMOVED lines=13> */
.L_x_16461:
[----:B------:R-:W2:Y:S02]  /*38a0*/  LDG.E.U16 R4, desc[UR36][R4.64] ;  /* 0x0000002404047981 */ /* 0x000ea4000c1e1500 */
[----:B--2---:R-:W-:Y:S01]  /*38b0*/  IMAD.U32 R22, R4, 0x10000, RZ ;  /* 0x0001000004167824 */ /* 0x004fe200078e00ff */
[----:B------:R-:W-:Y:S06]  /*38c0*/  BRA `(.L_x_16451) ;  /* 0x0000000400887947 */ /* 0x000fec0003800000 */
.L_x_16458:
        /* <DEDUP_REMOVED lines=11> */
.L_x_16465:
        /* <DEDUP_REMOVED lines=20> */
.L_x_16467:
[----:B------:R-:W-:Y:S05]  /*3ac0*/  BSYNC B0 ;  /* 0x0000000000007941 */ /* 0x000fea0003800000 */
.L_x_16466:
[----:B------:R-:W-:Y:S01]  /*3ad0*/  IMAD.SHL.U32 R3, R3, 0x100000, RZ ;  /* 0x0010000003037824 */ /* 0x000fe200078e00ff */
[----:B------:R-:W-:-:S04]  /*3ae0*/  LEA R5, R0, 0x3b800000, 0x17 ;  /* 0x3b80000000057811 */ /* 0x000fc800078eb8ff */
[----:B------:R-:W-:Y:S01]  /*3af0*/  LOP3.LUT R22, R5, R3, R22, 0xfe, !PT ;  /* 0x0000000305167212 */ /* 0x000fe200078efe16 */
[----:B------:R-:W-:Y:S06]  /*3b00*/  BRA `(.L_x_16451) ;  /* 0x0000000000f87947 */ /* 0x000fec0003800000 */
.L_x_16464:
        /* <DEDUP_REMOVED lines=20> */
.L_x_16469:
[----:B------:R-:W-:Y:S05]  /*3c50*/  BSYNC B0 ;  /* 0x0000000000007941 */ /* 0x000fea0003800000 */
.L_x_16468:
[----:B------:R-:W-:Y:S01]  /*3c60*/  IMAD.SHL.U32 R3, R3, 0x200000, RZ ;  /* 0x0020000003037824 */ /* 0x000fe200078e00ff */
[----:B------:R-:W-:-:S04]  /*3c70*/  LEA R5, R0, 0x37800000, 0x17 ;  /* 0x3780000000057811 */ /* 0x000fc800078eb8ff */
[----:B------:R-:W-:Y:S01]  /*3c80*/  LOP3.LUT R22, R5, R3, R22, 0xfe, !PT ;  /* 0x0000000305167212 */ /* 0x000fe200078efe16 */
[----:B------:R-:W-:Y:S06]  /*3c90*/  BRA `(.L_x_16451) ;  /* 0x0000000000947947 */ /* 0x000fec0003800000 */
.L_x_16463:
        /* <DEDUP_REMOVED lines=14> */
.L_x_16450:
        /* <DEDUP_REMOVED lines=16> */
.L_x_16472:
[----:B------:R-:W-:Y:S01]  /*3e80*/  IMAD.MOV.U32 R22, RZ, RZ, RZ ;  /* 0x000000ffff167224 */ /* 0x000fe200078e00ff */
[----:B------:R-:W-:Y:S06]  /*3e90*/  BRA `(.L_x_16451) ;  /* 0x0000000000147947 */ /* 0x000fec0003800000 */
.L_x_16471:
[----:B------:R-:W2:Y:S02]  /*3ea0*/  LDG.E.64 R22, desc[UR36][R4.64] ;  /* 0x0000002404167981 */ /* 0x000ea4000c1e1b00 */
[----:B--2---:R0:W1:Y:S01]  /*3eb0*/  I2F.U64 R22, R22 ;  /* 0x0000001600167312 */ /* 0x0040620000301000 */
[----:B------:R-:W-:Y:S05]  /*3ec0*/  BRA `(.L_x_16451) ;  /* 0x0000000000087947 */ /* 0x000fea0003800000 */
.L_x_16470:
[----:B------:R-:W2:Y:S02]  /*3ed0*/  LDG.E R4, desc[UR36][R4.64] ;  /* 0x0000002404047981 */ /* 0x000ea4000c1e1900 */
[----:B--2---:R-:W-:-:S07]  /*3ee0*/  I2FP.F32.U32 R22, R4 ;  /* 0x0000000400167245 */ /* 0x004fce0000201000 */
.L_x_16451:
[----:B------:R-:W-:Y:S05]  /*3ef0*/  BSYNC B6 ;  /* 0x0000000000067941 */ /* 0x000fea0003800000 */
.L_x_16445:
        /* <DEDUP_REMOVED lines=20> */
.L_x_16477:
[----:B------:R-:W2:Y:S02]  /*4040*/  LDG.E.U8 R4, desc[UR36][R4.64] ;  /* 0x0000002404047981 */ /* 0x000ea4000c1e1100 */
[----:B--2---:R-:W-:Y:S01]  /*4050*/  I2FP.F32.U32 R24, R4 ;  /* 0x0000000400187245 */ /* 0x004fe20000201000 */
[----:B------:R-:W-:Y:S06]  /*4060*/  BRA `(.L_x_16479) ;  /* 0x0000000c002c7947 */ /* 0x000fec0003800000 */
.L_x_16476:
        /* <DEDUP_REMOVED lines=9> */
.L_x_16481:
[----:B------:R-:W2:Y:S02]  /*4100*/  LDG.E R4, desc[UR36][R4.64] ;  /* 0x0000002404047981 */ /* 0x000ea4000c1e1900 */
[----:B--2---:R-:W-:Y:S01]  /*4110*/  I2FP.F32.S32 R24, R4 ;  /* 0x0000000400187245 */ /* 0x004fe20000201400 */
[----:B------:R-:W-:Y:S06]  /*4120*/  BRA `(.L_x_16479) ;  /* 0x0000000800fc7947 */ /* 0x000fec0003800000 */
.L_x_16480:
[----:B------:R-:W2:Y:S02]  /*4130*/  LDG.E.U16 R4, desc[UR36][R4.64] ;  /* 0x0000002404047981 */ /* 0x000ea4000c1e1500 */
[----:B--2---:R0:W2:Y:S01]  /*4140*/  I2F.S16 R24, R4 ;  /* 0x0000000400187306 */ /* 0x0040a20000101400 */
[----:B------:R-:W-:Y:S05]  /*4150*/  BRA `(.L_x_16479) ;  /* 0x0000000800f07947 */ /* 0x000fea0003800000 */
.L_x_16475:
        /* <DEDUP_REMOVED lines=8> */
.L_x_16483:
[----:B------:R-:W2:Y:S02]  /*41e0*/  LDG.E.U16 R4, desc[UR36][R4.64] ;  /* 0x0000002404047981 */ /* 0x000ea4000c1e1500 */
[----:B--2---:R-:W-:Y:S01]  /*41f0*/  HADD2.F32 R24, -RZ, R4.H0_H0 ;  /* 0x20000004ff187230 */ /* 0x004fe20000004100 */
[----:B------:R-:W-:Y:S06]  /*4200*/  BRA `(.L_x_16479) ;  /* 0x0000000800c47947 */ /* 0x000fec0003800000 */
.L_x_16482:
        /* <DEDUP_REMOVED lines=8> */
.L_x_16485:
[----:B------:R-:W2:Y:S02]  /*4290*/  LDG.E.U16 R4, desc[UR36][R4.64] ;  /* 0x0000002404047981 */ /* 0x000ea4000c1e1500 */
[----:B--2---:R-:W-:Y:S01]  /*42a0*/  HADD2.F32 R24, -RZ, R4.H0_H0 ;  /* 0x20000004ff187230 */ /* 0x004fe20000004100 */
[----:B------:R-:W-:Y:S06]  /*42b0*/  BRA `(.L_x_16479) ;  /* 0x0000000800987947 */ /* 0x000fec0003800000 */
.L_x_16484:
[----:B------:R-:W2:Y:S01]  /*42c0*/  LDG.E.64 R4, desc[UR36][R4.64] ;  /* 0x0000002404047981 */ /* 0x000ea2000c1e1b00 */
[----:B------:R-:W-:Y:S01]  /*42d0*/  UMOV UR4, 0xf0000000 ;  /* 0xf000000000047882 */ /* 0x000fe20000000000 */
[----:B------:R-:W-:Y:S01]  /*42e0*/  UMOV UR5, 0x380fffff ;  /* 0x380fffff00057882 */ /* 0x000fe20000000000 */
[----:B--2---:R-:W0:Y:S01]  /*42f0*/  F2F.F32.F64 R24, R4 ;  /* 0x0000000400187310 */ /* 0x004e220000301000 */
[----:B------:R-:W-:-:S14]  /*4300*/  DSETP.GEU.AND P0, PT, |R4|, UR4, PT ;  /* 0x0000000404007e2a */ /* 0x000fdc000bf0e200 */
[----:B0-----:R-:W-:Y:S01]  /*4310*/  @!P0 FMUL R24, R24, 1.175494350822287508e-38 ;  /* 0x0080000018188820 */ /* 0x001fe20000400000 */
[----:B------:R-:W-:Y:S06]  /*4320*/  BRA `(.L_x_16479) ;  /* 0x00000008007c7947 */ /* 0x000fec0003800000 */
.L_x_16474:
        /* <DEDUP_REMOVED lines=12> */
.L_x_16488:
[----:B------:R-:W2:Y:S01]  /*43f0*/  LDG.E.64 R4, desc[UR36][R4.64] ;  /* 0x0000002404047981 */ /* 0x000ea2000c1e1b00 */
[----:B------:R-:W-:Y:S01]  /*4400*/  UMOV UR4, 0xf0000000 ;  /* 0xf000000000047882 */ /* 0x000fe20000000000 */
[----:B------:R-:W-:Y:S01]  /*4410*/  UMOV UR5, 0x380fffff ;  /* 0x380fffff00057882 */ /* 0x000fe20000000000 */
[----:B--2---:R-:W0:Y:S01]  /*4420*/  F2F.F32.F64 R24, R4 ;  /* 0x0000000400187310 */ /* 0x004e220000301000 */
[----:B------:R-:W-:-:S14]  /*4430*/  DSETP.GEU.AND P0, PT, |R4|, UR4, PT ;  /* 0x0000000404007e2a */ /* 0x000fdc000bf0e200 */
[----:B0-----:R-:W-:Y:S01]  /*4440*/  @!P0 FMUL R24, R24, 1.175494350822287508e-38 ;  /* 0x0080000018188820 */ /* 0x001fe20000400000 */
[----:B------:R-:W-:Y:S06]  /*4450*/  BRA `(.L_x_16479) ;  /* 0x0000000800307947 */ /* 0x000fec0003800000 */
.L_x_16487:
        /* <DEDUP_REMOVED lines=26> */
.L_x_16490:
        /* <DEDUP_REMOVED lines=13> */
.L_x_16489:
[----:B------:R-:W2:Y:S02]  /*46d0*/  LDG.E.U16 R4, desc[UR36][R4.64] ;  /* 0x0000002404047981 */ /* 0x000ea4000c1e1500 */
[----:B--2---:R-:W-:Y:S01]  /*46e0*/  IMAD.U32 R24, R4, 0x10000, RZ ;  /* 0x0001000004187824 */ /* 0x004fe200078e00ff */
[----:B------:R-:W-:Y:S06]  /*46f0*/  BRA `(.L_x_16479) ;  /* 0x0000000400887947 */ /* 0x000fec0003800000 */
.L_x_16486:
        /* <DEDUP_REMOVED lines=11> */
.L_x_16493:
        /* <DEDUP_REMOVED lines=20> */
.L_x_16495:
[----:B------:R-:W-:Y:S05]  /*48f0*/  BSYNC B0 ;  /* 0x0000000000007941 */ /* 0x000fea0003800000 */
.L_x_16494:
[----:B------:R-:W-:Y:S01]  /*4900*/  IMAD.SHL.U32 R3, R3, 0x100000, RZ ;  /* 0x0010000003037824 */ /* 0x000fe200078e00ff */
[----:B------:R-:W-:-:S04]  /*4910*/  LEA R5, R0, 0x3b800000, 0x17 ;  /* 0x3b80000000057811 */ /* 0x000fc800078eb8ff */
[----:B------:R-:W-:Y:S01]  /*4920*/  LOP3.LUT R24, R5, R3, R24, 0xfe, !PT ;  /* 0x0000000305187212 */ /* 0x000fe200078efe18 */
[----:B------:R-:W-:Y:S06]  /*4930*/  BRA `(.L_x_16479) ;  /* 0x0000000000f87947 */ /* 0x000fec0003800000 */
.L_x_16492:
        /* <DEDUP_REMOVED lines=20> */
.L_x_16497:
[----:B------:R-:W-:Y:S05]  /*4a80*/  BSYNC B0 ;  /* 0x0000000000007941 */ /* 0x000fea0003800000 */
.L_x_16496:
[----:B------:R-:W-:Y:S01]  /*4a90*/  IMAD.SHL.U32 R3, R3, 0x200000, RZ ;  /* 0x0020000003037824 */ /* 0x000fe200078e00ff */
[----:B------:R-:W-:-:S04]  /*4aa0*/  LEA R5, R0, 0x37800000, 0x17 ;  /* 0x3780000000057811 */ /* 0x000fc800078eb8ff */
[----:B------:R-:W-:Y:S01]  /*4ab0*/  LOP3.LUT R24, R5, R3, R24, 0xfe, !PT ;  /* 0x0000000305187212 */ /* 0x000fe200078efe18 */
[----:B------:R-:W-:Y:S06]  /*4ac0*/  BRA `(.L_x_16479) ;  /* 0x0000000000947947 */ /* 0x000fec0003800000 */
.L_x_16491:
        /* <DEDUP_REMOVED lines=14> */
.L_x_16478:
        /* <DEDUP_REMOVED lines=16> */
.L_x_16500:
[----:B------:R-:W-:Y:S01]  /*4cb0*/  IMAD.MOV.U32 R24, RZ, RZ, RZ ;  /* 0x000000ffff187224 */ /* 0x000fe200078e00ff */
[----:B------:R-:W-:Y:S06]  /*4cc0*/  BRA `(.L_x_16479) ;  /* 0x0000000000147947 */ /* 0x000fec0003800000 */
.L_x_16499:
[----:B------:R-:W2:Y:S02]  /*4cd0*/  LDG.E.64 R4, desc[UR36][R4.64] ;  /* 0x0000002404047981 */ /* 0x000ea4000c1e1b00 */
[----:B--2---:R0:W2:Y:S01]  /*4ce0*/  I2F.U64 R24, R4 ;  /* 0x0000000400187312 */ /* 0x0040a20000301000 */
[----:B------:R-:W-:Y:S05]  /*4cf0*/  BRA `(.L_x_16479) ;  /* 0x0000000000087947 */ /* 0x000fea0003800000 */
.L_x_16498:
[----:B------:R-:W2:Y:S02]  /*4d00*/  LDG.E R4, desc[UR36][R4.64] ;  /* 0x0000002404047981 */ /* 0x000ea4000c1e1900 */
[----:B--2---:R-:W-:-:S07]  /*4d10*/  I2FP.F32.U32 R24, R4 ;  /* 0x0000000400187245 */ /* 0x004fce0000201000 */
.L_x_16479:
[----:B------:R-:W-:Y:S05]  /*4d20*/  BSYNC B6 ;  /* 0x0000000000067941 */ /* 0x000fea0003800000 */
.L_x_16473:
        /* <DEDUP_REMOVED lines=20> */
.L_x_16505:
[----:B------:R-:W4:Y:S02]  /*4e70*/  LDG.E.U8 R4, desc[UR36][R4.64] ;  /* 0x0000002404047981 */ /* 0x000f24000c1e1100 */
[----:B----4-:R-:W-:Y:S01]  /*4e80*/  I2FP.F32.U32 R23, R4 ;  /* 0x0000000400177245 */ /* 0x010fe20000201000 */
[----:B------:R-:W-:Y:S06]  /*4e90*/  BRA `(.L_x_16507) ;  /* 0x0000000c002c7947 */ /* 0x000fec0003800000 */
.L_x_16504:
        /* <DEDUP_REMOVED lines=9> */
.L_x_16509:
[----:B------:R-:W4:Y:S02]  /*4f30*/  LDG.E R4, desc[UR36][R4.64] ;  /* 0x0000002404047981 */ /* 0x000f24000c1e1900 */
[----:B----4-:R-:W-:Y:S01]  /*4f40*/  I2FP.F32.S32 R23, R4 ;  /* 0x0000000400177245 */ /* 0x010fe20000201400 */
[----:B------:R-:W-:Y:S06]  /*4f50*/  BRA `(.L_x_16507) ;  /* 0x0000000800fc7947 */ /* 0x000fec0003800000 */
.L_x_16508:
[----:B------:R-:W4:Y:S02]  /*4f60*/  LDG.E.U16 R4, desc[UR36][R4.64] ;  /* 0x0000002404047981 */ /* 0x000f24000c1e1500 */
[----:B----4-:R0:W4:Y:S01]  /*4f70*/  I2F.S16 R23, R4 ;  /* 0x0000000400177306 */ /* 0x0101220000101400 */
[----:B------:R-:W-:Y:S05]  /*4f80*/  BRA `(.L_x_16507) ;  /* 0x0000000800f07947 */ /* 0x000fea0003800000 */
.L_x_16503:
        /* <DEDUP_REMOVED lines=8> */
.L_x_16511:
[----:B------:R-:W4:Y:S02]  /*5010*/  LDG.E.U16 R4, desc[UR36][R4.64] ;  /* 0x0000002404047981 */ /* 0x000f24000c1e1500 */
[----:B----4-:R-:W-:Y:S01]  /*5020*/  HADD2.F32 R23, -RZ, R4.H0_H0 ;  /* 0x20000004ff177230 */ /* 0x010fe20000004100 */
[----:B------:R-:W-:Y:S06]  /*5030*/  BRA `(.L_x_16507) ;  /* 0x0000000800c47947 */ /* 0x000fec0003800000 */
.L_x_16510:
        /* <DEDUP_REMOVED lines=8> */
.L_x_16513:
[----:B------:R-:W4:Y:S02]  /*50c0*/  LDG.E.U16 R4, desc[UR36][R4.64] ;  /* 0x0000002404047981 */ /* 0x000f24000c1e1500 */
[----:B----4-:R-:W-:Y:S01]  /*50d0*/  HADD2.F32 R23, -RZ, R4.H0_H0 ;  /* 0x20000004ff177230 */ /* 0x010fe20000004100 */
[----:B------:R-:W-:Y:S06]  /*50e0*/  BRA `(.L_x_16507) ;  /* 0x0000000800987947 */ /* 0x000fec0003800000 */
.L_x_16512:
[----:B------:R-:W4:Y:S01]  /*50f0*/  LDG.E.64 R4, desc[UR36][R4.64] ;  /* 0x0000002404047981 */ /* 0x000f22000c1e1b00 */
[----:B------:R-:W-:Y:S01]  /*5100*/  UMOV UR4, 0xf0000000 ;  /* 0xf000000000047882 */ /* 0x000fe20000000000 */
[----:B------:R-:W-:Y:S01]  /*5110*/  UMOV UR5, 0x380fffff ;  /* 0x380fffff00057882 */ /* 0x000fe20000000000 */
[----:B----4-:R-:W0:Y:S01]  /*5120*/  F2F.F32.F64 R23, R4 ;  /* 0x0000000400177310 */ /* 0x010e220000301000 */
[----:B------:R-:W-:-:S14]  /*5130*/  DSETP.GEU.AND P0, PT, |R4|, UR4, PT ;  /* 0x0000000404007e2a */ /* 0x000fdc000bf0e200 */
[----:B0-----:R-:W-:Y:S01]  /*5140*/  @!P0 FMUL R23, R23, 1.175494350822287508e-38 ;  /* 0x0080000017178820 */ /* 0x001fe20000400000 */
[----:B------:R-:W-:Y:S06]  /*5150*/  BRA `(.L_x_16507) ;  /* 0x00000008007c7947 */ /* 0x000fec0003800000 */
.L_x_16502:
        /* <DEDUP_REMOVED lines=12> */
.L_x_16516:
[----:B------:R-:W4:Y:S01]  /*5220*/  LDG.E.64 R4, desc[UR36][R4.64] ;  /* 0x0000002404047981 */ /* 0x000f22000c1e1b00 */
[----:B------:R-:W-:Y:S01]  /*5230*/  UMOV UR4, 0xf0000000 ;  /* 0xf000000000047882 */ /* 0x000fe20000000000 */
[----:B------:R-:W-:Y:S01]  /*5240*/  UMOV UR5, 0x380fffff ;  /* 0x380fffff00057882 */ /* 0x000fe20000000000 */
[----:B----4-:R-:W0:Y:S01]  /*5250*/  F2F.F32.F64 R23, R4 ;  /* 0x0000000400177310 */ /* 0x010e220000301000 */
[----:B------:R-:W-:-:S14]  /*5260*/  DSETP.GEU.AND P0, PT, |R4|, UR4, PT ;  /* 0x0000000404007e2a */ /* 0x000fdc000bf0e200 */
[----:B0-----:R-:W-:Y:S01]  /*5270*/  @!P0 FMUL R23, R23, 1.175494350822287508e-38 ;  /* 0x0080000017178820 */ /* 0x001fe20000400000 */
[----:B------:R-:W-:Y:S06]  /*5280*/  BRA `(.L_x_16507) ;  /* 0x0000000800307947 */ /* 0x000fec0003800000 */
.L_x_16515:
        /* <DEDUP_REMOVED lines=26> */
.L_x_16518:
        /* <DEDUP_REMOVED lines=13> */
.L_x_16517:
[----:B------:R-:W4:Y:S02]  /*5500*/  LDG.E.U16 R4, desc[UR36][R4.64] ;  /* 0x0000002404047981 */ /* 0x000f24000c1e1500 */
[----:B----4-:R-:W-:Y:S01]  /*5510*/  IMAD.U32 R23, R4, 0x10000, RZ ;  /* 0x0001000004177824 */ /* 0x010fe200078e00ff */
[----:B------:R-:W-:Y:S06]  /*5520*/  BRA `(.L_x_16507) ;  /* 0x0000000400887947 */ /* 0x000fec0003800000 */
.L_x_16514:
        /* <DEDUP_REMOVED lines=11> */
.L_x_16521:
        /* <DEDUP_REMOVED lines=20> */
.L_x_16523:
[----:B------:R-:W-:Y:S05]  /*5720*/  BSYNC B0 ;  /* 0x0000000000007941 */ /* 0x000fea0003800000 */
.L_x_16522:
[----:B------:R-:W-:Y:S01]  /*5730*/  IMAD.SHL.U32 R3, R3, 0x100000, RZ ;  /* 0x0010000003037824 */ /* 0x000fe200078e00ff */
[----:B------:R-:W-:-:S04]  /*5740*/  LEA R0, R0, 0x3b800000, 0x17 ;  /* 0x3b80000000007811 */ /* 0x000fc800078eb8ff */
[----:B------:R-:W-:Y:S01]  /*5750*/  LOP3.LUT R23, R0, R3, R23, 0xfe, !PT ;  /* 0x0000000300177212 */ /* 0x000fe200078efe17 */
[----:B------:R-:W-:Y:S06]  /*5760*/  BRA `(.L_x_16507) ;  /* 0x0000000000f87947 */ /* 0x000fec0003800000 */
.L_x_16520:
        /* <DEDUP_REMOVED lines=20> */
.L_x_16525:
[----:B------:R-:W-:Y:S05]  /*58b0*/  BSYNC B0 ;  /* 0x0000000000007941 */ /* 0x000fea0003800000 */
.L_x_16524:
[----:B------:R-:W-:Y:S01]  /*58c0*/  IMAD.SHL.U32 R3, R3, 0x200000, RZ ;  /* 0x0020000003037824 */ /* 0x000fe200078e00ff */
[----:B------:R-:W-:-:S04]  /*58d0*/  LEA R0, R0, 0x37800000, 0x17 ;  /* 0x3780000000007811 */ /* 0x000fc800078eb8ff */
[----:B------:R-:W-:Y:S01]  /*58e0*/  LOP3.LUT R23, R0, R3, R23, 0xfe, !PT ;  /* 0x0000000300177212 */ /* 0x000fe200078efe17 */
[----:B------:R-:W-:Y:S06]  /*58f0*/  BRA `(.L_x_16507) ;  /* 0x0000000000947947 */ /* 0x000fec0003800000 */
.L_x_16519:
        /* <DEDUP_REMOVED lines=14> */
.L_x_16506:
        /* <DEDUP_REMOVED lines=16> */
.L_x_16528:
[----:B------:R-:W-:Y:S01]  /*5ae0*/  IMAD.MOV.U32 R23, RZ, RZ, RZ ;  /* 0x000000ffff177224 */ /* 0x000fe200078e00ff */
[----:B------:R-:W-:Y:S06]  /*5af0*/  BRA `(.L_x_16507) ;  /* 0x0000000000147947 */ /* 0x000fec0003800000 */
.L_x_16527:
[----:B------:R-:W4:Y:S02]  /*5b00*/  LDG.E.64 R4, desc[UR36][R4.64] ;  /* 0x0000002404047981 */ /* 0x000f24000c1e1b00 */
[----:B----4-:R0:W4:Y:S01]  /*5b10*/  I2F.U64 R23, R4 ;  /* 0x0000000400177312 */ /* 0x0101220000301000 */
[----:B------:R-:W-:Y:S05]  /*5b20*/  BRA `(.L_x_16507) ;  /* 0x0000000000087947 */ /* 0x000fea0003800000 */
.L_x_16526:
[----:B------:R-:W4:Y:S02]  /*5b30*/  LDG.E R4, desc[UR36][R4.64] ;  /* 0x0000002404047981 */ /* 0x000f24000c1e1900 */
[----:B----4-:R-:W-:-:S07]  /*5b40*/  I2FP.F32.U32 R23, R4 ;  /* 0x0000000400177245 */ /* 0x010fce0000201000 */
.L_x_16507:
[----:B------:R-:W-:Y:S05]  /*5b50*/  BSYNC B6 ;  /* 0x0000000000067941 */ /* 0x000fea0003800000 */
.L_x_16501:
        /* <DEDUP_REMOVED lines=20> */
.L_x_16533:
[----:B------:R-:W2:Y:S02]  /*5ca0*/  LDG.E.U8 R4, desc[UR36][R4.64] ;  /* 0x0000002404047981 */ /* 0x000ea4000c1e1100 */
[----:B--2---:R-:W-:Y:S01]  /*5cb0*/  I2FP.F32.U32 R25, R4 ;  /* 0x0000000400197245 */ /* 0x004fe20000201000 */
[----:B------:R-:W-:Y:S06]  /*5cc0*/  BRA `(.L_x_16535) ;  /* 0x0000000c002c7947 */ /* 0x000fec0003800000 */
.L_x_16532:
        /* <DEDUP_REMOVED lines=9> */
.L_x_16537:
[----:B------:R-:W2:Y:S02]  /*5d60*/  LDG.E R4, desc[UR36][R4.64] ;  /* 0x0000002404047981 */ /* 0x000ea4000c1e1900 */
[----:B--2---:R-:W-:Y:S01]  /*5d70*/  I2FP.F32.S32 R25, R4 ;  /* 0x0000000400197245 */ /* 0x004fe20000201400 */
[----:B------:R-:W-:Y:S06]  /*5d80*/  BRA `(.L_x_16535) ;  /* 0x0000000800fc7947 */ /* 0x000fec0003800000 */
.L_x_16536:
[----:B------:R-:W2:Y:S02]  /*5d90*/  LDG.E.U16 R4, desc[UR36][R4.64] ;  /* 0x0000002404047981 */ /* 0x000ea4000c1e1500 */
[----:B--2---:R0:W2:Y:S01]  /*5da0*/  I2F.S16 R25, R4 ;  /* 0x0000000400197306 */ /* 0x0040a20000101400 */
[----:B------:R-:W-:Y:S05]  /*5db0*/  BRA `(.L_x_16535) ;  /* 0x0000000800f07947 */ /* 0x000fea0003800000 */
.L_x_16531:
        /* <DEDUP_REMOVED lines=8> */
.L_x_16539:
[----:B------:R-:W2:Y:S02]  /*5e40*/  LDG.E.U16 R4, desc[UR36][R4.64] ;  /* 0x0000002404047981 */ /* 0x000ea4000c1e1500 */
[----:B--2---:R-:W-:Y:S01]  /*5e50*/  HADD2.F32 R25, -RZ, R4.H0_H0 ;  /* 0x20000004ff197230 */ /* 0x004fe20000004100 */
[----:B------:R-:W-:Y:S06]  /*5e60*/  BRA `(.L_x_16535) ;  /* 0x0000000800c47947 */ /* 0x000fec0003800000 */
.L_x_16538:
        /* <DEDUP_REMOVED lines=8> */
.L_x_16541:
[----:B------:R-:W2:Y:S02]  /*5ef0*/  LDG.E.U16 R4, desc[UR36][R4.64] ;  /* 0x0000002404047981 */ /* 0x000ea4000c1e1500 */
[----:B--2---:R-:W-:Y:S01]  /*5f00*/  HADD2.F32 R25, -RZ, R4.H0_H0 ;  /* 0x20000004ff197230 */ /* 0x004fe20000004100 */
[----:B------:R-:W-:Y:S06]  /*5f10*/  BRA `(.L_x_16535) ;  /* 0x0000000800987947 */ /* 0x000fec0003800000 */
.L_x_16540:
[----:B------:R-:W2:Y:S01]  /*5f20*/  LDG.E.64 R4, desc[UR36][R4.64] ;  /* 0x0000002404047981 */ /* 0x000ea2000c1e1b00 */
[----:B------:R-:W-:Y:S01]  /*5f30*/  UMOV UR4, 0xf0000000 ;  /* 0xf000000000047882 */ /* 0x000fe20000000000 */
[----:B------:R-:W-:Y:S01]  /*5f40*/  UMOV UR5, 0x380fffff ;  /* 0x380fffff00057882 */ /* 0x000fe20000000000 */
[----:B--2---:R-:W0:Y:S01]  /*5f50*/  F2F.F32.F64 R25, R4 ;  /* 0x0000000400197310 */ /* 0x004e220000301000 */
[----:B------:R-:W-:-:S14]  /*5f60*/  DSETP.GEU.AND P0, PT, |R4|, UR4, PT ;  /* 0x0000000404007e2a */ /* 0x000fdc000bf0e200 */
[----:B0-----:R-:W-:Y:S01]  /*5f70*/  @!P0 FMUL R25, R25, 1.175494350822287508e-38 ;  /* 0x0080000019198820 */ /* 0x001fe20000400000 */
[----:B------:R-:W-:Y:S06]  /*5f80*/  BRA `(.L_x_16535) ;  /* 0x00000008007c7947 */ /* 0x000fec0003800000 */
.L_x_16530:
        /* <DEDUP_REMOVED lines=12> */
.L_x_16544:
[----:B------:R-:W2:Y:S01]  /*6050*/  LDG.E.64 R4, desc[UR36][R4.64] ;  /* 0x0000002404047981 */ /* 0x000ea2000c1e1b00 */
[----:B------:R-:W-:Y:S01]  /*6060*/  UMOV UR4, 0xf0000000 ;  /* 0xf000000000047882 */ /* 0x000fe20000000000 */
[----:B------:R-:W-:Y:S01]  /*6070*/  UMOV UR5, 0x380fffff ;  /* 0x380fffff00057882 */ /* 0x000fe20000000000 */
[----:B--2---:R-:W0:Y:S01]  /*6080*/  F2F.F32.F64 R25, R4 ;  /* 0x0000000400197310 */ /* 0x004e220000301000 */
[----:B------:R-:W-:-:S14]  /*6090*/  DSETP.GEU.AND P0, PT, |R4|, UR4, PT ;  /* 0x0000000404007e2a */ /* 0x000fdc000bf0e200 */
[----:B0-----:R-:W-:Y:S01]  /*60a0*/  @!P0 FMUL R25, R25, 1.175494350822287508e-38 ;  /* 0x0080000019198820 */ /* 0x001fe20000400000 */
[----:B------:R-:W-:Y:S06]  /*60b0*/  BRA `(.L_x_16535) ;  /* 0x0000000800307947 */ /* 0x000fec0003800000 */
.L_x_16543:
        /* <DEDUP_REMOVED lines=26> */
.L_x_16546:
        /* <DEDUP_REMOVED lines=13> */
.L_x_16545:
[----:B------:R-:W2:Y:S02]  /*6330*/  LDG.E.U16 R4, desc[UR36][R4.64] ;  /* 0x0000002404047981 */ /* 0x000ea4000c1e1500 */
[----:B--2---:R-:W-:Y:S01]  /*6340*/  IMAD.U32 R25, R4, 0x10000, RZ ;  /* 0x0001000004197824 */ /* 0x004fe200078e00ff */
[----:B------:R-:W-:Y:S06]  /*6350*/  BRA `(.L_x_16535) ;  /* 0x0000000400887947 */ /* 0x000fec0003800000 */
.L_x_16542:
        /* <DEDUP_REMOVED lines=11> */
.L_x_16549:
        /* <DEDUP_REMOVED lines=20> */
.L_x_16551:
[----:B------:R-:W-:Y:S05]  /*6550*/  BSYNC B0 ;  /* 0x0000000000007941 */ /* 0x000fea0003800000 */
.L_x_16550:
[----:B------:R-:W-:Y:S01]  /*6560*/  IMAD.SHL.U32 R3, R3, 0x100000, RZ ;  /* 0x0010000003037824 */ /* 0x000fe200078e00ff */
[----:B------:R-:W-:-:S04]  /*6570*/  LEA R0, R0, 0x3b800000, 0x17 ;  /* 0x3b80000000007811 */ /* 0x000fc800078eb8ff */
[----:B------:R-:W-:Y:S01]  /*6580*/  LOP3.LUT R25, R0, R3, R25, 0xfe, !PT ;  /* 0x0000000300197212 */ /* 0x000fe200078efe19 */
[----:B------:R-:W-:Y:S06]  /*6590*/  BRA `(.L_x_16535) ;  /* 0x0000000000f87947 */ /* 0x000fec0003800000 */
.L_x_16548:
        /* <DEDUP_REMOVED lines=20> */
.L_x_16553:
[----:B------:R-:W-:Y:S05]  /*66e0*/  BSYNC B0 ;  /* 0x0000000000007941 */ /* 0x000fea0003800000 */
.L_x_16552:
[----:B------:R-:W-:Y:S01]  /*66f0*/  IMAD.SHL.U32 R3, R3, 0x200000, RZ ;  /* 0x0020000003037824 */ /* 0x000fe200078e00ff */
[----:B------:R-:W-:-:S04]  /*6700*/  LEA R0, R0, 0x37800000, 0x17 ;  /* 0x3780000000007811 */ /* 0x000fc800078eb8ff */
[----:B------:R-:W-:Y:S01]  /*6710*/  LOP3.LUT R25, R0, R3, R25, 0xfe, !PT ;  /* 0x0000000300197212 */ /* 0x000fe200078efe19 */
[----:B------:R-:W-:Y:S06]  /*6720*/  BRA `(.L_x_16535) ;  /* 0x0000000000947947 */ /* 0x000fec0003800000 */
.L_x_16547:
        /* <DEDUP_REMOVED lines=14> */
.L_x_16534:
        /* <DEDUP_REMOVED lines=16> */
.L_x_16556:
[----:B------:R-:W-:Y:S01]  /*6910*/  IMAD.MOV.U32 R25, RZ, RZ, RZ ;  /* 0x000000ffff197224 */ /* 0x000fe200078e00ff */
[----:B------:R-:W-:Y:S06]  /*6920*/  BRA `(.L_x_16535) ;  /* 0x0000000000147947 */ /* 0x000fec0003800000 */
.L_x_16555:
[----:B------:R-:W2:Y:S02]  /*6930*/  LDG.E.64 R4, desc[UR36][R4.64] ;  /* 0x0000002404047981 */ /* 0x000ea4000c1e1b00 */
[----:B--2---:R0:W2:Y:S01]  /*6940*/  I2F.U64 R25, R4 ;  /* 0x0000000400197312 */ /* 0x0040a20000301000 */
[----:B------:R-:W-:Y:S05]  /*6950*/  BRA `(.L_x_16535) ;  /* 0x0000000000087947 */ /* 0x000fea0003800000 */
.L_x_16554:
[----:B------:R-:W2:Y:S02]  /*6960*/  LDG.E R4, desc[UR36][R4.64] ;  /* 0x0000002404047981 */ /* 0x000ea4000c1e1900 */
[----:B--2---:R-:W-:-:S07]  /*6970*/  I2FP.F32.U32 R25, R4 ;  /* 0x0000000400197245 */ /* 0x004fce0000201000 */
.L_x_16535:
[----:B------:R-:W-:Y:S05]  /*6980*/  BSYNC B6 ;  /* 0x0000000000067941 */ /* 0x000fea0003800000 */
.L_x_16529:
[----:B------:R-:W-:-:S07]  /*6990*/  VIADD R43, R43, 0x80 ;  /* 0x000000802b2b7836 */ /* 0x000fce0000000000 */
.L_x_16350:
[----:B------:R-:W-:Y:S05]  /*69a0*/  BSYNC B7 ;  /* 0x0000000000077941 */ /* 0x000fea0003800000 */
.L_x_16349:
        /* <DEDUP_REMOVED lines=29> */
.L_x_16562:
[----:B------:R-:W2:Y:S02]  /*6b80*/  LDG.E.U8 R4, desc[UR36][R4.64] ;  /* 0x0000002404047981 */ /* 0x000ea4000c1e1100 */
[----:B--2---:R-:W-:-:S04]  /*6b90*/  I2FP.F32.U32 R0, R4 ;  /* 0x0000000400007245 */ /* 0x004fc80000201000 */
[----:B------:R-:W-:-:S04]  /*6ba0*/  F2FP.F16.F32.PACK_AB R0, RZ, R0 ;  /* 0x00000000ff00723e */ /* 0x000fc800000000ff */
[----:B------:R-:W-:Y:S01]  /*6bb0*/  PRMT R16, R0, 0x7610, R16 ;  /* 0x0000761000107816 */ /* 0x000fe20000000010 */
[----:B------:R-:W-:Y:S06]  /*6bc0*/  BRA `(.L_x_16564) ;  /* 0x0000000c00bc7947 */ /* 0x000fec0003800000 */
.L_x_16561:
        /* <DEDUP_REMOVED lines=11> */
.L_x_16566:
[----:B------:R-:W2:Y:S02]  /*6c80*/  LDG.E R4, desc[UR36][R4.64] ;  /* 0x0000002404047981 */ /* 0x000ea4000c1e1900 */
[----:B--2---:R-:W-:-:S04]  /*6c90*/  I2FP.F32.S32 R0, R4 ;  /* 0x0000000400007245 */ /* 0x004fc80000201400 */
[----:B------:R-:W-:-:S04]  /*6ca0*/  F2FP.F16.F32.PACK_AB R0, RZ, R0 ;  /* 0x00000000ff00723e */ /* 0x000fc800000000ff */
[----:B------:R-:W-:Y:S01]  /*6cb0*/  PRMT R16, R0, 0x7610, R16 ;  /* 0x0000761000107816 */ /* 0x000fe20000000010 */
[----:B------:R-:W-:Y:S06]  /*6cc0*/  BRA `(.L_x_16564) ;  /* 0x0000000c007c7947 */ /* 0x000fec0003800000 */
.L_x_16565:
[----:B------:R-:W2:Y:S02]  /*6cd0*/  LDG.E.U16 R4, desc[UR36][R4.64] ;  /* 0x0000002404047981 */ /* 0x000ea4000c1e1500 */
[----:B--2---:R-:W0:Y:S02]  /*6ce0*/  I2F.S16 R0, R4 ;  /* 0x0000000400007306 */ /* 0x004e240000101400 */
[----:B0-----:R-:W-:-:S04]  /*6cf0*/  F2FP.F16.F32.PACK_AB R0, RZ, R0 ;  /* 0x00000000ff00723e */ /* 0x001fc800000000ff */
[----:B------:R-:W-:Y:S01]  /*6d00*/  PRMT R16, R0, 0x7610, R16 ;  /* 0x0000761000107816 */ /* 0x000fe20000000010 */
[----:B------:R-:W-:Y:S06]  /*6d10*/  BRA `(.L_x_16564) ;  /* 0x0000000c00687947 */ /* 0x000fec0003800000 */
.L_x_16560:
        /* <DEDUP_REMOVED lines=9> */
.L_x_16568:
[----:B------:R0:W5:Y:S01]  /*6db0*/  LDG.E.U16 R16, desc[UR36][R4.64] ;  /* 0x0000002404107981 */ /* 0x000162000c1e1500 */
[----:B------:R-:W-:Y:S05]  /*6dc0*/  BRA `(.L_x_16564) ;  /* 0x0000000c003c7947 */ /* 0x000fea0003800000 */
.L_x_16567:
        /* <DEDUP_REMOVED lines=9> */
.L_x_16570:
[----:B------:R0:W5:Y:S01]  /*6e60*/  LDG.E.U16 R16, desc[UR36][R4.64] ;  /* 0x0000002404107981 */ /* 0x000162000c1e1500 */
[----:B------:R-:W-:Y:S05]  /*6e70*/  BRA `(.L_x_16564) ;  /* 0x0000000c00107947 */ /* 0x000fea0003800000 */
.L_x_16569:
        /* <DEDUP_REMOVED lines=9> */
.L_x_16559:
        /* <DEDUP_REMOVED lines=14> */
.L_x_16573:
        /* <DEDUP_REMOVED lines=9> */
.L_x_16572:
        /* <DEDUP_REMOVED lines=28> */
.L_x_16575:
        /* <DEDUP_REMOVED lines=15> */
.L_x_16574:
[----:B------:R-:W2:Y:S02]  /*7330*/  LDG.E.U16 R0, desc[UR36][R4.64] ;  /* 0x0000002404007981 */ /* 0x000ea4000c1e1500 */
[----:B--2---:R-:W-:-:S05]  /*7340*/  IMAD.U32 R0, R0, 0x10000, RZ ;  /* 0x0001000000007824 */ /* 0x004fca00078e00ff */
[----:B------:R-:W-:-:S04]  /*7350*/  F2FP.F16.F32.PACK_AB R0, RZ, R0 ;  /* 0x00000000ff00723e */ /* 0x000fc800000000ff */
[----:B------:R-:W-:Y:S01]  /*7360*/  PRMT R16, R0, 0x7610, R16 ;  /* 0x0000761000107816 */ /* 0x000fe20000000010 */
[----:B------:R-:W-:Y:S06]  /*7370*/  BRA `(.L_x_16564) ;  /* 0x0000000400d07947 */ /* 0x000fec0003800000 */
.L_x_16571:
        /* <DEDUP_REMOVED lines=13> */
.L_x_16578:
        /* <DEDUP_REMOVED lines=21> */
.L_x_16582:
[----:B------:R-:W-:Y:S05]  /*75a0*/  BSYNC B1 ;  /* 0x0000000000017941 */ /* 0x000fea0003800000 */
.L_x_16581:
[----:B------:R-:W-:Y:S01]  /*75b0*/  LEA R5, R0, 0x3b800000, 0x17 ;  /* 0x3b80000000057811 */ /* 0x000fe200078eb8ff */
[----:B------:R-:W-:-:S05]  /*75c0*/  IMAD.SHL.U32 R0, R3, 0x100000, RZ ;  /* 0x0010000003007824 */ /* 0x000fca00078e00ff */
[----:B------:R-:W-:-:S07]  /*75d0*/  LOP3.LUT R0, R5, R0, R6, 0xfe, !PT ;  /* 0x0000000005007212 */ /* 0x000fce00078efe06 */
.L_x_16580:
[----:B------:R-:W-:Y:S05]  /*75e0*/  BSYNC B0 ;  /* 0x0000000000007941 */ /* 0x000fea0003800000 */
.L_x_16579:
[----:B------:R-:W-:-:S04]  /*75f0*/  F2FP.F16.F32.PACK_AB R0, RZ, R0 ;  /* 0x00000000ff00723e */ /* 0x000fc800000000ff */
[----:B------:R-:W-:Y:S01]  /*7600*/  PRMT R16, R0, 0x7610, R16 ;  /* 0x0000761000107816 */ /* 0x000fe20000000010 */
[----:B------:R-:W-:Y:S06]  /*7610*/  BRA `(.L_x_16564) ;  /* 0x0000000400287947 */ /* 0x000fec0003800000 */
.L_x_16577:
        /* <DEDUP_REMOVED lines=21> */
.L_x_16586:
[----:B------:R-:W-:Y:S05]  /*7770*/  BSYNC B1 ;  /* 0x0000000000017941 */ /* 0x000fea0003800000 */
.L_x_16585:
[----:B------:R-:W-:Y:S01]  /*7780*/  LEA R5, R0, 0x37800000, 0x17 ;  /* 0x3780000000057811 */ /* 0x000fe200078eb8ff */
[----:B------:R-:W-:-:S05]  /*7790*/  IMAD.SHL.U32 R0, R3, 0x200000, RZ ;  /* 0x0020000003007824 */ /* 0x000fca00078e00ff */
[----:B------:R-:W-:-:S07]  /*77a0*/  LOP3.LUT R0, R5, R0, R6, 0xfe, !PT ;  /* 0x0000000005007212 */ /* 0x000fce00078efe06 */
.L_x_16584:
[----:B------:R-:W-:Y:S05]  /*77b0*/  BSYNC B0 ;  /* 0x0000000000007941 */ /* 0x000fea0003800000 */
.L_x_16583:
[----:B------:R-:W-:-:S04]  /*77c0*/  F2FP.F16.F32.PACK_AB R0, RZ, R0 ;  /* 0x00000000ff00723e */ /* 0x000fc800000000ff */
[----:B------:R-:W-:Y:S01]  /*77d0*/  PRMT R16, R0, 0x7610, R16 ;  /* 0x0000761000107816 */ /* 0x000fe20000000010 */
[----:B------:R-:W-:Y:S06]  /*77e0*/  BRA `(.L_x_16564) ;  /* 0x0000000000b47947 */ /* 0x000fec0003800000 */
.L_x_16576:
        /* <DEDUP_REMOVED lines=14> */
.L_x_16590:
[----:B------:R-:W-:Y:S05]  /*78d0*/  BSYNC B0 ;  /* 0x0000000000007941 */ /* 0x000fea0003800000 */
.L_x_16589:
[----:B------:R-:W-:-:S04]  /*78e0*/  F2FP.F16.F32.PACK_AB R0, RZ, R0 ;  /* 0x00000000ff00723e */ /* 0x000fc800000000ff */
[----:B------:R-:W-:Y:S01]  /*78f0*/  PRMT R16, R0, 0x7610, R16 ;  /* 0x0000761000107816 */ /* 0x000fe20000000010 */
[----:B------:R-:W-:Y:S06]  /*7900*/  BRA `(.L_x_16564) ;  /* 0x00000000006c7947 */ /* 0x000fec0003800000 */
.L_x_16563:
        /* <DEDUP_REMOVED lines=16> */
.L_x_16591:
[----:B------:R-:W-:Y:S01]  /*7a10*/  PRMT R16, RZ, 0x7610, R16 ;  /* 0x00007610ff107816 */ /* 0x000fe20000000010 */
[----:B------:R-:W-:Y:S06]  /*7a20*/  BRA `(.L_x_16564) ;  /* 0x0000000000247947 */ /* 0x000fec0003800000 */
.L_x_16588:
[----:B------:R-:W2:Y:S02]  /*7a30*/  LDG.E.64 R4, desc[UR36][R4.64] ;  /* 0x0000002404047981 */ /* 0x000ea4000c1e1b00 */
[----:B--2---:R-:W0:Y:S02]  /*7a40*/  I2F.U64 R0, R4 ;  /* 0x0000000400007312 */ /* 0x004e240000301000 */
[----:B0-----:R-:W-:-:S04]  /*7a50*/  F2FP.F16.F32.PACK_AB R0, RZ, R0 ;  /* 0x00000000ff00723e */ /* 0x001fc800000000ff */
[----:B------:R-:W-:Y:S01]  /*7a60*/  PRMT R16, R0, 0x7610, R16 ;  /* 0x0000761000107816 */ /* 0x000fe20000000010 */
[----:B------:R-:W-:Y:S06]  /*7a70*/  BRA `(.L_x_16564) ;  /* 0x0000000000107947 */ /* 0x000fec0003800000 */
.L_x_16587:
[----:B------:R-:W2:Y:S02]  /*7a80*/  LDG.E R4, desc[UR36][R4.64] ;  /* 0x0000002404047981 */ /* 0x000ea4000c1e1900 */
[----:B--2---:R-:W-:-:S04]  /*7a90*/  I2FP.F32.U32 R0, R4 ;  /* 0x0000000400007245 */ /* 0x004fc80000201000 */
[----:B------:R-:W-:-:S04]  /*7aa0*/  F2FP.F16.F32.PACK_AB R0, RZ, R0 ;  /* 0x00000000ff00723e */ /* 0x000fc800000000ff */
[----:B------:R-:W-:-:S07]  /*7ab0*/  PRMT R16, R0, 0x7610, R16 ;  /* 0x0000761000107816 */ /* 0x000fce0000000010 */
.L_x_16564:
        /* <DEDUP_REMOVED lines=21> */
.L_x_16595:
[----:B------:R-:W2:Y:S02]  /*7c10*/  LDG.E.U8 R4, desc[UR36][R4.64] ;  /* 0x0000002404047981 */ /* 0x000ea4000c1e1100 */
[----:B--2---:R-:W-:-:S04]  /*7c20*/  I2FP.F32.U32 R0, R4 ;  /* 0x0000000400007245 */ /* 0x004fc80000201000 */
[----:B------:R-:W-:-:S04]  /*7c30*/  F2FP.F16.F32.PACK_AB R0, RZ, R0 ;  /* 0x00000000ff00723e */ /* 0x000fc800000000ff */
[----:B------:R-:W-:Y:S01]  /*7c40*/  PRMT R26, R0, 0x7610, R26 ;  /* 0x00007610001a7816 */ /* 0x000fe2000000001a */
[----:B------:R-:W-:Y:S06]  /*7c50*/  BRA `(.L_x_16597) ;  /* 0x0000000c00bc7947 */ /* 0x000fec0003800000 */
.L_x_16594:
        /* <DEDUP_REMOVED lines=11> */
.L_x_16599:
[----:B------:R-:W2:Y:S02]  /*7d10*/  LDG.E R4, desc[UR36][R4.64] ;  /* 0x0000002404047981 */ /* 0x000ea4000c1e1900 */
[----:B--2---:R-:W-:-:S04]  /*7d20*/  I2FP.F32.S32 R0, R4 ;  /* 0x0000000400007245 */ /* 0x004fc80000201400 */
[----:B------:R-:W-:-:S04]  /*7d30*/  F2FP.F16.F32.PACK_AB R0, RZ, R0 ;  /* 0x00000000ff00723e */ /* 0x000fc800000000ff */
[----:B------:R-:W-:Y:S01]  /*7d40*/  PRMT R26, R0, 0x7610, R26 ;  /* 0x00007610001a7816 */ /* 0x000fe2000000001a */
[----:B------:R-:W-:Y:S06]  /*7d50*/  BRA `(.L_x_16597) ;  /* 0x0000000c007c7947 */ /* 0x000fec0003800000 */
.L_x_16598:
[----:B------:R-:W2:Y:S02]  /*7d60*/  LDG.E.U16 R4, desc[UR36][R4.64] ;  /* 0x0000002404047981 */ /* 0x000ea4000c1e1500 */
[----:B--2---:R-:W0:Y:S02]  /*7d70*/  I2F.S16 R0, R4 ;  /* 0x0000000400007306 */ /* 0x004e240000101400 */
[----:B0-----:R-:W-:-:S04]  /*7d80*/  F2FP.F16.F32.PACK_AB R0, RZ, R0 ;  /* 0x00000000ff00723e */ /* 0x001fc800000000ff */
[----:B------:R-:W-:Y:S01]  /*7d90*/  PRMT R26, R0, 0x7610, R26 ;  /* 0x00007610001a7816 */ /* 0x000fe2000000001a */
[----:B------:R-:W-:Y:S06]  /*7da0*/  BRA `(.L_x_16597) ;  /* 0x0000000c00687947 */ /* 0x000fec0003800000 */
.L_x_16593:
        /* <DEDUP_REMOVED lines=9> */
.L_x_16601:
[----:B------:R1:W5:Y:S01]  /*7e40*/  LDG.E.U16 R26, desc[UR36][R4.64] ;  /* 0x00000024041a7981 */ /* 0x000362000c1e1500 */
[----:B------:R-:W-:Y:S05]  /*7e50*/  BRA `(.L_x_16597) ;  /* 0x0000000c003c7947 */ /* 0x000fea0003800000 */
.L_x_16600:
        /* <DEDUP_REMOVED lines=9> */
.L_x_16603:
[----:B------:R0:W5:Y:S01]  /*7ef0*/  LDG.E.U16 R26, desc[UR36][R4.64] ;  /* 0x00000024041a7981 */ /* 0x000162000c1e1500 */
[----:B------:R-:W-:Y:S05]  /*7f00*/  BRA `(.L_x_16597) ;  /* 0x0000000c00107947 */ /* 0x000fea0003800000 */
.L_x_16602:
        /* <DEDUP_REMOVED lines=9> */
.L_x_16592:
        /* <DEDUP_REMOVED lines=14> */
.L_x_16606:
        /* <DEDUP_REMOVED lines=9> */
.L_x_16605:
        /* <DEDUP_REMOVED lines=28> */
.L_x_16608:
        /* <DEDUP_REMOVED lines=15> */
.L_x_16607:
[----:B------:R-:W2:Y:S02]  /*83c0*/  LDG.E.U16 R0, desc[UR36][R4.64] ;  /* 0x0000002404007981 */ /* 0x000ea4000c1e1500 */
[----:B--2---:R-:W-:-:S05]  /*83d0*/  IMAD.U32 R0, R0, 0x10000, RZ ;  /* 0x0001000000007824 */ /* 0x004fca00078e00ff */
[----:B------:R-:W-:-:S04]  /*83e0*/  F2FP.F16.F32.PACK_AB R0, RZ, R0 ;  /* 0x00000000ff00723e */ /* 0x000fc800000000ff */
[----:B------:R-:W-:Y:S01]  /*83f0*/  PRMT R26, R0, 0x7610, R26 ;  /* 0x00007610001a7816 */ /* 0x000fe2000000001a */
[----:B------:R-:W-:Y:S06]  /*8400*/  BRA `(.L_x_16597) ;  /* 0x0000000400d07947 */ /* 0x000fec0003800000 */
.L_x_16604:
        /* <DEDUP_REMOVED lines=13> */
.L_x_16611:
        /* <DEDUP_REMOVED lines=21> */
.L_x_16615:
[----:B------:R-:W-:Y:S05]  /*8630*/  BSYNC B1 ;  /* 0x0000000000017941 */ /* 0x000fea0003800000 */
.L_x_16614:
[----:B------:R-:W-:Y:S01]  /*8640*/  LEA R5, R0, 0x3b800000, 0x17 ;  /* 0x3b80000000057811 */ /* 0x000fe200078eb8ff */
[----:B------:R-:W-:-:S05]  /*8650*/  IMAD.SHL.U32 R0, R3, 0x100000, RZ ;  /* 0x0010000003007824 */ /* 0x000fca00078e00ff */
[----:B------:R-:W-:-:S07]  /*8660*/  LOP3.LUT R0, R5, R0, R6, 0xfe, !PT ;  /* 0x0000000005007212 */ /* 0x000fce00078efe06 */
.L_x_16613:
[----:B------:R-:W-:Y:S05]  /*8670*/  BSYNC B0 ;  /* 0x0000000000007941 */ /* 0x000fea0003800000 */
.L_x_16612:
[----:B------:R-:W-:-:S04]  /*8680*/  F2FP.F16.F32.PACK_AB R0, RZ, R0 ;  /* 0x00000000ff00723e */ /* 0x000fc800000000ff */
[----:B------:R-:W-:Y:S01]  /*8690*/  PRMT R26, R0, 0x7610, R26 ;  /* 0x00007610001a7816 */ /* 0x000fe2000000001a */
[----:B------:R-:W-:Y:S06]  /*86a0*/  BRA `(.L_x_16597) ;  /* 0x0000000400287947 */ /* 0x000fec0003800000 */
.L_x_16610:
        /* <DEDUP_REMOVED lines=21> */
.L_x_16619:
[----:B------:R-:W-:Y:S05]  /*8800*/  BSYNC B1 ;  /* 0x0000000000017941 */ /* 0x000fea0003800000 */
.L_x_16618:
[----:B------:R-:W-:Y:S01]  /*8810*/  LEA R5, R0, 0x37800000, 0x17 ;  /* 0x3780000000057811 */ /* 0x000fe200078eb8ff */
[----:B------:R-:W-:-:S05]  /*8820*/  IMAD.SHL.U32 R0, R3, 0x200000, RZ ;  /* 0x0020000003007824 */ /* 0x000fca00078e00ff */
[----:B------:R-:W-:-:S07]  /*8830*/  LOP3.LUT R0, R5, R0, R6, 0xfe, !PT ;  /* 0x0000000005007212 */ /* 0x000fce00078efe06 */
.L_x_16617:
[----:B------:R-:W-:Y:S05]  /*8840*/  BSYNC B0 ;  /* 0x0000000000007941 */ /* 0x000fea0003800000 */
.L_x_16616:
[----:B------:R-:W-:-:S04]  /*8850*/  F2FP.F16.F32.PACK_AB R0, RZ, R0 ;  /* 0x00000000ff00723e */ /* 0x000fc800000000ff */
[----:B------:R-:W-:Y:S01]  /*8860*/  PRMT R26, R0, 0x7610, R26 ;  /* 0x00007610001a7816 */ /* 0x000fe2000000001a */
[----:B------:R-:W-:Y:S06]  /*8870*/  BRA `(.L_x_16597) ;  /* 0x0000000000b47947 */ /* 0x000fec0003800000 */
.L_x_16609:
        /* <DEDUP_REMOVED lines=14> */
.L_x_16623:
[----:B------:R-:W-:Y:S05]  /*8960*/  BSYNC B0 ;  /* 0x0000000000007941 */ /* 0x000fea0003800000 */
.L_x_16622:
[----:B------:R-:W-:-:S04]  /*8970*/  F2FP.F16.F32.PACK_AB R0, RZ, R0 ;  /* 0x00000000ff00723e */ /* 0x000fc800000000ff */
[----:B------:R-:W-:Y:S01]  /*8980*/  PRMT R26, R0, 0x7610, R26 ;  /* 0x00007610001a7816 */ /* 0x000fe2000000001a */
[----:B------:R-:W-:Y:S06]  /*8990*/  BRA `(.L_x_16597) ;  /* 0x00000000006c7947 */ /* 0x000fec0003800000 */
.L_x_16596:
        /* <DEDUP_REMOVED lines=16> */
.L_x_16624:
[----:B------:R-:W-:Y:S01]  /*8aa0*/  PRMT R26, RZ, 0x7610, R26 ;  /* 0x00007610ff1a7816 */ /* 0x000fe2000000001a */
[----:B------:R-:W-:Y:S06]  /*8ab0*/  BRA `(.L_x_16597) ;  /* 0x0000000000247947 */ /* 0x000fec0003800000 */
.L_x_16621:
[----:B------:R-:W2:Y:S02]  /*8ac0*/  LDG.E.64 R4, desc[UR36][R4.64] ;  /* 0x0000002404047981 */ /* 0x000ea4000c1e1b00 */
[----:B--2---:R-:W0:Y:S02]  /*8ad0*/  I2F.U64 R0, R4 ;  /* 0x0000000400007312 */ /* 0x004e240000301000 */
[----:B0-----:R-:W-:-:S04]  /*8ae0*/  F2FP.F16.F32.PACK_AB R0, RZ, R0 ;  /* 0x00000000ff00723e */ /* 0x001fc800000000ff */
[----:B------:R-:W-:Y:S01]  /*8af0*/  PRMT R26, R0, 0x7610, R26 ;  /* 0x00007610001a7816 */ /* 0x000fe2000000001a */
[----:B------:R-:W-:Y:S06]  /*8b00*/  BRA `(.L_x_16597) ;  /* 0x0000000000107947 */ /* 0x000fec0003800000 */
.L_x_16620:
[----:B------:R-:W2:Y:S02]  /*8b10*/  LDG.E R4, desc[UR36][R4.64] ;  /* 0x0000002404047981 */ /* 0x000ea4000c1e1900 */
[----:B--2---:R-:W-:-:S04]  /*8b20*/  I2FP.F32.U32 R0, R4 ;  /* 0x0000000400007245 */ /* 0x004fc80000201000 */
[----:B------:R-:W-:-:S04]  /*8b30*/  F2FP.F16.F32.PACK_AB R0, RZ, R0 ;  /* 0x00000000ff00723e */ /* 0x000fc800000000ff */
[----:B------:R-:W-:-:S07]  /*8b40*/  PRMT R26, R0, 0x7610, R26 ;  /* 0x00007610001a7816 */ /* 0x000fce000000001a */
.L_x_16597:
        /* <DEDUP_REMOVED lines=20> */
.L_x_16629:
[----:B------:R-:W2:Y:S02]  /*8c90*/  LDG.E.U8 R4, desc[UR36][R4.64] ;  /* 0x0000002404047981 */ /* 0x000ea4000c1e1100 */
[----:B--2---:R-:W-:Y:S01]  /*8ca0*/  I2FP.F32.U32 R37, R4 ;  /* 0x0000000400257245 */ /* 0x004fe20000201000 */
[----:B------:R-:W-:Y:S06]  /*8cb0*/  BRA `(.L_x_16631) ;  /* 0x0000000c002c7947 */ /* 0x000fec0003800000 */
.L_x_16628:
        /* <DEDUP_REMOVED lines=9> */
.L_x_16633:
[----:B------:R-:W2:Y:S02]  /*8d50*/  LDG.E R4, desc[UR36][R4.64] ;  /* 0x0000002404047981 */ /* 0x000ea4000c1e1900 */
[----:B--2---:R-:W-:Y:S01]  /*8d60*/  I2FP.F32.S32 R37, R4 ;  /* 0x0000000400257245 */ /* 0x004fe20000201400 */
[----:B------:R-:W-:Y:S06]  /*8d70*/  BRA `(.L_x_16631) ;  /* 0x0000000800fc7947 */ /* 0x000fec0003800000 */
.L_x_16632:
[----:B------:R-:W2:Y:S02]  /*8d80*/  LDG.E.U16 R4, desc[UR36][R4.64] ;  /* 0x0000002404047981 */ /* 0x000ea4000c1e1500 */
[----:B--2---:R2:W0:Y:S01]  /*8d90*/  I2F.S16 R37, R4 ;  /* 0x0000000400257306 */ /* 0x0044220000101400 */
[----:B------:R-:W-:Y:S05]  /*8da0*/  BRA `(.L_x_16631) ;  /* 0x0000000800f07947 */ /* 0x000fea0003800000 */
.L_x_16627:
        /* <DEDUP_REMOVED lines=8> */
.L_x_16635:
[----:B------:R-:W2:Y:S02]  /*8e30*/  LDG.E.U16 R4, desc[UR36][R4.64] ;  /* 0x0000002404047981 */ /* 0x000ea4000c1e1500 */
[----:B--2---:R-:W-:Y:S01]  /*8e40*/  HADD2.F32 R37, -RZ, R4.H0_H0 ;  /* 0x20000004ff257230 */ /* 0x004fe20000004100 */
[----:B------:R-:W-:Y:S06]  /*8e50*/  BRA `(.L_x_16631) ;  /* 0x0000000800c47947 */ /* 0x000fec0003800000 */
.L_x_16634:
        /* <DEDUP_REMOVED lines=8> */
.L_x_16637:
[----:B------:R-:W2:Y:S02]  /*8ee0*/  LDG.E.U16 R4, desc[UR36][R4.64] ;  /* 0x0000002404047981 */ /* 0x000ea4000c1e1500 */
[----:B--2---:R-:W-:Y:S01]  /*8ef0*/  HADD2.F32 R37, -RZ, R4.H0_H0 ;  /* 0x20000004ff257230 */ /* 0x004fe20000004100 */
[----:B------:R-:W-:Y:S06]  /*8f00*/  BRA `(.L_x_16631) ;  /* 0x0000000800987947 */ /* 0x000fec0003800000 */
.L_x_16636:
[----:B------:R-:W2:Y:S01]  /*8f10*/  LDG.E.64 R4, desc[UR36][R4.64] ;  /* 0x0000002404047981 */ /* 0x000ea2000c1e1b00 */
[----:B------:R-:W-:Y:S01]  /*8f20*/  UMOV UR4, 0xf0000000 ;  /* 0xf000000000047882 */ /* 0x000fe20000000000 */
[----:B------:R-:W-:Y:S01]  /*8f30*/  UMOV UR5, 0x380fffff ;  /* 0x380fffff00057882 */ /* 0x000fe20000000000 */
[----:B--2---:R-:W0:Y:S01]  /*8f40*/  F2F.F32.F64 R37, R4 ;  /* 0x0000000400257310 */ /* 0x004e220000301000 */
[----:B------:R-:W-:-:S14]  /*8f50*/  DSETP.GEU.AND P0, PT, |R4|, UR4, PT ;  /* 0x0000000404007e2a */ /* 0x000fdc000bf0e200 */
[----:B0-----:R-:W-:Y:S01]  /*8f60*/  @!P0 FMUL R37, R37, 1.175494350822287508e-38 ;  /* 0x0080000025258820 */ /* 0x001fe20000400000 */
[----:B------:R-:W-:Y:S06]  /*8f70*/  BRA `(.L_x_16631) ;  /* 0x00000008007c7947 */ /* 0x000fec0003800000 */
.L_x_16626:
        /* <DEDUP_REMOVED lines=12> */
.L_x_16640:
[----:B------:R-:W2:Y:S01]  /*9040*/  LDG.E.64 R4, desc[UR36][R4.64] ;  /* 0x0000002404047981 */ /* 0x000ea2000c1e1b00 */
[----:B------:R-:W-:Y:S01]  /*9050*/  UMOV UR4, 0xf0000000 ;  /* 0xf000000000047882 */ /* 0x000fe20000000000 */
[----:B------:R-:W-:Y:S01]  /*9060*/  UMOV UR5, 0x380fffff ;  /* 0x380fffff00057882 */ /* 0x000fe20000000000 */
[----:B--2---:R-:W0:Y:S01]  /*9070*/  F2F.F32.F64 R37, R4 ;  /* 0x0000000400257310 */ /* 0x004e220000301000 */
[----:B------:R-:W-:-:S14]  /*9080*/  DSETP.GEU.AND P0, PT, |R4|, UR4, PT ;  /* 0x0000000404007e2a */ /* 0x000fdc000bf0e200 */
[----:B0-----:R-:W-:Y:S01]  /*9090*/  @!P0 FMUL R37, R37, 1.175494350822287508e-38 ;  /* 0x0080000025258820 */ /* 0x001fe20000400000 */
[----:B------:R-:W-:Y:S06]  /*90a0*/  BRA `(.L_x_16631) ;  /* 0x0000000800307947 */ /* 0x000fec0003800000 */
.L_x_16639:
        /* <DEDUP_REMOVED lines=26> */
.L_x_16642:
        /* <DEDUP_REMOVED lines=13> */
.L_x_16641:
[----:B------:R-:W2:Y:S02]  /*9320*/  LDG.E.U16 R4, desc[UR36][R4.64] ;  /* 0x0000002404047981 */ /* 0x000ea4000c1e1500 */
[----:B--2---:R-:W-:Y:S01]  /*9330*/  IMAD.U32 R37, R4, 0x10000, RZ ;  /* 0x0001000004257824 */ /* 0x004fe200078e00ff */
[----:B------:R-:W-:Y:S06]  /*9340*/  BRA `(.L_x_16631) ;  /* 0x0000000400887947 */ /* 0x000fec0003800000 */
.L_x_16638:
        /* <DEDUP_REMOVED lines=11> */
.L_x_16645:
        /* <DEDUP_REMOVED lines=20> */
.L_x_16647:
[----:B------:R-:W-:Y:S05]  /*9540*/  BSYNC B0 ;  /* 0x0000000000007941 */ /* 0x000fea0003800000 */
.L_x_16646:
[----:B------:R-:W-:Y:S01]  /*9550*/  IMAD.SHL.U32 R3, R3, 0x100000, RZ ;  /* 0x0010000003037824 */ /* 0x000fe200078e00ff */
[----:B------:R-:W-:-:S04]  /*9560*/  LEA R0, R0, 0x3b800000, 0x17 ;  /* 0x3b80000000007811 */ /* 0x000fc800078eb8ff */
[----:B------:R-:W-:Y:S01]  /*9570*/  LOP3.LUT R37, R0, R3, R37, 0xfe, !PT ;  /* 0x0000000300257212 */ /* 0x000fe200078efe25 */
[----:B------:R-:W-:Y:S06]  /*9580*/  BRA `(.L_x_16631) ;  /* 0x0000000000f87947 */ /* 0x000fec0003800000 */
.L_x_16644:
        /* <DEDUP_REMOVED lines=20> */
.L_x_16649:
[----:B------:R-:W-:Y:S05]  /*96d0*/  BSYNC B0 ;  /* 0x0000000000007941 */ /* 0x000fea0003800000 */
.L_x_16648:
[----:B------:R-:W-:Y:S01]  /*96e0*/  IMAD.SHL.U32 R3, R3, 0x200000, RZ ;  /* 0x0020000003037824 */ /* 0x000fe200078e00ff */
[----:B------:R-:W-:-:S04]  /*96f0*/  LEA R0, R0, 0x37800000, 0x17 ;  /* 0x3780000000007811 */ /* 0x000fc800078eb8ff */
[----:B------:R-:W-:Y:S01]  /*9700*/  LOP3.LUT R37, R0, R3, R37, 0xfe, !PT ;  /* 0x0000000300257212 */ /* 0x000fe200078efe25 */
[----:B------:R-:W-:Y:S06]  /*9710*/  BRA `(.L_x_16631) ;  /* 0x0000000000947947 */ /* 0x000fec0003800000 */
.L_x_16643:
        /* <DEDUP_REMOVED lines=14> */
.L_x_16630:
        /* <DEDUP_REMOVED lines=16> */
.L_x_16652:
[----:B------:R-:W-:Y:S01]  /*9900*/  IMAD.MOV.U32 R37, RZ, RZ, RZ ;  /* 0x000000ffff257224 */ /* 0x000fe200078e00ff */
[----:B------:R-:W-:Y:S06]  /*9910*/  BRA `(.L_x_16631) ;  /* 0x0000000000147947 */ /* 0x000fec0003800000 */
.L_x_16651:
[----:B------:R-:W2:Y:S02]  /*9920*/  LDG.E.64 R4, desc[UR36][R4.64] ;  /* 0x0000002404047981 */ /* 0x000ea4000c1e1b00 */
[----:B--2---:R0:W1:Y:S01]  /*9930*/  I2F.U64 R37, R4 ;  /* 0x0000000400257312 */ /* 0x0040620000301000 */
[----:B------:R-:W-:Y:S05]  /*9940*/  BRA `(.L_x_16631) ;  /* 0x0000000000087947 */ /* 0x000fea0003800000 */
.L_x_16650:
[----:B------:R-:W2:Y:S02]  /*9950*/  LDG.E R4, desc[UR36][R4.64] ;  /* 0x0000002404047981 */ /* 0x000ea4000c1e1900 */
[----:B--2---:R-:W-:-:S07]  /*9960*/  I2FP.F32.U32 R37, R4 ;  /* 0x0000000400257245 */ /* 0x004fce0000201000 */
.L_x_16631:
[----:B------:R-:W-:Y:S05]  /*9970*/  BSYNC B6 ;  /* 0x0000000000067941 */ /* 0x000fea0003800000 */
.L_x_16625:
        /* <DEDUP_REMOVED lines=20> */
.L_x_16657:
[----:B------:R-:W2:Y:S02]  /*9ac0*/  LDG.E.U8 R4, desc[UR36][R4.64] ;  /* 0x0000002404047981 */ /* 0x000ea4000c1e1100 */
[----:B--2---:R-:W-:Y:S01]  /*9ad0*/  I2FP.F32.U32 R27, R4 ;  /* 0x00000004001b7245 */ /* 0x004fe20000201000 */
[----:B------:R-:W-:Y:S06]  /*9ae0*/  BRA `(.L_x_16659) ;  /* 0x0000000c002c7947 */ /* 0x000fec0003800000 */
.L_x_16656:
        /* <DEDUP_REMOVED lines=9> */
.L_x_16661:
[----:B------:R-:W2:Y:S02]  /*9b80*/  LDG.E R4, desc[UR36][R4.64] ;  /* 0x0000002404047981 */ /* 0x000ea4000c1e1900 */
[----:B--2---:R-:W-:Y:S01]  /*9b90*/  I2FP.F32.S32 R27, R4 ;  /* 0x00000004001b7245 */ /* 0x004fe20000201400 */
[----:B------:R-:W-:Y:S06]  /*9ba0*/  BRA `(.L_x_16659) ;  /* 0x0000000800fc7947 */ /* 0x000fec0003800000 */
.L_x_16660:
[----:B------:R-:W2:Y:S02]  /*9bb0*/  LDG.E.U16 R4, desc[UR36][R4.64] ;  /* 0x0000002404047981 */ /* 0x000ea4000c1e1500 */
[----:B--2---:R0:W1:Y:S01]  /*9bc0*/  I2F.S16 R27, R4 ;  /* 0x00000004001b7306 */ /* 0x0040620000101400 */
[----:B------:R-:W-:Y:S05]  /*9bd0*/  BRA `(.L_x_16659) ;  /* 0x0000000800f07947 */ /* 0x000fea0003800000 */
.L_x_16655:
        /* <DEDUP_REMOVED lines=8> */
.L_x_16663:
[----:B------:R-:W2:Y:S02]  /*9c60*/  LDG.E.U16 R4, desc[UR36][R4.64] ;  /* 0x0000002404047981 */ /* 0x000ea4000c1e1500 */
[----:B--2---:R-:W-:Y:S01]  /*9c70*/  HADD2.F32 R27, -RZ, R4.H0_H0 ;  /* 0x20000004ff1b7230 */ /* 0x004fe20000004100 */
[----:B------:R-:W-:Y:S06]  /*9c80*/  BRA `(.L_x_16659) ;  /* 0x0000000800c47947 */ /* 0x000fec0003800000 */
.L_x_16662:
        /* <DEDUP_REMOVED lines=8> */
.L_x_16665:
[----:B------:R-:W2:Y:S02]  /*9d10*/  LDG.E.U16 R4, desc[UR36][R4.64] ;  /* 0x0000002404047981 */ /* 0x000ea4000c1e1500 */
[----:B--2---:R-:W-:Y:S01]  /*9d20*/  HADD2.F32 R27, -RZ, R4.H0_H0 ;  /* 0x20000004ff1b7230 */ /* 0x004fe20000004100 */
[----:B------:R-:W-:Y:S06]  /*9d30*/  BRA `(.L_x_16659) ;  /* 0x0000000800987947 */ /* 0x000fec0003800000 */
.L_x_16664:
[----:B------:R-:W2:Y:S01]  /*9d40*/  LDG.E.64 R4, desc[UR36][R4.64] ;  /* 0x0000002404047981 */ /* 0x000ea2000c1e1b00 */
[----:B------:R-:W-:Y:S01]  /*9d50*/  UMOV UR4, 0xf0000000 ;  /* 0xf000000000047882 */ /* 0x000fe20000000000 */
[----:B------:R-:W-:Y:S01]  /*9d60*/  UMOV UR5, 0x380fffff ;  /* 0x380fffff00057882 */ /* 0x000fe20000000000 */
[----:B--2---:R-:W0:Y:S01]  /*9d70*/  F2F.F32.F64 R27, R4 ;  /* 0x00000004001b7310 */ /* 0x004e220000301000 */
[----:B------:R-:W-:-:S14]  /*9d80*/  DSETP.GEU.AND P0, PT, |R4|, UR4, PT ;  /* 0x0000000404007e2a */ /* 0x000fdc000bf0e200 */
[----:B0-----:R-:W-:Y:S01]  /*9d90*/  @!P0 FMUL R27, R27, 1.175494350822287508e-38 ;  /* 0x008000001b1b8820 */ /* 0x001fe20000400000 */
[----:B------:R-:W-:Y:S06]  /*9da0*/  BRA `(.L_x_16659) ;  /* 0x00000008007c7947 */ /* 0x000fec0003800000 */
.L_x_16654:
        /* <DEDUP_REMOVED lines=12> */
.L_x_16668:
[----:B------:R-:W2:Y:S01]  /*9e70*/  LDG.E.64 R4, desc[UR36][R4.64] ;  /* 0x0000002404047981 */ /* 0x000ea2000c1e1b00 */
[----:B------:R-:W-:Y:S01]  /*9e80*/  UMOV UR4, 0xf0000000 ;  /* 0xf000000000047882 */ /* 0x000fe20000000000 */
[----:B------:R-:W-:Y:S01]  /*9e90*/  UMOV UR5, 0x380fffff ;  /* 0x380fffff00057882 */ /* 0x000fe20000000000 */
[----:B--2---:R-:W0:Y:S01]  /*9ea0*/  F2F.F32.F64 R27, R4 ;  /* 0x00000004001b7310 */ /* 0x004e220000301000 */
[----:B------:R-:W-:-:S14]  /*9eb0*/  DSETP.GEU.AND P0, PT, |R4|, UR4, PT ;  /* 0x0000000404007e2a */ /* 0x000fdc000bf0e200 */
[----:B0-----:R-:W-:Y:S01]  /*9ec0*/  @!P0 FMUL R27, R27, 1.175494350822287508e-38 ;  /* 0x008000001b1b8820 */ /* 0x001fe20000400000 */
[----:B------:R-:W-:Y:S06]  /*9ed0*/  BRA `(.L_x_16659) ;  /* 0x0000000800307947 */ /* 0x000fec0003800000 */
.L_x_16667:
        /* <DEDUP_REMOVED lines=26> */
.L_x_16670:
        /* <DEDUP_REMOVED lines=13> */
.L_x_16669:
[----:B------:R-:W2:Y:S02]  /*a150*/  LDG.E.U16 R4, desc[UR36][R4.64] ;  /* 0x0000002404047981 */ /* 0x000ea4000c1e1500 */
[----:B--2---:R-:W-:Y:S01]  /*a160*/  IMAD.U32 R27, R4, 0x10000, RZ ;  /* 0x00010000041b7824 */ /* 0x004fe200078e00ff */
[----:B------:R-:W-:Y:S06]  /*a170*/  BRA `(.L_x_16659) ;  /* 0x0000000400887947 */ /* 0x000fec0003800000 */
.L_x_16666:
        /* <DEDUP_REMOVED lines=11> */
.L_x_16673:
        /* <DEDUP_REMOVED lines=20> */
.L_x_16675:
[----:B------:R-:W-:Y:S05]  /*a370*/  BSYNC B0 ;  /* 0x0000000000007941 */ /* 0x000fea0003800000 */
.L_x_16674:
[----:B------:R-:W-:Y:S01]  /*a380*/  IMAD.SHL.U32 R3, R3, 0x100000, RZ ;  /* 0x0010000003037824 */ /* 0x000fe200078e00ff */
[----:B------:R-:W-:-:S04]  /*a390*/  LEA R0, R0, 0x3b800000, 0x17 ;  /* 0x3b80000000007811 */ /* 0x000fc800078eb8ff */
[----:B------:R-:W-:Y:S01]  /*a3a0*/  LOP3.LUT R27, R0, R3, R27, 0xfe, !PT ;  /* 0x00000003001b7212 */ /* 0x000fe200078efe1b */
[----:B------:R-:W-:Y:S06]  /*a3b0*/  BRA `(.L_x_16659) ;  /* 0x0000000000f87947 */ /* 0x000fec0003800000 */
.L_x_16672:
        /* <DEDUP_REMOVED lines=20> */
.L_x_16677:
[----:B------:R-:W-:Y:S05]  /*a500*/  BSYNC B0 ;  /* 0x0000000000007941 */ /* 0x000fea0003800000 */
.L_x_16676:
[----:B------:R-:W-:Y:S01]  /*a510*/  IMAD.SHL.U32 R3, R3, 0x200000, RZ ;  /* 0x0020000003037824 */ /* 0x000fe200078e00ff */
[----:B------:R-:W-:-:S04]  /*a520*/  LEA R0, R0, 0x37800000, 0x17 ;  /* 0x3780000000007811 */ /* 0x000fc800078eb8ff */
[----:B------:R-:W-:Y:S01]  /*a530*/  LOP3.LUT R27, R0, R3, R27, 0xfe, !PT ;  /* 0x00000003001b7212 */ /* 0x000fe200078efe1b */
[----:B------:R-:W-:Y:S06]  /*a540*/  BRA `(.L_x_16659) ;  /* 0x0000000000947947 */ /* 0x000fec0003800000 */
.L_x_16671:
        /* <DEDUP_REMOVED lines=14> */
.L_x_16658:
        /* <DEDUP_REMOVED lines=16> */
.L_x_16680:
[----:B------:R-:W-:Y:S01]  /*a730*/  IMAD.MOV.U32 R27, RZ, RZ, RZ ;  /* 0x000000ffff1b7224 */ /* 0x000fe200078e00ff */
[----:B------:R-:W-:Y:S06]  /*a740*/  BRA `(.L_x_16659) ;  /* 0x0000000000147947 */ /* 0x000fec0003800000 */
.L_x_16679:
[----:B------:R-:W2:Y:S02]  /*a750*/  LDG.E.64 R4, desc[UR36][R4.64] ;  /* 0x0000002404047981 */ /* 0x000ea4000c1e1b00 */
[----:B--2---:R0:W1:Y:S01]  /*a760*/  I2F.U64 R27, R4 ;  /* 0x00000004001b7312 */ /* 0x0040620000301000 */
[----:B------:R-:W-:Y:S05]  /*a770*/  BRA `(.L_x_16659) ;  /* 0x0000000000087947 */ /* 0x000fea0003800000 */
.L_x_16678:
[----:B------:R-:W2:Y:S02]  /*a780*/  LDG.E R4, desc[UR36][R4.64] ;  /* 0x0000002404047981 */ /* 0x000ea4000c1e1900 */
[----:B--2---:R-:W-:-:S07]  /*a790*/  I2FP.F32.U32 R27, R4 ;  /* 0x00000004001b7245 */ /* 0x004fce0000201000 */
.L_x_16659:
[----:B------:R-:W-:Y:S05]  /*a7a0*/  BSYNC B6 ;  /* 0x0000000000067941 */ /* 0x000fea0003800000 */
.L_x_16653:
        /* <DEDUP_REMOVED lines=20> */
.L_x_16685:
[----:B------:R-:W2:Y:S02]  /*a8f0*/  LDG.E.U8 R4, desc[UR36][R4.64] ;  /* 0x0000002404047981 */ /* 0x000ea4000c1e1100 */
[----:B--2---:R-:W-:Y:S01]  /*a900*/  I2FP.F32.U32 R28, R4 ;  /* 0x00000004001c7245 */ /* 0x004fe20000201000 */
[----:B------:R-:W-:Y:S06]  /*a910*/  BRA `(.L_x_16687) ;  /* 0x0000000c002c7947 */ /* 0x000fec0003800000 */
.L_x_16684:
        /* <DEDUP_REMOVED lines=9> */
.L_x_16689:
[----:B------:R-:W2:Y:S02]  /*a9b0*/  LDG.E R4, desc[UR36][R4.64] ;  /* 0x0000002404047981 */ /* 0x000ea4000c1e1900 */
[----:B--2---:R-:W-:Y:S01]  /*a9c0*/  I2FP.F32.S32 R28, R4 ;  /* 0x00000004001c7245 */ /* 0x004fe20000201400 */
[----:B------:R-:W-:Y:S06]  /*a9d0*/  BRA `(.L_x_16687) ;  /* 0x0000000800fc7947 */ /* 0x000fec0003800000 */
.L_x_16688:
[----:B------:R-:W2:Y:S02]  /*a9e0*/  LDG.E.U16 R4, desc[UR36][R4.64] ;  /* 0x0000002404047981 */ /* 0x000ea4000c1e1500 */
[----:B--2---:R0:W2:Y:S01]  /*a9f0*/  I2F.S16 R28, R4 ;  /* 0x00000004001c7306 */ /* 0x0040a20000101400 */
[----:B------:R-:W-:Y:S05]  /*aa00*/  BRA `(.L_x_16687) ;  /* 0x0000000800f07947 */ /* 0x000fea0003800000 */
.L_x_16683:
        /* <DEDUP_REMOVED lines=8> */
.L_x_16691:
[----:B------:R-:W2:Y:S02]  /*aa90*/  LDG.E.U16 R4, desc[UR36][R4.64] ;  /* 0x0000002404047981 */ /* 0x000ea4000c1e1500 */
[----:B--2---:R-:W-:Y:S01]  /*aaa0*/  HADD2.F32 R28, -RZ, R4.H0_H0 ;  /* 0x20000004ff1c7230 */ /* 0x004fe20000004100 */
[----:B------:R-:W-:Y:S06]  /*aab0*/  BRA `(.L_x_16687) ;  /* 0x0000000800c47947 */ /* 0x000fec0003800000 */
.L_x_16690:
        /* <DEDUP_REMOVED lines=8> */
.L_x_16693:
[----:B------:R-:W2:Y:S02]  /*ab40*/  LDG.E.U16 R4, desc[UR36][R4.64] ;  /* 0x0000002404047981 */ /* 0x000ea4000c1e1500 */
[----:B--2---:R-:W-:Y:S01]  /*ab50*/  HADD2.F32 R28, -RZ, R4.H0_H0 ;  /* 0x20000004ff1c7230 */ /* 0x004fe20000004100 */
[----:B------:R-:W-:Y:S06]  /*ab60*/  BRA `(.L_x_16687) ;  /* 0x0000000800987947 */ /* 0x000fec0003800000 */
.L_x_16692:
[----:B------:R-:W2:Y:S01]  /*ab70*/  LDG.E.64 R4, desc[UR36][R4.64] ;  /* 0x0000002404047981 */ /* 0x000ea2000c1e1b00 */
[----:B------:R-:W-:Y:S01]  /*ab80*/  UMOV UR4, 0xf0000000 ;  /* 0xf000000000047882 */ /* 0x000fe20000000000 */
[----:B------:R-:W-:Y:S01]  /*ab90*/  UMOV UR5, 0x380fffff ;  /* 0x380fffff00057882 */ /* 0x000fe20000000000 */
[----:B--2---:R-:W0:Y:S01]  /*aba0*/  F2F.F32.F64 R28, R4 ;  /* 0x00000004001c7310 */ /* 0x004e220000301000 */
[----:B------:R-:W-:-:S14]  /*abb0*/  DSETP.GEU.AND P0, PT, |R4|, UR4, PT ;  /* 0x0000000404007e2a */ /* 0x000fdc000bf0e200 */
[----:B0-----:R-:W-:Y:S01]  /*abc0*/  @!P0 FMUL R28, R28, 1.175494350822287508e-38 ;  /* 0x008000001c1c8820 */ /* 0x001fe20000400000 */
[----:B------:R-:W-:Y:S06]  /*abd0*/  BRA `(.L_x_16687) ;  /* 0x00000008007c7947 */ /* 0x000fec0003800000 */
.L_x_16682:
        /* <DEDUP_REMOVED lines=12> */
.L_x_16696:
[----:B------:R-:W2:Y:S01]  /*aca0*/  LDG.E.64 R4, desc[UR36][R4.64] ;  /* 0x0000002404047981 */ /* 0x000ea2000c1e1b00 */
[----:B------:R-:W-:Y:S01]  /*acb0*/  UMOV UR4, 0xf0000000 ;  /* 0xf000000000047882 */ /* 0x000fe20000000000 */
[----:B------:R-:W-:Y:S01]  /*acc0*/  UMOV UR5, 0x380fffff ;  /* 0x380fffff00057882 */ /* 0x000fe20000000000 */
[----:B--2---:R-:W0:Y:S01]  /*acd0*/  F2F.F32.F64 R28, R4 ;  /* 0x00000004001c7310 */ /* 0x004e220000301000 */
[----:B------:R-:W-:-:S14]  /*ace0*/  DSETP.GEU.AND P0, PT, |R4|, UR4, PT ;  /* 0x0000000404007e2a */ /* 0x000fdc000bf0e200 */
[----:B0-----:R-:W-:Y:S01]  /*acf0*/  @!P0 FMUL R28, R28, 1.175494350822287508e-38 ;  /* 0x008000001c1c8820 */ /* 0x001fe20000400000 */
[----:B------:R-:W-:Y:S06]  /*ad00*/  BRA `(.L_x_16687) ;  /* 0x0000000800307947 */ /* 0x000fec0003800000 */
.L_x_16695:
        /* <DEDUP_REMOVED lines=26> */
.L_x_16698:
        /* <DEDUP_REMOVED lines=13> */
.L_x_16697:
[----:B------:R-:W2:Y:S02]  /*af80*/  LDG.E.U16 R4, desc[UR36][R4.64] ;  /* 0x0000002404047981 */ /* 0x000ea4000c1e1500 */
[----:B--2---:R-:W-:Y:S01]  /*af90*/  IMAD.U32 R28, R4, 0x10000, RZ ;  /* 0x00010000041c7824 */ /* 0x004fe200078e00ff */
[----:B------:R-:W-:Y:S06]  /*afa0*/  BRA `(.L_x_16687) ;  /* 0x0000000400887947 */ /* 0x000fec0003800000 */
.L_x_16694:
        /* <DEDUP_REMOVED lines=11> */
.L_x_16701:
        /* <DEDUP_REMOVED lines=20> */
.L_x_16703:
[----:B------:R-:W-:Y:S05]  /*b1a0*/  BSYNC B0 ;  /* 0x0000000000007941 */ /* 0x000fea0003800000 */
.L_x_16702:
[----:B------:R-:W-:Y:S01]  /*b1b0*/  IMAD.SHL.U32 R3, R3, 0x100000, RZ ;  /* 0x0010000003037824 */ /* 0x000fe200078e00ff */
[----:B------:R-:W-:-:S04]  /*b1c0*/  LEA R5, R0, 0x3b800000, 0x17 ;  /* 0x3b80000000057811 */ /* 0x000fc800078eb8ff */
[----:B------:R-:W-:Y:S01]  /*b1d0*/  LOP3.LUT R28, R5, R3, R28, 0xfe, !PT ;  /* 0x00000003051c7212 */ /* 0x000fe200078efe1c */
[----:B------:R-:W-:Y:S06]  /*b1e0*/  BRA `(.L_x_16687) ;  /* 0x0000000000f87947 */ /* 0x000fec0003800000 */
.L_x_16700:
        /* <DEDUP_REMOVED lines=20> */
.L_x_16705:
[----:B------:R-:W-:Y:S05]  /*b330*/  BSYNC B0 ;  /* 0x0000000000007941 */ /* 0x000fea0003800000 */
.L_x_16704:
[----:B------:R-:W-:Y:S01]  /*b340*/  IMAD.SHL.U32 R3, R3, 0x200000, RZ ;  /* 0x0020000003037824 */ /* 0x000fe200078e00ff */
[----:B------:R-:W-:-:S04]  /*b350*/  LEA R5, R0, 0x37800000, 0x17 ;  /* 0x3780000000057811 */ /* 0x000fc800078eb8ff */
[----:B------:R-:W-:Y:S01]  /*b360*/  LOP3.LUT R28, R5, R3, R28, 0xfe, !PT ;  /* 0x00000003051c7212 */ /* 0x000fe200078efe1c */
[----:B------:R-:W-:Y:S06]  /*b370*/  BRA `(.L_x_16687) ;  /* 0x0000000000947947 */ /* 0x000fec0003800000 */
.L_x_16699:
        /* <DEDUP_REMOVED lines=14> */
.L_x_16686:
        /* <DEDUP_REMOVED lines=16> */
.L_x_16708:
[----:B------:R-:W-:Y:S01]  /*b560*/  IMAD.MOV.U32 R28, RZ, RZ, RZ ;  /* 0x000000ffff1c7224 */ /* 0x000fe200078e00ff */
[----:B------:R-:W-:Y:S06]  /*b570*/  BRA `(.L_x_16687) ;  /* 0x0000000000147947 */ /* 0x000fec0003800000 */
.L_x_16707:
[----:B------:R-:W2:Y:S02]  /*b580*/  LDG.E.64 R4, desc[UR36][R4.64] ;  /* 0x0000002404047981 */ /* 0x000ea4000c1e1b00 */
[----:B--2---:R0:W2:Y:S01]  /*b590*/  I2F.U64 R28, R4 ;  /* 0x00000004001c7312 */ /* 0x0040a20000301000 */
[----:B------:R-:W-:Y:S05]  /*b5a0*/  BRA `(.L_x_16687) ;  /* 0x0000000000087947 */ /* 0x000fea0003800000 */
.L_x_16706:
[----:B------:R-:W2:Y:S02]  /*b5b0*/  LDG.E R4, desc[UR36][R4.64] ;  /* 0x0000002404047981 */ /* 0x000ea4000c1e1900 */
[----:B--2---:R-:W-:-:S07]  /*b5c0*/  I2FP.F32.U32 R28, R4 ;  /* 0x00000004001c7245 */ /* 0x004fce0000201000 */
.L_x_16687:
[----:B------:R-:W-:Y:S05]  /*b5d0*/  BSYNC B6 ;  /* 0x0000000000067941 */ /* 0x000fea0003800000 */
.L_x_16681:
        /* <DEDUP_REMOVED lines=20> */
.L_x_16713:
[----:B------:R-:W2:Y:S02]  /*b720*/  LDG.E.U8 R4, desc[UR36][R4.64] ;  /* 0x0000002404047981 */ /* 0x000ea4000c1e1100 */
[----:B--2---:R-:W-:Y:S01]  /*b730*/  I2FP.F32.U32 R29, R4 ;  /* 0x00000004001d7245 */ /* 0x004fe20000201000 */
[----:B------:R-:W-:Y:S06]  /*b740*/  BRA `(.L_x_16715) ;  /* 0x0000000c002c7947 */ /* 0x000fec0003800000 */
.L_x_16712:
        /* <DEDUP_REMOVED lines=9> */
.L_x_16717:
[----:B------:R-:W2:Y:S02]  /*b7e0*/  LDG.E R4, desc[UR36][R4.64] ;  /* 0x0000002404047981 */ /* 0x000ea4000c1e1900 */
[----:B--2---:R-:W-:Y:S01]  /*b7f0*/  I2FP.F32.S32 R29, R4 ;  /* 0x00000004001d7245 */ /* 0x004fe20000201400 */
[----:B------:R-:W-:Y:S06]  /*b800*/  BRA `(.L_x_16715) ;  /* 0x0000000800fc7947 */ /* 0x000fec0003800000 */
.L_x_16716:
[----:B------:R-:W2:Y:S02]  /*b810*/  LDG.E.U16 R4, desc[UR36][R4.64] ;  /* 0x0000002404047981 */ /* 0x000ea4000c1e1500 */
[----:B--2---:R0:W2:Y:S01]  /*b820*/  I2F.S16 R29, R4 ;  /* 0x00000004001d7306 */ /* 0x0040a20000101400 */
[----:B------:R-:W-:Y:S05]  /*b830*/  BRA `(.L_x_16715) ;  /* 0x0000000800f07947 */ /* 0x000fea0003800000 */
.L_x_16711:
        /* <DEDUP_REMOVED lines=8> */
.L_x_16719:
[----:B------:R-:W2:Y:S02]  /*b8c0*/  LDG.E.U16 R4, desc[UR36][R4.64] ;  /* 0x0000002404047981 */ /* 0x000ea4000c1e1500 */
[----:B--2---:R-:W-:Y:S01]  /*b8d0*/  HADD2.F32 R29, -RZ, R4.H0_H0 ;  /* 0x20000004ff1d7230 */ /* 0x004fe20000004100 */
[----:B------:R-:W-:Y:S06]  /*b8e0*/  BRA `(.L_x_16715) ;  /* 0x0000000800c47947 */ /* 0x000fec0003800000 */
.L_x_16718:
        /* <DEDUP_REMOVED lines=8> */
.L_x_16721:
[----:B------:R-:W2:Y:S02]  /*b970*/  LDG.E.U16 R4, desc[UR36][R4.64] ;  /* 0x0000002404047981 */ /* 0x000ea4000c1e1500 */
[----:B--2---:R-:W-:Y:S01]  /*b980*/  HADD2.F32 R29, -RZ, R4.H0_H0 ;  /* 0x20000004ff1d7230 */ /* 0x004fe20000004100 */
[----:B------:R-:W-:Y:S06]  /*b990*/  BRA `(.L_x_16715) ;  /* 0x0000000800987947 */ /* 0x000fec0003800000 */
.L_x_16720:
[----:B------:R-:W2:Y:S01]  /*b9a0*/  LDG.E.64 R4, desc[UR36][R4.64] ;  /* 0x0000002404047981 */ /* 0x000ea2000c1e1b00 */
[----:B------:R-:W-:Y:S01]  /*b9b0*/  UMOV UR4, 0xf0000000 ;  /* 0xf000000000047882 */ /* 0x000fe20000000000 */
[----:B------:R-:W-:Y:S01]  /*b9c0*/  UMOV UR5, 0x380fffff ;  /* 0x380fffff00057882 */ /* 0x000fe20000000000 */
[----:B--2---:R-:W0:Y:S01]  /*b9d0*/  F2F.F32.F64 R29, R4 ;  /* 0x00000004001d7310 */ /* 0x004e220000301000 */
[----:B------:R-:W-:-:S14]  /*b9e0*/  DSETP.GEU.AND P0, PT, |R4|, UR4, PT ;  /* 0x0000000404007e2a */ /* 0x000fdc000bf0e200 */
[----:B0-----:R-:W-:Y:S01]  /*b9f0*/  @!P0 FMUL R29, R29, 1.175494350822287508e-38 ;  /* 0x008000001d1d8820 */ /* 0x001fe20000400000 */
[----:B------:R-:W-:Y:S06]  /*ba00*/  BRA `(.L_x_16715) ;  /* 0x00000008007c7947 */ /* 0x000fec0003800000 */
.L_x_16710:
        /* <DEDUP_REMOVED lines=12> */
.L_x_16724:
[----:B------:R-:W2:Y:S01]  /*bad0*/  LDG.E.64 R4, desc[UR36][R4.64] ;  /* 0x0000002404047981 */ /* 0x000ea2000c1e1b00 */
[----:B------:R-:W-:Y:S01]  /*bae0*/  UMOV UR4, 0xf0000000 ;  /* 0xf000000000047882 */ /* 0x000fe20000000000 */
[----:B------:R-:W-:Y:S01]  /*baf0*/  UMOV UR5, 0x380fffff ;  /* 0x380fffff00057882 */ /* 0x000fe20000000000 */
[----:B--2---:R-:W0:Y:S01]  /*bb00*/  F2F.F32.F64 R29, R4 ;  /* 0x00000004001d7310 */ /* 0x004e220000301000 */
[----:B------:R-:W-:-:S14]  /*bb10*/  DSETP.GEU.AND P0, PT, |R4|, UR4, PT ;  /* 0x0000000404007e2a */ /* 0x000fdc000bf0e200 */
[----:B0-----:R-:W-:Y:S01]  /*bb20*/  @!P0 FMUL R29, R29, 1.175494350822287508e-38 ;  /* 0x008000001d1d8820 */ /* 0x001fe20000400000 */
[----:B------:R-:W-:Y:S06]  /*bb30*/  BRA `(.L_x_16715) ;  /* 0x0000000800307947 */ /* 0x000fec0003800000 */
.L_x_16723:
        /* <DEDUP_REMOVED lines=26> */
.L_x_16726:
        /* <DEDUP_REMOVED lines=13> */
.L_x_16725:
[----:B------:R-:W2:Y:S02]  /*bdb0*/  LDG.E.U16 R4, desc[UR36][R4.64] ;  /* 0x0000002404047981 */ /* 0x000ea4000c1e1500 */
[----:B--2---:R-:W-:Y:S01]  /*bdc0*/  IMAD.U32 R29, R4, 0x10000, RZ ;  /* 0x00010000041d7824 */ /* 0x004fe200078e00ff */
[----:B------:R-:W-:Y:S06]  /*bdd0*/  BRA `(.L_x_16715) ;  /* 0x0000000400887947 */ /* 0x000fec0003800000 */
.L_x_16722:
        /* <DEDUP_REMOVED lines=11> */
.L_x_16729:
        /* <DEDUP_REMOVED lines=20> */
.L_x_16731:
[----:B------:R-:W-:Y:S05]  /*bfd0*/  BSYNC B0 ;  /* 0x0000000000007941 */ /* 0x000fea0003800000 */
.L_x_16730:
[----:B------:R-:W-:Y:S01]  /*bfe0*/  IMAD.SHL.U32 R3, R3, 0x100000, RZ ;  /* 0x0010000003037824 */ /* 0x000fe200078e00ff */
[----:B------:R-:W-:-:S04]  /*bff0*/  LEA R0, R0, 0x3b800000, 0x17 ;  /* 0x3b80000000007811 */ /* 0x000fc800078eb8ff */
[----:B------:R-:W-:Y:S01]  /*c000*/  LOP3.LUT R29, R0, R3, R29, 0xfe, !PT ;  /* 0x00000003001d7212 */ /* 0x000fe200078efe1d */
[----:B------:R-:W-:Y:S06]  /*c010*/  BRA `(.L_x_16715) ;  /* 0x0000000000f87947 */ /* 0x000fec0003800000 */
.L_x_16728:
        /* <DEDUP_REMOVED lines=20> */
.L_x_16733:
[----:B------:R-:W-:Y:S05]  /*c160*/  BSYNC B0 ;  /* 0x0000000000007941 */ /* 0x000fea0003800000 */
.L_x_16732:
[----:B------:R-:W-:Y:S01]  /*c170*/  IMAD.SHL.U32 R3, R3, 0x200000, RZ ;  /* 0x0020000003037824 */ /* 0x000fe200078e00ff */
[----:B------:R-:W-:-:S04]  /*c180*/  LEA R0, R0, 0x37800000, 0x17 ;  /* 0x3780000000007811 */ /* 0x000fc800078eb8ff */
[----:B------:R-:W-:Y:S01]  /*c190*/  LOP3.LUT R29, R0, R3, R29, 0xfe, !PT ;  /* 0x00000003001d7212 */ /* 0x000fe200078efe1d */
[----:B------:R-:W-:Y:S06]  /*c1a0*/  BRA `(.L_x_16715) ;  /* 0x0000000000947947 */ /* 0x000fec0003800000 */
.L_x_16727:
        /* <DEDUP_REMOVED lines=14> */
.L_x_16714:
        /* <DEDUP_REMOVED lines=16> */
.L_x_16736:
[----:B------:R-:W-:Y:S01]  /*c390*/  IMAD.MOV.U32 R29, RZ, RZ, RZ ;  /* 0x000000ffff1d7224 */ /* 0x000fe200078e00ff */
[----:B------:R-:W-:Y:S06]  /*c3a0*/  BRA `(.L_x_16715) ;  /* 0x0000000000147947 */ /* 0x000fec0003800000 */
.L_x_16735:
[----:B------:R-:W2:Y:S02]  /*c3b0*/  LDG.E.64 R4, desc[UR36][R4.64] ;  /* 0x0000002404047981 */ /* 0x000ea4000c1e1b00 */
[----:B--2---:R0:W2:Y:S01]  /*c3c0*/  I2F.U64 R29, R4 ;  /* 0x00000004001d7312 */ /* 0x0040a20000301000 */
[----:B------:R-:W-:Y:S05]  /*c3d0*/  BRA `(.L_x_16715) ;  /* 0x0000000000087947 */ /* 0x000fea0003800000 */
.L_x_16734:
[----:B------:R-:W2:Y:S02]  /*c3e0*/  LDG.E R4, desc[UR36][R4.64] ;  /* 0x0000002404047981 */ /* 0x000ea4000c1e1900 */
[----:B--2---:R-:W-:-:S07]  /*c3f0*/  I2FP.F32.U32 R29, R4 ;  /* 0x00000004001d7245 */ /* 0x004fce0000201000 */
.L_x_16715:
[----:B------:R-:W-:Y:S05]  /*c400*/  BSYNC B6 ;  /* 0x0000000000067941 */ /* 0x000fea0003800000 */
.L_x_16709:
        /* <DEDUP_REMOVED lines=20> */
.L_x_16741:
[----:B------:R-:W2:Y:S02]  /*c550*/  LDG.E.U8 R4, desc[UR36][R4.64] ;  /* 0x0000002404047981 */ /* 0x000ea4000c1e1100 */
[----:B--2---:R-:W-:Y:S01]  /*c560*/  I2FP.F32.U32 R30, R4 ;  /* 0x00000004001e7245 */ /* 0x004fe20000201000 */
[----:B------:R-:W-:Y:S06]  /*c570*/  BRA `(.L_x_16743) ;  /* 0x0000000c002c7947 */ /* 0x000fec0003800000 */
.L_x_16740:
        /* <DEDUP_REMOVED lines=9> */
.L_x_16745:
[----:B------:R-:W2:Y:S02]  /*c610*/  LDG.E R4, desc[UR36][R4.64] ;  /* 0x0000002404047981 */ /* 0x000ea4000c1e1900 */
[----:B--2---:R-:W-:Y:S01]  /*c620*/  I2FP.F32.S32 R30, R4 ;  /* 0x00000004001e7245 */ /* 0x004fe20000201400 */
[----:B------:R-:W-:Y:S06]  /*c630*/  BRA `(.L_x_16743) ;  /* 0x0000000800fc7947 */ /* 0x000fec0003800000 */
.L_x_16744:
[----:B------:R-:W2:Y:S02]  /*c640*/  LDG.E.U16 R4, desc[UR36][R4.64] ;  /* 0x0000002404047981 */ /* 0x000ea4000c1e1500 */
[----:B--2---:R0:W2:Y:S01]  /*c650*/  I2F.S16 R30, R4 ;  /* 0x00000004001e7306 */ /* 0x0040a20000101400 */
[----:B------:R-:W-:Y:S05]  /*c660*/  BRA `(.L_x_16743) ;  /* 0x0000000800f07947 */ /* 0x000fea0003800000 */
.L_x_16739:
        /* <DEDUP_REMOVED lines=8> */
.L_x_16747:
[----:B------:R-:W2:Y:S02]  /*c6f0*/  LDG.E.U16 R4, desc[UR36][R4.64] ;  /* 0x0000002404047981 */ /* 0x000ea4000c1e1500 */
[----:B--2---:R-:W-:Y:S01]  /*c700*/  HADD2.F32 R30, -RZ, R4.H0_H0 ;  /* 0x20000004ff1e7230 */ /* 0x004fe20000004100 */
[----:B------:R-:W-:Y:S06]  /*c710*/  BRA `(.L_x_16743) ;  /* 0x0000000800c47947 */ /* 0x000fec0003800000 */
.L_x_16746:
        /* <DEDUP_REMOVED lines=8> */
.L_x_16749:
[----:B------:R-:W2:Y:S02]  /*c7a0*/  LDG.E.U16 R4, desc[UR36][R4.64] ;  /* 0x0000002404047981 */ /* 0x000ea4000c1e1500 */
[----:B--2---:R-:W-:Y:S01]  /*c7b0*/  HADD2.F32 R30, -RZ, R4.H0_H0 ;  /* 0x20000004ff1e7230 */ /* 0x004fe20000004100 */
[----:B------:R-:W-:Y:S06]  /*c7c0*/  BRA `(.L_x_16743) ;  /* 0x0000000800987947 */ /* 0x000fec0003800000 */
.L_x_16748:
[----:B------:R-:W2:Y:S01]  /*c7d0*/  LDG.E.64 R4, desc[UR36][R4.64] ;  /* 0x0000002404047981 */ /* 0x000ea2000c1e1b00 */
[----:B------:R-:W-:Y:S01]  /*c7e0*/  UMOV UR4, 0xf0000000 ;  /* 0xf000000000047882 */ /* 0x000fe20000000000 */
[----:B------:R-:W-:Y:S01]  /*c7f0*/  UMOV UR5, 0x380fffff ;  /* 0x380fffff00057882 */ /* 0x000fe20000000000 */
[----:B--2---:R-:W0:Y:S01]  /*c800*/  F2F.F32.F64 R30, R4 ;  /* 0x00000004001e7310 */ /* 0x004e220000301000 */
[----:B------:R-:W-:-:S14]  /*c810*/  DSETP.GEU.AND P0, PT, |R4|, UR4, PT ;  /* 0x0000000404007e2a */ /* 0x000fdc000bf0e200 */
[----:B0-----:R-:W-:Y:S01]  /*c820*/  @!P0 FMUL R30, R30, 1.175494350822287508e-38 ;  /* 0x008000001e1e8820 */ /* 0x001fe20000400000 */
[----:B------:R-:W-:Y:S06]  /*c830*/  BRA `(.L_x_16743) ;  /* 0x00000008007c7947 */ /* 0x000fec0003800000 */
.L_x_16738:
        /* <DEDUP_REMOVED lines=12> */
.L_x_16752:
[----:B------:R-:W2:Y:S01]  /*c900*/  LDG.E.64 R4, desc[UR36][R4.64] ;  /* 0x0000002404047981 */ /* 0x000ea2000c1e1b00 */
[----:B------:R-:W-:Y:S01]  /*c910*/  UMOV UR4, 0xf0000000 ;  /* 0xf000000000047882 */ /* 0x000fe20000000000 */
[----:B------:R-:W-:Y:S01]  /*c920*/  UMOV UR5, 0x380fffff ;  /* 0x380fffff00057882 */ /* 0x000fe20000000000 */
[----:B--2---:R-:W0:Y:S01]  /*c930*/  F2F.F32.F64 R30, R4 ;  /* 0x00000004001e7310 */ /* 0x004e220000301000 */
[----:B------:R-:W-:-:S14]  /*c940*/  DSETP.GEU.AND P0, PT, |R4|, UR4, PT ;  /* 0x0000000404007e2a */ /* 0x000fdc000bf0e200 */
[----:B0-----:R-:W-:Y:S01]  /*c950*/  @!P0 FMUL R30, R30, 1.175494350822287508e-38 ;  /* 0x008000001e1e8820 */ /* 0x001fe20000400000 */
[----:B------:R-:W-:Y:S06]  /*c960*/  BRA `(.L_x_16743) ;  /* 0x0000000800307947 */ /* 0x000fec0003800000 */
.L_x_16751:
        /* <DEDUP_REMOVED lines=26> */
.L_x_16754:
        /* <DEDUP_REMOVED lines=13> */
.L_x_16753:
[----:B------:R-:W2:Y:S02]  /*cbe0*/  LDG.E.U16 R4, desc[UR36][R4.64] ;  /* 0x0000002404047981 */ /* 0x000ea4000c1e1500 */
[----:B--2---:R-:W-:Y:S01]  /*cbf0*/  IMAD.U32 R30, R4, 0x10000, RZ ;  /* 0x00010000041e7824 */ /* 0x004fe200078e00ff */
[----:B------:R-:W-:Y:S06]  /*cc00*/  BRA `(.L_x_16743) ;  /* 0x0000000400887947 */ /* 0x000fec0003800000 */
.L_x_16750:
        /* <DEDUP_REMOVED lines=11> */
.L_x_16757:
        /* <DEDUP_REMOVED lines=20> */
.L_x_16759:
[----:B------:R-:W-:Y:S05]  /*ce00*/  BSYNC B0 ;  /* 0x0000000000007941 */ /* 0x000fea0003800000 */
.L_x_16758:
[----:B------:R-:W-:Y:S01]  /*ce10*/  IMAD.SHL.U32 R3, R3, 0x100000, RZ ;  /* 0x0010000003037824 */ /* 0x000fe200078e00ff */
[----:B------:R-:W-:-:S04]  /*ce20*/  LEA R5, R0, 0x3b800000, 0x17 ;  /* 0x3b80000000057811 */ /* 0x000fc800078eb8ff */
[----:B------:R-:W-:Y:S01]  /*ce30*/  LOP3.LUT R30, R5, R3, R30, 0xfe, !PT ;  /* 0x00000003051e7212 */ /* 0x000fe200078efe1e */
[----:B------:R-:W-:Y:S06]  /*ce40*/  BRA `(.L_x_16743) ;  /* 0x0000000000f87947 */ /* 0x000fec0003800000 */
.L_x_16756:
        /* <DEDUP_REMOVED lines=20> */
.L_x_16761:
[----:B------:R-:W-:Y:S05]  /*cf90*/  BSYNC B0 ;  /* 0x0000000000007941 */ /* 0x000fea0003800000 */
.L_x_16760:
[----:B------:R-:W-:Y:S01]  /*cfa0*/  IMAD.SHL.U32 R3, R3, 0x200000, RZ ;  /* 0x0020000003037824 */ /* 0x000fe200078e00ff */
[----:B------:R-:W-:-:S04]  /*cfb0*/  LEA R5, R0, 0x37800000, 0x17 ;  /* 0x3780000000057811 */ /* 0x000fc800078eb8ff */
[----:B------:R-:W-:Y:S01]  /*cfc0*/  LOP3.LUT R30, R5, R3, R30, 0xfe, !PT ;  /* 0x00000003051e7212 */ /* 0x000fe200078efe1e */
[----:B------:R-:W-:Y:S06]  /*cfd0*/  BRA `(.L_x_16743) ;  /* 0x0000000000947947 */ /* 0x000fec0003800000 */
.L_x_16755:
        /* <DEDUP_REMOVED lines=14> */
.L_x_16742:
        /* <DEDUP_REMOVED lines=16> */
.L_x_16764:
[----:B------:R-:W-:Y:S01]  /*d1c0*/  IMAD.MOV.U32 R30, RZ, RZ, RZ ;  /* 0x000000ffff1e7224 */ /* 0x000fe200078e00ff */
[----:B------:R-:W-:Y:S06]  /*d1d0*/  BRA `(.L_x_16743) ;  /* 0x0000000000147947 */ /* 0x000fec0003800000 */
.L_x_16763:
[----:B------:R-:W2:Y:S02]  /*d1e0*/  LDG.E.64 R4, desc[UR36][R4.64] ;  /* 0x0000002404047981 */ /* 0x000ea4000c1e1b00 */
[----:B--2---:R0:W2:Y:S01]  /*d1f0*/  I2F.U64 R30, R4 ;  /* 0x00000004001e7312 */ /* 0x0040a20000301000 */
[----:B------:R-:W-:Y:S05]  /*d200*/  BRA `(.L_x_16743) ;  /* 0x0000000000087947 */ /* 0x000fea0003800000 */
.L_x_16762:
[----:B------:R-:W2:Y:S02]  /*d210*/  LDG.E R4, desc[UR36][R4.64] ;  /* 0x0000002404047981 */ /* 0x000ea4000c1e1900 */
[----:B--2---:R-:W-:-:S07]  /*d220*/  I2FP.F32.U32 R30, R4 ;  /* 0x00000004001e7245 */ /* 0x004fce0000201000 */
.L_x_16743:
[----:B------:R-:W-:Y:S05]  /*d230*/  BSYNC B6 ;  /* 0x0000000000067941 */ /* 0x000fea0003800000 */
.L_x_16737:
[----:B------:R-:W-:-:S07]  /*d240*/  VIADD R43, R43, 0x80 ;  /* 0x000000802b2b7836 */ /* 0x000fce0000000000 */
.L_x_16558:
[----:B------:R-:W-:Y:S05]  /*d250*/  BSYNC B7 ;  /* 0x0000000000077941 */ /* 0x000fea0003800000 */
.L_x_16557:
        /* <DEDUP_REMOVED lines=34> */
.L_x_16770:
[----:B------:R-:W2:Y:S02]  /*d480*/  LDG.E.U8 R4, desc[UR36][R4.64] ;  /* 0x0000002404047981 */ /* 0x000ea4000c1e1100 */
[----:B--2---:R-:W-:-:S04]  /*d490*/  I2FP.F32.U32 R0, R4 ;  /* 0x0000000400007245 */ /* 0x004fc80000201000 */
[----:B------:R-:W-:-:S04]  /*d4a0*/  F2FP.F16.F32.PACK_AB R0, RZ, R0 ;  /* 0x00000000ff00723e */ /* 0x000fc800000000ff */
[----:B------:R-:W-:Y:S01]  /*d4b0*/  PRMT R33, R0, 0x7610, R33 ;  /* 0x0000761000217816 */ /* 0x000fe20000000021 */
[----:B------:R-:W-:Y:S06]  /*d4c0*/  BRA `(.L_x_16772) ;  /* 0x0000000c00bc7947 */ /* 0x000fec0003800000 */
.L_x_16769:
        /* <DEDUP_REMOVED lines=11> */
.L_x_16774:
[----:B------:R-:W2:Y:S02]  /*d580*/  LDG.E R4, desc[UR36][R4.64] ;  /* 0x0000002404047981 */ /* 0x000ea4000c1e1900 */
[----:B--2---:R-:W-:-:S04]  /*d590*/  I2FP.F32.S32 R0, R4 ;  /* 0x0000000400007245 */ /* 0x004fc80000201400 */
[----:B------:R-:W-:-:S04]  /*d5a0*/  F2FP.F16.F32.PACK_AB R0, RZ, R0 ;  /* 0x00000000ff00723e */ /* 0x000fc800000000ff */
[----:B------:R-:W-:Y:S01]  /*d5b0*/  PRMT R33, R0, 0x7610, R33 ;  /* 0x0000761000217816 */ /* 0x000fe20000000021 */
[----:B------:R-:W-:Y:S06]  /*d5c0*/  BRA `(.L_x_16772) ;  /* 0x0000000c007c7947 */ /* 0x000fec0003800000 */
.L_x_16773:
[----:B------:R-:W2:Y:S02]  /*d5d0*/  LDG.E.U16 R4, desc[UR36][R4.64] ;  /* 0x0000002404047981 */ /* 0x000ea4000c1e1500 */
[----:B--2---:R-:W0:Y:S02]  /*d5e0*/  I2F.S16 R0, R4 ;  /* 0x0000000400007306 */ /* 0x004e240000101400 */
[----:B0-----:R-:W-:-:S04]  /*d5f0*/  F2FP.F16.F32.PACK_AB R0, RZ, R0 ;  /* 0x00000000ff00723e */ /* 0x001fc800000000ff */
[----:B------:R-:W-:Y:S01]  /*d600*/  PRMT R33, R0, 0x7610, R33 ;  /* 0x0000761000217816 */ /* 0x000fe20000000021 */
[----:B------:R-:W-:Y:S06]  /*d610*/  BRA `(.L_x_16772) ;  /* 0x0000000c00687947 */ /* 0x000fec0003800000 */
.L_x_16768:
        /* <DEDUP_REMOVED lines=9> */
.L_x_16776:
[----:B------:R0:W5:Y:S01]  /*d6b0*/  LDG.E.U16 R33, desc[UR36][R4.64] ;  /* 0x0000002404217981 */ /* 0x000162000c1e1500 */
[----:B------:R-:W-:Y:S05]  /*d6c0*/  BRA `(.L_x_16772) ;  /* 0x0000000c003c7947 */ /* 0x000fea0003800000 */
.L_x_16775:
        /* <DEDUP_REMOVED lines=9> */
.L_x_16778:
[----:B------:R0:W5:Y:S01]  /*d760*/  LDG.E.U16 R33, desc[UR36][R4.64] ;  /* 0x0000002404217981 */ /* 0x000162000c1e1500 */
[----:B------:R-:W-:Y:S05]  /*d770*/  BRA `(.L_x_16772) ;  /* 0x0000000c00107947 */ /* 0x000fea0003800000 */
.L_x_16777:
        /* <DEDUP_REMOVED lines=9> */
.L_x_16767:
        /* <DEDUP_REMOVED lines=14> */
.L_x_16781:
        /* <DEDUP_REMOVED lines=9> */
.L_x_16780:
        /* <DEDUP_REMOVED lines=28> */
.L_x_16783:
        /* <DEDUP_REMOVED lines=15> */
.L_x_16782:
[----:B------:R-:W2:Y:S02]  /*dc30*/  LDG.E.U16 R0, desc[UR36][R4.64] ;  /* 0x0000002404007981 */ /* 0x000ea4000c1e1500 */
[----:B--2---:R-:W-:-:S05]  /*dc40*/  IMAD.U32 R0, R0, 0x10000, RZ ;  /* 0x0001000000007824 */ /* 0x004fca00078e00ff */
[----:B------:R-:W-:-:S04]  /*dc50*/  F2FP.F16.F32.PACK_AB R0, RZ, R0 ;  /* 0x00000000ff00723e */ /* 0x000fc800000000ff */
[----:B------:R-:W-:Y:S01]  /*dc60*/  PRMT R33, R0, 0x7610, R33 ;  /* 0x0000761000217816 */ /* 0x000fe20000000021 */
[----:B------:R-:W-:Y:S06]  /*dc70*/  BRA `(.L_x_16772) ;  /* 0x0000000400d07947 */ /* 0x000fec0003800000 */
.L_x_16779:
        /* <DEDUP_REMOVED lines=13> */
.L_x_16786:
        /* <DEDUP_REMOVED lines=21> */
.L_x_16790:
[----:B------:R-:W-:Y:S05]  /*dea0*/  BSYNC B1 ;  /* 0x0000000000017941 */ /* 0x000fea0003800000 */
.L_x_16789:
[----:B------:R-:W-:Y:S01]  /*deb0*/  LEA R5, R0, 0x3b800000, 0x17 ;  /* 0x3b80000000057811 */ /* 0x000fe200078eb8ff */
[----:B------:R-:W-:-:S05]  /*dec0*/  IMAD.SHL.U32 R0, R3, 0x100000, RZ ;  /* 0x0010000003007824 */ /* 0x000fca00078e00ff */
[----:B------:R-:W-:-:S07]  /*ded0*/  LOP3.LUT R0, R5, R0, R6, 0xfe, !PT ;  /* 0x0000000005007212 */ /* 0x000fce00078efe06 */
.L_x_16788:
[----:B------:R-:W-:Y:S05]  /*dee0*/  BSYNC B0 ;  /* 0x0000000000007941 */ /* 0x000fea0003800000 */
.L_x_16787:
[----:B------:R-:W-:-:S04]  /*def0*/  F2FP.F16.F32.PACK_AB R0, RZ, R0 ;  /* 0x00000000ff00723e */ /* 0x000fc800000000ff */
[----:B------:R-:W-:Y:S01]  /*df00*/  PRMT R33, R0, 0x7610, R33 ;  /* 0x0000761000217816 */ /* 0x000fe20000000021 */
[----:B------:R-:W-:Y:S06]  /*df10*/  BRA `(.L_x_16772) ;  /* 0x0000000400287947 */ /* 0x000fec0003800000 */
.L_x_16785:
        /* <DEDUP_REMOVED lines=21> */
.L_x_16794:
[----:B------:R-:W-:Y:S05]  /*e070*/  BSYNC B1 ;  /* 0x0000000000017941 */ /* 0x000fea0003800000 */
.L_x_16793:
[----:B------:R-:W-:Y:S01]  /*e080*/  LEA R5, R0, 0x37800000, 0x17 ;  /* 0x3780000000057811 */ /* 0x000fe200078eb8ff */
[----:B------:R-:W-:-:S05]  /*e090*/  IMAD.SHL.U32 R0, R3, 0x200000, RZ ;  /* 0x0020000003007824 */ /* 0x000fca00078e00ff */
[----:B------:R-:W-:-:S07]  /*e0a0*/  LOP3.LUT R0, R5, R0, R6, 0xfe, !PT ;  /* 0x0000000005007212 */ /* 0x000fce00078efe06 */
.L_x_16792:
[----:B------:R-:W-:Y:S05]  /*e0b0*/  BSYNC B0 ;  /* 0x0000000000007941 */ /* 0x000fea0003800000 */
.L_x_16791:
[----:B------:R-:W-:-:S04]  /*e0c0*/  F2FP.F16.F32.PACK_AB R0, RZ, R0 ;  /* 0x00000000ff00723e */ /* 0x000fc800000000ff */
[----:B------:R-:W-:Y:S01]  /*e0d0*/  PRMT R33, R0, 0x7610, R33 ;  /* 0x0000761000217816 */ /* 0x000fe20000000021 */
[----:B------:R-:W-:Y:S06]  /*e0e0*/  BRA `(.L_x_16772) ;  /* 0x0000000000b47947 */ /* 0x000fec0003800000 */
.L_x_16784:
        /* <DEDUP_REMOVED lines=14> */
.L_x_16798:
[----:B------:R-:W-:Y:S05]  /*e1d0*/  BSYNC B0 ;  /* 0x0000000000007941 */ /* 0x000fea0003800000 */
.L_x_16797:
[----:B------:R-:W-:-:S04]  /*e1e0*/  F2FP.F16.F32.PACK_AB R0, RZ, R0 ;  /* 0x00000000ff00723e */ /* 0x000fc800000000ff */
[----:B------:R-:W-:Y:S01]  /*e1f0*/  PRMT R33, R0, 0x7610, R33 ;  /* 0x0000761000217816 */ /* 0x000fe20000000021 */
[----:B------:R-:W-:Y:S06]  /*e200*/  BRA `(.L_x_16772) ;  /* 0x00000000006c7947 */ /* 0x000fec0003800000 */
.L_x_16771:
        /* <DEDUP_REMOVED lines=16> */
.L_x_16799:
[----:B------:R-:W-:Y:S01]  /*e310*/  PRMT R33, RZ, 0x7610, R33 ;  /* 0x00007610ff217816 */ /* 0x000fe20000000021 */
[----:B------:R-:W-:Y:S06]  /*e320*/  BRA `(.L_x_16772) ;  /* 0x0000000000247947 */ /* 0x000fec0003800000 */
.L_x_16796:
[----:B------:R-:W2:Y:S02]  /*e330*/  LDG.E.64 R4, desc[UR36][R4.64] ;  /* 0x0000002404047981 */ /* 0x000ea4000c1e1b00 */
[----:B--2---:R-:W0:Y:S02]  /*e340*/  I2F.U64 R0, R4 ;  /* 0x0000000400007312 */ /* 0x004e240000301000 */
[----:B0-----:R-:W-:-:S04]  /*e350*/  F2FP.F16.F32.PACK_AB R0, RZ, R0 ;  /* 0x00000000ff00723e */ /* 0x001fc800000000ff */
[----:B------:R-:W-:Y:S01]  /*e360*/  PRMT R33, R0, 0x7610, R33 ;  /* 0x0000761000217816 */ /* 0x000fe20000000021 */
[----:B------:R-:W-:Y:S06]  /*e370*/  BRA `(.L_x_16772) ;  /* 0x0000000000107947 */ /* 0x000fec0003800000 */
.L_x_16795:
[----:B------:R-:W2:Y:S02]  /*e380*/  LDG.E R4, desc[UR36][R4.64] ;  /* 0x0000002404047981 */ /* 0x000ea4000c1e1900 */
[----:B--2---:R-:W-:-:S04]  /*e390*/  I2FP.F32.U32 R0, R4 ;  /* 0x0000000400007245 */ /* 0x004fc80000201000 */
[----:B------:R-:W-:-:S04]  /*e3a0*/  F2FP.F16.F32.PACK_AB R0, RZ, R0 ;  /* 0x00000000ff00723e */ /* 0x000fc800000000ff */
[----:B------:R-:W-:-:S07]  /*e3b0*/  PRMT R33, R0, 0x7610, R33 ;  /* 0x0000761000217816 */ /* 0x000fce0000000021 */
.L_x_16772:
        /* <DEDUP_REMOVED lines=21> */
.L_x_16803:
[----:B------:R-:W2:Y:S02]  /*e510*/  LDG.E.U8 R4, desc[UR36][R4.64] ;  /* 0x0000002404047981 */ /* 0x000ea4000c1e1100 */
[----:B--2---:R-:W-:-:S04]  /*e520*/  I2FP.F32.U32 R0, R4 ;  /* 0x0000000400007245 */ /* 0x004fc80000201000 */
[----:B------:R-:W-:-:S04]  /*e530*/  F2FP.F16.F32.PACK_AB R0, RZ, R0 ;  /* 0x00000000ff00723e */ /* 0x000fc800000000ff */
[----:B------:R-:W-:Y:S01]  /*e540*/  PRMT R34, R0, 0x7610, R34 ;  /* 0x0000761000227816 */ /* 0x000fe20000000022 */
[----:B------:R-:W-:Y:S06]  /*e550*/  BRA `(.L_x_16805) ;  /* 0x0000000c00bc7947 */ /* 0x000fec0003800000 */
.L_x_16802:
        /* <DEDUP_REMOVED lines=11> */
.L_x_16807:
[----:B------:R-:W2:Y:S02]  /*e610*/  LDG.E R4, desc[UR36][R4.64] ;  /* 0x0000002404047981 */ /* 0x000ea4000c1e1900 */
[----:B--2---:R-:W-:-:S04]  /*e620*/  I2FP.F32.S32 R0, R4 ;  /* 0x0000000400007245 */ /* 0x004fc80000201400 */
[----:B------:R-:W-:-:S04]  /*e630*/  F2FP.F16.F32.PACK_AB R0, RZ, R0 ;  /* 0x00000000ff00723e */ /* 0x000fc800000000ff */
[----:B------:R-:W-:Y:S01]  /*e640*/  PRMT R34, R0, 0x7610, R34 ;  /* 0x0000761000227816 */ /* 0x000fe20000000022 */
[----:B------:R-:W-:Y:S06]  /*e650*/  BRA `(.L_x_16805) ;  /* 0x0000000c007c7947 */ /* 0x000fec0003800000 */
.L_x_16806:
[----:B------:R-:W2:Y:S02]  /*e660*/  LDG.E.U16 R4, desc[UR36][R4.64] ;  /* 0x0000002404047981 */ /* 0x000ea4000c1e1500 */
[----:B--2---:R-:W0:Y:S02]  /*e670*/  I2F.S16 R0, R4 ;  /* 0x0000000400007306 */ /* 0x004e240000101400 */
[----:B0-----:R-:W-:-:S04]  /*e680*/  F2FP.F16.F32.PACK_AB R0, RZ, R0 ;  /* 0x00000000ff00723e */ /* 0x001fc800000000ff */
[----:B------:R-:W-:Y:S01]  /*e690*/  PRMT R34, R0, 0x7610, R34 ;  /* 0x0000761000227816 */ /* 0x000fe20000000022 */
[----:B------:R-:W-:Y:S06]  /*e6a0*/  BRA `(.L_x_16805) ;  /* 0x0000000c00687947 */ /* 0x000fec0003800000 */
.L_x_16801:
        /* <DEDUP_REMOVED lines=9> */
.L_x_16809:
[----:B------:R0:W5:Y:S01]  /*e740*/  LDG.E.U16 R34, desc[UR36][R4.64] ;  /* 0x0000002404227981 */ /* 0x000162000c1e1500 */
[----:B------:R-:W-:Y:S05]  /*e750*/  BRA `(.L_x_16805) ;  /* 0x0000000c003c7947 */ /* 0x000fea0003800000 */
.L_x_16808:
        /* <DEDUP_REMOVED lines=9> */
.L_x_16811:
[----:B------:R1:W5:Y:S01]  /*e7f0*/  LDG.E.U16 R34, desc[UR36][R4.64] ;  /* 0x0000002404227981 */ /* 0x000362000c1e1500 */
[----:B------:R-:W-:Y:S05]  /*e800*/  BRA `(.L_x_16805) ;  /* 0x0000000c00107947 */ /* 0x000fea0003800000 */
.L_x_16810:
        /* <DEDUP_REMOVED lines=9> */
.L_x_16800:
        /* <DEDUP_REMOVED lines=14> */
.L_x_16814:
        /* <DEDUP_REMOVED lines=9> */
.L_x_16813:
        /* <DEDUP_REMOVED lines=28> */
.L_x_16816:
        /* <DEDUP_REMOVED lines=15> */
.L_x_16815:
[----:B------:R-:W2:Y:S02]  /*ecc0*/  LDG.E.U16 R0, desc[UR36][R4.64] ;  /* 0x0000002404007981 */ /* 0x000ea4000c1e1500 */
[----:B--2---:R-:W-:-:S05]  /*ecd0*/  IMAD.U32 R0, R0, 0x10000, RZ ;  /* 0x0001000000007824 */ /* 0x004fca00078e00ff */
[----:B------:R-:W-:-:S04]  /*ece0*/  F2FP.F16.F32.PACK_AB R0, RZ, R0 ;  /* 0x00000000ff00723e */ /* 0x000fc800000000ff */
[----:B------:R-:W-:Y:S01]  /*ecf0*/  PRMT R34, R0, 0x7610, R34 ;  /* 0x0000761000227816 */ /* 0x000fe20000000022 */
[----:B------:R-:W-:Y:S06]  /*ed00*/  BRA `(.L_x_16805) ;  /* 0x0000000400d07947 */ /* 0x000fec0003800000 */
.L_x_16812:
        /* <DEDUP_REMOVED lines=13> */
.L_x_16819:
        /* <DEDUP_REMOVED lines=21> */
.L_x_16823:
[----:B------:R-:W-:Y:S05]  /*ef30*/  BSYNC B1 ;  /* 0x0000000000017941 */ /* 0x000fea0003800000 */
.L_x_16822:
[----:B------:R-:W-:Y:S01]  /*ef40*/  LEA R5, R0, 0x3b800000, 0x17 ;  /* 0x3b80000000057811 */ /* 0x000fe200078eb8ff */
[----:B------:R-:W-:-:S05]  /*ef50*/  IMAD.SHL.U32 R0, R3, 0x100000, RZ ;  /* 0x0010000003007824 */ /* 0x000fca00078e00ff */
[----:B------:R-:W-:-:S07]  /*ef60*/  LOP3.LUT R0, R5, R0, R6, 0xfe, !PT ;  /* 0x0000000005007212 */ /* 0x000fce00078efe06 */
.L_x_16821:
[----:B------:R-:W-:Y:S05]  /*ef70*/  BSYNC B0 ;  /* 0x0000000000007941 */ /* 0x000fea0003800000 */
.L_x_16820:
[----:B------:R-:W-:-:S04]  /*ef80*/  F2FP.F16.F32.PACK_AB R0, RZ, R0 ;  /* 0x00000000ff00723e */ /* 0x000fc800000000ff */
[----:B------:R-:W-:Y:S01]  /*ef90*/  PRMT R34, R0, 0x7610, R34 ;  /* 0x0000761000227816 */ /* 0x000fe20000000022 */
[----:B------:R-:W-:Y:S06]  /*efa0*/  BRA `(.L_x_16805) ;  /* 0x0000000400287947 */ /* 0x000fec0003800000 */
.L_x_16818:
        /* <DEDUP_REMOVED lines=21> */
.L_x_16827:
[----:B------:R-:W-:Y:S05]  /*f100*/  BSYNC B1 ;  /* 0x0000000000017941 */ /* 0x000fea0003800000 */
.L_x_16826:
[----:B------:R-:W-:Y:S01]  /*f110*/  LEA R5, R0, 0x37800000, 0x17 ;  /* 0x3780000000057811 */ /* 0x000fe200078eb8ff */
[----:B------:R-:W-:-:S05]  /*f120*/  IMAD.SHL.U32 R0, R3, 0x200000, RZ ;  /* 0x0020000003007824 */ /* 0x000fca00078e00ff */
[----:B------:R-:W-:-:S07]  /*f130*/  LOP3.LUT R0, R5, R0, R6, 0xfe, !PT ;  /* 0x0000000005007212 */ /* 0x000fce00078efe06 */
.L_x_16825:
[----:B------:R-:W-:Y:S05]  /*f140*/  BSYNC B0 ;  /* 0x0000000000007941 */ /* 0x000fea0003800000 */
.L_x_16824:
[----:B------:R-:W-:-:S04]  /*f150*/  F2FP.F16.F32.PACK_AB R0, RZ, R0 ;  /* 0x00000000ff00723e */ /* 0x000fc800000000ff */
[----:B------:R-:W-:Y:S01]  /*f160*/  PRMT R34, R0, 0x7610, R34 ;  /* 0x0000761000227816 */ /* 0x000fe20000000022 */
[----:B------:R-:W-:Y:S06]  /*f170*/  BRA `(.L_x_16805) ;  /* 0x0000000000b47947 */ /* 0x000fec0003800000 */
.L_x_16817:
        /* <DEDUP_REMOVED lines=14> */
.L_x_16831:
[----:B------:R-:W-:Y:S05]  /*f260*/  BSYNC B0 ;  /* 0x0000000000007941 */ /* 0x000fea0003800000 */
.L_x_16830:
[----:B------:R-:W-:-:S04]  /*f270*/  F2FP.F16.F32.PACK_AB R0, RZ, R0 ;  /* 0x00000000ff00723e */ /* 0x000fc800000000ff */
[----:B------:R-:W-:Y:S01]  /*f280*/  PRMT R34, R0, 0x7610, R34 ;  /* 0x0000761000227816 */ /* 0x000fe20000000022 */
[----:B------:R-:W-:Y:S06]  /*f290*/  BRA `(.L_x_16805) ;  /* 0x00000000006c7947 */ /* 0x000fec0003800000 */
.L_x_16804:
        /* <DEDUP_REMOVED lines=16> */
.L_x_16832:
[----:B------:R-:W-:Y:S01]  /*f3a0*/  PRMT R34, RZ, 0x7610, R34 ;  /* 0x00007610ff227816 */ /* 0x000fe20000000022 */
[----:B------:R-:W-:Y:S06]  /*f3b0*/  BRA `(.L_x_16805) ;  /* 0x0000000000247947 */ /* 0x000fec0003800000 */
.L_x_16829:
[----:B------:R-:W2:Y:S02]  /*f3c0*/  LDG.E.64 R4, desc[UR36][R4.64] ;  /* 0x0000002404047981 */ /* 0x000ea4000c1e1b00 */
[----:B--2---:R-:W0:Y:S02]  /*f3d0*/  I2F.U64 R0, R4 ;  /* 0x0000000400007312 */ /* 0x004e240000301000 */
[----:B0-----:R-:W-:-:S04]  /*f3e0*/  F2FP.F16.F32.PACK_AB R0, RZ, R0 ;  /* 0x00000000ff00723e */ /* 0x001fc800000000ff */
[----:B------:R-:W-:Y:S01]  /*f3f0*/  PRMT R34, R0, 0x7610, R34 ;  /* 0x0000761000227816 */ /* 0x000fe20000000022 */
[----:B------:R-:W-:Y:S06]  /*f400*/  BRA `(.L_x_16805) ;  /* 0x0000000000107947 */ /* 0x000fec0003800000 */
.L_x_16828:
[----:B------:R-:W2:Y:S02]  /*f410*/  LDG.E R4, desc[UR36][R4.64] ;  /* 0x0000002404047981 */ /* 0x000ea4000c1e1900 */
[----:B--2---:R-:W-:-:S04]  /*f420*/  I2FP.F32.U32 R0, R4 ;  /* 0x0000000400007245 */ /* 0x004fc80000201000 */
[----:B------:R-:W-:-:S04]  /*f430*/  F2FP.F16.F32.PACK_AB R0, RZ, R0 ;  /* 0x00000000ff00723e */ /* 0x000fc800000000ff */
[----:B------:R-:W-:-:S07]  /*f440*/  PRMT R34, R0, 0x7610, R34 ;  /* 0x0000761000227816 */ /* 0x000fce0000000022 */
.L_x_16805:
        /* <DEDUP_REMOVED lines=20> */
.L_x_16837:
[----:B------:R-:W2:Y:S02]  /*f590*/  LDG.E.U8 R4, desc[UR36][R4.64] ;  /* 0x0000002404047981 */ /* 0x000ea4000c1e1100 */
[----:B--2---:R-:W-:Y:S01]  /*f5a0*/  I2FP.F32.U32 R35, R4 ;  /* 0x0000000400237245 */ /* 0x004fe20000201000 */
[----:B------:R-:W-:Y:S06]  /*f5b0*/  BRA `(.L_x_16839) ;  /* 0x0000000c002c7947 */ /* 0x000fec0003800000 */
.L_x_16836:
        /* <DEDUP_REMOVED lines=9> */
.L_x_16841:
[----:B------:R-:W2:Y:S02]  /*f650*/  LDG.E R4, desc[UR36][R4.64] ;  /* 0x0000002404047981 */ /* 0x000ea4000c1e1900 */
[----:B--2---:R-:W-:Y:S01]  /*f660*/  I2FP.F32.S32 R35, R4 ;  /* 0x0000000400237245 */ /* 0x004fe20000201400 */
[----:B------:R-:W-:Y:S06]  /*f670*/  BRA `(.L_x_16839) ;  /* 0x0000000800fc7947 */ /* 0x000fec0003800000 */
.L_x_16840:
[----:B------:R-:W2:Y:S02]  /*f680*/  LDG.E.U16 R4, desc[UR36][R4.64] ;  /* 0x0000002404047981 */ /* 0x000ea4000c1e1500 */
[----:B--2---:R2:W0:Y:S01]  /*f690*/  I2F.S16 R35, R4 ;  /* 0x0000000400237306 */ /* 0x0044220000101400 */
[----:B------:R-:W-:Y:S05]  /*f6a0*/  BRA `(.L_x_16839) ;  /* 0x0000000800f07947 */ /* 0x000fea0003800000 */
.L_x_16835:
        /* <DEDUP_REMOVED lines=8> */
.L_x_16843:
[----:B------:R-:W2:Y:S02]  /*f730*/  LDG.E.U16 R4, desc[UR36][R4.64] ;  /* 0x0000002404047981 */ /* 0x000ea4000c1e1500 */
[----:B--2---:R-:W-:Y:S01]  /*f740*/  HADD2.F32 R35, -RZ, R4.H0_H0 ;  /* 0x20000004ff237230 */ /* 0x004fe20000004100 */
[----:B------:R-:W-:Y:S06]  /*f750*/  BRA `(.L_x_16839) ;  /* 0x0000000800c47947 */ /* 0x000fec0003800000 */
.L_x_16842:
        /* <DEDUP_REMOVED lines=8> */
.L_x_16845:
[----:B------:R-:W2:Y:S02]  /*f7e0*/  LDG.E.U16 R4, desc[UR36][R4.64] ;  /* 0x0000002404047981 */ /* 0x000ea4000c1e1500 */
[----:B--2---:R-:W-:Y:S01]  /*f7f0*/  HADD2.F32 R35, -RZ, R4.H0_H0 ;  /* 0x20000004ff237230 */ /* 0x004fe20000004100 */
[----:B------:R-:W-:Y:S06]  /*f800*/  BRA `(.L_x_16839) ;  /* 0x0000000800987947 */ /* 0x000fec0003800000 */
.L_x_16844:
[----:B------:R-:W2:Y:S01]  /*f810*/  LDG.E.64 R4, desc[UR36][R4.64] ;  /* 0x0000002404047981 */ /* 0x000ea2000c1e1b00 */
[----:B------:R-:W-:Y:S01]  /*f820*/  UMOV UR4, 0xf0000000 ;  /* 0xf000000000047882 */ /* 0x000fe20000000000 */
[----:B------:R-:W-:Y:S01]  /*f830*/  UMOV UR5, 0x380fffff ;  /* 0x380fffff00057882 */ /* 0x000fe20000000000 */
[----:B--2---:R-:W0:Y:S01]  /*f840*/  F2F.F32.F64 R35, R4 ;  /* 0x0000000400237310 */ /* 0x004e220000301000 */
[----:B------:R-:W-:-:S14]  /*f850*/  DSETP.GEU.AND P0, PT, |R4|, UR4, PT ;  /* 0x0000000404007e2a */ /* 0x000fdc000bf0e200 */
[----:B0-----:R-:W-:Y:S01]  /*f860*/  @!P0 FMUL R35, R35, 1.175494350822287508e-38 ;  /* 0x0080000023238820 */ /* 0x001fe20000400000 */
[----:B------:R-:W-:Y:S06]  /*f870*/  BRA `(.L_x_16839) ;  /* 0x00000008007c7947 */ /* 0x000fec0003800000 */
.L_x_16834:
        /* <DEDUP_REMOVED lines=12> */
.L_x_16848:
[----:B------:R-:W2:Y:S01]  /*f940*/  LDG.E.64 R4, desc[UR36][R4.64] ;  /* 0x0000002404047981 */ /* 0x000ea2000c1e1b00 */
[----:B------:R-:W-:Y:S01]  /*f950*/  UMOV UR4, 0xf0000000 ;  /* 0xf000000000047882 */ /* 0x000fe20000000000 */
[----:B------:R-:W-:Y:S01]  /*f960*/  UMOV UR5, 0x380fffff ;  /* 0x380fffff00057882 */ /* 0x000fe20000000000 */
[----:B--2---:R-:W0:Y:S01]  /*f970*/  F2F.F32.F64 R35, R4 ;  /* 0x0000000400237310 */ /* 0x004e220000301000 */
[----:B------:R-:W-:-:S14]  /*f980*/  DSETP.GEU.AND P0, PT, |R4|, UR4, PT ;  /* 0x0000000404007e2a */ /* 0x000fdc000bf0e200 */
[----:B0-----:R-:W-:Y:S01]  /*f990*/  @!P0 FMUL R35, R35, 1.175494350822287508e-38 ;  /* 0x0080000023238820 */ /* 0x001fe20000400000 */
[----:B------:R-:W-:Y:S06]  /*f9a0*/  BRA `(.L_x_16839) ;  /* 0x0000000800307947 */ /* 0x000fec0003800000 */
.L_x_16847:
        /* <DEDUP_REMOVED lines=26> */
.L_x_16850:
        /* <DEDUP_REMOVED lines=13> */
.L_x_16849:
[----:B------:R-:W2:Y:S02]  /*fc20*/  LDG.E.U16 R4, desc[UR36][R4.64] ;  /* 0x0000002404047981 */ /* 0x000ea4000c1e1500 */
[----:B--2---:R-:W-:Y:S01]  /*fc30*/  IMAD.U32 R35, R4, 0x10000, RZ ;  /* 0x0001000004237824 */ /* 0x004fe200078e00ff */
[----:B------:R-:W-:Y:S06]  /*fc40*/  BRA `(.L_x_16839) ;  /* 0x0000000400887947 */ /* 0x000fec0003800000 */
.L_x_16846:
        /* <DEDUP_REMOVED lines=11> */
.L_x_16853:
        /* <DEDUP_REMOVED lines=20> */
.L_x_16855:
[----:B------:R-:W-:Y:S05]  /*fe40*/  BSYNC B0 ;  /* 0x0000000000007941 */ /* 0x000fea0003800000 */
.L_x_16854:
[----:B------:R-:W-:Y:S01]  /*fe50*/  IMAD.SHL.U32 R3, R3, 0x100000, RZ ;  /* 0x0010000003037824 */ /* 0x000fe200078e00ff */
[----:B------:R-:W-:-:S04]  /*fe60*/  LEA R0, R0, 0x3b800000, 0x17 ;  /* 0x3b80000000007811 */ /* 0x000fc800078eb8ff */
[----:B------:R-:W-:Y:S01]  /*fe70*/  LOP3.LUT R35, R0, R3, R35, 0xfe, !PT ;  /* 0x0000000300237212 */ /* 0x000fe200078efe23 */
[----:B------:R-:W-:Y:S06]  /*fe80*/  BRA `(.L_x_16839) ;  /* 0x0000000000f87947 */ /* 0x000fec0003800000 */
.L_x_16852:
        /* <DEDUP_REMOVED lines=20> */
.L_x_16857:
[----:B------:R-:W-:Y:S05]  /*ffd0*/  BSYNC B0 ;  /* 0x0000000000007941 */ /* 0x000fea0003800000 */
.L_x_16856:
[----:B------:R-:W-:Y:S01]  /*ffe0*/  IMAD.SHL.U32 R3, R3, 0x200000, RZ ;  /* 0x0020000003037824 */ /* 0x000fe200078e00ff */
[----:B------:R-:W-:-:S04]  /*fff0*/  LEA R0, R0, 0x37800000, 0x17 ;  /* 0x3780000000007811 */ /* 0x000fc800078eb8ff */
[----:B------:R-:W-:Y:S01]  /*10000*/  LOP3.LUT R35, R0, R3, R35, 0xfe, !PT ;  /* 0x0000000300237212 */ /* 0x000fe200078efe23 */
[----:B------:R-:W-:Y:S06]  /*10010*/  BRA `(.L_x_16839) ;  /* 0x0000000000947947 */ /* 0x000fec0003800000 */
.L_x_16851:
        /* <DEDUP_REMOVED lines=14> */
.L_x_16838:
        /* <DEDUP_REMOVED lines=16> */
.L_x_16860:
[----:B------:R-:W-:Y:S01]  /*10200*/  IMAD.MOV.U32 R35, RZ, RZ, RZ ;  /* 0x000000ffff237224 */ /* 0x000fe200078e00ff */
[----:B------:R-:W-:Y:S06]  /*10210*/  BRA `(.L_x_16839) ;  /* 0x0000000000147947 */ /* 0x000fec0003800000 */
.L_x_16859:
[----:B------:R-:W2:Y:S02]  /*10220*/  LDG.E.64 R4, desc[UR36][R4.64] ;  /* 0x0000002404047981 */ /* 0x000ea4000c1e1b00 */
[----:B--2---:R0:W1:Y:S01]  /*10230*/  I2F.U64 R35, R4 ;  /* 0x0000000400237312 */ /* 0x0040620000301000 */
[----:B------:R-:W-:Y:S05]  /*10240*/  BRA `(.L_x_16839) ;  /* 0x0000000000087947 */ /* 0x000fea0003800000 */
.L_x_16858:
[----:B------:R-:W2:Y:S02]  /*10250*/  LDG.E R4, desc[UR36][R4.64] ;  /* 0x0000002404047981 */ /* 0x000ea4000c1e1900 */
[----:B--2---:R-:W-:-:S07]  /*10260*/  I2FP.F32.U32 R35, R4 ;  /* 0x0000000400237245 */ /* 0x004fce0000201000 */
.L_x_16839:
[----:B------:R-:W-:Y:S05]  /*10270*/  BSYNC B6 ;  /* 0x0000000000067941 */ /* 0x000fea0003800000 */
.L_x_16833:
        /* <DEDUP_REMOVED lines=20> */
.L_x_16865:
[----:B------:R-:W2:Y:S02]  /*103c0*/  LDG.E.U8 R4, desc[UR36][R4.64] ;  /* 0x0000002404047981 */ /* 0x000ea4000c1e1100 */
[----:B--2---:R-:W-:Y:S01]  /*103d0*/  I2FP.F32.U32 R36, R4 ;  /* 0x0000000400247245 */ /* 0x004fe20000201000 */
[----:B------:R-:W-:Y:S06]  /*103e0*/  BRA `(.L_x_16867) ;  /* 0x0000000c002c7947 */ /* 0x000fec0003800000 */
.L_x_16864:
        /* <DEDUP_REMOVED lines=9> */
.L_x_16869:
[----:B------:R-:W2:Y:S02]  /*10480*/  LDG.E R4, desc[UR36][R4.64] ;  /* 0x0000002404047981 */ /* 0x000ea4000c1e1900 */
[----:B--2---:R-:W-:Y:S01]  /*10490*/  I2FP.F32.S32 R36, R4 ;  /* 0x0000000400247245 */ /* 0x004fe20000201400 */
[----:B------:R-:W-:Y:S06]  /*104a0*/  BRA `(.L_x_16867) ;  /* 0x0000000800fc7947 */ /* 0x000fec0003800000 */
.L_x_16868:
[----:B------:R-:W2:Y:S02]  /*104b0*/  LDG.E.U16 R4, desc[UR36][R4.64] ;  /* 0x0000002404047981 */ /* 0x000ea4000c1e1500 */
[----:B--2---:R0:W2:Y:S01]  /*104c0*/  I2F.S16 R36, R4 ;  /* 0x0000000400247306 */ /* 0x0040a20000101400 */
[----:B------:R-:W-:Y:S05]  /*104d0*/  BRA `(.L_x_16867) ;  /* 0x0000000800f07947 */ /* 0x000fea0003800000 */
.L_x_16863:
        /* <DEDUP_REMOVED lines=8> */
.L_x_16871:
[----:B------:R-:W2:Y:S02]  /*10560*/  LDG.E.U16 R4, desc[UR36][R4.64] ;  /* 0x0000002404047981 */ /* 0x000ea4000c1e1500 */
[----:B--2---:R-:W-:Y:S01]  /*10570*/  HADD2.F32 R36, -RZ, R4.H0_H0 ;  /* 0x20000004ff247230 */ /* 0x004fe20000004100 */
[----:B------:R-:W-:Y:S06]  /*10580*/  BRA `(.L_x_16867) ;  /* 0x0000000800c47947 */ /* 0x000fec0003800000 */
.L_x_16870:
        /* <DEDUP_REMOVED lines=8> */
.L_x_16873:
[----:B------:R-:W2:Y:S02]  /*10610*/  LDG.E.U16 R4, desc[UR36][R4.64] ;  /* 0x0000002404047981 */ /* 0x000ea4000c1e1500 */
[----:B--2---:R-:W-:Y:S01]  /*10620*/  HADD2.F32 R36, -RZ, R4.H0_H0 ;  /* 0x20000004ff247230 */ /* 0x004fe20000004100 */
[----:B------:R-:W-:Y:S06]  /*10630*/  BRA `(.L_x_16867) ;  /* 0x0000000800987947 */ /* 0x000fec0003800000 */
.L_x_16872:
[----:B------:R-:W2:Y:S01]  /*10640*/  LDG.E.64 R4, desc[UR36][R4.64] ;  /* 0x0000002404047981 */ /* 0x000ea2000c1e1b00 */
[----:B------:R-:W-:Y:S01]  /*10650*/  UMOV UR4, 0xf0000000 ;  /* 0xf000000000047882 */ /* 0x000fe20000000000 */
[----:B------:R-:W-:Y:S01]  /*10660*/  UMOV UR5, 0x380fffff ;  /* 0x380fffff00057882 */ /* 0x000fe20000000000 */
[----:B--2---:R-:W0:Y:S01]  /*10670*/  F2F.F32.F64 R36, R4 ;  /* 0x0000000400247310 */ /* 0x004e220000301000 */
[----:B------:R-:W-:-:S14]  /*10680*/  DSETP.GEU.AND P0, PT, |R4|, UR4, PT ;  /* 0x0000000404007e2a */ /* 0x000fdc000bf0e200 */
[----:B0-----:R-:W-:Y:S01]  /*10690*/  @!P0 FMUL R36, R36, 1.175494350822287508e-38 ;  /* 0x0080000024248820 */ /* 0x001fe20000400000 */
[----:B------:R-:W-:Y:S06]  /*106a0*/  BRA `(.L_x_16867) ;  /* 0x00000008007c7947 */ /* 0x000fec0003800000 */
.L_x_16862:
        /* <DEDUP_REMOVED lines=12> */
.L_x_16876:
[----:B------:R-:W2:Y:S01]  /*10770*/  LDG.E.64 R4, desc[UR36][R4.64] ;  /* 0x0000002404047981 */ /* 0x000ea2000c1e1b00 */
[----:B------:R-:W-:Y:S01]  /*10780*/  UMOV UR4, 0xf0000000 ;  /* 0xf000000000047882 */ /* 0x000fe20000000000 */
[----:B------:R-:W-:Y:S01]  /*10790*/  UMOV UR5, 0x380fffff ;  /* 0x380fffff00057882 */ /* 0x000fe20000000000 */
[----:B--2---:R-:W0:Y:S01]  /*107a0*/  F2F.F32.F64 R36, R4 ;  /* 0x0000000400247310 */ /* 0x004e220000301000 */
[----:B------:R-:W-:-:S14]  /*107b0*/  DSETP.GEU.AND P0, PT, |R4|, UR4, PT ;  /* 0x0000000404007e2a */ /* 0x000fdc000bf0e200 */
[----:B0-----:R-:W-:Y:S01]  /*107c0*/  @!P0 FMUL R36, R36, 1.175494350822287508e-38 ;  /* 0x0080000024248820 */ /* 0x001fe20000400000 */
[----:B------:R-:W-:Y:S06]  /*107d0*/  BRA `(.L_x_16867) ;  /* 0x0000000800307947 */ /* 0x000fec0003800000 */
.L_x_16875:
        /* <DEDUP_REMOVED lines=26> */
.L_x_16878:
        /* <DEDUP_REMOVED lines=13> */
.L_x_16877:
[----:B------:R-:W2:Y:S02]  /*10a50*/  LDG.E.U16 R4, desc[UR36][R4.64] ;  /* 0x0000002404047981 */ /* 0x000ea4000c1e1500 */
[----:B--2---:R-:W-:Y:S01]  /*10a60*/  IMAD.U32 R36, R4, 0x10000, RZ ;  /* 0x0001000004247824 */ /* 0x004fe200078e00ff */
[----:B------:R-:W-:Y:S06]  /*10a70*/  BRA `(.L_x_16867) ;  /* 0x0000000400887947 */ /* 0x000fec0003800000 */
.L_x_16874:
        /* <DEDUP_REMOVED lines=11> */
.L_x_16881:
        /* <DEDUP_REMOVED lines=20> */
.L_x_16883:
[----:B------:R-:W-:Y:S05]  /*10c70*/  BSYNC B0 ;  /* 0x0000000000007941 */ /* 0x000fea0003800000 */
.L_x_16882:
[----:B------:R-:W-:Y:S01]  /*10c80*/  IMAD.SHL.U32 R3, R3, 0x100000, RZ ;  /* 0x0010000003037824 */ /* 0x000fe200078e00ff */
[----:B------:R-:W-:-:S04]  /*10c90*/  LEA R5, R0, 0x3b800000, 0x17 ;  /* 0x3b80000000057811 */ /* 0x000fc800078eb8ff */
[----:B------:R-:W-:Y:S01]  /*10ca0*/  LOP3.LUT R36, R5, R3, R36, 0xfe, !PT ;  /* 0x0000000305247212 */ /* 0x000fe200078efe24 */
[----:B------:R-:W-:Y:S06]  /*10cb0*/  BRA `(.L_x_16867) ;  /* 0x0000000000f87947 */ /* 0x000fec0003800000 */
.L_x_16880:
        /* <DEDUP_REMOVED lines=20> */
.L_x_16885:
[----:B------:R-:W-:Y:S05]  /*10e00*/  BSYNC B0 ;  /* 0x0000000000007941 */ /* 0x000fea0003800000 */
.L_x_16884:
[----:B------:R-:W-:Y:S01]  /*10e10*/  IMAD.SHL.U32 R3, R3, 0x200000, RZ ;  /* 0x0020000003037824 */ /* 0x000fe200078e00ff */
[----:B------:R-:W-:-:S04]  /*10e20*/  LEA R5, R0, 0x37800000, 0x17 ;  /* 0x3780000000057811 */ /* 0x000fc800078eb8ff */
[----:B------:R-:W-:Y:S01]  /*10e30*/  LOP3.LUT R36, R5, R3, R36, 0xfe, !PT ;  /* 0x0000000305247212 */ /* 0x000fe200078efe24 */
[----:B------:R-:W-:Y:S06]  /*10e40*/  BRA `(.L_x_16867) ;  /* 0x0000000000947947 */ /* 0x000fec0003800000 */
.L_x_16879:
        /* <DEDUP_REMOVED lines=14> */
.L_x_16866:
        /* <DEDUP_REMOVED lines=16> */
.L_x_16888:
[----:B------:R-:W-:Y:S01]  /*11030*/  IMAD.MOV.U32 R36, RZ, RZ, RZ ;  /* 0x000000ffff247224 */ /* 0x000fe200078e00ff */
[----:B------:R-:W-:Y:S06]  /*11040*/  BRA `(.L_x_16867) ;  /* 0x0000000000147947 */ /* 0x000fec0003800000 */
.L_x_16887:
[----:B------:R-:W2:Y:S02]  /*11050*/  LDG.E.64 R4, desc[UR36][R4.64] ;  /* 0x0000002404047981 */ /* 0x000ea4000c1e1b00 */
[----:B--2---:R0:W2:Y:S01]  /*11060*/  I2F.U64 R36, R4 ;  /* 0x0000000400247312 */ /* 0x0040a20000301000 */
[----:B------:R-:W-:Y:S05]  /*11070*/  BRA `(.L_x_16867) ;  /* 0x0000000000087947 */ /* 0x000fea0003800000 */
.L_x_16886:
[----:B------:R-:W2:Y:S02]  /*11080*/  LDG.E R4, desc[UR36][R4.64] ;  /* 0x0000002404047981 */ /* 0x000ea4000c1e1900 */
[----:B--2---:R-:W-:-:S07]  /*11090*/  I2FP.F32.U32 R36, R4 ;  /* 0x0000000400247245 */ /* 0x004fce0000201000 */
.L_x_16867:
[----:B------:R-:W-:Y:S05]  /*110a0*/  BSYNC B6 ;  /* 0x0000000000067941 */ /* 0x000fea0003800000 */
.L_x_16861:
        /* <DEDUP_REMOVED lines=20> */
.L_x_16893:
[----:B------:R-:W2:Y:S02]  /*111f0*/  LDG.E.U8 R4, desc[UR36][R4.64] ;  /* 0x0000002404047981 */ /* 0x000ea4000c1e1100 */
[----:B--2---:R-:W-:Y:S01]  /*11200*/  I2FP.F32.U32 R38, R4 ;  /* 0x0000000400267245 */ /* 0x004fe20000201000 */
[----:B------:R-:W-:Y:S06]  /*11210*/  BRA `(.L_x_16895) ;  /* 0x0000000c002c7947 */ /* 0x000fec0003800000 */
.L_x_16892:
        /* <DEDUP_REMOVED lines=9> */
.L_x_16897:
[----:B------:R-:W2:Y:S02]  /*112b0*/  LDG.E R4, desc[UR36][R4.64] ;  /* 0x0000002404047981 */ /* 0x000ea4000c1e1900 */
[----:B--2---:R-:W-:Y:S01]  /*112c0*/  I2FP.F32.S32 R38, R4 ;  /* 0x0000000400267245 */ /* 0x004fe20000201400 */
[----:B------:R-:W-:Y:S06]  /*112d0*/  BRA `(.L_x_16895) ;  /* 0x0000000800fc7947 */ /* 0x000fec0003800000 */
.L_x_16896:
[----:B------:R-:W2:Y:S02]  /*112e0*/  LDG.E.U16 R4, desc[UR36][R4.64] ;  /* 0x0000002404047981 */ /* 0x000ea4000c1e1500 */
[----:B--2---:R0:W2:Y:S01]  /*112f0*/  I2F.S16 R38, R4 ;  /* 0x0000000400267306 */ /* 0x0040a20000101400 */
[----:B------:R-:W-:Y:S05]  /*11300*/  BRA `(.L_x_16895) ;  /* 0x0000000800f07947 */ /* 0x000fea0003800000 */
.L_x_16891:
        /* <DEDUP_REMOVED lines=8> */
.L_x_16899:
[----:B------:R-:W2:Y:S02]  /*11390*/  LDG.E.U16 R4, desc[UR36][R4.64] ;  /* 0x0000002404047981 */ /* 0x000ea4000c1e1500 */
[----:B--2---:R-:W-:Y:S01]  /*113a0*/  HADD2.F32 R38, -RZ, R4.H0_H0 ;  /* 0x20000004ff267230 */ /* 0x004fe20000004100 */
[----:B------:R-:W-:Y:S06]  /*113b0*/  BRA `(.L_x_16895) ;  /* 0x0000000800c47947 */ /* 0x000fec0003800000 */
.L_x_16898:
        /* <DEDUP_REMOVED lines=8> */
.L_x_16901:
[----:B------:R-:W2:Y:S02]  /*11440*/  LDG.E.U16 R4, desc[UR36][R4.64] ;  /* 0x0000002404047981 */ /* 0x000ea4000c1e1500 */
[----:B--2---:R-:W-:Y:S01]  /*11450*/  HADD2.F32 R38, -RZ, R4.H0_H0 ;  /* 0x20000004ff267230 */ /* 0x004fe20000004100 */
[----:B------:R-:W-:Y:S06]  /*11460*/  BRA `(.L_x_16895) ;  /* 0x0000000800987947 */ /* 0x000fec0003800000 */
.L_x_16900:
[----:B------:R-:W2:Y:S01]  /*11470*/  LDG.E.64 R4, desc[UR36][R4.64] ;  /* 0x0000002404047981 */ /* 0x000ea2000c1e1b00 */
[----:B------:R-:W-:Y:S01]  /*11480*/  UMOV UR4, 0xf0000000 ;  /* 0xf000000000047882 */ /* 0x000fe20000000000 */
[----:B------:R-:W-:Y:S01]  /*11490*/  UMOV UR5, 0x380fffff ;  /* 0x380fffff00057882 */ /* 0x000fe20000000000 */
[----:B--2---:R-:W0:Y:S01]  /*114a0*/  F2F.F32.F64 R38, R4 ;  /* 0x0000000400267310 */ /* 0x004e220000301000 */
[----:B------:R-:W-:-:S14]  /*114b0*/  DSETP.GEU.AND P0, PT, |R4|, UR4, PT ;  /* 0x0000000404007e2a */ /* 0x000fdc000bf0e200 */
[----:B0-----:R-:W-:Y:S01]  /*114c0*/  @!P0 FMUL R38, R38, 1.175494350822287508e-38 ;  /* 0x0080000026268820 */ /* 0x001fe20000400000 */
[----:B------:R-:W-:Y:S06]  /*114d0*/  BRA `(.L_x_16895) ;  /* 0x00000008007c7947 */ /* 0x000fec0003800000 */
.L_x_16890:
        /* <DEDUP_REMOVED lines=12> */
.L_x_16904:
[----:B------:R-:W2:Y:S01]  /*115a0*/  LDG.E.64 R4, desc[UR36][R4.64] ;  /* 0x0000002404047981 */ /* 0x000ea2000c1e1b00 */
[----:B------:R-:W-:Y:S01]  /*115b0*/  UMOV UR4, 0xf0000000 ;  /* 0xf000000000047882 */ /* 0x000fe20000000000 */
[----:B------:R-:W-:Y:S01]  /*115c0*/  UMOV UR5, 0x380fffff ;  /* 0x380fffff00057882 */ /* 0x000fe20000000000 */
[----:B--2---:R-:W0:Y:S01]  /*115d0*/  F2F.F32.F64 R38, R4 ;  /* 0x0000000400267310 */ /* 0x004e220000301000 */
[----:B------:R-:W-:-:S14]  /*115e0*/  DSETP.GEU.AND P0, PT, |R4|, UR4, PT ;  /* 0x0000000404007e2a */ /* 0x000fdc000bf0e200 */
[----:B0-----:R-:W-:Y:S01]  /*115f0*/  @!P0 FMUL R38, R38, 1.175494350822287508e-38 ;  /* 0x0080000026268820 */ /* 0x001fe20000400000 */
[----:B------:R-:W-:Y:S06]  /*11600*/  BRA `(.L_x_16895) ;  /* 0x0000000800307947 */ /* 0x000fec0003800000 */
.L_x_16903:
        /* <DEDUP_REMOVED lines=26> */
.L_x_16906:
        /* <DEDUP_REMOVED lines=13> */
.L_x_16905:
[----:B------:R-:W2:Y:S02]  /*11880*/  LDG.E.U16 R4, desc[UR36][R4.64] ;  /* 0x0000002404047981 */ /* 0x000ea4000c1e1500 */
[----:B--2---:R-:W-:Y:S01]  /*11890*/  IMAD.U32 R38, R4, 0x10000, RZ ;  /* 0x0001000004267824 */ /* 0x004fe200078e00ff */
[----:B------:R-:W-:Y:S06]  /*118a0*/  BRA `(.L_x_16895) ;  /* 0x0000000400887947 */ /* 0x000fec0003800000 */
.L_x_16902:
        /* <DEDUP_REMOVED lines=11> */
.L_x_16909:
        /* <DEDUP_REMOVED lines=20> */
.L_x_16911:
[----:B------:R-:W-:Y:S05]  /*11aa0*/  BSYNC B0 ;  /* 0x0000000000007941 */ /* 0x000fea0003800000 */
.L_x_16910:
[----:B------:R-:W-:Y:S01]  /*11ab0*/  IMAD.SHL.U32 R3, R3, 0x100000, RZ ;  /* 0x0010000003037824 */ /* 0x000fe200078e00ff */
[----:B------:R-:W-:-:S04]  /*11ac0*/  LEA R5, R0, 0x3b800000, 0x17 ;  /* 0x3b80000000057811 */ /* 0x000fc800078eb8ff */
[----:B------:R-:W-:Y:S01]  /*11ad0*/  LOP3.LUT R38, R5, R3, R38, 0xfe, !PT ;  /* 0x0000000305267212 */ /* 0x000fe200078efe26 */
[----:B------:R-:W-:Y:S06]  /*11ae0*/  BRA `(.L_x_16895) ;  /* 0x0000000000f87947 */ /* 0x000fec0003800000 */
.L_x_16908:
        /* <DEDUP_REMOVED lines=20> */
.L_x_16913:
[----:B------:R-:W-:Y:S05]  /*11c30*/  BSYNC B0 ;  /* 0x0000000000007941 */ /* 0x000fea0003800000 */
.L_x_16912:
[----:B------:R-:W-:Y:S01]  /*11c40*/  IMAD.SHL.U32 R3, R3, 0x200000, RZ ;  /* 0x0020000003037824 */ /* 0x000fe200078e00ff */
[----:B------:R-:W-:-:S04]  /*11c50*/  LEA R5, R0, 0x37800000, 0x17 ;  /* 0x3780000000057811 */ /* 0x000fc800078eb8ff */
[----:B------:R-:W-:Y:S01]  /*11c60*/  LOP3.LUT R38, R5, R3, R38, 0xfe, !PT ;  /* 0x0000000305267212 */ /* 0x000fe200078efe26 */
[----:B------:R-:W-:Y:S06]  /*11c70*/  BRA `(.L_x_16895) ;  /* 0x0000000000947947 */ /* 0x000fec0003800000 */
.L_x_16907:
        /* <DEDUP_REMOVED lines=14> */
.L_x_16894:
        /* <DEDUP_REMOVED lines=16> */
.L_x_16916:
[----:B------:R-:W-:Y:S01]  /*11e60*/  IMAD.MOV.U32 R38, RZ, RZ, RZ ;  /* 0x000000ffff267224 */ /* 0x000fe200078e00ff */
[----:B------:R-:W-:Y:S06]  /*11e70*/  BRA `(.L_x_16895) ;  /* 0x0000000000147947 */ /* 0x000fec0003800000 */
.L_x_16915:
[----:B------:R-:W2:Y:S02]  /*11e80*/  LDG.E.64 R4, desc[UR36][R4.64] ;  /* 0x0000002404047981 */ /* 0x000ea4000c1e1b00 */
[----:B--2---:R0:W2:Y:S01]  /*11e90*/  I2F.U64 R38, R4 ;  /* 0x0000000400267312 */ /* 0x0040a20000301000 */
[----:B------:R-:W-:Y:S05]  /*11ea0*/  BRA `(.L_x_16895) ;  /* 0x0000000000087947 */ /* 0x000fea0003800000 */
.L_x_16914:
[----:B------:R-:W2:Y:S02]  /*11eb0*/  LDG.E R4, desc[UR36][R4.64] ;  /* 0x0000002404047981 */ /* 0x000ea4000c1e1900 */
[----:B--2---:R-:W-:-:S07]  /*11ec0*/  I2FP.F32.U32 R38, R4 ;  /* 0x0000000400267245 */ /* 0x004fce0000201000 */
.L_x_16895:
[----:B------:R-:W-:Y:S05]  /*11ed0*/  BSYNC B6 ;  /* 0x0000000000067941 */ /* 0x000fea0003800000 */
.L_x_16889:
        /* <DEDUP_REMOVED lines=20> */
.L_x_16921:
[----:B------:R-:W2:Y:S02]  /*12020*/  LDG.E.U8 R4, desc[UR36][R4.64] ;  /* 0x0000002404047981 */ /* 0x000ea4000c1e1100 */
[----:B--2---:R-:W-:Y:S01]  /*12030*/  I2FP.F32.U32 R40, R4 ;  /* 0x0000000400287245 */ /* 0x004fe20000201000 */
[----:B------:R-:W-:Y:S06]  /*12040*/  BRA `(.L_x_16923) ;  /* 0x0000000c002c7947 */ /* 0x000fec0003800000 */
.L_x_16920:
        /* <DEDUP_REMOVED lines=9> */
.L_x_16925:
[----:B------:R-:W2:Y:S02]  /*120e0*/  LDG.E R4, desc[UR36][R4.64] ;  /* 0x0000002404047981 */ /* 0x000ea4000c1e1900 */
[----:B--2---:R-:W-:Y:S01]  /*120f0*/  I2FP.F32.S32 R40, R4 ;  /* 0x0000000400287245 */ /* 0x004fe20000201400 */
[----:B------:R-:W-:Y:S06]  /*12100*/  BRA `(.L_x_16923) ;  /* 0x0000000800fc7947 */ /* 0x000fec0003800000 */
.L_x_16924:
[----:B------:R-:W2:Y:S02]  /*12110*/  LDG.E.U16 R4, desc[UR36][R4.64] ;  /* 0x0000002404047981 */ /* 0x000ea4000c1e1500 */
[----:B--2---:R0:W2:Y:S01]  /*12120*/  I2F.S16 R40, R4 ;  /* 0x0000000400287306 */ /* 0x0040a20000101400 */
[----:B------:R-:W-:Y:S05]  /*12130*/  BRA `(.L_x_16923) ;  /* 0x0000000800f07947 */ /* 0x000fea0003800000 */
.L_x_16919:
        /* <DEDUP_REMOVED lines=8> */
.L_x_16927:
[----:B------:R-:W2:Y:S02]  /*121c0*/  LDG.E.U16 R4, desc[UR36][R4.64] ;  /* 0x0000002404047981 */ /* 0x000ea4000c1e1500 */
[----:B--2---:R-:W-:Y:S01]  /*121d0*/  HADD2.F32 R40, -RZ, R4.H0_H0 ;  /* 0x20000004ff287230 */ /* 0x004fe20000004100 */
[----:B------:R-:W-:Y:S06]  /*121e0*/  BRA `(.L_x_16923) ;  /* 0x0000000800c47947 */ /* 0x000fec0003800000 */
.L_x_16926:
        /* <DEDUP_REMOVED lines=8> */
.L_x_16929:
[----:B------:R-:W2:Y:S02]  /*12270*/  LDG.E.U16 R4, desc[UR36][R4.64] ;  /* 0x0000002404047981 */ /* 0x000ea4000c1e1500 */
[----:B--2---:R-:W-:Y:S01]  /*12280*/  HADD2.F32 R40, -RZ, R4.H0_H0 ;  /* 0x20000004ff287230 */ /* 0x004fe20000004100 */
[----:B------:R-:W-:Y:S06]  /*12290*/  BRA `(.L_x_16923) ;  /* 0x0000000800987947 */ /* 0x000fec0003800000 */
.L_x_16928:
[----:B------:R-:W2:Y:S01]  /*122a0*/  LDG.E.64 R4, desc[UR36][R4.64] ;  /* 0x0000002404047981 */ /* 0x000ea2000c1e1b00 */
[----:B------:R-:W-:Y:S01]  /*122b0*/  UMOV UR4, 0xf0000000 ;  /* 0xf000000000047882 */ /* 0x000fe20000000000 */
[----:B------:R-:W-:Y:S01]  /*122c0*/  UMOV UR5, 0x380fffff ;  /* 0x380fffff00057882 */ /* 0x000fe20000000000 */
[----:B--2---:R-:W0:Y:S01]  /*122d0*/  F2F.F32.F64 R40, R4 ;  /* 0x0000000400287310 */ /* 0x004e220000301000 */
[----:B------:R-:W-:-:S14]  /*122e0*/  DSETP.GEU.AND P0, PT, |R4|, UR4, PT ;  /* 0x0000000404007e2a */ /* 0x000fdc000bf0e200 */
[----:B0-----:R-:W-:Y:S01]  /*122f0*/  @!P0 FMUL R40, R40, 1.175494350822287508e-38 ;  /* 0x0080000028288820 */ /* 0x001fe20000400000 */
[----:B------:R-:W-:Y:S06]  /*12300*/  BRA `(.L_x_16923) ;  /* 0x00000008007c7947 */ /* 0x000fec0003800000 */
.L_x_16918:
        /* <DEDUP_REMOVED lines=12> */
.L_x_16932:
[----:B------:R-:W2:Y:S01]  /*123d0*/  LDG.E.64 R4, desc[UR36][R4.64] ;  /* 0x0000002404047981 */ /* 0x000ea2000c1e1b00 */
[----:B------:R-:W-:Y:S01]  /*123e0*/  UMOV UR4, 0xf0000000 ;  /* 0xf000000000047882 */ /* 0x000fe20000000000 */
[----:B------:R-:W-:Y:S01]  /*123f0*/  UMOV UR5, 0x380fffff ;  /* 0x380fffff00057882 */ /* 0x000fe20000000000 */
[----:B--2---:R-:W0:Y:S01]  /*12400*/  F2F.F32.F64 R40, R4 ;  /* 0x0000000400287310 */ /* 0x004e220000301000 */
[----:B------:R-:W-:-:S14]  /*12410*/  DSETP.GEU.AND P0, PT, |R4|, UR4, PT ;  /* 0x0000000404007e2a */ /* 0x000fdc000bf0e200 */
[----:B0-----:R-:W-:Y:S01]  /*12420*/  @!P0 FMUL R40, R40, 1.175494350822287508e-38 ;  /* 0x0080000028288820 */ /* 0x001fe20000400000 */
[----:B------:R-:W-:Y:S06]  /*12430*/  BRA `(.L_x_16923) ;  /* 0x0000000800307947 */ /* 0x000fec0003800000 */
.L_x_16931:
        /* <DEDUP_REMOVED lines=26> */
.L_x_16934:
        /* <DEDUP_REMOVED lines=13> */
.L_x_16933:
[----:B------:R-:W2:Y:S02]  /*126b0*/  LDG.E.U16 R4, desc[UR36][R4.64] ;  /* 0x0000002404047981 */ /* 0x000ea4000c1e1500 */
[----:B--2---:R-:W-:Y:S01]  /*126c0*/  IMAD.U32 R40, R4, 0x10000, RZ ;  /* 0x0001000004287824 */ /* 0x004fe200078e00ff */
[----:B------:R-:W-:Y:S06]  /*126d0*/  BRA `(.L_x_16923) ;  /* 0x0000000400887947 */ /* 0x000fec0003800000 */
.L_x_16930:
        /* <DEDUP_REMOVED lines=11> */
.L_x_16937:
        /* <DEDUP_REMOVED lines=20> */
.L_x_16939:
[----:B------:R-:W-:Y:S05]  /*128d0*/  BSYNC B0 ;  /* 0x0000000000007941 */ /* 0x000fea0003800000 */
.L_x_16938:
[----:B------:R-:W-:Y:S01]  /*128e0*/  IMAD.SHL.U32 R3, R3, 0x100000, RZ ;  /* 0x0010000003037824 */ /* 0x000fe200078e00ff */
[----:B------:R-:W-:-:S04]  /*128f0*/  LEA R5, R0, 0x3b800000, 0x17 ;  /* 0x3b80000000057811 */ /* 0x000fc800078eb8ff */
[----:B------:R-:W-:Y:S01]  /*12900*/  LOP3.LUT R40, R5, R3, R40, 0xfe, !PT ;  /* 0x0000000305287212 */ /* 0x000fe200078efe28 */
[----:B------:R-:W-:Y:S06]  /*12910*/  BRA `(.L_x_16923) ;  /* 0x0000000000f87947 */ /* 0x000fec0003800000 */
.L_x_16936:
        /* <DEDUP_REMOVED lines=20> */
.L_x_16941:
[----:B------:R-:W-:Y:S05]  /*12a60*/  BSYNC B0 ;  /* 0x0000000000007941 */ /* 0x000fea0003800000 */
.L_x_16940:
[----:B------:R-:W-:Y:S01]  /*12a70*/  IMAD.SHL.U32 R3, R3, 0x200000, RZ ;  /* 0x0020000003037824 */ /* 0x000fe200078e00ff */
[----:B------:R-:W-:-:S04]  /*12a80*/  LEA R5, R0, 0x37800000, 0x17 ;  /* 0x3780000000057811 */ /* 0x000fc800078eb8ff */
[----:B------:R-:W-:Y:S01]  /*12a90*/  LOP3.LUT R40, R5, R3, R40, 0xfe, !PT ;  /* 0x0000000305287212 */ /* 0x000fe200078efe28 */
[----:B------:R-:W-:Y:S06]  /*12aa0*/  BRA `(.L_x_16923) ;  /* 0x0000000000947947 */ /* 0x000fec0003800000 */
.L_x_16935:
        /* <DEDUP_REMOVED lines=14> */
.L_x_16922:
        /* <DEDUP_REMOVED lines=16> */
.L_x_16944:
[----:B------:R-:W-:Y:S01]  /*12c90*/  IMAD.MOV.U32 R40, RZ, RZ, RZ ;  /* 0x000000ffff287224 */ /* 0x000fe200078e00ff */
[----:B------:R-:W-:Y:S06]  /*12ca0*/  BRA `(.L_x_16923) ;  /* 0x0000000000147947 */ /* 0x000fec0003800000 */
.L_x_16943:
[----:B------:R-:W2:Y:S02]  /*12cb0*/  LDG.E.64 R4, desc[UR36][R4.64] ;  /* 0x0000002404047981 */ /* 0x000ea4000c1e1b00 */
[----:B--2---:R0:W2:Y:S01]  /*12cc0*/  I2F.U64 R40, R4 ;  /* 0x0000000400287312 */ /* 0x0040a20000301000 */
[----:B------:R-:W-:Y:S05]  /*12cd0*/  BRA `(.L_x_16923) ;  /* 0x0000000000087947 */ /* 0x000fea0003800000 */
.L_x_16942:
[----:B------:R-:W2:Y:S02]  /*12ce0*/  LDG.E R4, desc[UR36][R4.64] ;  /* 0x0000002404047981 */ /* 0x000ea4000c1e1900 */
[----:B--2---:R-:W-:-:S07]  /*12cf0*/  I2FP.F32.U32 R40, R4 ;  /* 0x0000000400287245 */ /* 0x004fce0000201000 */
.L_x_16923:
[----:B------:R-:W-:Y:S05]  /*12d00*/  BSYNC B6 ;  /* 0x0000000000067941 */ /* 0x000fea0003800000 */
.L_x_16917:
        /* <DEDUP_REMOVED lines=20> */
.L_x_16949:
[----:B------:R-:W2:Y:S02]  /*12e50*/  LDG.E.U8 R4, desc[UR36][R4.64] ;  /* 0x0000002404047981 */ /* 0x000ea4000c1e1100 */
[----:B--2---:R-:W-:Y:S01]  /*12e60*/  I2FP.F32.U32 R42, R4 ;  /* 0x00000004002a7245 */ /* 0x004fe20000201000 */
[----:B------:R-:W-:Y:S06]  /*12e70*/  BRA `(.L_x_16951) ;  /* 0x0000000c002c7947 */ /* 0x000fec0003800000 */
.L_x_16948:
        /* <DEDUP_REMOVED lines=9> */
.L_x_16953:
[----:B------:R-:W2:Y:S02]  /*12f10*/  LDG.E R4, desc[UR36][R4.64] ;  /* 0x0000002404047981 */ /* 0x000ea4000c1e1900 */
[----:B--2---:R-:W-:Y:S01]  /*12f20*/  I2FP.F32.S32 R42, R4 ;  /* 0x00000004002a7245 */ /* 0x004fe20000201400 */
[----:B------:R-:W-:Y:S06]  /*12f30*/  BRA `(.L_x_16951) ;  /* 0x0000000800fc7947 */ /* 0x000fec0003800000 */
.L_x_16952:
[----:B------:R-:W2:Y:S02]  /*12f40*/  LDG.E.U16 R4, desc[UR36][R4.64] ;  /* 0x0000002404047981 */ /* 0x000ea4000c1e1500 */
[----:B--2---:R0:W2:Y:S01]  /*12f50*/  I2F.S16 R42, R4 ;  /* 0x00000004002a7306 */ /* 0x0040a20000101400 */
[----:B------:R-:W-:Y:S05]  /*12f60*/  BRA `(.L_x_16951) ;  /* 0x0000000800f07947 */ /* 0x000fea0003800000 */
.L_x_16947:
        /* <DEDUP_REMOVED lines=8> */
.L_x_16955:
[----:B------:R-:W2:Y:S02]  /*12ff0*/  LDG.E.U16 R4, desc[UR36][R4.64] ;  /* 0x0000002404047981 */ /* 0x000ea4000c1e1500 */
[----:B--2---:R-:W-:Y:S01]  /*13000*/  HADD2.F32 R42, -RZ, R4.H0_H0 ;  /* 0x20000004ff2a7230 */ /* 0x004fe20000004100 */
[----:B------:R-:W-:Y:S06]  /*13010*/  BRA `(.L_x_16951) ;  /* 0x0000000800c47947 */ /* 0x000fec0003800000 */
.L_x_16954:
        /* <DEDUP_REMOVED lines=8> */
.L_x_16957:
[----:B------:R-:W2:Y:S02]  /*130a0*/  LDG.E.U16 R4, desc[UR36][R4.64] ;  /* 0x0000002404047981 */ /* 0x000ea4000c1e1500 */
[----:B--2---:R-:W-:Y:S01]  /*130b0*/  HADD2.F32 R42, -RZ, R4.H0_H0 ;  /* 0x20000004ff2a7230 */ /* 0x004fe20000004100 */
[----:B------:R-:W-:Y:S06]  /*130c0*/  BRA `(.L_x_16951) ;  /* 0x0000000800987947 */ /* 0x000fec0003800000 */
.L_x_16956:
[----:B------:R-:W2:Y:S01]  /*130d0*/  LDG.E.64 R4, desc[UR36][R4.64] ;  /* 0x0000002404047981 */ /* 0x000ea2000c1e1b00 */
[----:B------:R-:W-:Y:S01]  /*130e0*/  UMOV UR4, 0xf0000000 ;  /* 0xf000000000047882 */ /* 0x000fe20000000000 */
[----:B------:R-:W-:Y:S01]  /*130f0*/  UMOV UR5, 0x380fffff ;  /* 0x380fffff00057882 */ /* 0x000fe20000000000 */
[----:B--2---:R-:W0:Y:S01]  /*13100*/  F2F.F32.F64 R42, R4 ;  /* 0x00000004002a7310 */ /* 0x004e220000301000 */
[----:B------:R-:W-:-:S14]  /*13110*/  DSETP.GEU.AND P0, PT, |R4|, UR4, PT ;  /* 0x0000000404007e2a */ /* 0x000fdc000bf0e200 */
[----:B0-----:R-:W-:Y:S01]  /*13120*/  @!P0 FMUL R42, R42, 1.175494350822287508e-38 ;  /* 0x008000002a2a8820 */ /* 0x001fe20000400000 */
[----:B------:R-:W-:Y:S06]  /*13130*/  BRA `(.L_x_16951) ;  /* 0x00000008007c7947 */ /* 0x000fec0003800000 */
.L_x_16946:
        /* <DEDUP_REMOVED lines=12> */
.L_x_16960:
[----:B------:R-:W2:Y:S01]  /*13200*/  LDG.E.64 R4, desc[UR36][R4.64] ;  /* 0x0000002404047981 */ /* 0x000ea2000c1e1b00 */
[----:B------:R-:W-:Y:S01]  /*13210*/  UMOV UR4, 0xf0000000 ;  /* 0xf000000000047882 */ /* 0x000fe20000000000 */
[----:B------:R-:W-:Y:S01]  /*13220*/  UMOV UR5, 0x380fffff ;  /* 0x380fffff00057882 */ /* 0x000fe20000000000 */
[----:B--2---:R-:W0:Y:S01]  /*13230*/  F2F.F32.F64 R42, R4 ;  /* 0x00000004002a7310 */ /* 0x004e220000301000 */
[----:B------:R-:W-:-:S14]  /*13240*/  DSETP.GEU.AND P0, PT, |R4|, UR4, PT ;  /* 0x0000000404007e2a */ /* 0x000fdc000bf0e200 */
[----:B0-----:R-:W-:Y:S01]  /*13250*/  @!P0 FMUL R42, R42, 1.175494350822287508e-38 ;  /* 0x008000002a2a8820 */ /* 0x001fe20000400000 */
[----:B------:R-:W-:Y:S06]  /*13260*/  BRA `(.L_x_16951) ;  /* 0x0000000800307947 */ /* 0x000fec0003800000 */
.L_x_16959:
        /* <DEDUP_REMOVED lines=26> */
.L_x_16962:
        /* <DEDUP_REMOVED lines=13> */
.L_x_16961:
[----:B------:R-:W2:Y:S02]  /*134e0*/  LDG.E.U16 R4, desc[UR36][R4.64] ;  /* 0x0000002404047981 */ /* 0x000ea4000c1e1500 */
[----:B--2---:R-:W-:Y:S01]  /*134f0*/  IMAD.U32 R42, R4, 0x10000, RZ ;  /* 0x00010000042a7824 */ /* 0x004fe200078e00ff */
[----:B------:R-:W-:Y:S06]  /*13500*/  BRA `(.L_x_16951) ;  /* 0x0000000400887947 */ /* 0x000fec0003800000 */
.L_x_16958:
        /* <DEDUP_REMOVED lines=11> */
.L_x_16965:
        /* <DEDUP_REMOVED lines=20> */
.L_x_16967:
[----:B------:R-:W-:Y:S05]  /*13700*/  BSYNC B0 ;  /* 0x0000000000007941 */ /* 0x000fea0003800000 */
.L_x_16966:
[----:B------:R-:W-:Y:S01]  /*13710*/  IMAD.SHL.U32 R3, R3, 0x100000, RZ ;  /* 0x0010000003037824 */ /* 0x000fe200078e00ff */
[----:B------:R-:W-:-:S04]  /*13720*/  LEA R5, R0, 0x3b800000, 0x17 ;  /* 0x3b80000000057811 */ /* 0x000fc800078eb8ff */
[----:B------:R-:W-:Y:S01]  /*13730*/  LOP3.LUT R42, R5, R3, R42, 0xfe, !PT ;  /* 0x00000003052a7212 */ /* 0x000fe200078efe2a */
[----:B------:R-:W-:Y:S06]  /*13740*/  BRA `(.L_x_16951) ;  /* 0x0000000000f87947 */ /* 0x000fec0003800000 */
.L_x_16964:
        /* <DEDUP_REMOVED lines=20> */
.L_x_16969:
[----:B------:R-:W-:Y:S05]  /*13890*/  BSYNC B0 ;  /* 0x0000000000007941 */ /* 0x000fea0003800000 */
.L_x_16968:
[----:B------:R-:W-:Y:S01]  /*138a0*/  IMAD.SHL.U32 R3, R3, 0x200000, RZ ;  /* 0x0020000003037824 */ /* 0x000fe200078e00ff */
[----:B------:R-:W-:-:S04]  /*138b0*/  LEA R5, R0, 0x37800000, 0x17 ;  /* 0x3780000000057811 */ /* 0x000fc800078eb8ff */
[----:B------:R-:W-:Y:S01]  /*138c0*/  LOP3.LUT R42, R5, R3, R42, 0xfe, !PT ;  /* 0x00000003052a7212 */ /* 0x000fe200078efe2a */
[----:B------:R-:W-:Y:S06]  /*138d0*/  BRA `(.L_x_16951) ;  /* 0x0000000000947947 */ /* 0x000fec0003800000 */
.L_x_16963:
        /* <DEDUP_REMOVED lines=14> */
.L_x_16950:
        /* <DEDUP_REMOVED lines=16> */
.L_x_16972:
[----:B------:R-:W-:Y:S01]  /*13ac0*/  IMAD.MOV.U32 R42, RZ, RZ, RZ ;  /* 0x000000ffff2a7224 */ /* 0x000fe200078e00ff */
[----:B------:R-:W-:Y:S06]  /*13ad0*/  BRA `(.L_x_16951) ;  /* 0x0000000000147947 */ /* 0x000fec0003800000 */
.L_x_16971:
[----:B------:R-:W2:Y:S02]  /*13ae0*/  LDG.E.64 R4, desc[UR36][R4.64] ;  /* 0x0000002404047981 */ /* 0x000ea4000c1e1b00 */
[----:B--2---:R0:W2:Y:S01]  /*13af0*/  I2F.U64 R42, R4 ;  /* 0x00000004002a7312 */ /* 0x0040a20000301000 */
[----:B------:R-:W-:Y:S05]  /*13b00*/  BRA `(.L_x_16951) ;  /* 0x0000000000087947 */ /* 0x000fea0003800000 */
.L_x_16970:
[----:B------:R-:W2:Y:S02]  /*13b10*/  LDG.E R4, desc[UR36][R4.64] ;  /* 0x0000002404047981 */ /* 0x000ea4000c1e1900 */
[----:B--2---:R-:W-:-:S07]  /*13b20*/  I2FP.F32.U32 R42, R4 ;  /* 0x00000004002a7245 */ /* 0x004fce0000201000 */
.L_x_16951:
[----:B------:R-:W-:Y:S05]  /*13b30*/  BSYNC B6 ;  /* 0x0000000000067941 */ /* 0x000fea0003800000 */
.L_x_16945:
[----:B------:R-:W-:-:S07]  /*13b40*/  VIADD R43, R43, 0x80 ;  /* 0x000000802b2b7836 */ /* 0x000fce0000000000 */
.L_x_16766:
[----:B------:R-:W-:Y:S05]  /*13b50*/  BSYNC B7 ;  /* 0x0000000000077941 */ /* 0x000fea0003800000 */
.L_x_16765:
        /* <DEDUP_REMOVED lines=29> */
.L_x_16978:
[----:B------:R-:W2:Y:S02]  /*13d30*/  LDG.E.U8 R4, desc[UR36][R4.64] ;  /* 0x0000002404047981 */ /* 0x000ea4000c1e1100 */
[----:B--2---:R-:W-:-:S04]  /*13d40*/  I2FP.F32.U32 R0, R4 ;  /* 0x0000000400007245 */ /* 0x004fc80000201000 */
[----:B------:R-:W-:-:S04]  /*13d50*/  F2FP.F16.F32.PACK_AB R0, RZ, R0 ;  /* 0x00000000ff00723e */ /* 0x000fc800000000ff */
[----:B------:R-:W-:Y:S01]  /*13d60*/  PRMT R32, R0, 0x7610, R32 ;  /* 0x0000761000207816 */ /* 0x000fe20000000020 */
[----:B------:R-:W-:Y:S06]  /*13d70*/  BRA `(.L_x_16980) ;  /* 0x0000000c00bc7947 */ /* 0x000fec0003800000 */
.L_x_16977:
        /* <DEDUP_REMOVED lines=11> */
.L_x_16982:
[----:B------:R-:W2:Y:S02]  /*13e30*/  LDG.E R4, desc[UR36][R4.64] ;  /* 0x0000002404047981 */ /* 0x000ea4000c1e1900 */
[----:B--2---:R-:W-:-:S04]  /*13e40*/  I2FP.F32.S32 R0, R4 ;  /* 0x0000000400007245 */ /* 0x004fc80000201400 */
[----:B------:R-:W-:-:S04]  /*13e50*/  F2FP.F16.F32.PACK_AB R0, RZ, R0 ;  /* 0x00000000ff00723e */ /* 0x000fc800000000ff */
[----:B------:R-:W-:Y:S01]  /*13e60*/  PRMT R32, R0, 0x7610, R32 ;  /* 0x0000761000207816 */ /* 0x000fe20000000020 */
[----:B------:R-:W-:Y:S06]  /*13e70*/  BRA `(.L_x_16980) ;  /* 0x0000000c007c7947 */ /* 0x000fec0003800000 */
.L_x_16981:
[----:B------:R-:W2:Y:S02]  /*13e80*/  LDG.E.U16 R4, desc[UR36][R4.64] ;  /* 0x0000002404047981 */ /* 0x000ea4000c1e1500 */
[----:B--2---:R-:W0:Y:S02]  /*13e90*/  I2F.S16 R0, R4 ;  /* 0x0000000400007306 */ /* 0x004e240000101400 */
[----:B0-----:R-:W-:-:S04]  /*13ea0*/  F2FP.F16.F32.PACK_AB R0, RZ, R0 ;  /* 0x00000000ff00723e */ /* 0x001fc800000000ff */
[----:B------:R-:W-:Y:S01]  /*13eb0*/  PRMT R32, R0, 0x7610, R32 ;  /* 0x0000761000207816 */ /* 0x000fe20000000020 */
[----:B------:R-:W-:Y:S06]  /*13ec0*/  BRA `(.L_x_16980) ;  /* 0x0000000c00687947 */ /* 0x000fec0003800000 */
.L_x_16976:
        /* <DEDUP_REMOVED lines=9> */
.L_x_16984:
[----:B------:R0:W5:Y:S01]  /*13f60*/  LDG.E.U16 R32, desc[UR36][R4.64] ;  /* 0x0000002404207981 */ /* 0x000162000c1e1500 */
[----:B------:R-:W-:Y:S05]  /*13f70*/  BRA `(.L_x_16980) ;  /* 0x0000000c003c7947 */ /* 0x000fea0003800000 */
.L_x_16983:
        /* <DEDUP_REMOVED lines=9> */
.L_x_16986:
[----:B------:R2:W5:Y:S01]  /*14010*/  LDG.E.U16 R32, desc[UR36][R4.64] ;  /* 0x0000002404207981 */ /* 0x000562000c1e1500 */
[----:B------:R-:W-:Y:S05]  /*14020*/  BRA `(.L_x_16980) ;  /* 0x0000000c00107947 */ /* 0x000fea0003800000 */
.L_x_16985:
        /* <DEDUP_REMOVED lines=9> */
.L_x_16975:
        /* <DEDUP_REMOVED lines=14> */
.L_x_16989:
        /* <DEDUP_REMOVED lines=9> */
.L_x_16988:
        /* <DEDUP_REMOVED lines=28> */
.L_x_16991:
        /* <DEDUP_REMOVED lines=15> */
.L_x_16990:
[----:B------:R-:W2:Y:S02]  /*144e0*/  LDG.E.U16 R0, desc[UR36][R4.64] ;  /* 0x0000002404007981 */ /* 0x000ea4000c1e1500 */
[----:B--2---:R-:W-:-:S05]  /*144f0*/  IMAD.U32 R0, R0, 0x10000, RZ ;  /* 0x0001000000007824 */ /* 0x004fca00078e00ff */
[----:B------:R-:W-:-:S04]  /*14500*/  F2FP.F16.F32.PACK_AB R0, RZ, R0 ;  /* 0x00000000ff00723e */ /* 0x000fc800000000ff */
[----:B------:R-:W-:Y:S01]  /*14510*/  PRMT R32, R0, 0x7610, R32 ;  /* 0x0000761000207816 */ /* 0x000fe20000000020 */
[----:B------:R-:W-:Y:S06]  /*14520*/  BRA `(.L_x_16980) ;  /* 0x0000000400d07947 */ /* 0x000fec0003800000 */
.L_x_16987:
        /* <DEDUP_REMOVED lines=13> */
.L_x_16994:
        /* <DEDUP_REMOVED lines=21> */
.L_x_16998:
[----:B------:R-:W-:Y:S05]  /*14750*/  BSYNC B1 ;  /* 0x0000000000017941 */ /* 0x000fea0003800000 */
.L_x_16997:
[----:B------:R-:W-:Y:S01]  /*14760*/  LEA R5, R0, 0x3b800000, 0x17 ;  /* 0x3b80000000057811 */ /* 0x000fe200078eb8ff */
[----:B------:R-:W-:-:S05]  /*14770*/  IMAD.SHL.U32 R0, R3, 0x100000, RZ ;  /* 0x0010000003007824 */ /* 0x000fca00078e00ff */
[----:B------:R-:W-:-:S07]  /*14780*/  LOP3.LUT R0, R5, R0, R6, 0xfe, !PT ;  /* 0x0000000005007212 */ /* 0x000fce00078efe06 */
.L_x_16996:
[----:B------:R-:W-:Y:S05]  /*14790*/  BSYNC B0 ;  /* 0x0000000000007941 */ /* 0x000fea0003800000 */
.L_x_16995:
[----:B------:R-:W-:-:S04]  /*147a0*/  F2FP.F16.F32.PACK_AB R0, RZ, R0 ;  /* 0x00000000ff00723e */ /* 0x000fc800000000ff */
[----:B------:R-:W-:Y:S01]  /*147b0*/  PRMT R32, R0, 0x7610, R32 ;  /* 0x0000761000207816 */ /* 0x000fe20000000020 */
[----:B------:R-:W-:Y:S06]  /*147c0*/  BRA `(.L_x_16980) ;  /* 0x0000000400287947 */ /* 0x000fec0003800000 */
.L_x_16993:
        /* <DEDUP_REMOVED lines=21> */
.L_x_17002:
[----:B------:R-:W-:Y:S05]  /*14920*/  BSYNC B1 ;  /* 0x0000000000017941 */ /* 0x000fea0003800000 */
.L_x_17001:
[----:B------:R-:W-:Y:S01]  /*14930*/  LEA R5, R0, 0x37800000, 0x17 ;  /* 0x3780000000057811 */ /* 0x000fe200078eb8ff */
[----:B------:R-:W-:-:S05]  /*14940*/  IMAD.SHL.U32 R0, R3, 0x200000, RZ ;  /* 0x0020000003007824 */ /* 0x000fca00078e00ff */
[----:B------:R-:W-:-:S07]  /*14950*/  LOP3.LUT R0, R5, R0, R6, 0xfe, !PT ;  /* 0x0000000005007212 */ /* 0x000fce00078efe06 */
.L_x_17000:
[----:B------:R-:W-:Y:S05]  /*14960*/  BSYNC B0 ;  /* 0x0000000000007941 */ /* 0x000fea0003800000 */
.L_x_16999:
[----:B------:R-:W-:-:S04]  /*14970*/  F2FP.F16.F32.PACK_AB R0, RZ, R0 ;  /* 0x00000000ff00723e */ /* 0x000fc800000000ff */
[----:B------:R-:W-:Y:S01]  /*14980*/  PRMT R32, R0, 0x7610, R32 ;  /* 0x0000761000207816 */ /* 0x000fe20000000020 */
[----:B------:R-:W-:Y:S06]  /*14990*/  BRA `(.L_x_16980) ;  /* 0x0000000000b47947 */ /* 0x000fec0003800000 */
.L_x_16992:
        /* <DEDUP_REMOVED lines=14> */
.L_x_17006:
[----:B------:R-:W-:Y:S05]  /*14a80*/  BSYNC B0 ;  /* 0x0000000000007941 */ /* 0x000fea0003800000 */
.L_x_17005:
[----:B------:R-:W-:-:S04]  /*14a90*/  F2FP.F16.F32.PACK_AB R0, RZ, R0 ;  /* 0x00000000ff00723e */ /* 0x000fc800000000ff */
[----:B------:R-:W-:Y:S01]  /*14aa0*/  PRMT R32, R0, 0x7610, R32 ;  /* 0x0000761000207816 */ /* 0x000fe20000000020 */
[----:B------:R-:W-:Y:S06]  /*14ab0*/  BRA `(.L_x_16980) ;  /* 0x00000000006c7947 */ /* 0x000fec0003800000 */
.L_x_16979:
        /* <DEDUP_REMOVED lines=16> */
.L_x_17007:
[----:B------:R-:W-:Y:S01]  /*14bc0*/  PRMT R32, RZ, 0x7610, R32 ;  /* 0x00007610ff207816 */ /* 0x000fe20000000020 */
[----:B------:R-:W-:Y:S06]  /*14bd0*/  BRA `(.L_x_16980) ;  /* 0x0000000000247947 */ /* 0x000fec0003800000 */
.L_x_17004:
[----:B------:R-:W2:Y:S02]  /*14be0*/  LDG.E.64 R4, desc[UR36][R4.64] ;  /* 0x0000002404047981 */ /* 0x000ea4000c1e1b00 */
[----:B--2---:R-:W0:Y:S02]  /*14bf0*/  I2F.U64 R0, R4 ;  /* 0x0000000400007312 */ /* 0x004e240000301000 */
[----:B0-----:R-:W-:-:S04]  /*14c00*/  F2FP.F16.F32.PACK_AB R0, RZ, R0 ;  /* 0x00000000ff00723e */ /* 0x001fc800000000ff */
[----:B------:R-:W-:Y:S01]  /*14c10*/  PRMT R32, R0, 0x7610, R32 ;  /* 0x0000761000207816 */ /* 0x000fe20000000020 */
[----:B------:R-:W-:Y:S06]  /*14c20*/  BRA `(.L_x_16980) ;  /* 0x0000000000107947 */ /* 0x000fec0003800000 */
.L_x_17003:
[----:B------:R-:W2:Y:S02]  /*14c30*/  LDG.E R4, desc[UR36][R4.64] ;  /* 0x0000002404047981 */ /* 0x000ea4000c1e1900 */
[----:B--2---:R-:W-:-:S04]  /*14c40*/  I2FP.F32.U32 R0, R4 ;  /* 0x0000000400007245 */ /* 0x004fc80000201000 */
[----:B------:R-:W-:-:S04]  /*14c50*/  F2FP.F16.F32.PACK_AB R0, RZ, R0 ;  /* 0x00000000ff00723e */ /* 0x000fc800000000ff */
[----:B------:R-:W-:-:S07]  /*14c60*/  PRMT R32, R0, 0x7610, R32 ;  /* 0x0000761000207816 */ /* 0x000fce0000000020 */
.L_x_16980:
[----:B------:R-:W1:Y:S01]  /*14c70*/  LDC.U8 R6, c[0x0][0x26d] ;  /* 0x00009b40ff067b82 */ /* 0x000e620000000000 */
[----:B------:R-:W-:Y:S02]  /*14c80*/  ULDC UR4, c[0x0][0x278] ;  /* 0x00009e0000047ab9 */ /* 0x000fe40000000800 */
        /* <DEDUP_REMOVED lines=20> */
.L_x_17011:
[----:B------:R-:W2:Y:S02]  /*14dd0*/  LDG.E.U8 R4, desc[UR36][R4.64] ;  /* 0x0000002404047981 */ /* 0x000ea4000c1e1100 */
[----:B--2---:R-:W-:-:S04]  /*14de0*/  I2FP.F32.U32 R0, R4 ;  /* 0x0000000400007245 */ /* 0x004fc80000201000 */
[----:B------:R-:W-:-:S04]  /*14df0*/  F2FP.F16.F32.PACK_AB R0, RZ, R0 ;  /* 0x00000000ff00723e */ /* 0x000fc800000000ff */
[----:B------:R-:W-:Y:S01]  /*14e00*/  PRMT R44, R0, 0x7610, R44 ;  /* 0x00007610002c7816 */ /* 0x000fe2000000002c */
[----:B------:R-:W-:Y:S06]  /*14e10*/  BRA `(.L_x_17013) ;  /* 0x0000000c00bc7947 */ /* 0x000fec0003800000 */
.L_x_17010:
        /* <DEDUP_REMOVED lines=11> */
.L_x_17015:
[----:B------:R-:W2:Y:S02]  /*14ed0*/  LDG.E R4, desc[UR36][R4.64] ;  /* 0x0000002404047981 */ /* 0x000ea4000c1e1900 */
[----:B--2---:R-:W-:-:S04]  /*14ee0*/  I2FP.F32.S32 R0, R4 ;  /* 0x0000000400007245 */ /* 0x004fc80000201400 */
[----:B------:R-:W-:-:S04]  /*14ef0*/  F2FP.F16.F32.PACK_AB R0, RZ, R0 ;  /* 0x00000000ff00723e */ /* 0x000fc800000000ff */
[----:B------:R-:W-:Y:S01]  /*14f00*/  PRMT R44, R0, 0x7610, R44 ;  /* 0x00007610002c7816 */ /* 0x000fe2000000002c */
[----:B------:R-:W-:Y:S06]  /*14f10*/  BRA `(.L_x_17013) ;  /* 0x0000000c007c7947 */ /* 0x000fec0003800000 */
.L_x_17014:
[----:B------:R-:W2:Y:S02]  /*14f20*/  LDG.E.U16 R4, desc[UR36][R4.64] ;  /* 0x0000002404047981 */ /* 0x000ea4000c1e1500 */
[----:B--2---:R-:W0:Y:S02]  /*14f30*/  I2F.S16 R0, R4 ;  /* 0x0000000400007306 */ /* 0x004e240000101400 */
[----:B0-----:R-:W-:-:S04]  /*14f40*/  F2FP.F16.F32.PACK_AB R0, RZ, R0 ;  /* 0x00000000ff00723e */ /* 0x001fc800000000ff */
[----:B------:R-:W-:Y:S01]  /*14f50*/  PRMT R44, R0, 0x7610, R44 ;  /* 0x00007610002c7816 */ /* 0x000fe2000000002c */
[----:B------:R-:W-:Y:S06]  /*14f60*/  BRA `(.L_x_17013) ;  /* 0x0000000c00687947 */ /* 0x000fec0003800000 */
.L_x_17009:
        /* <DEDUP_REMOVED lines=9> */
.L_x_17017:
[----:B------:R1:W5:Y:S01]  /*15000*/  LDG.E.U16 R44, desc[UR36][R4.64] ;  /* 0x00000024042c7981 */ /* 0x000362000c1e1500 */
[----:B------:R-:W-:Y:S05]  /*15010*/  BRA `(.L_x_17013) ;  /* 0x0000000c003c7947 */ /* 0x000fea0003800000 */
.L_x_17016:
        /* <DEDUP_REMOVED lines=9> */
.L_x_17019:
[----:B------:R0:W5:Y:S01]  /*150b0*/  LDG.E.U16 R44, desc[UR36][R4.64] ;  /* 0x00000024042c7981 */ /* 0x000162000c1e1500 */
[----:B------:R-:W-:Y:S05]  /*150c0*/  BRA `(.L_x_17013) ;  /* 0x0000000c00107947 */ /* 0x000fea0003800000 */
.L_x_17018:
        /* <DEDUP_REMOVED lines=9> */
.L_x_17008:
        /* <DEDUP_REMOVED lines=14> */
.L_x_17022:
        /* <DEDUP_REMOVED lines=9> */
.L_x_17021:
        /* <DEDUP_REMOVED lines=28> */
.L_x_17024:
        /* <DEDUP_REMOVED lines=15> */
.L_x_17023:
[----:B------:R-:W2:Y:S02]  /*15580*/  LDG.E.U16 R0, desc[UR36][R4.64] ;  /* 0x0000002404007981 */ /* 0x000ea4000c1e1500 */
[----:B--2---:R-:W-:-:S05]  /*15590*/  IMAD.U32 R0, R0, 0x10000, RZ ;  /* 0x0001000000007824 */ /* 0x004fca00078e00ff */
[----:B------:R-:W-:-:S04]  /*155a0*/  F2FP.F16.F32.PACK_AB R0, RZ, R0 ;  /* 0x00000000ff00723e */ /* 0x000fc800000000ff */
[----:B------:R-:W-:Y:S01]  /*155b0*/  PRMT R44, R0, 0x7610, R44 ;  /* 0x00007610002c7816 */ /* 0x000fe2000000002c */
[----:B------:R-:W-:Y:S06]  /*155c0*/  BRA `(.L_x_17013) ;  /* 0x0000000400d07947 */ /* 0x000fec0003800000 */
.L_x_17020:
        /* <DEDUP_REMOVED lines=13> */
.L_x_17027:
        /* <DEDUP_REMOVED lines=21> */
.L_x_17031:
[----:B------:R-:W-:Y:S05]  /*157f0*/  BSYNC B1 ;  /* 0x0000000000017941 */ /* 0x000fea0003800000 */
.L_x_17030:
[----:B------:R-:W-:Y:S01]  /*15800*/  LEA R5, R0, 0x3b800000, 0x17 ;  /* 0x3b80000000057811 */ /* 0x000fe200078eb8ff */
[----:B------:R-:W-:-:S05]  /*15810*/  IMAD.SHL.U32 R0, R3, 0x100000, RZ ;  /* 0x0010000003007824 */ /* 0x000fca00078e00ff */
[----:B------:R-:W-:-:S07]  /*15820*/  LOP3.LUT R0, R5, R0, R6, 0xfe, !PT ;  /* 0x0000000005007212 */ /* 0x000fce00078efe06 */
.L_x_17029:
[----:B------:R-:W-:Y:S05]  /*15830*/  BSYNC B0 ;  /* 0x0000000000007941 */ /* 0x000fea0003800000 */
.L_x_17028:
[----:B------:R-:W-:-:S04]  /*15840*/  F2FP.F16.F32.PACK_AB R0, RZ, R0 ;  /* 0x00000000ff00723e */ /* 0x000fc800000000ff */
[----:B------:R-:W-:Y:S01]  /*15850*/  PRMT R44, R0, 0x7610, R44 ;  /* 0x00007610002c7816 */ /* 0x000fe2000000002c */
[----:B------:R-:W-:Y:S06]  /*15860*/  BRA `(.L_x_17013) ;  /* 0x0000000400287947 */ /* 0x000fec0003800000 */
.L_x_17026:
        /* <DEDUP_REMOVED lines=21> */
.L_x_17035:
[----:B------:R-:W-:Y:S05]  /*159c0*/  BSYNC B1 ;  /* 0x0000000000017941 */ /* 0x000fea0003800000 */
.L_x_17034:
[----:B------:R-:W-:Y:S01]  /*159d0*/  LEA R5, R0, 0x37800000, 0x17 ;  /* 0x3780000000057811 */ /* 0x000fe200078eb8ff */
[----:B------:R-:W-:-:S05]  /*159e0*/  IMAD.SHL.U32 R0, R3, 0x200000, RZ ;  /* 0x0020000003007824 */ /* 0x000fca00078e00ff */
[----:B------:R-:W-:-:S07]  /*159f0*/  LOP3.LUT R0, R5, R0, R6, 0xfe, !PT ;  /* 0x0000000005007212 */ /* 0x000fce00078efe06 */
.L_x_17033:
[----:B------:R-:W-:Y:S05]  /*15a00*/  BSYNC B0 ;  /* 0x0000000000007941 */ /* 0x000fea0003800000 */
.L_x_17032:
[----:B------:R-:W-:-:S04]  /*15a10*/  F2FP.F16.F32.PACK_AB R0, RZ, R0 ;  /* 0x00000000ff00723e */ /* 0x000fc800000000ff */
[----:B------:R-:W-:Y:S01]  /*15a20*/  PRMT R44, R0, 0x7610, R44 ;  /* 0x00007610002c7816 */ /* 0x000fe2000000002c */
[----:B------:R-:W-:Y:S06]  /*15a30*/  BRA `(.L_x_17013) ;  /* 0x0000000000b47947 */ /* 0x000fec0003800000 */
.L_x_17025:
        /* <DEDUP_REMOVED lines=14> */
.L_x_17039:
[----:B------:R-:W-:Y:S05]  /*15b20*/  BSYNC B0 ;  /* 0x0000000000007941 */ /* 0x000fea0003800000 */
.L_x_17038:
[----:B------:R-:W-:-:S04]  /*15b30*/  F2FP.F16.F32.PACK_AB R0, RZ, R0 ;  /* 0x00000000ff00723e */ /* 0x000fc800000000ff */
[----:B------:R-:W-:Y:S01]  /*15b40*/  PRMT R44, R0, 0x7610, R44 ;  /* 0x00007610002c7816 */ /* 0x000fe2000000002c */
[----:B------:R-:W-:Y:S06]  /*15b50*/  BRA `(.L_x_17013) ;  /* 0x00000000006c7947 */ /* 0x000fec0003800000 */
.L_x_17012:
        /* <DEDUP_REMOVED lines=16> */
.L_x_17040:
[----:B------:R-:W-:Y:S01]  /*15c60*/  PRMT R44, RZ, 0x7610, R44 ;  /* 0x00007610ff2c7816 */ /* 0x000fe2000000002c */
[----:B------:R-:W-:Y:S06]  /*15c70*/  BRA `(.L_x_17013) ;  /* 0x0000000000247947 */ /* 0x000fec0003800000 */
.L_x_17037:
[----:B------:R-:W2:Y:S02]  /*15c80*/  LDG.E.64 R4, desc[UR36][R4.64] ;  /* 0x0000002404047981 */ /* 0x000ea4000c1e1b00 */
[----:B--2---:R-:W0:Y:S02]  /*15c90*/  I2F.U64 R0, R4 ;  /* 0x0000000400007312 */ /* 0x004e240000301000 */
[----:B0-----:R-:W-:-:S04]  /*15ca0*/  F2FP.F16.F32.PACK_AB R0, RZ, R0 ;  /* 0x00000000ff00723e */ /* 0x001fc800000000ff */
[----:B------:R-:W-:Y:S01]  /*15cb0*/  PRMT R44, R0, 0x7610, R44 ;  /* 0x00007610002c7816 */ /* 0x000fe2000000002c */
[----:B------:R-:W-:Y:S06]  /*15cc0*/  BRA `(.L_x_17013) ;  /* 0x0000000000107947 */ /* 0x000fec0003800000 */
.L_x_17036:
[----:B------:R-:W2:Y:S02]  /*15cd0*/  LDG.E R4, desc[UR36][R4.64] ;  /* 0x0000002404047981 */ /* 0x000ea4000c1e1900 */
[----:B--2---:R-:W-:-:S04]  /*15ce0*/  I2FP.F32.U32 R0, R4 ;  /* 0x0000000400007245 */ /* 0x004fc80000201000 */
[----:B------:R-:W-:-:S04]  /*15cf0*/  F2FP.F16.F32.PACK_AB R0, RZ, R0 ;  /* 0x00000000ff00723e */ /* 0x000fc800000000ff */
[----:B------:R-:W-:-:S07]  /*15d00*/  PRMT R44, R0, 0x7610, R44 ;  /* 0x00007610002c7816 */ /* 0x000fce000000002c */
.L_x_17013:
[----:B------:R-:W2:Y:S01]  /*15d10*/  LDC.U8 R6, c[0x0][0x26e] ;  /* 0x00009b80ff067b82 */ /* 0x000ea20000000000 */
[----:B------:R-:W-:Y:S01]  /*15d20*/  ULDC UR4, c[0x0][0x27c] ;  /* 0x00009f0000047ab9 */ /* 0x000fe20000000800 */
[----:B------:R-:W-:Y:S01]  /*15d30*/  BSSY B6, `(.L_x_17041) ;  /* 0x00000e1000067945 */ /* 0x000fe20003800000 */
[----:B------:R-:W-:-:S05]  /*15d40*/  IMAD R3, R43, UR4, RZ ;  /* 0x000000042b037c24 */ /* 0x000fca000f8e02ff */
[----:B01----:R-:W0:Y:S01]  /*15d50*/  LDC.64 R4, c[0x0][0x240] ;  /* 0x00009000ff047b82 */ /* 0x003e220000000a00 */
        /* <DEDUP_REMOVED lines=16> */
.L_x_17045:
[----:B------:R-:W2:Y:S02]  /*15e60*/  LDG.E.U8 R4, desc[UR36][R4.64] ;  /* 0x0000002404047981 */ /* 0x000ea4000c1e1100 */
[----:B--2---:R-:W-:Y:S01]  /*15e70*/  I2FP.F32.U32 R45, R4 ;  /* 0x00000004002d7245 */ /* 0x004fe20000201000 */
[----:B------:R-:W-:Y:S06]  /*15e80*/  BRA `(.L_x_17047) ;  /* 0x0000000c002c7947 */ /* 0x000fec0003800000 */
.L_x_17044:
        /* <DEDUP_REMOVED lines=9> */
.L_x_17049:
[----:B------:R-:W2:Y:S02]  /*15f20*/  LDG.E R4, desc[UR36][R4.64] ;  /* 0x0000002404047981 */ /* 0x000ea4000c1e1900 */
[----:B--2---:R-:W-:Y:S01]  /*15f30*/  I2FP.F32.S32 R45, R4 ;  /* 0x00000004002d7245 */ /* 0x004fe20000201400 */
[----:B------:R-:W-:Y:S06]  /*15f40*/  BRA `(.L_x_17047) ;  /* 0x0000000800fc7947 */ /* 0x000fec0003800000 */
.L_x_17048:
[----:B------:R-:W2:Y:S02]  /*15f50*/  LDG.E.U16 R4, desc[UR36][R4.64] ;  /* 0x0000002404047981 */ /* 0x000ea4000c1e1500 */
[----:B--2---:R0:W1:Y:S01]  /*15f60*/  I2F.S16 R45, R4 ;  /* 0x00000004002d7306 */ /* 0x0040620000101400 */
[----:B------:R-:W-:Y:S05]  /*15f70*/  BRA `(.L_x_17047) ;  /* 0x0000000800f07947 */ /* 0x000fea0003800000 */
.L_x_17043:
        /* <DEDUP_REMOVED lines=8> */
.L_x_17051:
[----:B------:R-:W2:Y:S02]  /*16000*/  LDG.E.U16 R4, desc[UR36][R4.64] ;  /* 0x0000002404047981 */ /* 0x000ea4000c1e1500 */
[----:B--2---:R-:W-:Y:S01]  /*16010*/  HADD2.F32 R45, -RZ, R4.H0_H0 ;  /* 0x20000004ff2d7230 */ /* 0x004fe20000004100 */
[----:B------:R-:W-:Y:S06]  /*16020*/  BRA `(.L_x_17047) ;  /* 0x0000000800c47947 */ /* 0x000fec0003800000 */
.L_x_17050:
        /* <DEDUP_REMOVED lines=8> */
.L_x_17053:
[----:B------:R-:W2:Y:S02]  /*160b0*/  LDG.E.U16 R4, desc[UR36][R4.64] ;  /* 0x0000002404047981 */ /* 0x000ea4000c1e1500 */
[----:B--2---:R-:W-:Y:S01]  /*160c0*/  HADD2.F32 R45, -RZ, R4.H0_H0 ;  /* 0x20000004ff2d7230 */ /* 0x004fe20000004100 */
[----:B------:R-:W-:Y:S06]  /*160d0*/  BRA `(.L_x_17047) ;  /* 0x0000000800987947 */ /* 0x000fec0003800000 */
.L_x_17052:
[----:B------:R-:W2:Y:S01]  /*160e0*/  LDG.E.64 R4, desc[UR36][R4.64] ;  /* 0x0000002404047981 */ /* 0x000ea2000c1e1b00 */
[----:B------:R-:W-:Y:S01]  /*160f0*/  UMOV UR4, 0xf0000000 ;  /* 0xf000000000047882 */ /* 0x000fe20000000000 */
[----:B------:R-:W-:Y:S01]  /*16100*/  UMOV UR5, 0x380fffff ;  /* 0x380fffff00057882 */ /* 0x000fe20000000000 */
[----:B--2---:R-:W0:Y:S01]  /*16110*/  F2F.F32.F64 R45, R4 ;  /* 0x00000004002d7310 */ /* 0x004e220000301000 */
[----:B------:R-:W-:-:S14]  /*16120*/  DSETP.GEU.AND P0, PT, |R4|, UR4, PT ;  /* 0x0000000404007e2a */ /* 0x000fdc000bf0e200 */
[----:B0-----:R-:W-:Y:S01]  /*16130*/  @!P0 FMUL R45, R45, 1.175494350822287508e-38 ;  /* 0x008000002d2d8820 */ /* 0x001fe20000400000 */
[----:B------:R-:W-:Y:S06]  /*16140*/  BRA `(.L_x_17047) ;  /* 0x00000008007c7947 */ /* 0x000fec0003800000 */
.L_x_17042:
        /* <DEDUP_REMOVED lines=12> */
.L_x_17056:
[----:B------:R-:W2:Y:S01]  /*16210*/  LDG.E.64 R4, desc[UR36][R4.64] ;  /* 0x0000002404047981 */ /* 0x000ea2000c1e1b00 */
[----:B------:R-:W-:Y:S01]  /*16220*/  UMOV UR4, 0xf0000000 ;  /* 0xf000000000047882 */ /* 0x000fe20000000000 */
[----:B------:R-:W-:Y:S01]  /*16230*/  UMOV UR5, 0x380fffff ;  /* 0x380fffff00057882 */ /* 0x000fe20000000000 */
[----:B--2---:R-:W0:Y:S01]  /*16240*/  F2F.F32.F64 R45, R4 ;  /* 0x00000004002d7310 */ /* 0x004e220000301000 */
[----:B------:R-:W-:-:S14]  /*16250*/  DSETP.GEU.AND P0, PT, |R4|, UR4, PT ;  /* 0x0000000404007e2a */ /* 0x000fdc000bf0e200 */
[----:B0-----:R-:W-:Y:S01]  /*16260*/  @!P0 FMUL R45, R45, 1.175494350822287508e-38 ;  /* 0x008000002d2d8820 */ /* 0x001fe20000400000 */
[----:B------:R-:W-:Y:S06]  /*16270*/  BRA `(.L_x_17047) ;  /* 0x0000000800307947 */ /* 0x000fec0003800000 */
.L_x_17055:
        /* <DEDUP_REMOVED lines=26> */
.L_x_17058:
        /* <DEDUP_REMOVED lines=13> */
.L_x_17057:
[----:B------:R-:W2:Y:S02]  /*164f0*/  LDG.E.U16 R4, desc[UR36][R4.64] ;  /* 0x0000002404047981 */ /* 0x000ea4000c1e1500 */
[----:B--2---:R-:W-:Y:S01]  /*16500*/  IMAD.U32 R45, R4, 0x10000, RZ ;  /* 0x00010000042d7824 */ /* 0x004fe200078e00ff */
[----:B------:R-:W-:Y:S06]  /*16510*/  BRA `(.L_x_17047) ;  /* 0x0000000400887947 */ /* 0x000fec0003800000 */
.L_x_17054:
        /* <DEDUP_REMOVED lines=11> */
.L_x_17061:
        /* <DEDUP_REMOVED lines=20> */
.L_x_17063:
[----:B------:R-:W-:Y:S05]  /*16710*/  BSYNC B0 ;  /* 0x0000000000007941 */ /* 0x000fea0003800000 */
.L_x_17062:
[----:B------:R-:W-:Y:S01]  /*16720*/  IMAD.SHL.U32 R3, R3, 0x100000, RZ ;  /* 0x0010000003037824 */ /* 0x000fe200078e00ff */
[----:B------:R-:W-:-:S04]  /*16730*/  LEA R0, R0, 0x3b800000, 0x17 ;  /* 0x3b80000000007811 */ /* 0x000fc800078eb8ff */
[----:B------:R-:W-:Y:S01]  /*16740*/  LOP3.LUT R45, R0, R3, R45, 0xfe, !PT ;  /* 0x00000003002d7212 */ /* 0x000fe200078efe2d */
[----:B------:R-:W-:Y:S06]  /*16750*/  BRA `(.L_x_17047) ;  /* 0x0000000000f87947 */ /* 0x000fec0003800000 */
.L_x_17060:
        /* <DEDUP_REMOVED lines=20> */
.L_x_17065:
[----:B------:R-:W-:Y:S05]  /*168a0*/  BSYNC B0 ;  /* 0x0000000000007941 */ /* 0x000fea0003800000 */
.L_x_17064:
[----:B------:R-:W-:Y:S01]  /*168b0*/  IMAD.SHL.U32 R3, R3, 0x200000, RZ ;  /* 0x0020000003037824 */ /* 0x000fe200078e00ff */
[----:B------:R-:W-:-:S04]  /*168c0*/  LEA R0, R0, 0x37800000, 0x17 ;  /* 0x3780000000007811 */ /* 0x000fc800078eb8ff */
[----:B------:R-:W-:Y:S01]  /*168d0*/  LOP3.LUT R45, R0, R3, R45, 0xfe, !PT ;  /* 0x00000003002d7212 */ /* 0x000fe200078efe2d */
[----:B------:R-:W-:Y:S06]  /*168e0*/  BRA `(.L_x_17047) ;  /* 0x0000000000947947 */ /* 0x000fec0003800000 */
.L_x_17059:
        /* <DEDUP_REMOVED lines=14> */
.L_x_17046:
        /* <DEDUP_REMOVED lines=16> */
.L_x_17068:
[----:B------:R-:W-:Y:S01]  /*16ad0*/  IMAD.MOV.U32 R45, RZ, RZ, RZ ;  /* 0x000000ffff2d7224 */ /* 0x000fe200078e00ff */
[----:B------:R-:W-:Y:S06]  /*16ae0*/  BRA `(.L_x_17047) ;  /* 0x0000000000147947 */ /* 0x000fec0003800000 */
.L_x_17067:
[----:B------:R-:W2:Y:S02]  /*16af0*/  LDG.E.64 R4, desc[UR36][R4.64] ;  /* 0x0000002404047981 */ /* 0x000ea4000c1e1b00 */
[----:B--2---:R0:W1:Y:S01]  /*16b00*/  I2F.U64 R45, R4 ;  /* 0x00000004002d7312 */ /* 0x0040620000301000 */
[----:B------:R-:W-:Y:S05]  /*16b10*/  BRA `(.L_x_17047) ;  /* 0x0000000000087947 */ /* 0x000fea0003800000 */
.L_x_17066:
[----:B------:R-:W2:Y:S02]  /*16b20*/  LDG.E R4, desc[UR36][R4.64] ;  /* 0x0000002404047981 */ /* 0x000ea4000c1e1900 */
[----:B--2---:R-:W-:-:S07]  /*16b30*/  I2FP.F32.U32 R45, R4 ;  /* 0x00000004002d7245 */ /* 0x004fce0000201000 */
.L_x_17047:
[----:B------:R-:W-:Y:S05]  /*16b40*/  BSYNC B6 ;  /* 0x0000000000067941 */ /* 0x000fea0003800000 */
.L_x_17041:
        /* <DEDUP_REMOVED lines=21> */
.L_x_17073:
[----:B------:R-:W2:Y:S02]  /*16ca0*/  LDG.E.U8 R4, desc[UR36][R4.64] ;  /* 0x0000002404047981 */ /* 0x000ea4000c1e1100 */
[----:B--2---:R-:W-:Y:S01]  /*16cb0*/  I2FP.F32.U32 R46, R4 ;  /* 0x00000004002e7245 */ /* 0x004fe20000201000 */
[----:B------:R-:W-:Y:S06]  /*16cc0*/  BRA `(.L_x_17075) ;  /* 0x0000000c002c7947 */ /* 0x000fec0003800000 */
.L_x_17072:
        /* <DEDUP_REMOVED lines=9> */
.L_x_17077:
[----:B------:R-:W2:Y:S02]  /*16d60*/  LDG.E R4, desc[UR36][R4.64] ;  /* 0x0000002404047981 */ /* 0x000ea4000c1e1900 */
[----:B--2---:R-:W-:Y:S01]  /*16d70*/  I2FP.F32.S32 R46, R4 ;  /* 0x00000004002e7245 */ /* 0x004fe20000201400 */
[----:B------:R-:W-:Y:S06]  /*16d80*/  BRA `(.L_x_17075) ;  /* 0x0000000800fc7947 */ /* 0x000fec0003800000 */
.L_x_17076:
[----:B------:R-:W2:Y:S02]  /*16d90*/  LDG.E.U16 R4, desc[UR36][R4.64] ;  /* 0x0000002404047981 */ /* 0x000ea4000c1e1500 */
[----:B--2---:R0:W2:Y:S01]  /*16da0*/  I2F.S16 R46, R4 ;  /* 0x00000004002e7306 */ /* 0x0040a20000101400 */
[----:B------:R-:W-:Y:S05]  /*16db0*/  BRA `(.L_x_17075) ;  /* 0x0000000800f07947 */ /* 0x000fea0003800000 */
.L_x_17071:
        /* <DEDUP_REMOVED lines=8> */
.L_x_17079:
[----:B------:R-:W2:Y:S02]  /*16e40*/  LDG.E.U16 R4, desc[UR36][R4.64] ;  /* 0x0000002404047981 */ /* 0x000ea4000c1e1500 */
[----:B--2---:R-:W-:Y:S01]  /*16e50*/  HADD2.F32 R46, -RZ, R4.H0_H0 ;  /* 0x20000004ff2e7230 */ /* 0x004fe20000004100 */
[----:B------:R-:W-:Y:S06]  /*16e60*/  BRA `(.L_x_17075) ;  /* 0x0000000800c47947 */ /* 0x000fec0003800000 */
.L_x_17078:
        /* <DEDUP_REMOVED lines=8> */
.L_x_17081:
[----:B------:R-:W2:Y:S02]  /*16ef0*/  LDG.E.U16 R4, desc[UR36][R4.64] ;  /* 0x0000002404047981 */ /* 0x000ea4000c1e1500 */
[----:B--2---:R-:W-:Y:S01]  /*16f00*/  HADD2.F32 R46, -RZ, R4.H0_H0 ;  /* 0x20000004ff2e7230 */ /* 0x004fe20000004100 */
[----:B------:R-:W-:Y:S06]  /*16f10*/  BRA `(.L_x_17075) ;  /* 0x0000000800987947 */ /* 0x000fec0003800000 */
.L_x_17080:
[----:B------:R-:W2:Y:S01]  /*16f20*/  LDG.E.64 R4, desc[UR36][R4.64] ;  /* 0x0000002404047981 */ /* 0x000ea2000c1e1b00 */
[----:B------:R-:W-:Y:S01]  /*16f30*/  UMOV UR4, 0xf0000000 ;  /* 0xf000000000047882 */ /* 0x000fe20000000000 */
[----:B------:R-:W-:Y:S01]  /*16f40*/  UMOV UR5, 0x380fffff ;  /* 0x380fffff00057882 */ /* 0x000fe20000000000 */
[----:B--2---:R-:W0:Y:S01]  /*16f50*/  F2F.F32.F64 R46, R4 ;  /* 0x00000004002e7310 */ /* 0x004e220000301000 */
[----:B------:R-:W-:-:S14]  /*16f60*/  DSETP.GEU.AND P0, PT, |R4|, UR4, PT ;  /* 0x0000000404007e2a */ /* 0x000fdc000bf0e200 */
[----:B0-----:R-:W-:Y:S01]  /*16f70*/  @!P0 FMUL R46, R46, 1.175494350822287508e-38 ;  /* 0x008000002e2e8820 */ /* 0x001fe20000400000 */
[----:B------:R-:W-:Y:S06]  /*16f80*/  BRA `(.L_x_17075) ;  /* 0x00000008007c7947 */ /* 0x000fec0003800000 */
.L_x_17070:
        /* <DEDUP_REMOVED lines=12> */
.L_x_17084:
[----:B------:R-:W2:Y:S01]  /*17050*/  LDG.E.64 R4, desc[UR36][R4.64] ;  /* 0x0000002404047981 */ /* 0x000ea2000c1e1b00 */
[----:B------:R-:W-:Y:S01]  /*17060*/  UMOV UR4, 0xf0000000 ;  /* 0xf000000000047882 */ /* 0x000fe20000000000 */
[----:B------:R-:W-:Y:S01]  /*17070*/  UMOV UR5, 0x380fffff ;  /* 0x380fffff00057882 */ /* 0x000fe20000000000 */
[----:B--2---:R-:W0:Y:S01]  /*17080*/  F2F.F32.F64 R46, R4 ;  /* 0x00000004002e7310 */ /* 0x004e220000301000 */
[----:B------:R-:W-:-:S14]  /*17090*/  DSETP.GEU.AND P0, PT, |R4|, UR4, PT ;  /* 0x0000000404007e2a */ /* 0x000fdc000bf0e200 */
[----:B0-----:R-:W-:Y:S01]  /*170a0*/  @!P0 FMUL R46, R46, 1.175494350822287508e-38 ;  /* 0x008000002e2e8820 */ /* 0x001fe20000400000 */
[----:B------:R-:W-:Y:S06]  /*170b0*/  BRA `(.L_x_17075) ;  /* 0x0000000800307947 */ /* 0x000fec0003800000 */
.L_x_17083:
        /* <DEDUP_REMOVED lines=26> */
.L_x_17086:
        /* <DEDUP_REMOVED lines=13> */
.L_x_17085:
[----:B------:R-:W2:Y:S02]  /*17330*/  LDG.E.U16 R4, desc[UR36][R4.64] ;  /* 0x0000002404047981 */ /* 0x000ea4000c1e1500 */
[----:B--2---:R-:W-:Y:S01]  /*17340*/  IMAD.U32 R46, R4, 0x10000, RZ ;  /* 0x00010000042e7824 */ /* 0x004fe200078e00ff */
[----:B------:R-:W-:Y:S06]  /*17350*/  BRA `(.L_x_17075) ;  /* 0x0000000400887947 */ /* 0x000fec0003800000 */
.L_x_17082:
        /* <DEDUP_REMOVED lines=11> */
.L_x_17089:
        /* <DEDUP_REMOVED lines=20> */
.L_x_17091:
[----:B------:R-:W-:Y:S05]  /*17550*/  BSYNC B0 ;  /* 0x0000000000007941 */ /* 0x000fea0003800000 */
.L_x_17090:
[----:B------:R-:W-:Y:S01]  /*17560*/  IMAD.SHL.U32 R3, R3, 0x100000, RZ ;  /* 0x0010000003037824 */ /* 0x000fe200078e00ff */
[----:B------:R-:W-:-:S04]  /*17570*/  LEA R5, R0, 0x3b800000, 0x17 ;  /* 0x3b80000000057811 */ /* 0x000fc800078eb8ff */
[----:B------:R-:W-:Y:S01]  /*17580*/  LOP3.LUT R46, R5, R3, R46, 0xfe, !PT ;  /* 0x00000003052e7212 */ /* 0x000fe200078efe2e */
[----:B------:R-:W-:Y:S06]  /*17590*/  BRA `(.L_x_17075) ;  /* 0x0000000000f87947 */ /* 0x000fec0003800000 */
.L_x_17088:
        /* <DEDUP_REMOVED lines=20> */
.L_x_17093:
[----:B------:R-:W-:Y:S05]  /*176e0*/  BSYNC B0 ;  /* 0x0000000000007941 */ /* 0x000fea0003800000 */
.L_x_17092:
[----:B------:R-:W-:Y:S01]  /*176f0*/  IMAD.SHL.U32 R3, R3, 0x200000, RZ ;  /* 0x0020000003037824 */ /* 0x000fe200078e00ff */
[----:B------:R-:W-:-:S04]  /*17700*/  LEA R5, R0, 0x37800000, 0x17 ;  /* 0x3780000000057811 */ /* 0x000fc800078eb8ff */
[----:B------:R-:W-:Y:S01]  /*17710*/  LOP3.LUT R46, R5, R3, R46, 0xfe, !PT ;  /* 0x00000003052e7212 */ /* 0x000fe200078efe2e */
[----:B------:R-:W-:Y:S06]  /*17720*/  BRA `(.L_x_17075) ;  /* 0x0000000000947947 */ /* 0x000fec0003800000 */
.L_x_17087:
        /* <DEDUP_REMOVED lines=14> */
.L_x_17074:
        /* <DEDUP_REMOVED lines=16> */
.L_x_17096:
[----:B------:R-:W-:Y:S01]  /*17910*/  IMAD.MOV.U32 R46, RZ, RZ, RZ ;  /* 0x000000ffff2e7224 */ /* 0x000fe200078e00ff */
[----:B------:R-:W-:Y:S06]  /*17920*/  BRA `(.L_x_17075) ;  /* 0x0000000000147947 */ /* 0x000fec0003800000 */
.L_x_17095:
[----:B------:R-:W2:Y:S02]  /*17930*/  LDG.E.64 R4, desc[UR36][R4.64] ;  /* 0x0000002404047981 */ /* 0x000ea4000c1e1b00 */
[----:B--2---:R0:W2:Y:S01]  /*17940*/  I2F.U64 R46, R4 ;  /* 0x00000004002e7312 */ /* 0x0040a20000301000 */
[----:B------:R-:W-:Y:S05]  /*17950*/  BRA `(.L_x_17075) ;  /* 0x0000000000087947 */ /* 0x000fea0003800000 */
.L_x_17094:
[----:B------:R-:W2:Y:S02]  /*17960*/  LDG.E R4, desc[UR36][R4.64] ;  /* 0x0000002404047981 */ /* 0x000ea4000c1e1900 */
[----:B--2---:R-:W-:-:S07]  /*17970*/  I2FP.F32.U32 R46, R4 ;  /* 0x00000004002e7245 */ /* 0x004fce0000201000 */
.L_x_17075:
[----:B------:R-:W-:Y:S05]  /*17980*/  BSYNC B6 ;  /* 0x0000000000067941 */ /* 0x000fea0003800000 */
.L_x_17069:
        /* <DEDUP_REMOVED lines=20> */
.L_x_17101:
[----:B------:R-:W3:Y:S02]  /*17ad0*/  LDG.E.U8 R4, desc[UR36][R4.64] ;  /* 0x0000002404047981 */ /* 0x000ee4000c1e1100 */
[----:B---3--:R-:W-:Y:S01]  /*17ae0*/  I2FP.F32.U32 R48, R4 ;  /* 0x0000000400307245 */ /* 0x008fe20000201000 */
[----:B------:R-:W-:Y:S06]  /*17af0*/  BRA `(.L_x_17103) ;  /* 0x0000000c002c7947 */ /* 0x000fec0003800000 */
.L_x_17100:
        /* <DEDUP_REMOVED lines=9> */
.L_x_17105:
[----:B------:R-:W3:Y:S02]  /*17b90*/  LDG.E R4, desc[UR36][R4.64] ;  /* 0x0000002404047981 */ /* 0x000ee4000c1e1900 */
[----:B---3--:R-:W-:Y:S01]  /*17ba0*/  I2FP.F32.S32 R48, R4 ;  /* 0x0000000400307245 */ /* 0x008fe20000201400 */
[----:B------:R-:W-:Y:S06]  /*17bb0*/  BRA `(.L_x_17103) ;  /* 0x0000000800fc7947 */ /* 0x000fec0003800000 */
.L_x_17104:
[----:B------:R-:W3:Y:S02]  /*17bc0*/  LDG.E.U16 R4, desc[UR36][R4.64] ;  /* 0x0000002404047981 */ /* 0x000ee4000c1e1500 */
[----:B---3--:R0:W3:Y:S01]  /*17bd0*/  I2F.S16 R48, R4 ;  /* 0x0000000400307306 */ /* 0x0080e20000101400 */
[----:B------:R-:W-:Y:S05]  /*17be0*/  BRA `(.L_x_17103) ;  /* 0x0000000800f07947 */ /* 0x000fea0003800000 */
.L_x_17099:
        /* <DEDUP_REMOVED lines=8> */
.L_x_17107:
[----:B------:R-:W3:Y:S02]  /*17c70*/  LDG.E.U16 R4, desc[UR36][R4.64] ;  /* 0x0000002404047981 */ /* 0x000ee4000c1e1500 */
[----:B---3--:R-:W-:Y:S01]  /*17c80*/  HADD2.F32 R48, -RZ, R4.H0_H0 ;  /* 0x20000004ff307230 */ /* 0x008fe20000004100 */
[----:B------:R-:W-:Y:S06]  /*17c90*/  BRA `(.L_x_17103) ;  /* 0x0000000800c47947 */ /* 0x000fec0003800000 */
.L_x_17106:
        /* <DEDUP_REMOVED lines=8> */
.L_x_17109:
[----:B------:R-:W3:Y:S02]  /*17d20*/  LDG.E.U16 R4, desc[UR36][R4.64] ;  /* 0x0000002404047981 */ /* 0x000ee4000c1e1500 */
[----:B---3--:R-:W-:Y:S01]  /*17d30*/  HADD2.F32 R48, -RZ, R4.H0_H0 ;  /* 0x20000004ff307230 */ /* 0x008fe20000004100 */
[----:B------:R-:W-:Y:S06]  /*17d40*/  BRA `(.L_x_17103) ;  /* 0x0000000800987947 */ /* 0x000fec0003800000 */
.L_x_17108:
[----:B------:R-:W3:Y:S01]  /*17d50*/  LDG.E.64 R4, desc[UR36][R4.64] ;  /* 0x0000002404047981 */ /* 0x000ee2000c1e1b00 */
[----:B------:R-:W-:Y:S01]  /*17d60*/  UMOV UR4, 0xf0000000 ;  /* 0xf000000000047882 */ /* 0x000fe20000000000 */
[----:B------:R-:W-:Y:S01]  /*17d70*/  UMOV UR5, 0x380fffff ;  /* 0x380fffff00057882 */ /* 0x000fe20000000000 */
[----:B---3--:R-:W0:Y:S01]  /*17d80*/  F2F.F32.F64 R48, R4 ;  /* 0x0000000400307310 */ /* 0x008e220000301000 */
[----:B------:R-:W-:-:S14]  /*17d90*/  DSETP.GEU.AND P0, PT, |R4|, UR4, PT ;  /* 0x0000000404007e2a */ /* 0x000fdc000bf0e200 */
[----:B0-----:R-:W-:Y:S01]  /*17da0*/  @!P0 FMUL R48, R48, 1.175494350822287508e-38 ;  /* 0x0080000030308820 */ /* 0x001fe20000400000 */
[----:B------:R-:W-:Y:S06]  /*17db0*/  BRA `(.L_x_17103) ;  /* 0x00000008007c7947 */ /* 0x000fec0003800000 */
.L_x_17098:
        /* <DEDUP_REMOVED lines=12> */
.L_x_17112:
[----:B------:R-:W3:Y:S01]  /*17e80*/  LDG.E.64 R4, desc[UR36][R4.64] ;  /* 0x0000002404047981 */ /* 0x000ee2000c1e1b00 */
[----:B------:R-:W-:Y:S01]  /*17e90*/  UMOV UR4, 0xf0000000 ;  /* 0xf000000000047882 */ /* 0x000fe20000000000 */
[----:B------:R-:W-:Y:S01]  /*17ea0*/  UMOV UR5, 0x380fffff ;  /* 0x380fffff00057882 */ /* 0x000fe20000000000 */
[----:B---3--:R-:W0:Y:S01]  /*17eb0*/  F2F.F32.F64 R48, R4 ;  /* 0x0000000400307310 */ /* 0x008e220000301000 */
[----:B------:R-:W-:-:S14]  /*17ec0*/  DSETP.GEU.AND P0, PT, |R4|, UR4, PT ;  /* 0x0000000404007e2a */ /* 0x000fdc000bf0e200 */
[----:B0-----:R-:W-:Y:S01]  /*17ed0*/  @!P0 FMUL R48, R48, 1.175494350822287508e-38 ;  /* 0x0080000030308820 */ /* 0x001fe20000400000 */
[----:B------:R-:W-:Y:S06]  /*17ee0*/  BRA `(.L_x_17103) ;  /* 0x0000000800307947 */ /* 0x000fec0003800000 */
.L_x_17111:
        /* <DEDUP_REMOVED lines=26> */
.L_x_17114:
        /* <DEDUP_REMOVED lines=13> */
.L_x_17113:
[----:B------:R-:W3:Y:S02]  /*18160*/  LDG.E.U16 R4, desc[UR36][R4.64] ;  /* 0x0000002404047981 */ /* 0x000ee4000c1e1500 */
[----:B---3--:R-:W-:Y:S01]  /*18170*/  IMAD.U32 R48, R4, 0x10000, RZ ;  /* 0x0001000004307824 */ /* 0x008fe200078e00ff */
[----:B------:R-:W-:Y:S06]  /*18180*/  BRA `(.L_x_17103) ;  /* 0x0000000400887947 */ /* 0x000fec0003800000 */
.L_x_17110:
        /* <DEDUP_REMOVED lines=11> */
.L_x_17117:
        /* <DEDUP_REMOVED lines=20> */
.L_x_17119:
[----:B------:R-:W-:Y:S05]  /*18380*/  BSYNC B0 ;  /* 0x0000000000007941 */ /* 0x000fea0003800000 */
.L_x_17118:
[----:B------:R-:W-:Y:S01]  /*18390*/  IMAD.SHL.U32 R3, R3, 0x100000, RZ ;  /* 0x0010000003037824 */ /* 0x000fe200078e00ff */
[----:B------:R-:W-:-:S04]  /*183a0*/  LEA R5, R0, 0x3b800000, 0x17 ;  /* 0x3b80000000057811 */ /* 0x000fc800078eb8ff */
[----:B------:R-:W-:Y:S01]  /*183b0*/  LOP3.LUT R48, R5, R3, R48, 0xfe, !PT ;  /* 0x0000000305307212 */ /* 0x000fe200078efe30 */
[----:B------:R-:W-:Y:S06]  /*183c0*/  BRA `(.L_x_17103) ;  /* 0x0000000000f87947 */ /* 0x000fec0003800000 */
.L_x_17116:
        /* <DEDUP_REMOVED lines=20> */
.L_x_17121:
[----:B------:R-:W-:Y:S05]  /*18510*/  BSYNC B0 ;  /* 0x0000000000007941 */ /* 0x000fea0003800000 */
.L_x_17120:
[----:B------:R-:W-:Y:S01]  /*18520*/  IMAD.SHL.U32 R3, R3, 0x200000, RZ ;  /* 0x0020000003037824 */ /* 0x000fe200078e00ff */
[----:B------:R-:W-:-:S04]  /*18530*/  LEA R5, R0, 0x37800000, 0x17 ;  /* 0x3780000000057811 */ /* 0x000fc800078eb8ff */
[----:B------:R-:W-:Y:S01]  /*18540*/  LOP3.LUT R48, R5, R3, R48, 0xfe, !PT ;  /* 0x0000000305307212 */ /* 0x000fe200078efe30 */
[----:B------:R-:W-:Y:S06]  /*18550*/  BRA `(.L_x_17103) ;  /* 0x0000000000947947 */ /* 0x000fec0003800000 */
.L_x_17115:
        /* <DEDUP_REMOVED lines=14> */
.L_x_17102:
        /* <DEDUP_REMOVED lines=16> */
.L_x_17124:
[----:B------:R-:W-:Y:S01]  /*18740*/  IMAD.MOV.U32 R48, RZ, RZ, RZ ;  /* 0x000000ffff307224 */ /* 0x000fe200078e00ff */
[----:B------:R-:W-:Y:S06]  /*18750*/  BRA `(.L_x_17103) ;  /* 0x0000000000147947 */ /* 0x000fec0003800000 */
.L_x_17123:
[----:B------:R-:W3:Y:S02]  /*18760*/  LDG.E.64 R4, desc[UR36][R4.64] ;  /* 0x0000002404047981 */ /* 0x000ee4000c1e1b00 */
[----:B---3--:R0:W3:Y:S01]  /*18770*/  I2F.U64 R48, R4 ;  /* 0x0000000400307312 */ /* 0x0080e20000301000 */
[----:B------:R-:W-:Y:S05]  /*18780*/  BRA `(.L_x_17103) ;  /* 0x0000000000087947 */ /* 0x000fea0003800000 */
.L_x_17122:
[----:B------:R-:W3:Y:S02]  /*18790*/  LDG.E R4, desc[UR36][R4.64] ;  /* 0x0000002404047981 */ /* 0x000ee4000c1e1900 */
[----:B---3--:R-:W-:-:S07]  /*187a0*/  I2FP.F32.U32 R48, R4 ;  /* 0x0000000400307245 */ /* 0x008fce0000201000 */
.L_x_17103:
[----:B------:R-:W-:Y:S05]  /*187b0*/  BSYNC B6 ;  /* 0x0000000000067941 */ /* 0x000fea0003800000 */
.L_x_17097:
        /* <DEDUP_REMOVED lines=21> */
.L_x_17129:
[----:B------:R-:W3:Y:S02]  /*18910*/  LDG.E.U8 R4, desc[UR36][R4.64] ;  /* 0x0000002404047981 */ /* 0x000ee4000c1e1100 */
[----:B---3--:R-:W-:Y:S01]  /*18920*/  I2FP.F32.U32 R47, R4 ;  /* 0x00000004002f7245 */ /* 0x008fe20000201000 */
[----:B------:R-:W-:Y:S06]  /*18930*/  BRA `(.L_x_17131) ;  /* 0x0000000c002c7947 */ /* 0x000fec0003800000 */
.L_x_17128:
        /* <DEDUP_REMOVED lines=9> */
.L_x_17133:
[----:B------:R-:W3:Y:S02]  /*189d0*/  LDG.E R4, desc[UR36][R4.64] ;  /* 0x0000002404047981 */ /* 0x000ee4000c1e1900 */
[----:B---3--:R-:W-:Y:S01]  /*189e0*/  I2FP.F32.S32 R47, R4 ;  /* 0x00000004002f7245 */ /* 0x008fe20000201400 */
[----:B------:R-:W-:Y:S06]  /*189f0*/  BRA `(.L_x_17131) ;  /* 0x0000000800fc7947 */ /* 0x000fec0003800000 */
.L_x_17132:
[----:B------:R-:W3:Y:S02]  /*18a00*/  LDG.E.U16 R4, desc[UR36][R4.64] ;  /* 0x0000002404047981 */ /* 0x000ee4000c1e1500 */
[----:B---3--:R0:W1:Y:S01]  /*18a10*/  I2F.S16 R47, R4 ;  /* 0x00000004002f7306 */ /* 0x0080620000101400 */
[----:B------:R-:W-:Y:S05]  /*18a20*/  BRA `(.L_x_17131) ;  /* 0x0000000800f07947 */ /* 0x000fea0003800000 */
.L_x_17127:
        /* <DEDUP_REMOVED lines=8> */
.L_x_17135:
[----:B------:R-:W3:Y:S02]  /*18ab0*/  LDG.E.U16 R4, desc[UR36][R4.64] ;  /* 0x0000002404047981 */ /* 0x000ee4000c1e1500 */
[----:B---3--:R-:W-:Y:S01]  /*18ac0*/  HADD2.F32 R47, -RZ, R4.H0_H0 ;  /* 0x20000004ff2f7230 */ /* 0x008fe20000004100 */
[----:B------:R-:W-:Y:S06]  /*18ad0*/  BRA `(.L_x_17131) ;  /* 0x0000000800c47947 */ /* 0x000fec0003800000 */
.L_x_17134:
        /* <DEDUP_REMOVED lines=8> */
.L_x_17137:
[----:B------:R-:W3:Y:S02]  /*18b60*/  LDG.E.U16 R4, desc[UR36][R4.64] ;  /* 0x0000002404047981 */ /* 0x000ee4000c1e1500 */
[----:B---3--:R-:W-:Y:S01]  /*18b70*/  HADD2.F32 R47, -RZ, R4.H0_H0 ;  /* 0x20000004ff2f7230 */ /* 0x008fe20000004100 */
[----:B------:R-:W-:Y:S06]  /*18b80*/  BRA `(.L_x_17131) ;  /* 0x0000000800987947 */ /* 0x000fec0003800000 */
.L_x_17136:
[----:B------:R-:W3:Y:S01]  /*18b90*/  LDG.E.64 R4, desc[UR36][R4.64] ;  /* 0x0000002404047981 */ /* 0x000ee2000c1e1b00 */
[----:B------:R-:W-:Y:S01]  /*18ba0*/  UMOV UR4, 0xf0000000 ;  /* 0xf000000000047882 */ /* 0x000fe20000000000 */
[----:B------:R-:W-:Y:S01]  /*18bb0*/  UMOV UR5, 0x380fffff ;  /* 0x380fffff00057882 */ /* 0x000fe20000000000 */
[----:B---3--:R-:W0:Y:S01]  /*18bc0*/  F2F.F32.F64 R47, R4 ;  /* 0x00000004002f7310 */ /* 0x008e220000301000 */
[----:B------:R-:W-:-:S14]  /*18bd0*/  DSETP.GEU.AND P0, PT, |R4|, UR4, PT ;  /* 0x0000000404007e2a */ /* 0x000fdc000bf0e200 */
[----:B0-----:R-:W-:Y:S01]  /*18be0*/  @!P0 FMUL R47, R47, 1.175494350822287508e-38 ;  /* 0x008000002f2f8820 */ /* 0x001fe20000400000 */
[----:B------:R-:W-:Y:S06]  /*18bf0*/  BRA `(.L_x_17131) ;  /* 0x00000008007c7947 */ /* 0x000fec0003800000 */
.L_x_17126:
        /* <DEDUP_REMOVED lines=12> */
.L_x_17140:
[----:B------:R-:W3:Y:S01]  /*18cc0*/  LDG.E.64 R4, desc[UR36][R4.64] ;  /* 0x0000002404047981 */ /* 0x000ee2000c1e1b00 */
[----:B------:R-:W-:Y:S01]  /*18cd0*/  UMOV UR4, 0xf0000000 ;  /* 0xf000000000047882 */ /* 0x000fe20000000000 */
[----:B------:R-:W-:Y:S01]  /*18ce0*/  UMOV UR5, 0x380fffff ;  /* 0x380fffff00057882 */ /* 0x000fe20000000000 */
[----:B---3--:R-:W0:Y:S01]  /*18cf0*/  F2F.F32.F64 R47, R4 ;  /* 0x00000004002f7310 */ /* 0x008e220000301000 */
[----:B------:R-:W-:-:S14]  /*18d00*/  DSETP.GEU.AND P0, PT, |R4|, UR4, PT ;  /* 0x0000000404007e2a */ /* 0x000fdc000bf0e200 */
[----:B0-----:R-:W-:Y:S01]  /*18d10*/  @!P0 FMUL R47, R47, 1.175494350822287508e-38 ;  /* 0x008000002f2f8820 */ /* 0x001fe20000400000 */
[----:B------:R-:W-:Y:S06]  /*18d20*/  BRA `(.L_x_17131) ;  /* 0x0000000800307947 */ /* 0x000fec0003800000 */
.L_x_17139:
        /* <DEDUP_REMOVED lines=26> */
.L_x_17142:
        /* <DEDUP_REMOVED lines=13> */
.L_x_17141:
[----:B------:R-:W3:Y:S02]  /*18fa0*/  LDG.E.U16 R4, desc[UR36][R4.64] ;  /* 0x0000002404047981 */ /* 0x000ee4000c1e1500 */
[----:B---3--:R-:W-:Y:S01]  /*18fb0*/  IMAD.U32 R47, R4, 0x10000, RZ ;  /* 0x00010000042f7824 */ /* 0x008fe200078e00ff */
[----:B------:R-:W-:Y:S06]  /*18fc0*/  BRA `(.L_x_17131) ;  /* 0x0000000400887947 */ /* 0x000fec0003800000 */
.L_x_17138:
        /* <DEDUP_REMOVED lines=11> */
.L_x_17145:
        /* <DEDUP_REMOVED lines=20> */
.L_x_17147:
[----:B------:R-:W-:Y:S05]  /*191c0*/  BSYNC B0 ;  /* 0x0000000000007941 */ /* 0x000fea0003800000 */
.L_x_17146:
[----:B------:R-:W-:Y:S01]  /*191d0*/  IMAD.SHL.U32 R3, R3, 0x100000, RZ ;  /* 0x0010000003037824 */ /* 0x000fe200078e00ff */
[----:B------:R-:W-:-:S04]  /*191e0*/  LEA R0, R0, 0x3b800000, 0x17 ;  /* 0x3b80000000007811 */ /* 0x000fc800078eb8ff */
[----:B------:R-:W-:Y:S01]  /*191f0*/  LOP3.LUT R47, R0, R3, R47, 0xfe, !PT ;  /* 0x00000003002f7212 */ /* 0x000fe200078efe2f */
[----:B------:R-:W-:Y:S06]  /*19200*/  BRA `(.L_x_17131) ;  /* 0x0000000000f87947 */ /* 0x000fec0003800000 */
.L_x_17144:
        /* <DEDUP_REMOVED lines=20> */
.L_x_17149:
[----:B------:R-:W-:Y:S05]  /*19350*/  BSYNC B0 ;  /* 0x0000000000007941 */ /* 0x000fea0003800000 */
.L_x_17148:
[----:B------:R-:W-:Y:S01]  /*19360*/  IMAD.SHL.U32 R3, R3, 0x200000, RZ ;  /* 0x0020000003037824 */ /* 0x000fe200078e00ff */
[----:B------:R-:W-:-:S04]  /*19370*/  LEA R0, R0, 0x37800000, 0x17 ;  /* 0x3780000000007811 */ /* 0x000fc800078eb8ff */
[----:B------:R-:W-:Y:S01]  /*19380*/  LOP3.LUT R47, R0, R3, R47, 0xfe, !PT ;  /* 0x00000003002f7212 */ /* 0x000fe200078efe2f */
[----:B------:R-:W-:Y:S06]  /*19390*/  BRA `(.L_x_17131) ;  /* 0x0000000000947947 */ /* 0x000fec0003800000 */
.L_x_17143:
        /* <DEDUP_REMOVED lines=14> */
.L_x_17130:
        /* <DEDUP_REMOVED lines=16> */
.L_x_17152:
[----:B------:R-:W-:Y:S01]  /*19580*/  IMAD.MOV.U32 R47, RZ, RZ, RZ ;  /* 0x000000ffff2f7224 */ /* 0x000fe200078e00ff */
[----:B------:R-:W-:Y:S06]  /*19590*/  BRA `(.L_x_17131) ;  /* 0x0000000000147947 */ /* 0x000fec0003800000 */
.L_x_17151:
[----:B------:R-:W3:Y:S02]  /*195a0*/  LDG.E.64 R4, desc[UR36][R4.64] ;  /* 0x0000002404047981 */ /* 0x000ee4000c1e1b00 */
[----:B---3--:R0:W1:Y:S01]  /*195b0*/  I2F.U64 R47, R4 ;  /* 0x00000004002f7312 */ /* 0x0080620000301000 */
[----:B------:R-:W-:Y:S05]  /*195c0*/  BRA `(.L_x_17131) ;  /* 0x0000000000087947 */ /* 0x000fea0003800000 */
.L_x_17150:
[----:B------:R-:W3:Y:S02]  /*195d0*/  LDG.E R4, desc[UR36][R4.64] ;  /* 0x0000002404047981 */ /* 0x000ee4000c1e1900 */
[----:B---3--:R-:W-:-:S07]  /*195e0*/  I2FP.F32.U32 R47, R4 ;  /* 0x00000004002f7245 */ /* 0x008fce0000201000 */
.L_x_17131:
[----:B------:R-:W-:Y:S05]  /*195f0*/  BSYNC B6 ;  /* 0x0000000000067941 */ /* 0x000fea0003800000 */
.L_x_17125:
        /* <DEDUP_REMOVED lines=20> */
.L_x_17156:
[----:B------:R-:W2:Y:S02]  /*19740*/  LDG.E.U8 R4, desc[UR36][R4.64] ;  /* 0x0000002404047981 */ /* 0x000ea4000c1e1100 */
[----:B--2---:R-:W-:Y:S01]  /*19750*/  I2FP.F32.U32 R31, R4 ;  /* 0x00000004001f7245 */ /* 0x004fe20000201000 */
[----:B------:R-:W-:Y:S06]  /*19760*/  BRA `(.L_x_16974) ;  /* 0x0000000c00207947 */ /* 0x000fec0003800000 */
.L_x_17155:
        /* <DEDUP_REMOVED lines=9> */
.L_x_17159:
[----:B------:R-:W2:Y:S02]  /*19800*/  LDG.E R4, desc[UR36][R4.64] ;  /* 0x0000002404047981 */ /* 0x000ea4000c1e1900 */
[----:B--2---:R-:W-:Y:S01]  /*19810*/  I2FP.F32.S32 R31, R4 ;  /* 0x00000004001f7245 */ /* 0x004fe20000201400 */
[----:B------:R-:W-:Y:S06]  /*19820*/  BRA `(.L_x_16974) ;  /* 0x0000000800f07947 */ /* 0x000fec0003800000 */
.L_x_17158:
[----:B------:R-:W2:Y:S02]  /*19830*/  LDG.E.U16 R4, desc[UR36][R4.64] ;  /* 0x0000002404047981 */ /* 0x000ea4000c1e1500 */
[----:B--2---:R0:W2:Y:S01]  /*19840*/  I2F.S16 R31, R4 ;  /* 0x00000004001f7306 */ /* 0x0040a20000101400 */
[----:B------:R-:W-:Y:S05]  /*19850*/  BRA `(.L_x_16974) ;  /* 0x0000000800e47947 */ /* 0x000fea0003800000 */
.L_x_17154:
        /* <DEDUP_REMOVED lines=8> */
.L_x_17161:
[----:B------:R-:W2:Y:S02]  /*198e0*/  LDG.E.U16 R4, desc[UR36][R4.64] ;  /* 0x0000002404047981 */ /* 0x000ea4000c1e1500 */
[----:B--2---:R-:W-:Y:S01]  /*198f0*/  HADD2.F32 R31, -RZ, R4.H0_H0 ;  /* 0x20000004ff1f7230 */ /* 0x004fe20000004100 */
[----:B------:R-:W-:Y:S06]  /*19900*/  BRA `(.L_x_16974) ;  /* 0x0000000800b87947 */ /* 0x000fec0003800000 */
.L_x_17160:
        /* <DEDUP_REMOVED lines=8> */
.L_x_17163:
[----:B------:R-:W2:Y:S02]  /*19990*/  LDG.E.U16 R4, desc[UR36][R4.64] ;  /* 0x0000002404047981 */ /* 0x000ea4000c1e1500 */
[----:B--2---:R-:W-:Y:S01]  /*199a0*/  HADD2.F32 R31, -RZ, R4.H0_H0 ;  /* 0x20000004ff1f7230 */ /* 0x004fe20000004100 */
[----:B------:R-:W-:Y:S06]  /*199b0*/  BRA `(.L_x_16974) ;  /* 0x00000008008c7947 */ /* 0x000fec0003800000 */
.L_x_17162:
[----:B------:R-:W2:Y:S01]  /*199c0*/  LDG.E.64 R4, desc[UR36][R4.64] ;  /* 0x0000002404047981 */ /* 0x000ea2000c1e1b00 */
[----:B------:R-:W-:Y:S01]  /*199d0*/  UMOV UR4, 0xf0000000 ;  /* 0xf000000000047882 */ /* 0x000fe20000000000 */
[----:B------:R-:W-:Y:S01]  /*199e0*/  UMOV UR5, 0x380fffff ;  /* 0x380fffff00057882 */ /* 0x000fe20000000000 */
[----:B--2---:R-:W0:Y:S01]  /*199f0*/  F2F.F32.F64 R31, R4 ;  /* 0x00000004001f7310 */ /* 0x004e220000301000 */
[----:B------:R-:W-:-:S14]  /*19a00*/  DSETP.GEU.AND P0, PT, |R4|, UR4, PT ;  /* 0x0000000404007e2a */ /* 0x000fdc000bf0e200 */
[----:B0-----:R-:W-:Y:S01]  /*19a10*/  @!P0 FMUL R31, R31, 1.175494350822287508e-38 ;  /* 0x008000001f1f8820 */ /* 0x001fe20000400000 */
[----:B------:R-:W-:Y:S06]  /*19a20*/  BRA `(.L_x_16974) ;  /* 0x0000000800707947 */ /* 0x000fec0003800000 */
.L_x_17153:
        /* <DEDUP_REMOVED lines=12> */
.L_x_17166:
[----:B------:R-:W2:Y:S01]  /*19af0*/  LDG.E.64 R4, desc[UR36][R4.64] ;  /* 0x0000002404047981 */ /* 0x000ea2000c1e1b00 */
[----:B------:R-:W-:Y:S01]  /*19b00*/  UMOV UR4, 0xf0000000 ;  /* 0xf000000000047882 */ /* 0x000fe20000000000 */
[----:B------:R-:W-:Y:S01]  /*19b10*/  UMOV UR5, 0x380fffff ;  /* 0x380fffff00057882 */ /* 0x000fe20000000000 */
[----:B--2---:R-:W0:Y:S01]  /*19b20*/  F2F.F32.F64 R31, R4 ;  /* 0x00000004001f7310 */ /* 0x004e220000301000 */
[----:B------:R-:W-:-:S14]  /*19b30*/  DSETP.GEU.AND P0, PT, |R4|, UR4, PT ;  /* 0x0000000404007e2a */ /* 0x000fdc000bf0e200 */
[----:B0-----:R-:W-:Y:S01]  /*19b40*/  @!P0 FMUL R31, R31, 1.175494350822287508e-38 ;  /* 0x008000001f1f8820 */ /* 0x001fe20000400000 */
[----:B------:R-:W-:Y:S06]  /*19b50*/  BRA `(.L_x_16974) ;  /* 0x0000000800247947 */ /* 0x000fec0003800000 */
.L_x_17165:
        /* <DEDUP_REMOVED lines=26> */
.L_x_17168:
        /* <DEDUP_REMOVED lines=13> */
.L_x_17167:
[----:B------:R-:W2:Y:S02]  /*19dd0*/  LDG.E.U16 R4, desc[UR36][R4.64] ;  /* 0x0000002404047981 */ /* 0x000ea4000c1e1500 */
[----:B--2---:R-:W-:Y:S01]  /*19de0*/  IMAD.U32 R31, R4, 0x10000, RZ ;  /* 0x00010000041f7824 */ /* 0x004fe200078e00ff */
[----:B------:R-:W-:Y:S06]  /*19df0*/  BRA `(.L_x_16974) ;  /* 0x00000004007c7947 */ /* 0x000fec0003800000 */
.L_x_17164:
        /* <DEDUP_REMOVED lines=11> */
.L_x_17171:
        /* <DEDUP_REMOVED lines=19> */
.L_x_17173:
[----:B------:R-:W-:Y:S05]  /*19fe0*/  BSYNC B0 ;  /* 0x0000000000007941 */ /* 0x000fea0003800000 */
.L_x_17172:
[----:B------:R-:W-:Y:S01]  /*19ff0*/  IMAD.SHL.U32 R3, R3, 0x100000, RZ ;  /* 0x0010000003037824 */ /* 0x000fe200078e00ff */
[----:B------:R-:W-:-:S04]  /*1a000*/  LEA R0, R0, 0x3b800000, 0x17 ;  /* 0x3b80000000007811 */ /* 0x000fc800078eb8ff */
[----:B------:R-:W-:Y:S01]  /*1a010*/  LOP3.LUT R31, R0, R3, R31, 0xfe, !PT ;  /* 0x00000003001f7212 */ /* 0x000fe200078efe1f */
[----:B------:R-:W-:Y:S06]  /*1a020*/  BRA `(.L_x_16974) ;  /* 0x0000000000f07947 */ /* 0x000fec0003800000 */
.L_x_17170:
        /* <DEDUP_REMOVED lines=19> */
.L_x_17175:
[----:B------:R-:W-:Y:S05]  /*1a160*/  BSYNC B0 ;  /* 0x0000000000007941 */ /* 0x000fea0003800000 */
.L_x_17174:
[----:B------:R-:W-:Y:S01]  /*1a170*/  IMAD.SHL.U32 R3, R3, 0x200000, RZ ;  /* 0x0020000003037824 */ /* 0x000fe200078e00ff */
[----:B------:R-:W-:-:S04]  /*1a180*/  LEA R0, R0, 0x37800000, 0x17 ;  /* 0x3780000000007811 */ /* 0x000fc800078eb8ff */
[----:B------:R-:W-:Y:S01]  /*1a190*/  LOP3.LUT R31, R0, R3, R31, 0xfe, !PT ;  /* 0x00000003001f7212 */ /* 0x000fe200078efe1f */
[----:B------:R-:W-:Y:S06]  /*1a1a0*/  BRA `(.L_x_16974) ;  /* 0x0000000000907947 */ /* 0x000fec0003800000 */
.L_x_17169:
        /* <DEDUP_REMOVED lines=14> */
.L_x_17157:
        /* <DEDUP_REMOVED lines=16> */
.L_x_17178:
[----:B------:R-:W-:Y:S05]  /*1a390*/  BRA `(.L_x_16974) ;  /* 0x0000000000147947 */ /* 0x000fea0003800000 */
.L_x_17177:
[----:B------:R-:W2:Y:S02]  /*1a3a0*/  LDG.E.64 R4, desc[UR36][R4.64] ;  /* 0x0000002404047981 */ /* 0x000ea4000c1e1b00 */
[----:B--2---:R0:W2:Y:S01]  /*1a3b0*/  I2F.U64 R31, R4 ;  /* 0x00000004001f7312 */ /* 0x0040a20000301000 */
[----:B------:R-:W-:Y:S05]  /*1a3c0*/  BRA `(.L_x_16974) ;  /* 0x0000000000087947 */ /* 0x000fea0003800000 */
.L_x_17176:
[----:B------:R-:W2:Y:S02]  /*1a3d0*/  LDG.E R4, desc[UR36][R4.64] ;  /* 0x0000002404047981 */ /* 0x000ea4000c1e1900 */
[----:B--2---:R-:W-:-:S07]  /*1a3e0*/  I2FP.F32.U32 R31, R4 ;  /* 0x00000004001f7245 */ /* 0x004fce0000201000 */
.L_x_16974:
[----:B------:R-:W-:Y:S05]  /*1a3f0*/  BSYNC B7 ;  /* 0x0000000000077941 */ /* 0x000fea0003800000 */
.L_x_16973:
        /* <DEDUP_REMOVED lines=14> */
[----:B------:R-:W-:Y:S01]  /*1a4e0*/  HADD2.F32 R4, -RZ, R17.H0_H0 ;  /* 0x20000011ff047230 */ /* 0x000fe20000004100 */
[----:B------:R-:W-:Y:S01]  /*1a4f0*/  ULDC UR4, c[0x0][0x218] ;  /* 0x0000860000047ab9 */ /* 0x000fe20000000800 */
[----:B------:R-:W-:Y:S02]  /*1a500*/  HADD2.F32 R3, -RZ, R18.H0_H0 ;  /* 0x20000012ff037230 */ /* 0x000fe40000004100 */
[----:B----4-:R-:W-:Y:S01]  /*1a510*/  FMUL.FTZ R0, R0, R23 ;  /* 0x0000001700007220 */ /* 0x010fe20000410000 */
[----:B---3--:R-:W-:Y:S01]  /*1a520*/  FMUL.FTZ R19, R24, R19 ;  /* 0x0000001318137220 */ /* 0x008fe20000410000 */
[----:B------:R-:W-:Y:S01]  /*1a530*/  FFMA.FTZ R25, -R25, UR4, R4 ;  /* 0x0000000419197c23 */ /* 0x000fe20008010104 */
[----:B------:R-:W-:Y:S01]  /*1a540*/  FADD.FTZ R3, R3, -R22 ;  /* 0x8000001603037221 */ /* 0x000fe20000010000 */
[----:B------:R-:W-:-:S04]  /*1a550*/  FMUL.FTZ R0, R0, UR4 ;  /* 0x0000000400007c20 */ /* 0x000fc80008410000 */
[----:B------:R-:W-:-:S04]  /*1a560*/  FFMA.FTZ R0, -R0, R3, R25 ;  /* 0x0000000300007223 */ /* 0x000fc80000010119 */
[----:B------:R-:W-:-:S05]  /*1a570*/  FMUL.FTZ R0, R0, R19 ;  /* 0x0000001300007220 */ /* 0x000fca0000410000 */
[----:B------:R-:W-:-:S07]  /*1a580*/  F2FP.F16.F32.PACK_AB R0, RZ, R0 ;  /* 0x00000000ff00723e */ /* 0x000fce00000000ff */
.L_x_17180:
[----:B------:R-:W-:Y:S05]  /*1a590*/  BSYNC B0 ;  /* 0x0000000000007941 */ /* 0x000fea0003800000 */
.L_x_17179:
[----:B------:R-:W-:Y:S04]  /*1a5a0*/  BSSY B0, `(.L_x_17181) ;  /* 0x000000e000007945 */ /* 0x000fe80003800000 */
[----:B------:R-:W-:Y:S05]  /*1a5b0*/  @P0 BRA `(.L_x_17182) ;  /* 0x0000000000300947 */ /* 0x000fea0003800000 */
[----:B-----5:R-:W-:Y:S01]  /*1a5c0*/  FMUL.FTZ R4, R28, R28 ;  /* 0x0000001c1c047220 */ /* 0x020fe20000410000 */
[----:B------:R-:W-:Y:S01]  /*1a5d0*/  HADD2.F32 R3, -RZ, R16.H0_H0 ;  /* 0x20000010ff037230 */ /* 0x000fe20000004100 */
[----:B------:R-:W-:Y:S01]  /*1a5e0*/  ULDC UR4, c[0x0][0x218] ;  /* 0x0000860000047ab9 */ /* 0x000fe20000000800 */
[----:B------:R-:W-:Y:S02]  /*1a5f0*/  HADD2.F32 R26, -RZ, R26.H0_H0 ;  /* 0x2000001aff1a7230 */ /* 0x000fe40000004100 */
[----:B------:R-:W-:Y:S01]  /*1a600*/  FMUL.FTZ R4, R4, R29 ;  /* 0x0000001d04047220 */ /* 0x000fe20000410000 */
[----:B------:R-:W-:Y:S01]  /*1a610*/  FMUL.FTZ R28, R28, R37 ;  /* 0x000000251c1c7220 */ /* 0x000fe20000410000 */
[----:B------:R-:W-:Y:S01]  /*1a620*/  FFMA.FTZ R3, -R30, UR4, R3 ;  /* 0x000000041e037c23 */ /* 0x000fe20008010103 */
[----:B------:R-:W-:Y:S01]  /*1a630*/  FADD.FTZ R26, R26, -R27 ;  /* 0x8000001b1a1a7221 */ /* 0x000fe20000010000 */
[----:B------:R-:W-:-:S04]  /*1a640*/  FMUL.FTZ R4, R4, UR4 ;  /* 0x0000000404047c20 */ /* 0x000fc80008410000 */
[----:B------:R-:W-:-:S04]  /*1a650*/  FFMA.FTZ R3, -R4, R26, R3 ;  /* 0x0000001a04037223 */ /* 0x000fc80000010103 */
[----:B------:R-:W-:-:S05]  /*1a660*/  FMUL.FTZ R16, R3, R28 ;  /* 0x0000001c03107220 */ /* 0x000fca0000410000 */
[----:B------:R-:W-:-:S07]  /*1a670*/  F2FP.F16.F32.PACK_AB R16, RZ, R16 ;  /* 0x00000010ff10723e */ /* 0x000fce00000000ff */
.L_x_17182:
[----:B------:R-:W-:Y:S05]  /*1a680*/  BSYNC B0 ;  /* 0x0000000000007941 */ /* 0x000fea0003800000 */
.L_x_17181:
[----:B------:R-:W-:Y:S04]  /*1a690*/  BSSY B0, `(.L_x_17183) ;  /* 0x000000e000007945 */ /* 0x000fe80003800000 */
[----:B------:R-:W-:Y:S05]  /*1a6a0*/  @P1 BRA `(.L_x_17184) ;  /* 0x0000000000301947 */ /* 0x000fea0003800000 */
[C---:B-----5:R-:W-:Y:S01]  /*1a6b0*/  FMUL.FTZ R3, R38.reuse, R38 ;  /* 0x0000002626037220 */ /* 0x060fe20000410000 */
        /* <DEDUP_REMOVED lines=11> */
.L_x_17184:
[----:B------:R-:W-:Y:S05]  /*1a770*/  BSYNC B0 ;  /* 0x0000000000007941 */ /* 0x000fea0003800000 */
.L_x_17183:
        /* <DEDUP_REMOVED lines=14> */
.L_x_17186:
[----:B------:R-:W-:Y:S05]  /*1a860*/  BSYNC B0 ;  /* 0x0000000000007941 */ /* 0x000fea0003800000 */
.L_x_17185:
[----:B------:R-:W-:Y:S04]  /*1a870*/  BSSY B6, `(.L_x_17187) ;  /* 0x0000110000067945 */ /* 0x000fe80003800000 */
        /* <DEDUP_REMOVED lines=23> */
.L_x_17192:
[----:B------:R-:W-:Y:S02]  /*1a9f0*/  HADD2.F32 R7, -RZ, R0.H0_H0 ;  /* 0x20000000ff077230 */ /* 0x000fe40000004100 */
[----:B------:R-:W-:-:S04]  /*1aa00*/  IMAD.MOV.U32 R43, RZ, RZ, R50 ;  /* 0x000000ffff2b7224 */ /* 0x000fc800078e0032 */
[----:B------:R-:W0:Y:S02]  /*1aa10*/  F2I.S64.TRUNC R6, R7 ;  /* 0x0000000700067311 */ /* 0x000e24000020d900 */
[----:B0-----:R0:W-:Y:S01]  /*1aa20*/  STG.E.U8 desc[UR36][R4.64], R6 ;  /* 0x0000000604007986 */ /* 0x0011e2000c101124 */
[----:B------:R-:W-:Y:S05]  /*1aa30*/  BRA `(.L_x_17188) ;  /* 0x0000000c00cc7947 */ /* 0x000fea0003800000 */
.L_x_17191:
        /* <DEDUP_REMOVED lines=11> */
.L_x_17195:
[----:B------:R-:W-:Y:S02]  /*1aaf0*/  HADD2.F32 R0, -RZ, R0.H0_H0 ;  /* 0x20000000ff007230 */ /* 0x000fe40000004100 */
[----:B------:R-:W-:Y:S02]  /*1ab00*/  IMAD.MOV.U32 R43, RZ, RZ, R50 ;  /* 0x000000ffff2b7224 */ /* 0x000fe400078e0032 */
[----:B------:R-:W0:Y:S02]  /*1ab10*/  F2I.FTZ.TRUNC.NTZ R3, R0 ;  /* 0x0000000000037305 */ /* 0x000e24000021f100 */
[----:B0-----:R0:W-:Y:S01]  /*1ab20*/  STG.E desc[UR36][R4.64], R3 ;  /* 0x0000000304007986 */ /* 0x0011e2000c101924 */
[----:B------:R-:W-:Y:S05]  /*1ab30*/  BRA `(.L_x_17188) ;  /* 0x0000000c008c7947 */ /* 0x000fea0003800000 */
.L_x_17194:
[----:B------:R-:W-:Y:S02]  /*1ab40*/  HADD2.F32 R0, -RZ, R0.H0_H0 ;  /* 0x20000000ff007230 */ /* 0x000fe40000004100 */
[----:B------:R-:W-:Y:S02]  /*1ab50*/  IMAD.MOV.U32 R43, RZ, RZ, R50 ;  /* 0x000000ffff2b7224 */ /* 0x000fe400078e0032 */
[----:B------:R-:W0:Y:S02]  /*1ab60*/  F2I.FTZ.TRUNC.NTZ R3, R0 ;  /* 0x0000000000037305 */ /* 0x000e24000021f100 */
[----:B0-----:R0:W-:Y:S01]  /*1ab70*/  STG.E.U16 desc[UR36][R4.64], R3 ;  /* 0x0000000304007986 */ /* 0x0011e2000c101524 */
[----:B------:R-:W-:Y:S05]  /*1ab80*/  BRA `(.L_x_17188) ;  /* 0x0000000c00787947 */ /* 0x000fea0003800000 */
.L_x_17190:
        /* <DEDUP_REMOVED lines=10> */
.L_x_17197:
[----:B------:R0:W-:Y:S01]  /*1ac30*/  STG.E.U16 desc[UR36][R4.64], R0 ;  /* 0x0000000004007986 */ /* 0x0001e2000c101524 */
[----:B------:R-:W-:Y:S01]  /*1ac40*/  IMAD.MOV.U32 R43, RZ, RZ, R50 ;  /* 0x000000ffff2b7224 */ /* 0x000fe200078e0032 */
[----:B------:R-:W-:Y:S06]  /*1ac50*/  BRA `(.L_x_17188) ;  /* 0x0000000c00447947 */ /* 0x000fec0003800000 */
.L_x_17196:
        /* <DEDUP_REMOVED lines=11> */
.L_x_17199:
[----:B------:R-:W-:Y:S02]  /*1ad10*/  HADD2.F32 R0, -RZ, R0.H0_H0 ;  /* 0x20000000ff007230 */ /* 0x000fe40000004100 */
[----:B------:R-:W-:-:S03]  /*1ad20*/  IMAD.MOV.U32 R43, RZ, RZ, R50 ;  /* 0x000000ffff2b7224 */ /* 0x000fc600078e0032 */
[----:B------:R-:W-:-:S04]  /*1ad30*/  F2FP.F16.F32.PACK_AB R0, RZ, R0 ;  /* 0x00000000ff00723e */ /* 0x000fc800000000ff */
[----:B------:R-:W-:-:S05]  /*1ad40*/  PRMT R0, R0, 0x5410, RZ ;  /* 0x0000541000007816 */ /* 0x000fca00000000ff */
[----:B------:R0:W-:Y:S01]  /*1ad50*/  STG.E desc[UR36][R4.64], R0 ;  /* 0x0000000004007986 */ /* 0x0001e2000c101924 */
[----:B------:R-:W-:Y:S05]  /*1ad60*/  BRA `(.L_x_17188) ;  /* 0x0000000c00007947 */ /* 0x000fea0003800000 */
.L_x_17198:
[----:B------:R-:W-:Y:S02]  /*1ad70*/  HADD2.F32 R6, -RZ, R0.H0_H0 ;  /* 0x20000000ff067230 */ /* 0x000fe40000004100 */
[----:B------:R-:W-:-:S03]  /*1ad80*/  IMAD.MOV.U32 R43, RZ, RZ, R50 ;  /* 0x000000ffff2b7224 */ /* 0x000fc600078e0032 */
[----:B------:R-:W-:-:S06]  /*1ad90*/  FMUL.FTZ R6, R6, 1 ;  /* 0x3f80000006067820 */ /* 0x000fcc0000410000 */
[----:B------:R-:W0:Y:S02]  /*1ada0*/  F2F.F64.F32 R6, R6 ;  /* 0x0000000600067310 */ /* 0x000e240000201800 */
[----:B0-----:R0:W-:Y:S01]  /*1adb0*/  STG.E.64 desc[UR36][R4.64], R6 ;  /* 0x0000000604007986 */ /* 0x0011e2000c101b24 */
[----:B------:R-:W-:Y:S05]  /*1adc0*/  BRA `(.L_x_17188) ;  /* 0x0000000800e87947 */ /* 0x000fea0003800000 */
.L_x_17189:
        /* <DEDUP_REMOVED lines=14> */
.L_x_17202:
[----:B------:R-:W-:Y:S01]  /*1aeb0*/  HADD2.F32 R0, -RZ, R0.H0_H0 ;  /* 0x20000000ff007230 */ /* 0x000fe20000004100 */
[----:B------:R-:W-:Y:S01]  /*1aec0*/  CS2R R10, SRZ ;  /* 0x00000000000a7805 */ /* 0x000fe2000001ff00 */
[----:B------:R-:W-:-:S03]  /*1aed0*/  IMAD.MOV.U32 R43, RZ, RZ, R50 ;  /* 0x000000ffff2b7224 */ /* 0x000fc600078e0032 */
[----:B------:R-:W-:-:S04]  /*1aee0*/  FMUL.FTZ R0, R0, 1 ;  /* 0x3f80000000007820 */ /* 0x000fc80000410000 */
[----:B------:R-:W0:Y:S02]  /*1aef0*/  F2F.F64.F32 R8, R0 ;  /* 0x0000000000087310 */ /* 0x000e240000201800 */
[----:B0-----:R1:W-:Y:S01]  /*1af00*/  STG.E.128 desc[UR36][R4.64], R8 ;  /* 0x0000000804007986 */ /* 0x0013e2000c101d24 */
[----:B------:R-:W-:Y:S05]  /*1af10*/  BRA `(.L_x_17188) ;  /* 0x0000000800947947 */ /* 0x000fea0003800000 */
.L_x_17201:
        /* <DEDUP_REMOVED lines=21> */
.L_x_17206:
[----:B------:R-:W-:Y:S05]  /*1b070*/  BSYNC B0 ;  /* 0x0000000000007941 */ /* 0x000fea0003800000 */
.L_x_17205:
[----:B------:R-:W-:Y:S01]  /*1b080*/  LOP3.LUT R7, R0, R7, RZ, 0xfc, !PT ;  /* 0x0000000700077212 */ /* 0x000fe200078efcff */
[----:B------:R-:W-:-:S04]  /*1b090*/  IMAD.MOV.U32 R43, RZ, RZ, R50 ;  /* 0x000000ffff2b7224 */ /* 0x000fc800078e0032 */
[----:B------:R2:W-:Y:S01]  /*1b0a0*/  STG.E.U8 desc[UR36][R4.64], R7 ;  /* 0x0000000704007986 */ /* 0x0005e2000c101124 */
[----:B------:R-:W-:Y:S05]  /*1b0b0*/  BRA `(.L_x_17188) ;  /* 0x00000008002c7947 */ /* 0x000fea0003800000 */
.L_x_17204:
        /* <DEDUP_REMOVED lines=13> */
.L_x_17208:
[----:B------:R-:W-:Y:S01]  /*1b190*/  IMAD.MOV.U32 R0, RZ, RZ, 0x7f ;  /* 0x0000007fff007424 */ /* 0x000fe200078e00ff */
[----:B------:R-:W-:-:S04]  /*1b1a0*/  ISETP.GT.U32.AND P0, PT, R3, 0x7f800000, PT ;  /* 0x7f8000000300780c */ /* 0x000fc80003f04070 */
[----:B------:R-:W-:-:S09]  /*1b1b0*/  SEL R0, R0, 0x7c, P0 ;  /* 0x0000007c00007807 */ /* 0x000fd20000000000 */
.L_x_17209:
[----:B------:R-:W-:Y:S05]  /*1b1c0*/  BSYNC B0 ;  /* 0x0000000000007941 */ /* 0x000fea0003800000 */
.L_x_17207:
[----:B------:R-:W-:Y:S01]  /*1b1d0*/  LOP3.LUT R3, R7, 0x80000000, RZ, 0xc0, !PT ;  /* 0x8000000007037812 */ /* 0x000fe200078ec0ff */
[----:B------:R-:W-:-:S03]  /*1b1e0*/  IMAD.MOV.U32 R43, RZ, RZ, R50 ;  /* 0x000000ffff2b7224 */ /* 0x000fc600078e0032 */
[----:B------:R-:W-:-:S04]  /*1b1f0*/  SHF.R.U32.HI R3, RZ, 0x18, R3 ;  /* 0x00000018ff037819 */ /* 0x000fc80000011603 */
[----:B------:R-:W-:-:S05]  /*1b200*/  LOP3.LUT R3, R0, R3, RZ, 0xfc, !PT ;  /* 0x0000000300037212 */ /* 0x000fca00078efcff */
[----:B------:R0:W-:Y:S01]  /*1b210*/  STG.E.U8 desc[UR36][R4.64], R3 ;  /* 0x0000000304007986 */ /* 0x0001e2000c101124 */
[----:B------:R-:W-:Y:S05]  /*1b220*/  BRA `(.L_x_17188) ;  /* 0x0000000400d07947 */ /* 0x000fea0003800000 */
.L_x_17203:
[----:B------:R-:W-:Y:S02]  /*1b230*/  HADD2.F32 R0, -RZ, R0.H0_H0 ;  /* 0x20000000ff007230 */ /* 0x000fe40000004100 */
[----:B------:R-:W-:-:S03]  /*1b240*/  IMAD.MOV.U32 R43, RZ, RZ, R50 ;  /* 0x000000ffff2b7224 */ /* 0x000fc600078e0032 */
[----:B------:R-:W-:-:S05]  /*1b250*/  F2FP.BF16.F32.PACK_AB R0, RZ, R0 ;  /* 0x00000000ff00723e */ /* 0x000fca00000010ff */
[----:B------:R0:W-:Y:S01]  /*1b260*/  STG.E.U16 desc[UR36][R4.64], R0 ;  /* 0x0000000004007986 */ /* 0x0001e2000c101524 */
[----:B------:R-:W-:Y:S05]  /*1b270*/  BRA `(.L_x_17188) ;  /* 0x0000000400bc7947 */ /* 0x000fea0003800000 */
.L_x_17200:
        /* <DEDUP_REMOVED lines=13> */
.L_x_17212:
        /* <DEDUP_REMOVED lines=17> */
.L_x_17215:
[----:B------:R-:W-:-:S04]  /*1b460*/  LOP3.LUT R0, R7, 0x80000000, RZ, 0xc0, !PT ;  /* 0x8000000007007812 */ /* 0x000fc800078ec0ff */
[----:B------:R-:W-:-:S04]  /*1b470*/  SHF.R.U32.HI R0, RZ, 0x18, R0 ;  /* 0x00000018ff007819 */ /* 0x000fc80000011600 */
[----:B------:R-:W-:-:S07]  /*1b480*/  LOP3.LUT R0, R3, R0, RZ, 0xfc, !PT ;  /* 0x0000000003007212 */ /* 0x000fce00078efcff */
.L_x_17214:
[----:B------:R-:W-:Y:S05]  /*1b490*/  BSYNC B0 ;  /* 0x0000000000007941 */ /* 0x000fea0003800000 */
.L_x_17213:
[----:B------:R0:W-:Y:S01]  /*1b4a0*/  STG.E.U8 desc[UR36][R4.64], R0 ;  /* 0x0000000004007986 */ /* 0x0001e2000c101124 */
[----:B------:R-:W-:Y:S01]  /*1b4b0*/  IMAD.MOV.U32 R43, RZ, RZ, R50 ;  /* 0x000000ffff2b7224 */ /* 0x000fe200078e0032 */
[----:B------:R-:W-:Y:S06]  /*1b4c0*/  BRA `(.L_x_17188) ;  /* 0x0000000400287947 */ /* 0x000fec0003800000 */
.L_x_17211:
        /* <DEDUP_REMOVED lines=17> */
.L_x_17218:
[----:B------:R-:W-:-:S04]  /*1b5e0*/  LOP3.LUT R0, R7, 0x80000000, RZ, 0xc0, !PT ;  /* 0x8000000007007812 */ /* 0x000fc800078ec0ff */
[----:B------:R-:W-:-:S04]  /*1b5f0*/  SHF.R.U32.HI R0, RZ, 0x18, R0 ;  /* 0x00000018ff007819 */ /* 0x000fc80000011600 */
[----:B------:R-:W-:-:S07]  /*1b600*/  LOP3.LUT R0, R3, R0, RZ, 0xfc, !PT ;  /* 0x0000000003007212 */ /* 0x000fce00078efcff */
.L_x_17217:
[----:B------:R-:W-:Y:S05]  /*1b610*/  BSYNC B0 ;  /* 0x0000000000007941 */ /* 0x000fea0003800000 */
.L_x_17216:
[----:B------:R0:W-:Y:S01]  /*1b620*/  STG.E.U8 desc[UR36][R4.64], R0 ;  /* 0x0000000004007986 */ /* 0x0001e2000c101124 */
[----:B------:R-:W-:Y:S01]  /*1b630*/  IMAD.MOV.U32 R43, RZ, RZ, R50 ;  /* 0x000000ffff2b7224 */ /* 0x000fe200078e0032 */
[----:B------:R-:W-:Y:S06]  /*1b640*/  BRA `(.L_x_17188) ;  /* 0x0000000000c87947 */ /* 0x000fec0003800000 */
.L_x_17210:
        /* <DEDUP_REMOVED lines=23> */
.L_x_17193:
        /* <DEDUP_REMOVED lines=16> */
.L_x_17221:
[----:B------:R-:W-:Y:S01]  /*1b8c0*/  IMAD.MOV.U32 R43, RZ, RZ, R50 ;  /* 0x000000ffff2b7224 */ /* 0x000fe200078e0032 */
[----:B------:R-:W-:Y:S06]  /*1b8d0*/  BRA `(.L_x_17188) ;  /* 0x0000000000247947 */ /* 0x000fec0003800000 */
.L_x_17220:
[----:B------:R-:W-:Y:S02]  /*1b8e0*/  HADD2.F32 R6, -RZ, R0.H0_H0 ;  /* 0x20000000ff067230 */ /* 0x000fe40000004100 */
[----:B------:R-:W-:-:S04]  /*1b8f0*/  IMAD.MOV.U32 R43, RZ, RZ, R50 ;  /* 0x000000ffff2b7224 */ /* 0x000fc800078e0032 */
[----:B------:R-:W0:Y:S02]  /*1b900*/  F2I.U64.TRUNC R6, R6 ;  /* 0x0000000600067311 */ /* 0x000e24000020d800 */
[----:B0-----:R0:W-:Y:S01]  /*1b910*/  STG.E.64 desc[UR36][R4.64], R6 ;  /* 0x0000000604007986 */ /* 0x0011e2000c101b24 */
[----:B------:R-:W-:Y:S05]  /*1b920*/  BRA `(.L_x_17188) ;  /* 0x0000000000107947 */ /* 0x000fea0003800000 */
.L_x_17219:
[----:B------:R-:W-:Y:S02]  /*1b930*/  HADD2.F32 R0, -RZ, R0.H0_H0 ;  /* 0x20000000ff007230 */ /* 0x000fe40000004100 */
[----:B------:R-:W-:Y:S02]  /*1b940*/  IMAD.MOV.U32 R43, RZ, RZ, R50 ;  /* 0x000000ffff2b7224 */ /* 0x000fe400078e0032 */
[----:B------:R-:W0:Y:S02]  /*1b950*/  F2I.FTZ.U32.TRUNC.NTZ R3, R0 ;  /* 0x0000000000037305 */ /* 0x000e24000021f000 */
[----:B0-----:R0:W-:Y:S03]  /*1b960*/  STG.E desc[UR36][R4.64], R3 ;  /* 0x0000000304007986 */ /* 0x0011e6000c101924 */
.L_x_17188:
[----:B------:R-:W-:Y:S05]  /*1b970*/  BSYNC B6 ;  /* 0x0000000000067941 */ /* 0x000fea0003800000 */
.L_x_17187:
[----:B------:R-:W-:Y:S01]  /*1b980*/  ISETP.GE.AND P0, PT, R43, R39, PT ;  /* 0x000000272b00720c */ /* 0x000fe20003f06270 */
[----:B------:R-:W-:-:S12]  /*1b990*/  BSSY B6, `(.L_x_17222) ;  /* 0x00001f8000067945 */ /* 0x000fd80003800000 */
        /* <DEDUP_REMOVED lines=19> */
[----:B-----5:R-:W-:-:S04]  /*1bad0*/  HADD2.F32 R16, -RZ, R16.H0_H0 ;  /* 0x20000010ff107230 */ /* 0x020fc80000004100 */
[----:B------:R-:W0:Y:S02]  /*1bae0*/  F2I.FTZ.TRUNC.NTZ R3, R16 ;  /* 0x0000001000037305 */ /* 0x000e24000021f100 */
[----:B0-----:R0:W-:Y:S01]  /*1baf0*/  STG.E.U8 desc[UR36][R4.64], R3 ;  /* 0x0000000304007986 */ /* 0x0011e2000c101124 */
[----:B------:R-:W-:Y:S05]  /*1bb00*/  BRA `(.L_x_17229) ;  /* 0x0000000c008c7947 */ /* 0x000fea0003800000 */
.L_x_17227:
[----:B-----5:R-:W-:-:S06]  /*1bb10*/  HADD2.F32 R7, -RZ, R16.H0_H0 ;  /* 0x20000010ff077230 */ /* 0x020fcc0000004100 */
[----:B------:R-:W0:Y:S02]  /*1bb20*/  F2I.S64.TRUNC R6, R7 ;  /* 0x0000000700067311 */ /* 0x000e24000020d900 */
[----:B0-----:R0:W-:Y:S01]  /*1bb30*/  STG.E.U8 desc[UR36][R4.64], R6 ;  /* 0x0000000604007986 */ /* 0x0011e2000c101124 */
[----:B------:R-:W-:Y:S05]  /*1bb40*/  BRA `(.L_x_17229) ;  /* 0x0000000c007c7947 */ /* 0x000fea0003800000 */
.L_x_17226:
[----:B------:R-:W-:-:S13]  /*1bb50*/  ISETP.NE.AND P0, PT, R0, 0x2, PT ;  /* 0x000000020000780c */ /* 0x000fda0003f05270 */
[----:B------:R-:W-:Y:S05]  /*1bb60*/  @!P0 BRA `(.L_x_17230) ;  /* 0x0000000000308947 */ /* 0x000fea0003800000 */
[----:B------:R-:W-:-:S13]  /*1bb70*/  ISETP.NE.AND P0, PT, R0, 0x3, PT ;  /* 0x000000030000780c */ /* 0x000fda0003f05270 */
[----:B------:R-:W-:Y:S05]  /*1bb80*/  @!P0 BRA `(.L_x_17231) ;  /* 0x0000000000188947 */ /* 0x000fea0003800000 */
[----:B------:R-:W-:-:S13]  /*1bb90*/  ISETP.NE.AND P0, PT, R0, 0x4, PT ;  /* 0x000000040000780c */ /* 0x000fda0003f05270 */
[----:B------:R-:W-:Y:S05]  /*1bba0*/  @P0 BRA `(.L_x_17228) ;  /* 0x0000000c00040947 */ /* 0x000fea0003800000 */
[----:B-----5:R-:W-:-:S06]  /*1bbb0*/  HADD2.F32 R6, -RZ, R16.H0_H0 ;  /* 0x20000010ff067230 */ /* 0x020fcc0000004100 */
[----:B------:R-:W0:Y:S02]  /*1bbc0*/  F2I.S64.TRUNC R6, R6 ;  /* 0x0000000600067311 */ /* 0x000e24000020d900 */
[----:B0-----:R0:W-:Y:S01]  /*1bbd0*/  STG.E.64 desc[UR36][R4.64], R6 ;  /* 0x0000000604007986 */ /* 0x0011e2000c101b24 */
[----:B------:R-:W-:Y:S05]  /*1bbe0*/  BRA `(.L_x_17229) ;  /* 0x0000000c00547947 */ /* 0x000fea0003800000 */
.L_x_17231:
[----:B-----5:R-:W-:-:S04]  /*1bbf0*/  HADD2.F32 R16, -RZ, R16.H0_H0 ;  /* 0x20000010ff107230 */ /* 0x020fc80000004100 */
[----:B------:R-:W0:Y:S02]  /*1bc00*/  F2I.FTZ.TRUNC.NTZ R3, R16 ;  /* 0x0000001000037305 */ /* 0x000e24000021f100 */
[----:B0-----:R0:W-:Y:S01]  /*1bc10*/  STG.E desc[UR36][R4.64], R3 ;  /* 0x0000000304007986 */ /* 0x0011e2000c101924 */
[----:B------:R-:W-:Y:S05]  /*1bc20*/  BRA `(.L_x_17229) ;  /* 0x0000000c00447947 */ /* 0x000fea0003800000 */
.L_x_17230:
[----:B-----5:R-:W-:-:S04]  /*1bc30*/  HADD2.F32 R16, -RZ, R16.H0_H0 ;  /* 0x20000010ff107230 */ /* 0x020fc80000004100 */
[----:B------:R-:W0:Y:S02]  /*1bc40*/  F2I.FTZ.TRUNC.NTZ R3, R16 ;  /* 0x0000001000037305 */ /* 0x000e24000021f100 */
[----:B0-----:R0:W-:Y:S01]  /*1bc50*/  STG.E.U16 desc[UR36][R4.64], R3 ;  /* 0x0000000304007986 */ /* 0x0011e2000c101524 */
[----:B------:R-:W-:Y:S05]  /*1bc60*/  BRA `(.L_x_17229) ;  /* 0x0000000c00347947 */ /* 0x000fea0003800000 */
.L_x_17225:
[----:B------:R-:W-:-:S13]  /*1bc70*/  ISETP.GT.AND P0, PT, R0, 0x6, PT ;  /* 0x000000060000780c */ /* 0x000fda0003f04270 */
[----:B------:R-:W-:Y:S05]  /*1bc80*/  @P0 BRA `(.L_x_17232) ;  /* 0x0000000000240947 */ /* 0x000fea0003800000 */
[----:B------:R-:W-:-:S13]  /*1bc90*/  ISETP.NE.AND P0, PT, R0, 0x5, PT ;  /* 0x000000050000780c */ /* 0x000fda0003f05270 */
[----:B------:R-:W-:Y:S05]  /*1bca0*/  @!P0 BRA `(.L_x_17233) ;  /* 0x0000000000148947 */ /* 0x000fea0003800000 */
[----:B------:R-:W-:-:S13]  /*1bcb0*/  ISETP.NE.AND P0, PT, R0, 0x6, PT ;  /* 0x000000060000780c */ /* 0x000fda0003f05270 */
[----:B------:R-:W-:Y:S05]  /*1bcc0*/  @P0 BRA `(.L_x_17228) ;  /* 0x0000000800bc0947 */ /* 0x000fea0003800000 */
[----:B-----5:R-:W-:-:S05]  /*1bcd0*/  HADD2.F32 R3, -RZ, R16.H0_H0 ;  /* 0x20000010ff037230 */ /* 0x020fca0000004100 */
[----:B------:R0:W-:Y:S01]  /*1bce0*/  STG.E desc[UR36][R4.64], R3 ;  /* 0x0000000304007986 */ /* 0x0001e2000c101924 */
[----:B------:R-:W-:Y:S05]  /*1bcf0*/  BRA `(.L_x_17229) ;  /* 0x0000000c00107947 */ /* 0x000fea0003800000 */
.L_x_17233:
[----:B-----5:R0:W-:Y:S01]  /*1bd00*/  STG.E.U16 desc[UR36][R4.64], R16 ;  /* 0x0000001004007986 */ /* 0x0201e2000c101524 */
[----:B------:R-:W-:Y:S05]  /*1bd10*/  BRA `(.L_x_17229) ;  /* 0x0000000c00087947 */ /* 0x000fea0003800000 */
.L_x_17232:
[----:B------:R-:W-:-:S13]  /*1bd20*/  ISETP.NE.AND P0, PT, R0, 0x7, PT ;  /* 0x000000070000780c */ /* 0x000fda0003f05270 */
[----:B------:R-:W-:Y:S05]  /*1bd30*/  @!P0 BRA `(.L_x_17234) ;  /* 0x0000000000348947 */ /* 0x000fea0003800000 */
[----:B------:R-:W-:-:S13]  /*1bd40*/  ISETP.NE.AND P0, PT, R0, 0x8, PT ;  /* 0x000000080000780c */ /* 0x000fda0003f05270 */
[----:B------:R-:W-:Y:S05]  /*1bd50*/  @!P0 BRA `(.L_x_17235) ;  /* 0x0000000000188947 */ /* 0x000fea0003800000 */
[----:B------:R-:W-:-:S13]  /*1bd60*/  ISETP.NE.AND P0, PT, R0, 0x9, PT ;  /* 0x000000090000780c */ /* 0x000fda0003f05270 */
[----:B------:R-:W-:Y:S05]  /*1bd70*/  @P0 BRA `(.L_x_17228) ;  /* 0x0000000800900947 */ /* 0x000fea0003800000 */
[----:B-----5:R-:W-:Y:S02]  /*1bd80*/  HADD2.F32 R6, -RZ, R16.H0_H0 ;  /* 0x20000010ff067230 */ /* 0x020fe40000004100 */
[----:B------:R-:W-:-:S05]  /*1bd90*/  IMAD.MOV.U32 R7, RZ, RZ, RZ ;  /* 0x000000ffff077224 */ /* 0x000fca00078e00ff */
[----:B------:R0:W-:Y:S01]  /*1bda0*/  STG.E.64 desc[UR36][R4.64], R6 ;  /* 0x0000000604007986 */ /* 0x0001e2000c101b24 */
[----:B------:R-:W-:Y:S05]  /*1bdb0*/  BRA `(.L_x_17229) ;  /* 0x0000000800e07947 */ /* 0x000fea0003800000 */
.L_x_17235:
[----:B-----5:R-:W-:-:S05]  /*1bdc0*/  HADD2.F32 R0, -RZ, R16.H0_H0 ;  /* 0x20000010ff007230 */ /* 0x020fca0000004100 */
[----:B------:R-:W-:-:S04]  /*1bdd0*/  F2FP.F16.F32.PACK_AB R0, RZ, R0 ;  /* 0x00000000ff00723e */ /* 0x000fc800000000ff */
[----:B------:R-:W-:-:S05]  /*1bde0*/  PRMT R0, R0, 0x5410, RZ ;  /* 0x0000541000007816 */ /* 0x000fca00000000ff */
[----:B------:R0:W-:Y:S01]  /*1bdf0*/  STG.E desc[UR36][R4.64], R0 ;  /* 0x0000000004007986 */ /* 0x0001e2000c101924 */
[----:B------:R-:W-:Y:S05]  /*1be00*/  BRA `(.L_x_17229) ;  /* 0x0000000800cc7947 */ /* 0x000fea0003800000 */
.L_x_17234:
[----:B-----5:R-:W-:-:S05]  /*1be10*/  HADD2.F32 R6, -RZ, R16.H0_H0 ;  /* 0x20000010ff067230 */ /* 0x020fca0000004100 */
[----:B------:R-:W-:-:S06]  /*1be20*/  FMUL.FTZ R6, R6, 1 ;  /* 0x3f80000006067820 */ /* 0x000fcc0000410000 */
[----:B------:R-:W0:Y:S02]  /*1be30*/  F2F.F64.F32 R6, R6 ;  /* 0x0000000600067310 */ /* 0x000e240000201800 */
[----:B0-----:R0:W-:Y:S01]  /*1be40*/  STG.E.64 desc[UR36][R4.64], R6 ;  /* 0x0000000604007986 */ /* 0x0011e2000c101b24 */
[----:B------:R-:W-:Y:S05]  /*1be50*/  BRA `(.L_x_17229) ;  /* 0x0000000800b87947 */ /* 0x000fea0003800000 */
.L_x_17224:
        /* <DEDUP_REMOVED lines=8> */
[----:B-----5:R-:W-:-:S05]  /*1bee0*/  HADD2.F32 R16, -RZ, R16.H0_H0 ;  /* 0x20000010ff107230 */ /* 0x020fca0000004100 */
[----:B------:R-:W-:-:S04]  /*1bef0*/  FSETP.NEU.FTZ.AND P0, PT, R16, RZ, PT ;  /* 0x000000ff1000720b */ /* 0x000fc80003f1d000 */
[----:B------:R-:W-:-:S05]  /*1bf00*/  SEL R3, RZ, 0x1, !P0 ;  /* 0x00000001ff037807 */ /* 0x000fca0004000000 */
[----:B------:R0:W-:Y:S01]  /*1bf10*/  STG.E.U8 desc[UR36][R4.64], R3 ;  /* 0x0000000304007986 */ /* 0x0001e2000c101124 */
[----:B------:R-:W-:Y:S05]  /*1bf20*/  BRA `(.L_x_17229) ;  /* 0x0000000800847947 */ /* 0x000fea0003800000 */
.L_x_17238:
[----:B-----5:R-:W-:Y:S01]  /*1bf30*/  HADD2.F32 R16, -RZ, R16.H0_H0 ;  /* 0x20000010ff107230 */ /* 0x020fe20000004100 */
[----:B------:R-:W-:-:S04]  /*1bf40*/  CS2R R10, SRZ ;  /* 0x00000000000a7805 */ /* 0x000fc8000001ff00 */
[----:B------:R-:W-:-:S06]  /*1bf50*/  FMUL.FTZ R8, R16, 1 ;  /* 0x3f80000010087820 */ /* 0x000fcc0000410000 */
[----:B------:R-:W0:Y:S02]  /*1bf60*/  F2F.F64.F32 R8, R8 ;  /* 0x0000000800087310 */ /* 0x000e240000201800 */
[----:B0-----:R1:W-:Y:S01]  /*1bf70*/  STG.E.128 desc[UR36][R4.64], R8 ;  /* 0x0000000804007986 */ /* 0x0013e2000c101d24 */
[----:B------:R-:W-:Y:S05]  /*1bf80*/  BRA `(.L_x_17229) ;  /* 0x00000008006c7947 */ /* 0x000fea0003800000 */
.L_x_17237:
[----:B------:R-:W-:-:S13]  /*1bf90*/  ISETP.NE.AND P0, PT, R0, 0xf, PT ;  /* 0x0000000f0000780c */ /* 0x000fda0003f05270 */
[----:B------:R-:W-:Y:S05]  /*1bfa0*/  @!P0 BRA `(.L_x_17239) ;  /* 0x0000000000b48947 */ /* 0x000fea0003800000 */
[----:B------:R-:W-:-:S13]  /*1bfb0*/  ISETP.NE.AND P0, PT, R0, 0x17, PT ;  /* 0x000000170000780c */ /* 0x000fda0003f05270 */
[----:B------:R-:W-:Y:S05]  /*1bfc0*/  @!P0 BRA `(.L_x_17240) ;  /* 0x0000000000548947 */ /* 0x000fea0003800000 */
[----:B------:R-:W-:-:S13]  /*1bfd0*/  ISETP.NE.AND P0, PT, R0, 0x18, PT ;  /* 0x000000180000780c */ /* 0x000fda0003f05270 */
[----:B------:R-:W-:Y:S05]  /*1bfe0*/  @P0 BRA `(.L_x_17228) ;  /* 0x0000000400f40947 */ /* 0x000fea0003800000 */
[----:B-----5:R-:W-:Y:S01]  /*1bff0*/  HADD2.F32 R9, -RZ, R16.H0_H0 ;  /* 0x20000010ff097230 */ /* 0x020fe20000004100 */
        /* <DEDUP_REMOVED lines=14> */
.L_x_17242:
[----:B------:R-:W-:Y:S05]  /*1c0e0*/  BSYNC B0 ;  /* 0x0000000000007941 */ /* 0x000fea0003800000 */
.L_x_17241:
[----:B------:R-:W-:-:S05]  /*1c0f0*/  LOP3.LUT R7, R0, R7, RZ, 0xfc, !PT ;  /* 0x0000000700077212 */ /* 0x000fca00078efcff */
[----:B------:R2:W-:Y:S01]  /*1c100*/  STG.E.U8 desc[UR36][R4.64], R7 ;  /* 0x0000000704007986 */ /* 0x0005e2000c101124 */
[----:B------:R-:W-:Y:S05]  /*1c110*/  BRA `(.L_x_17229) ;  /* 0x0000000800087947 */ /* 0x000fea0003800000 */
.L_x_17240:
[----:B-----5:R-:W-:Y:S01]  /*1c120*/  HADD2.F32 R7, -RZ, R16.H0_H0 ;  /* 0x20000010ff077230 */ /* 0x020fe20000004100 */
        /* <DEDUP_REMOVED lines=12> */
.L_x_17244:
[----:B------:R-:W-:Y:S01]  /*1c1f0*/  IMAD.MOV.U32 R0, RZ, RZ, 0x7f ;  /* 0x0000007fff007424 */ /* 0x000fe200078e00ff */
[----:B------:R-:W-:-:S04]  /*1c200*/  ISETP.GT.U32.AND P0, PT, R3, 0x7f800000, PT ;  /* 0x7f8000000300780c */ /* 0x000fc80003f04070 */
[----:B------:R-:W-:-:S09]  /*1c210*/  SEL R0, R0, 0x7c, P0 ;  /* 0x0000007c00007807 */ /* 0x000fd20000000000 */
.L_x_17245:
[----:B------:R-:W-:Y:S05]  /*1c220*/  BSYNC B0 ;  /* 0x0000000000007941 */ /* 0x000fea0003800000 */
.L_x_17243:
[----:B------:R-:W-:-:S04]  /*1c230*/  LOP3.LUT R3, R7, 0x80000000, RZ, 0xc0, !PT ;  /* 0x8000000007037812 */ /* 0x000fc800078ec0ff */
[----:B------:R-:W-:-:S04]  /*1c240*/  SHF.R.U32.HI R3, RZ, 0x18, R3 ;  /* 0x00000018ff037819 */ /* 0x000fc80000011603 */
[----:B------:R-:W-:-:S05]  /*1c250*/  LOP3.LUT R3, R0, R3, RZ, 0xfc, !PT ;  /* 0x0000000300037212 */ /* 0x000fca00078efcff */
[----:B------:R0:W-:Y:S01]  /*1c260*/  STG.E.U8 desc[UR36][R4.64], R3 ;  /* 0x0000000304007986 */ /* 0x0001e2000c101124 */
[----:B------:R-:W-:Y:S05]  /*1c270*/  BRA `(.L_x_17229) ;  /* 0x0000000400b07947 */ /* 0x000fea0003800000 */
.L_x_17239:
[----:B-----5:R-:W-:-:S05]  /*1c280*/  HADD2.F32 R0, -RZ, R16.H0_H0 ;  /* 0x20000010ff007230 */ /* 0x020fca0000004100 */
[----:B------:R-:W-:-:S05]  /*1c290*/  F2FP.BF16.F32.PACK_AB R0, RZ, R0 ;  /* 0x00000000ff00723e */ /* 0x000fca00000010ff */
[----:B------:R0:W-:Y:S01]  /*1c2a0*/  STG.E.U16 desc[UR36][R4.64], R0 ;  /* 0x0000000004007986 */ /* 0x0001e2000c101524 */
[----:B------:R-:W-:Y:S05]  /*1c2b0*/  BRA `(.L_x_17229) ;  /* 0x0000000400a07947 */ /* 0x000fea0003800000 */
.L_x_17236:
        /* <DEDUP_REMOVED lines=8> */
[----:B-----5:R-:W-:-:S06]  /*1c340*/  HADD2.F32 R3, -RZ, R16.H0_H0 ;  /* 0x20000010ff037230 */ /* 0x020fcc0000004100 */
[----:B------:R-:W0:Y:S02]  /*1c350*/  F2I.FTZ.U32.TRUNC.NTZ R3, R3 ;  /* 0x0000000300037305 */ /* 0x000e24000021f000 */
[----:B0-----:R0:W-:Y:S01]  /*1c360*/  STG.E.U16 desc[UR36][R4.64], R3 ;  /* 0x0000000304007986 */ /* 0x0011e2000c101524 */
[----:B------:R-:W-:Y:S05]  /*1c370*/  BRA `(.L_x_17229) ;  /* 0x0000000400707947 */ /* 0x000fea0003800000 */
.L_x_17248:
[----:B-----5:R-:W-:Y:S01]  /*1c380*/  HADD2.F32 R7, -RZ, R16.H0_H0 ;  /* 0x20000010ff077230 */ /* 0x020fe20000004100 */
        /* <DEDUP_REMOVED lines=16> */
.L_x_17251:
[----:B------:R-:W-:-:S04]  /*1c490*/  LOP3.LUT R0, R7, 0x80000000, RZ, 0xc0, !PT ;  /* 0x8000000007007812 */ /* 0x000fc800078ec0ff */
[----:B------:R-:W-:-:S04]  /*1c4a0*/  SHF.R.U32.HI R0, RZ, 0x18, R0 ;  /* 0x00000018ff007819 */ /* 0x000fc80000011600 */
[----:B------:R-:W-:-:S07]  /*1c4b0*/  LOP3.LUT R0, R3, R0, RZ, 0xfc, !PT ;  /* 0x0000000003007212 */ /* 0x000fce00078efcff */
.L_x_17250:
[----:B------:R-:W-:Y:S05]  /*1c4c0*/  BSYNC B0 ;  /* 0x0000000000007941 */ /* 0x000fea0003800000 */
.L_x_17249:
[----:B------:R0:W-:Y:S01]  /*1c4d0*/  STG.E.U8 desc[UR36][R4.64], R0 ;  /* 0x0000000004007986 */ /* 0x0001e2000c101124 */
[----:B------:R-:W-:Y:S05]  /*1c4e0*/  BRA `(.L_x_17229) ;  /* 0x0000000400147947 */ /* 0x000fea0003800000 */
.L_x_17247:
        /* <DEDUP_REMOVED lines=17> */
.L_x_17254:
[----:B------:R-:W-:-:S04]  /*1c600*/  LOP3.LUT R0, R7, 0x80000000, RZ, 0xc0, !PT ;  /* 0x8000000007007812 */ /* 0x000fc800078ec0ff */
[----:B------:R-:W-:-:S04]  /*1c610*/  SHF.R.U32.HI R0, RZ, 0x18, R0 ;  /* 0x00000018ff007819 */ /* 0x000fc80000011600 */
[----:B------:R-:W-:-:S07]  /*1c620*/  LOP3.LUT R0, R3, R0, RZ, 0xfc, !PT ;  /* 0x0000000003007212 */ /* 0x000fce00078efcff */
.L_x_17253:
[----:B------:R-:W-:Y:S05]  /*1c630*/  BSYNC B0 ;  /* 0x0000000000007941 */ /* 0x000fea0003800000 */
.L_x_17252:
[----:B------:R0:W-:Y:S01]  /*1c640*/  STG.E.U8 desc[UR36][R4.64], R0 ;  /* 0x0000000004007986 */ /* 0x0001e2000c101124 */
[----:B------:R-:W-:Y:S05]  /*1c650*/  BRA `(.L_x_17229) ;  /* 0x0000000000b87947 */ /* 0x000fea0003800000 */
.L_x_17246:
[----:B------:R-:W-:-:S13]  /*1c660*/  ISETP.NE.AND P0, PT, R0, 0x1c, PT ;  /* 0x0000001c0000780c */ /* 0x000fda0003f05270 */
[----:B------:R-:W-:Y:S05]  /*1c670*/  @!P0 BRA `(.L_x_17255) ;  /* 0x0000000000a48947 */ /* 0x000fea0003800000 */
[----:B------:R-:W-:-:S13]  /*1c680*/  ISETP.NE.AND P0, PT, R0, 0x1d, PT ;  /* 0x0000001d0000780c */ /* 0x000fda0003f05270 */
[----:B------:R-:W-:Y:S05]  /*1c690*/  @!P0 BRA `(.L_x_17256) ;  /* 0x00000000008c8947 */ /* 0x000fea0003800000 */
[----:B------:R-:W-:-:S13]  /*1c6a0*/  ISETP.NE.AND P0, PT, R0, 0x2c, PT ;  /* 0x0000002c0000780c */ /* 0x000fda0003f05270 */
[----:B------:R-:W-:Y:S05]  /*1c6b0*/  @P0 BRA `(.L_x_17228) ;  /* 0x0000000000400947 */ /* 0x000fea0003800000 */
[----:B-----5:R-:W-:-:S05]  /*1c6c0*/  HADD2.F32 R16, -RZ, R16.H0_H0 ;  /* 0x20000010ff107230 */ /* 0x020fca0000004100 */
        /* <DEDUP_REMOVED lines=15> */
.L_x_17228:
        /* <DEDUP_REMOVED lines=16> */
.L_x_17257:
[----:B------:R-:W-:Y:S05]  /*1c8c0*/  BRA `(.L_x_17229) ;  /* 0x00000000001c7947 */ /* 0x000fea0003800000 */
.L_x_17256:
[----:B-----5:R-:W-:-:S06]  /*1c8d0*/  HADD2.F32 R6, -RZ, R16.H0_H0 ;  /* 0x20000010ff067230 */ /* 0x020fcc0000004100 */
[----:B------:R-:W0:Y:S02]  /*1c8e0*/  F2I.U64.TRUNC R6, R6 ;  /* 0x0000000600067311 */ /* 0x000e24000020d800 */
[----:B0-----:R0:W-:Y:S01]  /*1c8f0*/  STG.E.64 desc[UR36][R4.64], R6 ;  /* 0x0000000604007986 */ /* 0x0011e2000c101b24 */
[----:B------:R-:W-:Y:S05]  /*1c900*/  BRA `(.L_x_17229) ;  /* 0x00000000000c7947 */ /* 0x000fea0003800000 */
.L_x_17255:
[----:B-----5:R-:W-:-:S04]  /*1c910*/  HADD2.F32 R16, -RZ, R16.H0_H0 ;  /* 0x20000010ff107230 */ /* 0x020fc80000004100 */
[----:B------:R-:W0:Y:S02]  /*1c920*/  F2I.FTZ.U32.TRUNC.NTZ R3, R16 ;  /* 0x0000001000037305 */ /* 0x000e24000021f000 */
[----:B0-----:R0:W-:Y:S02]  /*1c930*/  STG.E desc[UR36][R4.64], R3 ;  /* 0x0000000304007986 */ /* 0x0011e4000c101924 */
.L_x_17229:
        /* <DEDUP_REMOVED lines=25> */
.L_x_17261:
[----:B------:R-:W-:-:S06]  /*1cad0*/  HADD2.F32 R7, -RZ, R17.H0_H0 ;  /* 0x20000011ff077230 */ /* 0x000fcc0000004100 */
[----:B------:R-:W0:Y:S02]  /*1cae0*/  F2I.S64.TRUNC R6, R7 ;  /* 0x0000000700067311 */ /* 0x000e24000020d900 */
[----:B0-----:R0:W-:Y:S01]  /*1caf0*/  STG.E.U8 desc[UR36][R4.64], R6 ;  /* 0x0000000604007986 */ /* 0x0011e2000c101124 */
[----:B------:R-:W-:Y:S05]  /*1cb00*/  BRA `(.L_x_17263) ;  /* 0x0000000c007c7947 */ /* 0x000fea0003800000 */
.L_x_17260:
        /* <DEDUP_REMOVED lines=10> */
.L_x_17265:
[----:B------:R-:W-:-:S06]  /*1cbb0*/  HADD2.F32 R17, -RZ, R17.H0_H0 ;  /* 0x20000011ff117230 */ /* 0x000fcc0000004100 */
[----:B------:R-:W0:Y:S02]  /*1cbc0*/  F2I.FTZ.TRUNC.NTZ R17, R17 ;  /* 0x0000001100117305 */ /* 0x000e24000021f100 */
[----:B0-----:R0:W-:Y:S01]  /*1cbd0*/  STG.E desc[UR36][R4.64], R17 ;  /* 0x0000001104007986 */ /* 0x0011e2000c101924 */
[----:B------:R-:W-:Y:S05]  /*1cbe0*/  BRA `(.L_x_17263) ;  /* 0x0000000c00447947 */ /* 0x000fea0003800000 */
.L_x_17264:
[----:B------:R-:W-:-:S06]  /*1cbf0*/  HADD2.F32 R17, -RZ, R17.H0_H0 ;  /* 0x20000011ff117230 */ /* 0x000fcc0000004100 */
[----:B------:R-:W0:Y:S02]  /*1cc00*/  F2I.FTZ.TRUNC.NTZ R17, R17 ;  /* 0x0000001100117305 */ /* 0x000e24000021f100 */
[----:B0-----:R0:W-:Y:S01]  /*1cc10*/  STG.E.U16 desc[UR36][R4.64], R17 ;  /* 0x0000001104007986 */ /* 0x0011e2000c101524 */
[----:B------:R-:W-:Y:S05]  /*1cc20*/  BRA `(.L_x_17263) ;  /* 0x0000000c00347947 */ /* 0x000fea0003800000 */
.L_x_17259:
        /* <DEDUP_REMOVED lines=9> */
.L_x_17267:
[----:B------:R0:W-:Y:S01]  /*1ccc0*/  STG.E.U16 desc[UR36][R4.64], R17 ;  /* 0x0000001104007986 */ /* 0x0001e2000c101524 */
[----:B------:R-:W-:Y:S05]  /*1ccd0*/  BRA `(.L_x_17263) ;  /* 0x0000000c00087947 */ /* 0x000fea0003800000 */
.L_x_17266:
        /* <DEDUP_REMOVED lines=10> */
.L_x_17269:
[----:B------:R-:W-:-:S05]  /*1cd80*/  HADD2.F32 R0, -RZ, R17.H0_H0 ;  /* 0x20000011ff007230 */ /* 0x000fca0000004100 */
[----:B------:R-:W-:-:S04]  /*1cd90*/  F2FP.F16.F32.PACK_AB R0, RZ, R0 ;  /* 0x00000000ff00723e */ /* 0x000fc800000000ff */
[----:B------:R-:W-:-:S05]  /*1cda0*/  PRMT R0, R0, 0x5410, RZ ;  /* 0x0000541000007816 */ /* 0x000fca00000000ff */
[----:B------:R0:W-:Y:S01]  /*1cdb0*/  STG.E desc[UR36][R4.64], R0 ;  /* 0x0000000004007986 */ /* 0x0001e2000c101924 */
[----:B------:R-:W-:Y:S05]  /*1cdc0*/  BRA `(.L_x_17263) ;  /* 0x0000000800cc7947 */ /* 0x000fea0003800000 */
.L_x_17268:
[----:B------:R-:W-:-:S05]  /*1cdd0*/  HADD2.F32 R6, -RZ, R17.H0_H0 ;  /* 0x20000011ff067230 */ /* 0x000fca0000004100 */
[----:B------:R-:W-:-:S06]  /*1cde0*/  FMUL.FTZ R6, R6, 1 ;  /* 0x3f80000006067820 */ /* 0x000fcc0000410000 */
[----:B------:R-:W0:Y:S02]  /*1cdf0*/  F2F.F64.F32 R6, R6 ;  /* 0x0000000600067310 */ /* 0x000e240000201800 */
[----:B0-----:R0:W-:Y:S01]  /*1ce00*/  STG.E.64 desc[UR36][R4.64], R6 ;  /* 0x0000000604007986 */ /* 0x0011e2000c101b24 */
[----:B------:R-:W-:Y:S05]  /*1ce10*/  BRA `(.L_x_17263) ;  /* 0x0000000800b87947 */ /* 0x000fea0003800000 */
.L_x_17258:
        /* <DEDUP_REMOVED lines=13> */
.L_x_17272:
[----:B------:R-:W-:Y:S01]  /*1cef0*/  HADD2.F32 R17, -RZ, R17.H0_H0 ;  /* 0x20000011ff117230 */ /* 0x000fe20000004100 */
[----:B------:R-:W-:-:S04]  /*1cf00*/  CS2R R10, SRZ ;  /* 0x00000000000a7805 */ /* 0x000fc8000001ff00 */
[----:B------:R-:W-:-:S06]  /*1cf10*/  FMUL.FTZ R8, R17, 1 ;  /* 0x3f80000011087820 */ /* 0x000fcc0000410000 */
[----:B------:R-:W0:Y:S02]  /*1cf20*/  F2F.F64.F32 R8, R8 ;  /* 0x0000000800087310 */ /* 0x000e240000201800 */
[----:B0-----:R0:W-:Y:S01]  /*1cf30*/  STG.E.128 desc[UR36][R4.64], R8 ;  /* 0x0000000804007986 */ /* 0x0011e2000c101d24 */
[----:B------:R-:W-:Y:S05]  /*1cf40*/  BRA `(.L_x_17263) ;  /* 0x00000008006c7947 */ /* 0x000fea0003800000 */
.L_x_17271:
        /* <DEDUP_REMOVED lines=21> */
.L_x_17276:
[----:B------:R-:W-:Y:S05]  /*1d0a0*/  BSYNC B0 ;  /* 0x0000000000007941 */ /* 0x000fea0003800000 */
.L_x_17275:
[----:B------:R-:W-:-:S05]  /*1d0b0*/  LOP3.LUT R7, R0, R7, RZ, 0xfc, !PT ;  /* 0x0000000700077212 */ /* 0x000fca00078efcff */
[----:B------:R0:W-:Y:S01]  /*1d0c0*/  STG.E.U8 desc[UR36][R4.64], R7 ;  /* 0x0000000704007986 */ /* 0x0001e2000c101124 */
[----:B------:R-:W-:Y:S05]  /*1d0d0*/  BRA `(.L_x_17263) ;  /* 0x0000000800087947 */ /* 0x000fea0003800000 */
.L_x_17274:
        /* <DEDUP_REMOVED lines=13> */
.L_x_17278:
[----:B------:R-:W-:Y:S01]  /*1d1b0*/  IMAD.MOV.U32 R0, RZ, RZ, 0x7f ;  /* 0x0000007fff007424 */ /* 0x000fe200078e00ff */
[----:B------:R-:W-:-:S04]  /*1d1c0*/  ISETP.GT.U32.AND P0, PT, R3, 0x7f800000, PT ;  /* 0x7f8000000300780c */ /* 0x000fc80003f04070 */
[----:B------:R-:W-:-:S09]  /*1d1d0*/  SEL R0, R0, 0x7c, P0 ;  /* 0x0000007c00007807 */ /* 0x000fd20000000000 */
.L_x_17279:
[----:B------:R-:W-:Y:S05]  /*1d1e0*/  BSYNC B0 ;  /* 0x0000000000007941 */ /* 0x000fea0003800000 */
.L_x_17277:
[----:B------:R-:W-:-:S04]  /*1d1f0*/  LOP3.LUT R3, R17, 0x80000000, RZ, 0xc0, !PT ;  /* 0x8000000011037812 */ /* 0x000fc800078ec0ff */
[----:B------:R-:W-:-:S04]  /*1d200*/  SHF.R.U32.HI R3, RZ, 0x18, R3 ;  /* 0x00000018ff037819 */ /* 0x000fc80000011603 */
[----:B------:R-:W-:-:S05]  /*1d210*/  LOP3.LUT R3, R0, R3, RZ, 0xfc, !PT ;  /* 0x0000000300037212 */ /* 0x000fca00078efcff */
[----:B------:R1:W-:Y:S01]  /*1d220*/  STG.E.U8 desc[UR36][R4.64], R3 ;  /* 0x0000000304007986 */ /* 0x0003e2000c101124 */
[----:B------:R-:W-:Y:S05]  /*1d230*/  BRA `(.L_x_17263) ;  /* 0x0000000400b07947 */ /* 0x000fea0003800000 */
.L_x_17273:
[----:B------:R-:W-:-:S05]  /*1d240*/  HADD2.F32 R0, -RZ, R17.H0_H0 ;  /* 0x20000011ff007230 */ /* 0x000fca0000004100 */
[----:B------:R-:W-:-:S05]  /*1d250*/  F2FP.BF16.F32.PACK_AB R0, RZ, R0 ;  /* 0x00000000ff00723e */ /* 0x000fca00000010ff */
[----:B------:R2:W-:Y:S01]  /*1d260*/  STG.E.U16 desc[UR36][R4.64], R0 ;  /* 0x0000000004007986 */ /* 0x0005e2000c101524 */
[----:B------:R-:W-:Y:S05]  /*1d270*/  BRA `(.L_x_17263) ;  /* 0x0000000400a07947 */ /* 0x000fea0003800000 */
.L_x_17270:
        /* <DEDUP_REMOVED lines=12> */
.L_x_17282:
        /* <DEDUP_REMOVED lines=17> */
.L_x_17285:
[----:B------:R-:W-:-:S04]  /*1d450*/  LOP3.LUT R0, R17, 0x80000000, RZ, 0xc0, !PT ;  /* 0x8000000011007812 */ /* 0x000fc800078ec0ff */
[----:B------:R-:W-:-:S04]  /*1d460*/  SHF.R.U32.HI R0, RZ, 0x18, R0 ;  /* 0x00000018ff007819 */ /* 0x000fc80000011600 */
[----:B------:R-:W-:-:S07]  /*1d470*/  LOP3.LUT R0, R3, R0, RZ, 0xfc, !PT ;  /* 0x0000000003007212 */ /* 0x000fce00078efcff */
.L_x_17284:
[----:B------:R-:W-:Y:S05]  /*1d480*/  BSYNC B0 ;  /* 0x0000000000007941 */ /* 0x000fea0003800000 */
.L_x_17283:
[----:B------:R0:W-:Y:S01]  /*1d490*/  STG.E.U8 desc[UR36][R4.64], R0 ;  /* 0x0000000004007986 */ /* 0x0001e2000c101124 */
[----:B------:R-:W-:Y:S05]  /*1d4a0*/  BRA `(.L_x_17263) ;  /* 0x0000000400147947 */ /* 0x000fea0003800000 */
.L_x_17281:
        /* <DEDUP_REMOVED lines=17> */
.L_x_17288:
[----:B------:R-:W-:-:S04]  /*1d5c0*/  LOP3.LUT R0, R17, 0x80000000, RZ, 0xc0, !PT ;  /* 0x8000000011007812 */ /* 0x000fc800078ec0ff */
[----:B------:R-:W-:-:S04]  /*1d5d0*/  SHF.R.U32.HI R0, RZ, 0x18, R0 ;  /* 0x00000018ff007819 */ /* 0x000fc80000011600 */
[----:B------:R-:W-:-:S07]  /*1d5e0*/  LOP3.LUT R0, R3, R0, RZ, 0xfc, !PT ;  /* 0x0000000003007212 */ /* 0x000fce00078efcff */
.L_x_17287:
[----:B------:R-:W-:Y:S05]  /*1d5f0*/  BSYNC B0 ;  /* 0x0000000000007941 */ /* 0x000fea0003800000 */
.L_x_17286:
[----:B------:R0:W-:Y:S01]  /*1d600*/  STG.E.U8 desc[UR36][R4.64], R0 ;  /* 0x0000000004007986 */ /* 0x0001e2000c101124 */
[----:B------:R-:W-:Y:S05]  /*1d610*/  BRA `(.L_x_17263) ;  /* 0x0000000000b87947 */ /* 0x000fea0003800000 */
.L_x_17280:
        /* <DEDUP_REMOVED lines=22> */
.L_x_17262:
        /* <DEDUP_REMOVED lines=16> */
.L_x_17291:
[----:B------:R-:W-:Y:S05]  /*1d880*/  BRA `(.L_x_17263) ;  /* 0x00000000001c7947 */ /* 0x000fea0003800000 */
.L_x_17290:
[----:B------:R-:W-:-:S06]  /*1d890*/  HADD2.F32 R6, -RZ, R17.H0_H0 ;  /* 0x20000011ff067230 */ /* 0x000fcc0000004100 */
[----:B------:R-:W0:Y:S02]  /*1d8a0*/  F2I.U64.TRUNC R6, R6 ;  /* 0x0000000600067311 */ /* 0x000e24000020d800 */
[----:B0-----:R0:W-:Y:S01]  /*1d8b0*/  STG.E.64 desc[UR36][R4.64], R6 ;  /* 0x0000000604007986 */ /* 0x0011e2000c101b24 */
[----:B------:R-:W-:Y:S05]  /*1d8c0*/  BRA `(.L_x_17263) ;  /* 0x00000000000c7947 */ /* 0x000fea0003800000 */
.L_x_17289:
[----:B------:R-:W-:-:S06]  /*1d8d0*/  HADD2.F32 R17, -RZ, R17.H0_H0 ;  /* 0x20000011ff117230 */ /* 0x000fcc0000004100 */
[----:B------:R-:W0:Y:S02]  /*1d8e0*/  F2I.FTZ.U32.TRUNC.NTZ R17, R17 ;  /* 0x0000001100117305 */ /* 0x000e24000021f000 */
[----:B0-----:R0:W-:Y:S02]  /*1d8f0*/  STG.E desc[UR36][R4.64], R17 ;  /* 0x0000001104007986 */ /* 0x0011e4000c101924 */
.L_x_17263:
[----:B------:R-:W-:-:S07]  /*1d900*/  VIADD R43, R43, 0x80 ;  /* 0x000000802b2b7836 */ /* 0x000fce0000000000 */
.L_x_17223:
[----:B------:R-:W-:Y:S05]  /*1d910*/  BSYNC B6 ;  /* 0x0000000000067941 */ /* 0x000fea0003800000 */
.L_x_17222:
        /* <DEDUP_REMOVED lines=21> */
[----:B0-----:R-:W-:Y:S01]  /*1da70*/  STG.E.U8 desc[UR36][R2.64], R5 ;  /* 0x0000000502007986 */ /* 0x001fe2000c101124 */
[----:B------:R-:W-:Y:S05]  /*1da80*/  EXIT ;  /* 0x000000000000794d */ /* 0x000fea0003800000 */
.L_x_17295:
[----:B-----5:R-:W-:-:S06]  /*1da90*/  HADD2.F32 R5, -RZ, R18.H0_H0 ;  /* 0x20000012ff057230 */ /* 0x020fcc0000004100 */
[----:B------:R-:W0:Y:S02]  /*1daa0*/  F2I.S64.TRUNC R4, R5 ;  /* 0x0000000500047311 */ /* 0x000e24000020d900 */
[----:B0-----:R-:W-:Y:S01]  /*1dab0*/  STG.E.U8 desc[UR36][R2.64], R4 ;  /* 0x0000000402007986 */ /* 0x001fe2000c101124 */
[----:B------:R-:W-:Y:S05]  /*1dac0*/  EXIT ;  /* 0x000000000000794d */ /* 0x000fea0003800000 */
.L_x_17294:
        /* <DEDUP_REMOVED lines=8> */
[----:B0-----:R-:W-:Y:S01]  /*1db50*/  STG.E.64 desc[UR36][R2.64], R4 ;  /* 0x0000000402007986 */ /* 0x001fe2000c101b24 */
[----:B------:R-:W-:Y:S05]  /*1db60*/  EXIT ;  /* 0x000000000000794d */ /* 0x000fea0003800000 */
.L_x_17298:
[----:B-----5:R-:W-:-:S04]  /*1db70*/  HADD2.F32 R18, -RZ, R18.H0_H0 ;  /* 0x20000012ff127230 */ /* 0x020fc80000004100 */
[----:B------:R-:W0:Y:S02]  /*1db80*/  F2I.FTZ.TRUNC.NTZ R5, R18 ;  /* 0x0000001200057305 */ /* 0x000e24000021f100 */
[----:B0-----:R-:W-:Y:S01]  /*1db90*/  STG.E desc[UR36][R2.64], R5 ;  /* 0x0000000502007986 */ /* 0x001fe2000c101924 */
[----:B------:R-:W-:Y:S05]  /*1dba0*/  EXIT ;  /* 0x000000000000794d */ /* 0x000fea0003800000 */
.L_x_17297:
[----:B-----5:R-:W-:-:S04]  /*1dbb0*/  HADD2.F32 R18, -RZ, R18.H0_H0 ;  /* 0x20000012ff127230 */ /* 0x020fc80000004100 */
[----:B------:R-:W0:Y:S02]  /*1dbc0*/  F2I.FTZ.TRUNC.NTZ R5, R18 ;  /* 0x0000001200057305 */ /* 0x000e24000021f100 */
[----:B0-----:R-:W-:Y:S01]  /*1dbd0*/  STG.E.U16 desc[UR36][R2.64], R5 ;  /* 0x0000000502007986 */ /* 0x001fe2000c101524 */
[----:B------:R-:W-:Y:S05]  /*1dbe0*/  EXIT ;  /* 0x000000000000794d */ /* 0x000fea0003800000 */
.L_x_17293:
[----:B------:R-:W-:-:S13]  /*1dbf0*/  ISETP.GT.AND P0, PT, R0, 0x6, PT ;  /* 0x000000060000780c */ /* 0x000fda0003f04270 */
[----:B------:R-:W-:Y:S05]  /*1dc00*/  @P0 BRA `(.L_x_17299) ;  /* 0x0000000000240947 */ /* 0x000fea0003800000 */
[----:B------:R-:W-:-:S13]  /*1dc10*/  ISETP.NE.AND P0, PT, R0, 0x5, PT ;  /* 0x000000050000780c */ /* 0x000fda0003f05270 */
[----:B------:R-:W-:Y:S05]  /*1dc20*/  @!P0 BRA `(.L_x_17300) ;  /* 0x0000000000148947 */ /* 0x000fea0003800000 */
[----:B------:R-:W-:-:S13]  /*1dc30*/  ISETP.NE.AND P0, PT, R0, 0x6, PT ;  /* 0x000000060000780c */ /* 0x000fda0003f05270 */
[----:B------:R-:W-:Y:S05]  /*1dc40*/  @P0 BRA `(.L_x_17296) ;  /* 0x0000000800c40947 */ /* 0x000fea0003800000 */
[----:B-----5:R-:W-:-:S05]  /*1dc50*/  HADD2.F32 R5, -RZ, R18.H0_H0 ;  /* 0x20000012ff057230 */ /* 0x020fca0000004100 */
[----:B------:R-:W-:Y:S01]  /*1dc60*/  STG.E desc[UR36][R2.64], R5 ;  /* 0x0000000502007986 */ /* 0x000fe2000c101924 */
[----:B------:R-:W-:Y:S05]  /*1dc70*/  EXIT ;  /* 0x000000000000794d */ /* 0x000fea0003800000 */
.L_x_17300:
[----:B-----5:R-:W-:Y:S01]  /*1dc80*/  STG.E.U16 desc[UR36][R2.64], R18 ;  /* 0x0000001202007986 */ /* 0x020fe2000c101524 */
[----:B------:R-:W-:Y:S05]  /*1dc90*/  EXIT ;  /* 0x000000000000794d */ /* 0x000fea0003800000 */
.L_x_17299:
[----:B------:R-:W-:-:S13]  /*1dca0*/  ISETP.NE.AND P0, PT, R0, 0x7, PT ;  /* 0x000000070000780c */ /* 0x000fda0003f05270 */
[----:B------:R-:W-:Y:S05]  /*1dcb0*/  @!P0 BRA `(.L_x_17301) ;  /* 0x0000000000348947 */ /* 0x000fea0003800000 */
[----:B------:R-:W-:-:S13]  /*1dcc0*/  ISETP.NE.AND P0, PT, R0, 0x8, PT ;  /* 0x000000080000780c */ /* 0x000fda0003f05270 */
[----:B------:R-:W-:Y:S05]  /*1dcd0*/  @!P0 BRA `(.L_x_17302) ;  /* 0x0000000000188947 */ /* 0x000fea0003800000 */
[----:B------:R-:W-:-:S13]  /*1dce0*/  ISETP.NE.AND P0, PT, R0, 0x9, PT ;  /* 0x000000090000780c */ /* 0x000fda0003f05270 */
[----:B------:R-:W-:Y:S05]  /*1dcf0*/  @P0 BRA `(.L_x_17296) ;  /* 0x0000000800980947 */ /* 0x000fea0003800000 */
[----:B-----5:R-:W-:Y:S02]  /*1dd00*/  HADD2.F32 R18, -RZ, R18.H0_H0 ;  /* 0x20000012ff127230 */ /* 0x020fe40000004100 */
[----:B---3--:R-:W-:-:S05]  /*1dd10*/  IMAD.MOV.U32 R19, RZ, RZ, RZ ;  /* 0x000000ffff137224 */ /* 0x008fca00078e00ff */
[----:B------:R-:W-:Y:S01]  /*1dd20*/  STG.E.64 desc[UR36][R2.64], R18 ;  /* 0x0000001202007986 */ /* 0x000fe2000c101b24 */
[----:B------:R-:W-:Y:S05]  /*1dd30*/  EXIT ;  /* 0x000000000000794d */ /* 0x000fea0003800000 */
.L_x_17302:
[----:B-----5:R-:W-:-:S05]  /*1dd40*/  HADD2.F32 R0, -RZ, R18.H0_H0 ;  /* 0x20000012ff007230 */ /* 0x020fca0000004100 */
[----:B------:R-:W-:-:S04]  /*1dd50*/  F2FP.F16.F32.PACK_AB R0, RZ, R0 ;  /* 0x00000000ff00723e */ /* 0x000fc800000000ff */
[----:B------:R-:W-:-:S05]  /*1dd60*/  PRMT R0, R0, 0x5410, RZ ;  /* 0x0000541000007816 */ /* 0x000fca00000000ff */
[----:B------:R-:W-:Y:S01]  /*1dd70*/  STG.E desc[UR36][R2.64], R0 ;  /* 0x0000000002007986 */ /* 0x000fe2000c101924 */
[----:B------:R-:W-:Y:S05]  /*1dd80*/  EXIT ;  /* 0x000000000000794d */ /* 0x000fea0003800000 */
.L_x_17301:
[----:B-----5:R-:W-:-:S05]  /*1dd90*/  HADD2.F32 R4, -RZ, R18.H0_H0 ;  /* 0x20000012ff047230 */ /* 0x020fca0000004100 */
[----:B------:R-:W-:-:S06]  /*1dda0*/  FMUL.FTZ R4, R4, 1 ;  /* 0x3f80000004047820 */ /* 0x000fcc0000410000 */
[----:B------:R-:W0:Y:S02]  /*1ddb0*/  F2F.F64.F32 R4, R4 ;  /* 0x0000000400047310 */ /* 0x000e240000201800 */
[----:B0-----:R-:W-:Y:S01]  /*1ddc0*/  STG.E.64 desc[UR36][R2.64], R4 ;  /* 0x0000000402007986 */ /* 0x001fe2000c101b24 */
[----:B------:R-:W-:Y:S05]  /*1ddd0*/  EXIT ;  /* 0x000000000000794d */ /* 0x000fea0003800000 */
.L_x_17292:
        /* <DEDUP_REMOVED lines=11> */
[----:B------:R-:W-:Y:S01]  /*1de90*/  STG.E.U8 desc[UR36][R2.64], R5 ;  /* 0x0000000502007986 */ /* 0x000fe2000c101124 */
[----:B------:R-:W-:Y:S05]  /*1dea0*/  EXIT ;  /* 0x000000000000794d */ /* 0x000fea0003800000 */
.L_x_17305:
[----:B-----5:R-:W-:Y:S01]  /*1deb0*/  HADD2.F32 R18, -RZ, R18.H0_H0 ;  /* 0x20000012ff127230 */ /* 0x020fe20000004100 */
[----:B------:R-:W-:-:S04]  /*1dec0*/  CS2R R6, SRZ ;  /* 0x0000000000067805 */ /* 0x000fc8000001ff00 */
[----:B------:R-:W-:-:S06]  /*1ded0*/  FMUL.FTZ R4, R18, 1 ;  /* 0x3f80000012047820 */ /* 0x000fcc0000410000 */
[----:B------:R-:W0:Y:S02]  /*1dee0*/  F2F.F64.F32 R4, R4 ;  /* 0x0000000400047310 */ /* 0x000e240000201800 */
[----:B0-----:R-:W-:Y:S01]  /*1def0*/  STG.E.128 desc[UR36][R2.64], R4 ;  /* 0x0000000402007986 */ /* 0x001fe2000c101d24 */
[----:B------:R-:W-:Y:S05]  /*1df00*/  EXIT ;  /* 0x000000000000794d */ /* 0x000fea0003800000 */
.L_x_17304:
        /* <DEDUP_REMOVED lines=21> */
.L_x_17309:
[----:B------:R-:W-:Y:S05]  /*1e060*/  BSYNC B0 ;  /* 0x0000000000007941 */ /* 0x000fea0003800000 */
.L_x_17308:
[----:B------:R-:W-:-:S05]  /*1e070*/  LOP3.LUT R5, R0, R5, RZ, 0xfc, !PT ;  /* 0x0000000500057212 */ /* 0x000fca00078efcff */
[----:B------:R-:W-:Y:S01]  /*1e080*/  STG.E.U8 desc[UR36][R2.64], R5 ;  /* 0x0000000502007986 */ /* 0x000fe2000c101124 */
[----:B------:R-:W-:Y:S05]  /*1e090*/  EXIT ;  /* 0x000000000000794d */ /* 0x000fea0003800000 */
.L_x_17307:
        /* <DEDUP_REMOVED lines=13> */
.L_x_17311:
[----:B------:R-:W-:Y:S01]  /*1e170*/  IMAD.MOV.U32 R0, RZ, RZ, 0x7f ;  /* 0x0000007fff007424 */ /* 0x000fe200078e00ff */
[----:B------:R-:W-:-:S04]  /*1e180*/  ISETP.GT.U32.AND P0, PT, R4, 0x7f800000, PT ;  /* 0x7f8000000400780c */ /* 0x000fc80003f04070 */
[----:B------:R-:W-:-:S09]  /*1e190*/  SEL R0, R0, 0x7c, P0 ;  /* 0x0000007c00007807 */ /* 0x000fd20000000000 */
.L_x_17312:
[----:B------:R-:W-:Y:S05]  /*1e1a0*/  BSYNC B0 ;  /* 0x0000000000007941 */ /* 0x000fea0003800000 */
.L_x_17310:
[----:B------:R-:W-:-:S04]  /*1e1b0*/  LOP3.LUT R4, R5, 0x80000000, RZ, 0xc0, !PT ;  /* 0x8000000005047812 */ /* 0x000fc800078ec0ff */
[----:B------:R-:W-:-:S04]  /*1e1c0*/  SHF.R.U32.HI R5, RZ, 0x18, R4 ;  /* 0x00000018ff057819 */ /* 0x000fc80000011604 */
[----:B------:R-:W-:-:S05]  /*1e1d0*/  LOP3.LUT R5, R0, R5, RZ, 0xfc, !PT ;  /* 0x0000000500057212 */ /* 0x000fca00078efcff */
[----:B------:R-:W-:Y:S01]  /*1e1e0*/  STG.E.U8 desc[UR36][R2.64], R5 ;  /* 0x0000000502007986 */ /* 0x000fe2000c101124 */
[----:B------:R-:W-:Y:S05]  /*1e1f0*/  EXIT ;  /* 0x000000000000794d */ /* 0x000fea0003800000 */
.L_x_17306:
[----:B-----5:R-:W-:-:S05]  /*1e200*/  HADD2.F32 R0, -RZ, R18.H0_H0 ;  /* 0x20000012ff007230 */ /* 0x020fca0000004100 */
[----:B------:R-:W-:-:S05]  /*1e210*/  F2FP.BF16.F32.PACK_AB R0, RZ, R0 ;  /* 0x00000000ff00723e */ /* 0x000fca00000010ff */
[----:B------:R-:W-:Y:S01]  /*1e220*/  STG.E.U16 desc[UR36][R2.64], R0 ;  /* 0x0000000002007986 */ /* 0x000fe2000c101524 */
[----:B------:R-:W-:Y:S05]  /*1e230*/  EXIT ;  /* 0x000000000000794d */ /* 0x000fea0003800000 */
.L_x_17303:
        /* <DEDUP_REMOVED lines=10> */
[----:B0-----:R-:W-:Y:S01]  /*1e2e0*/  STG.E.U16 desc[UR36][R2.64], R5 ;  /* 0x0000000502007986 */ /* 0x001fe2000c101524 */
[----:B------:R-:W-:Y:S05]  /*1e2f0*/  EXIT ;  /* 0x000000000000794d */ /* 0x000fea0003800000 */
.L_x_17315:
        /* <DEDUP_REMOVED lines=17> */
.L_x_17318:
[----:B------:R-:W-:-:S04]  /*1e410*/  LOP3.LUT R0, R7, 0x80000000, RZ, 0xc0, !PT ;  /* 0x8000000007007812 */ /* 0x000fc800078ec0ff */
[----:B------:R-:W-:-:S04]  /*1e420*/  SHF.R.U32.HI R5, RZ, 0x18, R0 ;  /* 0x00000018ff057819 */ /* 0x000fc80000011600 */
[----:B------:R-:W-:-:S04]  /*1e430*/  LOP3.LUT R4, R4, R5, RZ, 0xfc, !PT ;  /* 0x0000000504047212 */ /* 0x000fc800078efcff */
[----:B------:R-:W-:-:S07]  /*1e440*/  PRMT R0, R4, 0x7610, R0 ;  /* 0x0000761004007816 */ /* 0x000fce0000000000 */
.L_x_17317:
[----:B------:R-:W-:Y:S05]  /*1e450*/  BSYNC B0 ;  /* 0x0000000000007941 */ /* 0x000fea0003800000 */
.L_x_17316:
[----:B------:R-:W-:Y:S01]  /*1e460*/  STG.E.U8 desc[UR36][R2.64], R0 ;  /* 0x0000000002007986 */ /* 0x000fe2000c101124 */
[----:B------:R-:W-:Y:S05]  /*1e470*/  EXIT ;  /* 0x000000000000794d */ /* 0x000fea0003800000 */
.L_x_17314:
        /* <DEDUP_REMOVED lines=17> */
.L_x_17321:
[----:B------:R-:W-:-:S04]  /*1e590*/  LOP3.LUT R0, R7, 0x80000000, RZ, 0xc0, !PT ;  /* 0x8000000007007812 */ /* 0x000fc800078ec0ff */
[----:B------:R-:W-:-:S04]  /*1e5a0*/  SHF.R.U32.HI R5, RZ, 0x18, R0 ;  /* 0x00000018ff057819 */ /* 0x000fc80000011600 */
[----:B------:R-:W-:-:S04]  /*1e5b0*/  LOP3.LUT R4, R4, R5, RZ, 0xfc, !PT ;  /* 0x0000000504047212 */ /* 0x000fc800078efcff */
[----:B------:R-:W-:-:S07]  /*1e5c0*/  PRMT R0, R4, 0x7610, R0 ;  /* 0x0000761004007816 */ /* 0x000fce0000000000 */
.L_x_17320:
[----:B------:R-:W-:Y:S05]  /*1e5d0*/  BSYNC B0 ;  /* 0x0000000000007941 */ /* 0x000fea0003800000 */
.L_x_17319:
[----:B------:R-:W-:Y:S01]  /*1e5e0*/  STG.E.U8 desc[UR36][R2.64], R0 ;  /* 0x0000000002007986 */ /* 0x000fe2000c101124 */
[----:B------:R-:W-:Y:S05]  /*1e5f0*/  EXIT ;  /* 0x000000000000794d */ /* 0x000fea0003800000 */
.L_x_17313:
        /* <DEDUP_REMOVED lines=22> */
.L_x_17296:
        /* <DEDUP_REMOVED lines=16> */
.L_x_17324:
[----:B------:R-:W-:Y:S05]  /*1e860*/  EXIT ;  /* 0x000000000000794d */ /* 0x000fea0003800000 */
.L_x_17323:
[----:B-----5:R-:W-:-:S06]  /*1e870*/  HADD2.F32 R4, -RZ, R18.H0_H0 ;  /* 0x20000012ff047230 */ /* 0x020fcc0000004100 */
[----:B------:R-:W0:Y:S02]  /*1e880*/  F2I.U64.TRUNC R4, R4 ;  /* 0x0000000400047311 */ /* 0x000e24000020d800 */
[----:B0-----:R-:W-:Y:S01]  /*1e890*/  STG.E.64 desc[UR36][R2.64], R4 ;  /* 0x0000000402007986 */ /* 0x001fe2000c101b24 */
[----:B------:R-:W-:Y:S05]  /*1e8a0*/  EXIT ;  /* 0x000000000000794d */ /* 0x000fea0003800000 */
.L_x_17322:
[----:B-----5:R-:W-:-:S04]  /*1e8b0*/  HADD2.F32 R18, -RZ, R18.H0_H0 ;  /* 0x20000012ff127230 */ /* 0x020fc80000004100 */
[----:B------:R-:W0:Y:S02]  /*1e8c0*/  F2I.FTZ.U32.TRUNC.NTZ R5, R18 ;  /* 0x0000001200057305 */ /* 0x000e24000021f000 */
[----:B0-----:R-:W-:Y:S01]  /*1e8d0*/  STG.E desc[UR36][R2.64], R5 ;  /* 0x0000000502007986 */ /* 0x001fe2000c101924 */
[----:B------:R-:W-:Y:S05]  /*1e8e0*/  EXIT ;  /* 0x000000000000794d */ /* 0x000fea0003800000 */
.L_x_17325:
        /* <DEDUP_REMOVED lines=9> */
.L_x_28426:


//--------------------- .text._ZN2at6native18elementwise_kernelILi128ELi4EZNS0_22gpu_kernel_impl_nocastIZZZNS0_49_GLOBAL__N__b919a28f_16_Normalization_cu_5c38458737batch_norm_elementwise_backward_trainERKNS_6TensorES6_S6_S6_S6_S6_S6_ENKUlvE0_clEvENKUlvE1_clEvEUlN3c104HalfESA_fffffE_EEvRNS_18TensorIteratorBaseERKT_EUliE_EEviT1_ --------------------------
	.section	.text._ZN2at6native18elementwise_kernelILi128ELi4EZNS0_22gpu_kernel_impl_nocastIZZZNS0_49_GLOBAL__N__b919a28f_16_Normalization_cu_5c38458737batch_norm_elementwise_backward_trainERKNS_6TensorES6_S6_S6_S6_S6_S6_ENKUlvE0_clEvENKUlvE1_clEvEUlN3c104HalfESA_fffffE_EEvRNS_18TensorIteratorBaseERKT_EUliE_EEviT1_,"ax",@progbits
	.align	128
        .global         _ZN2at6native18elementwise_kernelILi128ELi4EZNS0_22gpu_kernel_impl_nocastIZZZNS0_49_GLOBAL__N__b919a28f_16_Normalization_cu_5c38458737batch_norm_elementwise_backward_trainERKNS_6TensorES6_S6_S6_S6_S6_S6_ENKUlvE0_clEvENKUlvE1_clEvEUlN3c104HalfESA_fffffE_EEvRNS_18TensorIteratorBaseERKT_EUliE_EEviT1_
        .type           _ZN2at6native18elementwise_kernelILi128ELi4EZNS0_22gpu_kernel_impl_nocastIZZZNS0_49_GLOBAL__N__b919a28f_16_Normalization_cu_5c38458737batch_norm_elementwise_backward_trainERKNS_6TensorES6_S6_S6_S6_S6_S6_ENKUlvE0_clEvENKUlvE1_clEvEUlN3c104HalfESA_fffffE_EEvRNS_18TensorIteratorBaseERKT_EUliE_EEviT1_,@function
        .size           _ZN2at6native18elementwise_kernelILi128ELi4EZNS0_22gpu_kernel_impl_nocastIZZZNS0_49_GLOBAL__N__b919a28f_16_Normalization_cu_5c38458737batch_norm_elementwise_backward_trainERKNS_6TensorES6_S6_S6_S6_S6_S6_ENKUlvE0_clEvENKUlvE1_clEvEUlN3c104HalfESA_fffffE_EEvRNS_18TensorIteratorBaseERKT_EUliE_EEviT1_,(.L_x_28427 - _ZN2at6native18elementwise_kernelILi128ELi4EZNS0_22gpu_kernel_impl_nocastIZZZNS0_49_GLOBAL__N__b919a28f_16_Normalization_cu_5c38458737batch_norm_elementwise_backward_trainERKNS_6TensorES6_S6_S6_S6_S6_S6_ENKUlvE0_clEvENKUlvE1_clEvEUlN3c104HalfESA_fffffE_EEvRNS_18TensorIteratorBaseERKT_EUliE_EEviT1_)
        .other          _ZN2at6native18elementwise_kernelILi128ELi4EZNS0_22gpu_kernel_impl_nocastIZZZNS0_49_GLOBAL__N__b919a28f_16_Normalization_cu_5c38458737batch_norm_elementwise_backward_trainERKNS_6TensorES6_S6_S6_S6_S6_S6_ENKUlvE0_clEvENKUlvE1_clEvEUlN3c104HalfESA_fffffE_EEvRNS_18TensorIteratorBaseERKT_EUliE_EEviT1_,@"STO_CUDA_ENTRY STV_DEFAULT"
_ZN2at6native18elementwise_kernelILi128ELi4EZNS0_22gpu_kernel_impl_nocastIZZZNS0_49_GLOBAL__N__b919a28f_16_Normalization_cu_5c38458737batch_norm_elementwise_backward_trainERKNS_6TensorES6_S6_S6_S6_S6_S6_ENKUlvE0_clEvENKUlvE1_clEvEUlN3c104HalfESA_fffffE_EEvRNS_18TensorIteratorBaseERKT_EUliE_EEviT1_:
.text._ZN2at6native18elementwise_kernelILi128ELi4EZNS0_22gpu_kernel_impl_nocastIZZZNS0_49_GLOBAL__N__b919a28f_16_Normalization_cu_5c38458737batch_norm_elementwise_backward_trainERKNS_6TensorES6_S6_S6_S6_S6_S6_ENKUlvE0_clEvENKUlvE1_clEvEUlN3c104HalfESA_fffffE_EEvRNS_18TensorIteratorBaseERKT_EUliE_EEviT1_:
        /* <DEDUP_REMOVED lines=540> */
.L_x_17328:
        /* <DEDUP_REMOVED lines=30> */
[----:B--2---:R-:W-:Y:S02]  /*23a0*/  HADD2.F32 R11, -RZ, R2.H0_H0 ;  /* 0x20000002ff0b7230 */ /* 0x004fe40000004100 */
[----:B---3--:R-:W-:Y:S01]  /*23b0*/  FMUL.FTZ R3, R0, R0 ;  /* 0x0000000000037220 */ /* 0x008fe20000410000 */
[----:B----4-:R-:W-:-:S03]  /*23c0*/  HADD2.F32 R13, -RZ, R4.H0_H0 ;  /* 0x20000004ff0d7230 */ /* 0x010fc60000004100 */
        /* <DEDUP_REMOVED lines=9> */
[----:B------:R-:W-:-:S05]  /*2460*/  F2FP.F16.F32.PACK_AB R0, RZ, R0 ;  /* 0x00000000ff00723e */ /* 0x000fca00000000ff */
[----:B------:R0:W-:Y:S01]  /*2470*/  STG.E.U16 desc[UR4][R4.64], R0 ;  /* 0x0000000004007986 */ /* 0x0001e2000c101504 */
[----:B------:R-:W-:-:S07]  /*2480*/  IADD3 R3, R20, 0x80, RZ ;  /* 0x0000008014037810 */ /* 0x000fce0007ffe0ff */
.L_x_17327:
[----:B------:R-:W-:Y:S05]  /*2490*/  BSYNC B0 ;  /* 0x0000000000007941 */ /* 0x000fea0003800000 */
.L_x_17326:
        /* <DEDUP_REMOVED lines=534> */
.L_x_17331:
        /* <DEDUP_REMOVED lines=30> */
[----:B------:R-:W-:Y:S01]  /*47e0*/  IADD3 R3, R3, 0x80, RZ ;  /* 0x0000008003037810 */ /* 0x000fe20007ffe0ff */
[----:B--2---:R-:W-:-:S02]  /*47f0*/  HADD2.F32 R5, -RZ, R4.H0_H0 ;  /* 0x20000004ff057230 */ /* 0x004fc40000004100 */
        /* <DEDUP_REMOVED lines=546> */
.L_x_17332:
        /* <DEDUP_REMOVED lines=44> */
[----:B------:R1:W-:Y:S02]  /*6ce0*/  STG.E.U16 desc[UR4][R4.64], R0 ;  /* 0x0000000004007986 */ /* 0x0003e4000c101504 */
.L_x_17330:
[----:B------:R-:W-:Y:S05]  /*6cf0*/  BSYNC B0 ;  /* 0x0000000000007941 */ /* 0x000fea0003800000 */
.L_x_17329:
        /* <DEDUP_REMOVED lines=533> */
.L_x_17333:
        /* <DEDUP_REMOVED lines=42> */
[----:B------:R-:W-:-:S05]  /*90f0*/  F2FP.F16.F32.PACK_AB R0, RZ, R0 ;  /* 0x00000000ff00723e */ /* 0x000fca00000000ff */
[----:B------:R-:W-:Y:S01]  /*9100*/  STG.E.U16 desc[UR4][R2.64], R0 ;  /* 0x0000000002007986 */ /* 0x000fe2000c101504 */
[----:B------:R-:W-:Y:S05]  /*9110*/  EXIT ;  /* 0x000000000000794d */ /* 0x000fea0003800000 */
.L_x_17334:
        /* <DEDUP_REMOVED lines=14> */
.L_x_28427:


//--------------------- .text._ZN2at6native27unrolled_elementwise_kernelIZZZNS0_49_GLOBAL__N__b919a28f_16_Normalization_cu_5c38458737batch_norm_elementwise_backward_trainERKNS_6TensorES5_S5_S5_S5_S5_S5_ENKUlvE0_clEvENKUlvE1_clEvEUlN3c104HalfES9_fffffE_St5arrayIPcLm8EELi4E23TrivialOffsetCalculatorILi7EjESE_ILi1EjENS0_6memory15LoadWithoutCastENSH_16StoreWithoutCastEEEviT_T0_T2_T3_T4_T5_ --------------------------
	.section	.text._ZN2at6native27unrolled_elementwise_kernelIZZZNS0_49_GLOBAL__N__b919a28f_16_Normalization_cu_5c38458737batch_norm_elementwise_backward_trainERKNS_6TensorES5_S5_S5_S5_S5_S5_ENKUlvE0_clEvENKUlvE1_clEvEUlN3c104HalfES9_fffffE_St5arrayIPcLm8EELi4E23TrivialOffsetCalculatorILi7EjESE_ILi1EjENS0_6memory15LoadWithoutCastENSH_16StoreWithoutCastEEEviT_T0_T2_T3_T4_T5_,"ax",@progbits
	.align	128
        .global         _ZN2at6native27unrolled_elementwise_kernelIZZZNS0_49_GLOBAL__N__b919a28f_16_Normalization_cu_5c38458737batch_norm_elementwise_backward_trainERKNS_6TensorES5_S5_S5_S5_S5_S5_ENKUlvE0_clEvENKUlvE1_clEvEUlN3c104HalfES9_fffffE_St5arrayIPcLm8EELi4E23TrivialOffsetCalculatorILi7EjESE_ILi1EjENS0_6memory15LoadWithoutCastENSH_16StoreWithoutCastEEEviT_T0_T2_T3_T4_T5_
        .type           _ZN2at6native27unrolled_elementwise_kernelIZZZNS0_49_GLOBAL__N__b919a28f_16_Normalization_cu_5c38458737batch_norm_elementwise_backward_trainERKNS_6TensorES5_S5_S5_S5_S5_S5_ENKUlvE0_clEvENKUlvE1_clEvEUlN3c104HalfES9_fffffE_St5arrayIPcLm8EELi4E23TrivialOffsetCalculatorILi7EjESE_ILi1EjENS0_6memory15LoadWithoutCastENSH_16StoreWithoutCastEEEviT_T0_T2_T3_T4_T5_,@function
        .size           _ZN2at6native27unrolled_elementwise_kernelIZZZNS0_49_GLOBAL__N__b919a28f_16_Normalization_cu_5c38458737batch_norm_elementwise_backward_trainERKNS_6TensorES5_S5_S5_S5_S5_S5_ENKUlvE0_clEvENKUlvE1_clEvEUlN3c104HalfES9_fffffE_St5arrayIPcLm8EELi4E23TrivialOffsetCalculatorILi7EjESE_ILi1EjENS0_6memory15LoadWithoutCastENSH_16StoreWithoutCastEEEviT_T0_T2_T3_T4_T5_,(.L_x_28428 - _ZN2at6native27unrolled_elementwise_kernelIZZZNS0_49_GLOBAL__N__b919a28f_16_Normalization_cu_5c38458737batch_norm_elementwise_backward_trainERKNS_6TensorES5_S5_S5_S5_S5_S5_ENKUlvE0_clEvENKUlvE1_clEvEUlN3c104HalfES9_fffffE_St5arrayIPcLm8EELi4E23TrivialOffsetCalculatorILi7EjESE_ILi1EjENS0_6memory15LoadWithoutCastENSH_16StoreWithoutCastEEEviT_T0_T2_T3_T4_T5_)
        .other          _ZN2at6native27unrolled_elementwise_kernelIZZZNS0_49_GLOBAL__N__b919a28f_16_Normalization_cu_5c38458737batch_norm_elementwise_backward_trainERKNS_6TensorES5_S5_S5_S5_S5_S5_ENKUlvE0_clEvENKUlvE1_clEvEUlN3c104HalfES9_fffffE_St5arrayIPcLm8EELi4E23TrivialOffsetCalculatorILi7EjESE_ILi1EjENS0_6memory15LoadWithoutCastENSH_16StoreWithoutCastEEEviT_T0_T2_T3_T4_T5_,@"STO_CUDA_ENTRY STV_DEFAULT"
_ZN2at6native27unrolled_elementwise_kernelIZZZNS0_49_GLOBAL__N__b919a28f_16_Normalization_cu_5c38458737batch_norm_elementwise_backward_trainERKNS_6TensorES5_S5_S5_S5_S5_S5_ENKUlvE0_clEvENKUlvE1_clEvEUlN3c104HalfES9_fffffE_St5arrayIPcLm8EELi4E23TrivialOffsetCalculatorILi7EjESE_ILi1EjENS0_6memory15LoadWithoutCastENSH_16StoreWithoutCastEEEviT_T0_T2_T3_T4_T5_:
.text._ZN2at6native27unrolled_elementwise_kernelIZZZNS0_49_GLOBAL__N__b919a28f_16_Normalization_cu_5c38458737batch_norm_elementwise_backward_trainERKNS_6TensorES5_S5_S5_S5_S5_S5_ENKUlvE0_clEvENKUlvE1_clEvEUlN3c104HalfES9_fffffE_St5arrayIPcLm8EELi4E23TrivialOffsetCalculatorILi7EjESE_ILi1EjENS0_6memory15LoadWithoutCastENSH_16StoreWithoutCastEEEviT_T0_T2_T3_T4_T5_:
        /* <DEDUP_REMOVED lines=40> */
.L_x_17336:
[----:B------:R-:W-:Y:S05]  /*0280*/  BSYNC B0 ;  /* 0x0000000000007941 */ /* 0x000fea0003800000 */
.L_x_17335:
        /* <DEDUP_REMOVED lines=31> */
.L_x_17338:
[----:B------:R-:W-:Y:S05]  /*0480*/  BSYNC B0 ;  /* 0x0000000000007941 */ /* 0x000fea0003800000 */
.L_x_17337:
        /* <DEDUP_REMOVED lines=32> */
.L_x_17340:
[----:B------:R-:W-:Y:S05]  /*0690*/  BSYNC B0 ;  /* 0x0000000000007941 */ /* 0x000fea0003800000 */
.L_x_17339:
        /* <DEDUP_REMOVED lines=29> */
.L_x_17342:
[----:B------:R-:W-:Y:S05]  /*0870*/  BSYNC B0 ;  /* 0x0000000000007941 */ /* 0x000fea0003800000 */
.L_x_17341:
[----:B------:R-:W-:Y:S04]  /*0880*/  BSSY B0, `(.L_x_17343) ;  /* 0x000000e000007945 */ /* 0x000fe80003800000 */
[----:B------:R-:W-:Y:S05]  /*0890*/  @P0 BRA `(.L_x_17344) ;  /* 0x0000000000300947 */ /* 0x000fea0003800000 */
[----:B0----5:R-:W-:Y:S01]  /*08a0*/  FMUL.FTZ R19, R15, R15 ;  /* 0x0000000f0f137220 */ /* 0x021fe20000410000 */
        /* <DEDUP_REMOVED lines=11> */
.L_x_17344:
[----:B------:R-:W-:Y:S05]  /*0960*/  BSYNC B0 ;  /* 0x0000000000007941 */ /* 0x000fea0003800000 */
.L_x_17343:
        /* <DEDUP_REMOVED lines=26> */
.L_x_17346:
[----:B------:R-:W-:Y:S05]  /*0b10*/  BSYNC B0 ;  /* 0x0000000000007941 */ /* 0x000fea0003800000 */
.L_x_17345:
[----:B------:R-:W-:Y:S04]  /*0b20*/  BSSY B0, `(.L_x_17347) ;  /* 0x000000e000007945 */ /* 0x000fe80003800000 */
[----:B------:R-:W-:Y:S05]  /*0b30*/  @P2 BRA `(.L_x_17348) ;  /* 0x0000000000302947 */ /* 0x000fea0003800000 */
        /* <DEDUP_REMOVED lines=12> */
.L_x_17348:
[----:B------:R-:W-:Y:S05]  /*0c00*/  BSYNC B0 ;  /* 0x0000000000007941 */ /* 0x000fea0003800000 */
.L_x_17347:
[----:B------:R-:W-:Y:S04]  /*0c10*/  BSSY B0, `(.L_x_17349) ;  /* 0x000000e000007945 */ /* 0x000fe80003800000 */
[----:B------:R-:W-:Y:S05]  /*0c20*/  @P3 BRA `(.L_x_17350) ;  /* 0x0000000000303947 */ /* 0x000fea0003800000 */
[C---:B------:R-:W-:Y:S01]  /*0c30*/  FMUL.FTZ R9, R0.reuse, R0 ;  /* 0x0000000000097220 */ /* 0x040fe20000410000 */
        /* <DEDUP_REMOVED lines=11> */
.L_x_17350:
[----:B------:R-:W-:Y:S05]  /*0cf0*/  BSYNC B0 ;  /* 0x0000000000007941 */ /* 0x000fea0003800000 */
.L_x_17349:
        /* <DEDUP_REMOVED lines=13> */
.L_x_17352:
[----:B------:R-:W-:Y:S05]  /*0dd0*/  BSYNC B0 ;  /* 0x0000000000007941 */ /* 0x000fea0003800000 */
.L_x_17351:
[----:B------:R-:W-:-:S13]  /*0de0*/  ISETP.GE.AND P0, PT, R11, R8, PT ;  /* 0x000000080b00720c */ /* 0x000fda0003f06270 */
[----:B------:R-:W-:Y:S05]  /*0df0*/  @P0 EXIT ;  /* 0x000000000000094d */ /* 0x000fea0003800000 */
[----:B-1----:R-:W1:Y:S01]  /*0e00*/  LDC.64 R2, c[0x0][0x228] ;  /* 0x00008a00ff027b82 */ /* 0x002e620000000a00 */
[----:B------:R-:W-:-:S05]  /*0e10*/  LEA R11, R6, R11, 0x9 ;  /* 0x0000000b060b7211 */ /* 0x000fca00078e48ff */
[----:B-1----:R-:W-:-:S05]  /*0e20*/  IMAD.WIDE.U32 R2, R11, 0x2, R2 ;  /* 0x000000020b027825 */ /* 0x002fca00078e0002 */
[----:B------:R-:W-:Y:S01]  /*0e30*/  STG.E.U16 desc[UR4][R2.64], R0 ;  /* 0x0000000002007986 */ /* 0x000fe2000c101504 */
[----:B------:R-:W-:Y:S05]  /*0e40*/  EXIT ;  /* 0x000000000000794d */ /* 0x000fea0003800000 */
.L_x_17353:
        /* <DEDUP_REMOVED lines=11> */
.L_x_28428:


//--------------------- .text._ZN2at6native29vectorized_elementwise_kernelILi2EZZZNS0_49_GLOBAL__N__b919a28f_16_Normalization_cu_5c38458737batch_norm_elementwise_backward_trainERKNS_6TensorES5_S5_S5_S5_S5_S5_ENKUlvE0_clEvENKUlvE1_clEvEUlN3c104HalfES9_fffffE_St5arrayIPcLm8EEEEviT0_T1_ --------------------------
	.section	.text._ZN2at6native29vectorized_elementwise_kernelILi2EZZZNS0_49_GLOBAL__N__b919a28f_16_Normalization_cu_5c38458737batch_norm_elementwise_backward_trainERKNS_6TensorES5_S5_S5_S5_S5_S5_ENKUlvE0_clEvENKUlvE1_clEvEUlN3c104HalfES9_fffffE_St5arrayIPcLm8EEEEviT0_T1_,"ax",@progbits
	.align	128
        .global         _ZN2at6native29vectorized_elementwise_kernelILi2EZZZNS0_49_GLOBAL__N__b919a28f_16_Normalization_cu_5c38458737batch_norm_elementwise_backward_trainERKNS_6TensorES5_S5_S5_S5_S5_S5_ENKUlvE0_clEvENKUlvE1_clEvEUlN3c104HalfES9_fffffE_St5arrayIPcLm8EEEEviT0_T1_
        .type           _ZN2at6native29vectorized_elementwise_kernelILi2EZZZNS0_49_GLOBAL__N__b919a28f_16_Normalization_cu_5c38458737batch_norm_elementwise_backward_trainERKNS_6TensorES5_S5_S5_S5_S5_S5_ENKUlvE0_clEvENKUlvE1_clEvEUlN3c104HalfES9_fffffE_St5arrayIPcLm8EEEEviT0_T1_,@function
        .size           _ZN2at6native29vectorized_elementwise_kernelILi2EZZZNS0_49_GLOBAL__N__b919a28f_16_Normalization_cu_5c38458737batch_norm_elementwise_backward_trainERKNS_6TensorES5_S5_S5_S5_S5_S5_ENKUlvE0_clEvENKUlvE1_clEvEUlN3c104HalfES9_fffffE_St5arrayIPcLm8EEEEviT0_T1_,(.L_x_28429 - _ZN2at6native29vectorized_elementwise_kernelILi2EZZZNS0_49_GLOBAL__N__b919a28f_16_Normalization_cu_5c38458737batch_norm_elementwise_backward_trainERKNS_6TensorES5_S5_S5_S5_S5_S5_ENKUlvE0_clEvENKUlvE1_clEvEUlN3c104HalfES9_fffffE_St5arrayIPcLm8EEEEviT0_T1_)
        .other          _ZN2at6native29vectorized_elementwise_kernelILi2EZZZNS0_49_GLOBAL__N__b919a28f_16_Normalization_cu_5c38458737batch_norm_elementwise_backward_trainERKNS_6TensorES5_S5_S5_S5_S5_S5_ENKUlvE0_clEvENKUlvE1_clEvEUlN3c104HalfES9_fffffE_St5arrayIPcLm8EEEEviT0_T1_,@"STO_CUDA_ENTRY STV_DEFAULT"
_ZN2at6native29vectorized_elementwise_kernelILi2EZZZNS0_49_GLOBAL__N__b919a28f_16_Normalization_cu_5c38458737batch_norm_elementwise_backward_trainERKNS_6TensorES5_S5_S5_S5_S5_S5_ENKUlvE0_clEvENKUlvE1_clEvEUlN3c104HalfES9_fffffE_St5arrayIPcLm8EEEEviT0_T1_:
.text._ZN2at6native29vectorized_elementwise_kernelILi2EZZZNS0_49_GLOBAL__N__b919a28f_16_Normalization_cu_5c38458737batch_norm_elementwise_backward_trainERKNS_6TensorES5_S5_S5_S5_S5_S5_ENKUlvE0_clEvENKUlvE1_clEvEUlN3c104HalfES9_fffffE_St5arrayIPcLm8EEEEviT0_T1_:
        /* <DEDUP_REMOVED lines=21> */
[----:B------:R-:W3:Y:S03]  /*0150*/  LDG.E.64 R10, desc[UR4][R44.64+0x400] ;  /* 0x000400042c0a7981 */ /* 0x000ee6000c1e1b00 */
[----:B------:R-:W-:Y:S01]  /*0160*/  IMAD.WIDE.U32 R40, R0, 0x4, R40 ;  /* 0x0000000400287825 */ /* 0x000fe200078e0028 */
[----:B------:R-:W5:Y:S02]  /*0170*/  LDG.E.64 R4, desc[UR4][R44.64+0x800] ;  /* 0x000800042c047981 */ /* 0x000f64000c1e1b00 */
[----:B------:R-:W1:Y:S01]  /*0180*/  LDC.64 R32, c[0x0][0x240] ;  /* 0x00009000ff207b82 */ /* 0x000e620000000a00 */
[----:B----4-:R-:W-:Y:S01]  /*0190*/  IMAD.WIDE R42, R58, 0x4, R42 ;  /* 0x000000043a2a7825 */ /* 0x010fe200078e022a */
[----:B------:R-:W4:Y:S03]  /*01a0*/  LDG.E R46, desc[UR4][R40.64] ;  /* 0x00000004282e7981 */ /* 0x000f26000c1e1900 */
[----:B------:R-:W-:Y:S01]  /*01b0*/  IMAD.WIDE.U32 R60, R0, 0x4, R60 ;  /* 0x00000004003c7825 */ /* 0x000fe200078e003c */
[----:B------:R-:W3:Y:S03]  /*01c0*/  LDG.E R48, desc[UR4][R40.64+0x200] ;  /* 0x0002000428307981 */ /* 0x000ee6000c1e1900 */
[----:B0-----:R-:W-:Y:S01]  /*01d0*/  IMAD.WIDE R52, R58, 0x4, R52 ;  /* 0x000000043a347825 */ /* 0x001fe200078e0234 */
[----:B------:R-:W5:Y:S03]  /*01e0*/  LDG.E R47, desc[UR4][R60.64] ;  /* 0x000000043c2f7981 */ /* 0x000f66000c1e1900 */
[----:B------:R-:W-:Y:S01]  /*01f0*/  IMAD.WIDE.U32 R42, R0, 0x8, R42 ;  /* 0x00000008002a7825 */ /* 0x000fe200078e002a */
[----:B------:R-:W3:Y:S03]  /*0200*/  LDG.E R49, desc[UR4][R60.64+0x200] ;  /* 0x000200043c317981 */ /* 0x000ee6000c1e1900 */
[----:B-1----:R-:W-:Y:S01]  /*0210*/  IMAD.WIDE R56, R58, 0x4, R56 ;  /* 0x000000043a387825 */ /* 0x002fe200078e0238 */
[----:B------:R-:W3:Y:S03]  /*0220*/  LDG.E.64 R30, desc[UR4][R42.64] ;  /* 0x000000042a1e7981 */ /* 0x000ee6000c1e1b00 */
[----:B------:R-:W-:Y:S01]  /*0230*/  IMAD.WIDE.U32 R52, R0, 0x8, R52 ;  /* 0x0000000800347825 */ /* 0x000fe200078e0034 */
[----:B------:R-:W3:Y:S03]  /*0240*/  LDG.E.64 R22, desc[UR4][R42.64+0x400] ;  /* 0x000400042a167981 */ /* 0x000ee6000c1e1b00 */
[----:B------:R-:W-:Y:S01]  /*0250*/  IMAD.WIDE R32, R58, 0x4, R32 ;  /* 0x000000043a207825 */ /* 0x000fe200078e0220 */
[----:B------:R-:W3:Y:S03]  /*0260*/  LDG.E.64 R28, desc[UR4][R52.64] ;  /* 0x00000004341c7981 */ /* 0x000ee6000c1e1b00 */
[C---:B------:R-:W-:Y:S01]  /*0270*/  IMAD.WIDE.U32 R56, R0.reuse, 0x8, R56 ;  /* 0x0000000800387825 */ /* 0x040fe200078e0038 */
[----:B------:R-:W3:Y:S03]  /*0280*/  LDG.E.64 R24, desc[UR4][R52.64+0x400] ;  /* 0x0004000434187981 */ /* 0x000ee6000c1e1b00 */
[----:B------:R-:W-:Y:S01]  /*0290*/  IMAD.WIDE.U32 R32, R0, 0x8, R32 ;  /* 0x0000000800207825 */ /* 0x000fe200078e0020 */
[----:B------:R-:W3:Y:S04]  /*02a0*/  LDG.E.64 R18, desc[UR4][R56.64] ;  /* 0x0000000438127981 */ /* 0x000ee8000c1e1b00 */
[----:B------:R-:W3:Y:S04]  /*02b0*/  LDG.E.64 R26, desc[UR4][R32.64] ;  /* 0x00000004201a7981 */ /* 0x000ee8000c1e1b00 */
[----:B------:R-:W3:Y:S04]  /*02c0*/  LDG.E.64 R2, desc[UR4][R56.64+0x400] ;  /* 0x0004000438027981 */ /* 0x000ee8000c1e1b00 */
[----:B------:R-:W3:Y:S04]  /*02d0*/  LDG.E.64 R20, desc[UR4][R32.64+0x400] ;  /* 0x0004000420147981 */ /* 0x000ee8000c1e1b00 */
[----:B------:R-:W3:Y:S04]  /*02e0*/  LDG.E R50, desc[UR4][R40.64+0x400] ;  /* 0x0004000428327981 */ /* 0x000ee8000c1e1900 */
[----:B------:R-:W3:Y:S04]  /*02f0*/  LDG.E.64 R6, desc[UR4][R52.64+0x800] ;  /* 0x0008000434067981 */ /* 0x000ee8000c1e1b00 */
[----:B------:R-:W3:Y:S04]  /*0300*/  LDG.E R54, desc[UR4][R60.64+0x400] ;  /* 0x000400043c367981 */ /* 0x000ee8000c1e1900 */
[----:B------:R-:W3:Y:S04]  /*0310*/  LDG.E R51, desc[UR4][R40.64+0x600] ;  /* 0x0006000428337981 */ /* 0x000ee8000c1e1900 */
[----:B------:R-:W3:Y:S04]  /*0320*/  LDG.E.64 R8, desc[UR4][R56.64+0x800] ;  /* 0x0008000438087981 */ /* 0x000ee8000c1e1b00 */
[----:B------:R-:W3:Y:S04]  /*0330*/  LDG.E.64 R14, desc[UR4][R52.64+0xc00] ;  /* 0x000c0004340e7981 */ /* 0x000ee8000c1e1b00 */
[----:B------:R-:W3:Y:S04]  /*0340*/  LDG.E R55, desc[UR4][R60.64+0x600] ;  /* 0x000600043c377981 */ /* 0x000ee8000c1e1900 */
[----:B------:R-:W3:Y:S04]  /*0350*/  LDG.E.64 R12, desc[UR4][R56.64+0xc00] ;  /* 0x000c0004380c7981 */ /* 0x000ee8000c1e1b00 */
[----:B------:R2:W3:Y:S04]  /*0360*/  LDG.E.64 R34, desc[UR4][R44.64+0xc00] ;  /* 0x000c00042c227981 */ /* 0x0004e8000c1e1b00 */
[----:B------:R-:W3:Y:S04]  /*0370*/  LDG.E.64 R36, desc[UR4][R42.64+0x800] ;  /* 0x000800042a247981 */ /* 0x000ee8000c1e1b00 */
[----:B------:R-:W3:Y:S04]  /*0380*/  LDG.E.64 R38, desc[UR4][R42.64+0xc00] ;  /* 0x000c00042a267981 */ /* 0x000ee8000c1e1b00 */
[----:B------:R-:W3:Y:S04]  /*0390*/  LDG.E.64 R40, desc[UR4][R32.64+0x800] ;  /* 0x0008000420287981 */ /* 0x000ee8000c1e1b00 */
[----:B------:R4:W3:Y:S01]  /*03a0*/  LDG.E.64 R52, desc[UR4][R32.64+0xc00] ;  /* 0x000c000420347981 */ /* 0x0008e2000c1e1b00 */
[----:B--2---:R-:W-:Y:S01]  /*03b0*/  FMUL.FTZ R44, R17, R17 ;  /* 0x00000011112c7220 */ /* 0x004fe20000410000 */
[----:B------:R-:W-:Y:S01]  /*03c0*/  FMUL.FTZ R59, R16, R16 ;  /* 0x00000010103b7220 */ /* 0x000fe20000410000 */
[----:B----4-:R-:W-:-:S02]  /*03d0*/  HADD2.F32 R33, -RZ, R46.H0_H0 ;  /* 0x2000002eff217230 */ /* 0x010fc40000004100 */
[----:B------:R-:W-:Y:S02]  /*03e0*/  HADD2.F32 R46, -RZ, R46.H1_H1 ;  /* 0x3000002eff2e7230 */ /* 0x000fe40000004100 */
[----:B-----5:R-:W-:Y:S02]  /*03f0*/  HADD2.F32 R42, -RZ, R47.H1_H1 ;  /* 0x3000002fff2a7230 */ /* 0x020fe40000004100 */
[----:B---3--:R-:W-:-:S04]  /*0400*/  FMUL.FTZ R44, R31, R44 ;  /* 0x0000002c1f2c7220 */ /* 0x008fc80000410000 */
[----:B------:R-:W-:Y:S01]  /*0410*/  FMUL.FTZ R44, R44, UR6 ;  /* 0x000000062c2c7c20 */ /* 0x000fe20008410000 */
[----:B------:R-:W-:Y:S01]  /*0420*/  FADD.FTZ R29, -R29, R46 ;  /* 0x0000002e1d1d7221 */ /* 0x000fe20000010100 */
[----:B------:R-:W-:Y:S01]  /*0430*/  FADD.FTZ R28, -R28, R33 ;  /* 0x000000211c1c7221 */ /* 0x000fe20000010100 */
[----:B------:R-:W-:Y:S02]  /*0440*/  HADD2.F32 R33, -RZ, R48.H0_H0 ;  /* 0x20000030ff217230 */ /* 0x000fe40000004100 */
[----:B------:R-:W-:Y:S01]  /*0450*/  FFMA.FTZ R19, -R19, UR6, R42 ;  /* 0x0000000613137c23 */ /* 0x000fe2000801012a */
[----:B------:R-:W-:Y:S01]  /*0460*/  FMUL.FTZ R27, R27, R17 ;  /* 0x000000111b1b7220 */ /* 0x000fe20000410000 */
[----:B------:R-:W-:Y:S02]  /*0470*/  FMUL.FTZ R17, R10, R10 ;  /* 0x0000000a0a117220 */ /* 0x000fe40000410000 */
[----:B------:R-:W-:Y:S01]  /*0480*/  FFMA.FTZ R44, -R44, R29, R19 ;  /* 0x0000001d2c2c7223 */ /* 0x000fe20000010113 */
[----:B------:R-:W-:-:S02]  /*0490*/  HADD2.F32 R19, -RZ, R49.H0_H0 ;  /* 0x20000031ff137230 */ /* 0x000fc40000004100 */
[----:B------:R-:W-:Y:S01]  /*04a0*/  FMUL.FTZ R30, R30, R59 ;  /* 0x0000003b1e1e7220 */ /* 0x000fe20000410000 */
[----:B------:R-:W-:Y:S02]  /*04b0*/  HADD2.F32 R57, -RZ, R47.H0_H0 ;  /* 0x2000002fff397230 */ /* 0x000fe40000004100 */
[----:B------:R-:W-:Y:S01]  /*04c0*/  FMUL.FTZ R17, R22, R17 ;  /* 0x0000001116117220 */ /* 0x000fe20000410000 */
[----:B------:R-:W-:Y:S01]  /*04d0*/  FADD.FTZ R24, -R24, R33 ;  /* 0x0000002118187221 */ /* 0x000fe20000010100 */
[----:B------:R-:W-:Y:S01]  /*04e0*/  FFMA.FTZ R2, -R2, UR6, R19 ;  /* 0x0000000602027c23 */ /* 0x000fe20008010113 */
[----:B------:R-:W-:Y:S01]  /*04f0*/  FMUL.FTZ R31, R30, UR6 ;  /* 0x000000061e1f7c20 */ /* 0x000fe20008410000 */
[----:B------:R-:W-:Y:S01]  /*0500*/  FMUL.FTZ R17, R17, UR6 ;  /* 0x0000000611117c20 */ /* 0x000fe20008410000 */
[----:B------:R-:W-:-:S03]  /*0510*/  FFMA.FTZ R18, -R18, UR6, R57 ;  /* 0x0000000612127c23 */ /* 0x000fc60008010139 */
[----:B------:R-:W-:Y:S01]  /*0520*/  FFMA.FTZ R17, -R17, R24, R2 ;  /* 0x0000001811117223 */ /* 0x000fe20000010102 */
[----:B------:R-:W-:Y:S01]  /*0530*/  FFMA.FTZ R31, -R31, R28, R18 ;  /* 0x0000001c1f1f7223 */ /* 0x000fe20000010112 */
[----:B------:R-:W-:Y:S01]  /*0540*/  FMUL.FTZ R2, R20, R10 ;  /* 0x0000000a14027220 */ /* 0x000fe20000410000 */
[----:B------:R-:W-:Y:S01]  /*0550*/  FMUL.FTZ R18, R11, R11 ;  /* 0x0000000b0b127220 */ /* 0x000fe20000410000 */
[----:B------:R-:W-:Y:S02]  /*0560*/  HADD2.F32 R48, -RZ, R48.H1_H1 ;  /* 0x30000030ff307230 */ /* 0x000fe40000004100 */
[----:B------:R-:W-:Y:S02]  /*0570*/  HADD2.F32 R22, -RZ, R49.H1_H1 ;  /* 0x30000031ff167230 */ /* 0x000fe40000004100 */
[----:B------:R-:W-:Y:S01]  /*0580*/  FMUL.FTZ R2, R2, R17 ;  /* 0x0000001102027220 */ /* 0x000fe20000410000 */
[----:B------:R-:W-:Y:S01]  /*0590*/  FMUL.FTZ R18, R23, R18 ;  /* 0x0000001217127220 */ /* 0x000fe20000410000 */
[----:B------:R-:W-:-:S02]  /*05a0*/  HADD2.F32 R17, -RZ, R50.H0_H0 ;  /* 0x20000032ff117230 */ /* 0x000fc40000004100 */
[----:B------:R-:W-:Y:S02]  /*05b0*/  HADD2.F32 R50, -RZ, R50.H1_H1 ;  /* 0x30000032ff327230 */ /* 0x000fe40000004100 */
[----:B------:R-:W-:Y:S01]  /*05c0*/  FADD.FTZ R25, -R25, R48 ;  /* 0x0000003019197221 */ /* 0x000fe20000010100 */
[----:B------:R-:W-:Y:S01]  /*05d0*/  FFMA.FTZ R19, -R3, UR6, R22 ;  /* 0x0000000603137c23 */ /* 0x000fe20008010116 */
[----:B------:R-:W-:Y:S01]  /*05e0*/  FMUL.FTZ R18, R18, UR6 ;  /* 0x0000000612127c20 */ /* 0x000fe20008410000 */
[----:B------:R-:W-:Y:S01]  /*05f0*/  FADD.FTZ R50, -R7, R50 ;  /* 0x0000003207327221 */ /* 0x000fe20000010100 */
[----:B------:R-:W-:Y:S02]  /*0600*/  HADD2.F32 R7, -RZ, R54.H0_H0 ;  /* 0x20000036ff077230 */ /* 0x000fe40000004100 */
[----:B------:R-:W-:Y:S01]  /*0610*/  FFMA.FTZ R18, -R18, R25, R19 ;  /* 0x0000001912127223 */ /* 0x000fe20000010113 */
[--C-:B------:R-:W-:Y:S02]  /*0620*/  HADD2.F32 R19, -RZ, R51.reuse.H0_H0 ;  /* 0x20000033ff137230 */ /* 0x100fe40000004100 */
[----:B------:R-:W-:-:S02]  /*0630*/  HADD2.F32 R10, -RZ, R51.H1_H1 ;  /* 0x30000033ff0a7230 */ /* 0x000fc40000004100 */
[----:B------:R-:W-:Y:S01]  /*0640*/  FADD.FTZ R17, -R6, R17 ;  /* 0x0000001106117221 */ /* 0x000fe20000010100 */
[----:B------:R-:W-:Y:S01]  /*0650*/  FFMA.FTZ R8, -R8, UR6, R7 ;  /* 0x0000000608087c23 */ /* 0x000fe20008010107 */
[----:B------:R-:W-:Y:S01]  /*0660*/  FADD.FTZ R14, -R14, R19 ;  /* 0x000000130e0e7221 */ /* 0x000fe20000010100 */
[----:B------:R-:W0:Y:S01]  /*0670*/  LDC.64 R6, c[0x0][0x228] ;  /* 0x00008a00ff067b82 */ /* 0x000e220000000a00 */
[----:B------:R-:W-:Y:S01]  /*0680*/  FADD.FTZ R20, -R15, R10 ;  /* 0x0000000a0f147221 */ /* 0x000fe20000010100 */
[--C-:B------:R-:W-:Y:S02]  /*0690*/  HADD2.F32 R19, -RZ, R55.reuse.H0_H0 ;  /* 0x20000037ff137230 */ /* 0x100fe40000004100 */
[----:B------:R-:W-:Y:S01]  /*06a0*/  FMUL.FTZ R11, R21, R11 ;  /* 0x0000000b150b7220 */ /* 0x000fe20000410000 */
[----:B------:R-:W-:Y:S02]  /*06b0*/  HADD2.F32 R54, -RZ, R54.H1_H1 ;  /* 0x30000036ff367230 */ /* 0x000fe40000004100 */
[----:B------:R-:W-:-:S02]  /*06c0*/  HADD2.F32 R10, -RZ, R55.H1_H1 ;  /* 0x30000037ff0a7230 */ /* 0x000fc40000004100 */
[----:B------:R-:W-:Y:S01]  /*06d0*/  FFMA.FTZ R12, -R12, UR6, R19 ;  /* 0x000000060c0c7c23 */ /* 0x000fe20008010113 */
[----:B------:R-:W-:Y:S01]  /*06e0*/  FMUL.FTZ R11, R11, R18 ;  /* 0x000000120b0b7220 */ /* 0x000fe20000410000 */
[----:B------:R-:W-:Y:S01]  /*06f0*/  FFMA.FTZ R15, -R9, UR6, R54 ;  /* 0x00000006090f7c23 */ /* 0x000fe20008010136 */
[----:B------:R-:W-:Y:S01]  /*0700*/  FMUL.FTZ R9, R4, R4 ;  /* 0x0000000404097220 */ /* 0x000fe20000410000 */
[----:B------:R-:W-:Y:S01]  /*0710*/  FFMA.FTZ R19, -R13, UR6, R10 ;  /* 0x000000060d137c23 */ /* 0x000fe2000801010a */
[----:B------:R-:W-:Y:S01]  /*0720*/  FMUL.FTZ R10, R5, R5 ;  /* 0x00000005050a7220 */ /* 0x000fe20000410000 */
[----:B------:R-:W-:Y:S01]  /*0730*/  FMUL.FTZ R13, R34, R34 ;  /* 0x00000022220d7220 */ /* 0x000fe20000410000 */
[----:B------:R-:W-:Y:S01]  /*0740*/  FMUL.FTZ R18, R35, R35 ;  /* 0x0000002323127220 */ /* 0x000fe20000410000 */
[----:B------:R-:W-:Y:S01]  /*0750*/  FMUL.FTZ R9, R36, R9 ;  /* 0x0000000924097220 */ /* 0x000fe20000410000 */
[----:B------:R-:W-:Y:S01]  /*0760*/  FMUL.FTZ R10, R37, R10 ;  /* 0x0000000a250a7220 */ /* 0x000fe20000410000 */
[----:B------:R-:W-:Y:S01]  /*0770*/  FMUL.FTZ R13, R38, R13 ;  /* 0x0000000d260d7220 */ /* 0x000fe20000410000 */
[----:B------:R-:W-:Y:S01]  /*0780*/  FMUL.FTZ R18, R39, R18 ;  /* 0x0000001227127220 */ /* 0x000fe20000410000 */
[----:B------:R-:W-:Y:S01]  /*0790*/  FMUL.FTZ R9, R9, UR6 ;  /* 0x0000000609097c20 */ /* 0x000fe20008410000 */
[----:B------:R-:W-:Y:S01]  /*07a0*/  FMUL.FTZ R10, R10, UR6 ;  /* 0x000000060a0a7c20 */ /* 0x000fe20008410000 */
[----:B------:R-:W-:Y:S01]  /*07b0*/  FMUL.FTZ R13, R13, UR6 ;  /* 0x000000060d0d7c20 */ /* 0x000fe20008410000 */
[----:B------:R-:W-:Y:S01]  /*07c0*/  FMUL.FTZ R18, R18, UR6 ;  /* 0x0000000612127c20 */ /* 0x000fe20008410000 */
        /* <DEDUP_REMOVED lines=16> */
[----:B------:R-:W-:Y:S01]  /*08d0*/  F2FP.F16.F32.PACK_AB R3, R3, R16 ;  /* 0x000000100303723e */ /* 0x000fe200000000ff */
[----:B------:R-:W-:Y:S01]  /*08e0*/  IMAD.WIDE R6, R0, 0x4, R6 ;  /* 0x0000000400067825 */ /* 0x000fe200078e0206 */
[----:B------:R-:W-:Y:S02]  /*08f0*/  F2FP.F16.F32.PACK_AB R11, R11, R2 ;  /* 0x000000020b0b723e */ /* 0x000fe400000000ff */
[----:B------:R-:W-:-:S02]  /*0900*/  F2FP.F16.F32.PACK_AB R9, R10, R9 ;  /* 0x000000090a09723e */ /* 0x000fc400000000ff */
[----:B------:R-:W-:Y:S01]  /*0910*/  F2FP.F16.F32.PACK_AB R13, R18, R13 ;  /* 0x0000000d120d723e */ /* 0x000fe200000000ff */
[----:B------:R-:W-:Y:S04]  /*0920*/  STG.E desc[UR4][R6.64], R3 ;  /* 0x0000000306007986 */ /* 0x000fe8000c101904 */
[----:B------:R-:W-:Y:S04]  /*0930*/  STG.E desc[UR4][R6.64+0x200], R11 ;  /* 0x0002000b06007986 */ /* 0x000fe8000c101904 */
[----:B------:R-:W-:Y:S04]  /*0940*/  STG.E desc[UR4][R6.64+0x400], R9 ;  /* 0x0004000906007986 */ /* 0x000fe8000c101904 */
[----:B------:R-:W-:Y:S01]  /*0950*/  STG.E desc[UR4][R6.64+0x600], R13 ;  /* 0x0006000d06007986 */ /* 0x000fe2000c101904 */
[----:B------:R-:W-:Y:S05]  /*0960*/  EXIT ;  /* 0x000000000000794d */ /* 0x000fea0003800000 */
.L_x_17354:
        /* <DEDUP_REMOVED lines=34> */
.L_x_17356:
[----:B------:R-:W-:Y:S05]  /*0b90*/  BSYNC B0 ;  /* 0x0000000000007941 */ /* 0x000fea0003800000 */
.L_x_17355:
        /* <DEDUP_REMOVED lines=30> */
.L_x_17358:
[----:B------:R-:W-:Y:S05]  /*0d80*/  BSYNC B0 ;  /* 0x0000000000007941 */ /* 0x000fea0003800000 */
.L_x_17357:
        /* <DEDUP_REMOVED lines=32> */
.L_x_17360:
[----:B------:R-:W-:Y:S05]  /*0f90*/  BSYNC B0 ;  /* 0x0000000000007941 */ /* 0x000fea0003800000 */
.L_x_17359:
        /* <DEDUP_REMOVED lines=30> */
.L_x_17362:
[----:B------:R-:W-:Y:S05]  /*1180*/  BSYNC B0 ;  /* 0x0000000000007941 */ /* 0x000fea0003800000 */
.L_x_17361:
        /* <DEDUP_REMOVED lines=32> */
.L_x_17364:
[----:B------:R-:W-:Y:S05]  /*1390*/  BSYNC B0 ;  /* 0x0000000000007941 */ /* 0x000fea0003800000 */
.L_x_17363:
        /* <DEDUP_REMOVED lines=30> */
.L_x_17366:
[----:B------:R-:W-:Y:S05]  /*1580*/  BSYNC B0 ;  /* 0x0000000000007941 */ /* 0x000fea0003800000 */
.L_x_17365:
        /* <DEDUP_REMOVED lines=31> */
.L_x_17368:
[----:B------:R-:W-:Y:S05]  /*1780*/  BSYNC B0 ;  /* 0x0000000000007941 */ /* 0x000fea0003800000 */
.L_x_17367:
        /* <DEDUP_REMOVED lines=31> */
.L_x_17370:
[----:B------:R-:W-:Y:S05]  /*1980*/  BSYNC B0 ;  /* 0x0000000000007941 */ /* 0x000fea0003800000 */
.L_x_17369:
[----:B------:R-:W-:Y:S04]  /*1990*/  BSSY B0, `(.L_x_17371) ;  /* 0x000000e000007945 */ /* 0x000fe80003800000 */
[----:B------:R-:W-:Y:S05]  /*19a0*/  @P0 BRA `(.L_x_17372) ;  /* 0x0000000000300947 */ /* 0x000fea0003800000 */
[----:B-1---5:R-:W-:Y:S01]  /*19b0*/  FMUL.FTZ R30, R50, R50 ;  /* 0x00000032321e7220 */ /* 0x022fe20000410000 */
        /* <DEDUP_REMOVED lines=11> */
.L_x_17372:
[----:B------:R-:W-:Y:S05]  /*1a70*/  BSYNC B0 ;  /* 0x0000000000007941 */ /* 0x000fea0003800000 */
.L_x_17371:
[----:B-----5:R-:W0:Y:S01]  /*1a80*/  S2R R49, SR_TID.X ;  /* 0x0000000000317919 */ /* 0x020e220000002100 */
[----:B------:R-:W-:Y:S01]  /*1a90*/  BSSY B0, `(.L_x_17373) ;  /* 0x0000010000007945 */ /* 0x000fe20003800000 */
[----:B0-----:R-:W-:-:S04]  /*1aa0*/  IADD3 R48, R49, 0x80, RZ ;  /* 0x0000008031307810 */ /* 0x001fc80007ffe0ff */
[----:B------:R-:W-:-:S13]  /*1ab0*/  ISETP.GE.AND P1, PT, R48, R57, PT ;  /* 0x000000393000720c */ /* 0x000fda0003f26270 */
[----:B------:R-:W-:Y:S05]  /*1ac0*/  @P1 BRA `(.L_x_17374) ;  /* 0x0000000000301947 */ /* 0x000fea0003800000 */
[C---:B-1----:R-:W-:Y:S01]  /*1ad0*/  FMUL.FTZ R30, R45.reuse, R45 ;  /* 0x0000002d2d1e7220 */ /* 0x042fe20000410000 */
        /* <DEDUP_REMOVED lines=11> */
.L_x_17374:
[----:B------:R-:W-:Y:S05]  /*1b90*/  BSYNC B0 ;  /* 0x0000000000007941 */ /* 0x000fea0003800000 */
.L_x_17373:
        /* <DEDUP_REMOVED lines=29> */
.L_x_17376:
[----:B------:R-:W-:Y:S05]  /*1d70*/  BSYNC B0 ;  /* 0x0000000000007941 */ /* 0x000fea0003800000 */
.L_x_17375:
        /* <DEDUP_REMOVED lines=14> */
.L_x_17378:
[----:B------:R-:W-:Y:S05]  /*1e60*/  BSYNC B0 ;  /* 0x0000000000007941 */ /* 0x000fea0003800000 */
.L_x_17377:
        /* <DEDUP_REMOVED lines=14> */
.L_x_17380:
[----:B------:R-:W-:Y:S05]  /*1f50*/  BSYNC B0 ;  /* 0x0000000000007941 */ /* 0x000fea0003800000 */
.L_x_17379:
        /* <DEDUP_REMOVED lines=14> */
.L_x_17382:
[----:B------:R-:W-:Y:S05]  /*2040*/  BSYNC B0 ;  /* 0x0000000000007941 */ /* 0x000fea0003800000 */
.L_x_17381:
        /* <DEDUP_REMOVED lines=14> */
.L_x_17384:
[----:B------:R-:W-:Y:S05]  /*2130*/  BSYNC B0 ;  /* 0x0000000000007941 */ /* 0x000fea0003800000 */
.L_x_17383:
        /* <DEDUP_REMOVED lines=14> */
.L_x_17386:
[----:B------:R-:W-:Y:S05]  /*2220*/  BSYNC B0 ;  /* 0x0000000000007941 */ /* 0x000fea0003800000 */
.L_x_17385:
        /* <DEDUP_REMOVED lines=18> */
.L_x_17389:
[----:B------:R-:W-:-:S13]  /*2350*/  ISETP.GE.AND P0, PT, R49, R57, PT ;  /* 0x000000393100720c */ /* 0x000fda0003f06270 */
[----:B------:R-:W-:Y:S05]  /*2360*/  @P0 BRA `(.L_x_17391) ;  /* 0x0000000000300947 */ /* 0x000fea0003800000 */
[----:B0-----:R-:W0:Y:S01]  /*2370*/  LDC.64 R2, c[0x0][0x228] ;  /* 0x00008a00ff027b82 */ /* 0x001e220000000a00 */
[----:B------:R-:W-:Y:S02]  /*2380*/  IADD3 R5, R58, R49, RZ ;  /* 0x000000313a057210 */ /* 0x000fe40007ffe0ff */
[----:B------:R-:W-:-:S03]  /*2390*/  IADD3 R49, R49, 0x80, RZ ;  /* 0x0000008031317810 */ /* 0x000fc60007ffe0ff */
[----:B0-----:R-:W-:-:S05]  /*23a0*/  IMAD.WIDE.U32 R2, R5, 0x2, R2 ;  /* 0x0000000205027825 */ /* 0x001fca00078e0002 */
[----:B------:R1:W-:Y:S02]  /*23b0*/  STG.E.U16 desc[UR4][R2.64], R26 ;  /* 0x0000001a02007986 */ /* 0x0003e4000c101504 */
.L_x_17390:
[----:B------:R-:W-:-:S13]  /*23c0*/  ISETP.GE.AND P0, PT, R49, R57, PT ;  /* 0x000000393100720c */ /* 0x000fda0003f06270 */
[----:B------:R-:W-:Y:S05]  /*23d0*/  @P0 BRA `(.L_x_17392) ;  /* 0x0000000000340947 */ /* 0x000fea0003800000 */
[----:B01----:R-:W0:Y:S01]  /*23e0*/  LDC.64 R2, c[0x0][0x228] ;  /* 0x00008a00ff027b82 */ /* 0x003e220000000a00 */
[----:B------:R-:W-:Y:S02]  /*23f0*/  IADD3 R5, R58, R49, RZ ;  /* 0x000000313a057210 */ /* 0x000fe40007ffe0ff */
[----:B------:R-:W-:-:S03]  /*2400*/  IADD3 R49, R49, 0x80, RZ ;  /* 0x0000008031317810 */ /* 0x000fc60007ffe0ff */
[----:B0-----:R-:W-:-:S05]  /*2410*/  IMAD.WIDE.U32 R2, R5, 0x2, R2 ;  /* 0x0000000205027825 */ /* 0x001fca00078e0002 */
[----:B------:R1:W-:Y:S02]  /*2420*/  STG.E.U16 desc[UR4][R2.64], R18 ;  /* 0x0000001202007986 */ /* 0x0003e4000c101504 */
.L_x_17391:
        /* <DEDUP_REMOVED lines=8> */
.L_x_17392:
[----:B------:R-:W-:Y:S05]  /*24b0*/  BSYNC B1 ;  /* 0x0000000000017941 */ /* 0x000fea0003800000 */
.L_x_17388:
[----:B------:R-:W-:-:S13]  /*24c0*/  ISETP.GE.AND P0, PT, R49, R57, PT ;  /* 0x000000393100720c */ /* 0x000fda0003f06270 */
[----:B012---:R-:W0:Y:S01]  /*24d0*/  @!P0 LDC.64 R2, c[0x0][0x228] ;  /* 0x00008a00ff028b82 */ /* 0x007e220000000a00 */
[----:B------:R-:W-:Y:S02]  /*24e0*/  @!P0 IADD3 R5, R58, R49, RZ ;  /* 0x000000313a058210 */ /* 0x000fe40007ffe0ff */
[----:B------:R-:W-:-:S03]  /*24f0*/  @!P0 IADD3 R49, R49, 0x80, RZ ;  /* 0x0000008031318810 */ /* 0x000fc60007ffe0ff */
[----:B0-----:R-:W-:-:S05]  /*2500*/  @!P0 IMAD.WIDE.U32 R2, R5, 0x2, R2 ;  /* 0x0000000205028825 */ /* 0x001fca00078e0002 */
[----:B------:R2:W-:Y:S02]  /*2510*/  @!P0 STG.E.U16 desc[UR4][R2.64], R6 ;  /* 0x0000000602008986 */ /* 0x0005e4000c101504 */
.L_x_17393:
[----:B------:R-:W-:Y:S05]  /*2520*/  BSYNC B0 ;  /* 0x0000000000007941 */ /* 0x000fea0003800000 */
.L_x_17387:
        /* <DEDUP_REMOVED lines=8> */
.L_x_17394:
        /* <DEDUP_REMOVED lines=13> */
.L_x_28429:


//--------------------- .text._ZN2at6native29vectorized_elementwise_kernelILi4EZZZNS0_49_GLOBAL__N__b919a28f_16_Normalization_cu_5c38458737batch_norm_elementwise_backward_trainERKNS_6TensorES5_S5_S5_S5_S5_S5_ENKUlvE0_clEvENKUlvE1_clEvEUlN3c104HalfES9_fffffE_St5arrayIPcLm8EEEEviT0_T1_ --------------------------
	.section	.text._ZN2at6native29vectorized_elementwise_kernelILi4EZZZNS0_49_GLOBAL__N__b919a28f_16_Normalization_cu_5c38458737batch_norm_elementwise_backward_trainERKNS_6TensorES5_S5_S5_S5_S5_S5_ENKUlvE0_clEvENKUlvE1_clEvEUlN3c104HalfES9_fffffE_St5arrayIPcLm8EEEEviT0_T1_,"ax",@progbits
	.align	128
        .global         _ZN2at6native29vectorized_elementwise_kernelILi4EZZZNS0_49_GLOBAL__N__b919a28f_16_Normalization_cu_5c38458737batch_norm_elementwise_backward_trainERKNS_6TensorES5_S5_S5_S5_S5_S5_ENKUlvE0_clEvENKUlvE1_clEvEUlN3c104HalfES9_fffffE_St5arrayIPcLm8EEEEviT0_T1_
        .type           _ZN2at6native29vectorized_elementwise_kernelILi4EZZZNS0_49_GLOBAL__N__b919a28f_16_Normalization_cu_5c38458737batch_norm_elementwise_backward_trainERKNS_6TensorES5_S5_S5_S5_S5_S5_ENKUlvE0_clEvENKUlvE1_clEvEUlN3c104HalfES9_fffffE_St5arrayIPcLm8EEEEviT0_T1_,@function
        .size           _ZN2at6native29vectorized_elementwise_kernelILi4EZZZNS0_49_GLOBAL__N__b919a28f_16_Normalization_cu_5c38458737batch_norm_elementwise_backward_trainERKNS_6TensorES5_S5_S5_S5_S5_S5_ENKUlvE0_clEvENKUlvE1_clEvEUlN3c104HalfES9_fffffE_St5arrayIPcLm8EEEEviT0_T1_,(.L_x_28430 - _ZN2at6native29vectorized_elementwise_kernelILi4EZZZNS0_49_GLOBAL__N__b919a28f_16_Normalization_cu_5c38458737batch_norm_elementwise_backward_trainERKNS_6TensorES5_S5_S5_S5_S5_S5_ENKUlvE0_clEvENKUlvE1_clEvEUlN3c104HalfES9_fffffE_St5arrayIPcLm8EEEEviT0_T1_)
        .other          _ZN2at6native29vectorized_elementwise_kernelILi4EZZZNS0_49_GLOBAL__N__b919a28f_16_Normalization_cu_5c38458737batch_norm_elementwise_backward_trainERKNS_6TensorES5_S5_S5_S5_S5_S5_ENKUlvE0_clEvENKUlvE1_clEvEUlN3c104HalfES9_fffffE_St5arrayIPcLm8EEEEviT0_T1_,@"STO_CUDA_ENTRY STV_DEFAULT"
_ZN2at6native29vectorized_elementwise_kernelILi4EZZZNS0_49_GLOBAL__N__b919a28f_16_Normalization_cu_5c38458737batch_norm_elementwise_backward_trainERKNS_6TensorES5_S5_S5_S5_S5_S5_ENKUlvE0_clEvENKUlvE1_clEvEUlN3c104HalfES9_fffffE_St5arrayIPcLm8EEEEviT0_T1_:
.text._ZN2at6native29vectorized_elementwise_kernelILi4EZZZNS0_49_GLOBAL__N__b919a28f_16_Normalization_cu_5c38458737batch_norm_elementwise_backward_trainERKNS_6TensorES5_S5_S5_S5_S5_S5_ENKUlvE0_clEvENKUlvE1_clEvEUlN3c104HalfES9_fffffE_St5arrayIPcLm8EEEEviT0_T1_:
        /* <DEDUP_REMOVED lines=20> */
[----:B---3--:R-:W-:-:S04]  /*0140*/  IMAD.WIDE R48, R58, 0x2, R48 ;  /* 0x000000023a307825 */ /* 0x008fc800078e0230 */
[----:B------:R-:W-:Y:S01]  /*0150*/  IMAD.WIDE.U32 R24, R0, 0x10, R24 ;  /* 0x0000001000187825 */ /* 0x000fe200078e0018 */
[----:B------:R-:W3:Y:S02]  /*0160*/  LDG.E.64 R46, desc[UR4][R46.64+0x400] ;  /* 0x000400042e2e7981 */ /* 0x000ee4000c1e1b00 */
[----:B------:R-:W5:Y:S01]  /*0170*/  LDC.64 R50, c[0x0][0x240] ;  /* 0x00009000ff327b82 */ /* 0x000f620000000a00 */
[----:B----4-:R-:W-:Y:S01]  /*0180*/  IMAD.WIDE R10, R58, 0x4, R10 ;  /* 0x000000043a0a7825 */ /* 0x010fe200078e020a */
[----:B------:R-:W4:Y:S03]  /*0190*/  LDG.E.128 R4, desc[UR4][R24.64] ;  /* 0x0000000418047981 */ /* 0x000f26000c1e1d00 */
[----:B------:R-:W-:-:S04]  /*01a0*/  IMAD.WIDE.U32 R48, R0, 0x8, R48 ;  /* 0x0000000800307825 */ /* 0x000fc800078e0030 */
[----:B0-----:R-:W-:Y:S01]  /*01b0*/  IMAD.WIDE R8, R58, 0x4, R8 ;  /* 0x000000043a087825 */ /* 0x001fe200078e0208 */
[----:B------:R-:W3:Y:S03]  /*01c0*/  LDG.E.64 R44, desc[UR4][R48.64] ;  /* 0x00000004302c7981 */ /* 0x000ee6000c1e1b00 */
[----:B------:R-:W-:Y:S01]  /*01d0*/  IMAD.WIDE.U32 R56, R0, 0x10, R10 ;  /* 0x0000001000387825 */ /* 0x000fe200078e000a */
[----:B------:R-:W3:Y:S03]  /*01e0*/  LDG.E.128 R24, desc[UR4][R24.64+0x800] ;  /* 0x0008000418187981 */ /* 0x000ee6000c1e1d00 */
[----:B-1----:R-:W-:Y:S01]  /*01f0*/  IMAD.WIDE R52, R58, 0x4, R52 ;  /* 0x000000043a347825 */ /* 0x002fe200078e0234 */
[----:B------:R-:W3:Y:S03]  /*0200*/  LDG.E.128 R28, desc[UR4][R56.64+0x800] ;  /* 0x00080004381c7981 */ /* 0x000ee6000c1e1d00 */
[C---:B------:R-:W-:Y:S01]  /*0210*/  IMAD.WIDE.U32 R54, R0.reuse, 0x10, R8 ;  /* 0x0000001000367825 */ /* 0x040fe200078e0008 */
[----:B------:R-:W3:Y:S03]  /*0220*/  LDG.E.64 R48, desc[UR4][R48.64+0x400] ;  /* 0x0004000430307981 */ /* 0x000ee6000c1e1b00 */
[----:B------:R-:W-:Y:S01]  /*0230*/  IMAD.WIDE.U32 R52, R0, 0x10, R52 ;  /* 0x0000001000347825 */ /* 0x000fe200078e0034 */
[----:B------:R-:W3:Y:S04]  /*0240*/  LDG.E.128 R8, desc[UR4][R56.64] ;  /* 0x0000000438087981 */ /* 0x000ee8000c1e1d00 */
[----:B------:R-:W3:Y:S01]  /*0250*/  LDG.E.128 R12, desc[UR4][R54.64] ;  /* 0x00000004360c7981 */ /* 0x000ee2000c1e1d00 */
[----:B-----5:R-:W-:-:S03]  /*0260*/  IMAD.WIDE R50, R58, 0x4, R50 ;  /* 0x000000043a327825 */ /* 0x020fc600078e0232 */
[----:B------:R-:W5:Y:S01]  /*0270*/  LDG.E.128 R16, desc[UR4][R52.64] ;  /* 0x0000000434107981 */ /* 0x000f62000c1e1d00 */
[----:B------:R-:W-:-:S03]  /*0280*/  IMAD.WIDE.U32 R50, R0, 0x10, R50 ;  /* 0x0000001000327825 */ /* 0x000fc600078e0032 */
[----:B------:R-:W5:Y:S04]  /*0290*/  LDG.E.128 R32, desc[UR4][R54.64+0x800] ;  /* 0x0008000436207981 */ /* 0x000f68000c1e1d00 */
[----:B------:R-:W5:Y:S04]  /*02a0*/  LDG.E.128 R20, desc[UR4][R50.64] ;  /* 0x0000000432147981 */ /* 0x000f68000c1e1d00 */
[----:B------:R0:W5:Y:S04]  /*02b0*/  LDG.E.128 R36, desc[UR4][R52.64+0x800] ;  /* 0x0008000434247981 */ /* 0x000168000c1e1d00 */
[----:B------:R1:W5:Y:S01]  /*02c0*/  LDG.E.128 R40, desc[UR4][R50.64+0x800] ;  /* 0x0008000432287981 */ /* 0x000362000c1e1d00 */
[----:B--2---:R-:W-:-:S02]  /*02d0*/  HADD2.F32 R59, -RZ, R2.H0_H0 ;  /* 0x20000002ff3b7230 */ /* 0x004fc40000004100 */
[----:B------:R-:W-:Y:S02]  /*02e0*/  HADD2.F32 R2, -RZ, R2.H1_H1 ;  /* 0x30000002ff027230 */ /* 0x000fe40000004100 */
[--C-:B------:R-:W-:Y:S02]  /*02f0*/  HADD2.F32 R61, -RZ, R3.reuse.H0_H0 ;  /* 0x20000003ff3d7230 */ /* 0x100fe40000004100 */
[----:B------:R-:W-:Y:S02]  /*0300*/  HADD2.F32 R60, -RZ, R3.H1_H1 ;  /* 0x30000003ff3c7230 */ /* 0x000fe40000004100 */
[----:B----4-:R-:W-:Y:S01]  /*0310*/  FADD.FTZ R5, -R5, R2 ;  /* 0x0000000205057221 */ /* 0x010fe20000010100 */
[--C-:B---3--:R-:W-:Y:S02]  /*0320*/  HADD2.F32 R3, -RZ, R44.reuse.H0_H0 ;  /* 0x2000002cff037230 */ /* 0x108fe40000004100 */
[----:B------:R-:W-:Y:S02]  /*0330*/  HADD2.F32 R2, -RZ, R44.H1_H1 ;  /* 0x3000002cff027230 */ /* 0x000fe40000004100 */
[----:B------:R-:W-:-:S02]  /*0340*/  HADD2.F32 R44, -RZ, R45.H1_H1 ;  /* 0x3000002dff2c7230 */ /* 0x000fc40000004100 */
[----:B0-----:R-:W-:Y:S02]  /*0350*/  HADD2.F32 R53, -RZ, R45.H0_H0 ;  /* 0x2000002dff357230 */ /* 0x001fe40000004100 */
[----:B------:R-:W-:Y:S01]  /*0360*/  FADD.FTZ R4, -R4, R59 ;  /* 0x0000003b04047221 */ /* 0x000fe20000010100 */
[----:B------:R-:W-:Y:S01]  /*0370*/  FFMA.FTZ R3, -R8, UR6, R3 ;  /* 0x0000000608037c23 */ /* 0x000fe20008010103 */
[----:B-1----:R-:W-:Y:S01]  /*0380*/  FFMA.FTZ R51, -R11, UR6, R44 ;  /* 0x000000060b337c23 */ /* 0x002fe2000801012c */
[----:B------:R-:W-:Y:S01]  /*0390*/  FMUL.FTZ R11, R12, R12 ;  /* 0x0000000c0c0b7220 */ /* 0x000fe20000410000 */
[----:B------:R-:W-:Y:S01]  /*03a0*/  FMUL.FTZ R8, R13, R13 ;  /* 0x0000000d0d087220 */ /* 0x000fe20000410000 */
[----:B------:R-:W-:Y:S02]  /*03b0*/  FMUL.FTZ R45, R14, R14 ;  /* 0x0000000e0e2d7220 */ /* 0x000fe40000410000 */
[----:B-----5:R-:W-:Y:S01]  /*03c0*/  FMUL.FTZ R11, R16, R11 ;  /* 0x0000000b100b7220 */ /* 0x020fe20000410000 */
[----:B------:R-:W-:Y:S01]  /*03d0*/  FMUL.FTZ R17, R17, R8 ;  /* 0x0000000811117220 */ /* 0x000fe20000410000 */
[----:B------:R-:W-:Y:S01]  /*03e0*/  FMUL.FTZ R18, R18, R45 ;  /* 0x0000002d12127220 */ /* 0x000fe20000410000 */
[----:B------:R-:W-:Y:S01]  /*03f0*/  FFMA.FTZ R2, -R9, UR6, R2 ;  /* 0x0000000609027c23 */ /* 0x000fe20008010102 */
[----:B------:R-:W-:Y:S01]  /*0400*/  FMUL.FTZ R8, R11, UR6 ;  /* 0x000000060b087c20 */ /* 0x000fe20008410000 */
[----:B------:R-:W-:Y:S01]  /*0410*/  FMUL.FTZ R17, R17, UR6 ;  /* 0x0000000611117c20 */ /* 0x000fe20008410000 */
[----:B------:R-:W-:Y:S01]  /*0420*/  FADD.FTZ R6, -R6, R61 ;  /* 0x0000003d06067221 */ /* 0x000fe20000010100 */
[----:B------:R-:W-:Y:S01]  /*0430*/  FFMA.FTZ R9, -R10, UR6, R53 ;  /* 0x000000060a097c23 */ /* 0x000fe20008010135 */
[----:B------:R-:W-:Y:S01]  /*0440*/  FMUL.FTZ R18, R18, UR6 ;  /* 0x0000000612127c20 */ /* 0x000fe20008410000 */
[----:B------:R-:W-:Y:S01]  /*0450*/  FFMA.FTZ R3, -R8, R4, R3 ;  /* 0x0000000408037223 */ /* 0x000fe20000010103 */
[----:B------:R-:W-:Y:S01]  /*0460*/  FFMA.FTZ R2, -R17, R5, R2 ;  /* 0x0000000511027223 */ /* 0x000fe20000010102 */
[----:B------:R-:W-:Y:S01]  /*0470*/  FMUL.FTZ R4, R20, R12 ;  /* 0x0000000c14047220 */ /* 0x000fe20000410000 */
[----:B------:R-:W-:Y:S01]  /*0480*/  FMUL.FTZ R5, R21, R13 ;  /* 0x0000000d15057220 */ /* 0x000fe20000410000 */
[----:B------:R-:W-:Y:S01]  /*0490*/  FFMA.FTZ R9, -R18, R6, R9 ;  /* 0x0000000612097223 */ /* 0x000fe20000010109 */
[----:B------:R-:W-:Y:S01]  /*04a0*/  FMUL.FTZ R10, R15, R15 ;  /* 0x0000000f0f0a7220 */ /* 0x000fe20000410000 */
[----:B------:R-:W-:Y:S01]  /*04b0*/  FMUL.FTZ R6, R22, R14 ;  /* 0x0000000e16067220 */ /* 0x000fe20000410000 */
[----:B------:R-:W-:Y:S01]  /*04c0*/  FMUL.FTZ R4, R4, R3 ;  /* 0x0000000304047220 */ /* 0x000fe20000410000 */
[----:B------:R-:W-:Y:S01]  /*04d0*/  FMUL.FTZ R5, R5, R2 ;  /* 0x0000000205057220 */ /* 0x000fe20000410000 */
[----:B------:R-:W-:-:S02]  /*04e0*/  HADD2.F32 R3, -RZ, R46.H0_H0 ;  /* 0x2000002eff037230 */ /* 0x000fc40000004100 */
[----:B------:R-:W-:Y:S01]  /*04f0*/  FMUL.FTZ R10, R19, R10 ;  /* 0x0000000a130a7220 */ /* 0x000fe20000410000 */
[--C-:B------:R-:W-:Y:S02]  /*0500*/  HADD2.F32 R2, -RZ, R47.reuse.H1_H1 ;  /* 0x3000002fff027230 */ /* 0x100fe40000004100 */
[----:B------:R-:W-:Y:S01]  /*0510*/  FMUL.FTZ R6, R6, R9 ;  /* 0x0000000906067220 */ /* 0x000fe20000410000 */
[----:B------:R-:W-:Y:S02]  /*0520*/  HADD2.F32 R9, -RZ, R47.H0_H0 ;  /* 0x2000002fff097230 */ /* 0x000fe40000004100 */
[----:B------:R-:W-:Y:S01]  /*0530*/  FADD.FTZ R7, -R7, R60 ;  /* 0x0000003c07077221 */ /* 0x000fe20000010100 */
[----:B------:R-:W-:Y:S01]  /*0540*/  FMUL.FTZ R10, R10, UR6 ;  /* 0x000000060a0a7c20 */ /* 0x000fe20008410000 */
[----:B------:R-:W-:Y:S01]  /*0550*/  FADD.FTZ R24, -R24, R3 ;  /* 0x0000000318187221 */ /* 0x000fe20000010100 */
[----:B------:R-:W-:Y:S01]  /*0560*/  FADD.FTZ R27, -R27, R2 ;  /* 0x000000021b1b7221 */ /* 0x000fe20000010100 */
[----:B------:R-:W-:Y:S01]  /*0570*/  FADD.FTZ R26, -R26, R9 ;  /* 0x000000091a1a7221 */ /* 0x000fe20000010100 */
[----:B------:R-:W0:Y:S01]  /*0580*/  LDC.64 R2, c[0x0][0x228] ;  /* 0x00008a00ff027b82 */ /* 0x000e220000000a00 */
[----:B------:R-:W-:-:S02]  /*0590*/  HADD2.F32 R9, -RZ, R48.H0_H0 ;  /* 0x20000030ff097230 */ /* 0x000fc40000004100 */
[----:B------:R-:W-:Y:S01]  /*05a0*/  FFMA.FTZ R10, -R10, R7, R51 ;  /* 0x000000070a0a7223 */ /* 0x000fe20000010133 */
[--C-:B------:R-:W-:Y:S02]  /*05b0*/  HADD2.F32 R8, -RZ, R49.reuse.H1_H1 ;  /* 0x30000031ff087230 */ /* 0x100fe40000004100 */
[----:B------:R-:W-:Y:S01]  /*05c0*/  FMUL.FTZ R7, R23, R15 ;  /* 0x0000000f17077220 */ /* 0x000fe20000410000 */
[----:B------:R-:W-:Y:S02]  /*05d0*/  HADD2.F32 R11, -RZ, R49.H0_H0 ;  /* 0x20000031ff0b7230 */ /* 0x000fe40000004100 */
        /* <DEDUP_REMOVED lines=8> */
[----:B------:R-:W-:-:S02]  /*0660*/  HADD2.F32 R46, -RZ, R46.H1_H1 ;  /* 0x3000002eff2e7230 */ /* 0x000fc40000004100 */
[----:B------:R-:W-:Y:S01]  /*0670*/  FMUL.FTZ R9, R36, R9 ;  /* 0x0000000924097220 */ /* 0x000fe20000410000 */
[----:B------:R-:W-:Y:S02]  /*0680*/  HADD2.F32 R48, -RZ, R48.H1_H1 ;  /* 0x30000030ff307230 */ /* 0x000fe40000004100 */
[----:B------:R-:W-:Y:S01]  /*0690*/  FMUL.FTZ R8, R37, R8 ;  /* 0x0000000825087220 */ /* 0x000fe20000410000 */
[----:B------:R-:W-:Y:S01]  /*06a0*/  FMUL.FTZ R11, R38, R11 ;  /* 0x0000000b260b7220 */ /* 0x000fe20000410000 */
[----:B------:R-:W-:Y:S01]  /*06b0*/  FMUL.FTZ R10, R39, R10 ;  /* 0x0000000a270a7220 */ /* 0x000fe20000410000 */
[----:B------:R-:W-:Y:S01]  /*06c0*/  FADD.FTZ R25, -R25, R46 ;  /* 0x0000002e19197221 */ /* 0x000fe20000010100 */
[----:B------:R-:W-:Y:S01]  /*06d0*/  FFMA.FTZ R29, -R29, UR6, R48 ;  /* 0x000000061d1d7c23 */ /* 0x000fe20008010130 */
[----:B------:R-:W-:Y:S01]  /*06e0*/  FMUL.FTZ R9, R9, UR6 ;  /* 0x0000000609097c20 */ /* 0x000fe20008410000 */
[----:B------:R-:W-:Y:S01]  /*06f0*/  FMUL.FTZ R8, R8, UR6 ;  /* 0x0000000608087c20 */ /* 0x000fe20008410000 */
[----:B------:R-:W-:Y:S01]  /*0700*/  FMUL.FTZ R11, R11, UR6 ;  /* 0x000000060b0b7c20 */ /* 0x000fe20008410000 */
[----:B------:R-:W-:Y:S01]  /*0710*/  FMUL.FTZ R10, R10, UR6 ;  /* 0x000000060a0a7c20 */ /* 0x000fe20008410000 */
[----:B------:R-:W-:Y:S01]  /*0720*/  FFMA.FTZ R9, -R9, R24, R28 ;  /* 0x0000001809097223 */ /* 0x000fe2000001011c */
[----:B------:R-:W-:Y:S01]  /*0730*/  FFMA.FTZ R8, -R8, R25, R29 ;  /* 0x0000001908087223 */ /* 0x000fe2000001011d */
[----:B------:R-:W-:Y:S01]  /*0740*/  FMUL.FTZ R40, R40, R32 ;  /* 0x0000002028287220 */ /* 0x000fe20000410000 */
[----:B------:R-:W-:Y:S01]  /*0750*/  FMUL.FTZ R41, R41, R33 ;  /* 0x0000002129297220 */ /* 0x000fe20000410000 */
[----:B------:R-:W-:Y:S01]  /*0760*/  FFMA.FTZ R11, -R11, R26, R30 ;  /* 0x0000001a0b0b7223 */ /* 0x000fe2000001011e */
[----:B------:R-:W-:Y:S01]  /*0770*/  FFMA.FTZ R10, -R10, R27, R31 ;  /* 0x0000001b0a0a7223 */ /* 0x000fe2000001011f */
[----:B------:R-:W-:Y:S01]  /*0780*/  FMUL.FTZ R42, R42, R34 ;  /* 0x000000222a2a7220 */ /* 0x000fe20000410000 */
[----:B------:R-:W-:Y:S01]  /*0790*/  FMUL.FTZ R43, R43, R35 ;  /* 0x000000232b2b7220 */ /* 0x000fe20000410000 */
[----:B0-----:R-:W-:-:S04]  /*07a0*/  IMAD.WIDE.U32 R2, R58, 0x2, R2 ;  /* 0x000000023a027825 */ /* 0x001fc800078e0002 */
[----:B------:R-:W-:Y:S01]  /*07b0*/  FMUL.FTZ R9, R40, R9 ;  /* 0x0000000928097220 */ /* 0x000fe20000410000 */
[----:B------:R-:W-:Y:S01]  /*07c0*/  FMUL.FTZ R8, R41, R8 ;  /* 0x0000000829087220 */ /* 0x000fe20000410000 */
[----:B------:R-:W-:Y:S01]  /*07d0*/  FMUL.FTZ R11, R42, R11 ;  /* 0x0000000b2a0b7220 */ /* 0x000fe20000410000 */
[----:B------:R-:W-:Y:S01]  /*07e0*/  FMUL.FTZ R10, R43, R10 ;  /* 0x0000000a2b0a7220 */ /* 0x000fe20000410000 */
[----:B------:R-:W-:Y:S01]  /*07f0*/  F2FP.F16.F32.PACK_AB R4, R5, R4 ;  /* 0x000000040504723e */ /* 0x000fe200000000ff */
[----:B------:R-:W-:Y:S01]  /*0800*/  IMAD.WIDE R2, R0, 0x8, R2 ;  /* 0x0000000800027825 */ /* 0x000fe200078e0202 */
[----:B------:R-:W-:Y:S02]  /*0810*/  F2FP.F16.F32.PACK_AB R8, R8, R9 ;  /* 0x000000090808723e */ /* 0x000fe400000000ff */
[----:B------:R-:W-:Y:S02]  /*0820*/  F2FP.F16.F32.PACK_AB R5, R7, R6 ;  /* 0x000000060705723e */ /* 0x000fe400000000ff */
[----:B------:R-:W-:-:S03]  /*0830*/  F2FP.F16.F32.PACK_AB R9, R10, R11 ;  /* 0x0000000b0a09723e */ /* 0x000fc600000000ff */
[----:B------:R-:W-:Y:S04]  /*0840*/  STG.E.64 desc[UR4][R2.64], R4 ;  /* 0x0000000402007986 */ /* 0x000fe8000c101b04 */
[----:B------:R-:W-:Y:S01]  /*0850*/  STG.E.64 desc[UR4][R2.64+0x400], R8 ;  /* 0x0004000802007986 */ /* 0x000fe2000c101b04 */
[----:B------:R-:W-:Y:S05]  /*0860*/  EXIT ;  /* 0x000000000000794d */ /* 0x000fea0003800000 */
.L_x_17395:
        /* <DEDUP_REMOVED lines=34> */
.L_x_17397:
[----:B------:R-:W-:Y:S05]  /*0a90*/  BSYNC B0 ;  /* 0x0000000000007941 */ /* 0x000fea0003800000 */
.L_x_17396:
        /* <DEDUP_REMOVED lines=30> */
.L_x_17399:
[----:B------:R-:W-:Y:S05]  /*0c80*/  BSYNC B0 ;  /* 0x0000000000007941 */ /* 0x000fea0003800000 */
.L_x_17398:
        /* <DEDUP_REMOVED lines=32> */
.L_x_17401:
[----:B------:R-:W-:Y:S05]  /*0e90*/  BSYNC B0 ;  /* 0x0000000000007941 */ /* 0x000fea0003800000 */
.L_x_17400:
        /* <DEDUP_REMOVED lines=30> */
.L_x_17403:
[----:B------:R-:W-:Y:S05]  /*1080*/  BSYNC B0 ;  /* 0x0000000000007941 */ /* 0x000fea0003800000 */
.L_x_17402:
        /* <DEDUP_REMOVED lines=32> */
.L_x_17405:
[----:B------:R-:W-:Y:S05]  /*1290*/  BSYNC B0 ;  /* 0x0000000000007941 */ /* 0x000fea0003800000 */
.L_x_17404:
        /* <DEDUP_REMOVED lines=30> */
.L_x_17407:
[----:B------:R-:W-:Y:S05]  /*1480*/  BSYNC B0 ;  /* 0x0000000000007941 */ /* 0x000fea0003800000 */
.L_x_17406:
        /* <DEDUP_REMOVED lines=31> */
.L_x_17409:
[----:B------:R-:W-:Y:S05]  /*1680*/  BSYNC B0 ;  /* 0x0000000000007941 */ /* 0x000fea0003800000 */
.L_x_17408:
        /* <DEDUP_REMOVED lines=31> */
.L_x_17411:
[----:B------:R-:W-:Y:S05]  /*1880*/  BSYNC B0 ;  /* 0x0000000000007941 */ /* 0x000fea0003800000 */
.L_x_17410:
        /* <DEDUP_REMOVED lines=14> */
.L_x_17413:
[----:B------:R-:W-:Y:S05]  /*1970*/  BSYNC B0 ;  /* 0x0000000000007941 */ /* 0x000fea0003800000 */
.L_x_17412:
        /* <DEDUP_REMOVED lines=17> */
.L_x_17415:
[----:B------:R-:W-:Y:S05]  /*1a90*/  BSYNC B0 ;  /* 0x0000000000007941 */ /* 0x000fea0003800000 */
.L_x_17414:
        /* <DEDUP_REMOVED lines=29> */
.L_x_17417:
[----:B------:R-:W-:Y:S05]  /*1c70*/  BSYNC B0 ;  /* 0x0000000000007941 */ /* 0x000fea0003800000 */
.L_x_17416:
        /* <DEDUP_REMOVED lines=14> */
.L_x_17419:
[----:B------:R-:W-:Y:S05]  /*1d60*/  BSYNC B0 ;  /* 0x0000000000007941 */ /* 0x000fea0003800000 */
.L_x_17418:
        /* <DEDUP_REMOVED lines=14> */
.L_x_17421:
[----:B------:R-:W-:Y:S05]  /*1e50*/  BSYNC B0 ;  /* 0x0000000000007941 */ /* 0x000fea0003800000 */
.L_x_17420:
        /* <DEDUP_REMOVED lines=14> */
.L_x_17423:
[----:B------:R-:W-:Y:S05]  /*1f40*/  BSYNC B0 ;  /* 0x0000000000007941 */ /* 0x000fea0003800000 */
.L_x_17422:
        /* <DEDUP_REMOVED lines=14> */
.L_x_17425:
[----:B------:R-:W-:Y:S05]  /*2030*/  BSYNC B0 ;  /* 0x0000000000007941 */ /* 0x000fea0003800000 */
.L_x_17424:
        /* <DEDUP_REMOVED lines=14> */
.L_x_17427:
[----:B------:R-:W-:Y:S05]  /*2120*/  BSYNC B0 ;  /* 0x0000000000007941 */ /* 0x000fea0003800000 */
.L_x_17426:
        /* <DEDUP_REMOVED lines=18> */
.L_x_17430:
[----:B------:R-:W-:-:S13]  /*2250*/  ISETP.GE.AND P0, PT, R49, R57, PT ;  /* 0x000000393100720c */ /* 0x000fda0003f06270 */
[----:B------:R-:W-:Y:S05]  /*2260*/  @P0 BRA `(.L_x_17432) ;  /* 0x0000000000300947 */ /* 0x000fea0003800000 */
[----:B0-----:R-:W0:Y:S01]  /*2270*/  LDC.64 R2, c[0x0][0x228] ;  /* 0x00008a00ff027b82 */ /* 0x001e220000000a00 */
[----:B------:R-:W-:Y:S02]  /*2280*/  IADD3 R5, R58, R49, RZ ;  /* 0x000000313a057210 */ /* 0x000fe40007ffe0ff */
[----:B------:R-:W-:-:S03]  /*2290*/  IADD3 R49, R49, 0x80, RZ ;  /* 0x0000008031317810 */ /* 0x000fc60007ffe0ff */
[----:B0-----:R-:W-:-:S05]  /*22a0*/  IMAD.WIDE.U32 R2, R5, 0x2, R2 ;  /* 0x0000000205027825 */ /* 0x001fca00078e0002 */
[----:B------:R1:W-:Y:S02]  /*22b0*/  STG.E.U16 desc[UR4][R2.64], R26 ;  /* 0x0000001a02007986 */ /* 0x0003e4000c101504 */
.L_x_17431:
[----:B------:R-:W-:-:S13]  /*22c0*/  ISETP.GE.AND P0, PT, R49, R57, PT ;  /* 0x000000393100720c */ /* 0x000fda0003f06270 */
[----:B------:R-:W-:Y:S05]  /*22d0*/  @P0 BRA `(.L_x_17433) ;  /* 0x0000000000340947 */ /* 0x000fea0003800000 */
[----:B01----:R-:W0:Y:S01]  /*22e0*/  LDC.64 R2, c[0x0][0x228] ;  /* 0x00008a00ff027b82 */ /* 0x003e220000000a00 */
[----:B------:R-:W-:Y:S02]  /*22f0*/  IADD3 R5, R58, R49, RZ ;  /* 0x000000313a057210 */ /* 0x000fe40007ffe0ff */
[----:B------:R-:W-:-:S03]  /*2300*/  IADD3 R49, R49, 0x80, RZ ;  /* 0x0000008031317810 */ /* 0x000fc60007ffe0ff */
[----:B0-----:R-:W-:-:S05]  /*2310*/  IMAD.WIDE.U32 R2, R5, 0x2, R2 ;  /* 0x0000000205027825 */ /* 0x001fca00078e0002 */
[----:B------:R1:W-:Y:S02]  /*2320*/  STG.E.U16 desc[UR4][R2.64], R18 ;  /* 0x0000001202007986 */ /* 0x0003e4000c101504 */
.L_x_17432:
        /* <DEDUP_REMOVED lines=8> */
.L_x_17433:
[----:B------:R-:W-:Y:S05]  /*23b0*/  BSYNC B1 ;  /* 0x0000000000017941 */ /* 0x000fea0003800000 */
.L_x_17429:
[----:B------:R-:W-:-:S13]  /*23c0*/  ISETP.GE.AND P0, PT, R49, R57, PT ;  /* 0x000000393100720c */ /* 0x000fda0003f06270 */
[----:B012---:R-:W0:Y:S01]  /*23d0*/  @!P0 LDC.64 R2, c[0x0][0x228] ;  /* 0x00008a00ff028b82 */ /* 0x007e220000000a00 */
[----:B------:R-:W-:Y:S02]  /*23e0*/  @!P0 IADD3 R5, R58, R49, RZ ;  /* 0x000000313a058210 */ /* 0x000fe40007ffe0ff */
[----:B------:R-:W-:-:S03]  /*23f0*/  @!P0 IADD3 R49, R49, 0x80, RZ ;  /* 0x0000008031318810 */ /* 0x000fc60007ffe0ff */
[----:B0-----:R-:W-:-:S05]  /*2400*/  @!P0 IMAD.WIDE.U32 R2, R5, 0x2, R2 ;  /* 0x0000000205028825 */ /* 0x001fca00078e0002 */
[----:B------:R2:W-:Y:S02]  /*2410*/  @!P0 STG.E.U16 desc[UR4][R2.64], R6 ;  /* 0x0000000602008986 */ /* 0x0005e4000c101504 */
.L_x_17434:
[----:B------:R-:W-:Y:S05]  /*2420*/  BSYNC B0 ;  /* 0x0000000000007941 */ /* 0x000fea0003800000 */
.L_x_17428:
        /* <DEDUP_REMOVED lines=8> */
.L_x_17435:
        /* <DEDUP_REMOVED lines=13> */
.L_x_28430:


//--------------------- .text._ZN2at6native29vectorized_elementwise_kernelILi8EZZZNS0_49_GLOBAL__N__b919a28f_16_Normalization_cu_5c38458737batch_norm_elementwise_backward_trainERKNS_6TensorES5_S5_S5_S5_S5_S5_ENKUlvE0_clEvENKUlvE1_clEvEUlN3c104HalfES9_fffffE_St5arrayIPcLm8EEEEviT0_T1_ --------------------------
	.section	.text._ZN2at6native29vectorized_elementwise_kernelILi8EZZZNS0_49_GLOBAL__N__b919a28f_16_Normalization_cu_5c38458737batch_norm_elementwise_backward_trainERKNS_6TensorES5_S5_S5_S5_S5_S5_ENKUlvE0_clEvENKUlvE1_clEvEUlN3c104HalfES9_fffffE_St5arrayIPcLm8EEEEviT0_T1_,"ax",@progbits
	.align	128
        .global         _ZN2at6native29vectorized_elementwise_kernelILi8EZZZNS0_49_GLOBAL__N__b919a28f_16_Normalization_cu_5c38458737batch_norm_elementwise_backward_trainERKNS_6TensorES5_S5_S5_S5_S5_S5_ENKUlvE0_clEvENKUlvE1_clEvEUlN3c104HalfES9_fffffE_St5arrayIPcLm8EEEEviT0_T1_
        .type           _ZN2at6native29vectorized_elementwise_kernelILi8EZZZNS0_49_GLOBAL__N__b919a28f_16_Normalization_cu_5c38458737batch_norm_elementwise_backward_trainERKNS_6TensorES5_S5_S5_S5_S5_S5_ENKUlvE0_clEvENKUlvE1_clEvEUlN3c104HalfES9_fffffE_St5arrayIPcLm8EEEEviT0_T1_,@function
        .size           _ZN2at6native29vectorized_elementwise_kernelILi8EZZZNS0_49_GLOBAL__N__b919a28f_16_Normalization_cu_5c38458737batch_norm_elementwise_backward_trainERKNS_6TensorES5_S5_S5_S5_S5_S5_ENKUlvE0_clEvENKUlvE1_clEvEUlN3c104HalfES9_fffffE_St5arrayIPcLm8EEEEviT0_T1_,(.L_x_28431 - _ZN2at6native29vectorized_elementwise_kernelILi8EZZZNS0_49_GLOBAL__N__b919a28f_16_Normalization_cu_5c38458737batch_norm_elementwise_backward_trainERKNS_6TensorES5_S5_S5_S5_S5_S5_ENKUlvE0_clEvENKUlvE1_clEvEUlN3c104HalfES9_fffffE_St5arrayIPcLm8EEEEviT0_T1_)
        .other          _ZN2at6native29vectorized_elementwise_kernelILi8EZZZNS0_49_GLOBAL__N__b919a28f_16_Normalization_cu_5c38458737batch_norm_elementwise_backward_trainERKNS_6TensorES5_S5_S5_S5_S5_S5_ENKUlvE0_clEvENKUlvE1_clEvEUlN3c104HalfES9_fffffE_St5arrayIPcLm8EEEEviT0_T1_,@"STO_CUDA_ENTRY STV_DEFAULT"
_ZN2at6native29vectorized_elementwise_kernelILi8EZZZNS0_49_GLOBAL__N__b919a28f_16_Normalization_cu_5c38458737batch_norm_elementwise_backward_trainERKNS_6TensorES5_S5_S5_S5_S5_S5_ENKUlvE0_clEvENKUlvE1_clEvEUlN3c104HalfES9_fffffE_St5arrayIPcLm8EEEEviT0_T1_:
.text._ZN2at6native29vectorized_elementwise_kernelILi8EZZZNS0_49_GLOBAL__N__b919a28f_16_Normalization_cu_5c38458737batch_norm_elementwise_backward_trainERKNS_6TensorES5_S5_S5_S5_S5_S5_ENKUlvE0_clEvENKUlvE1_clEvEUlN3c104HalfES9_fffffE_St5arrayIPcLm8EEEEviT0_T1_:
        /* <DEDUP_REMOVED lines=22> */
[----:B----4-:R-:W-:-:S04]  /*0160*/  IMAD.WIDE R6, R58, 0x4, R6 ;  /* 0x000000043a067825 */ /* 0x010fc800078e0206 */
[----:B------:R-:W-:-:S04]  /*0170*/  IMAD.WIDE.U32 R20, R0, 0x20, R20 ;  /* 0x0000002000147825 */ /* 0x000fc800078e0014 */
[----:B------:R-:W-:Y:S01]  /*0180*/  IMAD.WIDE.U32 R2, R0, 0x10, R2 ;  /* 0x0000001000027825 */ /* 0x000fe200078e0002 */
[----:B------:R-:W3:Y:S03]  /*0190*/  LDG.E.128 R44, desc[UR4][R20.64] ;  /* 0x00000004142c7981 */ /* 0x000ee6000c1e1d00 */
[----:B0-----:R-:W-:Y:S01]  /*01a0*/  IMAD.WIDE R4, R58, 0x4, R10 ;  /* 0x000000043a047825 */ /* 0x001fe200078e020a */
[----:B------:R-:W4:Y:S03]  /*01b0*/  LDG.E.128 R24, desc[UR4][R2.64] ;  /* 0x0000000402187981 */ /* 0x000f26000c1e1d00 */
[----:B------:R-:W-:Y:S01]  /*01c0*/  IMAD.WIDE.U32 R60, R0, 0x20, R6 ;  /* 0x00000020003c7825 */ /* 0x000fe200078e0006 */
[----:B------:R-:W4:Y:S03]  /*01d0*/  LDG.E.128 R20, desc[UR4][R20.64+0x10] ;  /* 0x0000100414147981 */ /* 0x000f26000c1e1d00 */
[----:B-1----:R-:W-:Y:S01]  /*01e0*/  IMAD.WIDE R6, R58, 0x4, R12 ;  /* 0x000000043a067825 */ /* 0x002fe200078e020c */
[----:B------:R-:W4:Y:S03]  /*01f0*/  LDG.E.128 R36, desc[UR4][R60.64] ;  /* 0x000000043c247981 */ /* 0x000f26000c1e1d00 */
[----:B------:R-:W-:Y:S01]  /*0200*/  IMAD.WIDE.U32 R54, R0, 0x20, R4 ;  /* 0x0000002000367825 */ /* 0x000fe200078e0004 */
        /* <DEDUP_REMOVED lines=10> */
[----:B--2---:R-:W-:-:S02]  /*02b0*/  HADD2.F32 R54, -RZ, R49.H1_H1 ;  /* 0x30000031ff367230 */ /* 0x004fc40000004100 */
[----:B------:R-:W-:Y:S02]  /*02c0*/  HADD2.F32 R59, -RZ, R48.H0_H0 ;  /* 0x20000030ff3b7230 */ /* 0x000fe40000004100 */
[----:B------:R-:W-:Y:S02]  /*02d0*/  HADD2.F32 R3, -RZ, R50.H0_H0 ;  /* 0x20000032ff037230 */ /* 0x000fe40000004100 */
[----:B------:R-:W-:Y:S02]  /*02e0*/  HADD2.F32 R2, -RZ, R51.H1_H1 ;  /* 0x30000033ff027230 */ /* 0x000fe40000004100 */
[----:B------:R-:W-:Y:S02]  /*02f0*/  HADD2.F32 R48, -RZ, R48.H1_H1 ;  /* 0x30000030ff307230 */ /* 0x000fe40000004100 */
[----:B------:R-:W-:Y:S02]  /*0300*/  HADD2.F32 R55, -RZ, R49.H0_H0 ;  /* 0x20000031ff377230 */ /* 0x000fe40000004100 */
[----:B------:R-:W-:-:S02]  /*0310*/  HADD2.F32 R49, -RZ, R51.H0_H0 ;  /* 0x20000033ff317230 */ /* 0x000fc40000004100 */
[----:B---3--:R-:W-:Y:S01]  /*0320*/  FADD.FTZ R47, -R47, R54 ;  /* 0x000000362f2f7221 */ /* 0x008fe20000010100 */
[----:B------:R-:W-:Y:S01]  /*0330*/  FADD.FTZ R48, -R45, R48 ;  /* 0x000000302d307221 */ /* 0x000fe20000010100 */
[--C-:B----4-:R-:W-:Y:S02]  /*0340*/  HADD2.F32 R51, -RZ, R24.reuse.H0_H0 ;  /* 0x20000018ff337230 */ /* 0x110fe40000004100 */
[--C-:B------:R-:W-:Y:S02]  /*0350*/  HADD2.F32 R54, -RZ, R25.reuse.H1_H1 ;  /* 0x30000019ff367230 */ /* 0x100fe40000004100 */
[----:B0-----:R-:W-:Y:S02]  /*0360*/  HADD2.F32 R52, -RZ, R24.H1_H1 ;  /* 0x30000018ff347230 */ /* 0x001fe40000004100 */
[----:B------:R-:W-:Y:S01]  /*0370*/  FADD.FTZ R20, -R20, R3 ;  /* 0x0000000314147221 */ /* 0x000fe20000010100 */
[----:B------:R-:W-:Y:S01]  /*0380*/  FADD.FTZ R23, -R23, R2 ;  /* 0x0000000217177221 */ /* 0x000fe20000010100 */
[----:B------:R-:W-:Y:S01]  /*0390*/  HADD2.F32 R53, -RZ, R25.H0_H0 ;  /* 0x20000019ff357230 */ /* 0x000fe20000004100 */
[----:B------:R-:W0:Y:S01]  /*03a0*/  LDC.64 R2, c[0x0][0x228] ;  /* 0x00008a00ff027b82 */ /* 0x000e220000000a00 */
[----:B------:R-:W-:-:S02]  /*03b0*/  HADD2.F32 R45, -RZ, R27.H0_H0 ;  /* 0x2000001bff2d7230 */ /* 0x000fc40000004100 */
[----:B------:R-:W-:Y:S02]  /*03c0*/  HADD2.F32 R24, -RZ, R27.H1_H1 ;  /* 0x3000001bff187230 */ /* 0x000fe40000004100 */
[----:B------:R-:W-:Y:S01]  /*03d0*/  FFMA.FTZ R27, -R36, UR6, R51 ;  /* 0x00000006241b7c23 */ /* 0x000fe20008010133 */
[--C-:B------:R-:W-:Y:S02]  /*03e0*/  HADD2.F32 R25, -RZ, R26.reuse.H0_H0 ;  /* 0x2000001aff197230 */ /* 0x100fe40000004100 */
[----:B------:R-:W-:Y:S01]  /*03f0*/  FFMA.FTZ R36, -R39, UR6, R54 ;  /* 0x0000000627247c23 */ /* 0x000fe20008010136 */
[----:B------:R-:W-:Y:S02]  /*0400*/  HADD2.F32 R26, -RZ, R26.H1_H1 ;  /* 0x3000001aff1a7230 */ /* 0x000fe40000004100 */
[----:B------:R-:W-:Y:S01]  /*0410*/  FFMA.FTZ R51, -R37, UR6, R52 ;  /* 0x0000000625337c23 */ /* 0x000fe20008010134 */
[----:B-----5:R-:W-:Y:S01]  /*0420*/  FMUL.FTZ R39, R28, R28 ;  /* 0x0000001c1c277220 */ /* 0x020fe20000410000 */
[----:B------:R-:W-:Y:S01]  /*0430*/  FFMA.FTZ R37, -R38, UR6, R53 ;  /* 0x0000000626257c23 */ /* 0x000fe20008010135 */
[----:B------:R-:W-:Y:S01]  /*0440*/  FMUL.FTZ R38, R29, R29 ;  /* 0x0000001d1d267220 */ /* 0x000fe20000410000 */
[----:B------:R-:W-:Y:S01]  /*0450*/  FMUL.FTZ R53, R30, R30 ;  /* 0x0000001e1e357220 */ /* 0x000fe20000410000 */
[----:B------:R-:W-:Y:S01]  /*0460*/  FMUL.FTZ R52, R31, R31 ;  /* 0x0000001f1f347220 */ /* 0x000fe20000410000 */
[----:B------:R-:W-:Y:S01]  /*0470*/  FFMA.FTZ R25, -R16, UR6, R25 ;  /* 0x0000000610197c23 */ /* 0x000fe20008010119 */
[----:B------:R-:W-:Y:S01]  /*0480*/  FMUL.FTZ R39, R40, R39 ;  /* 0x0000002728277220 */ /* 0x000fe20000410000 */
[----:B------:R-:W-:Y:S01]  /*0490*/  FFMA.FTZ R26, -R17, UR6, R26 ;  /* 0x00000006111a7c23 */ /* 0x000fe2000801011a */
[----:B------:R-:W-:Y:S01]  /*04a0*/  FFMA.FTZ R45, -R18, UR6, R45 ;  /* 0x00000006122d7c23 */ /* 0x000fe2000801012d */
[----:B------:R-:W-:Y:S01]  /*04b0*/  FFMA.FTZ R24, -R19, UR6, R24 ;  /* 0x0000000613187c23 */ /* 0x000fe20008010118 */
[----:B------:R-:W-:Y:S01]  /*04c0*/  FMUL.FTZ R17, R4, R4 ;  /* 0x0000000404117220 */ /* 0x000fe20000410000 */
[----:B------:R-:W-:Y:S01]  /*04d0*/  FMUL.FTZ R16, R5, R5 ;  /* 0x0000000505107220 */ /* 0x000fe20000410000 */
[----:B------:R-:W-:Y:S01]  /*04e0*/  FMUL.FTZ R19, R6, R6 ;  /* 0x0000000606137220 */ /* 0x000fe20000410000 */
[----:B------:R-:W-:Y:S01]  /*04f0*/  FMUL.FTZ R18, R7, R7 ;  /* 0x0000000707127220 */ /* 0x000fe20000410000 */
[----:B------:R-:W-:Y:S01]  /*0500*/  FMUL.FTZ R41, R41, R38 ;  /* 0x0000002629297220 */ /* 0x000fe20000410000 */
[----:B------:R-:W-:-:S02]  /*0510*/  HADD2.F32 R50, -RZ, R50.H1_H1 ;  /* 0x30000032ff327230 */ /* 0x000fc40000004100 */
[----:B------:R-:W-:Y:S01]  /*0520*/  FADD.FTZ R44, -R44, R59 ;  /* 0x0000003b2c2c7221 */ /* 0x000fe20000010100 */
[----:B------:R-:W-:Y:S01]  /*0530*/  FMUL.FTZ R42, R42, R53 ;  /* 0x000000352a2a7220 */ /* 0x000fe20000410000 */
[----:B------:R-:W-:Y:S01]  /*0540*/  FMUL.FTZ R43, R43, R52 ;  /* 0x000000342b2b7220 */ /* 0x000fe20000410000 */
[----:B------:R-:W-:Y:S01]  /*0550*/  FMUL.FTZ R38, R39, UR6 ;  /* 0x0000000627267c20 */ /* 0x000fe20008410000 */
[----:B------:R-:W-:Y:S01]  /*0560*/  FMUL.FTZ R12, R12, R17 ;  /* 0x000000110c0c7220 */ /* 0x000fe20000410000 */
[----:B------:R-:W-:Y:S01]  /*0570*/  FMUL.FTZ R13, R13, R16 ;  /* 0x000000100d0d7220 */ /* 0x000fe20000410000 */
[----:B------:R-:W-:Y:S01]  /*0580*/  FMUL.FTZ R14, R14, R19 ;  /* 0x000000130e0e7220 */ /* 0x000fe20000410000 */
[----:B------:R-:W-:Y:S01]  /*0590*/  FMUL.FTZ R15, R15, R18 ;  /* 0x000000120f0f7220 */ /* 0x000fe20000410000 */
[----:B------:R-:W-:Y:S01]  /*05a0*/  FADD.FTZ R46, -R46, R55 ;  /* 0x000000372e2e7221 */ /* 0x000fe20000010100 */
[----:B------:R-:W-:Y:S01]  /*05b0*/  FMUL.FTZ R42, R42, UR6 ;  /* 0x000000062a2a7c20 */ /* 0x000fe20008410000 */
[----:B------:R-:W-:Y:S01]  /*05c0*/  FMUL.FTZ R43, R43, UR6 ;  /* 0x000000062b2b7c20 */ /* 0x000fe20008410000 */
[----:B------:R-:W-:Y:S01]  /*05d0*/  FFMA.FTZ R38, -R38, R44, R27 ;  /* 0x0000002c26267223 */ /* 0x000fe2000001011b */
[----:B------:R-:W-:Y:S01]  /*05e0*/  FMUL.FTZ R40, R41, UR6 ;  /* 0x0000000629287c20 */ /* 0x000fe20008410000 */
[----:B------:R-:W-:Y:S01]  /*05f0*/  FMUL.FTZ R27, R32, R28 ;  /* 0x0000001c201b7220 */ /* 0x000fe20000410000 */
[----:B------:R-:W-:Y:S01]  /*0600*/  FADD.FTZ R21, -R21, R50 ;  /* 0x0000003215157221 */ /* 0x000fe20000010100 */
[----:B------:R-:W-:Y:S01]  /*0610*/  FADD.FTZ R22, -R22, R49 ;  /* 0x0000003116167221 */ /* 0x000fe20000010100 */
[----:B------:R-:W-:Y:S01]  /*0620*/  FMUL.FTZ R12, R12, UR6 ;  /* 0x000000060c0c7c20 */ /* 0x000fe20008410000 */
[----:B------:R-:W-:Y:S01]  /*0630*/  FMUL.FTZ R13, R13, UR6 ;  /* 0x000000060d0d7c20 */ /* 0x000fe20008410000 */
[----:B------:R-:W-:Y:S01]  /*0640*/  FMUL.FTZ R14, R14, UR6 ;  /* 0x000000060e0e7c20 */ /* 0x000fe20008410000 */
[----:B------:R-:W-:Y:S01]  /*0650*/  FMUL.FTZ R15, R15, UR6 ;  /* 0x000000060f0f7c20 */ /* 0x000fe20008410000 */
[----:B------:R-:W-:Y:S01]  /*0660*/  FMUL.FTZ R28, R33, R29 ;  /* 0x0000001d211c7220 */ /* 0x000fe20000410000 */
[----:B------:R-:W-:Y:S01]  /*0670*/  FMUL.FTZ R29, R34, R30 ;  /* 0x0000001e221d7220 */ /* 0x000fe20000410000 */
[----:B------:R-:W-:Y:S01]  /*0680*/  FFMA.FTZ R42, -R42, R46, R37 ;  /* 0x0000002e2a2a7223 */ /* 0x000fe20000010125 */
[----:B------:R-:W-:Y:S01]  /*0690*/  FFMA.FTZ R43, -R43, R47, R36 ;  /* 0x0000002f2b2b7223 */ /* 0x000fe20000010124 */
[----:B------:R-:W-:Y:S01]  /*06a0*/  FMUL.FTZ R30, R35, R31 ;  /* 0x0000001f231e7220 */ /* 0x000fe20000410000 */
        /* <DEDUP_REMOVED lines=22> */
[----:B------:R-:W-:-:S05]  /*0810*/  F2FP.F16.F32.PACK_AB R30, R9, R8 ;  /* 0x00000008091e723e */ /* 0x000fca00000000ff */
[----:B------:R-:W-:Y:S01]  /*0820*/  STG.E.128 desc[UR4][R2.64], R28 ;  /* 0x0000001c02007986 */ /* 0x000fe2000c101d04 */
[----:B------:R-:W-:Y:S05]  /*0830*/  EXIT ;  /* 0x000000000000794d */ /* 0x000fea0003800000 */
.L_x_17436:
        /* <DEDUP_REMOVED lines=34> */
.L_x_17438:
[----:B------:R-:W-:Y:S05]  /*0a60*/  BSYNC B0 ;  /* 0x0000000000007941 */ /* 0x000fea0003800000 */
.L_x_17437:
        /* <DEDUP_REMOVED lines=30> */
.L_x_17440:
[----:B------:R-:W-:Y:S05]  /*0c50*/  BSYNC B0 ;  /* 0x0000000000007941 */ /* 0x000fea0003800000 */
.L_x_17439:
        /* <DEDUP_REMOVED lines=32> */
.L_x_17442:
[----:B------:R-:W-:Y:S05]  /*0e60*/  BSYNC B0 ;  /* 0x0000000000007941 */ /* 0x000fea0003800000 */
.L_x_17441:
        /* <DEDUP_REMOVED lines=30> */
.L_x_17444:
[----:B------:R-:W-:Y:S05]  /*1050*/  BSYNC B0 ;  /* 0x0000000000007941 */ /* 0x000fea0003800000 */
.L_x_17443:
        /* <DEDUP_REMOVED lines=32> */
.L_x_17446:
[----:B------:R-:W-:Y:S05]  /*1260*/  BSYNC B0 ;  /* 0x0000000000007941 */ /* 0x000fea0003800000 */
.L_x_17445:
        /* <DEDUP_REMOVED lines=30> */
.L_x_17448:
[----:B------:R-:W-:Y:S05]  /*1450*/  BSYNC B0 ;  /* 0x0000000000007941 */ /* 0x000fea0003800000 */
.L_x_17447:
        /* <DEDUP_REMOVED lines=31> */
.L_x_17450:
[----:B------:R-:W-:Y:S05]  /*1650*/  BSYNC B0 ;  /* 0x0000000000007941 */ /* 0x000fea0003800000 */
.L_x_17449:
        /* <DEDUP_REMOVED lines=31> */
.L_x_17452:
[----:B------:R-:W-:Y:S05]  /*1850*/  BSYNC B0 ;  /* 0x0000000000007941 */ /* 0x000fea0003800000 */
.L_x_17451:
        /* <DEDUP_REMOVED lines=14> */
.L_x_17454:
[----:B------:R-:W-:Y:S05]  /*1940*/  BSYNC B0 ;  /* 0x0000000000007941 */ /* 0x000fea0003800000 */
.L_x_17453:
        /* <DEDUP_REMOVED lines=17> */
.L_x_17456:
[----:B------:R-:W-:Y:S05]  /*1a60*/  BSYNC B0 ;  /* 0x0000000000007941 */ /* 0x000fea0003800000 */
.L_x_17455:
        /* <DEDUP_REMOVED lines=29> */
.L_x_17458:
[----:B------:R-:W-:Y:S05]  /*1c40*/  BSYNC B0 ;  /* 0x0000000000007941 */ /* 0x000fea0003800000 */
.L_x_17457:
        /* <DEDUP_REMOVED lines=14> */
.L_x_17460:
[----:B------:R-:W-:Y:S05]  /*1d30*/  BSYNC B0 ;  /* 0x0000000000007941 */ /* 0x000fea0003800000 */
.L_x_17459:
        /* <DEDUP_REMOVED lines=14> */
.L_x_17462:
[----:B------:R-:W-:Y:S05]  /*1e20*/  BSYNC B0 ;  /* 0x0000000000007941 */ /* 0x000fea0003800000 */
.L_x_17461:
        /* <DEDUP_REMOVED lines=14> */
.L_x_17464:
[----:B------:R-:W-:Y:S05]  /*1f10*/  BSYNC B0 ;  /* 0x0000000000007941 */ /* 0x000fea0003800000 */
.L_x_17463:
        /* <DEDUP_REMOVED lines=14> */
.L_x_17466:
[----:B------:R-:W-:Y:S05]  /*2000*/  BSYNC B0 ;  /* 0x0000000000007941 */ /* 0x000fea0003800000 */
.L_x_17465:
        /* <DEDUP_REMOVED lines=14> */
.L_x_17468:
[----:B------:R-:W-:Y:S05]  /*20f0*/  BSYNC B0 ;  /* 0x0000000000007941 */ /* 0x000fea0003800000 */
.L_x_17467:
        /* <DEDUP_REMOVED lines=18> */
.L_x_17471:
[----:B------:R-:W-:-:S13]  /*2220*/  ISETP.GE.AND P0, PT, R49, R57, PT ;  /* 0x000000393100720c */ /* 0x000fda0003f06270 */
[----:B------:R-:W-:Y:S05]  /*2230*/  @P0 BRA `(.L_x_17473) ;  /* 0x0000000000300947 */ /* 0x000fea0003800000 */
[----:B0-----:R-:W0:Y:S01]  /*2240*/  LDC.64 R2, c[0x0][0x228] ;  /* 0x00008a00ff027b82 */ /* 0x001e220000000a00 */
[----:B------:R-:W-:Y:S02]  /*2250*/  IADD3 R5, R58, R49, RZ ;  /* 0x000000313a057210 */ /* 0x000fe40007ffe0ff */
[----:B------:R-:W-:-:S03]  /*2260*/  IADD3 R49, R49, 0x80, RZ ;  /* 0x0000008031317810 */ /* 0x000fc60007ffe0ff */
[----:B0-----:R-:W-:-:S05]  /*2270*/  IMAD.WIDE.U32 R2, R5, 0x2, R2 ;  /* 0x0000000205027825 */ /* 0x001fca00078e0002 */
[----:B------:R1:W-:Y:S02]  /*2280*/  STG.E.U16 desc[UR4][R2.64], R26 ;  /* 0x0000001a02007986 */ /* 0x0003e4000c101504 */
.L_x_17472:
[----:B------:R-:W-:-:S13]  /*2290*/  ISETP.GE.AND P0, PT, R49, R57, PT ;  /* 0x000000393100720c */ /* 0x000fda0003f06270 */
[----:B------:R-:W-:Y:S05]  /*22a0*/  @P0 BRA `(.L_x_17474) ;  /* 0x0000000000340947 */ /* 0x000fea0003800000 */
[----:B01----:R-:W0:Y:S01]  /*22b0*/  LDC.64 R2, c[0x0][0x228] ;  /* 0x00008a00ff027b82 */ /* 0x003e220000000a00 */
[----:B------:R-:W-:Y:S02]  /*22c0*/  IADD3 R5, R58, R49, RZ ;  /* 0x000000313a057210 */ /* 0x000fe40007ffe0ff */
[----:B------:R-:W-:-:S03]  /*22d0*/  IADD3 R49, R49, 0x80, RZ ;  /* 0x0000008031317810 */ /* 0x000fc60007ffe0ff */
[----:B0-----:R-:W-:-:S05]  /*22e0*/  IMAD.WIDE.U32 R2, R5, 0x2, R2 ;  /* 0x0000000205027825 */ /* 0x001fca00078e0002 */
[----:B------:R1:W-:Y:S02]  /*22f0*/  STG.E.U16 desc[UR4][R2.64], R18 ;  /* 0x0000001202007986 */ /* 0x0003e4000c101504 */
.L_x_17473:
        /* <DEDUP_REMOVED lines=8> */
.L_x_17474:
[----:B------:R-:W-:Y:S05]  /*2380*/  BSYNC B1 ;  /* 0x0000000000017941 */ /* 0x000fea0003800000 */
.L_x_17470:
[----:B------:R-:W-:-:S13]  /*2390*/  ISETP.GE.AND P0, PT, R49, R57, PT ;  /* 0x000000393100720c */ /* 0x000fda0003f06270 */
[----:B012---:R-:W0:Y:S01]  /*23a0*/  @!P0 LDC.64 R2, c[0x0][0x228] ;  /* 0x00008a00ff028b82 */ /* 0x007e220000000a00 */
[----:B------:R-:W-:Y:S02]  /*23b0*/  @!P0 IADD3 R5, R58, R49, RZ ;  /* 0x000000313a058210 */ /* 0x000fe40007ffe0ff */
[----:B------:R-:W-:-:S03]  /*23c0*/  @!P0 IADD3 R49, R49, 0x80, RZ ;  /* 0x0000008031318810 */ /* 0x000fc60007ffe0ff */
[----:B0-----:R-:W-:-:S05]  /*23d0*/  @!P0 IMAD.WIDE.U32 R2, R5, 0x2, R2 ;  /* 0x0000000205028825 */ /* 0x001fca00078e0002 */
[----:B------:R2:W-:Y:S02]  /*23e0*/  @!P0 STG.E.U16 desc[UR4][R2.64], R6 ;  /* 0x0000000602008986 */ /* 0x0005e4000c101504 */
.L_x_17475:
[----:B------:R-:W-:Y:S05]  /*23f0*/  BSYNC B0 ;  /* 0x0000000000007941 */ /* 0x000fea0003800000 */
.L_x_17469:
        /* <DEDUP_REMOVED lines=8> */
.L_x_17476:
        /* <DEDUP_REMOVED lines=16> */
.L_x_28431:


//--------------------- .text._ZN2at6native18elementwise_kernelILi128ELi4EZNS0_15gpu_kernel_implIZZZNS0_49_GLOBAL__N__b919a28f_16_Normalization_cu_5c38458737batch_norm_elementwise_backward_trainERKNS_6TensorES6_S6_S6_S6_S6_S6_ENKUlvE0_clEvENKUlvE0_clEvEUlfffffffE_EEvRNS_18TensorIteratorBaseERKT_EUliE_EEviT1_ --------------------------
	.section	.text._ZN2at6native18elementwise_kernelILi128ELi4EZNS0_15gpu_kernel_implIZZZNS0_49_GLOBAL__N__b919a28f_16_Normalization_cu_5c38458737batch_norm_elementwise_backward_trainERKNS_6TensorES6_S6_S6_S6_S6_S6_ENKUlvE0_clEvENKUlvE0_clEvEUlfffffffE_EEvRNS_18TensorIteratorBaseERKT_EUliE_EEviT1_,"ax",@progbits
	.align	128
        .global         _ZN2at6native18elementwise_kernelILi128ELi4EZNS0_15gpu_kernel_implIZZZNS0_49_GLOBAL__N__b919a28f_16_Normalization_cu_5c38458737batch_norm_elementwise_backward_trainERKNS_6TensorES6_S6_S6_S6_S6_S6_ENKUlvE0_clEvENKUlvE0_clEvEUlfffffffE_EEvRNS_18TensorIteratorBaseERKT_EUliE_EEviT1_
        .type           _ZN2at6native18elementwise_kernelILi128ELi4EZNS0_15gpu_kernel_implIZZZNS0_49_GLOBAL__N__b919a28f_16_Normalization_cu_5c38458737batch_norm_elementwise_backward_trainERKNS_6TensorES6_S6_S6_S6_S6_S6_ENKUlvE0_clEvENKUlvE0_clEvEUlfffffffE_EEvRNS_18TensorIteratorBaseERKT_EUliE_EEviT1_,@function
        .size           _ZN2at6native18elementwise_kernelILi128ELi4EZNS0_15gpu_kernel_implIZZZNS0_49_GLOBAL__N__b919a28f_16_Normalization_cu_5c38458737batch_norm_elementwise_backward_trainERKNS_6TensorES6_S6_S6_S6_S6_S6_ENKUlvE0_clEvENKUlvE0_clEvEUlfffffffE_EEvRNS_18TensorIteratorBaseERKT_EUliE_EEviT1_,(.L_x_28432 - _ZN2at6native18elementwise_kernelILi128ELi4EZNS0_15gpu_kernel_implIZZZNS0_49_GLOBAL__N__b919a28f_16_Normalization_cu_5c38458737batch_norm_elementwise_backward_trainERKNS_6TensorES6_S6_S6_S6_S6_S6_ENKUlvE0_clEvENKUlvE0_clEvEUlfffffffE_EEvRNS_18TensorIteratorBaseERKT_EUliE_EEviT1_)
        .other          _ZN2at6native18elementwise_kernelILi128ELi4EZNS0_15gpu_kernel_implIZZZNS0_49_GLOBAL__N__b919a28f_16_Normalization_cu_5c38458737batch_norm_elementwise_backward_trainERKNS_6TensorES6_S6_S6_S6_S6_S6_ENKUlvE0_clEvENKUlvE0_clEvEUlfffffffE_EEvRNS_18TensorIteratorBaseERKT_EUliE_EEviT1_,@"STO_CUDA_ENTRY STV_DEFAULT"
_ZN2at6native18elementwise_kernelILi128ELi4EZNS0_15gpu_kernel_implIZZZNS0_49_GLOBAL__N__b919a28f_16_Normalization_cu_5c38458737batch_norm_elementwise_backward_trainERKNS_6TensorES6_S6_S6_S6_S6_S6_ENKUlvE0_clEvENKUlvE0_clEvEUlfffffffE_EEvRNS_18TensorIteratorBaseERKT_EUliE_EEviT1_:
.text._ZN2at6native18elementwise_kernelILi128ELi4EZNS0_15gpu_kernel_implIZZZNS0_49_GLOBAL__N__b919a28f_16_Normalization_cu_5c38458737batch_norm_elementwise_backward_trainERKNS_6TensorES6_S6_S6_S6_S6_S6_ENKUlvE0_clEvENKUlvE0_clEvEUlfffffffE_EEvRNS_18TensorIteratorBaseERKT_EUliE_EEviT1_:
        /* <DEDUP_REMOVED lines=542> */
.L_x_17479:
        /* <DEDUP_REMOVED lines=22> */
.L_x_17484:
[----:B------:R-:W2:Y:S02]  /*2340*/  LDG.E.U8 R4, desc[UR36][R4.64] ;  /* 0x0000002404047981 */ /* 0x000ea4000c1e1100 */
[----:B--2---:R-:W-:Y:S01]  /*2350*/  I2FP.F32.U32 R24, R4 ;  /* 0x0000000400187245 */ /* 0x004fe20000201000 */
[----:B------:R-:W-:Y:S06]  /*2360*/  BRA `(.L_x_17486) ;  /* 0x0000000c002c7947 */ /* 0x000fec0003800000 */
.L_x_17483:
        /* <DEDUP_REMOVED lines=9> */
.L_x_17488:
[----:B------:R-:W2:Y:S02]  /*2400*/  LDG.E R4, desc[UR36][R4.64] ;  /* 0x0000002404047981 */ /* 0x000ea4000c1e1900 */
[----:B--2---:R-:W-:Y:S01]  /*2410*/  I2FP.F32.S32 R24, R4 ;  /* 0x0000000400187245 */ /* 0x004fe20000201400 */
[----:B------:R-:W-:Y:S06]  /*2420*/  BRA `(.L_x_17486) ;  /* 0x0000000800fc7947 */ /* 0x000fec0003800000 */
.L_x_17487:
[----:B------:R-:W2:Y:S02]  /*2430*/  LDG.E.U16 R4, desc[UR36][R4.64] ;  /* 0x0000002404047981 */ /* 0x000ea4000c1e1500 */
[----:B--2---:R0:W1:Y:S01]  /*2440*/  I2F.S16 R24, R4 ;  /* 0x0000000400187306 */ /* 0x0040620000101400 */
[----:B------:R-:W-:Y:S05]  /*2450*/  BRA `(.L_x_17486) ;  /* 0x0000000800f07947 */ /* 0x000fea0003800000 */
.L_x_17482:
        /* <DEDUP_REMOVED lines=8> */
.L_x_17490:
[----:B------:R-:W2:Y:S02]  /*24e0*/  LDG.E.U16 R4, desc[UR36][R4.64] ;  /* 0x0000002404047981 */ /* 0x000ea4000c1e1500 */
[----:B--2---:R-:W-:Y:S01]  /*24f0*/  HADD2.F32 R24, -RZ, R4.H0_H0 ;  /* 0x20000004ff187230 */ /* 0x004fe20000004100 */
[----:B------:R-:W-:Y:S06]  /*2500*/  BRA `(.L_x_17486) ;  /* 0x0000000800c47947 */ /* 0x000fec0003800000 */
.L_x_17489:
        /* <DEDUP_REMOVED lines=8> */
.L_x_17492:
[----:B------:R-:W2:Y:S02]  /*2590*/  LDG.E.U16 R4, desc[UR36][R4.64] ;  /* 0x0000002404047981 */ /* 0x000ea4000c1e1500 */
[----:B--2---:R-:W-:Y:S01]  /*25a0*/  HADD2.F32 R24, -RZ, R4.H0_H0 ;  /* 0x20000004ff187230 */ /* 0x004fe20000004100 */
[----:B------:R-:W-:Y:S06]  /*25b0*/  BRA `(.L_x_17486) ;  /* 0x0000000800987947 */ /* 0x000fec0003800000 */
.L_x_17491:
[----:B------:R-:W2:Y:S01]  /*25c0*/  LDG.E.64 R4, desc[UR36][R4.64] ;  /* 0x0000002404047981 */ /* 0x000ea2000c1e1b00 */
[----:B------:R-:W-:Y:S01]  /*25d0*/  UMOV UR4, 0xf0000000 ;  /* 0xf000000000047882 */ /* 0x000fe20000000000 */
[----:B------:R-:W-:Y:S01]  /*25e0*/  UMOV UR5, 0x380fffff ;  /* 0x380fffff00057882 */ /* 0x000fe20000000000 */
[----:B--2---:R-:W0:Y:S01]  /*25f0*/  F2F.F32.F64 R24, R4 ;  /* 0x0000000400187310 */ /* 0x004e220000301000 */
[----:B------:R-:W-:-:S14]  /*2600*/  DSETP.GEU.AND P0, PT, |R4|, UR4, PT ;  /* 0x0000000404007e2a */ /* 0x000fdc000bf0e200 */
[----:B0-----:R-:W-:Y:S01]  /*2610*/  @!P0 FMUL R24, R24, 1.175494350822287508e-38 ;  /* 0x0080000018188820 */ /* 0x001fe20000400000 */
[----:B------:R-:W-:Y:S06]  /*2620*/  BRA `(.L_x_17486) ;  /* 0x00000008007c7947 */ /* 0x000fec0003800000 */
.L_x_17481:
        /* <DEDUP_REMOVED lines=12> */
.L_x_17495:
[----:B------:R-:W2:Y:S01]  /*26f0*/  LDG.E.64 R4, desc[UR36][R4.64] ;  /* 0x0000002404047981 */ /* 0x000ea2000c1e1b00 */
[----:B------:R-:W-:Y:S01]  /*2700*/  UMOV UR4, 0xf0000000 ;  /* 0xf000000000047882 */ /* 0x000fe20000000000 */
[----:B------:R-:W-:Y:S01]  /*2710*/  UMOV UR5, 0x380fffff ;  /* 0x380fffff00057882 */ /* 0x000fe20000000000 */
[----:B--2---:R-:W0:Y:S01]  /*2720*/  F2F.F32.F64 R24, R4 ;  /* 0x0000000400187310 */ /* 0x004e220000301000 */
[----:B------:R-:W-:-:S14]  /*2730*/  DSETP.GEU.AND P0, PT, |R4|, UR4, PT ;  /* 0x0000000404007e2a */ /* 0x000fdc000bf0e200 */
[----:B0-----:R-:W-:Y:S01]  /*2740*/  @!P0 FMUL R24, R24, 1.175494350822287508e-38 ;  /* 0x0080000018188820 */ /* 0x001fe20000400000 */
[----:B------:R-:W-:Y:S06]  /*2750*/  BRA `(.L_x_17486) ;  /* 0x0000000800307947 */ /* 0x000fec0003800000 */
.L_x_17494:
        /* <DEDUP_REMOVED lines=26> */
.L_x_17497:
        /* <DEDUP_REMOVED lines=13> */
.L_x_17496:
[----:B------:R-:W2:Y:S02]  /*29d0*/  LDG.E.U16 R4, desc[UR36][R4.64] ;  /* 0x0000002404047981 */ /* 0x000ea4000c1e1500 */
[----:B--2---:R-:W-:Y:S01]  /*29e0*/  IMAD.U32 R24, R4, 0x10000, RZ ;  /* 0x0001000004187824 */ /* 0x004fe200078e00ff */
[----:B------:R-:W-:Y:S06]  /*29f0*/  BRA `(.L_x_17486) ;  /* 0x0000000400887947 */ /* 0x000fec0003800000 */
.L_x_17493:
        /* <DEDUP_REMOVED lines=11> */
.L_x_17500:
        /* <DEDUP_REMOVED lines=20> */
.L_x_17502:
[----:B------:R-:W-:Y:S05]  /*2bf0*/  BSYNC B0 ;  /* 0x0000000000007941 */ /* 0x000fea0003800000 */
.L_x_17501:
[----:B------:R-:W-:Y:S01]  /*2c00*/  IMAD.SHL.U32 R3, R3, 0x100000, RZ ;  /* 0x0010000003037824 */ /* 0x000fe200078e00ff */
[----:B------:R-:W-:-:S04]  /*2c10*/  LEA R5, R0, 0x3b800000, 0x17 ;  /* 0x3b80000000057811 */ /* 0x000fc800078eb8ff */
[----:B------:R-:W-:Y:S01]  /*2c20*/  LOP3.LUT R24, R5, R3, R24, 0xfe, !PT ;  /* 0x0000000305187212 */ /* 0x000fe200078efe18 */
[----:B------:R-:W-:Y:S06]  /*2c30*/  BRA `(.L_x_17486) ;  /* 0x0000000000f87947 */ /* 0x000fec0003800000 */
.L_x_17499:
        /* <DEDUP_REMOVED lines=20> */
.L_x_17504:
[----:B------:R-:W-:Y:S05]  /*2d80*/  BSYNC B0 ;  /* 0x0000000000007941 */ /* 0x000fea0003800000 */
.L_x_17503:
[----:B------:R-:W-:Y:S01]  /*2d90*/  IMAD.SHL.U32 R3, R3, 0x200000, RZ ;  /* 0x0020000003037824 */ /* 0x000fe200078e00ff */
[----:B------:R-:W-:-:S04]  /*2da0*/  LEA R5, R0, 0x37800000, 0x17 ;  /* 0x3780000000057811 */ /* 0x000fc800078eb8ff */
[----:B------:R-:W-:Y:S01]  /*2db0*/  LOP3.LUT R24, R5, R3, R24, 0xfe, !PT ;  /* 0x0000000305187212 */ /* 0x000fe200078efe18 */
[----:B------:R-:W-:Y:S06]  /*2dc0*/  BRA `(.L_x_17486) ;  /* 0x0000000000947947 */ /* 0x000fec0003800000 */
.L_x_17498:
        /* <DEDUP_REMOVED lines=14> */
.L_x_17485:
        /* <DEDUP_REMOVED lines=16> */
.L_x_17507:
[----:B------:R-:W-:Y:S01]  /*2fb0*/  IMAD.MOV.U32 R24, RZ, RZ, RZ ;  /* 0x000000ffff187224 */ /* 0x000fe200078e00ff */
[----:B------:R-:W-:Y:S06]  /*2fc0*/  BRA `(.L_x_17486) ;  /* 0x0000000000147947 */ /* 0x000fec0003800000 */
.L_x_17506:
[----:B------:R-:W2:Y:S02]  /*2fd0*/  LDG.E.64 R4, desc[UR36][R4.64] ;  /* 0x0000002404047981 */ /* 0x000ea4000c1e1b00 */
[----:B--2---:R0:W1:Y:S01]  /*2fe0*/  I2F.U64 R24, R4 ;  /* 0x0000000400187312 */ /* 0x0040620000301000 */
[----:B------:R-:W-:Y:S05]  /*2ff0*/  BRA `(.L_x_17486) ;  /* 0x0000000000087947 */ /* 0x000fea0003800000 */
.L_x_17505:
[----:B------:R-:W2:Y:S02]  /*3000*/  LDG.E R4, desc[UR36][R4.64] ;  /* 0x0000002404047981 */ /* 0x000ea4000c1e1900 */
[----:B--2---:R-:W-:-:S07]  /*3010*/  I2FP.F32.U32 R24, R4 ;  /* 0x0000000400187245 */ /* 0x004fce0000201000 */
.L_x_17486:
[----:B------:R-:W-:Y:S05]  /*3020*/  BSYNC B6 ;  /* 0x0000000000067941 */ /* 0x000fea0003800000 */
.L_x_17480:
        /* <DEDUP_REMOVED lines=19> */
.L_x_17512:
[----:B------:R-:W2:Y:S02]  /*3160*/  LDG.E.U8 R4, desc[UR36][R4.64] ;  /* 0x0000002404047981 */ /* 0x000ea4000c1e1100 */
[----:B--2---:R-:W-:Y:S01]  /*3170*/  I2FP.F32.U32 R22, R4 ;  /* 0x0000000400167245 */ /* 0x004fe20000201000 */
[----:B------:R-:W-:Y:S06]  /*3180*/  BRA `(.L_x_17514) ;  /* 0x0000000c002c7947 */ /* 0x000fec0003800000 */
.L_x_17511:
        /* <DEDUP_REMOVED lines=9> */
.L_x_17516:
[----:B------:R-:W2:Y:S02]  /*3220*/  LDG.E R4, desc[UR36][R4.64] ;  /* 0x0000002404047981 */ /* 0x000ea4000c1e1900 */
[----:B--2---:R-:W-:Y:S01]  /*3230*/  I2FP.F32.S32 R22, R4 ;  /* 0x0000000400167245 */ /* 0x004fe20000201400 */
[----:B------:R-:W-:Y:S06]  /*3240*/  BRA `(.L_x_17514) ;  /* 0x0000000800fc7947 */ /* 0x000fec0003800000 */
.L_x_17515:
[----:B------:R-:W2:Y:S02]  /*3250*/  LDG.E.U16 R4, desc[UR36][R4.64] ;  /* 0x0000002404047981 */ /* 0x000ea4000c1e1500 */
[----:B--2---:R4:W0:Y:S01]  /*3260*/  I2F.S16 R22, R4 ;  /* 0x0000000400167306 */ /* 0x0048220000101400 */
[----:B------:R-:W-:Y:S05]  /*3270*/  BRA `(.L_x_17514) ;  /* 0x0000000800f07947 */ /* 0x000fea0003800000 */
.L_x_17510:
        /* <DEDUP_REMOVED lines=8> */
.L_x_17518:
[----:B------:R-:W2:Y:S02]  /*3300*/  LDG.E.U16 R4, desc[UR36][R4.64] ;  /* 0x0000002404047981 */ /* 0x000ea4000c1e1500 */
[----:B--2---:R-:W-:Y:S01]  /*3310*/  HADD2.F32 R22, -RZ, R4.H0_H0 ;  /* 0x20000004ff167230 */ /* 0x004fe20000004100 */
[----:B------:R-:W-:Y:S06]  /*3320*/  BRA `(.L_x_17514) ;  /* 0x0000000800c47947 */ /* 0x000fec0003800000 */
.L_x_17517:
        /* <DEDUP_REMOVED lines=8> */
.L_x_17520:
[----:B------:R-:W2:Y:S02]  /*33b0*/  LDG.E.U16 R4, desc[UR36][R4.64] ;  /* 0x0000002404047981 */ /* 0x000ea4000c1e1500 */
[----:B--2---:R-:W-:Y:S01]  /*33c0*/  HADD2.F32 R22, -RZ, R4.H0_H0 ;  /* 0x20000004ff167230 */ /* 0x004fe20000004100 */
[----:B------:R-:W-:Y:S06]  /*33d0*/  BRA `(.L_x_17514) ;  /* 0x0000000800987947 */ /* 0x000fec0003800000 */
.L_x_17519:
[----:B------:R-:W2:Y:S01]  /*33e0*/  LDG.E.64 R4, desc[UR36][R4.64] ;  /* 0x0000002404047981 */ /* 0x000ea2000c1e1b00 */
[----:B------:R-:W-:Y:S01]  /*33f0*/  UMOV UR4, 0xf0000000 ;  /* 0xf000000000047882 */ /* 0x000fe20000000000 */
[----:B------:R-:W-:Y:S01]  /*3400*/  UMOV UR5, 0x380fffff ;  /* 0x380fffff00057882 */ /* 0x000fe20000000000 */
[----:B--2---:R-:W0:Y:S01]  /*3410*/  F2F.F32.F64 R22, R4 ;  /* 0x0000000400167310 */ /* 0x004e220000301000 */
[----:B------:R-:W-:-:S14]  /*3420*/  DSETP.GEU.AND P0, PT, |R4|, UR4, PT ;  /* 0x0000000404007e2a */ /* 0x000fdc000bf0e200 */
[----:B0-----:R-:W-:Y:S01]  /*3430*/  @!P0 FMUL R22, R22, 1.175494350822287508e-38 ;  /* 0x0080000016168820 */ /* 0x001fe20000400000 */
[----:B------:R-:W-:Y:S06]  /*3440*/  BRA `(.L_x_17514) ;  /* 0x00000008007c7947 */ /* 0x000fec0003800000 */
.L_x_17509:
        /* <DEDUP_REMOVED lines=12> */
.L_x_17523:
[----:B------:R-:W2:Y:S01]  /*3510*/  LDG.E.64 R4, desc[UR36][R4.64] ;  /* 0x0000002404047981 */ /* 0x000ea2000c1e1b00 */
[----:B------:R-:W-:Y:S01]  /*3520*/  UMOV UR4, 0xf0000000 ;  /* 0xf000000000047882 */ /* 0x000fe20000000000 */
[----:B------:R-:W-:Y:S01]  /*3530*/  UMOV UR5, 0x380fffff ;  /* 0x380fffff00057882 */ /* 0x000fe20000000000 */
[----:B--2---:R-:W0:Y:S01]  /*3540*/  F2F.F32.F64 R22, R4 ;  /* 0x0000000400167310 */ /* 0x004e220000301000 */
[----:B------:R-:W-:-:S14]  /*3550*/  DSETP.GEU.AND P0, PT, |R4|, UR4, PT ;  /* 0x0000000404007e2a */ /* 0x000fdc000bf0e200 */
[----:B0-----:R-:W-:Y:S01]  /*3560*/  @!P0 FMUL R22, R22, 1.175494350822287508e-38 ;  /* 0x0080000016168820 */ /* 0x001fe20000400000 */
[----:B------:R-:W-:Y:S06]  /*3570*/  BRA `(.L_x_17514) ;  /* 0x0000000800307947 */ /* 0x000fec0003800000 */
.L_x_17522:
        /* <DEDUP_REMOVED lines=26> */
.L_x_17525:
        /* <DEDUP_REMOVED lines=13> */
.L_x_17524:
[----:B------:R-:W2:Y:S02]  /*37f0*/  LDG.E.U16 R4, desc[UR36][R4.64] ;  /* 0x0000002404047981 */ /* 0x000ea4000c1e1500 */
[----:B--2---:R-:W-:Y:S01]  /*3800*/  IMAD.U32 R22, R4, 0x10000, RZ ;  /* 0x0001000004167824 */ /* 0x004fe200078e00ff */
[----:B------:R-:W-:Y:S06]  /*3810*/  BRA `(.L_x_17514) ;  /* 0x0000000400887947 */ /* 0x000fec0003800000 */
.L_x_17521:
        /* <DEDUP_REMOVED lines=11> */
.L_x_17528:
        /* <DEDUP_REMOVED lines=20> */
.L_x_17530:
[----:B------:R-:W-:Y:S05]  /*3a10*/  BSYNC B0 ;  /* 0x0000000000007941 */ /* 0x000fea0003800000 */
.L_x_17529:
[----:B------:R-:W-:Y:S01]  /*3a20*/  IMAD.SHL.U32 R3, R3, 0x100000, RZ ;  /* 0x0010000003037824 */ /* 0x000fe200078e00ff */
[----:B------:R-:W-:-:S04]  /*3a30*/  LEA R5, R0, 0x3b800000, 0x17 ;  /* 0x3b80000000057811 */ /* 0x000fc800078eb8ff */
[----:B------:R-:W-:Y:S01]  /*3a40*/  LOP3.LUT R22, R5, R3, R22, 0xfe, !PT ;  /* 0x0000000305167212 */ /* 0x000fe200078efe16 */
[----:B------:R-:W-:Y:S06]  /*3a50*/  BRA `(.L_x_17514) ;  /* 0x0000000000f87947 */ /* 0x000fec0003800000 */
.L_x_17527:
        /* <DEDUP_REMOVED lines=20> */
.L_x_17532:
[----:B------:R-:W-:Y:S05]  /*3ba0*/  BSYNC B0 ;  /* 0x0000000000007941 */ /* 0x000fea0003800000 */
.L_x_17531:
[----:B------:R-:W-:Y:S01]  /*3bb0*/  IMAD.SHL.U32 R3, R3, 0x200000, RZ ;  /* 0x0020000003037824 */ /* 0x000fe200078e00ff */
[----:B------:R-:W-:-:S04]  /*3bc0*/  LEA R5, R0, 0x37800000, 0x17 ;  /* 0x3780000000057811 */ /* 0x000fc800078eb8ff */
[----:B------:R-:W-:Y:S01]  /*3bd0*/  LOP3.LUT R22, R5, R3, R22, 0xfe, !PT ;  /* 0x0000000305167212 */ /* 0x000fe200078efe16 */
[----:B------:R-:W-:Y:S06]  /*3be0*/  BRA `(.L_x_17514) ;  /* 0x0000000000947947 */ /* 0x000fec0003800000 */
.L_x_17526:
        /* <DEDUP_REMOVED lines=14> */
.L_x_17513:
        /* <DEDUP_REMOVED lines=16> */
.L_x_17535:
[----:B------:R-:W-:Y:S01]  /*3dd0*/  IMAD.MOV.U32 R22, RZ, RZ, RZ ;  /* 0x000000ffff167224 */ /* 0x000fe200078e00ff */
[----:B------:R-:W-:Y:S06]  /*3de0*/  BRA `(.L_x_17514) ;  /* 0x0000000000147947 */ /* 0x000fec0003800000 */
.L_x_17534:
[----:B------:R-:W2:Y:S02]  /*3df0*/  LDG.E.64 R4, desc[UR36][R4.64] ;  /* 0x0000002404047981 */ /* 0x000ea4000c1e1b00 */
[----:B--2---:R0:W1:Y:S01]  /*3e00*/  I2F.U64 R22, R4 ;  /* 0x0000000400167312 */ /* 0x0040620000301000 */
[----:B------:R-:W-:Y:S05]  /*3e10*/  BRA `(.L_x_17514) ;  /* 0x0000000000087947 */ /* 0x000fea0003800000 */
.L_x_17533:
[----:B------:R-:W2:Y:S02]  /*3e20*/  LDG.E R4, desc[UR36][R4.64] ;  /* 0x0000002404047981 */ /* 0x000ea4000c1e1900 */
[----:B--2---:R-:W-:-:S07]  /*3e30*/  I2FP.F32.U32 R22, R4 ;  /* 0x0000000400167245 */ /* 0x004fce0000201000 */
.L_x_17514:
[----:B------:R-:W-:Y:S05]  /*3e40*/  BSYNC B6 ;  /* 0x0000000000067941 */ /* 0x000fea0003800000 */
.L_x_17508:
        /* <DEDUP_REMOVED lines=19> */
.L_x_17540:
[----:B------:R-:W2:Y:S02]  /*3f80*/  LDG.E.U8 R4, desc[UR36][R4.64] ;  /* 0x0000002404047981 */ /* 0x000ea4000c1e1100 */
[----:B--2---:R-:W-:Y:S01]  /*3f90*/  I2FP.F32.U32 R23, R4 ;  /* 0x0000000400177245 */ /* 0x004fe20000201000 */
[----:B------:R-:W-:Y:S06]  /*3fa0*/  BRA `(.L_x_17542) ;  /* 0x0000000c002c7947 */ /* 0x000fec0003800000 */
.L_x_17539:
        /* <DEDUP_REMOVED lines=9> */
.L_x_17544:
[----:B------:R-:W2:Y:S02]  /*4040*/  LDG.E R4, desc[UR36][R4.64] ;  /* 0x0000002404047981 */ /* 0x000ea4000c1e1900 */
[----:B--2---:R-:W-:Y:S01]  /*4050*/  I2FP.F32.S32 R23, R4 ;  /* 0x0000000400177245 */ /* 0x004fe20000201400 */
[----:B------:R-:W-:Y:S06]  /*4060*/  BRA `(.L_x_17542) ;  /* 0x0000000800fc7947 */ /* 0x000fec0003800000 */
.L_x_17543:
[----:B------:R-:W2:Y:S02]  /*4070*/  LDG.E.U16 R4, desc[UR36][R4.64] ;  /* 0x0000002404047981 */ /* 0x000ea4000c1e1500 */
[----:B--2---:R4:W0:Y:S01]  /*4080*/  I2F.S16 R23, R4 ;  /* 0x0000000400177306 */ /* 0x0048220000101400 */
[----:B------:R-:W-:Y:S05]  /*4090*/  BRA `(.L_x_17542) ;  /* 0x0000000800f07947 */ /* 0x000fea0003800000 */
.L_x_17538:
        /* <DEDUP_REMOVED lines=8> */
.L_x_17546:
[----:B------:R-:W2:Y:S02]  /*4120*/  LDG.E.U16 R4, desc[UR36][R4.64] ;  /* 0x0000002404047981 */ /* 0x000ea4000c1e1500 */
[----:B--2---:R-:W-:Y:S01]  /*4130*/  HADD2.F32 R23, -RZ, R4.H0_H0 ;  /* 0x20000004ff177230 */ /* 0x004fe20000004100 */
[----:B------:R-:W-:Y:S06]  /*4140*/  BRA `(.L_x_17542) ;  /* 0x0000000800c47947 */ /* 0x000fec0003800000 */
.L_x_17545:
        /* <DEDUP_REMOVED lines=8> */
.L_x_17548:
[----:B------:R-:W2:Y:S02]  /*41d0*/  LDG.E.U16 R4, desc[UR36][R4.64] ;  /* 0x0000002404047981 */ /* 0x000ea4000c1e1500 */
[----:B--2---:R-:W-:Y:S01]  /*41e0*/  HADD2.F32 R23, -RZ, R4.H0_H0 ;  /* 0x20000004ff177230 */ /* 0x004fe20000004100 */
[----:B------:R-:W-:Y:S06]  /*41f0*/  BRA `(.L_x_17542) ;  /* 0x0000000800987947 */ /* 0x000fec0003800000 */
.L_x_17547:
[----:B------:R-:W2:Y:S01]  /*4200*/  LDG.E.64 R4, desc[UR36][R4.64] ;  /* 0x0000002404047981 */ /* 0x000ea2000c1e1b00 */
[----:B------:R-:W-:Y:S01]  /*4210*/  UMOV UR4, 0xf0000000 ;  /* 0xf000000000047882 */ /* 0x000fe20000000000 */
[----:B------:R-:W-:Y:S01]  /*4220*/  UMOV UR5, 0x380fffff ;  /* 0x380fffff00057882 */ /* 0x000fe20000000000 */
[----:B--2---:R-:W0:Y:S01]  /*4230*/  F2F.F32.F64 R23, R4 ;  /* 0x0000000400177310 */ /* 0x004e220000301000 */
[----:B------:R-:W-:-:S14]  /*4240*/  DSETP.GEU.AND P0, PT, |R4|, UR4, PT ;  /* 0x0000000404007e2a */ /* 0x000fdc000bf0e200 */
[----:B0-----:R-:W-:Y:S01]  /*4250*/  @!P0 FMUL R23, R23, 1.175494350822287508e-38 ;  /* 0x0080000017178820 */ /* 0x001fe20000400000 */
[----:B------:R-:W-:Y:S06]  /*4260*/  BRA `(.L_x_17542) ;  /* 0x00000008007c7947 */ /* 0x000fec0003800000 */
.L_x_17537:
        /* <DEDUP_REMOVED lines=12> */
.L_x_17551:
[----:B------:R-:W2:Y:S01]  /*4330*/  LDG.E.64 R4, desc[UR36][R4.64] ;  /* 0x0000002404047981 */ /* 0x000ea2000c1e1b00 */
[----:B------:R-:W-:Y:S01]  /*4340*/  UMOV UR4, 0xf0000000 ;  /* 0xf000000000047882 */ /* 0x000fe20000000000 */
[----:B------:R-:W-:Y:S01]  /*4350*/  UMOV UR5, 0x380fffff ;  /* 0x380fffff00057882 */ /* 0x000fe20000000000 */
[----:B--2---:R-:W0:Y:S01]  /*4360*/  F2F.F32.F64 R23, R4 ;  /* 0x0000000400177310 */ /* 0x004e220000301000 */
[----:B------:R-:W-:-:S14]  /*4370*/  DSETP.GEU.AND P0, PT, |R4|, UR4, PT ;  /* 0x0000000404007e2a */ /* 0x000fdc000bf0e200 */
[----:B0-----:R-:W-:Y:S01]  /*4380*/  @!P0 FMUL R23, R23, 1.175494350822287508e-38 ;  /* 0x0080000017178820 */ /* 0x001fe20000400000 */
[----:B------:R-:W-:Y:S06]  /*4390*/  BRA `(.L_x_17542) ;  /* 0x0000000800307947 */ /* 0x000fec0003800000 */
.L_x_17550:
        /* <DEDUP_REMOVED lines=26> */
.L_x_17553:
        /* <DEDUP_REMOVED lines=13> */
.L_x_17552:
[----:B------:R-:W2:Y:S02]  /*4610*/  LDG.E.U16 R4, desc[UR36][R4.64] ;  /* 0x0000002404047981 */ /* 0x000ea4000c1e1500 */
[----:B--2---:R-:W-:Y:S01]  /*4620*/  IMAD.U32 R23, R4, 0x10000, RZ ;  /* 0x0001000004177824 */ /* 0x004fe200078e00ff */
[----:B------:R-:W-:Y:S06]  /*4630*/  BRA `(.L_x_17542) ;  /* 0x0000000400887947 */ /* 0x000fec0003800000 */
.L_x_17549:
        /* <DEDUP_REMOVED lines=11> */
.L_x_17556:
        /* <DEDUP_REMOVED lines=20> */
.L_x_17558:
[----:B------:R-:W-:Y:S05]  /*4830*/  BSYNC B0 ;  /* 0x0000000000007941 */ /* 0x000fea0003800000 */
.L_x_17557:
[----:B------:R-:W-:Y:S01]  /*4840*/  IMAD.SHL.U32 R3, R3, 0x100000, RZ ;  /* 0x0010000003037824 */ /* 0x000fe200078e00ff */
[----:B------:R-:W-:-:S04]  /*4850*/  LEA R0, R0, 0x3b800000, 0x17 ;  /* 0x3b80000000007811 */ /* 0x000fc800078eb8ff */
[----:B------:R-:W-:Y:S01]  /*4860*/  LOP3.LUT R23, R0, R3, R23, 0xfe, !PT ;  /* 0x0000000300177212 */ /* 0x000fe200078efe17 */
[----:B------:R-:W-:Y:S06]  /*4870*/  BRA `(.L_x_17542) ;  /* 0x0000000000f87947 */ /* 0x000fec0003800000 */
.L_x_17555:
        /* <DEDUP_REMOVED lines=20> */
.L_x_17560:
[----:B------:R-:W-:Y:S05]  /*49c0*/  BSYNC B0 ;  /* 0x0000000000007941 */ /* 0x000fea0003800000 */
.L_x_17559:
[----:B------:R-:W-:Y:S01]  /*49d0*/  IMAD.SHL.U32 R3, R3, 0x200000, RZ ;  /* 0x0020000003037824 */ /* 0x000fe200078e00ff */
[----:B------:R-:W-:-:S04]  /*49e0*/  LEA R0, R0, 0x37800000, 0x17 ;  /* 0x3780000000007811 */ /* 0x000fc800078eb8ff */
[----:B------:R-:W-:Y:S01]  /*49f0*/  LOP3.LUT R23, R0, R3, R23, 0xfe, !PT ;  /* 0x0000000300177212 */ /* 0x000fe200078efe17 */
[----:B------:R-:W-:Y:S06]  /*4a00*/  BRA `(.L_x_17542) ;  /* 0x0000000000947947 */ /* 0x000fec0003800000 */
.L_x_17554:
        /* <DEDUP_REMOVED lines=14> */
.L_x_17541:
        /* <DEDUP_REMOVED lines=16> */
.L_x_17563:
[----:B------:R-:W-:Y:S01]  /*4bf0*/  IMAD.MOV.U32 R23, RZ, RZ, RZ ;  /* 0x000000ffff177224 */ /* 0x000fe200078e00ff */
[----:B------:R-:W-:Y:S06]  /*4c00*/  BRA `(.L_x_17542) ;  /* 0x0000000000147947 */ /* 0x000fec0003800000 */
.L_x_17562:
[----:B------:R-:W2:Y:S02]  /*4c10*/  LDG.E.64 R4, desc[UR36][R4.64] ;  /* 0x0000002404047981 */ /* 0x000ea4000c1e1b00 */
[----:B--2---:R0:W1:Y:S01]  /*4c20*/  I2F.U64 R23, R4 ;  /* 0x0000000400177312 */ /* 0x0040620000301000 */
[----:B------:R-:W-:Y:S05]  /*4c30*/  BRA `(.L_x_17542) ;  /* 0x0000000000087947 */ /* 0x000fea0003800000 */
.L_x_17561:
[----:B------:R-:W2:Y:S02]  /*4c40*/  LDG.E R4, desc[UR36][R4.64] ;  /* 0x0000002404047981 */ /* 0x000ea4000c1e1900 */
[----:B--2---:R-:W-:-:S07]  /*4c50*/  I2FP.F32.U32 R23, R4 ;  /* 0x0000000400177245 */ /* 0x004fce0000201000 */
.L_x_17542:
[----:B------:R-:W-:Y:S05]  /*4c60*/  BSYNC B6 ;  /* 0x0000000000067941 */ /* 0x000fea0003800000 */
.L_x_17536:
        /* <DEDUP_REMOVED lines=19> */
.L_x_17568:
[----:B------:R-:W2:Y:S02]  /*4da0*/  LDG.E.U8 R4, desc[UR36][R4.64] ;  /* 0x0000002404047981 */ /* 0x000ea4000c1e1100 */
[----:B--2---:R-:W-:Y:S01]  /*4db0*/  I2FP.F32.U32 R19, R4 ;  /* 0x0000000400137245 */ /* 0x004fe20000201000 */
[----:B------:R-:W-:Y:S06]  /*4dc0*/  BRA `(.L_x_17570) ;  /* 0x0000000c002c7947 */ /* 0x000fec0003800000 */
.L_x_17567:
        /* <DEDUP_REMOVED lines=9> */
.L_x_17572:
[----:B------:R-:W2:Y:S02]  /*4e60*/  LDG.E R4, desc[UR36][R4.64] ;  /* 0x0000002404047981 */ /* 0x000ea4000c1e1900 */
[----:B--2---:R-:W-:Y:S01]  /*4e70*/  I2FP.F32.S32 R19, R4 ;  /* 0x0000000400137245 */ /* 0x004fe20000201400 */
[----:B------:R-:W-:Y:S06]  /*4e80*/  BRA `(.L_x_17570) ;  /* 0x0000000800fc7947 */ /* 0x000fec0003800000 */
.L_x_17571:
[----:B------:R-:W2:Y:S02]  /*4e90*/  LDG.E.U16 R4, desc[UR36][R4.64] ;  /* 0x0000002404047981 */ /* 0x000ea4000c1e1500 */
[----:B--2---:R0:W1:Y:S01]  /*4ea0*/  I2F.S16 R19, R4 ;  /* 0x0000000400137306 */ /* 0x0040620000101400 */
[----:B------:R-:W-:Y:S05]  /*4eb0*/  BRA `(.L_x_17570) ;  /* 0x0000000800f07947 */ /* 0x000fea0003800000 */
.L_x_17566:
        /* <DEDUP_REMOVED lines=8> */
.L_x_17574:
[----:B------:R-:W2:Y:S02]  /*4f40*/  LDG.E.U16 R4, desc[UR36][R4.64] ;  /* 0x0000002404047981 */ /* 0x000ea4000c1e1500 */
[----:B--2---:R-:W-:Y:S01]  /*4f50*/  HADD2.F32 R19, -RZ, R4.H0_H0 ;  /* 0x20000004ff137230 */ /* 0x004fe20000004100 */
[----:B------:R-:W-:Y:S06]  /*4f60*/  BRA `(.L_x_17570) ;  /* 0x0000000800c47947 */ /* 0x000fec0003800000 */
.L_x_17573:
        /* <DEDUP_REMOVED lines=8> */
.L_x_17576:
[----:B------:R-:W2:Y:S02]  /*4ff0*/  LDG.E.U16 R4, desc[UR36][R4.64] ;  /* 0x0000002404047981 */ /* 0x000ea4000c1e1500 */
[----:B--2---:R-:W-:Y:S01]  /*5000*/  HADD2.F32 R19, -RZ, R4.H0_H0 ;  /* 0x20000004ff137230 */ /* 0x004fe20000004100 */
[----:B------:R-:W-:Y:S06]  /*5010*/  BRA `(.L_x_17570) ;  /* 0x0000000800987947 */ /* 0x000fec0003800000 */
.L_x_17575:
[----:B------:R-:W2:Y:S01]  /*5020*/  LDG.E.64 R4, desc[UR36][R4.64] ;  /* 0x0000002404047981 */ /* 0x000ea2000c1e1b00 */
[----:B------:R-:W-:Y:S01]  /*5030*/  UMOV UR4, 0xf0000000 ;  /* 0xf000000000047882 */ /* 0x000fe20000000000 */
[----:B------:R-:W-:Y:S01]  /*5040*/  UMOV UR5, 0x380fffff ;  /* 0x380fffff00057882 */ /* 0x000fe20000000000 */
[----:B--2---:R-:W0:Y:S01]  /*5050*/  F2F.F32.F64 R19, R4 ;  /* 0x0000000400137310 */ /* 0x004e220000301000 */
[----:B------:R-:W-:-:S14]  /*5060*/  DSETP.GEU.AND P0, PT, |R4|, UR4, PT ;  /* 0x0000000404007e2a */ /* 0x000fdc000bf0e200 */
[----:B0-----:R-:W-:Y:S01]  /*5070*/  @!P0 FMUL R19, R19, 1.175494350822287508e-38 ;  /* 0x0080000013138820 */ /* 0x001fe20000400000 */
[----:B------:R-:W-:Y:S06]  /*5080*/  BRA `(.L_x_17570) ;  /* 0x00000008007c7947 */ /* 0x000fec0003800000 */
.L_x_17565:
        /* <DEDUP_REMOVED lines=12> */
.L_x_17579:
[----:B------:R-:W2:Y:S01]  /*5150*/  LDG.E.64 R4, desc[UR36][R4.64] ;  /* 0x0000002404047981 */ /* 0x000ea2000c1e1b00 */
[----:B------:R-:W-:Y:S01]  /*5160*/  UMOV UR4, 0xf0000000 ;  /* 0xf000000000047882 */ /* 0x000fe20000000000 */
[----:B------:R-:W-:Y:S01]  /*5170*/  UMOV UR5, 0x380fffff ;  /* 0x380fffff00057882 */ /* 0x000fe20000000000 */
[----:B--2---:R-:W0:Y:S01]  /*5180*/  F2F.F32.F64 R19, R4 ;  /* 0x0000000400137310 */ /* 0x004e220000301000 */
[----:B------:R-:W-:-:S14]  /*5190*/  DSETP.GEU.AND P0, PT, |R4|, UR4, PT ;  /* 0x0000000404007e2a */ /* 0x000fdc000bf0e200 */
[----:B0-----:R-:W-:Y:S01]  /*51a0*/  @!P0 FMUL R19, R19, 1.175494350822287508e-38 ;  /* 0x0080000013138820 */ /* 0x001fe20000400000 */
[----:B------:R-:W-:Y:S06]  /*51b0*/  BRA `(.L_x_17570) ;  /* 0x0000000800307947 */ /* 0x000fec0003800000 */
.L_x_17578:
        /* <DEDUP_REMOVED lines=26> */
.L_x_17581:
        /* <DEDUP_REMOVED lines=13> */
.L_x_17580:
[----:B------:R-:W2:Y:S02]  /*5430*/  LDG.E.U16 R4, desc[UR36][R4.64] ;  /* 0x0000002404047981 */ /* 0x000ea4000c1e1500 */
[----:B--2---:R-:W-:Y:S01]  /*5440*/  IMAD.U32 R19, R4, 0x10000, RZ ;  /* 0x0001000004137824 */ /* 0x004fe200078e00ff */
[----:B------:R-:W-:Y:S06]  /*5450*/  BRA `(.L_x_17570) ;  /* 0x0000000400887947 */ /* 0x000fec0003800000 */
.L_x_17577:
        /* <DEDUP_REMOVED lines=11> */
.L_x_17584:
        /* <DEDUP_REMOVED lines=20> */
.L_x_17586:
[----:B------:R-:W-:Y:S05]  /*5650*/  BSYNC B0 ;  /* 0x0000000000007941 */ /* 0x000fea0003800000 */
.L_x_17585:
[----:B------:R-:W-:Y:S01]  /*5660*/  IMAD.SHL.U32 R3, R3, 0x100000, RZ ;  /* 0x0010000003037824 */ /* 0x000fe200078e00ff */
[----:B------:R-:W-:-:S04]  /*5670*/  LEA R0, R0, 0x3b800000, 0x17 ;  /* 0x3b80000000007811 */ /* 0x000fc800078eb8ff */
[----:B------:R-:W-:Y:S01]  /*5680*/  LOP3.LUT R19, R0, R3, R19, 0xfe, !PT ;  /* 0x0000000300137212 */ /* 0x000fe200078efe13 */
[----:B------:R-:W-:Y:S06]  /*5690*/  BRA `(.L_x_17570) ;  /* 0x0000000000f87947 */ /* 0x000fec0003800000 */
.L_x_17583:
        /* <DEDUP_REMOVED lines=20> */
.L_x_17588:
[----:B------:R-:W-:Y:S05]  /*57e0*/  BSYNC B0 ;  /* 0x0000000000007941 */ /* 0x000fea0003800000 */
.L_x_17587:
[----:B------:R-:W-:Y:S01]  /*57f0*/  IMAD.SHL.U32 R3, R3, 0x200000, RZ ;  /* 0x0020000003037824 */ /* 0x000fe200078e00ff */
[----:B------:R-:W-:-:S04]  /*5800*/  LEA R0, R0, 0x37800000, 0x17 ;  /* 0x3780000000007811 */ /* 0x000fc800078eb8ff */
[----:B------:R-:W-:Y:S01]  /*5810*/  LOP3.LUT R19, R0, R3, R19, 0xfe, !PT ;  /* 0x0000000300137212 */ /* 0x000fe200078efe13 */
[----:B------:R-:W-:Y:S06]  /*5820*/  BRA `(.L_x_17570) ;  /* 0x0000000000947947 */ /* 0x000fec0003800000 */
.L_x_17582:
        /* <DEDUP_REMOVED lines=14> */
.L_x_17569:
        /* <DEDUP_REMOVED lines=16> */
.L_x_17591:
[----:B------:R-:W-:Y:S01]  /*5a10*/  IMAD.MOV.U32 R19, RZ, RZ, RZ ;  /* 0x000000ffff137224 */ /* 0x000fe200078e00ff */
[----:B------:R-:W-:Y:S06]  /*5a20*/  BRA `(.L_x_17570) ;  /* 0x0000000000147947 */ /* 0x000fec0003800000 */
.L_x_17590:
[----:B------:R-:W2:Y:S02]  /*5a30*/  LDG.E.64 R4, desc[UR36][R4.64] ;  /* 0x0000002404047981 */ /* 0x000ea4000c1e1b00 */
[----:B--2---:R0:W1:Y:S01]  /*5a40*/  I2F.U64 R19, R4 ;  /* 0x0000000400137312 */ /* 0x0040620000301000 */
[----:B------:R-:W-:Y:S05]  /*5a50*/  BRA `(.L_x_17570) ;  /* 0x0000000000087947 */ /* 0x000fea0003800000 */
.L_x_17589:
[----:B------:R-:W2:Y:S02]  /*5a60*/  LDG.E R4, desc[UR36][R4.64] ;  /* 0x0000002404047981 */ /* 0x000ea4000c1e1900 */
[----:B--2---:R-:W-:-:S07]  /*5a70*/  I2FP.F32.U32 R19, R4 ;  /* 0x0000000400137245 */ /* 0x004fce0000201000 */
.L_x_17570:
[----:B------:R-:W-:Y:S05]  /*5a80*/  BSYNC B6 ;  /* 0x0000000000067941 */ /* 0x000fea0003800000 */
.L_x_17564:
        /* <DEDUP_REMOVED lines=19> */
.L_x_17596:
[----:B------:R-:W2:Y:S02]  /*5bc0*/  LDG.E.U8 R4, desc[UR36][R4.64] ;  /* 0x0000002404047981 */ /* 0x000ea4000c1e1100 */
[----:B--2---:R-:W-:Y:S01]  /*5bd0*/  I2FP.F32.U32 R18, R4 ;  /* 0x0000000400127245 */ /* 0x004fe20000201000 */
[----:B------:R-:W-:Y:S06]  /*5be0*/  BRA `(.L_x_17598) ;  /* 0x0000000c002c7947 */ /* 0x000fec0003800000 */
.L_x_17595:
        /* <DEDUP_REMOVED lines=9> */
.L_x_17600:
[----:B------:R-:W2:Y:S02]  /*5c80*/  LDG.E R4, desc[UR36][R4.64] ;  /* 0x0000002404047981 */ /* 0x000ea4000c1e1900 */
[----:B--2---:R-:W-:Y:S01]  /*5c90*/  I2FP.F32.S32 R18, R4 ;  /* 0x0000000400127245 */ /* 0x004fe20000201400 */
[----:B------:R-:W-:Y:S06]  /*5ca0*/  BRA `(.L_x_17598) ;  /* 0x0000000800fc7947 */ /* 0x000fec0003800000 */
.L_x_17599:
[----:B------:R-:W2:Y:S02]  /*5cb0*/  LDG.E.U16 R4, desc[UR36][R4.64] ;  /* 0x0000002404047981 */ /* 0x000ea4000c1e1500 */
[----:B--2---:R0:W1:Y:S01]  /*5cc0*/  I2F.S16 R18, R4 ;  /* 0x0000000400127306 */ /* 0x0040620000101400 */
[----:B------:R-:W-:Y:S05]  /*5cd0*/  BRA `(.L_x_17598) ;  /* 0x0000000800f07947 */ /* 0x000fea0003800000 */
.L_x_17594:
        /* <DEDUP_REMOVED lines=8> */
.L_x_17602:
[----:B------:R-:W2:Y:S02]  /*5d60*/  LDG.E.U16 R4, desc[UR36][R4.64] ;  /* 0x0000002404047981 */ /* 0x000ea4000c1e1500 */
[----:B--2---:R-:W-:Y:S01]  /*5d70*/  HADD2.F32 R18, -RZ, R4.H0_H0 ;  /* 0x20000004ff127230 */ /* 0x004fe20000004100 */
[----:B------:R-:W-:Y:S06]  /*5d80*/  BRA `(.L_x_17598) ;  /* 0x0000000800c47947 */ /* 0x000fec0003800000 */
.L_x_17601:
        /* <DEDUP_REMOVED lines=8> */
.L_x_17604:
[----:B------:R-:W2:Y:S02]  /*5e10*/  LDG.E.U16 R4, desc[UR36][R4.64] ;  /* 0x0000002404047981 */ /* 0x000ea4000c1e1500 */
[----:B--2---:R-:W-:Y:S01]  /*5e20*/  HADD2.F32 R18, -RZ, R4.H0_H0 ;  /* 0x20000004ff127230 */ /* 0x004fe20000004100 */
[----:B------:R-:W-:Y:S06]  /*5e30*/  BRA `(.L_x_17598) ;  /* 0x0000000800987947 */ /* 0x000fec0003800000 */
.L_x_17603:
[----:B------:R-:W2:Y:S01]  /*5e40*/  LDG.E.64 R4, desc[UR36][R4.64] ;  /* 0x0000002404047981 */ /* 0x000ea2000c1e1b00 */
[----:B------:R-:W-:Y:S01]  /*5e50*/  UMOV UR4, 0xf0000000 ;  /* 0xf000000000047882 */ /* 0x000fe20000000000 */
[----:B------:R-:W-:Y:S01]  /*5e60*/  UMOV UR5, 0x380fffff ;  /* 0x380fffff00057882 */ /* 0x000fe20000000000 */
[----:B--2---:R-:W0:Y:S01]  /*5e70*/  F2F.F32.F64 R18, R4 ;  /* 0x0000000400127310 */ /* 0x004e220000301000 */
[----:B------:R-:W-:-:S14]  /*5e80*/  DSETP.GEU.AND P0, PT, |R4|, UR4, PT ;  /* 0x0000000404007e2a */ /* 0x000fdc000bf0e200 */
[----:B0-----:R-:W-:Y:S01]  /*5e90*/  @!P0 FMUL R18, R18, 1.175494350822287508e-38 ;  /* 0x0080000012128820 */ /* 0x001fe20000400000 */
[----:B------:R-:W-:Y:S06]  /*5ea0*/  BRA `(.L_x_17598) ;  /* 0x00000008007c7947 */ /* 0x000fec0003800000 */
.L_x_17593:
        /* <DEDUP_REMOVED lines=12> */
.L_x_17607:
[----:B------:R-:W2:Y:S01]  /*5f70*/  LDG.E.64 R4, desc[UR36][R4.64] ;  /* 0x0000002404047981 */ /* 0x000ea2000c1e1b00 */
[----:B------:R-:W-:Y:S01]  /*5f80*/  UMOV UR4, 0xf0000000 ;  /* 0xf000000000047882 */ /* 0x000fe20000000000 */
[----:B------:R-:W-:Y:S01]  /*5f90*/  UMOV UR5, 0x380fffff ;  /* 0x380fffff00057882 */ /* 0x000fe20000000000 */
[----:B--2---:R-:W0:Y:S01]  /*5fa0*/  F2F.F32.F64 R18, R4 ;  /* 0x0000000400127310 */ /* 0x004e220000301000 */
[----:B------:R-:W-:-:S14]  /*5fb0*/  DSETP.GEU.AND P0, PT, |R4|, UR4, PT ;  /* 0x0000000404007e2a */ /* 0x000fdc000bf0e200 */
[----:B0-----:R-:W-:Y:S01]  /*5fc0*/  @!P0 FMUL R18, R18, 1.175494350822287508e-38 ;  /* 0x0080000012128820 */ /* 0x001fe20000400000 */
[----:B------:R-:W-:Y:S06]  /*5fd0*/  BRA `(.L_x_17598) ;  /* 0x0000000800307947 */ /* 0x000fec0003800000 */
.L_x_17606:
        /* <DEDUP_REMOVED lines=26> */
.L_x_17609:
        /* <DEDUP_REMOVED lines=13> */
.L_x_17608:
[----:B------:R-:W2:Y:S02]  /*6250*/  LDG.E.U16 R4, desc[UR36][R4.64] ;  /* 0x0000002404047981 */ /* 0x000ea4000c1e1500 */
[----:B--2---:R-:W-:Y:S01]  /*6260*/  IMAD.U32 R18, R4, 0x10000, RZ ;  /* 0x0001000004127824 */ /* 0x004fe200078e00ff */
[----:B------:R-:W-:Y:S06]  /*6270*/  BRA `(.L_x_17598) ;  /* 0x0000000400887947 */ /* 0x000fec0003800000 */
.L_x_17605:
        /* <DEDUP_REMOVED lines=11> */
.L_x_17612:
        /* <DEDUP_REMOVED lines=20> */
.L_x_17614:
[----:B------:R-:W-:Y:S05]  /*6470*/  BSYNC B0 ;  /* 0x0000000000007941 */ /* 0x000fea0003800000 */
.L_x_17613:
[----:B------:R-:W-:Y:S01]  /*6480*/  IMAD.SHL.U32 R3, R3, 0x100000, RZ ;  /* 0x0010000003037824 */ /* 0x000fe200078e00ff */
[----:B------:R-:W-:-:S04]  /*6490*/  LEA R5, R0, 0x3b800000, 0x17 ;  /* 0x3b80000000057811 */ /* 0x000fc800078eb8ff */
[----:B------:R-:W-:Y:S01]  /*64a0*/  LOP3.LUT R18, R5, R3, R18, 0xfe, !PT ;  /* 0x0000000305127212 */ /* 0x000fe200078efe12 */
[----:B------:R-:W-:Y:S06]  /*64b0*/  BRA `(.L_x_17598) ;  /* 0x0000000000f87947 */ /* 0x000fec0003800000 */
.L_x_17611:
        /* <DEDUP_REMOVED lines=20> */
.L_x_17616:
[----:B------:R-:W-:Y:S05]  /*6600*/  BSYNC B0 ;  /* 0x0000000000007941 */ /* 0x000fea0003800000 */
.L_x_17615:
[----:B------:R-:W-:Y:S01]  /*6610*/  IMAD.SHL.U32 R3, R3, 0x200000, RZ ;  /* 0x0020000003037824 */ /* 0x000fe200078e00ff */
[----:B------:R-:W-:-:S04]  /*6620*/  LEA R5, R0, 0x37800000, 0x17 ;  /* 0x3780000000057811 */ /* 0x000fc800078eb8ff */
[----:B------:R-:W-:Y:S01]  /*6630*/  LOP3.LUT R18, R5, R3, R18, 0xfe, !PT ;  /* 0x0000000305127212 */ /* 0x000fe200078efe12 */
[----:B------:R-:W-:Y:S06]  /*6640*/  BRA `(.L_x_17598) ;  /* 0x0000000000947947 */ /* 0x000fec0003800000 */
.L_x_17610:
        /* <DEDUP_REMOVED lines=14> */
.L_x_17597:
        /* <DEDUP_REMOVED lines=16> */
.L_x_17619:
[----:B------:R-:W-:Y:S01]  /*6830*/  IMAD.MOV.U32 R18, RZ, RZ, RZ ;  /* 0x000000ffff127224 */ /* 0x000fe200078e00ff */
[----:B------:R-:W-:Y:S06]  /*6840*/  BRA `(.L_x_17598) ;  /* 0x0000000000147947 */ /* 0x000fec0003800000 */
.L_x_17618:
[----:B------:R-:W2:Y:S02]  /*6850*/  LDG.E.64 R4, desc[UR36][R4.64] ;  /* 0x0000002404047981 */ /* 0x000ea4000c1e1b00 */
[----:B--2---:R0:W1:Y:S01]  /*6860*/  I2F.U64 R18, R4 ;  /* 0x0000000400127312 */ /* 0x0040620000301000 */
[----:B------:R-:W-:Y:S05]  /*6870*/  BRA `(.L_x_17598) ;  /* 0x0000000000087947 */ /* 0x000fea0003800000 */
.L_x_17617:
[----:B------:R-:W2:Y:S02]  /*6880*/  LDG.E R4, desc[UR36][R4.64] ;  /* 0x0000002404047981 */ /* 0x000ea4000c1e1900 */
[----:B--2---:R-:W-:-:S07]  /*6890*/  I2FP.F32.U32 R18, R4 ;  /* 0x0000000400127245 */ /* 0x004fce0000201000 */
.L_x_17598:
[----:B------:R-:W-:Y:S05]  /*68a0*/  BSYNC B6 ;  /* 0x0000000000067941 */ /* 0x000fea0003800000 */
.L_x_17592:
        /* <DEDUP_REMOVED lines=19> */
.L_x_17624:
[----:B------:R-:W2:Y:S02]  /*69e0*/  LDG.E.U8 R2, desc[UR36][R4.64] ;  /* 0x0000002404027981 */ /* 0x000ea4000c1e1100 */
[----:B--2---:R-:W-:Y:S01]  /*69f0*/  I2FP.F32.U32 R2, R2 ;  /* 0x0000000200027245 */ /* 0x004fe20000201000 */
[----:B------:R-:W-:Y:S06]  /*6a00*/  BRA `(.L_x_17626) ;  /* 0x0000000c002c7947 */ /* 0x000fec0003800000 */
.L_x_17623:
        /* <DEDUP_REMOVED lines=9> */
.L_x_17628:
[----:B------:R-:W2:Y:S02]  /*6aa0*/  LDG.E R2, desc[UR36][R4.64] ;  /* 0x0000002404027981 */ /* 0x000ea4000c1e1900 */
[----:B--2---:R-:W-:Y:S01]  /*6ab0*/  I2FP.F32.S32 R2, R2 ;  /* 0x0000000200027245 */ /* 0x004fe20000201400 */
[----:B------:R-:W-:Y:S06]  /*6ac0*/  BRA `(.L_x_17626) ;  /* 0x0000000800fc7947 */ /* 0x000fec0003800000 */
.L_x_17627:
[----:B------:R-:W2:Y:S02]  /*6ad0*/  LDG.E.U16 R2, desc[UR36][R4.64] ;  /* 0x0000002404027981 */ /* 0x000ea4000c1e1500 */
[----:B--2---:R-:W0:Y:S01]  /*6ae0*/  I2F.S16 R2, R2 ;  /* 0x0000000200027306 */ /* 0x004e220000101400 */
[----:B------:R-:W-:Y:S05]  /*6af0*/  BRA `(.L_x_17626) ;  /* 0x0000000800f07947 */ /* 0x000fea0003800000 */
.L_x_17622:
        /* <DEDUP_REMOVED lines=8> */
.L_x_17630:
[----:B------:R-:W2:Y:S02]  /*6b80*/  LDG.E.U16 R2, desc[UR36][R4.64] ;  /* 0x0000002404027981 */ /* 0x000ea4000c1e1500 */
[----:B--2---:R-:W-:Y:S01]  /*6b90*/  HADD2.F32 R2, -RZ, R2.H0_H0 ;  /* 0x20000002ff027230 */ /* 0x004fe20000004100 */
[----:B------:R-:W-:Y:S06]  /*6ba0*/  BRA `(.L_x_17626) ;  /* 0x0000000800c47947 */ /* 0x000fec0003800000 */
.L_x_17629:
        /* <DEDUP_REMOVED lines=8> */
.L_x_17632:
[----:B------:R-:W2:Y:S02]  /*6c30*/  LDG.E.U16 R2, desc[UR36][R4.64] ;  /* 0x0000002404027981 */ /* 0x000ea4000c1e1500 */
[----:B--2---:R-:W-:Y:S01]  /*6c40*/  HADD2.F32 R2, -RZ, R2.H0_H0 ;  /* 0x20000002ff027230 */ /* 0x004fe20000004100 */
[----:B------:R-:W-:Y:S06]  /*6c50*/  BRA `(.L_x_17626) ;  /* 0x0000000800987947 */ /* 0x000fec0003800000 */
.L_x_17631:
[----:B------:R-:W2:Y:S01]  /*6c60*/  LDG.E.64 R4, desc[UR36][R4.64] ;  /* 0x0000002404047981 */ /* 0x000ea2000c1e1b00 */
[----:B------:R-:W-:Y:S01]  /*6c70*/  UMOV UR4, 0xf0000000 ;  /* 0xf000000000047882 */ /* 0x000fe20000000000 */
[----:B------:R-:W-:Y:S01]  /*6c80*/  UMOV UR5, 0x380fffff ;  /* 0x380fffff00057882 */ /* 0x000fe20000000000 */
[----:B--2---:R-:W0:Y:S01]  /*6c90*/  F2F.F32.F64 R2, R4 ;  /* 0x0000000400027310 */ /* 0x004e220000301000 */
[----:B------:R-:W-:-:S14]  /*6ca0*/  DSETP.GEU.AND P0, PT, |R4|, UR4, PT ;  /* 0x0000000404007e2a */ /* 0x000fdc000bf0e200 */
[----:B0-----:R-:W-:Y:S01]  /*6cb0*/  @!P0 FMUL R2, R2, 1.175494350822287508e-38 ;  /* 0x0080000002028820 */ /* 0x001fe20000400000 */
[----:B------:R-:W-:Y:S06]  /*6cc0*/  BRA `(.L_x_17626) ;  /* 0x00000008007c7947 */ /* 0x000fec0003800000 */
.L_x_17621:
        /* <DEDUP_REMOVED lines=12> */
.L_x_17635:
[----:B------:R-:W2:Y:S01]  /*6d90*/  LDG.E.64 R4, desc[UR36][R4.64] ;  /* 0x0000002404047981 */ /* 0x000ea2000c1e1b00 */
[----:B------:R-:W-:Y:S01]  /*6da0*/  UMOV UR4, 0xf0000000 ;  /* 0xf000000000047882 */ /* 0x000fe20000000000 */
[----:B------:R-:W-:Y:S01]  /*6db0*/  UMOV UR5, 0x380fffff ;  /* 0x380fffff00057882 */ /* 0x000fe20000000000 */
[----:B--2---:R-:W0:Y:S01]  /*6dc0*/  F2F.F32.F64 R2, R4 ;  /* 0x0000000400027310 */ /* 0x004e220000301000 */
[----:B------:R-:W-:-:S14]  /*6dd0*/  DSETP.GEU.AND P0, PT, |R4|, UR4, PT ;  /* 0x0000000404007e2a */ /* 0x000fdc000bf0e200 */
[----:B0-----:R-:W-:Y:S01]  /*6de0*/  @!P0 FMUL R2, R2, 1.175494350822287508e-38 ;  /* 0x0080000002028820 */ /* 0x001fe20000400000 */
[----:B------:R-:W-:Y:S06]  /*6df0*/  BRA `(.L_x_17626) ;  /* 0x0000000800307947 */ /* 0x000fec0003800000 */
.L_x_17634:
        /* <DEDUP_REMOVED lines=26> */
.L_x_17637:
        /* <DEDUP_REMOVED lines=13> */
.L_x_17636:
[----:B------:R-:W2:Y:S02]  /*7070*/  LDG.E.U16 R2, desc[UR36][R4.64] ;  /* 0x0000002404027981 */ /* 0x000ea4000c1e1500 */
[----:B--2---:R-:W-:Y:S01]  /*7080*/  IMAD.U32 R2, R2, 0x10000, RZ ;  /* 0x0001000002027824 */ /* 0x004fe200078e00ff */
[----:B------:R-:W-:Y:S06]  /*7090*/  BRA `(.L_x_17626) ;  /* 0x0000000400887947 */ /* 0x000fec0003800000 */
.L_x_17633:
        /* <DEDUP_REMOVED lines=11> */
.L_x_17640:
        /* <DEDUP_REMOVED lines=20> */
.L_x_17642:
[----:B------:R-:W-:Y:S05]  /*7290*/  BSYNC B0 ;  /* 0x0000000000007941 */ /* 0x000fea0003800000 */
.L_x_17641:
[----:B------:R-:W-:Y:S01]  /*72a0*/  IMAD.SHL.U32 R2, R2, 0x100000, RZ ;  /* 0x0010000002027824 */ /* 0x000fe200078e00ff */
[----:B------:R-:W-:-:S04]  /*72b0*/  LEA R3, R0, 0x3b800000, 0x17 ;  /* 0x3b80000000037811 */ /* 0x000fc800078eb8ff */
[----:B------:R-:W-:Y:S01]  /*72c0*/  LOP3.LUT R2, R3, R2, R4, 0xfe, !PT ;  /* 0x0000000203027212 */ /* 0x000fe200078efe04 */
[----:B------:R-:W-:Y:S06]  /*72d0*/  BRA `(.L_x_17626) ;  /* 0x0000000000f87947 */ /* 0x000fec0003800000 */
.L_x_17639:
        /* <DEDUP_REMOVED lines=20> */
.L_x_17644:
[----:B------:R-:W-:Y:S05]  /*7420*/  BSYNC B0 ;  /* 0x0000000000007941 */ /* 0x000fea0003800000 */
.L_x_17643:
[----:B------:R-:W-:Y:S01]  /*7430*/  IMAD.SHL.U32 R2, R2, 0x200000, RZ ;  /* 0x0020000002027824 */ /* 0x000fe200078e00ff */
[----:B------:R-:W-:-:S04]  /*7440*/  LEA R3, R0, 0x37800000, 0x17 ;  /* 0x3780000000037811 */ /* 0x000fc800078eb8ff */
[----:B------:R-:W-:Y:S01]  /*7450*/  LOP3.LUT R2, R3, R2, R4, 0xfe, !PT ;  /* 0x0000000203027212 */ /* 0x000fe200078efe04 */
[----:B------:R-:W-:Y:S06]  /*7460*/  BRA `(.L_x_17626) ;  /* 0x0000000000947947 */ /* 0x000fec0003800000 */
.L_x_17638:
        /* <DEDUP_REMOVED lines=14> */
.L_x_17625:
        /* <DEDUP_REMOVED lines=16> */
.L_x_17647:
[----:B------:R-:W-:Y:S01]  /*7650*/  IMAD.MOV.U32 R2, RZ, RZ, RZ ;  /* 0x000000ffff027224 */ /* 0x000fe200078e00ff */
[----:B------:R-:W-:Y:S06]  /*7660*/  BRA `(.L_x_17626) ;  /* 0x0000000000147947 */ /* 0x000fec0003800000 */
.L_x_17646:
[----:B------:R-:W2:Y:S02]  /*7670*/  LDG.E.64 R2, desc[UR36][R4.64] ;  /* 0x0000002404027981 */ /* 0x000ea4000c1e1b00 */
[----:B--2---:R0:W1:Y:S01]  /*7680*/  I2F.U64 R2, R2 ;  /* 0x0000000200027312 */ /* 0x0040620000301000 */
[----:B------:R-:W-:Y:S05]  /*7690*/  BRA `(.L_x_17626) ;  /* 0x0000000000087947 */ /* 0x000fea0003800000 */
.L_x_17645:
[----:B------:R-:W2:Y:S02]  /*76a0*/  LDG.E R2, desc[UR36][R4.64] ;  /* 0x0000002404027981 */ /* 0x000ea4000c1e1900 */
[----:B--2---:R-:W-:-:S07]  /*76b0*/  I2FP.F32.U32 R2, R2 ;  /* 0x0000000200027245 */ /* 0x004fce0000201000 */
.L_x_17626:
[----:B------:R-:W-:Y:S05]  /*76c0*/  BSYNC B6 ;  /* 0x0000000000067941 */ /* 0x000fea0003800000 */
.L_x_17620:
[----:B01----:R-:W0:Y:S01]  /*76d0*/  LDC.U8 R3, c[0x0][0x6bf] ;  /* 0x0001afc0ff037b82 */ /* 0x003e220000000000 */
        /* <DEDUP_REMOVED lines=18> */
.L_x_17652:
[----:B------:R-:W2:Y:S02]  /*7800*/  LDG.E.U8 R3, desc[UR36][R4.64] ;  /* 0x0000002404037981 */ /* 0x000ea4000c1e1100 */
[----:B--2---:R-:W-:Y:S01]  /*7810*/  I2FP.F32.U32 R3, R3 ;  /* 0x0000000300037245 */ /* 0x004fe20000201000 */
[----:B------:R-:W-:Y:S06]  /*7820*/  BRA `(.L_x_17654) ;  /* 0x0000000c002c7947 */ /* 0x000fec0003800000 */
.L_x_17651:
        /* <DEDUP_REMOVED lines=9> */
.L_x_17656:
[----:B------:R-:W2:Y:S02]  /*78c0*/  LDG.E R3, desc[UR36][R4.64] ;  /* 0x0000002404037981 */ /* 0x000ea4000c1e1900 */
[----:B--2---:R-:W-:Y:S01]  /*78d0*/  I2FP.F32.S32 R3, R3 ;  /* 0x0000000300037245 */ /* 0x004fe20000201400 */
[----:B------:R-:W-:Y:S06]  /*78e0*/  BRA `(.L_x_17654) ;  /* 0x0000000800fc7947 */ /* 0x000fec0003800000 */
.L_x_17655:
[----:B------:R-:W2:Y:S02]  /*78f0*/  LDG.E.U16 R3, desc[UR36][R4.64] ;  /* 0x0000002404037981 */ /* 0x000ea4000c1e1500 */
[----:B--2---:R-:W0:Y:S01]  /*7900*/  I2F.S16 R3, R3 ;  /* 0x0000000300037306 */ /* 0x004e220000101400 */
[----:B------:R-:W-:Y:S05]  /*7910*/  BRA `(.L_x_17654) ;  /* 0x0000000800f07947 */ /* 0x000fea0003800000 */
.L_x_17650:
        /* <DEDUP_REMOVED lines=8> */
.L_x_17658:
[----:B------:R-:W2:Y:S02]  /*79a0*/  LDG.E.U16 R3, desc[UR36][R4.64] ;  /* 0x0000002404037981 */ /* 0x000ea4000c1e1500 */
[----:B--2---:R-:W-:Y:S01]  /*79b0*/  HADD2.F32 R3, -RZ, R3.H0_H0 ;  /* 0x20000003ff037230 */ /* 0x004fe20000004100 */
[----:B------:R-:W-:Y:S06]  /*79c0*/  BRA `(.L_x_17654) ;  /* 0x0000000800c47947 */ /* 0x000fec0003800000 */
.L_x_17657:
        /* <DEDUP_REMOVED lines=8> */
.L_x_17660:
[----:B------:R-:W2:Y:S02]  /*7a50*/  LDG.E.U16 R3, desc[UR36][R4.64] ;  /* 0x0000002404037981 */ /* 0x000ea4000c1e1500 */
[----:B--2---:R-:W-:Y:S01]  /*7a60*/  HADD2.F32 R3, -RZ, R3.H0_H0 ;  /* 0x20000003ff037230 */ /* 0x004fe20000004100 */
[----:B------:R-:W-:Y:S06]  /*7a70*/  BRA `(.L_x_17654) ;  /* 0x0000000800987947 */ /* 0x000fec0003800000 */
.L_x_17659:
[----:B------:R-:W2:Y:S01]  /*7a80*/  LDG.E.64 R4, desc[UR36][R4.64] ;  /* 0x0000002404047981 */ /* 0x000ea2000c1e1b00 */
[----:B------:R-:W-:Y:S01]  /*7a90*/  UMOV UR4, 0xf0000000 ;  /* 0xf000000000047882 */ /* 0x000fe20000000000 */
[----:B------:R-:W-:Y:S01]  /*7aa0*/  UMOV UR5, 0x380fffff ;  /* 0x380fffff00057882 */ /* 0x000fe20000000000 */
[----:B--2---:R-:W0:Y:S01]  /*7ab0*/  F2F.F32.F64 R3, R4 ;  /* 0x0000000400037310 */ /* 0x004e220000301000 */
[----:B------:R-:W-:-:S14]  /*7ac0*/  DSETP.GEU.AND P0, PT, |R4|, UR4, PT ;  /* 0x0000000404007e2a */ /* 0x000fdc000bf0e200 */
[----:B0-----:R-:W-:Y:S01]  /*7ad0*/  @!P0 FMUL R3, R3, 1.175494350822287508e-38 ;  /* 0x0080000003038820 */ /* 0x001fe20000400000 */
[----:B------:R-:W-:Y:S06]  /*7ae0*/  BRA `(.L_x_17654) ;  /* 0x00000008007c7947 */ /* 0x000fec0003800000 */
.L_x_17649:
        /* <DEDUP_REMOVED lines=12> */
.L_x_17663:
[----:B------:R-:W2:Y:S01]  /*7bb0*/  LDG.E.64 R4, desc[UR36][R4.64] ;  /* 0x0000002404047981 */ /* 0x000ea2000c1e1b00 */
[----:B------:R-:W-:Y:S01]  /*7bc0*/  UMOV UR4, 0xf0000000 ;  /* 0xf000000000047882 */ /* 0x000fe20000000000 */
[----:B------:R-:W-:Y:S01]  /*7bd0*/  UMOV UR5, 0x380fffff ;  /* 0x380fffff00057882 */ /* 0x000fe20000000000 */
[----:B--2---:R-:W0:Y:S01]  /*7be0*/  F2F.F32.F64 R3, R4 ;  /* 0x0000000400037310 */ /* 0x004e220000301000 */
[----:B------:R-:W-:-:S14]  /*7bf0*/  DSETP.GEU.AND P0, PT, |R4|, UR4, PT ;  /* 0x0000000404007e2a */ /* 0x000fdc000bf0e200 */
[----:B0-----:R-:W-:Y:S01]  /*7c00*/  @!P0 FMUL R3, R3, 1.175494350822287508e-38 ;  /* 0x0080000003038820 */ /* 0x001fe20000400000 */
[----:B------:R-:W-:Y:S06]  /*7c10*/  BRA `(.L_x_17654) ;  /* 0x0000000800307947 */ /* 0x000fec0003800000 */
.L_x_17662:
        /* <DEDUP_REMOVED lines=26> */
.L_x_17665:
        /* <DEDUP_REMOVED lines=13> */
.L_x_17664:
[----:B------:R-:W2:Y:S02]  /*7e90*/  LDG.E.U16 R3, desc[UR36][R4.64] ;  /* 0x0000002404037981 */ /* 0x000ea4000c1e1500 */
[----:B--2---:R-:W-:Y:S01]  /*7ea0*/  IMAD.U32 R3, R3, 0x10000, RZ ;  /* 0x0001000003037824 */ /* 0x004fe200078e00ff */
[----:B------:R-:W-:Y:S06]  /*7eb0*/  BRA `(.L_x_17654) ;  /* 0x0000000400887947 */ /* 0x000fec0003800000 */
.L_x_17661:
        /* <DEDUP_REMOVED lines=11> */
.L_x_17668:
        /* <DEDUP_REMOVED lines=20> */
.L_x_17670:
[----:B------:R-:W-:Y:S05]  /*80b0*/  BSYNC B0 ;  /* 0x0000000000007941 */ /* 0x000fea0003800000 */
.L_x_17669:
[----:B------:R-:W-:Y:S01]  /*80c0*/  IMAD.SHL.U32 R3, R3, 0x100000, RZ ;  /* 0x0010000003037824 */ /* 0x000fe200078e00ff */
[----:B------:R-:W-:-:S04]  /*80d0*/  LEA R5, R0, 0x3b800000, 0x17 ;  /* 0x3b80000000057811 */ /* 0x000fc800078eb8ff */
[----:B------:R-:W-:Y:S01]  /*80e0*/  LOP3.LUT R3, R5, R3, R6, 0xfe, !PT ;  /* 0x0000000305037212 */ /* 0x000fe200078efe06 */
[----:B------:R-:W-:Y:S06]  /*80f0*/  BRA `(.L_x_17654) ;  /* 0x0000000000f87947 */ /* 0x000fec0003800000 */
.L_x_17667:
        /* <DEDUP_REMOVED lines=20> */
.L_x_17672:
[----:B------:R-:W-:Y:S05]  /*8240*/  BSYNC B0 ;  /* 0x0000000000007941 */ /* 0x000fea0003800000 */
.L_x_17671:
[----:B------:R-:W-:Y:S01]  /*8250*/  IMAD.SHL.U32 R3, R3, 0x200000, RZ ;  /* 0x0020000003037824 */ /* 0x000fe200078e00ff */
[----:B------:R-:W-:-:S04]  /*8260*/  LEA R5, R0, 0x37800000, 0x17 ;  /* 0x3780000000057811 */ /* 0x000fc800078eb8ff */
[----:B------:R-:W-:Y:S01]  /*8270*/  LOP3.LUT R3, R5, R3, R6, 0xfe, !PT ;  /* 0x0000000305037212 */ /* 0x000fe200078efe06 */
[----:B------:R-:W-:Y:S06]  /*8280*/  BRA `(.L_x_17654) ;  /* 0x0000000000947947 */ /* 0x000fec0003800000 */
.L_x_17666:
        /* <DEDUP_REMOVED lines=14> */
.L_x_17653:
        /* <DEDUP_REMOVED lines=16> */
.L_x_17675:
[----:B------:R-:W-:Y:S01]  /*8470*/  IMAD.MOV.U32 R3, RZ, RZ, RZ ;  /* 0x000000ffff037224 */ /* 0x000fe200078e00ff */
[----:B------:R-:W-:Y:S06]  /*8480*/  BRA `(.L_x_17654) ;  /* 0x0000000000147947 */ /* 0x000fec0003800000 */
.L_x_17674:
[----:B------:R-:W2:Y:S02]  /*8490*/  LDG.E.64 R4, desc[UR36][R4.64] ;  /* 0x0000002404047981 */ /* 0x000ea4000c1e1b00 */
[----:B--2---:R0:W1:Y:S01]  /*84a0*/  I2F.U64 R3, R4 ;  /* 0x0000000400037312 */ /* 0x0040620000301000 */
[----:B------:R-:W-:Y:S05]  /*84b0*/  BRA `(.L_x_17654) ;  /* 0x0000000000087947 */ /* 0x000fea0003800000 */
.L_x_17673:
[----:B------:R-:W2:Y:S02]  /*84c0*/  LDG.E R3, desc[UR36][R4.64] ;  /* 0x0000002404037981 */ /* 0x000ea4000c1e1900 */
[----:B--2---:R-:W-:-:S07]  /*84d0*/  I2FP.F32.U32 R3, R3 ;  /* 0x0000000300037245 */ /* 0x004fce0000201000 */
.L_x_17654:
[----:B------:R-:W-:Y:S05]  /*84e0*/  BSYNC B6 ;  /* 0x0000000000067941 */ /* 0x000fea0003800000 */
.L_x_17648:
[----:B0-----:R-:W0:Y:S01]  /*84f0*/  LDC.U8 R4, c[0x0][0x6b8] ;  /* 0x0001ae00ff047b82 */ /* 0x001e220000000000 */
[C---:B---3-5:R-:W-:Y:S01]  /*8500*/  FMUL.FTZ R5, R18.reuse, R18 ;  /* 0x0000001212057220 */ /* 0x068fe20000410000 */
[----:B------:R-:W-:Y:S01]  /*8510*/  ULDC UR4, c[0x0][0x6a8] ;  /* 0x0001aa0000047ab9 */ /* 0x000fe20000000800 */
[----:B------:R-:W-:Y:S01]  /*8520*/  FADD.FTZ R19, -R19, R22 ;  /* 0x0000001613137221 */ /* 0x000fe20000010100 */
[----:B-12---:R-:W-:Y:S01]  /*8530*/  FFMA.FTZ R24, -R3, UR4, R24 ;  /* 0x0000000403187c23 */ /* 0x006fe20008010118 */
[----:B----4-:R-:W-:Y:S01]  /*8540*/  FMUL.FTZ R5, R5, R2 ;  /* 0x0000000205057220 */ /* 0x010fe20000410000 */
[----:B------:R-:W-:-:S03]  /*8550*/  FMUL.FTZ R23, R18, R23 ;  /* 0x0000001712177220 */ /* 0x000fc60000410000 */
[----:B------:R-:W-:-:S04]  /*8560*/  FMUL.FTZ R5, R5, UR4 ;  /* 0x0000000405057c20 */ /* 0x000fc80008410000 */
[----:B------:R-:W-:-:S04]  /*8570*/  FFMA.FTZ R2, R5, -R19, R24 ;  /* 0x8000001305027223 */ /* 0x000fc80000010018 */
        /* <DEDUP_REMOVED lines=15> */
.L_x_17679:
[----:B------:R-:W0:Y:S02]  /*8670*/  F2I.S64.TRUNC R2, R2 ;  /* 0x0000000200027311 */ /* 0x000e24000020d900 */
[----:B0-----:R-:W-:-:S05]  /*8680*/  IMAD.MOV.U32 R5, RZ, RZ, R2 ;  /* 0x000000ffff057224 */ /* 0x001fca00078e0002 */
[----:B------:R0:W-:Y:S01]  /*8690*/  STG.E.U8 desc[UR36][R16.64], R5 ;  /* 0x0000000510007986 */ /* 0x0001e2000c101124 */
[----:B------:R-:W-:Y:S05]  /*86a0*/  BRA `(.L_x_17681) ;  /* 0x0000000c00407947 */ /* 0x000fea0003800000 */
.L_x_17678:
        /* <DEDUP_REMOVED lines=9> */
.L_x_17683:
[----:B------:R-:W0:Y:S02]  /*8740*/  F2I.FTZ.TRUNC.NTZ R3, R2 ;  /* 0x0000000200037305 */ /* 0x000e24000021f100 */
[----:B0-----:R0:W-:Y:S01]  /*8750*/  STG.E desc[UR36][R16.64], R3 ;  /* 0x0000000310007986 */ /* 0x0011e2000c101924 */
[----:B------:R-:W-:Y:S05]  /*8760*/  BRA `(.L_x_17681) ;  /* 0x0000000c00107947 */ /* 0x000fea0003800000 */
.L_x_17682:
[----:B------:R-:W0:Y:S02]  /*8770*/  F2I.FTZ.TRUNC.NTZ R3, R2 ;  /* 0x0000000200037305 */ /* 0x000e24000021f100 */
[----:B0-----:R0:W-:Y:S01]  /*8780*/  STG.E.U16 desc[UR36][R16.64], R3 ;  /* 0x0000000310007986 */ /* 0x0011e2000c101524 */
[----:B------:R-:W-:Y:S05]  /*8790*/  BRA `(.L_x_17681) ;  /* 0x0000000c00047947 */ /* 0x000fea0003800000 */
.L_x_17677:
        /* <DEDUP_REMOVED lines=8> */
.L_x_17685:
[----:B------:R-:W-:-:S05]  /*8820*/  F2FP.F16.F32.PACK_AB R2, RZ, R2 ;  /* 0x00000002ff02723e */ /* 0x000fca00000000ff */
[----:B------:R0:W-:Y:S01]  /*8830*/  STG.E.U16 desc[UR36][R16.64], R2 ;  /* 0x0000000210007986 */ /* 0x0001e2000c101524 */
[----:B------:R-:W-:Y:S05]  /*8840*/  BRA `(.L_x_17681) ;  /* 0x0000000800d87947 */ /* 0x000fea0003800000 */
.L_x_17684:
        /* <DEDUP_REMOVED lines=9> */
.L_x_17687:
[----:B------:R-:W-:-:S04]  /*88e0*/  F2FP.F16.F32.PACK_AB R3, RZ, R2 ;  /* 0x00000002ff03723e */ /* 0x000fc800000000ff */
[----:B------:R-:W-:-:S05]  /*88f0*/  PRMT R3, R3, 0x5410, RZ ;  /* 0x0000541003037816 */ /* 0x000fca00000000ff */
[----:B------:R0:W-:Y:S01]  /*8900*/  STG.E desc[UR36][R16.64], R3 ;  /* 0x0000000310007986 */ /* 0x0001e2000c101924 */
[----:B------:R-:W-:Y:S05]  /*8910*/  BRA `(.L_x_17681) ;  /* 0x0000000800a47947 */ /* 0x000fea0003800000 */
.L_x_17686:
[----:B------:R-:W-:-:S06]  /*8920*/  FMUL.FTZ R2, R2, 1 ;  /* 0x3f80000002027820 */ /* 0x000fcc0000410000 */
[----:B------:R-:W0:Y:S02]  /*8930*/  F2F.F64.F32 R2, R2 ;  /* 0x0000000200027310 */ /* 0x000e240000201800 */
[----:B0-----:R0:W-:Y:S01]  /*8940*/  STG.E.64 desc[UR36][R16.64], R2 ;  /* 0x0000000210007986 */ /* 0x0011e2000c101b24 */
[----:B------:R-:W-:Y:S05]  /*8950*/  BRA `(.L_x_17681) ;  /* 0x0000000800947947 */ /* 0x000fea0003800000 */
.L_x_17676:
        /* <DEDUP_REMOVED lines=12> */
.L_x_17690:
[----:B------:R-:W-:Y:S01]  /*8a20*/  FMUL.FTZ R4, R2, 1 ;  /* 0x3f80000002047820 */ /* 0x000fe20000410000 */
[----:B------:R-:W-:-:S05]  /*8a30*/  CS2R R6, SRZ ;  /* 0x0000000000067805 */ /* 0x000fca000001ff00 */
[----:B------:R-:W0:Y:S02]  /*8a40*/  F2F.F64.F32 R4, R4 ;  /* 0x0000000400047310 */ /* 0x000e240000201800 */
[----:B0-----:R0:W-:Y:S01]  /*8a50*/  STG.E.128 desc[UR36][R16.64], R4 ;  /* 0x0000000410007986 */ /* 0x0011e2000c101d24 */
[----:B------:R-:W-:Y:S05]  /*8a60*/  BRA `(.L_x_17681) ;  /* 0x0000000800507947 */ /* 0x000fea0003800000 */
.L_x_17689:
        /* <DEDUP_REMOVED lines=20> */
.L_x_17694:
[----:B------:R-:W-:Y:S05]  /*8bb0*/  BSYNC B0 ;  /* 0x0000000000007941 */ /* 0x000fea0003800000 */
.L_x_17693:
[----:B------:R-:W-:-:S05]  /*8bc0*/  LOP3.LUT R5, R0, R5, RZ, 0xfc, !PT ;  /* 0x0000000500057212 */ /* 0x000fca00078efcff */
[----:B------:R0:W-:Y:S01]  /*8bd0*/  STG.E.U8 desc[UR36][R16.64], R5 ;  /* 0x0000000510007986 */ /* 0x0001e2000c101124 */
[----:B------:R-:W-:Y:S05]  /*8be0*/  BRA `(.L_x_17681) ;  /* 0x0000000400f07947 */ /* 0x000fea0003800000 */
.L_x_17692:
        /* <DEDUP_REMOVED lines=12> */
.L_x_17696:
[----:B------:R-:W-:Y:S01]  /*8cb0*/  IMAD.MOV.U32 R0, RZ, RZ, 0x7f ;  /* 0x0000007fff007424 */ /* 0x000fe200078e00ff */
[----:B------:R-:W-:-:S04]  /*8cc0*/  ISETP.GT.U32.AND P0, PT, R4, 0x7f800000, PT ;  /* 0x7f8000000400780c */ /* 0x000fc80003f04070 */
[----:B------:R-:W-:-:S09]  /*8cd0*/  SEL R0, R0, 0x7c, P0 ;  /* 0x0000007c00007807 */ /* 0x000fd20000000000 */
.L_x_17697:
[----:B------:R-:W-:Y:S05]  /*8ce0*/  BSYNC B0 ;  /* 0x0000000000007941 */ /* 0x000fea0003800000 */
.L_x_17695:
[----:B------:R-:W-:-:S04]  /*8cf0*/  LOP3.LUT R2, R2, 0x80000000, RZ, 0xc0, !PT ;  /* 0x8000000002027812 */ /* 0x000fc800078ec0ff */
[----:B------:R-:W-:-:S04]  /*8d00*/  SHF.R.U32.HI R3, RZ, 0x18, R2 ;  /* 0x00000018ff037819 */ /* 0x000fc80000011602 */
[----:B------:R-:W-:-:S05]  /*8d10*/  LOP3.LUT R3, R0, R3, RZ, 0xfc, !PT ;  /* 0x0000000300037212 */ /* 0x000fca00078efcff */
[----:B------:R0:W-:Y:S01]  /*8d20*/  STG.E.U8 desc[UR36][R16.64], R3 ;  /* 0x0000000310007986 */ /* 0x0001e2000c101124 */
[----:B------:R-:W-:Y:S05]  /*8d30*/  BRA `(.L_x_17681) ;  /* 0x00000004009c7947 */ /* 0x000fea0003800000 */
.L_x_17691:
[----:B------:R-:W-:-:S05]  /*8d40*/  F2FP.BF16.F32.PACK_AB R2, RZ, R2 ;  /* 0x00000002ff02723e */ /* 0x000fca00000010ff */
[----:B------:R0:W-:Y:S01]  /*8d50*/  STG.E.U16 desc[UR36][R16.64], R2 ;  /* 0x0000000210007986 */ /* 0x0001e2000c101524 */
[----:B------:R-:W-:Y:S05]  /*8d60*/  BRA `(.L_x_17681) ;  /* 0x0000000400907947 */ /* 0x000fea0003800000 */
.L_x_17688:
        /* <DEDUP_REMOVED lines=11> */
.L_x_17700:
        /* <DEDUP_REMOVED lines=16> */
.L_x_17703:
[----:B------:R-:W-:-:S04]  /*8f20*/  LOP3.LUT R2, R2, 0x80000000, RZ, 0xc0, !PT ;  /* 0x8000000002027812 */ /* 0x000fc800078ec0ff */
[----:B------:R-:W-:-:S04]  /*8f30*/  SHF.R.U32.HI R3, RZ, 0x18, R2 ;  /* 0x00000018ff037819 */ /* 0x000fc80000011602 */
[----:B------:R-:W-:-:S04]  /*8f40*/  LOP3.LUT R0, R0, R3, RZ, 0xfc, !PT ;  /* 0x0000000300007212 */ /* 0x000fc800078efcff */
[----:B------:R-:W-:-:S07]  /*8f50*/  PRMT R8, R0, 0x7610, R8 ;  /* 0x0000761000087816 */ /* 0x000fce0000000008 */
.L_x_17702:
[----:B------:R-:W-:Y:S05]  /*8f60*/  BSYNC B0 ;  /* 0x0000000000007941 */ /* 0x000fea0003800000 */
.L_x_17701:
[----:B------:R0:W-:Y:S01]  /*8f70*/  STG.E.U8 desc[UR36][R16.64], R8 ;  /* 0x0000000810007986 */ /* 0x0001e2000c101124 */
[----:B------:R-:W-:Y:S05]  /*8f80*/  BRA `(.L_x_17681) ;  /* 0x0000000400087947 */ /* 0x000fea0003800000 */
.L_x_17699:
        /* <DEDUP_REMOVED lines=16> */
.L_x_17706:
[----:B------:R-:W-:-:S04]  /*9090*/  LOP3.LUT R2, R2, 0x80000000, RZ, 0xc0, !PT ;  /* 0x8000000002027812 */ /* 0x000fc800078ec0ff */
[----:B------:R-:W-:-:S04]  /*90a0*/  SHF.R.U32.HI R3, RZ, 0x18, R2 ;  /* 0x00000018ff037819 */ /* 0x000fc80000011602 */
[----:B------:R-:W-:-:S04]  /*90b0*/  LOP3.LUT R0, R0, R3, RZ, 0xfc, !PT ;  /* 0x0000000300007212 */ /* 0x000fc800078efcff */
[----:B------:R-:W-:-:S07]  /*90c0*/  PRMT R8, R0, 0x7610, R8 ;  /* 0x0000761000087816 */ /* 0x000fce0000000008 */
.L_x_17705:
[----:B------:R-:W-:Y:S05]  /*90d0*/  BSYNC B0 ;  /* 0x0000000000007941 */ /* 0x000fea0003800000 */
.L_x_17704:
[----:B------:R3:W-:Y:S01]  /*90e0*/  STG.E.U8 desc[UR36][R16.64], R8 ;  /* 0x0000000810007986 */ /* 0x0007e2000c101124 */
[----:B------:R-:W-:Y:S05]  /*90f0*/  BRA `(.L_x_17681) ;  /* 0x0000000000ac7947 */ /* 0x000fea0003800000 */
.L_x_17698:
        /* <DEDUP_REMOVED lines=21> */
.L_x_17680:
        /* <DEDUP_REMOVED lines=16> */
.L_x_17709:
[----:B------:R-:W-:Y:S05]  /*9350*/  BRA `(.L_x_17681) ;  /* 0x0000000000147947 */ /* 0x000fea0003800000 */
.L_x_17708:
[----:B------:R-:W0:Y:S02]  /*9360*/  F2I.U64.TRUNC R2, R2 ;  /* 0x0000000200027311 */ /* 0x000e24000020d800 */
[----:B0-----:R2:W-:Y:S01]  /*9370*/  STG.E.64 desc[UR36][R16.64], R2 ;  /* 0x0000000210007986 */ /* 0x0015e2000c101b24 */
[----:B------:R-:W-:Y:S05]  /*9380*/  BRA `(.L_x_17681) ;  /* 0x0000000000087947 */ /* 0x000fea0003800000 */
.L_x_17707:
[----:B------:R-:W0:Y:S02]  /*9390*/  F2I.FTZ.U32.TRUNC.NTZ R3, R2 ;  /* 0x0000000200037305 */ /* 0x000e24000021f000 */
[----:B0-----:R0:W-:Y:S02]  /*93a0*/  STG.E desc[UR36][R16.64], R3 ;  /* 0x0000000310007986 */ /* 0x0011e4000c101924 */
.L_x_17681:
[----:B------:R-:W-:-:S04]  /*93b0*/  IMAD R25, R26, 0x200, R25 ;  /* 0x000002001a197824 */ /* 0x000fc800078e0219 */
[----:B------:R-:W-:-:S07]  /*93c0*/  VIADD R29, R25, 0x80 ;  /* 0x00000080191d7836 */ /* 0x000fce0000000000 */
.L_x_17478:
[----:B------:R-:W-:Y:S05]  /*93d0*/  BSYNC B7 ;  /* 0x0000000000077941 */ /* 0x000fea0003800000 */
.L_x_17477:
[----:B------:R-:W-:Y:S01]  /*93e0*/  ULDC UR4, c[0x0][0x210] ;  /* 0x0000840000047ab9 */ /* 0x000fe20000000800 */
[----:B------:R-:W-:Y:S01]  /*93f0*/  BSSY B7, `(.L_x_17710) ;  /* 0x0000935000077945 */ /* 0x000fe20003800000 */
[----:B------:R-:W-:-:S13]  /*9400*/  ISETP.GE.AND P0, PT, R29, UR4, PT ;  /* 0x000000041d007c0c */ /* 0x000fda000bf06270 */
[----:B------:R-:W-:Y:S05]  /*9410*/  @P0 BRA `(.L_x_17711) ;  /* 0x0000009000c80947 */ /* 0x000fea0003800000 */
[----:B012-4-:R-:W0:Y:S01]  /*9420*/  LDC R3, c[0x0][0x218] ;  /* 0x00008600ff037b82 */ /* 0x017e220000000800 */
[----:B------:R-:W-:Y:S01]  /*9430*/  IMAD.MOV.U32 R2, RZ, RZ, RZ ;  /* 0x000000ffff027224 */ /* 0x000fe200078e00ff */
[----:B------:R-:W-:Y:S02]  /*9440*/  CS2R R24, SRZ ;  /* 0x0000000000187805 */ /* 0x000fe4000001ff00 */
[----:B------:R-:W-:Y:S01]  /*9450*/  CS2R R22, SRZ ;  /* 0x0000000000167805 */ /* 0x000fe2000001ff00 */
[----:B------:R-:W-:Y:S02]  /*9460*/  IMAD.MOV.U32 R19, RZ, RZ, RZ ;  /* 0x000000ffff137224 */ /* 0x000fe400078e00ff */
[----:B------:R-:W-:Y:S02]  /*9470*/  IMAD.MOV.U32 R0, RZ, RZ, RZ ;  /* 0x000000ffff007224 */ /* 0x000fe400078e00ff */
[----:B---3--:R-:W-:Y:S01]  /*9480*/  IMAD.MOV.U32 R16, RZ, RZ, RZ ;  /* 0x000000ffff107224 */ /* 0x008fe200078e00ff */
        /* <DEDUP_REMOVED lines=525> */
.L_x_17712:
        /* <DEDUP_REMOVED lines=22> */
.L_x_17717:
[----:B------:R-:W2:Y:S02]  /*b6c0*/  LDG.E.U8 R4, desc[UR36][R4.64] ;  /* 0x0000002404047981 */ /* 0x000ea4000c1e1100 */
[----:B--2---:R-:W-:Y:S01]  /*b6d0*/  I2FP.F32.U32 R18, R4 ;  /* 0x0000000400127245 */ /* 0x004fe20000201000 */
[----:B------:R-:W-:Y:S06]  /*b6e0*/  BRA `(.L_x_17719) ;  /* 0x0000000c002c7947 */ /* 0x000fec0003800000 */
.L_x_17716:
        /* <DEDUP_REMOVED lines=9> */
.L_x_17721:
[----:B------:R-:W2:Y:S02]  /*b780*/  LDG.E R4, desc[UR36][R4.64] ;  /* 0x0000002404047981 */ /* 0x000ea4000c1e1900 */
[----:B--2---:R-:W-:Y:S01]  /*b790*/  I2FP.F32.S32 R18, R4 ;  /* 0x0000000400127245 */ /* 0x004fe20000201400 */
[----:B------:R-:W-:Y:S06]  /*b7a0*/  BRA `(.L_x_17719) ;  /* 0x0000000800fc7947 */ /* 0x000fec0003800000 */
.L_x_17720:
[----:B------:R-:W2:Y:S02]  /*b7b0*/  LDG.E.U16 R4, desc[UR36][R4.64] ;  /* 0x0000002404047981 */ /* 0x000ea4000c1e1500 */
[----:B--2---:R0:W1:Y:S01]  /*b7c0*/  I2F.S16 R18, R4 ;  /* 0x0000000400127306 */ /* 0x0040620000101400 */
[----:B------:R-:W-:Y:S05]  /*b7d0*/  BRA `(.L_x_17719) ;  /* 0x0000000800f07947 */ /* 0x000fea0003800000 */
.L_x_17715:
        /* <DEDUP_REMOVED lines=8> */
.L_x_17723:
[----:B------:R-:W2:Y:S02]  /*b860*/  LDG.E.U16 R4, desc[UR36][R4.64] ;  /* 0x0000002404047981 */ /* 0x000ea4000c1e1500 */
[----:B--2---:R-:W-:Y:S01]  /*b870*/  HADD2.F32 R18, -RZ, R4.H0_H0 ;  /* 0x20000004ff127230 */ /* 0x004fe20000004100 */
[----:B------:R-:W-:Y:S06]  /*b880*/  BRA `(.L_x_17719) ;  /* 0x0000000800c47947 */ /* 0x000fec0003800000 */
.L_x_17722:
        /* <DEDUP_REMOVED lines=8> */
.L_x_17725:
[----:B------:R-:W2:Y:S02]  /*b910*/  LDG.E.U16 R4, desc[UR36][R4.64] ;  /* 0x0000002404047981 */ /* 0x000ea4000c1e1500 */
[----:B--2---:R-:W-:Y:S01]  /*b920*/  HADD2.F32 R18, -RZ, R4.H0_H0 ;  /* 0x20000004ff127230 */ /* 0x004fe20000004100 */
[----:B------:R-:W-:Y:S06]  /*b930*/  BRA `(.L_x_17719) ;  /* 0x0000000800987947 */ /* 0x000fec0003800000 */
.L_x_17724:
[----:B------:R-:W2:Y:S01]  /*b940*/  LDG.E.64 R4, desc[UR36][R4.64] ;  /* 0x0000002404047981 */ /* 0x000ea2000c1e1b00 */
[----:B------:R-:W-:Y:S01]  /*b950*/  UMOV UR4, 0xf0000000 ;  /* 0xf000000000047882 */ /* 0x000fe20000000000 */
[----:B------:R-:W-:Y:S01]  /*b960*/  UMOV UR5, 0x380fffff ;  /* 0x380fffff00057882 */ /* 0x000fe20000000000 */
[----:B--2---:R-:W0:Y:S01]  /*b970*/  F2F.F32.F64 R18, R4 ;  /* 0x0000000400127310 */ /* 0x004e220000301000 */
[----:B------:R-:W-:-:S14]  /*b980*/  DSETP.GEU.AND P0, PT, |R4|, UR4, PT ;  /* 0x0000000404007e2a */ /* 0x000fdc000bf0e200 */
[----:B0-----:R-:W-:Y:S01]  /*b990*/  @!P0 FMUL R18, R18, 1.175494350822287508e-38 ;  /* 0x0080000012128820 */ /* 0x001fe20000400000 */
[----:B------:R-:W-:Y:S06]  /*b9a0*/  BRA `(.L_x_17719) ;  /* 0x00000008007c7947 */ /* 0x000fec0003800000 */
.L_x_17714:
        /* <DEDUP_REMOVED lines=12> */
.L_x_17728:
[----:B------:R-:W2:Y:S01]  /*ba70*/  LDG.E.64 R4, desc[UR36][R4.64] ;  /* 0x0000002404047981 */ /* 0x000ea2000c1e1b00 */
[----:B------:R-:W-:Y:S01]  /*ba80*/  UMOV UR4, 0xf0000000 ;  /* 0xf000000000047882 */ /* 0x000fe20000000000 */
[----:B------:R-:W-:Y:S01]  /*ba90*/  UMOV UR5, 0x380fffff ;  /* 0x380fffff00057882 */ /* 0x000fe20000000000 */
[----:B--2---:R-:W0:Y:S01]  /*baa0*/  F2F.F32.F64 R18, R4 ;  /* 0x0000000400127310 */ /* 0x004e220000301000 */
[----:B------:R-:W-:-:S14]  /*bab0*/  DSETP.GEU.AND P0, PT, |R4|, UR4, PT ;  /* 0x0000000404007e2a */ /* 0x000fdc000bf0e200 */
[----:B0-----:R-:W-:Y:S01]  /*bac0*/  @!P0 FMUL R18, R18, 1.175494350822287508e-38 ;  /* 0x0080000012128820 */ /* 0x001fe20000400000 */
[----:B------:R-:W-:Y:S06]  /*bad0*/  BRA `(.L_x_17719) ;  /* 0x0000000800307947 */ /* 0x000fec0003800000 */
.L_x_17727:
        /* <DEDUP_REMOVED lines=26> */
.L_x_17730:
        /* <DEDUP_REMOVED lines=13> */
.L_x_17729:
[----:B------:R-:W2:Y:S02]  /*bd50*/  LDG.E.U16 R4, desc[UR36][R4.64] ;  /* 0x0000002404047981 */ /* 0x000ea4000c1e1500 */
[----:B--2---:R-:W-:Y:S01]  /*bd60*/  IMAD.U32 R18, R4, 0x10000, RZ ;  /* 0x0001000004127824 */ /* 0x004fe200078e00ff */
[----:B------:R-:W-:Y:S06]  /*bd70*/  BRA `(.L_x_17719) ;  /* 0x0000000400887947 */ /* 0x000fec0003800000 */
.L_x_17726:
        /* <DEDUP_REMOVED lines=11> */
.L_x_17733:
        /* <DEDUP_REMOVED lines=20> */
.L_x_17735:
[----:B------:R-:W-:Y:S05]  /*bf70*/  BSYNC B0 ;  /* 0x0000000000007941 */ /* 0x000fea0003800000 */
.L_x_17734:
[----:B------:R-:W-:Y:S01]  /*bf80*/  IMAD.SHL.U32 R3, R3, 0x100000, RZ ;  /* 0x0010000003037824 */ /* 0x000fe200078e00ff */
[----:B------:R-:W-:-:S04]  /*bf90*/  LEA R5, R0, 0x3b800000, 0x17 ;  /* 0x3b80000000057811 */ /* 0x000fc800078eb8ff */
[----:B------:R-:W-:Y:S01]  /*bfa0*/  LOP3.LUT R18, R5, R3, R18, 0xfe, !PT ;  /* 0x0000000305127212 */ /* 0x000fe200078efe12 */
[----:B------:R-:W-:Y:S06]  /*bfb0*/  BRA `(.L_x_17719) ;  /* 0x0000000000f87947 */ /* 0x000fec0003800000 */
.L_x_17732:
        /* <DEDUP_REMOVED lines=20> */
.L_x_17737:
[----:B------:R-:W-:Y:S05]  /*c100*/  BSYNC B0 ;  /* 0x0000000000007941 */ /* 0x000fea0003800000 */
.L_x_17736:
[----:B------:R-:W-:Y:S01]  /*c110*/  IMAD.SHL.U32 R3, R3, 0x200000, RZ ;  /* 0x0020000003037824 */ /* 0x000fe200078e00ff */
[----:B------:R-:W-:-:S04]  /*c120*/  LEA R5, R0, 0x37800000, 0x17 ;  /* 0x3780000000057811 */ /* 0x000fc800078eb8ff */
[----:B------:R-:W-:Y:S01]  /*c130*/  LOP3.LUT R18, R5, R3, R18, 0xfe, !PT ;  /* 0x0000000305127212 */ /* 0x000fe200078efe12 */
[----:B------:R-:W-:Y:S06]  /*c140*/  BRA `(.L_x_17719) ;  /* 0x0000000000947947 */ /* 0x000fec0003800000 */
.L_x_17731:
        /* <DEDUP_REMOVED lines=14> */
.L_x_17718:
        /* <DEDUP_REMOVED lines=16> */
.L_x_17740:
[----:B------:R-:W-:Y:S01]  /*c330*/  IMAD.MOV.U32 R18, RZ, RZ, RZ ;  /* 0x000000ffff127224 */ /* 0x000fe200078e00ff */
[----:B------:R-:W-:Y:S06]  /*c340*/  BRA `(.L_x_17719) ;  /* 0x0000000000147947 */ /* 0x000fec0003800000 */
.L_x_17739:
[----:B------:R-:W2:Y:S02]  /*c350*/  LDG.E.64 R4, desc[UR36][R4.64] ;  /* 0x0000002404047981 */ /* 0x000ea4000c1e1b00 */
[----:B--2---:R0:W1:Y:S01]  /*c360*/  I2F.U64 R18, R4 ;  /* 0x0000000400127312 */ /* 0x0040620000301000 */
[----:B------:R-:W-:Y:S05]  /*c370*/  BRA `(.L_x_17719) ;  /* 0x0000000000087947 */ /* 0x000fea0003800000 */
.L_x_17738:
[----:B------:R-:W2:Y:S02]  /*c380*/  LDG.E R4, desc[UR36][R4.64] ;  /* 0x0000002404047981 */ /* 0x000ea4000c1e1900 */
[----:B--2---:R-:W-:-:S07]  /*c390*/  I2FP.F32.U32 R18, R4 ;  /* 0x0000000400127245 */ /* 0x004fce0000201000 */
.L_x_17719:
[----:B------:R-:W-:Y:S05]  /*c3a0*/  BSYNC B6 ;  /* 0x0000000000067941 */ /* 0x000fea0003800000 */
.L_x_17713:
        /* <DEDUP_REMOVED lines=19> */
.L_x_17745:
[----:B------:R-:W2:Y:S02]  /*c4e0*/  LDG.E.U8 R4, desc[UR36][R4.64] ;  /* 0x0000002404047981 */ /* 0x000ea4000c1e1100 */
[----:B--2---:R-:W-:Y:S01]  /*c4f0*/  I2FP.F32.U32 R19, R4 ;  /* 0x0000000400137245 */ /* 0x004fe20000201000 */
[----:B------:R-:W-:Y:S06]  /*c500*/  BRA `(.L_x_17747) ;  /* 0x0000000c002c7947 */ /* 0x000fec0003800000 */
.L_x_17744:
        /* <DEDUP_REMOVED lines=9> */
.L_x_17749:
[----:B------:R-:W2:Y:S02]  /*c5a0*/  LDG.E R4, desc[UR36][R4.64] ;  /* 0x0000002404047981 */ /* 0x000ea4000c1e1900 */
[----:B--2---:R-:W-:Y:S01]  /*c5b0*/  I2FP.F32.S32 R19, R4 ;  /* 0x0000000400137245 */ /* 0x004fe20000201400 */
[----:B------:R-:W-:Y:S06]  /*c5c0*/  BRA `(.L_x_17747) ;  /* 0x0000000800fc7947 */ /* 0x000fec0003800000 */
.L_x_17748:
[----:B------:R-:W2:Y:S02]  /*c5d0*/  LDG.E.U16 R4, desc[UR36][R4.64] ;  /* 0x0000002404047981 */ /* 0x000ea4000c1e1500 */
[----:B--2---:R0:W1:Y:S01]  /*c5e0*/  I2F.S16 R19, R4 ;  /* 0x0000000400137306 */ /* 0x0040620000101400 */
[----:B------:R-:W-:Y:S05]  /*c5f0*/  BRA `(.L_x_17747) ;  /* 0x0000000800f07947 */ /* 0x000fea0003800000 */
.L_x_17743:
        /* <DEDUP_REMOVED lines=8> */
.L_x_17751:
[----:B------:R-:W2:Y:S02]  /*c680*/  LDG.E.U16 R4, desc[UR36][R4.64] ;  /* 0x0000002404047981 */ /* 0x000ea4000c1e1500 */
[----:B--2---:R-:W-:Y:S01]  /*c690*/  HADD2.F32 R19, -RZ, R4.H0_H0 ;  /* 0x20000004ff137230 */ /* 0x004fe20000004100 */
[----:B------:R-:W-:Y:S06]  /*c6a0*/  BRA `(.L_x_17747) ;  /* 0x0000000800c47947 */ /* 0x000fec0003800000 */
.L_x_17750:
        /* <DEDUP_REMOVED lines=8> */
.L_x_17753:
[----:B------:R-:W2:Y:S02]  /*c730*/  LDG.E.U16 R4, desc[UR36][R4.64] ;  /* 0x0000002404047981 */ /* 0x000ea4000c1e1500 */
[----:B--2---:R-:W-:Y:S01]  /*c740*/  HADD2.F32 R19, -RZ, R4.H0_H0 ;  /* 0x20000004ff137230 */ /* 0x004fe20000004100 */
[----:B------:R-:W-:Y:S06]  /*c750*/  BRA `(.L_x_17747) ;  /* 0x0000000800987947 */ /* 0x000fec0003800000 */
.L_x_17752:
[----:B------:R-:W2:Y:S01]  /*c760*/  LDG.E.64 R4, desc[UR36][R4.64] ;  /* 0x0000002404047981 */ /* 0x000ea2000c1e1b00 */
[----:B------:R-:W-:Y:S01]  /*c770*/  UMOV UR4, 0xf0000000 ;  /* 0xf000000000047882 */ /* 0x000fe20000000000 */
[----:B------:R-:W-:Y:S01]  /*c780*/  UMOV UR5, 0x380fffff ;  /* 0x380fffff00057882 */ /* 0x000fe20000000000 */
[----:B--2---:R-:W0:Y:S01]  /*c790*/  F2F.F32.F64 R19, R4 ;  /* 0x0000000400137310 */ /* 0x004e220000301000 */
[----:B------:R-:W-:-:S14]  /*c7a0*/  DSETP.GEU.AND P0, PT, |R4|, UR4, PT ;  /* 0x0000000404007e2a */ /* 0x000fdc000bf0e200 */
[----:B0-----:R-:W-:Y:S01]  /*c7b0*/  @!P0 FMUL R19, R19, 1.175494350822287508e-38 ;  /* 0x0080000013138820 */ /* 0x001fe20000400000 */
[----:B------:R-:W-:Y:S06]  /*c7c0*/  BRA `(.L_x_17747) ;  /* 0x00000008007c7947 */ /* 0x000fec0003800000 */
.L_x_17742:
        /* <DEDUP_REMOVED lines=12> */
.L_x_17756:
[----:B------:R-:W2:Y:S01]  /*c890*/  LDG.E.64 R4, desc[UR36][R4.64] ;  /* 0x0000002404047981 */ /* 0x000ea2000c1e1b00 */
[----:B------:R-:W-:Y:S01]  /*c8a0*/  UMOV UR4, 0xf0000000 ;  /* 0xf000000000047882 */ /* 0x000fe20000000000 */
[----:B------:R-:W-:Y:S01]  /*c8b0*/  UMOV UR5, 0x380fffff ;  /* 0x380fffff00057882 */ /* 0x000fe20000000000 */
[----:B--2---:R-:W0:Y:S01]  /*c8c0*/  F2F.F32.F64 R19, R4 ;  /* 0x0000000400137310 */ /* 0x004e220000301000 */
[----:B------:R-:W-:-:S14]  /*c8d0*/  DSETP.GEU.AND P0, PT, |R4|, UR4, PT ;  /* 0x0000000404007e2a */ /* 0x000fdc000bf0e200 */
[----:B0-----:R-:W-:Y:S01]  /*c8e0*/  @!P0 FMUL R19, R19, 1.175494350822287508e-38 ;  /* 0x0080000013138820 */ /* 0x001fe20000400000 */
[----:B------:R-:W-:Y:S06]  /*c8f0*/  BRA `(.L_x_17747) ;  /* 0x0000000800307947 */ /* 0x000fec0003800000 */
.L_x_17755:
        /* <DEDUP_REMOVED lines=26> */
.L_x_17758:
        /* <DEDUP_REMOVED lines=13> */
.L_x_17757:
[----:B------:R-:W2:Y:S02]  /*cb70*/  LDG.E.U16 R4, desc[UR36][R4.64] ;  /* 0x0000002404047981 */ /* 0x000ea4000c1e1500 */
[----:B--2---:R-:W-:Y:S01]  /*cb80*/  IMAD.U32 R19, R4, 0x10000, RZ ;  /* 0x0001000004137824 */ /* 0x004fe200078e00ff */
[----:B------:R-:W-:Y:S06]  /*cb90*/  BRA `(.L_x_17747) ;  /* 0x0000000400887947 */ /* 0x000fec0003800000 */
.L_x_17754:
        /* <DEDUP_REMOVED lines=11> */
.L_x_17761:
        /* <DEDUP_REMOVED lines=20> */
.L_x_17763:
[----:B------:R-:W-:Y:S05]  /*cd90*/  BSYNC B0 ;  /* 0x0000000000007941 */ /* 0x000fea0003800000 */
.L_x_17762:
[----:B------:R-:W-:Y:S01]  /*cda0*/  IMAD.SHL.U32 R3, R3, 0x100000, RZ ;  /* 0x0010000003037824 */ /* 0x000fe200078e00ff */
[----:B------:R-:W-:-:S04]  /*cdb0*/  LEA R0, R0, 0x3b800000, 0x17 ;  /* 0x3b80000000007811 */ /* 0x000fc800078eb8ff */
[----:B------:R-:W-:Y:S01]  /*cdc0*/  LOP3.LUT R19, R0, R3, R19, 0xfe, !PT ;  /* 0x0000000300137212 */ /* 0x000fe200078efe13 */
[----:B------:R-:W-:Y:S06]  /*cdd0*/  BRA `(.L_x_17747) ;  /* 0x0000000000f87947 */ /* 0x000fec0003800000 */
.L_x_17760:
        /* <DEDUP_REMOVED lines=20> */
.L_x_17765:
[----:B------:R-:W-:Y:S05]  /*cf20*/  BSYNC B0 ;  /* 0x0000000000007941 */ /* 0x000fea0003800000 */
.L_x_17764:
[----:B------:R-:W-:Y:S01]  /*cf30*/  IMAD.SHL.U32 R3, R3, 0x200000, RZ ;  /* 0x0020000003037824 */ /* 0x000fe200078e00ff */
[----:B------:R-:W-:-:S04]  /*cf40*/  LEA R0, R0, 0x37800000, 0x17 ;  /* 0x3780000000007811 */ /* 0x000fc800078eb8ff */
[----:B------:R-:W-:Y:S01]  /*cf50*/  LOP3.LUT R19, R0, R3, R19, 0xfe, !PT ;  /* 0x0000000300137212 */ /* 0x000fe200078efe13 */
[----:B------:R-:W-:Y:S06]  /*cf60*/  BRA `(.L_x_17747) ;  /* 0x0000000000947947 */ /* 0x000fec0003800000 */
.L_x_17759:
        /* <DEDUP_REMOVED lines=14> */
.L_x_17746:
        /* <DEDUP_REMOVED lines=16> */
.L_x_17768:
[----:B------:R-:W-:Y:S01]  /*d150*/  IMAD.MOV.U32 R19, RZ, RZ, RZ ;  /* 0x000000ffff137224 */ /* 0x000fe200078e00ff */
[----:B------:R-:W-:Y:S06]  /*d160*/  BRA `(.L_x_17747) ;  /* 0x0000000000147947 */ /* 0x000fec0003800000 */
.L_x_17767:
[----:B------:R-:W2:Y:S02]  /*d170*/  LDG.E.64 R4, desc[UR36][R4.64] ;  /* 0x0000002404047981 */ /* 0x000ea4000c1e1b00 */
[----:B--2---:R0:W1:Y:S01]  /*d180*/  I2F.U64 R19, R4 ;  /* 0x0000000400137312 */ /* 0x0040620000301000 */
[----:B------:R-:W-:Y:S05]  /*d190*/  BRA `(.L_x_17747) ;  /* 0x0000000000087947 */ /* 0x000fea0003800000 */
.L_x_17766:
[----:B------:R-:W2:Y:S02]  /*d1a0*/  LDG.E R4, desc[UR36][R4.64] ;  /* 0x0000002404047981 */ /* 0x000ea4000c1e1900 */
[----:B--2---:R-:W-:-:S07]  /*d1b0*/  I2FP.F32.U32 R19, R4 ;  /* 0x0000000400137245 */ /* 0x004fce0000201000 */
.L_x_17747:
[----:B------:R-:W-:Y:S05]  /*d1c0*/  BSYNC B6 ;  /* 0x0000000000067941 */ /* 0x000fea0003800000 */
.L_x_17741:
        /* <DEDUP_REMOVED lines=19> */
.L_x_17773:
[----:B------:R-:W2:Y:S02]  /*d300*/  LDG.E.U8 R4, desc[UR36][R4.64] ;  /* 0x0000002404047981 */ /* 0x000ea4000c1e1100 */
[----:B--2---:R-:W-:Y:S01]  /*d310*/  I2FP.F32.U32 R22, R4 ;  /* 0x0000000400167245 */ /* 0x004fe20000201000 */
[----:B------:R-:W-:Y:S06]  /*d320*/  BRA `(.L_x_17775) ;  /* 0x0000000c002c7947 */ /* 0x000fec0003800000 */
.L_x_17772:
        /* <DEDUP_REMOVED lines=9> */
.L_x_17777:
[----:B------:R-:W2:Y:S02]  /*d3c0*/  LDG.E R4, desc[UR36][R4.64] ;  /* 0x0000002404047981 */ /* 0x000ea4000c1e1900 */
[----:B--2---:R-:W-:Y:S01]  /*d3d0*/  I2FP.F32.S32 R22, R4 ;  /* 0x0000000400167245 */ /* 0x004fe20000201400 */
[----:B------:R-:W-:Y:S06]  /*d3e0*/  BRA `(.L_x_17775) ;  /* 0x0000000800fc7947 */ /* 0x000fec0003800000 */
.L_x_17776:
[----:B------:R-:W2:Y:S02]  /*d3f0*/  LDG.E.U16 R4, desc[UR36][R4.64] ;  /* 0x0000002404047981 */ /* 0x000ea4000c1e1500 */
[----:B--2---:R0:W1:Y:S01]  /*d400*/  I2F.S16 R22, R4 ;  /* 0x0000000400167306 */ /* 0x0040620000101400 */
[----:B------:R-:W-:Y:S05]  /*d410*/  BRA `(.L_x_17775) ;  /* 0x0000000800f07947 */ /* 0x000fea0003800000 */
.L_x_17771:
        /* <DEDUP_REMOVED lines=8> */
.L_x_17779:
[----:B------:R-:W2:Y:S02]  /*d4a0*/  LDG.E.U16 R4, desc[UR36][R4.64] ;  /* 0x0000002404047981 */ /* 0x000ea4000c1e1500 */
[----:B--2---:R-:W-:Y:S01]  /*d4b0*/  HADD2.F32 R22, -RZ, R4.H0_H0 ;  /* 0x20000004ff167230 */ /* 0x004fe20000004100 */
[----:B------:R-:W-:Y:S06]  /*d4c0*/  BRA `(.L_x_17775) ;  /* 0x0000000800c47947 */ /* 0x000fec0003800000 */
.L_x_17778:
        /* <DEDUP_REMOVED lines=8> */
.L_x_17781:
[----:B------:R-:W2:Y:S02]  /*d550*/  LDG.E.U16 R4, desc[UR36][R4.64] ;  /* 0x0000002404047981 */ /* 0x000ea4000c1e1500 */
[----:B--2---:R-:W-:Y:S01]  /*d560*/  HADD2.F32 R22, -RZ, R4.H0_H0 ;  /* 0x20000004ff167230 */ /* 0x004fe20000004100 */
[----:B------:R-:W-:Y:S06]  /*d570*/  BRA `(.L_x_17775) ;  /* 0x0000000800987947 */ /* 0x000fec0003800000 */
.L_x_17780:
[----:B------:R-:W2:Y:S01]  /*d580*/  LDG.E.64 R4, desc[UR36][R4.64] ;  /* 0x0000002404047981 */ /* 0x000ea2000c1e1b00 */
[----:B------:R-:W-:Y:S01]  /*d590*/  UMOV UR4, 0xf0000000 ;  /* 0xf000000000047882 */ /* 0x000fe20000000000 */
[----:B------:R-:W-:Y:S01]  /*d5a0*/  UMOV UR5, 0x380fffff ;  /* 0x380fffff00057882 */ /* 0x000fe20000000000 */
[----:B--2---:R-:W0:Y:S01]  /*d5b0*/  F2F.F32.F64 R22, R4 ;  /* 0x0000000400167310 */ /* 0x004e220000301000 */
[----:B------:R-:W-:-:S14]  /*d5c0*/  DSETP.GEU.AND P0, PT, |R4|, UR4, PT ;  /* 0x0000000404007e2a */ /* 0x000fdc000bf0e200 */
[----:B0-----:R-:W-:Y:S01]  /*d5d0*/  @!P0 FMUL R22, R22, 1.175494350822287508e-38 ;  /* 0x0080000016168820 */ /* 0x001fe20000400000 */
[----:B------:R-:W-:Y:S06]  /*d5e0*/  BRA `(.L_x_17775) ;  /* 0x00000008007c7947 */ /* 0x000fec0003800000 */
.L_x_17770:
        /* <DEDUP_REMOVED lines=12> */
.L_x_17784:
[----:B------:R-:W2:Y:S01]  /*d6b0*/  LDG.E.64 R4, desc[UR36][R4.64] ;  /* 0x0000002404047981 */ /* 0x000ea2000c1e1b00 */
[----:B------:R-:W-:Y:S01]  /*d6c0*/  UMOV UR4, 0xf0000000 ;  /* 0xf000000000047882 */ /* 0x000fe20000000000 */
[----:B------:R-:W-:Y:S01]  /*d6d0*/  UMOV UR5, 0x380fffff ;  /* 0x380fffff00057882 */ /* 0x000fe20000000000 */
[----:B--2---:R-:W0:Y:S01]  /*d6e0*/  F2F.F32.F64 R22, R4 ;  /* 0x0000000400167310 */ /* 0x004e220000301000 */
[----:B------:R-:W-:-:S14]  /*d6f0*/  DSETP.GEU.AND P0, PT, |R4|, UR4, PT ;  /* 0x0000000404007e2a */ /* 0x000fdc000bf0e200 */
[----:B0-----:R-:W-:Y:S01]  /*d700*/  @!P0 FMUL R22, R22, 1.175494350822287508e-38 ;  /* 0x0080000016168820 */ /* 0x001fe20000400000 */
[----:B------:R-:W-:Y:S06]  /*d710*/  BRA `(.L_x_17775) ;  /* 0x0000000800307947 */ /* 0x000fec0003800000 */
.L_x_17783:
        /* <DEDUP_REMOVED lines=26> */
.L_x_17786:
        /* <DEDUP_REMOVED lines=13> */
.L_x_17785:
[----:B------:R-:W2:Y:S02]  /*d990*/  LDG.E.U16 R4, desc[UR36][R4.64] ;  /* 0x0000002404047981 */ /* 0x000ea4000c1e1500 */
[----:B--2---:R-:W-:Y:S01]  /*d9a0*/  IMAD.U32 R22, R4, 0x10000, RZ ;  /* 0x0001000004167824 */ /* 0x004fe200078e00ff */
[----:B------:R-:W-:Y:S06]  /*d9b0*/  BRA `(.L_x_17775) ;  /* 0x0000000400887947 */ /* 0x000fec0003800000 */
.L_x_17782:
        /* <DEDUP_REMOVED lines=11> */
.L_x_17789:
        /* <DEDUP_REMOVED lines=20> */
.L_x_17791:
[----:B------:R-:W-:Y:S05]  /*dbb0*/  BSYNC B0 ;  /* 0x0000000000007941 */ /* 0x000fea0003800000 */
.L_x_17790:
[----:B------:R-:W-:Y:S01]  /*dbc0*/  IMAD.SHL.U32 R3, R3, 0x100000, RZ ;  /* 0x0010000003037824 */ /* 0x000fe200078e00ff */
[----:B------:R-:W-:-:S04]  /*dbd0*/  LEA R5, R0, 0x3b800000, 0x17 ;  /* 0x3b80000000057811 */ /* 0x000fc800078eb8ff */
[----:B------:R-:W-:Y:S01]  /*dbe0*/  LOP3.LUT R22, R5, R3, R22, 0xfe, !PT ;  /* 0x0000000305167212 */ /* 0x000fe200078efe16 */
[----:B------:R-:W-:Y:S06]  /*dbf0*/  BRA `(.L_x_17775) ;  /* 0x0000000000f87947 */ /* 0x000fec0003800000 */
.L_x_17788:
        /* <DEDUP_REMOVED lines=20> */
.L_x_17793:
[----:B------:R-:W-:Y:S05]  /*dd40*/  BSYNC B0 ;  /* 0x0000000000007941 */ /* 0x000fea0003800000 */
.L_x_17792:
[----:B------:R-:W-:Y:S01]  /*dd50*/  IMAD.SHL.U32 R3, R3, 0x200000, RZ ;  /* 0x0020000003037824 */ /* 0x000fe200078e00ff */
[----:B------:R-:W-:-:S04]  /*dd60*/  LEA R5, R0, 0x37800000, 0x17 ;  /* 0x3780000000057811 */ /* 0x000fc800078eb8ff */
[----:B------:R-:W-:Y:S01]  /*dd70*/  LOP3.LUT R22, R5, R3, R22, 0xfe, !PT ;  /* 0x0000000305167212 */ /* 0x000fe200078efe16 */
[----:B------:R-:W-:Y:S06]  /*dd80*/  BRA `(.L_x_17775) ;  /* 0x0000000000947947 */ /* 0x000fec0003800000 */
.L_x_17787:
        /* <DEDUP_REMOVED lines=14> */
.L_x_17774:
        /* <DEDUP_REMOVED lines=16> */
.L_x_17796:
[----:B------:R-:W-:Y:S01]  /*df70*/  IMAD.MOV.U32 R22, RZ, RZ, RZ ;  /* 0x000000ffff167224 */ /* 0x000fe200078e00ff */
[----:B------:R-:W-:Y:S06]  /*df80*/  BRA `(.L_x_17775) ;  /* 0x0000000000147947 */ /* 0x000fec0003800000 */
.L_x_17795:
[----:B------:R-:W2:Y:S02]  /*df90*/  LDG.E.64 R4, desc[UR36][R4.64] ;  /* 0x0000002404047981 */ /* 0x000ea4000c1e1b00 */
[----:B--2---:R0:W1:Y:S01]  /*dfa0*/  I2F.U64 R22, R4 ;  /* 0x0000000400167312 */ /* 0x0040620000301000 */
[----:B------:R-:W-:Y:S05]  /*dfb0*/  BRA `(.L_x_17775) ;  /* 0x0000000000087947 */ /* 0x000fea0003800000 */
.L_x_17794:
[----:B------:R-:W2:Y:S02]  /*dfc0*/  LDG.E R4, desc[UR36][R4.64] ;  /* 0x0000002404047981 */ /* 0x000ea4000c1e1900 */
[----:B--2---:R-:W-:-:S07]  /*dfd0*/  I2FP.F32.U32 R22, R4 ;  /* 0x0000000400167245 */ /* 0x004fce0000201000 */
.L_x_17775:
[----:B------:R-:W-:Y:S05]  /*dfe0*/  BSYNC B6 ;  /* 0x0000000000067941 */ /* 0x000fea0003800000 */
.L_x_17769:
[----:B------:R-:W3:Y:S01]  /*dff0*/  LDC.U8 R3, c[0x0][0x6bc] ;  /* 0x0001af00ff037b82 */ /* 0x000ee20000000000 */
[----:B------:R-:W-:Y:S01]  /*e000*/  ULDC.64 UR4, c[0x0][0x688] ;  /* 0x0001a20000047ab9 */ /* 0x000fe20000000a00 */
[----:B------:R-:W-:Y:S01]  /*e010*/  BSSY B6, `(.L_x_17797) ;  /* 0x00000df000067945 */ /* 0x000fe20003800000 */
[----:B012---:R-:W-:-:S05]  /*e020*/  IADD3 R4, P0, R24, UR4, RZ ;  /* 0x0000000418047c10 */ /* 0x007fca000ff1e0ff */
        /* <DEDUP_REMOVED lines=15> */
.L_x_17801:
[----:B------:R-:W2:Y:S02]  /*e120*/  LDG.E.U8 R4, desc[UR36][R4.64] ;  /* 0x0000002404047981 */ /* 0x000ea4000c1e1100 */
[----:B--2---:R-:W-:Y:S01]  /*e130*/  I2FP.F32.U32 R24, R4 ;  /* 0x0000000400187245 */ /* 0x004fe20000201000 */
[----:B------:R-:W-:Y:S06]  /*e140*/  BRA `(.L_x_17803) ;  /* 0x0000000c002c7947 */ /* 0x000fec0003800000 */
.L_x_17800:
        /* <DEDUP_REMOVED lines=9> */
.L_x_17805:
[----:B------:R-:W2:Y:S02]  /*e1e0*/  LDG.E R4, desc[UR36][R4.64] ;  /* 0x0000002404047981 */ /* 0x000ea4000c1e1900 */
[----:B--2---:R-:W-:Y:S01]  /*e1f0*/  I2FP.F32.S32 R24, R4 ;  /* 0x0000000400187245 */ /* 0x004fe20000201400 */
[----:B------:R-:W-:Y:S06]  /*e200*/  BRA `(.L_x_17803) ;  /* 0x0000000800fc7947 */ /* 0x000fec0003800000 */
.L_x_17804:
[----:B------:R-:W2:Y:S02]  /*e210*/  LDG.E.U16 R4, desc[UR36][R4.64] ;  /* 0x0000002404047981 */ /* 0x000ea4000c1e1500 */
[----:B--2---:R2:W3:Y:S01]  /*e220*/  I2F.S16 R24, R4 ;  /* 0x0000000400187306 */ /* 0x0044e20000101400 */
[----:B------:R-:W-:Y:S05]  /*e230*/  BRA `(.L_x_17803) ;  /* 0x0000000800f07947 */ /* 0x000fea0003800000 */
.L_x_17799:
        /* <DEDUP_REMOVED lines=8> */
.L_x_17807:
[----:B------:R-:W2:Y:S02]  /*e2c0*/  LDG.E.U16 R4, desc[UR36][R4.64] ;  /* 0x0000002404047981 */ /* 0x000ea4000c1e1500 */
[----:B--2---:R-:W-:Y:S01]  /*e2d0*/  HADD2.F32 R24, -RZ, R4.H0_H0 ;  /* 0x20000004ff187230 */ /* 0x004fe20000004100 */
[----:B------:R-:W-:Y:S06]  /*e2e0*/  BRA `(.L_x_17803) ;  /* 0x0000000800c47947 */ /* 0x000fec0003800000 */
.L_x_17806:
        /* <DEDUP_REMOVED lines=8> */
.L_x_17809:
[----:B------:R-:W2:Y:S02]  /*e370*/  LDG.E.U16 R4, desc[UR36][R4.64] ;  /* 0x0000002404047981 */ /* 0x000ea4000c1e1500 */
[----:B--2---:R-:W-:Y:S01]  /*e380*/  HADD2.F32 R24, -RZ, R4.H0_H0 ;  /* 0x20000004ff187230 */ /* 0x004fe20000004100 */
[----:B------:R-:W-:Y:S06]  /*e390*/  BRA `(.L_x_17803) ;  /* 0x0000000800987947 */ /* 0x000fec0003800000 */
.L_x_17808:
[----:B------:R-:W2:Y:S01]  /*e3a0*/  LDG.E.64 R4, desc[UR36][R4.64] ;  /* 0x0000002404047981 */ /* 0x000ea2000c1e1b00 */
[----:B------:R-:W-:Y:S01]  /*e3b0*/  UMOV UR4, 0xf0000000 ;  /* 0xf000000000047882 */ /* 0x000fe20000000000 */
[----:B------:R-:W-:Y:S01]  /*e3c0*/  UMOV UR5, 0x380fffff ;  /* 0x380fffff00057882 */ /* 0x000fe20000000000 */
[----:B--2---:R-:W0:Y:S01]  /*e3d0*/  F2F.F32.F64 R24, R4 ;  /* 0x0000000400187310 */ /* 0x004e220000301000 */
[----:B------:R-:W-:-:S14]  /*e3e0*/  DSETP.GEU.AND P0, PT, |R4|, UR4, PT ;  /* 0x0000000404007e2a */ /* 0x000fdc000bf0e200 */
[----:B0-----:R-:W-:Y:S01]  /*e3f0*/  @!P0 FMUL R24, R24, 1.175494350822287508e-38 ;  /* 0x0080000018188820 */ /* 0x001fe20000400000 */
[----:B------:R-:W-:Y:S06]  /*e400*/  BRA `(.L_x_17803) ;  /* 0x00000008007c7947 */ /* 0x000fec0003800000 */
.L_x_17798:
        /* <DEDUP_REMOVED lines=12> */
.L_x_17812:
[----:B------:R-:W2:Y:S01]  /*e4d0*/  LDG.E.64 R4, desc[UR36][R4.64] ;  /* 0x0000002404047981 */ /* 0x000ea2000c1e1b00 */
[----:B------:R-:W-:Y:S01]  /*e4e0*/  UMOV UR4, 0xf0000000 ;  /* 0xf000000000047882 */ /* 0x000fe20000000000 */
[----:B------:R-:W-:Y:S01]  /*e4f0*/  UMOV UR5, 0x380fffff ;  /* 0x380fffff00057882 */ /* 0x000fe20000000000 */
[----:B--2---:R-:W0:Y:S01]  /*e500*/  F2F.F32.F64 R24, R4 ;  /* 0x0000000400187310 */ /* 0x004e220000301000 */
[----:B------:R-:W-:-:S14]  /*e510*/  DSETP.GEU.AND P0, PT, |R4|, UR4, PT ;  /* 0x0000000404007e2a */ /* 0x000fdc000bf0e200 */
[----:B0-----:R-:W-:Y:S01]  /*e520*/  @!P0 FMUL R24, R24, 1.175494350822287508e-38 ;  /* 0x0080000018188820 */ /* 0x001fe20000400000 */
[----:B------:R-:W-:Y:S06]  /*e530*/  BRA `(.L_x_17803) ;  /* 0x0000000800307947 */ /* 0x000fec0003800000 */
.L_x_17811:
        /* <DEDUP_REMOVED lines=26> */
.L_x_17814:
        /* <DEDUP_REMOVED lines=13> */
.L_x_17813:
[----:B------:R-:W2:Y:S02]  /*e7b0*/  LDG.E.U16 R4, desc[UR36][R4.64] ;  /* 0x0000002404047981 */ /* 0x000ea4000c1e1500 */
[----:B--2---:R-:W-:Y:S01]  /*e7c0*/  IMAD.U32 R24, R4, 0x10000, RZ ;  /* 0x0001000004187824 */ /* 0x004fe200078e00ff */
[----:B------:R-:W-:Y:S06]  /*e7d0*/  BRA `(.L_x_17803) ;  /* 0x0000000400887947 */ /* 0x000fec0003800000 */
.L_x_17810:
        /* <DEDUP_REMOVED lines=11> */
.L_x_17817:
        /* <DEDUP_REMOVED lines=20> */
.L_x_17819:
[----:B------:R-:W-:Y:S05]  /*e9d0*/  BSYNC B0 ;  /* 0x0000000000007941 */ /* 0x000fea0003800000 */
.L_x_17818:
[----:B------:R-:W-:Y:S01]  /*e9e0*/  IMAD.SHL.U32 R3, R3, 0x100000, RZ ;  /* 0x0010000003037824 */ /* 0x000fe200078e00ff */
[----:B------:R-:W-:-:S04]  /*e9f0*/  LEA R5, R0, 0x3b800000, 0x17 ;  /* 0x3b80000000057811 */ /* 0x000fc800078eb8ff */
[----:B------:R-:W-:Y:S01]  /*ea00*/  LOP3.LUT R24, R5, R3, R24, 0xfe, !PT ;  /* 0x0000000305187212 */ /* 0x000fe200078efe18 */
[----:B------:R-:W-:Y:S06]  /*ea10*/  BRA `(.L_x_17803) ;  /* 0x0000000000f87947 */ /* 0x000fec0003800000 */
.L_x_17816:
        /* <DEDUP_REMOVED lines=20> */
.L_x_17821:
[----:B------:R-:W-:Y:S05]  /*eb60*/  BSYNC B0 ;  /* 0x0000000000007941 */ /* 0x000fea0003800000 */
.L_x_17820:
[----:B------:R-:W-:Y:S01]  /*eb70*/  IMAD.SHL.U32 R3, R3, 0x200000, RZ ;  /* 0x0020000003037824 */ /* 0x000fe200078e00ff */
[----:B------:R-:W-:-:S04]  /*eb80*/  LEA R5, R0, 0x37800000, 0x17 ;  /* 0x3780000000057811 */ /* 0x000fc800078eb8ff */
[----:B------:R-:W-:Y:S01]  /*eb90*/  LOP3.LUT R24, R5, R3, R24, 0xfe, !PT ;  /* 0x0000000305187212 */ /* 0x000fe200078efe18 */
[----:B------:R-:W-:Y:S06]  /*eba0*/  BRA `(.L_x_17803) ;  /* 0x0000000000947947 */ /* 0x000fec0003800000 */
.L_x_17815:
        /* <DEDUP_REMOVED lines=14> */
.L_x_17802:
        /* <DEDUP_REMOVED lines=16> */
.L_x_17824:
[----:B------:R-:W-:Y:S01]  /*ed90*/  IMAD.MOV.U32 R24, RZ, RZ, RZ ;  /* 0x000000ffff187224 */ /* 0x000fe200078e00ff */
[----:B------:R-:W-:Y:S06]  /*eda0*/  BRA `(.L_x_17803) ;  /* 0x0000000000147947 */ /* 0x000fec0003800000 */
.L_x_17823:
[----:B------:R-:W2:Y:S02]  /*edb0*/  LDG.E.64 R4, desc[UR36][R4.64] ;  /* 0x0000002404047981 */ /* 0x000ea4000c1e1b00 */
[----:B--2---:R0:W1:Y:S01]  /*edc0*/  I2F.U64 R24, R4 ;  /* 0x0000000400187312 */ /* 0x0040620000301000 */
[----:B------:R-:W-:Y:S05]  /*edd0*/  BRA `(.L_x_17803) ;  /* 0x0000000000087947 */ /* 0x000fea0003800000 */
.L_x_17822:
[----:B------:R-:W2:Y:S02]  /*ede0*/  LDG.E R4, desc[UR36][R4.64] ;  /* 0x0000002404047981 */ /* 0x000ea4000c1e1900 */
[----:B--2---:R-:W-:-:S07]  /*edf0*/  I2FP.F32.U32 R24, R4 ;  /* 0x0000000400187245 */ /* 0x004fce0000201000 */
.L_x_17803:
[----:B------:R-:W-:Y:S05]  /*ee00*/  BSYNC B6 ;  /* 0x0000000000067941 */ /* 0x000fea0003800000 */
.L_x_17797:
        /* <DEDUP_REMOVED lines=19> */
.L_x_17829:
[----:B------:R-:W2:Y:S02]  /*ef40*/  LDG.E.U8 R4, desc[UR36][R4.64] ;  /* 0x0000002404047981 */ /* 0x000ea4000c1e1100 */
[----:B--2---:R-:W-:Y:S01]  /*ef50*/  I2FP.F32.U32 R23, R4 ;  /* 0x0000000400177245 */ /* 0x004fe20000201000 */
[----:B------:R-:W-:Y:S06]  /*ef60*/  BRA `(.L_x_17831) ;  /* 0x0000000c002c7947 */ /* 0x000fec0003800000 */
.L_x_17828:
        /* <DEDUP_REMOVED lines=9> */
.L_x_17833:
[----:B------:R-:W2:Y:S02]  /*f000*/  LDG.E R4, desc[UR36][R4.64] ;  /* 0x0000002404047981 */ /* 0x000ea4000c1e1900 */
[----:B--2---:R-:W-:Y:S01]  /*f010*/  I2FP.F32.S32 R23, R4 ;  /* 0x0000000400177245 */ /* 0x004fe20000201400 */
[----:B------:R-:W-:Y:S06]  /*f020*/  BRA `(.L_x_17831) ;  /* 0x0000000800fc7947 */ /* 0x000fec0003800000 */
.L_x_17832:
[----:B------:R-:W2:Y:S02]  /*f030*/  LDG.E.U16 R4, desc[UR36][R4.64] ;  /* 0x0000002404047981 */ /* 0x000ea4000c1e1500 */
[----:B--2---:R0:W2:Y:S01]  /*f040*/  I2F.S16 R23, R4 ;  /* 0x0000000400177306 */ /* 0x0040a20000101400 */
[----:B------:R-:W-:Y:S05]  /*f050*/  BRA `(.L_x_17831) ;  /* 0x0000000800f07947 */ /* 0x000fea0003800000 */
.L_x_17827:
        /* <DEDUP_REMOVED lines=8> */
.L_x_17835:
[----:B------:R-:W2:Y:S02]  /*f0e0*/  LDG.E.U16 R4, desc[UR36][R4.64] ;  /* 0x0000002404047981 */ /* 0x000ea4000c1e1500 */
[----:B--2---:R-:W-:Y:S01]  /*f0f0*/  HADD2.F32 R23, -RZ, R4.H0_H0 ;  /* 0x20000004ff177230 */ /* 0x004fe20000004100 */
[----:B------:R-:W-:Y:S06]  /*f100*/  BRA `(.L_x_17831) ;  /* 0x0000000800c47947 */ /* 0x000fec0003800000 */
.L_x_17834:
        /* <DEDUP_REMOVED lines=8> */
.L_x_17837:
[----:B------:R-:W2:Y:S02]  /*f190*/  LDG.E.U16 R4, desc[UR36][R4.64] ;  /* 0x0000002404047981 */ /* 0x000ea4000c1e1500 */
[----:B--2---:R-:W-:Y:S01]  /*f1a0*/  HADD2.F32 R23, -RZ, R4.H0_H0 ;  /* 0x20000004ff177230 */ /* 0x004fe20000004100 */
[----:B------:R-:W-:Y:S06]  /*f1b0*/  BRA `(.L_x_17831) ;  /* 0x0000000800987947 */ /* 0x000fec0003800000 */
.L_x_17836:
[----:B------:R-:W2:Y:S01]  /*f1c0*/  LDG.E.64 R4, desc[UR36][R4.64] ;  /* 0x0000002404047981 */ /* 0x000ea2000c1e1b00 */
[----:B------:R-:W-:Y:S01]  /*f1d0*/  UMOV UR4, 0xf0000000 ;  /* 0xf000000000047882 */ /* 0x000fe20000000000 */
[----:B------:R-:W-:Y:S01]  /*f1e0*/  UMOV UR5, 0x380fffff ;  /* 0x380fffff00057882 */ /* 0x000fe20000000000 */
[----:B--2---:R-:W0:Y:S01]  /*f1f0*/  F2F.F32.F64 R23, R4 ;  /* 0x0000000400177310 */ /* 0x004e220000301000 */
[----:B------:R-:W-:-:S14]  /*f200*/  DSETP.GEU.AND P0, PT, |R4|, UR4, PT ;  /* 0x0000000404007e2a */ /* 0x000fdc000bf0e200 */
[----:B0-----:R-:W-:Y:S01]  /*f210*/  @!P0 FMUL R23, R23, 1.175494350822287508e-38 ;  /* 0x0080000017178820 */ /* 0x001fe20000400000 */
[----:B------:R-:W-:Y:S06]  /*f220*/  BRA `(.L_x_17831) ;  /* 0x00000008007c7947 */ /* 0x000fec0003800000 */
.L_x_17826:
        /* <DEDUP_REMOVED lines=12> */
.L_x_17840:
[----:B------:R-:W2:Y:S01]  /*f2f0*/  LDG.E.64 R4, desc[UR36][R4.64] ;  /* 0x0000002404047981 */ /* 0x000ea2000c1e1b00 */
[----:B------:R-:W-:Y:S01]  /*f300*/  UMOV UR4, 0xf0000000 ;  /* 0xf000000000047882 */ /* 0x000fe20000000000 */
[----:B------:R-:W-:Y:S01]  /*f310*/  UMOV UR5, 0x380fffff ;  /* 0x380fffff00057882 */ /* 0x000fe20000000000 */
[----:B--2---:R-:W0:Y:S01]  /*f320*/  F2F.F32.F64 R23, R4 ;  /* 0x0000000400177310 */ /* 0x004e220000301000 */
[----:B------:R-:W-:-:S14]  /*f330*/  DSETP.GEU.AND P0, PT, |R4|, UR4, PT ;  /* 0x0000000404007e2a */ /* 0x000fdc000bf0e200 */
[----:B0-----:R-:W-:Y:S01]  /*f340*/  @!P0 FMUL R23, R23, 1.175494350822287508e-38 ;  /* 0x0080000017178820 */ /* 0x001fe20000400000 */
[----:B------:R-:W-:Y:S06]  /*f350*/  BRA `(.L_x_17831) ;  /* 0x0000000800307947 */ /* 0x000fec0003800000 */
.L_x_17839:
        /* <DEDUP_REMOVED lines=26> */
.L_x_17842:
        /* <DEDUP_REMOVED lines=13> */
.L_x_17841:
[----:B------:R-:W2:Y:S02]  /*f5d0*/  LDG.E.U16 R4, desc[UR36][R4.64] ;  /* 0x0000002404047981 */ /* 0x000ea4000c1e1500 */
[----:B--2---:R-:W-:Y:S01]  /*f5e0*/  IMAD.U32 R23, R4, 0x10000, RZ ;  /* 0x0001000004177824 */ /* 0x004fe200078e00ff */
[----:B------:R-:W-:Y:S06]  /*f5f0*/  BRA `(.L_x_17831) ;  /* 0x0000000400887947 */ /* 0x000fec0003800000 */
.L_x_17838:
        /* <DEDUP_REMOVED lines=11> */
.L_x_17845:
        /* <DEDUP_REMOVED lines=20> */
.L_x_17847:
[----:B------:R-:W-:Y:S05]  /*f7f0*/  BSYNC B0 ;  /* 0x0000000000007941 */ /* 0x000fea0003800000 */
.L_x_17846:
[----:B------:R-:W-:Y:S01]  /*f800*/  IMAD.SHL.U32 R3, R3, 0x100000, RZ ;  /* 0x0010000003037824 */ /* 0x000fe200078e00ff */
[----:B------:R-:W-:-:S04]  /*f810*/  LEA R0, R0, 0x3b800000, 0x17 ;  /* 0x3b80000000007811 */ /* 0x000fc800078eb8ff */
[----:B------:R-:W-:Y:S01]  /*f820*/  LOP3.LUT R23, R0, R3, R23, 0xfe, !PT ;  /* 0x0000000300177212 */ /* 0x000fe200078efe17 */
[----:B------:R-:W-:Y:S06]  /*f830*/  BRA `(.L_x_17831) ;  /* 0x0000000000f87947 */ /* 0x000fec0003800000 */
.L_x_17844:
        /* <DEDUP_REMOVED lines=20> */
.L_x_17849:
[----:B------:R-:W-:Y:S05]  /*f980*/  BSYNC B0 ;  /* 0x0000000000007941 */ /* 0x000fea0003800000 */
.L_x_17848:
[----:B------:R-:W-:Y:S01]  /*f990*/  IMAD.SHL.U32 R3, R3, 0x200000, RZ ;  /* 0x0020000003037824 */ /* 0x000fe200078e00ff */
[----:B------:R-:W-:-:S04]  /*f9a0*/  LEA R0, R0, 0x37800000, 0x17 ;  /* 0x3780000000007811 */ /* 0x000fc800078eb8ff */
[----:B------:R-:W-:Y:S01]  /*f9b0*/  LOP3.LUT R23, R0, R3, R23, 0xfe, !PT ;  /* 0x0000000300177212 */ /* 0x000fe200078efe17 */
[----:B------:R-:W-:Y:S06]  /*f9c0*/  BRA `(.L_x_17831) ;  /* 0x0000000000947947 */ /* 0x000fec0003800000 */
.L_x_17843:
        /* <DEDUP_REMOVED lines=14> */
.L_x_17830:
        /* <DEDUP_REMOVED lines=16> */
.L_x_17852:
[----:B------:R-:W-:Y:S01]  /*fbb0*/  IMAD.MOV.U32 R23, RZ, RZ, RZ ;  /* 0x000000ffff177224 */ /* 0x000fe200078e00ff */
[----:B------:R-:W-:Y:S06]  /*fbc0*/  BRA `(.L_x_17831) ;  /* 0x0000000000147947 */ /* 0x000fec0003800000 */
.L_x_17851:
[----:B------:R-:W2:Y:S02]  /*fbd0*/  LDG.E.64 R4, desc[UR36][R4.64] ;  /* 0x0000002404047981 */ /* 0x000ea4000c1e1b00 */
[----:B--2---:R0:W2:Y:S01]  /*fbe0*/  I2F.U64 R23, R4 ;  /* 0x0000000400177312 */ /* 0x0040a20000301000 */
[----:B------:R-:W-:Y:S05]  /*fbf0*/  BRA `(.L_x_17831) ;  /* 0x0000000000087947 */ /* 0x000fea0003800000 */
.L_x_17850:
[----:B------:R-:W2:Y:S02]  /*fc00*/  LDG.E R4, desc[UR36][R4.64] ;  /* 0x0000002404047981 */ /* 0x000ea4000c1e1900 */
[----:B--2---:R-:W-:-:S07]  /*fc10*/  I2FP.F32.U32 R23, R4 ;  /* 0x0000000400177245 */ /* 0x004fce0000201000 */
.L_x_17831:
[----:B------:R-:W-:Y:S05]  /*fc20*/  BSYNC B6 ;  /* 0x0000000000067941 */ /* 0x000fea0003800000 */
.L_x_17825:
[----:B------:R-:W1:Y:S01]  /*fc30*/  LDC.U8 R3, c[0x0][0x6be] ;  /* 0x0001af80ff037b82 */ /* 0x000e620000000000 */
[----:B------:R-:W-:Y:S01]  /*fc40*/  ULDC.64 UR4, c[0x0][0x698] ;  /* 0x0001a60000047ab9 */ /* 0x000fe20000000a00 */
[----:B------:R-:W-:Y:S01]  /*fc50*/  BSSY B6, `(.L_x_17853) ;  /* 0x00000df000067945 */ /* 0x000fe20003800000 */
[----:B0---4-:R-:W-:-:S05]  /*fc60*/  IADD3 R4, P0, R25, UR4, RZ ;  /* 0x0000000419047c10 */ /* 0x011fca000ff1e0ff */
        /* <DEDUP_REMOVED lines=15> */
.L_x_17857:
[----:B------:R-:W4:Y:S02]  /*fd60*/  LDG.E.U8 R4, desc[UR36][R4.64] ;  /* 0x0000002404047981 */ /* 0x000f24000c1e1100 */
[----:B----4-:R-:W-:Y:S01]  /*fd70*/  I2FP.F32.U32 R25, R4 ;  /* 0x0000000400197245 */ /* 0x010fe20000201000 */
[----:B------:R-:W-:Y:S06]  /*fd80*/  BRA `(.L_x_17859) ;  /* 0x0000000c002c7947 */ /* 0x000fec0003800000 */
.L_x_17856:
        /* <DEDUP_REMOVED lines=9> */
.L_x_17861:
[----:B------:R-:W4:Y:S02]  /*fe20*/  LDG.E R4, desc[UR36][R4.64] ;  /* 0x0000002404047981 */ /* 0x000f24000c1e1900 */
[----:B----4-:R-:W-:Y:S01]  /*fe30*/  I2FP.F32.S32 R25, R4 ;  /* 0x0000000400197245 */ /* 0x010fe20000201400 */
[----:B------:R-:W-:Y:S06]  /*fe40*/  BRA `(.L_x_17859) ;  /* 0x0000000800fc7947 */ /* 0x000fec0003800000 */
.L_x_17860:
[----:B------:R-:W4:Y:S02]  /*fe50*/  LDG.E.U16 R4, desc[UR36][R4.64] ;  /* 0x0000002404047981 */ /* 0x000f24000c1e1500 */
[----:B----4-:R4:W0:Y:S01]  /*fe60*/  I2F.S16 R25, R4 ;  /* 0x0000000400197306 */ /* 0x0108220000101400 */
[----:B------:R-:W-:Y:S05]  /*fe70*/  BRA `(.L_x_17859) ;  /* 0x0000000800f07947 */ /* 0x000fea0003800000 */
.L_x_17855:
        /* <DEDUP_REMOVED lines=8> */
.L_x_17863:
[----:B------:R-:W4:Y:S02]  /*ff00*/  LDG.E.U16 R4, desc[UR36][R4.64] ;  /* 0x0000002404047981 */ /* 0x000f24000c1e1500 */
[----:B----4-:R-:W-:Y:S01]  /*ff10*/  HADD2.F32 R25, -RZ, R4.H0_H0 ;  /* 0x20000004ff197230 */ /* 0x010fe20000004100 */
[----:B------:R-:W-:Y:S06]  /*ff20*/  BRA `(.L_x_17859) ;  /* 0x0000000800c47947 */ /* 0x000fec0003800000 */
.L_x_17862:
        /* <DEDUP_REMOVED lines=8> */
.L_x_17865:
[----:B------:R-:W4:Y:S02]  /*ffb0*/  LDG.E.U16 R4, desc[UR36][R4.64] ;  /* 0x0000002404047981 */ /* 0x000f24000c1e1500 */
[----:B----4-:R-:W-:Y:S01]  /*ffc0*/  HADD2.F32 R25, -RZ, R4.H0_H0 ;  /* 0x20000004ff197230 */ /* 0x010fe20000004100 */
[----:B------:R-:W-:Y:S06]  /*ffd0*/  BRA `(.L_x_17859) ;  /* 0x0000000800987947 */ /* 0x000fec0003800000 */
.L_x_17864:
[----:B------:R-:W4:Y:S01]  /*ffe0*/  LDG.E.64 R4, desc[UR36][R4.64] ;  /* 0x0000002404047981 */ /* 0x000f22000c1e1b00 */
[----:B------:R-:W-:Y:S01]  /*fff0*/  UMOV UR4, 0xf0000000 ;  /* 0xf000000000047882 */ /* 0x000fe20000000000 */
[----:B------:R-:W-:Y:S01]  /*10000*/  UMOV UR5, 0x380fffff ;  /* 0x380fffff00057882 */ /* 0x000fe20000000000 */
[----:B----4-:R-:W0:Y:S01]  /*10010*/  F2F.F32.F64 R25, R4 ;  /* 0x0000000400197310 */ /* 0x010e220000301000 */
[----:B------:R-:W-:-:S14]  /*10020*/  DSETP.GEU.AND P0, PT, |R4|, UR4, PT ;  /* 0x0000000404007e2a */ /* 0x000fdc000bf0e200 */
[----:B0-----:R-:W-:Y:S01]  /*10030*/  @!P0 FMUL R25, R25, 1.175494350822287508e-38 ;  /* 0x0080000019198820 */ /* 0x001fe20000400000 */
[----:B------:R-:W-:Y:S06]  /*10040*/  BRA `(.L_x_17859) ;  /* 0x00000008007c7947 */ /* 0x000fec0003800000 */
.L_x_17854:
        /* <DEDUP_REMOVED lines=12> */
.L_x_17868:
[----:B------:R-:W4:Y:S01]  /*10110*/  LDG.E.64 R4, desc[UR36][R4.64] ;  /* 0x0000002404047981 */ /* 0x000f22000c1e1b00 */
[----:B------:R-:W-:Y:S01]  /*10120*/  UMOV UR4, 0xf0000000 ;  /* 0xf000000000047882 */ /* 0x000fe20000000000 */
[----:B------:R-:W-:Y:S01]  /*10130*/  UMOV UR5, 0x380fffff ;  /* 0x380fffff00057882 */ /* 0x000fe20000000000 */
[----:B----4-:R-:W0:Y:S01]  /*10140*/  F2F.F32.F64 R25, R4 ;  /* 0x0000000400197310 */ /* 0x010e220000301000 */
[----:B------:R-:W-:-:S14]  /*10150*/  DSETP.GEU.AND P0, PT, |R4|, UR4, PT ;  /* 0x0000000404007e2a */ /* 0x000fdc000bf0e200 */
[----:B0-----:R-:W-:Y:S01]  /*10160*/  @!P0 FMUL R25, R25, 1.175494350822287508e-38 ;  /* 0x0080000019198820 */ /* 0x001fe20000400000 */
[----:B------:R-:W-:Y:S06]  /*10170*/  BRA `(.L_x_17859) ;  /* 0x0000000800307947 */ /* 0x000fec0003800000 */
.L_x_17867:
        /* <DEDUP_REMOVED lines=26> */
.L_x_17870:
        /* <DEDUP_REMOVED lines=13> */
.L_x_17869:
[----:B------:R-:W4:Y:S02]  /*103f0*/  LDG.E.U16 R4, desc[UR36][R4.64] ;  /* 0x0000002404047981 */ /* 0x000f24000c1e1500 */
[----:B----4-:R-:W-:Y:S01]  /*10400*/  IMAD.U32 R25, R4, 0x10000, RZ ;  /* 0x0001000004197824 */ /* 0x010fe200078e00ff */
[----:B------:R-:W-:Y:S06]  /*10410*/  BRA `(.L_x_17859) ;  /* 0x0000000400887947 */ /* 0x000fec0003800000 */
.L_x_17866:
        /* <DEDUP_REMOVED lines=11> */
.L_x_17873:
        /* <DEDUP_REMOVED lines=20> */
.L_x_17875:
[----:B------:R-:W-:Y:S05]  /*10610*/  BSYNC B0 ;  /* 0x0000000000007941 */ /* 0x000fea0003800000 */
.L_x_17874:
[----:B------:R-:W-:Y:S01]  /*10620*/  IMAD.SHL.U32 R3, R3, 0x100000, RZ ;  /* 0x0010000003037824 */ /* 0x000fe200078e00ff */
[----:B------:R-:W-:-:S04]  /*10630*/  LEA R0, R0, 0x3b800000, 0x17 ;  /* 0x3b80000000007811 */ /* 0x000fc800078eb8ff */
[----:B------:R-:W-:Y:S01]  /*10640*/  LOP3.LUT R25, R0, R3, R25, 0xfe, !PT ;  /* 0x0000000300197212 */ /* 0x000fe200078efe19 */
[----:B------:R-:W-:Y:S06]  /*10650*/  BRA `(.L_x_17859) ;  /* 0x0000000000f87947 */ /* 0x000fec0003800000 */
.L_x_17872:
        /* <DEDUP_REMOVED lines=20> */
.L_x_17877:
[----:B------:R-:W-:Y:S05]  /*107a0*/  BSYNC B0 ;  /* 0x0000000000007941 */ /* 0x000fea0003800000 */
.L_x_17876:
[----:B------:R-:W-:Y:S01]  /*107b0*/  IMAD.SHL.U32 R3, R3, 0x200000, RZ ;  /* 0x0020000003037824 */ /* 0x000fe200078e00ff */
[----:B------:R-:W-:-:S04]  /*107c0*/  LEA R0, R0, 0x37800000, 0x17 ;  /* 0x3780000000007811 */ /* 0x000fc800078eb8ff */
[----:B------:R-:W-:Y:S01]  /*107d0*/  LOP3.LUT R25, R0, R3, R25, 0xfe, !PT ;  /* 0x0000000300197212 */ /* 0x000fe200078efe19 */
[----:B------:R-:W-:Y:S06]  /*107e0*/  BRA `(.L_x_17859) ;  /* 0x0000000000947947 */ /* 0x000fec0003800000 */
.L_x_17871:
        /* <DEDUP_REMOVED lines=14> */
.L_x_17858:
        /* <DEDUP_REMOVED lines=16> */
.L_x_17880:
[----:B------:R-:W-:Y:S01]  /*109d0*/  IMAD.MOV.U32 R25, RZ, RZ, RZ ;  /* 0x000000ffff197224 */ /* 0x000fe200078e00ff */
[----:B------:R-:W-:Y:S06]  /*109e0*/  BRA `(.L_x_17859) ;  /* 0x0000000000147947 */ /* 0x000fec0003800000 */
.L_x_17879:
[----:B------:R-:W4:Y:S02]  /*109f0*/  LDG.E.64 R4, desc[UR36][R4.64] ;  /* 0x0000002404047981 */ /* 0x000f24000c1e1b00 */
[----:B----4-:R0:W1:Y:S01]  /*10a00*/  I2F.U64 R25, R4 ;  /* 0x0000000400197312 */ /* 0x0100620000301000 */
[----:B------:R-:W-:Y:S05]  /*10a10*/  BRA `(.L_x_17859) ;  /* 0x0000000000087947 */ /* 0x000fea0003800000 */
.L_x_17878:
[----:B------:R-:W4:Y:S02]  /*10a20*/  LDG.E R4, desc[UR36][R4.64] ;  /* 0x0000002404047981 */ /* 0x000f24000c1e1900 */
[----:B----4-:R-:W-:-:S07]  /*10a30*/  I2FP.F32.U32 R25, R4 ;  /* 0x0000000400197245 */ /* 0x010fce0000201000 */
.L_x_17859:
[----:B------:R-:W-:Y:S05]  /*10a40*/  BSYNC B6 ;  /* 0x0000000000067941 */ /* 0x000fea0003800000 */
.L_x_17853:
[----:B01--4-:R-:W0:Y:S01]  /*10a50*/  LDC.U8 R4, c[0x0][0x6bf] ;  /* 0x0001afc0ff047b82 */ /* 0x013e220000000000 */
        /* <DEDUP_REMOVED lines=18> */
.L_x_17885:
[----:B------:R-:W4:Y:S02]  /*10b80*/  LDG.E.U8 R2, desc[UR36][R2.64] ;  /* 0x0000002402027981 */ /* 0x000f24000c1e1100 */
[----:B----4-:R-:W-:Y:S01]  /*10b90*/  I2FP.F32.U32 R5, R2 ;  /* 0x0000000200057245 */ /* 0x010fe20000201000 */
[----:B------:R-:W-:Y:S06]  /*10ba0*/  BRA `(.L_x_17887) ;  /* 0x0000000c002c7947 */ /* 0x000fec0003800000 */
.L_x_17884:
        /* <DEDUP_REMOVED lines=9> */
.L_x_17889:
[----:B------:R-:W4:Y:S02]  /*10c40*/  LDG.E R2, desc[UR36][R2.64] ;  /* 0x0000002402027981 */ /* 0x000f24000c1e1900 */
[----:B----4-:R-:W-:Y:S01]  /*10c50*/  I2FP.F32.S32 R5, R2 ;  /* 0x0000000200057245 */ /* 0x010fe20000201400 */
[----:B------:R-:W-:Y:S06]  /*10c60*/  BRA `(.L_x_17887) ;  /* 0x0000000800fc7947 */ /* 0x000fec0003800000 */
.L_x_17888:
[----:B------:R-:W4:Y:S02]  /*10c70*/  LDG.E.U16 R2, desc[UR36][R2.64] ;  /* 0x0000002402027981 */ /* 0x000f24000c1e1500 */
[----:B----4-:R0:W1:Y:S01]  /*10c80*/  I2F.S16 R5, R2 ;  /* 0x0000000200057306 */ /* 0x0100620000101400 */
[----:B------:R-:W-:Y:S05]  /*10c90*/  BRA `(.L_x_17887) ;  /* 0x0000000800f07947 */ /* 0x000fea0003800000 */
.L_x_17883:
        /* <DEDUP_REMOVED lines=8> */
.L_x_17891:
[----:B------:R-:W4:Y:S02]  /*10d20*/  LDG.E.U16 R2, desc[UR36][R2.64] ;  /* 0x0000002402027981 */ /* 0x000f24000c1e1500 */
[----:B----4-:R-:W-:Y:S01]  /*10d30*/  HADD2.F32 R5, -RZ, R2.H0_H0 ;  /* 0x20000002ff057230 */ /* 0x010fe20000004100 */
[----:B------:R-:W-:Y:S06]  /*10d40*/  BRA `(.L_x_17887) ;  /* 0x0000000800c47947 */ /* 0x000fec0003800000 */
.L_x_17890:
        /* <DEDUP_REMOVED lines=8> */
.L_x_17893:
[----:B------:R-:W4:Y:S02]  /*10dd0*/  LDG.E.U16 R2, desc[UR36][R2.64] ;  /* 0x0000002402027981 */ /* 0x000f24000c1e1500 */
[----:B----4-:R-:W-:Y:S01]  /*10de0*/  HADD2.F32 R5, -RZ, R2.H0_H0 ;  /* 0x20000002ff057230 */ /* 0x010fe20000004100 */
[----:B------:R-:W-:Y:S06]  /*10df0*/  BRA `(.L_x_17887) ;  /* 0x0000000800987947 */ /* 0x000fec0003800000 */
.L_x_17892:
[----:B------:R-:W4:Y:S01]  /*10e00*/  LDG.E.64 R2, desc[UR36][R2.64] ;  /* 0x0000002402027981 */ /* 0x000f22000c1e1b00 */
[----:B------:R-:W-:Y:S01]  /*10e10*/  UMOV UR4, 0xf0000000 ;  /* 0xf000000000047882 */ /* 0x000fe20000000000 */
[----:B------:R-:W-:Y:S01]  /*10e20*/  UMOV UR5, 0x380fffff ;  /* 0x380fffff00057882 */ /* 0x000fe20000000000 */
[----:B----4-:R-:W0:Y:S01]  /*10e30*/  F2F.F32.F64 R5, R2 ;  /* 0x0000000200057310 */ /* 0x010e220000301000 */
[----:B------:R-:W-:-:S14]  /*10e40*/  DSETP.GEU.AND P0, PT, |R2|, UR4, PT ;  /* 0x0000000402007e2a */ /* 0x000fdc000bf0e200 */
[----:B0-----:R-:W-:Y:S01]  /*10e50*/  @!P0 FMUL R5, R5, 1.175494350822287508e-38 ;  /* 0x0080000005058820 */ /* 0x001fe20000400000 */
[----:B------:R-:W-:Y:S06]  /*10e60*/  BRA `(.L_x_17887) ;  /* 0x00000008007c7947 */ /* 0x000fec0003800000 */
.L_x_17882:
        /* <DEDUP_REMOVED lines=12> */
.L_x_17896:
[----:B------:R-:W4:Y:S01]  /*10f30*/  LDG.E.64 R2, desc[UR36][R2.64] ;  /* 0x0000002402027981 */ /* 0x000f22000c1e1b00 */
[----:B------:R-:W-:Y:S01]  /*10f40*/  UMOV UR4, 0xf0000000 ;  /* 0xf000000000047882 */ /* 0x000fe20000000000 */
[----:B------:R-:W-:Y:S01]  /*10f50*/  UMOV UR5, 0x380fffff ;  /* 0x380fffff00057882 */ /* 0x000fe20000000000 */
[----:B----4-:R-:W0:Y:S01]  /*10f60*/  F2F.F32.F64 R5, R2 ;  /* 0x0000000200057310 */ /* 0x010e220000301000 */
[----:B------:R-:W-:-:S14]  /*10f70*/  DSETP.GEU.AND P0, PT, |R2|, UR4, PT ;  /* 0x0000000402007e2a */ /* 0x000fdc000bf0e200 */
[----:B0-----:R-:W-:Y:S01]  /*10f80*/  @!P0 FMUL R5, R5, 1.175494350822287508e-38 ;  /* 0x0080000005058820 */ /* 0x001fe20000400000 */
[----:B------:R-:W-:Y:S06]  /*10f90*/  BRA `(.L_x_17887) ;  /* 0x0000000800307947 */ /* 0x000fec0003800000 */
.L_x_17895:
        /* <DEDUP_REMOVED lines=26> */
.L_x_17898:
        /* <DEDUP_REMOVED lines=13> */
.L_x_17897:
[----:B------:R-:W4:Y:S02]  /*11210*/  LDG.E.U16 R2, desc[UR36][R2.64] ;  /* 0x0000002402027981 */ /* 0x000f24000c1e1500 */
[----:B----4-:R-:W-:Y:S01]  /*11220*/  IMAD.U32 R5, R2, 0x10000, RZ ;  /* 0x0001000002057824 */ /* 0x010fe200078e00ff */
[----:B------:R-:W-:Y:S06]  /*11230*/  BRA `(.L_x_17887) ;  /* 0x0000000400887947 */ /* 0x000fec0003800000 */
.L_x_17894:
        /* <DEDUP_REMOVED lines=11> */
.L_x_17901:
        /* <DEDUP_REMOVED lines=20> */
.L_x_17903:
[----:B------:R-:W-:Y:S05]  /*11430*/  BSYNC B0 ;  /* 0x0000000000007941 */ /* 0x000fea0003800000 */
.L_x_17902:
[----:B------:R-:W-:Y:S01]  /*11440*/  IMAD.SHL.U32 R2, R2, 0x100000, RZ ;  /* 0x0010000002027824 */ /* 0x000fe200078e00ff */
[----:B------:R-:W-:-:S04]  /*11450*/  LEA R5, R0, 0x3b800000, 0x17 ;  /* 0x3b80000000057811 */ /* 0x000fc800078eb8ff */
[----:B------:R-:W-:Y:S01]  /*11460*/  LOP3.LUT R5, R5, R2, R4, 0xfe, !PT ;  /* 0x0000000205057212 */ /* 0x000fe200078efe04 */
[----:B------:R-:W-:Y:S06]  /*11470*/  BRA `(.L_x_17887) ;  /* 0x0000000000f87947 */ /* 0x000fec0003800000 */
.L_x_17900:
        /* <DEDUP_REMOVED lines=20> */
.L_x_17905:
[----:B------:R-:W-:Y:S05]  /*115c0*/  BSYNC B0 ;  /* 0x0000000000007941 */ /* 0x000fea0003800000 */
.L_x_17904:
[----:B------:R-:W-:Y:S01]  /*115d0*/  IMAD.SHL.U32 R2, R2, 0x200000, RZ ;  /* 0x0020000002027824 */ /* 0x000fe200078e00ff */
[----:B------:R-:W-:-:S04]  /*115e0*/  LEA R5, R0, 0x37800000, 0x17 ;  /* 0x3780000000057811 */ /* 0x000fc800078eb8ff */
[----:B------:R-:W-:Y:S01]  /*115f0*/  LOP3.LUT R5, R5, R2, R4, 0xfe, !PT ;  /* 0x0000000205057212 */ /* 0x000fe200078efe04 */
[----:B------:R-:W-:Y:S06]  /*11600*/  BRA `(.L_x_17887) ;  /* 0x0000000000947947 */ /* 0x000fec0003800000 */
.L_x_17899:
        /* <DEDUP_REMOVED lines=14> */
.L_x_17886:
        /* <DEDUP_REMOVED lines=16> */
.L_x_17908:
[----:B------:R-:W-:Y:S01]  /*117f0*/  IMAD.MOV.U32 R5, RZ, RZ, RZ ;  /* 0x000000ffff057224 */ /* 0x000fe200078e00ff */
[----:B------:R-:W-:Y:S06]  /*11800*/  BRA `(.L_x_17887) ;  /* 0x0000000000147947 */ /* 0x000fec0003800000 */
.L_x_17907:
[----:B------:R-:W4:Y:S02]  /*11810*/  LDG.E.64 R2, desc[UR36][R2.64] ;  /* 0x0000002402027981 */ /* 0x000f24000c1e1b00 */
[----:B----4-:R0:W1:Y:S01]  /*11820*/  I2F.U64 R5, R2 ;  /* 0x0000000200057312 */ /* 0x0100620000301000 */
[----:B------:R-:W-:Y:S05]  /*11830*/  BRA `(.L_x_17887) ;  /* 0x0000000000087947 */ /* 0x000fea0003800000 */
.L_x_17906:
[----:B------:R-:W4:Y:S02]  /*11840*/  LDG.E R2, desc[UR36][R2.64] ;  /* 0x0000002402027981 */ /* 0x000f24000c1e1900 */
[----:B----4-:R-:W-:-:S07]  /*11850*/  I2FP.F32.U32 R5, R2 ;  /* 0x0000000200057245 */ /* 0x010fce0000201000 */
.L_x_17887:
[----:B------:R-:W-:Y:S05]  /*11860*/  BSYNC B6 ;  /* 0x0000000000067941 */ /* 0x000fea0003800000 */
.L_x_17881:
[----:B------:R-:W0:Y:S01]  /*11870*/  LDC.U8 R4, c[0x0][0x6b8] ;  /* 0x0001ae00ff047b82 */ /* 0x000e220000000000 */
[----:B--2--5:R-:W-:Y:S01]  /*11880*/  FMUL.FTZ R0, R23, R23 ;  /* 0x0000001717007220 */ /* 0x024fe20000410000 */
[----:B------:R-:W-:Y:S01]  /*11890*/  ULDC UR4, c[0x0][0x6a8] ;  /* 0x0001aa0000047ab9 */ /* 0x000fe20000000800 */
[----:B---3--:R-:W-:Y:S01]  /*118a0*/  FADD.FTZ R19, -R24, R19 ;  /* 0x0000001318137221 */ /* 0x008fe20000010100 */
[----:B-1----:R-:W-:Y:S01]  /*118b0*/  FFMA.FTZ R5, -R5, UR4, R18 ;  /* 0x0000000405057c23 */ /* 0x002fe20008010112 */
[----:B------:R-:W-:Y:S01]  /*118c0*/  FMUL.FTZ R0, R0, R25 ;  /* 0x0000001900007220 */ /* 0x000fe20000410000 */
[----:B------:R-:W-:-:S03]  /*118d0*/  FMUL.FTZ R23, R23, R22 ;  /* 0x0000001617177220 */ /* 0x000fc60000410000 */
[----:B------:R-:W-:-:S04]  /*118e0*/  FMUL.FTZ R0, R0, UR4 ;  /* 0x0000000400007c20 */ /* 0x000fc80008410000 */
[----:B------:R-:W-:-:S04]  /*118f0*/  FFMA.FTZ R0, R0, -R19, R5 ;  /* 0x8000001300007223 */ /* 0x000fc80000010005 */
[----:B0---4-:R-:W-:Y:S01]  /*11900*/  FMUL.FTZ R2, R0, R23 ;  /* 0x0000001700027220 */ /* 0x011fe20000410000 */
        /* <DEDUP_REMOVED lines=14> */
.L_x_17912:
[----:B------:R-:W0:Y:S02]  /*119f0*/  F2I.S64.TRUNC R2, R2 ;  /* 0x0000000200027311 */ /* 0x000e24000020d900 */
[----:B0-----:R-:W-:-:S05]  /*11a00*/  IMAD.MOV.U32 R5, RZ, RZ, R2 ;  /* 0x000000ffff057224 */ /* 0x001fca00078e0002 */
[----:B------:R0:W-:Y:S01]  /*11a10*/  STG.E.U8 desc[UR36][R16.64], R5 ;  /* 0x0000000510007986 */ /* 0x0001e2000c101124 */
[----:B------:R-:W-:Y:S05]  /*11a20*/  BRA `(.L_x_17914) ;  /* 0x0000000c00407947 */ /* 0x000fea0003800000 */
.L_x_17911:
        /* <DEDUP_REMOVED lines=9> */
.L_x_17916:
[----:B------:R-:W0:Y:S02]  /*11ac0*/  F2I.FTZ.TRUNC.NTZ R3, R2 ;  /* 0x0000000200037305 */ /* 0x000e24000021f100 */
[----:B0-----:R0:W-:Y:S01]  /*11ad0*/  STG.E desc[UR36][R16.64], R3 ;  /* 0x0000000310007986 */ /* 0x0011e2000c101924 */
[----:B------:R-:W-:Y:S05]  /*11ae0*/  BRA `(.L_x_17914) ;  /* 0x0000000c00107947 */ /* 0x000fea0003800000 */
.L_x_17915:
[----:B------:R-:W0:Y:S02]  /*11af0*/  F2I.FTZ.TRUNC.NTZ R3, R2 ;  /* 0x0000000200037305 */ /* 0x000e24000021f100 */
[----:B0-----:R0:W-:Y:S01]  /*11b00*/  STG.E.U16 desc[UR36][R16.64], R3 ;  /* 0x0000000310007986 */ /* 0x0011e2000c101524 */
[----:B------:R-:W-:Y:S05]  /*11b10*/  BRA `(.L_x_17914) ;  /* 0x0000000c00047947 */ /* 0x000fea0003800000 */
.L_x_17910:
        /* <DEDUP_REMOVED lines=8> */
.L_x_17918:
[----:B------:R-:W-:-:S05]  /*11ba0*/  F2FP.F16.F32.PACK_AB R2, RZ, R2 ;  /* 0x00000002ff02723e */ /* 0x000fca00000000ff */
[----:B------:R0:W-:Y:S01]  /*11bb0*/  STG.E.U16 desc[UR36][R16.64], R2 ;  /* 0x0000000210007986 */ /* 0x0001e2000c101524 */
[----:B------:R-:W-:Y:S05]  /*11bc0*/  BRA `(.L_x_17914) ;  /* 0x0000000800d87947 */ /* 0x000fea0003800000 */
.L_x_17917:
        /* <DEDUP_REMOVED lines=9> */
.L_x_17920:
[----:B------:R-:W-:-:S04]  /*11c60*/  F2FP.F16.F32.PACK_AB R3, RZ, R2 ;  /* 0x00000002ff03723e */ /* 0x000fc800000000ff */
[----:B------:R-:W-:-:S05]  /*11c70*/  PRMT R3, R3, 0x5410, RZ ;  /* 0x0000541003037816 */ /* 0x000fca00000000ff */
[----:B------:R0:W-:Y:S01]  /*11c80*/  STG.E desc[UR36][R16.64], R3 ;  /* 0x0000000310007986 */ /* 0x0001e2000c101924 */
[----:B------:R-:W-:Y:S05]  /*11c90*/  BRA `(.L_x_17914) ;  /* 0x0000000800a47947 */ /* 0x000fea0003800000 */
.L_x_17919:
[----:B------:R-:W-:-:S06]  /*11ca0*/  FMUL.FTZ R2, R2, 1 ;  /* 0x3f80000002027820 */ /* 0x000fcc0000410000 */
[----:B------:R-:W0:Y:S02]  /*11cb0*/  F2F.F64.F32 R2, R2 ;  /* 0x0000000200027310 */ /* 0x000e240000201800 */
[----:B0-----:R0:W-:Y:S01]  /*11cc0*/  STG.E.64 desc[UR36][R16.64], R2 ;  /* 0x0000000210007986 */ /* 0x0011e2000c101b24 */
[----:B------:R-:W-:Y:S05]  /*11cd0*/  BRA `(.L_x_17914) ;  /* 0x0000000800947947 */ /* 0x000fea0003800000 */
.L_x_17909:
        /* <DEDUP_REMOVED lines=12> */
.L_x_17923:
[----:B------:R-:W-:Y:S01]  /*11da0*/  FMUL.FTZ R4, R2, 1 ;  /* 0x3f80000002047820 */ /* 0x000fe20000410000 */
[----:B------:R-:W-:-:S05]  /*11db0*/  CS2R R6, SRZ ;  /* 0x0000000000067805 */ /* 0x000fca000001ff00 */
[----:B------:R-:W0:Y:S02]  /*11dc0*/  F2F.F64.F32 R4, R4 ;  /* 0x0000000400047310 */ /* 0x000e240000201800 */
[----:B0-----:R0:W-:Y:S01]  /*11dd0*/  STG.E.128 desc[UR36][R16.64], R4 ;  /* 0x0000000410007986 */ /* 0x0011e2000c101d24 */
[----:B------:R-:W-:Y:S05]  /*11de0*/  BRA `(.L_x_17914) ;  /* 0x0000000800507947 */ /* 0x000fea0003800000 */
.L_x_17922:
        /* <DEDUP_REMOVED lines=20> */
.L_x_17927:
[----:B------:R-:W-:Y:S05]  /*11f30*/  BSYNC B0 ;  /* 0x0000000000007941 */ /* 0x000fea0003800000 */
.L_x_17926:
[----:B------:R-:W-:-:S05]  /*11f40*/  LOP3.LUT R5, R0, R5, RZ, 0xfc, !PT ;  /* 0x0000000500057212 */ /* 0x000fca00078efcff */
[----:B------:R0:W-:Y:S01]  /*11f50*/  STG.E.U8 desc[UR36][R16.64], R5 ;  /* 0x0000000510007986 */ /* 0x0001e2000c101124 */
[----:B------:R-:W-:Y:S05]  /*11f60*/  BRA `(.L_x_17914) ;  /* 0x0000000400f07947 */ /* 0x000fea0003800000 */
.L_x_17925:
        /* <DEDUP_REMOVED lines=12> */
.L_x_17929:
[----:B------:R-:W-:Y:S01]  /*12030*/  IMAD.MOV.U32 R0, RZ, RZ, 0x7f ;  /* 0x0000007fff007424 */ /* 0x000fe200078e00ff */
[----:B------:R-:W-:-:S04]  /*12040*/  ISETP.GT.U32.AND P0, PT, R4, 0x7f800000, PT ;  /* 0x7f8000000400780c */ /* 0x000fc80003f04070 */
[----:B------:R-:W-:-:S09]  /*12050*/  SEL R0, R0, 0x7c, P0 ;  /* 0x0000007c00007807 */ /* 0x000fd20000000000 */
.L_x_17930:
[----:B------:R-:W-:Y:S05]  /*12060*/  BSYNC B0 ;  /* 0x0000000000007941 */ /* 0x000fea0003800000 */
.L_x_17928:
[----:B------:R-:W-:-:S04]  /*12070*/  LOP3.LUT R2, R2, 0x80000000, RZ, 0xc0, !PT ;  /* 0x8000000002027812 */ /* 0x000fc800078ec0ff */
[----:B------:R-:W-:-:S04]  /*12080*/  SHF.R.U32.HI R3, RZ, 0x18, R2 ;  /* 0x00000018ff037819 */ /* 0x000fc80000011602 */
[----:B------:R-:W-:-:S05]  /*12090*/  LOP3.LUT R3, R0, R3, RZ, 0xfc, !PT ;  /* 0x0000000300037212 */ /* 0x000fca00078efcff */
[----:B------:R0:W-:Y:S01]  /*120a0*/  STG.E.U8 desc[UR36][R16.64], R3 ;  /* 0x0000000310007986 */ /* 0x0001e2000c101124 */
[----:B------:R-:W-:Y:S05]  /*120b0*/  BRA `(.L_x_17914) ;  /* 0x00000004009c7947 */ /* 0x000fea0003800000 */
.L_x_17924:
[----:B------:R-:W-:-:S05]  /*120c0*/  F2FP.BF16.F32.PACK_AB R2, RZ, R2 ;  /* 0x00000002ff02723e */ /* 0x000fca00000010ff */
[----:B------:R0:W-:Y:S01]  /*120d0*/  STG.E.U16 desc[UR36][R16.64], R2 ;  /* 0x0000000210007986 */ /* 0x0001e2000c101524 */
[----:B------:R-:W-:Y:S05]  /*120e0*/  BRA `(.L_x_17914) ;  /* 0x0000000400907947 */ /* 0x000fea0003800000 */
.L_x_17921:
        /* <DEDUP_REMOVED lines=11> */
.L_x_17933:
        /* <DEDUP_REMOVED lines=16> */
.L_x_17936:
[----:B------:R-:W-:-:S04]  /*122a0*/  LOP3.LUT R2, R2, 0x80000000, RZ, 0xc0, !PT ;  /* 0x8000000002027812 */ /* 0x000fc800078ec0ff */
[----:B------:R-:W-:-:S04]  /*122b0*/  SHF.R.U32.HI R3, RZ, 0x18, R2 ;  /* 0x00000018ff037819 */ /* 0x000fc80000011602 */
[----:B------:R-:W-:-:S04]  /*122c0*/  LOP3.LUT R0, R0, R3, RZ, 0xfc, !PT ;  /* 0x0000000300007212 */ /* 0x000fc800078efcff */
[----:B------:R-:W-:-:S07]  /*122d0*/  PRMT R8, R0, 0x7610, R8 ;  /* 0x0000761000087816 */ /* 0x000fce0000000008 */
.L_x_17935:
[----:B------:R-:W-:Y:S05]  /*122e0*/  BSYNC B0 ;  /* 0x0000000000007941 */ /* 0x000fea0003800000 */
.L_x_17934:
[----:B------:R4:W-:Y:S01]  /*122f0*/  STG.E.U8 desc[UR36][R16.64], R8 ;  /* 0x0000000810007986 */ /* 0x0009e2000c101124 */
[----:B------:R-:W-:Y:S05]  /*12300*/  BRA `(.L_x_17914) ;  /* 0x0000000400087947 */ /* 0x000fea0003800000 */
.L_x_17932:
        /* <DEDUP_REMOVED lines=16> */
.L_x_17939:
[----:B------:R-:W-:-:S04]  /*12410*/  LOP3.LUT R2, R2, 0x80000000, RZ, 0xc0, !PT ;  /* 0x8000000002027812 */ /* 0x000fc800078ec0ff */
[----:B------:R-:W-:-:S04]  /*12420*/  SHF.R.U32.HI R3, RZ, 0x18, R2 ;  /* 0x00000018ff037819 */ /* 0x000fc80000011602 */
[----:B------:R-:W-:-:S04]  /*12430*/  LOP3.LUT R0, R0, R3, RZ, 0xfc, !PT ;  /* 0x0000000300007212 */ /* 0x000fc800078efcff */
[----:B------:R-:W-:-:S07]  /*12440*/  PRMT R8, R0, 0x7610, R8 ;  /* 0x0000761000087816 */ /* 0x000fce0000000008 */
.L_x_17938:
[----:B------:R-:W-:Y:S05]  /*12450*/  BSYNC B0 ;  /* 0x0000000000007941 */ /* 0x000fea0003800000 */
.L_x_17937:
[----:B------:R3:W-:Y:S01]  /*12460*/  STG.E.U8 desc[UR36][R16.64], R8 ;  /* 0x0000000810007986 */ /* 0x0007e2000c101124 */
[----:B------:R-:W-:Y:S05]  /*12470*/  BRA `(.L_x_17914) ;  /* 0x0000000000ac7947 */ /* 0x000fea0003800000 */
.L_x_17931:
        /* <DEDUP_REMOVED lines=21> */
.L_x_17913:
        /* <DEDUP_REMOVED lines=16> */
.L_x_17942:
[----:B------:R-:W-:Y:S05]  /*126d0*/  BRA `(.L_x_17914) ;  /* 0x0000000000147947 */ /* 0x000fea0003800000 */
.L_x_17941:
[----:B------:R-:W0:Y:S02]  /*126e0*/  F2I.U64.TRUNC R2, R2 ;  /* 0x0000000200027311 */ /* 0x000e24000020d800 */
[----:B0-----:R2:W-:Y:S01]  /*126f0*/  STG.E.64 desc[UR36][R16.64], R2 ;  /* 0x0000000210007986 */ /* 0x0015e2000c101b24 */
[----:B------:R-:W-:Y:S05]  /*12700*/  BRA `(.L_x_17914) ;  /* 0x0000000000087947 */ /* 0x000fea0003800000 */
.L_x_17940:
[----:B------:R-:W0:Y:S02]  /*12710*/  F2I.FTZ.U32.TRUNC.NTZ R3, R2 ;  /* 0x0000000200037305 */ /* 0x000e24000021f000 */
[----:B0-----:R0:W-:Y:S02]  /*12720*/  STG.E desc[UR36][R16.64], R3 ;  /* 0x0000000310007986 */ /* 0x0011e4000c101924 */
.L_x_17914:
[----:B------:R-:W-:-:S07]  /*12730*/  VIADD R29, R29, 0x80 ;  /* 0x000000801d1d7836 */ /* 0x000fce0000000000 */
.L_x_17711:
[----:B------:R-:W-:Y:S05]  /*12740*/  BSYNC B7 ;  /* 0x0000000000077941 */ /* 0x000fea0003800000 */
.L_x_17710:
        /* <DEDUP_REMOVED lines=536> */
.L_x_17945:
        /* <DEDUP_REMOVED lines=22> */
.L_x_17950:
[----:B------:R-:W2:Y:S02]  /*14a30*/  LDG.E.U8 R4, desc[UR36][R4.64] ;  /* 0x0000002404047981 */ /* 0x000ea4000c1e1100 */
[----:B--2---:R-:W-:Y:S01]  /*14a40*/  I2FP.F32.U32 R18, R4 ;  /* 0x0000000400127245 */ /* 0x004fe20000201000 */
[----:B------:R-:W-:Y:S06]  /*14a50*/  BRA `(.L_x_17952) ;  /* 0x0000000c002c7947 */ /* 0x000fec0003800000 */
.L_x_17949:
        /* <DEDUP_REMOVED lines=9> */
.L_x_17954:
[----:B------:R-:W2:Y:S02]  /*14af0*/  LDG.E R4, desc[UR36][R4.64] ;  /* 0x0000002404047981 */ /* 0x000ea4000c1e1900 */
[----:B--2---:R-:W-:Y:S01]  /*14b00*/  I2FP.F32.S32 R18, R4 ;  /* 0x0000000400127245 */ /* 0x004fe20000201400 */
[----:B------:R-:W-:Y:S06]  /*14b10*/  BRA `(.L_x_17952) ;  /* 0x0000000800fc7947 */ /* 0x000fec0003800000 */
.L_x_17953:
[----:B------:R-:W2:Y:S02]  /*14b20*/  LDG.E.U16 R4, desc[UR36][R4.64] ;  /* 0x0000002404047981 */ /* 0x000ea4000c1e1500 */
[----:B--2---:R0:W1:Y:S01]  /*14b30*/  I2F.S16 R18, R4 ;  /* 0x0000000400127306 */ /* 0x0040620000101400 */
[----:B------:R-:W-:Y:S05]  /*14b40*/  BRA `(.L_x_17952) ;  /* 0x0000000800f07947 */ /* 0x000fea0003800000 */
.L_x_17948:
        /* <DEDUP_REMOVED lines=8> */
.L_x_17956:
[----:B------:R-:W2:Y:S02]  /*14bd0*/  LDG.E.U16 R4, desc[UR36][R4.64] ;  /* 0x0000002404047981 */ /* 0x000ea4000c1e1500 */
[----:B--2---:R-:W-:Y:S01]  /*14be0*/  HADD2.F32 R18, -RZ, R4.H0_H0 ;  /* 0x20000004ff127230 */ /* 0x004fe20000004100 */
[----:B------:R-:W-:Y:S06]  /*14bf0*/  BRA `(.L_x_17952) ;  /* 0x0000000800c47947 */ /* 0x000fec0003800000 */
.L_x_17955:
        /* <DEDUP_REMOVED lines=8> */
.L_x_17958:
[----:B------:R-:W2:Y:S02]  /*14c80*/  LDG.E.U16 R4, desc[UR36][R4.64] ;  /* 0x0000002404047981 */ /* 0x000ea4000c1e1500 */
[----:B--2---:R-:W-:Y:S01]  /*14c90*/  HADD2.F32 R18, -RZ, R4.H0_H0 ;  /* 0x20000004ff127230 */ /* 0x004fe20000004100 */
[----:B------:R-:W-:Y:S06]  /*14ca0*/  BRA `(.L_x_17952) ;  /* 0x0000000800987947 */ /* 0x000fec0003800000 */
.L_x_17957:
[----:B------:R-:W2:Y:S01]  /*14cb0*/  LDG.E.64 R4, desc[UR36][R4.64] ;  /* 0x0000002404047981 */ /* 0x000ea2000c1e1b00 */
[----:B------:R-:W-:Y:S01]  /*14cc0*/  UMOV UR4, 0xf0000000 ;  /* 0xf000000000047882 */ /* 0x000fe20000000000 */
[----:B------:R-:W-:Y:S01]  /*14cd0*/  UMOV UR5, 0x380fffff ;  /* 0x380fffff00057882 */ /* 0x000fe20000000000 */
[----:B--2---:R-:W0:Y:S01]  /*14ce0*/  F2F.F32.F64 R18, R4 ;  /* 0x0000000400127310 */ /* 0x004e220000301000 */
[----:B------:R-:W-:-:S14]  /*14cf0*/  DSETP.GEU.AND P0, PT, |R4|, UR4, PT ;  /* 0x0000000404007e2a */ /* 0x000fdc000bf0e200 */
[----:B0-----:R-:W-:Y:S01]  /*14d00*/  @!P0 FMUL R18, R18, 1.175494350822287508e-38 ;  /* 0x0080000012128820 */ /* 0x001fe20000400000 */
[----:B------:R-:W-:Y:S06]  /*14d10*/  BRA `(.L_x_17952) ;  /* 0x00000008007c7947 */ /* 0x000fec0003800000 */
.L_x_17947:
        /* <DEDUP_REMOVED lines=12> */
.L_x_17961:
[----:B------:R-:W2:Y:S01]  /*14de0*/  LDG.E.64 R4, desc[UR36][R4.64] ;  /* 0x0000002404047981 */ /* 0x000ea2000c1e1b00 */
[----:B------:R-:W-:Y:S01]  /*14df0*/  UMOV UR4, 0xf0000000 ;  /* 0xf000000000047882 */ /* 0x000fe20000000000 */
[----:B------:R-:W-:Y:S01]  /*14e00*/  UMOV UR5, 0x380fffff ;  /* 0x380fffff00057882 */ /* 0x000fe20000000000 */
[----:B--2---:R-:W0:Y:S01]  /*14e10*/  F2F.F32.F64 R18, R4 ;  /* 0x0000000400127310 */ /* 0x004e220000301000 */
[----:B------:R-:W-:-:S14]  /*14e20*/  DSETP.GEU.AND P0, PT, |R4|, UR4, PT ;  /* 0x0000000404007e2a */ /* 0x000fdc000bf0e200 */
[----:B0-----:R-:W-:Y:S01]  /*14e30*/  @!P0 FMUL R18, R18, 1.175494350822287508e-38 ;  /* 0x0080000012128820 */ /* 0x001fe20000400000 */
[----:B------:R-:W-:Y:S06]  /*14e40*/  BRA `(.L_x_17952) ;  /* 0x0000000800307947 */ /* 0x000fec0003800000 */
.L_x_17960:
        /* <DEDUP_REMOVED lines=26> */
.L_x_17963:
        /* <DEDUP_REMOVED lines=13> */
.L_x_17962:
[----:B------:R-:W2:Y:S02]  /*150c0*/  LDG.E.U16 R4, desc[UR36][R4.64] ;  /* 0x0000002404047981 */ /* 0x000ea4000c1e1500 */
[----:B--2---:R-:W-:Y:S01]  /*150d0*/  IMAD.U32 R18, R4, 0x10000, RZ ;  /* 0x0001000004127824 */ /* 0x004fe200078e00ff */
[----:B------:R-:W-:Y:S06]  /*150e0*/  BRA `(.L_x_17952) ;  /* 0x0000000400887947 */ /* 0x000fec0003800000 */
.L_x_17959:
        /* <DEDUP_REMOVED lines=11> */
.L_x_17966:
        /* <DEDUP_REMOVED lines=20> */
.L_x_17968:
[----:B------:R-:W-:Y:S05]  /*152e0*/  BSYNC B0 ;  /* 0x0000000000007941 */ /* 0x000fea0003800000 */
.L_x_17967:
[----:B------:R-:W-:Y:S01]  /*152f0*/  IMAD.SHL.U32 R3, R3, 0x100000, RZ ;  /* 0x0010000003037824 */ /* 0x000fe200078e00ff */
[----:B------:R-:W-:-:S04]  /*15300*/  LEA R5, R0, 0x3b800000, 0x17 ;  /* 0x3b80000000057811 */ /* 0x000fc800078eb8ff */
[----:B------:R-:W-:Y:S01]  /*15310*/  LOP3.LUT R18, R5, R3, R18, 0xfe, !PT ;  /* 0x0000000305127212 */ /* 0x000fe200078efe12 */
[----:B------:R-:W-:Y:S06]  /*15320*/  BRA `(.L_x_17952) ;  /* 0x0000000000f87947 */ /* 0x000fec0003800000 */
.L_x_17965:
        /* <DEDUP_REMOVED lines=20> */
.L_x_17970:
[----:B------:R-:W-:Y:S05]  /*15470*/  BSYNC B0 ;  /* 0x0000000000007941 */ /* 0x000fea0003800000 */
.L_x_17969:
[----:B------:R-:W-:Y:S01]  /*15480*/  IMAD.SHL.U32 R3, R3, 0x200000, RZ ;  /* 0x0020000003037824 */ /* 0x000fe200078e00ff */
[----:B------:R-:W-:-:S04]  /*15490*/  LEA R5, R0, 0x37800000, 0x17 ;  /* 0x3780000000057811 */ /* 0x000fc800078eb8ff */
[----:B------:R-:W-:Y:S01]  /*154a0*/  LOP3.LUT R18, R5, R3, R18, 0xfe, !PT ;  /* 0x0000000305127212 */ /* 0x000fe200078efe12 */
[----:B------:R-:W-:Y:S06]  /*154b0*/  BRA `(.L_x_17952) ;  /* 0x0000000000947947 */ /* 0x000fec0003800000 */
.L_x_17964:
        /* <DEDUP_REMOVED lines=14> */
.L_x_17951:
        /* <DEDUP_REMOVED lines=16> */
.L_x_17973:
[----:B------:R-:W-:Y:S01]  /*156a0*/  IMAD.MOV.U32 R18, RZ, RZ, RZ ;  /* 0x000000ffff127224 */ /* 0x000fe200078e00ff */
[----:B------:R-:W-:Y:S06]  /*156b0*/  BRA `(.L_x_17952) ;  /* 0x0000000000147947 */ /* 0x000fec0003800000 */
.L_x_17972:
[----:B------:R-:W2:Y:S02]  /*156c0*/  LDG.E.64 R4, desc[UR36][R4.64] ;  /* 0x0000002404047981 */ /* 0x000ea4000c1e1b00 */
[----:B--2---:R0:W1:Y:S01]  /*156d0*/  I2F.U64 R18, R4 ;  /* 0x0000000400127312 */ /* 0x0040620000301000 */
[----:B------:R-:W-:Y:S05]  /*156e0*/  BRA `(.L_x_17952) ;  /* 0x0000000000087947 */ /* 0x000fea0003800000 */
.L_x_17971:
[----:B------:R-:W2:Y:S02]  /*156f0*/  LDG.E R4, desc[UR36][R4.64] ;  /* 0x0000002404047981 */ /* 0x000ea4000c1e1900 */
[----:B--2---:R-:W-:-:S07]  /*15700*/  I2FP.F32.U32 R18, R4 ;  /* 0x0000000400127245 */ /* 0x004fce0000201000 */
.L_x_17952:
[----:B------:R-:W-:Y:S05]  /*15710*/  BSYNC B6 ;  /* 0x0000000000067941 */ /* 0x000fea0003800000 */
.L_x_17946:
        /* <DEDUP_REMOVED lines=19> */
.L_x_17978:
[----:B------:R-:W2:Y:S02]  /*15850*/  LDG.E.U8 R4, desc[UR36][R4.64] ;  /* 0x0000002404047981 */ /* 0x000ea4000c1e1100 */
[----:B--2---:R-:W-:Y:S01]  /*15860*/  I2FP.F32.U32 R19, R4 ;  /* 0x0000000400137245 */ /* 0x004fe20000201000 */
[----:B------:R-:W-:Y:S06]  /*15870*/  BRA `(.L_x_17980) ;  /* 0x0000000c002c7947 */ /* 0x000fec0003800000 */
.L_x_17977:
        /* <DEDUP_REMOVED lines=9> */
.L_x_17982:
[----:B------:R-:W2:Y:S02]  /*15910*/  LDG.E R4, desc[UR36][R4.64] ;  /* 0x0000002404047981 */ /* 0x000ea4000c1e1900 */
[----:B--2---:R-:W-:Y:S01]  /*15920*/  I2FP.F32.S32 R19, R4 ;  /* 0x0000000400137245 */ /* 0x004fe20000201400 */
[----:B------:R-:W-:Y:S06]  /*15930*/  BRA `(.L_x_17980) ;  /* 0x0000000800fc7947 */ /* 0x000fec0003800000 */
.L_x_17981:
[----:B------:R-:W2:Y:S02]  /*15940*/  LDG.E.U16 R4, desc[UR36][R4.64] ;  /* 0x0000002404047981 */ /* 0x000ea4000c1e1500 */
[----:B--2---:R4:W0:Y:S01]  /*15950*/  I2F.S16 R19, R4 ;  /* 0x0000000400137306 */ /* 0x0048220000101400 */
[----:B------:R-:W-:Y:S05]  /*15960*/  BRA `(.L_x_17980) ;  /* 0x0000000800f07947 */ /* 0x000fea0003800000 */
.L_x_17976:
        /* <DEDUP_REMOVED lines=8> */
.L_x_17984:
[----:B------:R-:W2:Y:S02]  /*159f0*/  LDG.E.U16 R4, desc[UR36][R4.64] ;  /* 0x0000002404047981 */ /* 0x000ea4000c1e1500 */
[----:B--2---:R-:W-:Y:S01]  /*15a00*/  HADD2.F32 R19, -RZ, R4.H0_H0 ;  /* 0x20000004ff137230 */ /* 0x004fe20000004100 */
[----:B------:R-:W-:Y:S06]  /*15a10*/  BRA `(.L_x_17980) ;  /* 0x0000000800c47947 */ /* 0x000fec0003800000 */
.L_x_17983:
        /* <DEDUP_REMOVED lines=8> */
.L_x_17986:
[----:B------:R-:W2:Y:S02]  /*15aa0*/  LDG.E.U16 R4, desc[UR36][R4.64] ;  /* 0x0000002404047981 */ /* 0x000ea4000c1e1500 */
[----:B--2---:R-:W-:Y:S01]  /*15ab0*/  HADD2.F32 R19, -RZ, R4.H0_H0 ;  /* 0x20000004ff137230 */ /* 0x004fe20000004100 */
[----:B------:R-:W-:Y:S06]  /*15ac0*/  BRA `(.L_x_17980) ;  /* 0x0000000800987947 */ /* 0x000fec0003800000 */
.L_x_17985:
[----:B------:R-:W2:Y:S01]  /*15ad0*/  LDG.E.64 R4, desc[UR36][R4.64] ;  /* 0x0000002404047981 */ /* 0x000ea2000c1e1b00 */
[----:B------:R-:W-:Y:S01]  /*15ae0*/  UMOV UR4, 0xf0000000 ;  /* 0xf000000000047882 */ /* 0x000fe20000000000 */
[----:B------:R-:W-:Y:S01]  /*15af0*/  UMOV UR5, 0x380fffff ;  /* 0x380fffff00057882 */ /* 0x000fe20000000000 */
[----:B--2---:R-:W0:Y:S01]  /*15b00*/  F2F.F32.F64 R19, R4 ;  /* 0x0000000400137310 */ /* 0x004e220000301000 */
[----:B------:R-:W-:-:S14]  /*15b10*/  DSETP.GEU.AND P0, PT, |R4|, UR4, PT ;  /* 0x0000000404007e2a */ /* 0x000fdc000bf0e200 */
[----:B0-----:R-:W-:Y:S01]  /*15b20*/  @!P0 FMUL R19, R19, 1.175494350822287508e-38 ;  /* 0x0080000013138820 */ /* 0x001fe20000400000 */
[----:B------:R-:W-:Y:S06]  /*15b30*/  BRA `(.L_x_17980) ;  /* 0x00000008007c7947 */ /* 0x000fec0003800000 */
.L_x_17975:
        /* <DEDUP_REMOVED lines=12> */
.L_x_17989:
[----:B------:R-:W2:Y:S01]  /*15c00*/  LDG.E.64 R4, desc[UR36][R4.64] ;  /* 0x0000002404047981 */ /* 0x000ea2000c1e1b00 */
[----:B------:R-:W-:Y:S01]  /*15c10*/  UMOV UR4, 0xf0000000 ;  /* 0xf000000000047882 */ /* 0x000fe20000000000 */
[----:B------:R-:W-:Y:S01]  /*15c20*/  UMOV UR5, 0x380fffff ;  /* 0x380fffff00057882 */ /* 0x000fe20000000000 */
[----:B--2---:R-:W0:Y:S01]  /*15c30*/  F2F.F32.F64 R19, R4 ;  /* 0x0000000400137310 */ /* 0x004e220000301000 */
[----:B------:R-:W-:-:S14]  /*15c40*/  DSETP.GEU.AND P0, PT, |R4|, UR4, PT ;  /* 0x0000000404007e2a */ /* 0x000fdc000bf0e200 */
[----:B0-----:R-:W-:Y:S01]  /*15c50*/  @!P0 FMUL R19, R19, 1.175494350822287508e-38 ;  /* 0x0080000013138820 */ /* 0x001fe20000400000 */
[----:B------:R-:W-:Y:S06]  /*15c60*/  BRA `(.L_x_17980) ;  /* 0x0000000800307947 */ /* 0x000fec0003800000 */
.L_x_17988:
        /* <DEDUP_REMOVED lines=26> */
.L_x_17991:
        /* <DEDUP_REMOVED lines=13> */
.L_x_17990:
[----:B------:R-:W2:Y:S02]  /*15ee0*/  LDG.E.U16 R4, desc[UR36][R4.64] ;  /* 0x0000002404047981 */ /* 0x000ea4000c1e1500 */
[----:B--2---:R-:W-:Y:S01]  /*15ef0*/  IMAD.U32 R19, R4, 0x10000, RZ ;  /* 0x0001000004137824 */ /* 0x004fe200078e00ff */
[----:B------:R-:W-:Y:S06]  /*15f00*/  BRA `(.L_x_17980) ;  /* 0x0000000400887947 */ /* 0x000fec0003800000 */
.L_x_17987:
        /* <DEDUP_REMOVED lines=11> */
.L_x_17994:
        /* <DEDUP_REMOVED lines=20> */
.L_x_17996:
[----:B------:R-:W-:Y:S05]  /*16100*/  BSYNC B0 ;  /* 0x0000000000007941 */ /* 0x000fea0003800000 */
.L_x_17995:
[----:B------:R-:W-:Y:S01]  /*16110*/  IMAD.SHL.U32 R3, R3, 0x100000, RZ ;  /* 0x0010000003037824 */ /* 0x000fe200078e00ff */
[----:B------:R-:W-:-:S04]  /*16120*/  LEA R0, R0, 0x3b800000, 0x17 ;  /* 0x3b80000000007811 */ /* 0x000fc800078eb8ff */
[----:B------:R-:W-:Y:S01]  /*16130*/  LOP3.LUT R19, R0, R3, R19, 0xfe, !PT ;  /* 0x0000000300137212 */ /* 0x000fe200078efe13 */
[----:B------:R-:W-:Y:S06]  /*16140*/  BRA `(.L_x_17980) ;  /* 0x0000000000f87947 */ /* 0x000fec0003800000 */
.L_x_17993:
        /* <DEDUP_REMOVED lines=20> */
.L_x_17998:
[----:B------:R-:W-:Y:S05]  /*16290*/  BSYNC B0 ;  /* 0x0000000000007941 */ /* 0x000fea0003800000 */
.L_x_17997:
[----:B------:R-:W-:Y:S01]  /*162a0*/  IMAD.SHL.U32 R3, R3, 0x200000, RZ ;  /* 0x0020000003037824 */ /* 0x000fe200078e00ff */
[----:B------:R-:W-:-:S04]  /*162b0*/  LEA R0, R0, 0x37800000, 0x17 ;  /* 0x3780000000007811 */ /* 0x000fc800078eb8ff */
[----:B------:R-:W-:Y:S01]  /*162c0*/  LOP3.LUT R19, R0, R3, R19, 0xfe, !PT ;  /* 0x0000000300137212 */ /* 0x000fe200078efe13 */
[----:B------:R-:W-:Y:S06]  /*162d0*/  BRA `(.L_x_17980) ;  /* 0x0000000000947947 */ /* 0x000fec0003800000 */
.L_x_17992:
        /* <DEDUP_REMOVED lines=14> */
.L_x_17979:
        /* <DEDUP_REMOVED lines=16> */
.L_x_18001:
[----:B------:R-:W-:Y:S01]  /*164c0*/  IMAD.MOV.U32 R19, RZ, RZ, RZ ;  /* 0x000000ffff137224 */ /* 0x000fe200078e00ff */
[----:B------:R-:W-:Y:S06]  /*164d0*/  BRA `(.L_x_17980) ;  /* 0x0000000000147947 */ /* 0x000fec0003800000 */
.L_x_18000:
[----:B------:R-:W2:Y:S02]  /*164e0*/  LDG.E.64 R4, desc[UR36][R4.64] ;  /* 0x0000002404047981 */ /* 0x000ea4000c1e1b00 */
[----:B--2---:R0:W1:Y:S01]  /*164f0*/  I2F.U64 R19, R4 ;  /* 0x0000000400137312 */ /* 0x0040620000301000 */
[----:B------:R-:W-:Y:S05]  /*16500*/  BRA `(.L_x_17980) ;  /* 0x0000000000087947 */ /* 0x000fea0003800000 */
.L_x_17999:
[----:B------:R-:W2:Y:S02]  /*16510*/  LDG.E R4, desc[UR36][R4.64] ;  /* 0x0000002404047981 */ /* 0x000ea4000c1e1900 */
[----:B--2---:R-:W-:-:S07]  /*16520*/  I2FP.F32.U32 R19, R4 ;  /* 0x0000000400137245 */ /* 0x004fce0000201000 */
.L_x_17980:
[----:B------:R-:W-:Y:S05]  /*16530*/  BSYNC B6 ;  /* 0x0000000000067941 */ /* 0x000fea0003800000 */
.L_x_17974:
        /* <DEDUP_REMOVED lines=19> */
.L_x_18006:
[----:B------:R-:W2:Y:S02]  /*16670*/  LDG.E.U8 R4, desc[UR36][R4.64] ;  /* 0x0000002404047981 */ /* 0x000ea4000c1e1100 */
[----:B--2---:R-:W-:Y:S01]  /*16680*/  I2FP.F32.U32 R22, R4 ;  /* 0x0000000400167245 */ /* 0x004fe20000201000 */
[----:B------:R-:W-:Y:S06]  /*16690*/  BRA `(.L_x_18008) ;  /* 0x0000000c002c7947 */ /* 0x000fec0003800000 */
.L_x_18005:
        /* <DEDUP_REMOVED lines=9> */
.L_x_18010:
[----:B------:R-:W2:Y:S02]  /*16730*/  LDG.E R4, desc[UR36][R4.64] ;  /* 0x0000002404047981 */ /* 0x000ea4000c1e1900 */
[----:B--2---:R-:W-:Y:S01]  /*16740*/  I2FP.F32.S32 R22, R4 ;  /* 0x0000000400167245 */ /* 0x004fe20000201400 */
[----:B------:R-:W-:Y:S06]  /*16750*/  BRA `(.L_x_18008) ;  /* 0x0000000800fc7947 */ /* 0x000fec0003800000 */
.L_x_18009:
[----:B------:R-:W2:Y:S02]  /*16760*/  LDG.E.U16 R4, desc[UR36][R4.64] ;  /* 0x0000002404047981 */ /* 0x000ea4000c1e1500 */
[----:B--2---:R0:W1:Y:S01]  /*16770*/  I2F.S16 R22, R4 ;  /* 0x0000000400167306 */ /* 0x0040620000101400 */
[----:B------:R-:W-:Y:S05]  /*16780*/  BRA `(.L_x_18008) ;  /* 0x0000000800f07947 */ /* 0x000fea0003800000 */
.L_x_18004:
        /* <DEDUP_REMOVED lines=8> */
.L_x_18012:
[----:B------:R-:W2:Y:S02]  /*16810*/  LDG.E.U16 R4, desc[UR36][R4.64] ;  /* 0x0000002404047981 */ /* 0x000ea4000c1e1500 */
[----:B--2---:R-:W-:Y:S01]  /*16820*/  HADD2.F32 R22, -RZ, R4.H0_H0 ;  /* 0x20000004ff167230 */ /* 0x004fe20000004100 */
[----:B------:R-:W-:Y:S06]  /*16830*/  BRA `(.L_x_18008) ;  /* 0x0000000800c47947 */ /* 0x000fec0003800000 */
.L_x_18011:
        /* <DEDUP_REMOVED lines=8> */
.L_x_18014:
[----:B------:R-:W2:Y:S02]  /*168c0*/  LDG.E.U16 R4, desc[UR36][R4.64] ;  /* 0x0000002404047981 */ /* 0x000ea4000c1e1500 */
[----:B--2---:R-:W-:Y:S01]  /*168d0*/  HADD2.F32 R22, -RZ, R4.H0_H0 ;  /* 0x20000004ff167230 */ /* 0x004fe20000004100 */
[----:B------:R-:W-:Y:S06]  /*168e0*/  BRA `(.L_x_18008) ;  /* 0x0000000800987947 */ /* 0x000fec0003800000 */
.L_x_18013:
[----:B------:R-:W2:Y:S01]  /*168f0*/  LDG.E.64 R4, desc[UR36][R4.64] ;  /* 0x0000002404047981 */ /* 0x000ea2000c1e1b00 */
[----:B------:R-:W-:Y:S01]  /*16900*/  UMOV UR4, 0xf0000000 ;  /* 0xf000000000047882 */ /* 0x000fe20000000000 */
[----:B------:R-:W-:Y:S01]  /*16910*/  UMOV UR5, 0x380fffff ;  /* 0x380fffff00057882 */ /* 0x000fe20000000000 */
[----:B--2---:R-:W0:Y:S01]  /*16920*/  F2F.F32.F64 R22, R4 ;  /* 0x0000000400167310 */ /* 0x004e220000301000 */
[----:B------:R-:W-:-:S14]  /*16930*/  DSETP.GEU.AND P0, PT, |R4|, UR4, PT ;  /* 0x0000000404007e2a */ /* 0x000fdc000bf0e200 */
[----:B0-----:R-:W-:Y:S01]  /*16940*/  @!P0 FMUL R22, R22, 1.175494350822287508e-38 ;  /* 0x0080000016168820 */ /* 0x001fe20000400000 */
[----:B------:R-:W-:Y:S06]  /*16950*/  BRA `(.L_x_18008) ;  /* 0x00000008007c7947 */ /* 0x000fec0003800000 */
.L_x_18003:
        /* <DEDUP_REMOVED lines=12> */
.L_x_18017:
[----:B------:R-:W2:Y:S01]  /*16a20*/  LDG.E.64 R4, desc[UR36][R4.64] ;  /* 0x0000002404047981 */ /* 0x000ea2000c1e1b00 */
[----:B------:R-:W-:Y:S01]  /*16a30*/  UMOV UR4, 0xf0000000 ;  /* 0xf000000000047882 */ /* 0x000fe20000000000 */
[----:B------:R-:W-:Y:S01]  /*16a40*/  UMOV UR5, 0x380fffff ;  /* 0x380fffff00057882 */ /* 0x000fe20000000000 */
[----:B--2---:R-:W0:Y:S01]  /*16a50*/  F2F.F32.F64 R22, R4 ;  /* 0x0000000400167310 */ /* 0x004e220000301000 */
[----:B------:R-:W-:-:S14]  /*16a60*/  DSETP.GEU.AND P0, PT, |R4|, UR4, PT ;  /* 0x0000000404007e2a */ /* 0x000fdc000bf0e200 */
[----:B0-----:R-:W-:Y:S01]  /*16a70*/  @!P0 FMUL R22, R22, 1.175494350822287508e-38 ;  /* 0x0080000016168820 */ /* 0x001fe20000400000 */
[----:B------:R-:W-:Y:S06]  /*16a80*/  BRA `(.L_x_18008) ;  /* 0x0000000800307947 */ /* 0x000fec0003800000 */
.L_x_18016:
        /* <DEDUP_REMOVED lines=26> */
.L_x_18019:
        /* <DEDUP_REMOVED lines=13> */
.L_x_18018:
[----:B------:R-:W2:Y:S02]  /*16d00*/  LDG.E.U16 R4, desc[UR36][R4.64] ;  /* 0x0000002404047981 */ /* 0x000ea4000c1e1500 */
[----:B--2---:R-:W-:Y:S01]  /*16d10*/  IMAD.U32 R22, R4, 0x10000, RZ ;  /* 0x0001000004167824 */ /* 0x004fe200078e00ff */
[----:B------:R-:W-:Y:S06]  /*16d20*/  BRA `(.L_x_18008) ;  /* 0x0000000400887947 */ /* 0x000fec0003800000 */
.L_x_18015:
        /* <DEDUP_REMOVED lines=11> */
.L_x_18022:
        /* <DEDUP_REMOVED lines=20> */
.L_x_18024:
[----:B------:R-:W-:Y:S05]  /*16f20*/  BSYNC B0 ;  /* 0x0000000000007941 */ /* 0x000fea0003800000 */
.L_x_18023:
[----:B------:R-:W-:Y:S01]  /*16f30*/  IMAD.SHL.U32 R3, R3, 0x100000, RZ ;  /* 0x0010000003037824 */ /* 0x000fe200078e00ff */
[----:B------:R-:W-:-:S04]  /*16f40*/  LEA R5, R0, 0x3b800000, 0x17 ;  /* 0x3b80000000057811 */ /* 0x000fc800078eb8ff */
[----:B------:R-:W-:Y:S01]  /*16f50*/  LOP3.LUT R22, R5, R3, R22, 0xfe, !PT ;  /* 0x0000000305167212 */ /* 0x000fe200078efe16 */
[----:B------:R-:W-:Y:S06]  /*16f60*/  BRA `(.L_x_18008) ;  /* 0x0000000000f87947 */ /* 0x000fec0003800000 */
.L_x_18021:
        /* <DEDUP_REMOVED lines=20> */
.L_x_18026:
[----:B------:R-:W-:Y:S05]  /*170b0*/  BSYNC B0 ;  /* 0x0000000000007941 */ /* 0x000fea0003800000 */
.L_x_18025:
[----:B------:R-:W-:Y:S01]  /*170c0*/  IMAD.SHL.U32 R3, R3, 0x200000, RZ ;  /* 0x0020000003037824 */ /* 0x000fe200078e00ff */
[----:B------:R-:W-:-:S04]  /*170d0*/  LEA R5, R0, 0x37800000, 0x17 ;  /* 0x3780000000057811 */ /* 0x000fc800078eb8ff */
[----:B------:R-:W-:Y:S01]  /*170e0*/  LOP3.LUT R22, R5, R3, R22, 0xfe, !PT ;  /* 0x0000000305167212 */ /* 0x000fe200078efe16 */
[----:B------:R-:W-:Y:S06]  /*170f0*/  BRA `(.L_x_18008) ;  /* 0x0000000000947947 */ /* 0x000fec0003800000 */
.L_x_18020:
        /* <DEDUP_REMOVED lines=14> */
.L_x_18007:
        /* <DEDUP_REMOVED lines=16> */
.L_x_18029:
[----:B------:R-:W-:Y:S01]  /*172e0*/  IMAD.MOV.U32 R22, RZ, RZ, RZ ;  /* 0x000000ffff167224 */ /* 0x000fe200078e00ff */
[----:B------:R-:W-:Y:S06]  /*172f0*/  BRA `(.L_x_18008) ;  /* 0x0000000000147947 */ /* 0x000fec0003800000 */
.L_x_18028:
[----:B------:R-:W2:Y:S02]  /*17300*/  LDG.E.64 R4, desc[UR36][R4.64] ;  /* 0x0000002404047981 */ /* 0x000ea4000c1e1b00 */
[----:B--2---:R0:W1:Y:S01]  /*17310*/  I2F.U64 R22, R4 ;  /* 0x0000000400167312 */ /* 0x0040620000301000 */
[----:B------:R-:W-:Y:S05]  /*17320*/  BRA `(.L_x_18008) ;  /* 0x0000000000087947 */ /* 0x000fea0003800000 */
.L_x_18027:
[----:B------:R-:W2:Y:S02]  /*17330*/  LDG.E R4, desc[UR36][R4.64] ;  /* 0x0000002404047981 */ /* 0x000ea4000c1e1900 */
[----:B--2---:R-:W-:-:S07]  /*17340*/  I2FP.F32.U32 R22, R4 ;  /* 0x0000000400167245 */ /* 0x004fce0000201000 */
.L_x_18008:
[----:B------:R-:W-:Y:S05]  /*17350*/  BSYNC B6 ;  /* 0x0000000000067941 */ /* 0x000fea0003800000 */
.L_x_18002:
        /* <DEDUP_REMOVED lines=19> */
.L_x_18034:
[----:B------:R-:W2:Y:S02]  /*17490*/  LDG.E.U8 R4, desc[UR36][R4.64] ;  /* 0x0000002404047981 */ /* 0x000ea4000c1e1100 */
[----:B--2---:R-:W-:Y:S01]  /*174a0*/  I2FP.F32.U32 R24, R4 ;  /* 0x0000000400187245 */ /* 0x004fe20000201000 */
[----:B------:R-:W-:Y:S06]  /*174b0*/  BRA `(.L_x_18036) ;  /* 0x0000000c002c7947 */ /* 0x000fec0003800000 */
.L_x_18033:
        /* <DEDUP_REMOVED lines=9> */
.L_x_18038:
[----:B------:R-:W2:Y:S02]  /*17550*/  LDG.E R4, desc[UR36][R4.64] ;  /* 0x0000002404047981 */ /* 0x000ea4000c1e1900 */
[----:B--2---:R-:W-:Y:S01]  /*17560*/  I2FP.F32.S32 R24, R4 ;  /* 0x0000000400187245 */ /* 0x004fe20000201400 */
[----:B------:R-:W-:Y:S06]  /*17570*/  BRA `(.L_x_18036) ;  /* 0x0000000800fc7947 */ /* 0x000fec0003800000 */
.L_x_18037:
[----:B------:R-:W2:Y:S02]  /*17580*/  LDG.E.U16 R4, desc[UR36][R4.64] ;  /* 0x0000002404047981 */ /* 0x000ea4000c1e1500 */
[----:B--2---:R2:W3:Y:S01]  /*17590*/  I2F.S16 R24, R4 ;  /* 0x0000000400187306 */ /* 0x0044e20000101400 */
[----:B------:R-:W-:Y:S05]  /*175a0*/  BRA `(.L_x_18036) ;  /* 0x0000000800f07947 */ /* 0x000fea0003800000 */
.L_x_18032:
        /* <DEDUP_REMOVED lines=8> */
.L_x_18040:
[----:B------:R-:W2:Y:S02]  /*17630*/  LDG.E.U16 R4, desc[UR36][R4.64] ;  /* 0x0000002404047981 */ /* 0x000ea4000c1e1500 */
[----:B--2---:R-:W-:Y:S01]  /*17640*/  HADD2.F32 R24, -RZ, R4.H0_H0 ;  /* 0x20000004ff187230 */ /* 0x004fe20000004100 */
[----:B------:R-:W-:Y:S06]  /*17650*/  BRA `(.L_x_18036) ;  /* 0x0000000800c47947 */ /* 0x000fec0003800000 */
.L_x_18039:
        /* <DEDUP_REMOVED lines=8> */
.L_x_18042:
[----:B------:R-:W2:Y:S02]  /*176e0*/  LDG.E.U16 R4, desc[UR36][R4.64] ;  /* 0x0000002404047981 */ /* 0x000ea4000c1e1500 */
[----:B--2---:R-:W-:Y:S01]  /*176f0*/  HADD2.F32 R24, -RZ, R4.H0_H0 ;  /* 0x20000004ff187230 */ /* 0x004fe20000004100 */
[----:B------:R-:W-:Y:S06]  /*17700*/  BRA `(.L_x_18036) ;  /* 0x0000000800987947 */ /* 0x000fec0003800000 */
.L_x_18041:
[----:B------:R-:W2:Y:S01]  /*17710*/  LDG.E.64 R4, desc[UR36][R4.64] ;  /* 0x0000002404047981 */ /* 0x000ea2000c1e1b00 */
[----:B------:R-:W-:Y:S01]  /*17720*/  UMOV UR4, 0xf0000000 ;  /* 0xf000000000047882 */ /* 0x000fe20000000000 */
[----:B------:R-:W-:Y:S01]  /*17730*/  UMOV UR5, 0x380fffff ;  /* 0x380fffff00057882 */ /* 0x000fe20000000000 */
[----:B--2---:R-:W0:Y:S01]  /*17740*/  F2F.F32.F64 R24, R4 ;  /* 0x0000000400187310 */ /* 0x004e220000301000 */
[----:B------:R-:W-:-:S14]  /*17750*/  DSETP.GEU.AND P0, PT, |R4|, UR4, PT ;  /* 0x0000000404007e2a */ /* 0x000fdc000bf0e200 */
[----:B0-----:R-:W-:Y:S01]  /*17760*/  @!P0 FMUL R24, R24, 1.175494350822287508e-38 ;  /* 0x0080000018188820 */ /* 0x001fe20000400000 */
[----:B------:R-:W-:Y:S06]  /*17770*/  BRA `(.L_x_18036) ;  /* 0x00000008007c7947 */ /* 0x000fec0003800000 */
.L_x_18031:
        /* <DEDUP_REMOVED lines=12> */
.L_x_18045:
[----:B------:R-:W2:Y:S01]  /*17840*/  LDG.E.64 R4, desc[UR36][R4.64] ;  /* 0x0000002404047981 */ /* 0x000ea2000c1e1b00 */
[----:B------:R-:W-:Y:S01]  /*17850*/  UMOV UR4, 0xf0000000 ;  /* 0xf000000000047882 */ /* 0x000fe20000000000 */
[----:B------:R-:W-:Y:S01]  /*17860*/  UMOV UR5, 0x380fffff ;  /* 0x380fffff00057882 */ /* 0x000fe20000000000 */
[----:B--2---:R-:W0:Y:S01]  /*17870*/  F2F.F32.F64 R24, R4 ;  /* 0x0000000400187310 */ /* 0x004e220000301000 */
[----:B------:R-:W-:-:S14]  /*17880*/  DSETP.GEU.AND P0, PT, |R4|, UR4, PT ;  /* 0x0000000404007e2a */ /* 0x000fdc000bf0e200 */
[----:B0-----:R-:W-:Y:S01]  /*17890*/  @!P0 FMUL R24, R24, 1.175494350822287508e-38 ;  /* 0x0080000018188820 */ /* 0x001fe20000400000 */
[----:B------:R-:W-:Y:S06]  /*178a0*/  BRA `(.L_x_18036) ;  /* 0x0000000800307947 */ /* 0x000fec0003800000 */
.L_x_18044:
        /* <DEDUP_REMOVED lines=26> */
.L_x_18047:
        /* <DEDUP_REMOVED lines=13> */
.L_x_18046:
[----:B------:R-:W2:Y:S02]  /*17b20*/  LDG.E.U16 R4, desc[UR36][R4.64] ;  /* 0x0000002404047981 */ /* 0x000ea4000c1e1500 */
[----:B--2---:R-:W-:Y:S01]  /*17b30*/  IMAD.U32 R24, R4, 0x10000, RZ ;  /* 0x0001000004187824 */ /* 0x004fe200078e00ff */
[----:B------:R-:W-:Y:S06]  /*17b40*/  BRA `(.L_x_18036) ;  /* 0x0000000400887947 */ /* 0x000fec0003800000 */
.L_x_18043:
        /* <DEDUP_REMOVED lines=11> */
.L_x_18050:
        /* <DEDUP_REMOVED lines=20> */
.L_x_18052:
[----:B------:R-:W-:Y:S05]  /*17d40*/  BSYNC B0 ;  /* 0x0000000000007941 */ /* 0x000fea0003800000 */
.L_x_18051:
[----:B------:R-:W-:Y:S01]  /*17d50*/  IMAD.SHL.U32 R3, R3, 0x100000, RZ ;  /* 0x0010000003037824 */ /* 0x000fe200078e00ff */
[----:B------:R-:W-:-:S04]  /*17d60*/  LEA R5, R0, 0x3b800000, 0x17 ;  /* 0x3b80000000057811 */ /* 0x000fc800078eb8ff */
[----:B------:R-:W-:Y:S01]  /*17d70*/  LOP3.LUT R24, R5, R3, R24, 0xfe, !PT ;  /* 0x0000000305187212 */ /* 0x000fe200078efe18 */
[----:B------:R-:W-:Y:S06]  /*17d80*/  BRA `(.L_x_18036) ;  /* 0x0000000000f87947 */ /* 0x000fec0003800000 */
.L_x_18049:
        /* <DEDUP_REMOVED lines=20> */
.L_x_18054:
[----:B------:R-:W-:Y:S05]  /*17ed0*/  BSYNC B0 ;  /* 0x0000000000007941 */ /* 0x000fea0003800000 */
.L_x_18053:
[----:B------:R-:W-:Y:S01]  /*17ee0*/  IMAD.SHL.U32 R3, R3, 0x200000, RZ ;  /* 0x0020000003037824 */ /* 0x000fe200078e00ff */
[----:B------:R-:W-:-:S04]  /*17ef0*/  LEA R5, R0, 0x37800000, 0x17 ;  /* 0x3780000000057811 */ /* 0x000fc800078eb8ff */
[----:B------:R-:W-:Y:S01]  /*17f00*/  LOP3.LUT R24, R5, R3, R24, 0xfe, !PT ;  /* 0x0000000305187212 */ /* 0x000fe200078efe18 */
[----:B------:R-:W-:Y:S06]  /*17f10*/  BRA `(.L_x_18036) ;  /* 0x0000000000947947 */ /* 0x000fec0003800000 */
.L_x_18048:
        /* <DEDUP_REMOVED lines=14> */
.L_x_18035:
        /* <DEDUP_REMOVED lines=16> */
.L_x_18057:
[----:B------:R-:W-:Y:S01]  /*18100*/  IMAD.MOV.U32 R24, RZ, RZ, RZ ;  /* 0x000000ffff187224 */ /* 0x000fe200078e00ff */
[----:B------:R-:W-:Y:S06]  /*18110*/  BRA `(.L_x_18036) ;  /* 0x0000000000147947 */ /* 0x000fec0003800000 */
.L_x_18056:
[----:B------:R-:W2:Y:S02]  /*18120*/  LDG.E.64 R4, desc[UR36][R4.64] ;  /* 0x0000002404047981 */ /* 0x000ea4000c1e1b00 */
[----:B--2---:R0:W1:Y:S01]  /*18130*/  I2F.U64 R24, R4 ;  /* 0x0000000400187312 */ /* 0x0040620000301000 */
[----:B------:R-:W-:Y:S05]  /*18140*/  BRA `(.L_x_18036) ;  /* 0x0000000000087947 */ /* 0x000fea0003800000 */
.L_x_18055:
[----:B------:R-:W2:Y:S02]  /*18150*/  LDG.E R4, desc[UR36][R4.64] ;  /* 0x0000002404047981 */ /* 0x000ea4000c1e1900 */
[----:B--2---:R-:W-:-:S07]  /*18160*/  I2FP.F32.U32 R24, R4 ;  /* 0x0000000400187245 */ /* 0x004fce0000201000 */
.L_x_18036:
[----:B------:R-:W-:Y:S05]  /*18170*/  BSYNC B6 ;  /* 0x0000000000067941 */ /* 0x000fea0003800000 */
.L_x_18030:
        /* <DEDUP_REMOVED lines=19> */
.L_x_18062:
[----:B------:R-:W2:Y:S02]  /*182b0*/  LDG.E.U8 R4, desc[UR36][R4.64] ;  /* 0x0000002404047981 */ /* 0x000ea4000c1e1100 */
[----:B--2---:R-:W-:Y:S01]  /*182c0*/  I2FP.F32.U32 R23, R4 ;  /* 0x0000000400177245 */ /* 0x004fe20000201000 */
[----:B------:R-:W-:Y:S06]  /*182d0*/  BRA `(.L_x_18064) ;  /* 0x0000000c002c7947 */ /* 0x000fec0003800000 */
.L_x_18061:
        /* <DEDUP_REMOVED lines=9> */
.L_x_18066:
[----:B------:R-:W2:Y:S02]  /*18370*/  LDG.E R4, desc[UR36][R4.64] ;  /* 0x0000002404047981 */ /* 0x000ea4000c1e1900 */
[----:B--2---:R-:W-:Y:S01]  /*18380*/  I2FP.F32.S32 R23, R4 ;  /* 0x0000000400177245 */ /* 0x004fe20000201400 */
[----:B------:R-:W-:Y:S06]  /*18390*/  BRA `(.L_x_18064) ;  /* 0x0000000800fc7947 */ /* 0x000fec0003800000 */
.L_x_18065:
[----:B------:R-:W2:Y:S02]  /*183a0*/  LDG.E.U16 R4, desc[UR36][R4.64] ;  /* 0x0000002404047981 */ /* 0x000ea4000c1e1500 */
[----:B--2---:R0:W1:Y:S01]  /*183b0*/  I2F.S16 R23, R4 ;  /* 0x0000000400177306 */ /* 0x0040620000101400 */
[----:B------:R-:W-:Y:S05]  /*183c0*/  BRA `(.L_x_18064) ;  /* 0x0000000800f07947 */ /* 0x000fea0003800000 */
.L_x_18060:
        /* <DEDUP_REMOVED lines=8> */
.L_x_18068:
[----:B------:R-:W2:Y:S02]  /*18450*/  LDG.E.U16 R4, desc[UR36][R4.64] ;  /* 0x0000002404047981 */ /* 0x000ea4000c1e1500 */
[----:B--2---:R-:W-:Y:S01]  /*18460*/  HADD2.F32 R23, -RZ, R4.H0_H0 ;  /* 0x20000004ff177230 */ /* 0x004fe20000004100 */
[----:B------:R-:W-:Y:S06]  /*18470*/  BRA `(.L_x_18064) ;  /* 0x0000000800c47947 */ /* 0x000fec0003800000 */
.L_x_18067:
        /* <DEDUP_REMOVED lines=8> */
.L_x_18070:
[----:B------:R-:W2:Y:S02]  /*18500*/  LDG.E.U16 R4, desc[UR36][R4.64] ;  /* 0x0000002404047981 */ /* 0x000ea4000c1e1500 */
[----:B--2---:R-:W-:Y:S01]  /*18510*/  HADD2.F32 R23, -RZ, R4.H0_H0 ;  /* 0x20000004ff177230 */ /* 0x004fe20000004100 */
[----:B------:R-:W-:Y:S06]  /*18520*/  BRA `(.L_x_18064) ;  /* 0x0000000800987947 */ /* 0x000fec0003800000 */
.L_x_18069:
[----:B------:R-:W2:Y:S01]  /*18530*/  LDG.E.64 R4, desc[UR36][R4.64] ;  /* 0x0000002404047981 */ /* 0x000ea2000c1e1b00 */
[----:B------:R-:W-:Y:S01]  /*18540*/  UMOV UR4, 0xf0000000 ;  /* 0xf000000000047882 */ /* 0x000fe20000000000 */
[----:B------:R-:W-:Y:S01]  /*18550*/  UMOV UR5, 0x380fffff ;  /* 0x380fffff00057882 */ /* 0x000fe20000000000 */
[----:B--2---:R-:W0:Y:S01]  /*18560*/  F2F.F32.F64 R23, R4 ;  /* 0x0000000400177310 */ /* 0x004e220000301000 */
[----:B------:R-:W-:-:S14]  /*18570*/  DSETP.GEU.AND P0, PT, |R4|, UR4, PT ;  /* 0x0000000404007e2a */ /* 0x000fdc000bf0e200 */
[----:B0-----:R-:W-:Y:S01]  /*18580*/  @!P0 FMUL R23, R23, 1.175494350822287508e-38 ;  /* 0x0080000017178820 */ /* 0x001fe20000400000 */
[----:B------:R-:W-:Y:S06]  /*18590*/  BRA `(.L_x_18064) ;  /* 0x00000008007c7947 */ /* 0x000fec0003800000 */
.L_x_18059:
        /* <DEDUP_REMOVED lines=12> */
.L_x_18073:
[----:B------:R-:W2:Y:S01]  /*18660*/  LDG.E.64 R4, desc[UR36][R4.64] ;  /* 0x0000002404047981 */ /* 0x000ea2000c1e1b00 */
[----:B------:R-:W-:Y:S01]  /*18670*/  UMOV UR4, 0xf0000000 ;  /* 0xf000000000047882 */ /* 0x000fe20000000000 */
[----:B------:R-:W-:Y:S01]  /*18680*/  UMOV UR5, 0x380fffff ;  /* 0x380fffff00057882 */ /* 0x000fe20000000000 */
[----:B--2---:R-:W0:Y:S01]  /*18690*/  F2F.F32.F64 R23, R4 ;  /* 0x0000000400177310 */ /* 0x004e220000301000 */
[----:B------:R-:W-:-:S14]  /*186a0*/  DSETP.GEU.AND P0, PT, |R4|, UR4, PT ;  /* 0x0000000404007e2a */ /* 0x000fdc000bf0e200 */
[----:B0-----:R-:W-:Y:S01]  /*186b0*/  @!P0 FMUL R23, R23, 1.175494350822287508e-38 ;  /* 0x0080000017178820 */ /* 0x001fe20000400000 */
[----:B------:R-:W-:Y:S06]  /*186c0*/  BRA `(.L_x_18064) ;  /* 0x0000000800307947 */ /* 0x000fec0003800000 */
.L_x_18072:
        /* <DEDUP_REMOVED lines=26> */
.L_x_18075:
        /* <DEDUP_REMOVED lines=13> */
.L_x_18074:
[----:B------:R-:W2:Y:S02]  /*18940*/  LDG.E.U16 R4, desc[UR36][R4.64] ;  /* 0x0000002404047981 */ /* 0x000ea4000c1e1500 */
[----:B--2---:R-:W-:Y:S01]  /*18950*/  IMAD.U32 R23, R4, 0x10000, RZ ;  /* 0x0001000004177824 */ /* 0x004fe200078e00ff */
[----:B------:R-:W-:Y:S06]  /*18960*/  BRA `(.L_x_18064) ;  /* 0x0000000400887947 */ /* 0x000fec0003800000 */
.L_x_18071:
        /* <DEDUP_REMOVED lines=11> */
.L_x_18078:
        /* <DEDUP_REMOVED lines=20> */
.L_x_18080:
[----:B------:R-:W-:Y:S05]  /*18b60*/  BSYNC B0 ;  /* 0x0000000000007941 */ /* 0x000fea0003800000 */
.L_x_18079:
[----:B------:R-:W-:Y:S01]  /*18b70*/  IMAD.SHL.U32 R3, R3, 0x100000, RZ ;  /* 0x0010000003037824 */ /* 0x000fe200078e00ff */
[----:B------:R-:W-:-:S04]  /*18b80*/  LEA R0, R0, 0x3b800000, 0x17 ;  /* 0x3b80000000007811 */ /* 0x000fc800078eb8ff */
[----:B------:R-:W-:Y:S01]  /*18b90*/  LOP3.LUT R23, R0, R3, R23, 0xfe, !PT ;  /* 0x0000000300177212 */ /* 0x000fe200078efe17 */
[----:B------:R-:W-:Y:S06]  /*18ba0*/  BRA `(.L_x_18064) ;  /* 0x0000000000f87947 */ /* 0x000fec0003800000 */
.L_x_18077:
        /* <DEDUP_REMOVED lines=20> */
.L_x_18082:
[----:B------:R-:W-:Y:S05]  /*18cf0*/  BSYNC B0 ;  /* 0x0000000000007941 */ /* 0x000fea0003800000 */
.L_x_18081:
[----:B------:R-:W-:Y:S01]  /*18d00*/  IMAD.SHL.U32 R3, R3, 0x200000, RZ ;  /* 0x0020000003037824 */ /* 0x000fe200078e00ff */
[----:B------:R-:W-:-:S04]  /*18d10*/  LEA R0, R0, 0x37800000, 0x17 ;  /* 0x3780000000007811 */ /* 0x000fc800078eb8ff */
[----:B------:R-:W-:Y:S01]  /*18d20*/  LOP3.LUT R23, R0, R3, R23, 0xfe, !PT ;  /* 0x0000000300177212 */ /* 0x000fe200078efe17 */
[----:B------:R-:W-:Y:S06]  /*18d30*/  BRA `(.L_x_18064) ;  /* 0x0000000000947947 */ /* 0x000fec0003800000 */
.L_x_18076:
        /* <DEDUP_REMOVED lines=14> */
.L_x_18063:
        /* <DEDUP_REMOVED lines=16> */
.L_x_18085:
[----:B------:R-:W-:Y:S01]  /*18f20*/  IMAD.MOV.U32 R23, RZ, RZ, RZ ;  /* 0x000000ffff177224 */ /* 0x000fe200078e00ff */
[----:B------:R-:W-:Y:S06]  /*18f30*/  BRA `(.L_x_18064) ;  /* 0x0000000000147947 */ /* 0x000fec0003800000 */
.L_x_18084:
[----:B------:R-:W2:Y:S02]  /*18f40*/  LDG.E.64 R4, desc[UR36][R4.64] ;  /* 0x0000002404047981 */ /* 0x000ea4000c1e1b00 */
[----:B--2---:R0:W1:Y:S01]  /*18f50*/  I2F.U64 R23, R4 ;  /* 0x0000000400177312 */ /* 0x0040620000301000 */
[----:B------:R-:W-:Y:S05]  /*18f60*/  BRA `(.L_x_18064) ;  /* 0x0000000000087947 */ /* 0x000fea0003800000 */
.L_x_18083:
[----:B------:R-:W2:Y:S02]  /*18f70*/  LDG.E R4, desc[UR36][R4.64] ;  /* 0x0000002404047981 */ /* 0x000ea4000c1e1900 */
[----:B--2---:R-:W-:-:S07]  /*18f80*/  I2FP.F32.U32 R23, R4 ;  /* 0x0000000400177245 */ /* 0x004fce0000201000 */
.L_x_18064:
[----:B------:R-:W-:Y:S05]  /*18f90*/  BSYNC B6 ;  /* 0x0000000000067941 */ /* 0x000fea0003800000 */
.L_x_18058:
        /* <DEDUP_REMOVED lines=19> */
.L_x_18090:
[----:B------:R-:W2:Y:S02]  /*190d0*/  LDG.E.U8 R4, desc[UR36][R4.64] ;  /* 0x0000002404047981 */ /* 0x000ea4000c1e1100 */
[----:B--2---:R-:W-:Y:S01]  /*190e0*/  I2FP.F32.U32 R25, R4 ;  /* 0x0000000400197245 */ /* 0x004fe20000201000 */
[----:B------:R-:W-:Y:S06]  /*190f0*/  BRA `(.L_x_18092) ;  /* 0x0000000c002c7947 */ /* 0x000fec0003800000 */
.L_x_18089:
        /* <DEDUP_REMOVED lines=9> */
.L_x_18094:
[----:B------:R-:W2:Y:S02]  /*19190*/  LDG.E R4, desc[UR36][R4.64] ;  /* 0x0000002404047981 */ /* 0x000ea4000c1e1900 */
[----:B--2---:R-:W-:Y:S01]  /*191a0*/  I2FP.F32.S32 R25, R4 ;  /* 0x0000000400197245 */ /* 0x004fe20000201400 */
[----:B------:R-:W-:Y:S06]  /*191b0*/  BRA `(.L_x_18092) ;  /* 0x0000000800fc7947 */ /* 0x000fec0003800000 */
.L_x_18093:
[----:B------:R-:W2:Y:S02]  /*191c0*/  LDG.E.U16 R4, desc[UR36][R4.64] ;  /* 0x0000002404047981 */ /* 0x000ea4000c1e1500 */
[----:B--2---:R0:W2:Y:S01]  /*191d0*/  I2F.S16 R25, R4 ;  /* 0x0000000400197306 */ /* 0x0040a20000101400 */
[----:B------:R-:W-:Y:S05]  /*191e0*/  BRA `(.L_x_18092) ;  /* 0x0000000800f07947 */ /* 0x000fea0003800000 */
.L_x_18088:
        /* <DEDUP_REMOVED lines=8> */
.L_x_18096:
[----:B------:R-:W2:Y:S02]  /*19270*/  LDG.E.U16 R4, desc[UR36][R4.64] ;  /* 0x0000002404047981 */ /* 0x000ea4000c1e1500 */
[----:B--2---:R-:W-:Y:S01]  /*19280*/  HADD2.F32 R25, -RZ, R4.H0_H0 ;  /* 0x20000004ff197230 */ /* 0x004fe20000004100 */
[----:B------:R-:W-:Y:S06]  /*19290*/  BRA `(.L_x_18092) ;  /* 0x0000000800c47947 */ /* 0x000fec0003800000 */
.L_x_18095:
        /* <DEDUP_REMOVED lines=8> */
.L_x_18098:
[----:B------:R-:W2:Y:S02]  /*19320*/  LDG.E.U16 R4, desc[UR36][R4.64] ;  /* 0x0000002404047981 */ /* 0x000ea4000c1e1500 */
[----:B--2---:R-:W-:Y:S01]  /*19330*/  HADD2.F32 R25, -RZ, R4.H0_H0 ;  /* 0x20000004ff197230 */ /* 0x004fe20000004100 */
[----:B------:R-:W-:Y:S06]  /*19340*/  BRA `(.L_x_18092) ;  /* 0x0000000800987947 */ /* 0x000fec0003800000 */
.L_x_18097:
[----:B------:R-:W2:Y:S01]  /*19350*/  LDG.E.64 R4, desc[UR36][R4.64] ;  /* 0x0000002404047981 */ /* 0x000ea2000c1e1b00 */
[----:B------:R-:W-:Y:S01]  /*19360*/  UMOV UR4, 0xf0000000 ;  /* 0xf000000000047882 */ /* 0x000fe20000000000 */
[----:B------:R-:W-:Y:S01]  /*19370*/  UMOV UR5, 0x380fffff ;  /* 0x380fffff00057882 */ /* 0x000fe20000000000 */
[----:B--2---:R-:W0:Y:S01]  /*19380*/  F2F.F32.F64 R25, R4 ;  /* 0x0000000400197310 */ /* 0x004e220000301000 */
[----:B------:R-:W-:-:S14]  /*19390*/  DSETP.GEU.AND P0, PT, |R4|, UR4, PT ;  /* 0x0000000404007e2a */ /* 0x000fdc000bf0e200 */
[----:B0-----:R-:W-:Y:S01]  /*193a0*/  @!P0 FMUL R25, R25, 1.175494350822287508e-38 ;  /* 0x0080000019198820 */ /* 0x001fe20000400000 */
[----:B------:R-:W-:Y:S06]  /*193b0*/  BRA `(.L_x_18092) ;  /* 0x00000008007c7947 */ /* 0x000fec0003800000 */
.L_x_18087:
        /* <DEDUP_REMOVED lines=12> */
.L_x_18101:
[----:B------:R-:W2:Y:S01]  /*19480*/  LDG.E.64 R4, desc[UR36][R4.64] ;  /* 0x0000002404047981 */ /* 0x000ea2000c1e1b00 */
[----:B------:R-:W-:Y:S01]  /*19490*/  UMOV UR4, 0xf0000000 ;  /* 0xf000000000047882 */ /* 0x000fe20000000000 */
[----:B------:R-:W-:Y:S01]  /*194a0*/  UMOV UR5, 0x380fffff ;  /* 0x380fffff00057882 */ /* 0x000fe20000000000 */
[----:B--2---:R-:W0:Y:S01]  /*194b0*/  F2F.F32.F64 R25, R4 ;  /* 0x0000000400197310 */ /* 0x004e220000301000 */
[----:B------:R-:W-:-:S14]  /*194c0*/  DSETP.GEU.AND P0, PT, |R4|, UR4, PT ;  /* 0x0000000404007e2a */ /* 0x000fdc000bf0e200 */
[----:B0-----:R-:W-:Y:S01]  /*194d0*/  @!P0 FMUL R25, R25, 1.175494350822287508e-38 ;  /* 0x0080000019198820 */ /* 0x001fe20000400000 */
[----:B------:R-:W-:Y:S06]  /*194e0*/  BRA `(.L_x_18092) ;  /* 0x0000000800307947 */ /* 0x000fec0003800000 */
.L_x_18100:
        /* <DEDUP_REMOVED lines=26> */
.L_x_18103:
        /* <DEDUP_REMOVED lines=13> */
.L_x_18102:
[----:B------:R-:W2:Y:S02]  /*19760*/  LDG.E.U16 R4, desc[UR36][R4.64] ;  /* 0x0000002404047981 */ /* 0x000ea4000c1e1500 */
[----:B--2---:R-:W-:Y:S01]  /*19770*/  IMAD.U32 R25, R4, 0x10000, RZ ;  /* 0x0001000004197824 */ /* 0x004fe200078e00ff */
[----:B------:R-:W-:Y:S06]  /*19780*/  BRA `(.L_x_18092) ;  /* 0x0000000400887947 */ /* 0x000fec0003800000 */
.L_x_18099:
        /* <DEDUP_REMOVED lines=11> */
.L_x_18106:
        /* <DEDUP_REMOVED lines=20> */
.L_x_18108:
[----:B------:R-:W-:Y:S05]  /*19980*/  BSYNC B0 ;  /* 0x0000000000007941 */ /* 0x000fea0003800000 */
.L_x_18107:
[----:B------:R-:W-:Y:S01]  /*19990*/  IMAD.SHL.U32 R3, R3, 0x100000, RZ ;  /* 0x0010000003037824 */ /* 0x000fe200078e00ff */
[----:B------:R-:W-:-:S04]  /*199a0*/  LEA R0, R0, 0x3b800000, 0x17 ;  /* 0x3b80000000007811 */ /* 0x000fc800078eb8ff */
[----:B------:R-:W-:Y:S01]  /*199b0*/  LOP3.LUT R25, R0, R3, R25, 0xfe, !PT ;  /* 0x0000000300197212 */ /* 0x000fe200078efe19 */
[----:B------:R-:W-:Y:S06]  /*199c0*/  BRA `(.L_x_18092) ;  /* 0x0000000000f87947 */ /* 0x000fec0003800000 */
.L_x_18105:
        /* <DEDUP_REMOVED lines=20> */
.L_x_18110:
[----:B------:R-:W-:Y:S05]  /*19b10*/  BSYNC B0 ;  /* 0x0000000000007941 */ /* 0x000fea0003800000 */
.L_x_18109:
[----:B------:R-:W-:Y:S01]  /*19b20*/  IMAD.SHL.U32 R3, R3, 0x200000, RZ ;  /* 0x0020000003037824 */ /* 0x000fe200078e00ff */
[----:B------:R-:W-:-:S04]  /*19b30*/  LEA R0, R0, 0x37800000, 0x17 ;  /* 0x3780000000007811 */ /* 0x000fc800078eb8ff */
[----:B------:R-:W-:Y:S01]  /*19b40*/  LOP3.LUT R25, R0, R3, R25, 0xfe, !PT ;  /* 0x0000000300197212 */ /* 0x000fe200078efe19 */
[----:B------:R-:W-:Y:S06]  /*19b50*/  BRA `(.L_x_18092) ;  /* 0x0000000000947947 */ /* 0x000fec0003800000 */
.L_x_18104:
        /* <DEDUP_REMOVED lines=14> */
.L_x_18091:
        /* <DEDUP_REMOVED lines=16> */
.L_x_18113:
[----:B------:R-:W-:Y:S01]  /*19d40*/  IMAD.MOV.U32 R25, RZ, RZ, RZ ;  /* 0x000000ffff197224 */ /* 0x000fe200078e00ff */
[----:B------:R-:W-:Y:S06]  /*19d50*/  BRA `(.L_x_18092) ;  /* 0x0000000000147947 */ /* 0x000fec0003800000 */
.L_x_18112:
[----:B------:R-:W2:Y:S02]  /*19d60*/  LDG.E.64 R4, desc[UR36][R4.64] ;  /* 0x0000002404047981 */ /* 0x000ea4000c1e1b00 */
[----:B--2---:R0:W2:Y:S01]  /*19d70*/  I2F.U64 R25, R4 ;  /* 0x0000000400197312 */ /* 0x0040a20000301000 */
[----:B------:R-:W-:Y:S05]  /*19d80*/  BRA `(.L_x_18092) ;  /* 0x0000000000087947 */ /* 0x000fea0003800000 */
.L_x_18111:
[----:B------:R-:W2:Y:S02]  /*19d90*/  LDG.E R4, desc[UR36][R4.64] ;  /* 0x0000002404047981 */ /* 0x000ea4000c1e1900 */
[----:B--2---:R-:W-:-:S07]  /*19da0*/  I2FP.F32.U32 R25, R4 ;  /* 0x0000000400197245 */ /* 0x004fce0000201000 */
.L_x_18092:
[----:B------:R-:W-:Y:S05]  /*19db0*/  BSYNC B6 ;  /* 0x0000000000067941 */ /* 0x000fea0003800000 */
.L_x_18086:
        /* <DEDUP_REMOVED lines=19> */
.L_x_18118:
[----:B------:R-:W3:Y:S02]  /*19ef0*/  LDG.E.U8 R2, desc[UR36][R2.64] ;  /* 0x0000002402027981 */ /* 0x000ee4000c1e1100 */
[----:B---3--:R-:W-:Y:S01]  /*19f00*/  I2FP.F32.U32 R5, R2 ;  /* 0x0000000200057245 */ /* 0x008fe20000201000 */
[----:B------:R-:W-:Y:S06]  /*19f10*/  BRA `(.L_x_18120) ;  /* 0x0000000c002c7947 */ /* 0x000fec0003800000 */
.L_x_18117:
        /* <DEDUP_REMOVED lines=9> */
.L_x_18122:
[----:B------:R-:W3:Y:S02]  /*19fb0*/  LDG.E R2, desc[UR36][R2.64] ;  /* 0x0000002402027981 */ /* 0x000ee4000c1e1900 */
[----:B---3--:R-:W-:Y:S01]  /*19fc0*/  I2FP.F32.S32 R5, R2 ;  /* 0x0000000200057245 */ /* 0x008fe20000201400 */
[----:B------:R-:W-:Y:S06]  /*19fd0*/  BRA `(.L_x_18120) ;  /* 0x0000000800fc7947 */ /* 0x000fec0003800000 */
.L_x_18121:
[----:B------:R-:W3:Y:S02]  /*19fe0*/  LDG.E.U16 R2, desc[UR36][R2.64] ;  /* 0x0000002402027981 */ /* 0x000ee4000c1e1500 */
[----:B---3--:R0:W3:Y:S01]  /*19ff0*/  I2F.S16 R5, R2 ;  /* 0x0000000200057306 */ /* 0x0080e20000101400 */
[----:B------:R-:W-:Y:S05]  /*1a000*/  BRA `(.L_x_18120) ;  /* 0x0000000800f07947 */ /* 0x000fea0003800000 */
.L_x_18116:
        /* <DEDUP_REMOVED lines=8> */
.L_x_18124:
[----:B------:R-:W3:Y:S02]  /*1a090*/  LDG.E.U16 R2, desc[UR36][R2.64] ;  /* 0x0000002402027981 */ /* 0x000ee4000c1e1500 */
[----:B---3--:R-:W-:Y:S01]  /*1a0a0*/  HADD2.F32 R5, -RZ, R2.H0_H0 ;  /* 0x20000002ff057230 */ /* 0x008fe20000004100 */
[----:B------:R-:W-:Y:S06]  /*1a0b0*/  BRA `(.L_x_18120) ;  /* 0x0000000800c47947 */ /* 0x000fec0003800000 */
.L_x_18123:
        /* <DEDUP_REMOVED lines=8> */
.L_x_18126:
[----:B------:R-:W3:Y:S02]  /*1a140*/  LDG.E.U16 R2, desc[UR36][R2.64] ;  /* 0x0000002402027981 */ /* 0x000ee4000c1e1500 */
[----:B---3--:R-:W-:Y:S01]  /*1a150*/  HADD2.F32 R5, -RZ, R2.H0_H0 ;  /* 0x20000002ff057230 */ /* 0x008fe20000004100 */
[----:B------:R-:W-:Y:S06]  /*1a160*/  BRA `(.L_x_18120) ;  /* 0x0000000800987947 */ /* 0x000fec0003800000 */
.L_x_18125:
[----:B------:R-:W3:Y:S01]  /*1a170*/  LDG.E.64 R2, desc[UR36][R2.64] ;  /* 0x0000002402027981 */ /* 0x000ee2000c1e1b00 */
[----:B------:R-:W-:Y:S01]  /*1a180*/  UMOV UR4, 0xf0000000 ;  /* 0xf000000000047882 */ /* 0x000fe20000000000 */
[----:B------:R-:W-:Y:S01]  /*1a190*/  UMOV UR5, 0x380fffff ;  /* 0x380fffff00057882 */ /* 0x000fe20000000000 */
[----:B---3--:R-:W0:Y:S01]  /*1a1a0*/  F2F.F32.F64 R5, R2 ;  /* 0x0000000200057310 */ /* 0x008e220000301000 */
[----:B------:R-:W-:-:S14]  /*1a1b0*/  DSETP.GEU.AND P0, PT, |R2|, UR4, PT ;  /* 0x0000000402007e2a */ /* 0x000fdc000bf0e200 */
[----:B0-----:R-:W-:Y:S01]  /*1a1c0*/  @!P0 FMUL R5, R5, 1.175494350822287508e-38 ;  /* 0x0080000005058820 */ /* 0x001fe20000400000 */
[----:B------:R-:W-:Y:S06]  /*1a1d0*/  BRA `(.L_x_18120) ;  /* 0x00000008007c7947 */ /* 0x000fec0003800000 */
.L_x_18115:
        /* <DEDUP_REMOVED lines=12> */
.L_x_18129:
[----:B------:R-:W3:Y:S01]  /*1a2a0*/  LDG.E.64 R2, desc[UR36][R2.64] ;  /* 0x0000002402027981 */ /* 0x000ee2000c1e1b00 */
[----:B------:R-:W-:Y:S01]  /*1a2b0*/  UMOV UR4, 0xf0000000 ;  /* 0xf000000000047882 */ /* 0x000fe20000000000 */
[----:B------:R-:W-:Y:S01]  /*1a2c0*/  UMOV UR5, 0x380fffff ;  /* 0x380fffff00057882 */ /* 0x000fe20000000000 */
[----:B---3--:R-:W0:Y:S01]  /*1a2d0*/  F2F.F32.F64 R5, R2 ;  /* 0x0000000200057310 */ /* 0x008e220000301000 */
[----:B------:R-:W-:-:S14]  /*1a2e0*/  DSETP.GEU.AND P0, PT, |R2|, UR4, PT ;  /* 0x0000000402007e2a */ /* 0x000fdc000bf0e200 */
[----:B0-----:R-:W-:Y:S01]  /*1a2f0*/  @!P0 FMUL R5, R5, 1.175494350822287508e-38 ;  /* 0x0080000005058820 */ /* 0x001fe20000400000 */
[----:B------:R-:W-:Y:S06]  /*1a300*/  BRA `(.L_x_18120) ;  /* 0x0000000800307947 */ /* 0x000fec0003800000 */
.L_x_18128:
        /* <DEDUP_REMOVED lines=26> */
.L_x_18131:
        /* <DEDUP_REMOVED lines=13> */
.L_x_18130:
[----:B------:R-:W3:Y:S02]  /*1a580*/  LDG.E.U16 R2, desc[UR36][R2.64] ;  /* 0x0000002402027981 */ /* 0x000ee4000c1e1500 */
[----:B---3--:R-:W-:Y:S01]  /*1a590*/  IMAD.U32 R5, R2, 0x10000, RZ ;  /* 0x0001000002057824 */ /* 0x008fe200078e00ff */
[----:B------:R-:W-:Y:S06]  /*1a5a0*/  BRA `(.L_x_18120) ;  /* 0x0000000400887947 */ /* 0x000fec0003800000 */
.L_x_18127:
        /* <DEDUP_REMOVED lines=11> */
.L_x_18134:
        /* <DEDUP_REMOVED lines=20> */
.L_x_18136:
[----:B------:R-:W-:Y:S05]  /*1a7a0*/  BSYNC B0 ;  /* 0x0000000000007941 */ /* 0x000fea0003800000 */
.L_x_18135:
[----:B------:R-:W-:Y:S01]  /*1a7b0*/  IMAD.SHL.U32 R2, R2, 0x100000, RZ ;  /* 0x0010000002027824 */ /* 0x000fe200078e00ff */
[----:B------:R-:W-:-:S04]  /*1a7c0*/  LEA R5, R0, 0x3b800000, 0x17 ;  /* 0x3b80000000057811 */ /* 0x000fc800078eb8ff */
[----:B------:R-:W-:Y:S01]  /*1a7d0*/  LOP3.LUT R5, R5, R2, R4, 0xfe, !PT ;  /* 0x0000000205057212 */ /* 0x000fe200078efe04 */
[----:B------:R-:W-:Y:S06]  /*1a7e0*/  BRA `(.L_x_18120) ;  /* 0x0000000000f87947 */ /* 0x000fec0003800000 */
.L_x_18133:
        /* <DEDUP_REMOVED lines=20> */
.L_x_18138:
[----:B------:R-:W-:Y:S05]  /*1a930*/  BSYNC B0 ;  /* 0x0000000000007941 */ /* 0x000fea0003800000 */
.L_x_18137:
[----:B------:R-:W-:Y:S01]  /*1a940*/  IMAD.SHL.U32 R2, R2, 0x200000, RZ ;  /* 0x0020000002027824 */ /* 0x000fe200078e00ff */
[----:B------:R-:W-:-:S04]  /*1a950*/  LEA R5, R0, 0x37800000, 0x17 ;  /* 0x3780000000057811 */ /* 0x000fc800078eb8ff */
[----:B------:R-:W-:Y:S01]  /*1a960*/  LOP3.LUT R5, R5, R2, R4, 0xfe, !PT ;  /* 0x0000000205057212 */ /* 0x000fe200078efe04 */
[----:B------:R-:W-:Y:S06]  /*1a970*/  BRA `(.L_x_18120) ;  /* 0x0000000000947947 */ /* 0x000fec0003800000 */
.L_x_18132:
        /* <DEDUP_REMOVED lines=14> */
.L_x_18119:
        /* <DEDUP_REMOVED lines=16> */
.L_x_18141:
[----:B------:R-:W-:Y:S01]  /*1ab60*/  IMAD.MOV.U32 R5, RZ, RZ, RZ ;  /* 0x000000ffff057224 */ /* 0x000fe200078e00ff */
[----:B------:R-:W-:Y:S06]  /*1ab70*/  BRA `(.L_x_18120) ;  /* 0x0000000000147947 */ /* 0x000fec0003800000 */
.L_x_18140:
[----:B------:R-:W3:Y:S02]  /*1ab80*/  LDG.E.64 R2, desc[UR36][R2.64] ;  /* 0x0000002402027981 */ /* 0x000ee4000c1e1b00 */
[----:B---3--:R0:W3:Y:S01]  /*1ab90*/  I2F.U64 R5, R2 ;  /* 0x0000000200057312 */ /* 0x0080e20000301000 */
[----:B------:R-:W-:Y:S05]  /*1aba0*/  BRA `(.L_x_18120) ;  /* 0x0000000000087947 */ /* 0x000fea0003800000 */
.L_x_18139:
[----:B------:R-:W3:Y:S02]  /*1abb0*/  LDG.E R2, desc[UR36][R2.64] ;  /* 0x0000002402027981 */ /* 0x000ee4000c1e1900 */
[----:B---3--:R-:W-:-:S07]  /*1abc0*/  I2FP.F32.U32 R5, R2 ;  /* 0x0000000200057245 */ /* 0x008fce0000201000 */
.L_x_18120:
[----:B------:R-:W-:Y:S05]  /*1abd0*/  BSYNC B6 ;  /* 0x0000000000067941 */ /* 0x000fea0003800000 */
.L_x_18114:
[----:B------:R-:W0:Y:S01]  /*1abe0*/  LDC.U8 R4, c[0x0][0x6b8] ;  /* 0x0001ae00ff047b82 */ /* 0x000e220000000000 */
[----:B-1--45:R-:W-:Y:S01]  /*1abf0*/  FMUL.FTZ R0, R23, R23 ;  /* 0x0000001717007220 */ /* 0x032fe20000410000 */
[----:B------:R-:W-:Y:S01]  /*1ac00*/  ULDC UR4, c[0x0][0x6a8] ;  /* 0x0001aa0000047ab9 */ /* 0x000fe20000000800 */
[----:B------:R-:W-:Y:S01]  /*1ac10*/  FADD.FTZ R19, -R24, R19 ;  /* 0x0000001318137221 */ /* 0x000fe20000010100 */
[----:B---3--:R-:W-:Y:S01]  /*1ac20*/  FFMA.FTZ R5, -R5, UR4, R18 ;  /* 0x0000000405057c23 */ /* 0x008fe20008010112 */
[----:B--2---:R-:W-:Y:S01]  /*1ac30*/  FMUL.FTZ R0, R0, R25 ;  /* 0x0000001900007220 */ /* 0x004fe20000410000 */
[----:B------:R-:W-:-:S03]  /*1ac40*/  FMUL.FTZ R23, R23, R22 ;  /* 0x0000001617177220 */ /* 0x000fc60000410000 */
[----:B------:R-:W-:-:S04]  /*1ac50*/  FMUL.FTZ R0, R0, UR4 ;  /* 0x0000000400007c20 */ /* 0x000fc80008410000 */
[----:B------:R-:W-:-:S04]  /*1ac60*/  FFMA.FTZ R0, R0, -R19, R5 ;  /* 0x8000001300007223 */ /* 0x000fc80000010005 */
[----:B0-----:R-:W-:Y:S01]  /*1ac70*/  FMUL.FTZ R2, R0, R23 ;  /* 0x0000001700027220 */ /* 0x001fe20000410000 */
        /* <DEDUP_REMOVED lines=14> */
.L_x_18145:
[----:B------:R-:W0:Y:S02]  /*1ad60*/  F2I.S64.TRUNC R2, R2 ;  /* 0x0000000200027311 */ /* 0x000e24000020d900 */
[----:B0-----:R-:W-:-:S05]  /*1ad70*/  IMAD.MOV.U32 R5, RZ, RZ, R2 ;  /* 0x000000ffff057224 */ /* 0x001fca00078e0002 */
[----:B------:R0:W-:Y:S01]  /*1ad80*/  STG.E.U8 desc[UR36][R16.64], R5 ;  /* 0x0000000510007986 */ /* 0x0001e2000c101124 */
[----:B------:R-:W-:Y:S05]  /*1ad90*/  BRA `(.L_x_18147) ;  /* 0x0000000c00407947 */ /* 0x000fea0003800000 */
.L_x_18144:
        /* <DEDUP_REMOVED lines=9> */
.L_x_18149:
[----:B------:R-:W0:Y:S02]  /*1ae30*/  F2I.FTZ.TRUNC.NTZ R3, R2 ;  /* 0x0000000200037305 */ /* 0x000e24000021f100 */
[----:B0-----:R0:W-:Y:S01]  /*1ae40*/  STG.E desc[UR36][R16.64], R3 ;  /* 0x0000000310007986 */ /* 0x0011e2000c101924 */
[----:B------:R-:W-:Y:S05]  /*1ae50*/  BRA `(.L_x_18147) ;  /* 0x0000000c00107947 */ /* 0x000fea0003800000 */
.L_x_18148:
[----:B------:R-:W0:Y:S02]  /*1ae60*/  F2I.FTZ.TRUNC.NTZ R3, R2 ;  /* 0x0000000200037305 */ /* 0x000e24000021f100 */
[----:B0-----:R0:W-:Y:S01]  /*1ae70*/  STG.E.U16 desc[UR36][R16.64], R3 ;  /* 0x0000000310007986 */ /* 0x0011e2000c101524 */
[----:B------:R-:W-:Y:S05]  /*1ae80*/  BRA `(.L_x_18147) ;  /* 0x0000000c00047947 */ /* 0x000fea0003800000 */
.L_x_18143:
        /* <DEDUP_REMOVED lines=8> */
.L_x_18151:
[----:B------:R-:W-:-:S05]  /*1af10*/  F2FP.F16.F32.PACK_AB R2, RZ, R2 ;  /* 0x00000002ff02723e */ /* 0x000fca00000000ff */
[----:B------:R0:W-:Y:S01]  /*1af20*/  STG.E.U16 desc[UR36][R16.64], R2 ;  /* 0x0000000210007986 */ /* 0x0001e2000c101524 */
[----:B------:R-:W-:Y:S05]  /*1af30*/  BRA `(.L_x_18147) ;  /* 0x0000000800d87947 */ /* 0x000fea0003800000 */
.L_x_18150:
        /* <DEDUP_REMOVED lines=9> */
.L_x_18153:
[----:B------:R-:W-:-:S04]  /*1afd0*/  F2FP.F16.F32.PACK_AB R3, RZ, R2 ;  /* 0x00000002ff03723e */ /* 0x000fc800000000ff */
[----:B------:R-:W-:-:S05]  /*1afe0*/  PRMT R3, R3, 0x5410, RZ ;  /* 0x0000541003037816 */ /* 0x000fca00000000ff */
[----:B------:R0:W-:Y:S01]  /*1aff0*/  STG.E desc[UR36][R16.64], R3 ;  /* 0x0000000310007986 */ /* 0x0001e2000c101924 */
[----:B------:R-:W-:Y:S05]  /*1b000*/  BRA `(.L_x_18147) ;  /* 0x0000000800a47947 */ /* 0x000fea0003800000 */
.L_x_18152:
[----:B------:R-:W-:-:S06]  /*1b010*/  FMUL.FTZ R2, R2, 1 ;  /* 0x3f80000002027820 */ /* 0x000fcc0000410000 */
[----:B------:R-:W0:Y:S02]  /*1b020*/  F2F.F64.F32 R2, R2 ;  /* 0x0000000200027310 */ /* 0x000e240000201800 */
[----:B0-----:R0:W-:Y:S01]  /*1b030*/  STG.E.64 desc[UR36][R16.64], R2 ;  /* 0x0000000210007986 */ /* 0x0011e2000c101b24 */
[----:B------:R-:W-:Y:S05]  /*1b040*/  BRA `(.L_x_18147) ;  /* 0x0000000800947947 */ /* 0x000fea0003800000 */
.L_x_18142:
        /* <DEDUP_REMOVED lines=12> */
.L_x_18156:
[----:B------:R-:W-:Y:S01]  /*1b110*/  FMUL.FTZ R4, R2, 1 ;  /* 0x3f80000002047820 */ /* 0x000fe20000410000 */
[----:B------:R-:W-:-:S05]  /*1b120*/  CS2R R6, SRZ ;  /* 0x0000000000067805 */ /* 0x000fca000001ff00 */
[----:B------:R-:W0:Y:S02]  /*1b130*/  F2F.F64.F32 R4, R4 ;  /* 0x0000000400047310 */ /* 0x000e240000201800 */
[----:B0-----:R0:W-:Y:S01]  /*1b140*/  STG.E.128 desc[UR36][R16.64], R4 ;  /* 0x0000000410007986 */ /* 0x0011e2000c101d24 */
[----:B------:R-:W-:Y:S05]  /*1b150*/  BRA `(.L_x_18147) ;  /* 0x0000000800507947 */ /* 0x000fea0003800000 */
.L_x_18155:
        /* <DEDUP_REMOVED lines=20> */
.L_x_18160:
[----:B------:R-:W-:Y:S05]  /*1b2a0*/  BSYNC B0 ;  /* 0x0000000000007941 */ /* 0x000fea0003800000 */
.L_x_18159:
[----:B------:R-:W-:-:S05]  /*1b2b0*/  LOP3.LUT R5, R0, R5, RZ, 0xfc, !PT ;  /* 0x0000000500057212 */ /* 0x000fca00078efcff */
[----:B------:R0:W-:Y:S01]  /*1b2c0*/  STG.E.U8 desc[UR36][R16.64], R5 ;  /* 0x0000000510007986 */ /* 0x0001e2000c101124 */
[----:B------:R-:W-:Y:S05]  /*1b2d0*/  BRA `(.L_x_18147) ;  /* 0x0000000400f07947 */ /* 0x000fea0003800000 */
.L_x_18158:
        /* <DEDUP_REMOVED lines=12> */
.L_x_18162:
[----:B------:R-:W-:Y:S01]  /*1b3a0*/  IMAD.MOV.U32 R0, RZ, RZ, 0x7f ;  /* 0x0000007fff007424 */ /* 0x000fe200078e00ff */
[----:B------:R-:W-:-:S04]  /*1b3b0*/  ISETP.GT.U32.AND P0, PT, R4, 0x7f800000, PT ;  /* 0x7f8000000400780c */ /* 0x000fc80003f04070 */
[----:B------:R-:W-:-:S09]  /*1b3c0*/  SEL R0, R0, 0x7c, P0 ;  /* 0x0000007c00007807 */ /* 0x000fd20000000000 */
.L_x_18163:
[----:B------:R-:W-:Y:S05]  /*1b3d0*/  BSYNC B0 ;  /* 0x0000000000007941 */ /* 0x000fea0003800000 */
.L_x_18161:
[----:B------:R-:W-:-:S04]  /*1b3e0*/  LOP3.LUT R2, R2, 0x80000000, RZ, 0xc0, !PT ;  /* 0x8000000002027812 */ /* 0x000fc800078ec0ff */
[----:B------:R-:W-:-:S04]  /*1b3f0*/  SHF.R.U32.HI R3, RZ, 0x18, R2 ;  /* 0x00000018ff037819 */ /* 0x000fc80000011602 */
[----:B------:R-:W-:-:S05]  /*1b400*/  LOP3.LUT R3, R0, R3, RZ, 0xfc, !PT ;  /* 0x0000000300037212 */ /* 0x000fca00078efcff */
[----:B------:R0:W-:Y:S01]  /*1b410*/  STG.E.U8 desc[UR36][R16.64], R3 ;  /* 0x0000000310007986 */ /* 0x0001e2000c101124 */
[----:B------:R-:W-:Y:S05]  /*1b420*/  BRA `(.L_x_18147) ;  /* 0x00000004009c7947 */ /* 0x000fea0003800000 */
.L_x_18157:
[----:B------:R-:W-:-:S05]  /*1b430*/  F2FP.BF16.F32.PACK_AB R2, RZ, R2 ;  /* 0x00000002ff02723e */ /* 0x000fca00000010ff */
[----:B------:R0:W-:Y:S01]  /*1b440*/  STG.E.U16 desc[UR36][R16.64], R2 ;  /* 0x0000000210007986 */ /* 0x0001e2000c101524 */
[----:B------:R-:W-:Y:S05]  /*1b450*/  BRA `(.L_x_18147) ;  /* 0x0000000400907947 */ /* 0x000fea0003800000 */
.L_x_18154:
        /* <DEDUP_REMOVED lines=11> */
.L_x_18166:
        /* <DEDUP_REMOVED lines=16> */
.L_x_18169:
[----:B------:R-:W-:-:S04]  /*1b610*/  LOP3.LUT R2, R2, 0x80000000, RZ, 0xc0, !PT ;  /* 0x8000000002027812 */ /* 0x000fc800078ec0ff */
[----:B------:R-:W-:-:S04]  /*1b620*/  SHF.R.U32.HI R3, RZ, 0x18, R2 ;  /* 0x00000018ff037819 */ /* 0x000fc80000011602 */
[----:B------:R-:W-:-:S04]  /*1b630*/  LOP3.LUT R0, R0, R3, RZ, 0xfc, !PT ;  /* 0x0000000300007212 */ /* 0x000fc800078efcff */
[----:B------:R-:W-:-:S07]  /*1b640*/  PRMT R8, R0, 0x7610, R8 ;  /* 0x0000761000087816 */ /* 0x000fce0000000008 */
.L_x_18168:
[----:B------:R-:W-:Y:S05]  /*1b650*/  BSYNC B0 ;  /* 0x0000000000007941 */ /* 0x000fea0003800000 */
.L_x_18167:
[----:B------:R0:W-:Y:S01]  /*1b660*/  STG.E.U8 desc[UR36][R16.64], R8 ;  /* 0x0000000810007986 */ /* 0x0001e2000c101124 */
[----:B------:R-:W-:Y:S05]  /*1b670*/  BRA `(.L_x_18147) ;  /* 0x0000000400087947 */ /* 0x000fea0003800000 */
.L_x_18165:
        /* <DEDUP_REMOVED lines=16> */
.L_x_18172:
[----:B------:R-:W-:-:S04]  /*1b780*/  LOP3.LUT R2, R2, 0x80000000, RZ, 0xc0, !PT ;  /* 0x8000000002027812 */ /* 0x000fc800078ec0ff */
[----:B------:R-:W-:-:S04]  /*1b790*/  SHF.R.U32.HI R3, RZ, 0x18, R2 ;  /* 0x00000018ff037819 */ /* 0x000fc80000011602 */
[----:B------:R-:W-:-:S04]  /*1b7a0*/  LOP3.LUT R0, R0, R3, RZ, 0xfc, !PT ;  /* 0x0000000300007212 */ /* 0x000fc800078efcff */
[----:B------:R-:W-:-:S07]  /*1b7b0*/  PRMT R8, R0, 0x7610, R8 ;  /* 0x0000761000087816 */ /* 0x000fce0000000008 */
.L_x_18171:
[----:B------:R-:W-:Y:S05]  /*1b7c0*/  BSYNC B0 ;  /* 0x0000000000007941 */ /* 0x000fea0003800000 */
.L_x_18170:
[----:B------:R3:W-:Y:S01]  /*1b7d0*/  STG.E.U8 desc[UR36][R16.64], R8 ;  /* 0x0000000810007986 */ /* 0x0007e2000c101124 */
[----:B------:R-:W-:Y:S05]  /*1b7e0*/  BRA `(.L_x_18147) ;  /* 0x0000000000ac7947 */ /* 0x000fea0003800000 */
.L_x_18164:
        /* <DEDUP_REMOVED lines=21> */
.L_x_18146:
        /* <DEDUP_REMOVED lines=16> */
.L_x_18175:
[----:B------:R-:W-:Y:S05]  /*1ba40*/  BRA `(.L_x_18147) ;  /* 0x0000000000147947 */ /* 0x000fea0003800000 */
.L_x_18174:
[----:B------:R-:W0:Y:S02]  /*1ba50*/  F2I.U64.TRUNC R2, R2 ;  /* 0x0000000200027311 */ /* 0x000e24000020d800 */
[----:B0-----:R2:W-:Y:S01]  /*1ba60*/  STG.E.64 desc[UR36][R16.64], R2 ;  /* 0x0000000210007986 */ /* 0x0015e2000c101b24 */
[----:B------:R-:W-:Y:S05]  /*1ba70*/  BRA `(.L_x_18147) ;  /* 0x0000000000087947 */ /* 0x000fea0003800000 */
.L_x_18173:
[----:B------:R-:W0:Y:S02]  /*1ba80*/  F2I.FTZ.U32.TRUNC.NTZ R3, R2 ;  /* 0x0000000200037305 */ /* 0x000e24000021f000 */
[----:B0-----:R0:W-:Y:S02]  /*1ba90*/  STG.E desc[UR36][R16.64], R3 ;  /* 0x0000000310007986 */ /* 0x0011e4000c101924 */
.L_x_18147:
[----:B------:R-:W-:-:S07]  /*1baa0*/  VIADD R29, R29, 0x80 ;  /* 0x000000801d1d7836 */ /* 0x000fce0000000000 */
.L_x_17944:
[----:B------:R-:W-:Y:S05]  /*1bab0*/  BSYNC B7 ;  /* 0x0000000000077941 */ /* 0x000fea0003800000 */
.L_x_17943:
[----:B------:R-:W-:Y:S02]  /*1bac0*/  ULDC UR4, c[0x0][0x210] ;  /* 0x0000840000047ab9 */ /* 0x000fe40000000800 */
[----:B------:R-:W-:-:S13]  /*1bad0*/  ISETP.GE.AND P0, PT, R29, UR4, PT ;  /* 0x000000041d007c0c */ /* 0x000fda000bf06270 */
[----:B------:R-:W-:Y:S05]  /*1bae0*/  @P0 EXIT ;  /* 0x000000000000094d */ /* 0x000fea0003800000 */
[----:B0-----:R-:W0:Y:S01]  /*1baf0*/  LDC R6, c[0x0][0x218] ;  /* 0x00008600ff067b82 */ /* 0x001e220000000800 */
[----:B------:R-:W-:Y:S02]  /*1bb00*/  CS2R R24, SRZ ;  /* 0x0000000000187805 */ /* 0x000fe4000001ff00 */
[----:B------:R-:W-:Y:S02]  /*1bb10*/  CS2R R22, SRZ ;  /* 0x0000000000167805 */ /* 0x000fe4000001ff00 */
[----:B------:R-:W-:Y:S01]  /*1bb20*/  CS2R R18, SRZ ;  /* 0x0000000000127805 */ /* 0x000fe2000001ff00 */
        /* <DEDUP_REMOVED lines=527> */
.L_x_18176:
        /* <DEDUP_REMOVED lines=22> */
.L_x_18181:
[----:B------:R-:W2:Y:S02]  /*1dd80*/  LDG.E.U8 R2, desc[UR36][R2.64] ;  /* 0x0000002402027981 */ /* 0x000ea4000c1e1100 */
[----:B--2---:R-:W-:Y:S01]  /*1dd90*/  I2FP.F32.U32 R26, R2 ;  /* 0x00000002001a7245 */ /* 0x004fe20000201000 */
[----:B------:R-:W-:Y:S06]  /*1dda0*/  BRA `(.L_x_18183) ;  /* 0x0000000c002c7947 */ /* 0x000fec0003800000 */
.L_x_18180:
        /* <DEDUP_REMOVED lines=9> */
.L_x_18185:
[----:B------:R-:W2:Y:S02]  /*1de40*/  LDG.E R2, desc[UR36][R2.64] ;  /* 0x0000002402027981 */ /* 0x000ea4000c1e1900 */
[----:B--2---:R-:W-:Y:S01]  /*1de50*/  I2FP.F32.S32 R26, R2 ;  /* 0x00000002001a7245 */ /* 0x004fe20000201400 */
[----:B------:R-:W-:Y:S06]  /*1de60*/  BRA `(.L_x_18183) ;  /* 0x0000000800fc7947 */ /* 0x000fec0003800000 */
.L_x_18184:
[----:B------:R-:W2:Y:S02]  /*1de70*/  LDG.E.U16 R2, desc[UR36][R2.64] ;  /* 0x0000002402027981 */ /* 0x000ea4000c1e1500 */
[----:B--2---:R0:W1:Y:S01]  /*1de80*/  I2F.S16 R26, R2 ;  /* 0x00000002001a7306 */ /* 0x0040620000101400 */
[----:B------:R-:W-:Y:S05]  /*1de90*/  BRA `(.L_x_18183) ;  /* 0x0000000800f07947 */ /* 0x000fea0003800000 */
.L_x_18179:
        /* <DEDUP_REMOVED lines=8> */
.L_x_18187:
[----:B------:R-:W2:Y:S02]  /*1df20*/  LDG.E.U16 R2, desc[UR36][R2.64] ;  /* 0x0000002402027981 */ /* 0x000ea4000c1e1500 */
[----:B--2---:R-:W-:Y:S01]  /*1df30*/  HADD2.F32 R26, -RZ, R2.H0_H0 ;  /* 0x20000002ff1a7230 */ /* 0x004fe20000004100 */
[----:B------:R-:W-:Y:S06]  /*1df40*/  BRA `(.L_x_18183) ;  /* 0x0000000800c47947 */ /* 0x000fec0003800000 */
.L_x_18186:
        /* <DEDUP_REMOVED lines=8> */
.L_x_18189:
[----:B------:R-:W2:Y:S02]  /*1dfd0*/  LDG.E.U16 R2, desc[UR36][R2.64] ;  /* 0x0000002402027981 */ /* 0x000ea4000c1e1500 */
[----:B--2---:R-:W-:Y:S01]  /*1dfe0*/  HADD2.F32 R26, -RZ, R2.H0_H0 ;  /* 0x20000002ff1a7230 */ /* 0x004fe20000004100 */
[----:B------:R-:W-:Y:S06]  /*1dff0*/  BRA `(.L_x_18183) ;  /* 0x0000000800987947 */ /* 0x000fec0003800000 */
.L_x_18188:
[----:B------:R-:W2:Y:S01]  /*1e000*/  LDG.E.64 R2, desc[UR36][R2.64] ;  /* 0x0000002402027981 */ /* 0x000ea2000c1e1b00 */
[----:B------:R-:W-:Y:S01]  /*1e010*/  UMOV UR4, 0xf0000000 ;  /* 0xf000000000047882 */ /* 0x000fe20000000000 */
[----:B------:R-:W-:Y:S01]  /*1e020*/  UMOV UR5, 0x380fffff ;  /* 0x380fffff00057882 */ /* 0x000fe20000000000 */
[----:B--2---:R-:W0:Y:S01]  /*1e030*/  F2F.F32.F64 R26, R2 ;  /* 0x00000002001a7310 */ /* 0x004e220000301000 */
[----:B------:R-:W-:-:S14]  /*1e040*/  DSETP.GEU.AND P0, PT, |R2|, UR4, PT ;  /* 0x0000000402007e2a */ /* 0x000fdc000bf0e200 */
[----:B0-----:R-:W-:Y:S01]  /*1e050*/  @!P0 FMUL R26, R26, 1.175494350822287508e-38 ;  /* 0x008000001a1a8820 */ /* 0x001fe20000400000 */
[----:B------:R-:W-:Y:S06]  /*1e060*/  BRA `(.L_x_18183) ;  /* 0x00000008007c7947 */ /* 0x000fec0003800000 */
.L_x_18178:
        /* <DEDUP_REMOVED lines=12> */
.L_x_18192:
[----:B------:R-:W2:Y:S01]  /*1e130*/  LDG.E.64 R2, desc[UR36][R2.64] ;  /* 0x0000002402027981 */ /* 0x000ea2000c1e1b00 */
[----:B------:R-:W-:Y:S01]  /*1e140*/  UMOV UR4, 0xf0000000 ;  /* 0xf000000000047882 */ /* 0x000fe20000000000 */
[----:B------:R-:W-:Y:S01]  /*1e150*/  UMOV UR5, 0x380fffff ;  /* 0x380fffff00057882 */ /* 0x000fe20000000000 */
[----:B--2---:R-:W0:Y:S01]  /*1e160*/  F2F.F32.F64 R26, R2 ;  /* 0x00000002001a7310 */ /* 0x004e220000301000 */
[----:B------:R-:W-:-:S14]  /*1e170*/  DSETP.GEU.AND P0, PT, |R2|, UR4, PT ;  /* 0x0000000402007e2a */ /* 0x000fdc000bf0e200 */
[----:B0-----:R-:W-:Y:S01]  /*1e180*/  @!P0 FMUL R26, R26, 1.175494350822287508e-38 ;  /* 0x008000001a1a8820 */ /* 0x001fe20000400000 */
[----:B------:R-:W-:Y:S06]  /*1e190*/  BRA `(.L_x_18183) ;  /* 0x0000000800307947 */ /* 0x000fec0003800000 */
.L_x_18191:
        /* <DEDUP_REMOVED lines=26> */
.L_x_18194:
        /* <DEDUP_REMOVED lines=13> */
.L_x_18193:
[----:B------:R-:W2:Y:S02]  /*1e410*/  LDG.E.U16 R2, desc[UR36][R2.64] ;  /* 0x0000002402027981 */ /* 0x000ea4000c1e1500 */
[----:B--2---:R-:W-:Y:S01]  /*1e420*/  IMAD.U32 R26, R2, 0x10000, RZ ;  /* 0x00010000021a7824 */ /* 0x004fe200078e00ff */
[----:B------:R-:W-:Y:S06]  /*1e430*/  BRA `(.L_x_18183) ;  /* 0x0000000400887947 */ /* 0x000fec0003800000 */
.L_x_18190:
        /* <DEDUP_REMOVED lines=11> */
.L_x_18197:
        /* <DEDUP_REMOVED lines=20> */
.L_x_18199:
[----:B------:R-:W-:Y:S05]  /*1e630*/  BSYNC B0 ;  /* 0x0000000000007941 */ /* 0x000fea0003800000 */
.L_x_18198:
[----:B------:R-:W-:Y:S01]  /*1e640*/  IMAD.SHL.U32 R2, R2, 0x100000, RZ ;  /* 0x0010000002027824 */ /* 0x000fe200078e00ff */
[----:B------:R-:W-:-:S04]  /*1e650*/  LEA R3, R0, 0x3b800000, 0x17 ;  /* 0x3b80000000037811 */ /* 0x000fc800078eb8ff */
[----:B------:R-:W-:Y:S01]  /*1e660*/  LOP3.LUT R26, R3, R2, R26, 0xfe, !PT ;  /* 0x00000002031a7212 */ /* 0x000fe200078efe1a */
[----:B------:R-:W-:Y:S06]  /*1e670*/  BRA `(.L_x_18183) ;  /* 0x0000000000f87947 */ /* 0x000fec0003800000 */
.L_x_18196:
        /* <DEDUP_REMOVED lines=20> */
.L_x_18201:
[----:B------:R-:W-:Y:S05]  /*1e7c0*/  BSYNC B0 ;  /* 0x0000000000007941 */ /* 0x000fea0003800000 */
.L_x_18200:
[----:B------:R-:W-:Y:S01]  /*1e7d0*/  IMAD.SHL.U32 R2, R2, 0x200000, RZ ;  /* 0x0020000002027824 */ /* 0x000fe200078e00ff */
[----:B------:R-:W-:-:S04]  /*1e7e0*/  LEA R3, R0, 0x37800000, 0x17 ;  /* 0x3780000000037811 */ /* 0x000fc800078eb8ff */
[----:B------:R-:W-:Y:S01]  /*1e7f0*/  LOP3.LUT R26, R3, R2, R26, 0xfe, !PT ;  /* 0x00000002031a7212 */ /* 0x000fe200078efe1a */
[----:B------:R-:W-:Y:S06]  /*1e800*/  BRA `(.L_x_18183) ;  /* 0x0000000000947947 */ /* 0x000fec0003800000 */
.L_x_18195:
        /* <DEDUP_REMOVED lines=14> */
.L_x_18182:
        /* <DEDUP_REMOVED lines=16> */
.L_x_18204:
[----:B------:R-:W-:Y:S01]  /*1e9f0*/  IMAD.MOV.U32 R26, RZ, RZ, RZ ;  /* 0x000000ffff1a7224 */ /* 0x000fe200078e00ff */
[----:B------:R-:W-:Y:S06]  /*1ea00*/  BRA `(.L_x_18183) ;  /* 0x0000000000147947 */ /* 0x000fec0003800000 */
.L_x_18203:
[----:B------:R-:W2:Y:S02]  /*1ea10*/  LDG.E.64 R26, desc[UR36][R2.64] ;  /* 0x00000024021a7981 */ /* 0x000ea4000c1e1b00 */
[----:B--2---:R0:W1:Y:S01]  /*1ea20*/  I2F.U64 R26, R26 ;  /* 0x0000001a001a7312 */ /* 0x0040620000301000 */
[----:B------:R-:W-:Y:S05]  /*1ea30*/  BRA `(.L_x_18183) ;  /* 0x0000000000087947 */ /* 0x000fea0003800000 */
.L_x_18202:
[----:B------:R-:W2:Y:S02]  /*1ea40*/  LDG.E R2, desc[UR36][R2.64] ;  /* 0x0000002402027981 */ /* 0x000ea4000c1e1900 */
[----:B--2---:R-:W-:-:S07]  /*1ea50*/  I2FP.F32.U32 R26, R2 ;  /* 0x00000002001a7245 */ /* 0x004fce0000201000 */
.L_x_18183:
[----:B------:R-:W-:Y:S05]  /*1ea60*/  BSYNC B6 ;  /* 0x0000000000067941 */ /* 0x000fea0003800000 */
.L_x_18177:
        /* <DEDUP_REMOVED lines=19> */
.L_x_18209:
[----:B------:R-:W2:Y:S02]  /*1eba0*/  LDG.E.U8 R2, desc[UR36][R2.64] ;  /* 0x0000002402027981 */ /* 0x000ea4000c1e1100 */
[----:B--2---:R-:W-:Y:S01]  /*1ebb0*/  I2FP.F32.U32 R25, R2 ;  /* 0x0000000200197245 */ /* 0x004fe20000201000 */
[----:B------:R-:W-:Y:S06]  /*1ebc0*/  BRA `(.L_x_18211) ;  /* 0x0000000c002c7947 */ /* 0x000fec0003800000 */
.L_x_18208:
        /* <DEDUP_REMOVED lines=9> */
.L_x_18213:
[----:B------:R-:W2:Y:S02]  /*1ec60*/  LDG.E R2, desc[UR36][R2.64] ;  /* 0x0000002402027981 */ /* 0x000ea4000c1e1900 */
[----:B--2---:R-:W-:Y:S01]  /*1ec70*/  I2FP.F32.S32 R25, R2 ;  /* 0x0000000200197245 */ /* 0x004fe20000201400 */
[----:B------:R-:W-:Y:S06]  /*1ec80*/  BRA `(.L_x_18211) ;  /* 0x0000000800fc7947 */ /* 0x000fec0003800000 */
.L_x_18212:
[----:B------:R-:W2:Y:S02]  /*1ec90*/  LDG.E.U16 R2, desc[UR36][R2.64] ;  /* 0x0000002402027981 */ /* 0x000ea4000c1e1500 */
[----:B--2---:R0:W1:Y:S01]  /*1eca0*/  I2F.S16 R25, R2 ;  /* 0x0000000200197306 */ /* 0x0040620000101400 */
[----:B------:R-:W-:Y:S05]  /*1ecb0*/  BRA `(.L_x_18211) ;  /* 0x0000000800f07947 */ /* 0x000fea0003800000 */
.L_x_18207:
        /* <DEDUP_REMOVED lines=8> */
.L_x_18215:
[----:B------:R-:W2:Y:S02]  /*1ed40*/  LDG.E.U16 R2, desc[UR36][R2.64] ;  /* 0x0000002402027981 */ /* 0x000ea4000c1e1500 */
[----:B--2---:R-:W-:Y:S01]  /*1ed50*/  HADD2.F32 R25, -RZ, R2.H0_H0 ;  /* 0x20000002ff197230 */ /* 0x004fe20000004100 */
[----:B------:R-:W-:Y:S06]  /*1ed60*/  BRA `(.L_x_18211) ;  /* 0x0000000800c47947 */ /* 0x000fec0003800000 */
.L_x_18214:
        /* <DEDUP_REMOVED lines=8> */
.L_x_18217:
[----:B------:R-:W2:Y:S02]  /*1edf0*/  LDG.E.U16 R2, desc[UR36][R2.64] ;  /* 0x0000002402027981 */ /* 0x000ea4000c1e1500 */
[----:B--2---:R-:W-:Y:S01]  /*1ee00*/  HADD2.F32 R25, -RZ, R2.H0_H0 ;  /* 0x20000002ff197230 */ /* 0x004fe20000004100 */
[----:B------:R-:W-:Y:S06]  /*1ee10*/  BRA `(.L_x_18211) ;  /* 0x0000000800987947 */ /* 0x000fec0003800000 */
.L_x_18216:
[----:B------:R-:W2:Y:S01]  /*1ee20*/  LDG.E.64 R2, desc[UR36][R2.64] ;  /* 0x0000002402027981 */ /* 0x000ea2000c1e1b00 */
[----:B------:R-:W-:Y:S01]  /*1ee30*/  UMOV UR4, 0xf0000000 ;  /* 0xf000000000047882 */ /* 0x000fe20000000000 */
[----:B------:R-:W-:Y:S01]  /*1ee40*/  UMOV UR5, 0x380fffff ;  /* 0x380fffff00057882 */ /* 0x000fe20000000000 */
[----:B--2---:R-:W0:Y:S01]  /*1ee50*/  F2F.F32.F64 R25, R2 ;  /* 0x0000000200197310 */ /* 0x004e220000301000 */
[----:B------:R-:W-:-:S14]  /*1ee60*/  DSETP.GEU.AND P0, PT, |R2|, UR4, PT ;  /* 0x0000000402007e2a */ /* 0x000fdc000bf0e200 */
[----:B0-----:R-:W-:Y:S01]  /*1ee70*/  @!P0 FMUL R25, R25, 1.175494350822287508e-38 ;  /* 0x0080000019198820 */ /* 0x001fe20000400000 */
[----:B------:R-:W-:Y:S06]  /*1ee80*/  BRA `(.L_x_18211) ;  /* 0x00000008007c7947 */ /* 0x000fec0003800000 */
.L_x_18206:
        /* <DEDUP_REMOVED lines=12> */
.L_x_18220:
[----:B------:R-:W2:Y:S01]  /*1ef50*/  LDG.E.64 R2, desc[UR36][R2.64] ;  /* 0x0000002402027981 */ /* 0x000ea2000c1e1b00 */
[----:B------:R-:W-:Y:S01]  /*1ef60*/  UMOV UR4, 0xf0000000 ;  /* 0xf000000000047882 */ /* 0x000fe20000000000 */
[----:B------:R-:W-:Y:S01]  /*1ef70*/  UMOV UR5, 0x380fffff ;  /* 0x380fffff00057882 */ /* 0x000fe20000000000 */
[----:B--2---:R-:W0:Y:S01]  /*1ef80*/  F2F.F32.F64 R25, R2 ;  /* 0x0000000200197310 */ /* 0x004e220000301000 */
[----:B------:R-:W-:-:S14]  /*1ef90*/  DSETP.GEU.AND P0, PT, |R2|, UR4, PT ;  /* 0x0000000402007e2a */ /* 0x000fdc000bf0e200 */
[----:B0-----:R-:W-:Y:S01]  /*1efa0*/  @!P0 FMUL R25, R25, 1.175494350822287508e-38 ;  /* 0x0080000019198820 */ /* 0x001fe20000400000 */
[----:B------:R-:W-:Y:S06]  /*1efb0*/  BRA `(.L_x_18211) ;  /* 0x0000000800307947 */ /* 0x000fec0003800000 */
.L_x_18219:
        /* <DEDUP_REMOVED lines=26> */
.L_x_18222:
        /* <DEDUP_REMOVED lines=13> */
.L_x_18221:
[----:B------:R-:W2:Y:S02]  /*1f230*/  LDG.E.U16 R2, desc[UR36][R2.64] ;  /* 0x0000002402027981 */ /* 0x000ea4000c1e1500 */
[----:B--2---:R-:W-:Y:S01]  /*1f240*/  IMAD.U32 R25, R2, 0x10000, RZ ;  /* 0x0001000002197824 */ /* 0x004fe200078e00ff */
[----:B------:R-:W-:Y:S06]  /*1f250*/  BRA `(.L_x_18211) ;  /* 0x0000000400887947 */ /* 0x000fec0003800000 */
.L_x_18218:
        /* <DEDUP_REMOVED lines=11> */
.L_x_18225:
        /* <DEDUP_REMOVED lines=20> */
.L_x_18227:
[----:B------:R-:W-:Y:S05]  /*1f450*/  BSYNC B0 ;  /* 0x0000000000007941 */ /* 0x000fea0003800000 */
.L_x_18226:
[----:B------:R-:W-:Y:S01]  /*1f460*/  IMAD.SHL.U32 R2, R2, 0x100000, RZ ;  /* 0x0010000002027824 */ /* 0x000fe200078e00ff */
[----:B------:R-:W-:-:S04]  /*1f470*/  LEA R0, R0, 0x3b800000, 0x17 ;  /* 0x3b80000000007811 */ /* 0x000fc800078eb8ff */
[----:B------:R-:W-:Y:S01]  /*1f480*/  LOP3.LUT R25, R0, R2, R25, 0xfe, !PT ;  /* 0x0000000200197212 */ /* 0x000fe200078efe19 */
[----:B------:R-:W-:Y:S06]  /*1f490*/  BRA `(.L_x_18211) ;  /* 0x0000000000f87947 */ /* 0x000fec0003800000 */
.L_x_18224:
        /* <DEDUP_REMOVED lines=20> */
.L_x_18229:
[----:B------:R-:W-:Y:S05]  /*1f5e0*/  BSYNC B0 ;  /* 0x0000000000007941 */ /* 0x000fea0003800000 */
.L_x_18228:
[----:B------:R-:W-:Y:S01]  /*1f5f0*/  IMAD.SHL.U32 R2, R2, 0x200000, RZ ;  /* 0x0020000002027824 */ /* 0x000fe200078e00ff */
[----:B------:R-:W-:-:S04]  /*1f600*/  LEA R0, R0, 0x37800000, 0x17 ;  /* 0x3780000000007811 */ /* 0x000fc800078eb8ff */
[----:B------:R-:W-:Y:S01]  /*1f610*/  LOP3.LUT R25, R0, R2, R25, 0xfe, !PT ;  /* 0x0000000200197212 */ /* 0x000fe200078efe19 */
[----:B------:R-:W-:Y:S06]  /*1f620*/  BRA `(.L_x_18211) ;  /* 0x0000000000947947 */ /* 0x000fec0003800000 */
.L_x_18223:
        /* <DEDUP_REMOVED lines=14> */
.L_x_18210:
        /* <DEDUP_REMOVED lines=16> */
.L_x_18232:
[----:B------:R-:W-:Y:S01]  /*1f810*/  IMAD.MOV.U32 R25, RZ, RZ, RZ ;  /* 0x000000ffff197224 */ /* 0x000fe200078e00ff */
[----:B------:R-:W-:Y:S06]  /*1f820*/  BRA `(.L_x_18211) ;  /* 0x0000000000147947 */ /* 0x000fec0003800000 */
.L_x_18231:
[----:B------:R-:W2:Y:S02]  /*1f830*/  LDG.E.64 R2, desc[UR36][R2.64] ;  /* 0x0000002402027981 */ /* 0x000ea4000c1e1b00 */
[----:B--2---:R0:W1:Y:S01]  /*1f840*/  I2F.U64 R25, R2 ;  /* 0x0000000200197312 */ /* 0x0040620000301000 */
[----:B------:R-:W-:Y:S05]  /*1f850*/  BRA `(.L_x_18211) ;  /* 0x0000000000087947 */ /* 0x000fea0003800000 */
.L_x_18230:
[----:B------:R-:W2:Y:S02]  /*1f860*/  LDG.E R2, desc[UR36][R2.64] ;  /* 0x0000002402027981 */ /* 0x000ea4000c1e1900 */
[----:B--2---:R-:W-:-:S07]  /*1f870*/  I2FP.F32.U32 R25, R2 ;  /* 0x0000000200197245 */ /* 0x004fce0000201000 */
.L_x_18211:
[----:B------:R-:W-:Y:S05]  /*1f880*/  BSYNC B6 ;  /* 0x0000000000067941 */ /* 0x000fea0003800000 */
.L_x_18205:
        /* <DEDUP_REMOVED lines=19> */
.L_x_18237:
[----:B------:R-:W2:Y:S02]  /*1f9c0*/  LDG.E.U8 R2, desc[UR36][R2.64] ;  /* 0x0000002402027981 */ /* 0x000ea4000c1e1100 */
[----:B--2---:R-:W-:Y:S01]  /*1f9d0*/  I2FP.F32.U32 R18, R2 ;  /* 0x0000000200127245 */ /* 0x004fe20000201000 */
[----:B------:R-:W-:Y:S06]  /*1f9e0*/  BRA `(.L_x_18239) ;  /* 0x0000000c002c7947 */ /* 0x000fec0003800000 */
.L_x_18236:
        /* <DEDUP_REMOVED lines=9> */
.L_x_18241:
[----:B------:R-:W2:Y:S02]  /*1fa80*/  LDG.E R2, desc[UR36][R2.64] ;  /* 0x0000002402027981 */ /* 0x000ea4000c1e1900 */
[----:B--2---:R-:W-:Y:S01]  /*1fa90*/  I2FP.F32.S32 R18, R2 ;  /* 0x0000000200127245 */ /* 0x004fe20000201400 */
[----:B------:R-:W-:Y:S06]  /*1faa0*/  BRA `(.L_x_18239) ;  /* 0x0000000800fc7947 */ /* 0x000fec0003800000 */
.L_x_18240:
[----:B------:R-:W2:Y:S02]  /*1fab0*/  LDG.E.U16 R2, desc[UR36][R2.64] ;  /* 0x0000002402027981 */ /* 0x000ea4000c1e1500 */
[----:B--2---:R0:W1:Y:S01]  /*1fac0*/  I2F.S16 R18, R2 ;  /* 0x0000000200127306 */ /* 0x0040620000101400 */
[----:B------:R-:W-:Y:S05]  /*1fad0*/  BRA `(.L_x_18239) ;  /* 0x0000000800f07947 */ /* 0x000fea0003800000 */
.L_x_18235:
        /* <DEDUP_REMOVED lines=8> */
.L_x_18243:
[----:B------:R-:W2:Y:S02]  /*1fb60*/  LDG.E.U16 R2, desc[UR36][R2.64] ;  /* 0x0000002402027981 */ /* 0x000ea4000c1e1500 */
[----:B--2---:R-:W-:Y:S01]  /*1fb70*/  HADD2.F32 R18, -RZ, R2.H0_H0 ;  /* 0x20000002ff127230 */ /* 0x004fe20000004100 */
[----:B------:R-:W-:Y:S06]  /*1fb80*/  BRA `(.L_x_18239) ;  /* 0x0000000800c47947 */ /* 0x000fec0003800000 */
.L_x_18242:
        /* <DEDUP_REMOVED lines=8> */
.L_x_18245:
[----:B------:R-:W2:Y:S02]  /*1fc10*/  LDG.E.U16 R2, desc[UR36][R2.64] ;  /* 0x0000002402027981 */ /* 0x000ea4000c1e1500 */
[----:B--2---:R-:W-:Y:S01]  /*1fc20*/  HADD2.F32 R18, -RZ, R2.H0_H0 ;  /* 0x20000002ff127230 */ /* 0x004fe20000004100 */
[----:B------:R-:W-:Y:S06]  /*1fc30*/  BRA `(.L_x_18239) ;  /* 0x0000000800987947 */ /* 0x000fec0003800000 */
.L_x_18244:
[----:B------:R-:W2:Y:S01]  /*1fc40*/  LDG.E.64 R2, desc[UR36][R2.64] ;  /* 0x0000002402027981 */ /* 0x000ea2000c1e1b00 */
[----:B------:R-:W-:Y:S01]  /*1fc50*/  UMOV UR4, 0xf0000000 ;  /* 0xf000000000047882 */ /* 0x000fe20000000000 */
[----:B------:R-:W-:Y:S01]  /*1fc60*/  UMOV UR5, 0x380fffff ;  /* 0x380fffff00057882 */ /* 0x000fe20000000000 */
[----:B--2---:R-:W0:Y:S01]  /*1fc70*/  F2F.F32.F64 R18, R2 ;  /* 0x0000000200127310 */ /* 0x004e220000301000 */
[----:B------:R-:W-:-:S14]  /*1fc80*/  DSETP.GEU.AND P0, PT, |R2|, UR4, PT ;  /* 0x0000000402007e2a */ /* 0x000fdc000bf0e200 */
[----:B0-----:R-:W-:Y:S01]  /*1fc90*/  @!P0 FMUL R18, R18, 1.175494350822287508e-38 ;  /* 0x0080000012128820 */ /* 0x001fe20000400000 */
[----:B------:R-:W-:Y:S06]  /*1fca0*/  BRA `(.L_x_18239) ;  /* 0x00000008007c7947 */ /* 0x000fec0003800000 */
.L_x_18234:
        /* <DEDUP_REMOVED lines=12> */
.L_x_18248:
[----:B------:R-:W2:Y:S01]  /*1fd70*/  LDG.E.64 R2, desc[UR36][R2.64] ;  /* 0x0000002402027981 */ /* 0x000ea2000c1e1b00 */
[----:B------:R-:W-:Y:S01]  /*1fd80*/  UMOV UR4, 0xf0000000 ;  /* 0xf000000000047882 */ /* 0x000fe20000000000 */
[----:B------:R-:W-:Y:S01]  /*1fd90*/  UMOV UR5, 0x380fffff ;  /* 0x380fffff00057882 */ /* 0x000fe20000000000 */
[----:B--2---:R-:W0:Y:S01]  /*1fda0*/  F2F.F32.F64 R18, R2 ;  /* 0x0000000200127310 */ /* 0x004e220000301000 */
[----:B------:R-:W-:-:S14]  /*1fdb0*/  DSETP.GEU.AND P0, PT, |R2|, UR4, PT ;  /* 0x0000000402007e2a */ /* 0x000fdc000bf0e200 */
[----:B0-----:R-:W-:Y:S01]  /*1fdc0*/  @!P0 FMUL R18, R18, 1.175494350822287508e-38 ;  /* 0x0080000012128820 */ /* 0x001fe20000400000 */
[----:B------:R-:W-:Y:S06]  /*1fdd0*/  BRA `(.L_x_18239) ;  /* 0x0000000800307947 */ /* 0x000fec0003800000 */
.L_x_18247:
        /* <DEDUP_REMOVED lines=26> */
.L_x_18250:
        /* <DEDUP_REMOVED lines=13> */
.L_x_18249:
[----:B------:R-:W2:Y:S02]  /*20050*/  LDG.E.U16 R2, desc[UR36][R2.64] ;  /* 0x0000002402027981 */ /* 0x000ea4000c1e1500 */
[----:B--2---:R-:W-:Y:S01]  /*20060*/  IMAD.U32 R18, R2, 0x10000, RZ ;  /* 0x0001000002127824 */ /* 0x004fe200078e00ff */
[----:B------:R-:W-:Y:S06]  /*20070*/  BRA `(.L_x_18239) ;  /* 0x0000000400887947 */ /* 0x000fec0003800000 */
.L_x_18246:
        /* <DEDUP_REMOVED lines=11> */
.L_x_18253:
        /* <DEDUP_REMOVED lines=20> */
.L_x_18255:
[----:B------:R-:W-:Y:S05]  /*20270*/  BSYNC B0 ;  /* 0x0000000000007941 */ /* 0x000fea0003800000 */
.L_x_18254:
[----:B------:R-:W-:Y:S01]  /*20280*/  IMAD.SHL.U32 R2, R2, 0x100000, RZ ;  /* 0x0010000002027824 */ /* 0x000fe200078e00ff */
[----:B------:R-:W-:-:S04]  /*20290*/  LEA R3, R0, 0x3b800000, 0x17 ;  /* 0x3b80000000037811 */ /* 0x000fc800078eb8ff */
[----:B------:R-:W-:Y:S01]  /*202a0*/  LOP3.LUT R18, R3, R2, R18, 0xfe, !PT ;  /* 0x0000000203127212 */ /* 0x000fe200078efe12 */
[----:B------:R-:W-:Y:S06]  /*202b0*/  BRA `(.L_x_18239) ;  /* 0x0000000000f87947 */ /* 0x000fec0003800000 */
.L_x_18252:
        /* <DEDUP_REMOVED lines=20> */
.L_x_18257:
[----:B------:R-:W-:Y:S05]  /*20400*/  BSYNC B0 ;  /* 0x0000000000007941 */ /* 0x000fea0003800000 */
.L_x_18256:
[----:B------:R-:W-:Y:S01]  /*20410*/  IMAD.SHL.U32 R2, R2, 0x200000, RZ ;  /* 0x0020000002027824 */ /* 0x000fe200078e00ff */
[----:B------:R-:W-:-:S04]  /*20420*/  LEA R3, R0, 0x37800000, 0x17 ;  /* 0x3780000000037811 */ /* 0x000fc800078eb8ff */
[----:B------:R-:W-:Y:S01]  /*20430*/  LOP3.LUT R18, R3, R2, R18, 0xfe, !PT ;  /* 0x0000000203127212 */ /* 0x000fe200078efe12 */
[----:B------:R-:W-:Y:S06]  /*20440*/  BRA `(.L_x_18239) ;  /* 0x0000000000947947 */ /* 0x000fec0003800000 */
.L_x_18251:
        /* <DEDUP_REMOVED lines=14> */
.L_x_18238:
        /* <DEDUP_REMOVED lines=16> */
.L_x_18260:
[----:B------:R-:W-:Y:S01]  /*20630*/  IMAD.MOV.U32 R18, RZ, RZ, RZ ;  /* 0x000000ffff127224 */ /* 0x000fe200078e00ff */
[----:B------:R-:W-:Y:S06]  /*20640*/  BRA `(.L_x_18239) ;  /* 0x0000000000147947 */ /* 0x000fec0003800000 */
.L_x_18259:
[----:B------:R-:W2:Y:S02]  /*20650*/  LDG.E.64 R2, desc[UR36][R2.64] ;  /* 0x0000002402027981 */ /* 0x000ea4000c1e1b00 */
[----:B--2---:R0:W1:Y:S01]  /*20660*/  I2F.U64 R18, R2 ;  /* 0x0000000200127312 */ /* 0x0040620000301000 */
[----:B------:R-:W-:Y:S05]  /*20670*/  BRA `(.L_x_18239) ;  /* 0x0000000000087947 */ /* 0x000fea0003800000 */
.L_x_18258:
[----:B------:R-:W2:Y:S02]  /*20680*/  LDG.E R2, desc[UR36][R2.64] ;  /* 0x0000002402027981 */ /* 0x000ea4000c1e1900 */
[----:B--2---:R-:W-:-:S07]  /*20690*/  I2FP.F32.U32 R18, R2 ;  /* 0x0000000200127245 */ /* 0x004fce0000201000 */
.L_x_18239:
[----:B------:R-:W-:Y:S05]  /*206a0*/  BSYNC B6 ;  /* 0x0000000000067941 */ /* 0x000fea0003800000 */
.L_x_18233:
        /* <DEDUP_REMOVED lines=19> */
.L_x_18265:
[----:B------:R-:W2:Y:S02]  /*207e0*/  LDG.E.U8 R2, desc[UR36][R2.64] ;  /* 0x0000002402027981 */ /* 0x000ea4000c1e1100 */
[----:B--2---:R-:W-:Y:S01]  /*207f0*/  I2FP.F32.U32 R28, R2 ;  /* 0x00000002001c7245 */ /* 0x004fe20000201000 */
[----:B------:R-:W-:Y:S06]  /*20800*/  BRA `(.L_x_18267) ;  /* 0x0000000c002c7947 */ /* 0x000fec0003800000 */
.L_x_18264:
        /* <DEDUP_REMOVED lines=9> */
.L_x_18269:
[----:B------:R-:W2:Y:S02]  /*208a0*/  LDG.E R2, desc[UR36][R2.64] ;  /* 0x0000002402027981 */ /* 0x000ea4000c1e1900 */
[----:B--2---:R-:W-:Y:S01]  /*208b0*/  I2FP.F32.S32 R28, R2 ;  /* 0x00000002001c7245 */ /* 0x004fe20000201400 */
[----:B------:R-:W-:Y:S06]  /*208c0*/  BRA `(.L_x_18267) ;  /* 0x0000000800fc7947 */ /* 0x000fec0003800000 */
.L_x_18268:
[----:B------:R-:W2:Y:S02]  /*208d0*/  LDG.E.U16 R2, desc[UR36][R2.64] ;  /* 0x0000002402027981 */ /* 0x000ea4000c1e1500 */
[----:B--2---:R3:W0:Y:S01]  /*208e0*/  I2F.S16 R28, R2 ;  /* 0x00000002001c7306 */ /* 0x0046220000101400 */
[----:B------:R-:W-:Y:S05]  /*208f0*/  BRA `(.L_x_18267) ;  /* 0x0000000800f07947 */ /* 0x000fea0003800000 */
.L_x_18263:
        /* <DEDUP_REMOVED lines=8> */
.L_x_18271:
[----:B------:R-:W2:Y:S02]  /*20980*/  LDG.E.U16 R2, desc[UR36][R2.64] ;  /* 0x0000002402027981 */ /* 0x000ea4000c1e1500 */
[----:B--2---:R-:W-:Y:S01]  /*20990*/  HADD2.F32 R28, -RZ, R2.H0_H0 ;  /* 0x20000002ff1c7230 */ /* 0x004fe20000004100 */
[----:B------:R-:W-:Y:S06]  /*209a0*/  BRA `(.L_x_18267) ;  /* 0x0000000800c47947 */ /* 0x000fec0003800000 */
.L_x_18270:
        /* <DEDUP_REMOVED lines=8> */
.L_x_18273:
[----:B------:R-:W2:Y:S02]  /*20a30*/  LDG.E.U16 R2, desc[UR36][R2.64] ;  /* 0x0000002402027981 */ /* 0x000ea4000c1e1500 */
[----:B--2---:R-:W-:Y:S01]  /*20a40*/  HADD2.F32 R28, -RZ, R2.H0_H0 ;  /* 0x20000002ff1c7230 */ /* 0x004fe20000004100 */
[----:B------:R-:W-:Y:S06]  /*20a50*/  BRA `(.L_x_18267) ;  /* 0x0000000800987947 */ /* 0x000fec0003800000 */
.L_x_18272:
[----:B------:R-:W2:Y:S01]  /*20a60*/  LDG.E.64 R2, desc[UR36][R2.64] ;  /* 0x0000002402027981 */ /* 0x000ea2000c1e1b00 */
[----:B------:R-:W-:Y:S01]  /*20a70*/  UMOV UR4, 0xf0000000 ;  /* 0xf000000000047882 */ /* 0x000fe20000000000 */
[----:B------:R-:W-:Y:S01]  /*20a80*/  UMOV UR5, 0x380fffff ;  /* 0x380fffff00057882 */ /* 0x000fe20000000000 */
[----:B--2---:R-:W0:Y:S01]  /*20a90*/  F2F.F32.F64 R28, R2 ;  /* 0x00000002001c7310 */ /* 0x004e220000301000 */
[----:B------:R-:W-:-:S14]  /*20aa0*/  DSETP.GEU.AND P0, PT, |R2|, UR4, PT ;  /* 0x0000000402007e2a */ /* 0x000fdc000bf0e200 */
[----:B0-----:R-:W-:Y:S01]  /*20ab0*/  @!P0 FMUL R28, R28, 1.175494350822287508e-38 ;  /* 0x008000001c1c8820 */ /* 0x001fe20000400000 */
[----:B------:R-:W-:Y:S06]  /*20ac0*/  BRA `(.L_x_18267) ;  /* 0x00000008007c7947 */ /* 0x000fec0003800000 */
.L_x_18262:
        /* <DEDUP_REMOVED lines=12> */
.L_x_18276:
[----:B------:R-:W2:Y:S01]  /*20b90*/  LDG.E.64 R2, desc[UR36][R2.64] ;  /* 0x0000002402027981 */ /* 0x000ea2000c1e1b00 */
[----:B------:R-:W-:Y:S01]  /*20ba0*/  UMOV UR4, 0xf0000000 ;  /* 0xf000000000047882 */ /* 0x000fe20000000000 */
[----:B------:R-:W-:Y:S01]  /*20bb0*/  UMOV UR5, 0x380fffff ;  /* 0x380fffff00057882 */ /* 0x000fe20000000000 */
[----:B--2---:R-:W0:Y:S01]  /*20bc0*/  F2F.F32.F64 R28, R2 ;  /* 0x00000002001c7310 */ /* 0x004e220000301000 */
[----:B------:R-:W-:-:S14]  /*20bd0*/  DSETP.GEU.AND P0, PT, |R2|, UR4, PT ;  /* 0x0000000402007e2a */ /* 0x000fdc000bf0e200 */
[----:B0-----:R-:W-:Y:S01]  /*20be0*/  @!P0 FMUL R28, R28, 1.175494350822287508e-38 ;  /* 0x008000001c1c8820 */ /* 0x001fe20000400000 */
[----:B------:R-:W-:Y:S06]  /*20bf0*/  BRA `(.L_x_18267) ;  /* 0x0000000800307947 */ /* 0x000fec0003800000 */
.L_x_18275:
        /* <DEDUP_REMOVED lines=26> */
.L_x_18278:
        /* <DEDUP_REMOVED lines=13> */
.L_x_18277:
[----:B------:R-:W2:Y:S02]  /*20e70*/  LDG.E.U16 R2, desc[UR36][R2.64] ;  /* 0x0000002402027981 */ /* 0x000ea4000c1e1500 */
[----:B--2---:R-:W-:Y:S01]  /*20e80*/  IMAD.U32 R28, R2, 0x10000, RZ ;  /* 0x00010000021c7824 */ /* 0x004fe200078e00ff */
[----:B------:R-:W-:Y:S06]  /*20e90*/  BRA `(.L_x_18267) ;  /* 0x0000000400887947 */ /* 0x000fec0003800000 */
.L_x_18274:
        /* <DEDUP_REMOVED lines=11> */
.L_x_18281:
        /* <DEDUP_REMOVED lines=20> */
.L_x_18283:
[----:B------:R-:W-:Y:S05]  /*21090*/  BSYNC B0 ;  /* 0x0000000000007941 */ /* 0x000fea0003800000 */
.L_x_18282:
[----:B------:R-:W-:Y:S01]  /*210a0*/  IMAD.SHL.U32 R2, R2, 0x100000, RZ ;  /* 0x0010000002027824 */ /* 0x000fe200078e00ff */
[----:B------:R-:W-:-:S04]  /*210b0*/  LEA R3, R0, 0x3b800000, 0x17 ;  /* 0x3b80000000037811 */ /* 0x000fc800078eb8ff */
[----:B------:R-:W-:Y:S01]  /*210c0*/  LOP3.LUT R28, R3, R2, R28, 0xfe, !PT ;  /* 0x00000002031c7212 */ /* 0x000fe200078efe1c */
[----:B------:R-:W-:Y:S06]  /*210d0*/  BRA `(.L_x_18267) ;  /* 0x0000000000f87947 */ /* 0x000fec0003800000 */
.L_x_18280:
        /* <DEDUP_REMOVED lines=20> */
.L_x_18285:
[----:B------:R-:W-:Y:S05]  /*21220*/  BSYNC B0 ;  /* 0x0000000000007941 */ /* 0x000fea0003800000 */
.L_x_18284:
[----:B------:R-:W-:Y:S01]  /*21230*/  IMAD.SHL.U32 R2, R2, 0x200000, RZ ;  /* 0x0020000002027824 */ /* 0x000fe200078e00ff */
[----:B------:R-:W-:-:S04]  /*21240*/  LEA R3, R0, 0x37800000, 0x17 ;  /* 0x3780000000037811 */ /* 0x000fc800078eb8ff */
[----:B------:R-:W-:Y:S01]  /*21250*/  LOP3.LUT R28, R3, R2, R28, 0xfe, !PT ;  /* 0x00000002031c7212 */ /* 0x000fe200078efe1c */
[----:B------:R-:W-:Y:S06]  /*21260*/  BRA `(.L_x_18267) ;  /* 0x0000000000947947 */ /* 0x000fec0003800000 */
.L_x_18279:
        /* <DEDUP_REMOVED lines=14> */
.L_x_18266:
        /* <DEDUP_REMOVED lines=16> */
.L_x_18288:
[----:B------:R-:W-:Y:S01]  /*21450*/  IMAD.MOV.U32 R28, RZ, RZ, RZ ;  /* 0x000000ffff1c7224 */ /* 0x000fe200078e00ff */
[----:B------:R-:W-:Y:S06]  /*21460*/  BRA `(.L_x_18267) ;  /* 0x0000000000147947 */ /* 0x000fec0003800000 */
.L_x_18287:
[----:B------:R-:W2:Y:S02]  /*21470*/  LDG.E.64 R28, desc[UR36][R2.64] ;  /* 0x00000024021c7981 */ /* 0x000ea4000c1e1b00 */
[----:B--2---:R0:W2:Y:S01]  /*21480*/  I2F.U64 R28, R28 ;  /* 0x0000001c001c7312 */ /* 0x0040a20000301000 */
[----:B------:R-:W-:Y:S05]  /*21490*/  BRA `(.L_x_18267) ;  /* 0x0000000000087947 */ /* 0x000fea0003800000 */
.L_x_18286:
[----:B------:R-:W2:Y:S02]  /*214a0*/  LDG.E R2, desc[UR36][R2.64] ;  /* 0x0000002402027981 */ /* 0x000ea4000c1e1900 */
[----:B--2---:R-:W-:-:S07]  /*214b0*/  I2FP.F32.U32 R28, R2 ;  /* 0x00000002001c7245 */ /* 0x004fce0000201000 */
.L_x_18267:
[----:B------:R-:W-:Y:S05]  /*214c0*/  BSYNC B6 ;  /* 0x0000000000067941 */ /* 0x000fea0003800000 */
.L_x_18261:
        /* <DEDUP_REMOVED lines=19> */
.L_x_18293:
[----:B------:R-:W3:Y:S02]  /*21600*/  LDG.E.U8 R2, desc[UR36][R2.64] ;  /* 0x0000002402027981 */ /* 0x000ee4000c1e1100 */
[----:B---3--:R-:W-:Y:S01]  /*21610*/  I2FP.F32.U32 R19, R2 ;  /* 0x0000000200137245 */ /* 0x008fe20000201000 */
[----:B------:R-:W-:Y:S06]  /*21620*/  BRA `(.L_x_18295) ;  /* 0x0000000c002c7947 */ /* 0x000fec0003800000 */
.L_x_18292:
        /* <DEDUP_REMOVED lines=9> */
.L_x_18297:
[----:B------:R-:W3:Y:S02]  /*216c0*/  LDG.E R2, desc[UR36][R2.64] ;  /* 0x0000002402027981 */ /* 0x000ee4000c1e1900 */
[----:B---3--:R-:W-:Y:S01]  /*216d0*/  I2FP.F32.S32 R19, R2 ;  /* 0x0000000200137245 */ /* 0x008fe20000201400 */
[----:B------:R-:W-:Y:S06]  /*216e0*/  BRA `(.L_x_18295) ;  /* 0x0000000800fc7947 */ /* 0x000fec0003800000 */
.L_x_18296:
[----:B------:R-:W3:Y:S02]  /*216f0*/  LDG.E.U16 R2, desc[UR36][R2.64] ;  /* 0x0000002402027981 */ /* 0x000ee4000c1e1500 */
[----:B---3--:R0:W1:Y:S01]  /*21700*/  I2F.S16 R19, R2 ;  /* 0x0000000200137306 */ /* 0x0080620000101400 */
[----:B------:R-:W-:Y:S05]  /*21710*/  BRA `(.L_x_18295) ;  /* 0x0000000800f07947 */ /* 0x000fea0003800000 */
.L_x_18291:
        /* <DEDUP_REMOVED lines=8> */
.L_x_18299:
[----:B------:R-:W3:Y:S02]  /*217a0*/  LDG.E.U16 R2, desc[UR36][R2.64] ;  /* 0x0000002402027981 */ /* 0x000ee4000c1e1500 */
[----:B---3--:R-:W-:Y:S01]  /*217b0*/  HADD2.F32 R19, -RZ, R2.H0_H0 ;  /* 0x20000002ff137230 */ /* 0x008fe20000004100 */
[----:B------:R-:W-:Y:S06]  /*217c0*/  BRA `(.L_x_18295) ;  /* 0x0000000800c47947 */ /* 0x000fec0003800000 */
.L_x_18298:
        /* <DEDUP_REMOVED lines=8> */
.L_x_18301:
[----:B------:R-:W3:Y:S02]  /*21850*/  LDG.E.U16 R2, desc[UR36][R2.64] ;  /* 0x0000002402027981 */ /* 0x000ee4000c1e1500 */
[----:B---3--:R-:W-:Y:S01]  /*21860*/  HADD2.F32 R19, -RZ, R2.H0_H0 ;  /* 0x20000002ff137230 */ /* 0x008fe20000004100 */
[----:B------:R-:W-:Y:S06]  /*21870*/  BRA `(.L_x_18295) ;  /* 0x0000000800987947 */ /* 0x000fec0003800000 */
.L_x_18300:
[----:B------:R-:W3:Y:S01]  /*21880*/  LDG.E.64 R2, desc[UR36][R2.64] ;  /* 0x0000002402027981 */ /* 0x000ee2000c1e1b00 */
[----:B------:R-:W-:Y:S01]  /*21890*/  UMOV UR4, 0xf0000000 ;  /* 0xf000000000047882 */ /* 0x000fe20000000000 */
[----:B------:R-:W-:Y:S01]  /*218a0*/  UMOV UR5, 0x380fffff ;  /* 0x380fffff00057882 */ /* 0x000fe20000000000 */
[----:B---3--:R-:W0:Y:S01]  /*218b0*/  F2F.F32.F64 R19, R2 ;  /* 0x0000000200137310 */ /* 0x008e220000301000 */
[----:B------:R-:W-:-:S14]  /*218c0*/  DSETP.GEU.AND P0, PT, |R2|, UR4, PT ;  /* 0x0000000402007e2a */ /* 0x000fdc000bf0e200 */
[----:B0-----:R-:W-:Y:S01]  /*218d0*/  @!P0 FMUL R19, R19, 1.175494350822287508e-38 ;  /* 0x0080000013138820 */ /* 0x001fe20000400000 */
[----:B------:R-:W-:Y:S06]  /*218e0*/  BRA `(.L_x_18295) ;  /* 0x00000008007c7947 */ /* 0x000fec0003800000 */
.L_x_18290:
        /* <DEDUP_REMOVED lines=12> */
.L_x_18304:
[----:B------:R-:W3:Y:S01]  /*219b0*/  LDG.E.64 R2, desc[UR36][R2.64] ;  /* 0x0000002402027981 */ /* 0x000ee2000c1e1b00 */
[----:B------:R-:W-:Y:S01]  /*219c0*/  UMOV UR4, 0xf0000000 ;  /* 0xf000000000047882 */ /* 0x000fe20000000000 */
[----:B------:R-:W-:Y:S01]  /*219d0*/  UMOV UR5, 0x380fffff ;  /* 0x380fffff00057882 */ /* 0x000fe20000000000 */
[----:B---3--:R-:W0:Y:S01]  /*219e0*/  F2F.F32.F64 R19, R2 ;  /* 0x0000000200137310 */ /* 0x008e220000301000 */
[----:B------:R-:W-:-:S14]  /*219f0*/  DSETP.GEU.AND P0, PT, |R2|, UR4, PT ;  /* 0x0000000402007e2a */ /* 0x000fdc000bf0e200 */
[----:B0-----:R-:W-:Y:S01]  /*21a00*/  @!P0 FMUL R19, R19, 1.175494350822287508e-38 ;  /* 0x0080000013138820 */ /* 0x001fe20000400000 */
[----:B------:R-:W-:Y:S06]  /*21a10*/  BRA `(.L_x_18295) ;  /* 0x0000000800307947 */ /* 0x000fec0003800000 */
.L_x_18303:
        /* <DEDUP_REMOVED lines=26> */
.L_x_18306:
        /* <DEDUP_REMOVED lines=13> */
.L_x_18305:
[----:B------:R-:W3:Y:S02]  /*21c90*/  LDG.E.U16 R2, desc[UR36][R2.64] ;  /* 0x0000002402027981 */ /* 0x000ee4000c1e1500 */
[----:B---3--:R-:W-:Y:S01]  /*21ca0*/  IMAD.U32 R19, R2, 0x10000, RZ ;  /* 0x0001000002137824 */ /* 0x008fe200078e00ff */
[----:B------:R-:W-:Y:S06]  /*21cb0*/  BRA `(.L_x_18295) ;  /* 0x0000000400887947 */ /* 0x000fec0003800000 */
.L_x_18302:
        /* <DEDUP_REMOVED lines=11> */
.L_x_18309:
        /* <DEDUP_REMOVED lines=20> */
.L_x_18311:
[----:B------:R-:W-:Y:S05]  /*21eb0*/  BSYNC B0 ;  /* 0x0000000000007941 */ /* 0x000fea0003800000 */
.L_x_18310:
[----:B------:R-:W-:Y:S01]  /*21ec0*/  IMAD.SHL.U32 R2, R2, 0x100000, RZ ;  /* 0x0010000002027824 */ /* 0x000fe200078e00ff */
[----:B------:R-:W-:-:S04]  /*21ed0*/  LEA R0, R0, 0x3b800000, 0x17 ;  /* 0x3b80000000007811 */ /* 0x000fc800078eb8ff */
[----:B------:R-:W-:Y:S01]  /*21ee0*/  LOP3.LUT R19, R0, R2, R19, 0xfe, !PT ;  /* 0x0000000200137212 */ /* 0x000fe200078efe13 */
[----:B------:R-:W-:Y:S06]  /*21ef0*/  BRA `(.L_x_18295) ;  /* 0x0000000000f87947 */ /* 0x000fec0003800000 */
.L_x_18308:
        /* <DEDUP_REMOVED lines=20> */
.L_x_18313:
[----:B------:R-:W-:Y:S05]  /*22040*/  BSYNC B0 ;  /* 0x0000000000007941 */ /* 0x000fea0003800000 */
.L_x_18312:
[----:B------:R-:W-:Y:S01]  /*22050*/  IMAD.SHL.U32 R2, R2, 0x200000, RZ ;  /* 0x0020000002027824 */ /* 0x000fe200078e00ff */
[----:B------:R-:W-:-:S04]  /*22060*/  LEA R0, R0, 0x37800000, 0x17 ;  /* 0x3780000000007811 */ /* 0x000fc800078eb8ff */
[----:B------:R-:W-:Y:S01]  /*22070*/  LOP3.LUT R19, R0, R2, R19, 0xfe, !PT ;  /* 0x0000000200137212 */ /* 0x000fe200078efe13 */
[----:B------:R-:W-:Y:S06]  /*22080*/  BRA `(.L_x_18295) ;  /* 0x0000000000947947 */ /* 0x000fec0003800000 */
.L_x_18307:
        /* <DEDUP_REMOVED lines=14> */
.L_x_18294:
        /* <DEDUP_REMOVED lines=16> */
.L_x_18316:
[----:B------:R-:W-:Y:S01]  /*22270*/  IMAD.MOV.U32 R19, RZ, RZ, RZ ;  /* 0x000000ffff137224 */ /* 0x000fe200078e00ff */
[----:B------:R-:W-:Y:S06]  /*22280*/  BRA `(.L_x_18295) ;  /* 0x0000000000147947 */ /* 0x000fec0003800000 */
.L_x_18315:
[----:B------:R-:W3:Y:S02]  /*22290*/  LDG.E.64 R2, desc[UR36][R2.64] ;  /* 0x0000002402027981 */ /* 0x000ee4000c1e1b00 */
[----:B---3--:R0:W1:Y:S01]  /*222a0*/  I2F.U64 R19, R2 ;  /* 0x0000000200137312 */ /* 0x0080620000301000 */
[----:B------:R-:W-:Y:S05]  /*222b0*/  BRA `(.L_x_18295) ;  /* 0x0000000000087947 */ /* 0x000fea0003800000 */
.L_x_18314:
[----:B------:R-:W3:Y:S02]  /*222c0*/  LDG.E R2, desc[UR36][R2.64] ;  /* 0x0000002402027981 */ /* 0x000ee4000c1e1900 */
[----:B---3--:R-:W-:-:S07]  /*222d0*/  I2FP.F32.U32 R19, R2 ;  /* 0x0000000200137245 */ /* 0x008fce0000201000 */
.L_x_18295:
[----:B------:R-:W-:Y:S05]  /*222e0*/  BSYNC B6 ;  /* 0x0000000000067941 */ /* 0x000fea0003800000 */
.L_x_18289:
        /* <DEDUP_REMOVED lines=19> */
.L_x_18321:
[----:B------:R-:W2:Y:S02]  /*22420*/  LDG.E.U8 R2, desc[UR36][R2.64] ;  /* 0x0000002402027981 */ /* 0x000ea4000c1e1100 */
[----:B--2---:R-:W-:Y:S01]  /*22430*/  I2FP.F32.U32 R22, R2 ;  /* 0x0000000200167245 */ /* 0x004fe20000201000 */
[----:B------:R-:W-:Y:S06]  /*22440*/  BRA `(.L_x_18323) ;  /* 0x0000000c002c7947 */ /* 0x000fec0003800000 */
.L_x_18320:
        /* <DEDUP_REMOVED lines=9> */
.L_x_18325:
[----:B------:R-:W2:Y:S02]  /*224e0*/  LDG.E R2, desc[UR36][R2.64] ;  /* 0x0000002402027981 */ /* 0x000ea4000c1e1900 */
[----:B--2---:R-:W-:Y:S01]  /*224f0*/  I2FP.F32.S32 R22, R2 ;  /* 0x0000000200167245 */ /* 0x004fe20000201400 */
[----:B------:R-:W-:Y:S06]  /*22500*/  BRA `(.L_x_18323) ;  /* 0x0000000800fc7947 */ /* 0x000fec0003800000 */
.L_x_18324:
[----:B------:R-:W2:Y:S02]  /*22510*/  LDG.E.U16 R2, desc[UR36][R2.64] ;  /* 0x0000002402027981 */ /* 0x000ea4000c1e1500 */
[----:B--2---:R3:W0:Y:S01]  /*22520*/  I2F.S16 R22, R2 ;  /* 0x0000000200167306 */ /* 0x0046220000101400 */
[----:B------:R-:W-:Y:S05]  /*22530*/  BRA `(.L_x_18323) ;  /* 0x0000000800f07947 */ /* 0x000fea0003800000 */
.L_x_18319:
        /* <DEDUP_REMOVED lines=8> */
.L_x_18327:
[----:B------:R-:W2:Y:S02]  /*225c0*/  LDG.E.U16 R2, desc[UR36][R2.64] ;  /* 0x0000002402027981 */ /* 0x000ea4000c1e1500 */
[----:B--2---:R-:W-:Y:S01]  /*225d0*/  HADD2.F32 R22, -RZ, R2.H0_H0 ;  /* 0x20000002ff167230 */ /* 0x004fe20000004100 */
[----:B------:R-:W-:Y:S06]  /*225e0*/  BRA `(.L_x_18323) ;  /* 0x0000000800c47947 */ /* 0x000fec0003800000 */
.L_x_18326:
        /* <DEDUP_REMOVED lines=8> */
.L_x_18329:
[----:B------:R-:W2:Y:S02]  /*22670*/  LDG.E.U16 R2, desc[UR36][R2.64] ;  /* 0x0000002402027981 */ /* 0x000ea4000c1e1500 */
[----:B--2---:R-:W-:Y:S01]  /*22680*/  HADD2.F32 R22, -RZ, R2.H0_H0 ;  /* 0x20000002ff167230 */ /* 0x004fe20000004100 */
[----:B------:R-:W-:Y:S06]  /*22690*/  BRA `(.L_x_18323) ;  /* 0x0000000800987947 */ /* 0x000fec0003800000 */
.L_x_18328:
[----:B------:R-:W2:Y:S01]  /*226a0*/  LDG.E.64 R2, desc[UR36][R2.64] ;  /* 0x0000002402027981 */ /* 0x000ea2000c1e1b00 */
[----:B------:R-:W-:Y:S01]  /*226b0*/  UMOV UR4, 0xf0000000 ;  /* 0xf000000000047882 */ /* 0x000fe20000000000 */
[----:B------:R-:W-:Y:S01]  /*226c0*/  UMOV UR5, 0x380fffff ;  /* 0x380fffff00057882 */ /* 0x000fe20000000000 */
[----:B--2---:R-:W0:Y:S01]  /*226d0*/  F2F.F32.F64 R22, R2 ;  /* 0x0000000200167310 */ /* 0x004e220000301000 */
[----:B------:R-:W-:-:S14]  /*226e0*/  DSETP.GEU.AND P0, PT, |R2|, UR4, PT ;  /* 0x0000000402007e2a */ /* 0x000fdc000bf0e200 */
[----:B0-----:R-:W-:Y:S01]  /*226f0*/  @!P0 FMUL R22, R22, 1.175494350822287508e-38 ;  /* 0x0080000016168820 */ /* 0x001fe20000400000 */
[----:B------:R-:W-:Y:S06]  /*22700*/  BRA `(.L_x_18323) ;  /* 0x00000008007c7947 */ /* 0x000fec0003800000 */
.L_x_18318:
        /* <DEDUP_REMOVED lines=12> */
.L_x_18332:
[----:B------:R-:W2:Y:S01]  /*227d0*/  LDG.E.64 R2, desc[UR36][R2.64] ;  /* 0x0000002402027981 */ /* 0x000ea2000c1e1b00 */
[----:B------:R-:W-:Y:S01]  /*227e0*/  UMOV UR4, 0xf0000000 ;  /* 0xf000000000047882 */ /* 0x000fe20000000000 */
[----:B------:R-:W-:Y:S01]  /*227f0*/  UMOV UR5, 0x380fffff ;  /* 0x380fffff00057882 */ /* 0x000fe20000000000 */
[----:B--2---:R-:W0:Y:S01]  /*22800*/  F2F.F32.F64 R22, R2 ;  /* 0x0000000200167310 */ /* 0x004e220000301000 */
[----:B------:R-:W-:-:S14]  /*22810*/  DSETP.GEU.AND P0, PT, |R2|, UR4, PT ;  /* 0x0000000402007e2a */ /* 0x000fdc000bf0e200 */
[----:B0-----:R-:W-:Y:S01]  /*22820*/  @!P0 FMUL R22, R22, 1.175494350822287508e-38 ;  /* 0x0080000016168820 */ /* 0x001fe20000400000 */
[----:B------:R-:W-:Y:S06]  /*22830*/  BRA `(.L_x_18323) ;  /* 0x0000000800307947 */ /* 0x000fec0003800000 */
.L_x_18331:
        /* <DEDUP_REMOVED lines=26> */
.L_x_18334:
        /* <DEDUP_REMOVED lines=13> */
.L_x_18333:
[----:B------:R-:W2:Y:S02]  /*22ab0*/  LDG.E.U16 R2, desc[UR36][R2.64] ;  /* 0x0000002402027981 */ /* 0x000ea4000c1e1500 */
[----:B--2---:R-:W-:Y:S01]  /*22ac0*/  IMAD.U32 R22, R2, 0x10000, RZ ;  /* 0x0001000002167824 */ /* 0x004fe200078e00ff */
[----:B------:R-:W-:Y:S06]  /*22ad0*/  BRA `(.L_x_18323) ;  /* 0x0000000400887947 */ /* 0x000fec0003800000 */
.L_x_18330:
        /* <DEDUP_REMOVED lines=11> */
.L_x_18337:
        /* <DEDUP_REMOVED lines=20> */
.L_x_18339:
[----:B------:R-:W-:Y:S05]  /*22cd0*/  BSYNC B0 ;  /* 0x0000000000007941 */ /* 0x000fea0003800000 */
.L_x_18338:
[----:B------:R-:W-:Y:S01]  /*22ce0*/  IMAD.SHL.U32 R2, R2, 0x100000, RZ ;  /* 0x0010000002027824 */ /* 0x000fe200078e00ff */
[----:B------:R-:W-:-:S04]  /*22cf0*/  LEA R3, R0, 0x3b800000, 0x17 ;  /* 0x3b80000000037811 */ /* 0x000fc800078eb8ff */
[----:B------:R-:W-:Y:S01]  /*22d00*/  LOP3.LUT R22, R3, R2, R22, 0xfe, !PT ;  /* 0x0000000203167212 */ /* 0x000fe200078efe16 */
[----:B------:R-:W-:Y:S06]  /*22d10*/  BRA `(.L_x_18323) ;  /* 0x0000000000f87947 */ /* 0x000fec0003800000 */
.L_x_18336:
        /* <DEDUP_REMOVED lines=20> */
.L_x_18341:
[----:B------:R-:W-:Y:S05]  /*22e60*/  BSYNC B0 ;  /* 0x0000000000007941 */ /* 0x000fea0003800000 */
.L_x_18340:
[----:B------:R-:W-:Y:S01]  /*22e70*/  IMAD.SHL.U32 R2, R2, 0x200000, RZ ;  /* 0x0020000002027824 */ /* 0x000fe200078e00ff */
[----:B------:R-:W-:-:S04]  /*22e80*/  LEA R3, R0, 0x37800000, 0x17 ;  /* 0x3780000000037811 */ /* 0x000fc800078eb8ff */
[----:B------:R-:W-:Y:S01]  /*22e90*/  LOP3.LUT R22, R3, R2, R22, 0xfe, !PT ;  /* 0x0000000203167212 */ /* 0x000fe200078efe16 */
[----:B------:R-:W-:Y:S06]  /*22ea0*/  BRA `(.L_x_18323) ;  /* 0x0000000000947947 */ /* 0x000fec0003800000 */
.L_x_18335:
        /* <DEDUP_REMOVED lines=14> */
.L_x_18322:
        /* <DEDUP_REMOVED lines=16> */
.L_x_18344:
[----:B------:R-:W-:Y:S01]  /*23090*/  IMAD.MOV.U32 R22, RZ, RZ, RZ ;  /* 0x000000ffff167224 */ /* 0x000fe200078e00ff */
[----:B------:R-:W-:Y:S06]  /*230a0*/  BRA `(.L_x_18323) ;  /* 0x0000000000147947 */ /* 0x000fec0003800000 */
.L_x_18343:
[----:B------:R-:W2:Y:S02]  /*230b0*/  LDG.E.64 R22, desc[UR36][R2.64] ;  /* 0x0000002402167981 */ /* 0x000ea4000c1e1b00 */
[----:B--2---:R0:W2:Y:S01]  /*230c0*/  I2F.U64 R22, R22 ;  /* 0x0000001600167312 */ /* 0x0040a20000301000 */
[----:B------:R-:W-:Y:S05]  /*230d0*/  BRA `(.L_x_18323) ;  /* 0x0000000000087947 */ /* 0x000fea0003800000 */
.L_x_18342:
[----:B------:R-:W2:Y:S02]  /*230e0*/  LDG.E R2, desc[UR36][R2.64] ;  /* 0x0000002402027981 */ /* 0x000ea4000c1e1900 */
[----:B--2---:R-:W-:-:S07]  /*230f0*/  I2FP.F32.U32 R22, R2 ;  /* 0x0000000200167245 */ /* 0x004fce0000201000 */
.L_x_18323:
[----:B------:R-:W-:Y:S05]  /*23100*/  BSYNC B6 ;  /* 0x0000000000067941 */ /* 0x000fea0003800000 */
.L_x_18317:
[----:B------:R-:W1:Y:S01]  /*23110*/  LDC.U8 R4, c[0x0][0x6bf] ;  /* 0x0001afc0ff047b82 */ /* 0x000e620000000000 */
[----:B------:R-:W-:Y:S01]  /*23120*/  ULDC.64 UR4, c[0x0][0x6a0] ;  /* 0x0001a80000047ab9 */ /* 0x000fe20000000a00 */
[----:B------:R-:W-:Y:S01]  /*23130*/  BSSY B6, `(.L_x_18345) ;  /* 0x00000df000067945 */ /* 0x000fe20003800000 */
[----:B0-23--:R-:W-:-:S05]  /*23140*/  IADD3 R2, P0, R24, UR4, RZ ;  /* 0x0000000418027c10 */ /* 0x00dfca000ff1e0ff */
        /* <DEDUP_REMOVED lines=15> */
.L_x_18349:
[----:B------:R-:W2:Y:S02]  /*23240*/  LDG.E.U8 R2, desc[UR36][R2.64] ;  /* 0x0000002402027981 */ /* 0x000ea4000c1e1100 */
[----:B--2---:R-:W-:Y:S01]  /*23250*/  I2FP.F32.U32 R5, R2 ;  /* 0x0000000200057245 */ /* 0x004fe20000201000 */
[----:B------:R-:W-:Y:S06]  /*23260*/  BRA `(.L_x_18351) ;  /* 0x0000000c002c7947 */ /* 0x000fec0003800000 */
.L_x_18348:
        /* <DEDUP_REMOVED lines=9> */
.L_x_18353:
[----:B------:R-:W2:Y:S02]  /*23300*/  LDG.E R2, desc[UR36][R2.64] ;  /* 0x0000002402027981 */ /* 0x000ea4000c1e1900 */
[----:B--2---:R-:W-:Y:S01]  /*23310*/  I2FP.F32.S32 R5, R2 ;  /* 0x0000000200057245 */ /* 0x004fe20000201400 */
[----:B------:R-:W-:Y:S06]  /*23320*/  BRA `(.L_x_18351) ;  /* 0x0000000800fc7947 */ /* 0x000fec0003800000 */
.L_x_18352:
[----:B------:R-:W2:Y:S02]  /*23330*/  LDG.E.U16 R2, desc[UR36][R2.64] ;  /* 0x0000002402027981 */ /* 0x000ea4000c1e1500 */
[----:B--2---:R2:W3:Y:S01]  /*23340*/  I2F.S16 R5, R2 ;  /* 0x0000000200057306 */ /* 0x0044e20000101400 */
[----:B------:R-:W-:Y:S05]  /*23350*/  BRA `(.L_x_18351) ;  /* 0x0000000800f07947 */ /* 0x000fea0003800000 */
.L_x_18347:
        /* <DEDUP_REMOVED lines=8> */
.L_x_18355:
[----:B------:R-:W2:Y:S02]  /*233e0*/  LDG.E.U16 R2, desc[UR36][R2.64] ;  /* 0x0000002402027981 */ /* 0x000ea4000c1e1500 */
[----:B--2---:R-:W-:Y:S01]  /*233f0*/  HADD2.F32 R5, -RZ, R2.H0_H0 ;  /* 0x20000002ff057230 */ /* 0x004fe20000004100 */
[----:B------:R-:W-:Y:S06]  /*23400*/  BRA `(.L_x_18351) ;  /* 0x0000000800c47947 */ /* 0x000fec0003800000 */
.L_x_18354:
        /* <DEDUP_REMOVED lines=8> */
.L_x_18357:
[----:B------:R-:W2:Y:S02]  /*23490*/  LDG.E.U16 R2, desc[UR36][R2.64] ;  /* 0x0000002402027981 */ /* 0x000ea4000c1e1500 */
[----:B--2---:R-:W-:Y:S01]  /*234a0*/  HADD2.F32 R5, -RZ, R2.H0_H0 ;  /* 0x20000002ff057230 */ /* 0x004fe20000004100 */
[----:B------:R-:W-:Y:S06]  /*234b0*/  BRA `(.L_x_18351) ;  /* 0x0000000800987947 */ /* 0x000fec0003800000 */
.L_x_18356:
[----:B------:R-:W2:Y:S01]  /*234c0*/  LDG.E.64 R2, desc[UR36][R2.64] ;  /* 0x0000002402027981 */ /* 0x000ea2000c1e1b00 */
[----:B------:R-:W-:Y:S01]  /*234d0*/  UMOV UR4, 0xf0000000 ;  /* 0xf000000000047882 */ /* 0x000fe20000000000 */
[----:B------:R-:W-:Y:S01]  /*234e0*/  UMOV UR5, 0x380fffff ;  /* 0x380fffff00057882 */ /* 0x000fe20000000000 */
[----:B--2---:R-:W0:Y:S01]  /*234f0*/  F2F.F32.F64 R5, R2 ;  /* 0x0000000200057310 */ /* 0x004e220000301000 */
[----:B------:R-:W-:-:S14]  /*23500*/  DSETP.GEU.AND P0, PT, |R2|, UR4, PT ;  /* 0x0000000402007e2a */ /* 0x000fdc000bf0e200 */
[----:B0-----:R-:W-:Y:S01]  /*23510*/  @!P0 FMUL R5, R5, 1.175494350822287508e-38 ;  /* 0x0080000005058820 */ /* 0x001fe20000400000 */
[----:B------:R-:W-:Y:S06]  /*23520*/  BRA `(.L_x_18351) ;  /* 0x00000008007c7947 */ /* 0x000fec0003800000 */
.L_x_18346:
        /* <DEDUP_REMOVED lines=12> */
.L_x_18360:
[----:B------:R-:W2:Y:S01]  /*235f0*/  LDG.E.64 R2, desc[UR36][R2.64] ;  /* 0x0000002402027981 */ /* 0x000ea2000c1e1b00 */
[----:B------:R-:W-:Y:S01]  /*23600*/  UMOV UR4, 0xf0000000 ;  /* 0xf000000000047882 */ /* 0x000fe20000000000 */
[----:B------:R-:W-:Y:S01]  /*23610*/  UMOV UR5, 0x380fffff ;  /* 0x380fffff00057882 */ /* 0x000fe20000000000 */
[----:B--2---:R-:W0:Y:S01]  /*23620*/  F2F.F32.F64 R5, R2 ;  /* 0x0000000200057310 */ /* 0x004e220000301000 */
[----:B------:R-:W-:-:S14]  /*23630*/  DSETP.GEU.AND P0, PT, |R2|, UR4, PT ;  /* 0x0000000402007e2a */ /* 0x000fdc000bf0e200 */
[----:B0-----:R-:W-:Y:S01]  /*23640*/  @!P0 FMUL R5, R5, 1.175494350822287508e-38 ;  /* 0x0080000005058820 */ /* 0x001fe20000400000 */
[----:B------:R-:W-:Y:S06]  /*23650*/  BRA `(.L_x_18351) ;  /* 0x0000000800307947 */ /* 0x000fec0003800000 */
.L_x_18359:
        /* <DEDUP_REMOVED lines=26> */
.L_x_18362:
        /* <DEDUP_REMOVED lines=13> */
.L_x_18361:
[----:B------:R-:W2:Y:S02]  /*238d0*/  LDG.E.U16 R2, desc[UR36][R2.64] ;  /* 0x0000002402027981 */ /* 0x000ea4000c1e1500 */
[----:B--2---:R-:W-:Y:S01]  /*238e0*/  IMAD.U32 R5, R2, 0x10000, RZ ;  /* 0x0001000002057824 */ /* 0x004fe200078e00ff */
[----:B------:R-:W-:Y:S06]  /*238f0*/  BRA `(.L_x_18351) ;  /* 0x0000000400887947 */ /* 0x000fec0003800000 */
.L_x_18358:
        /* <DEDUP_REMOVED lines=11> */
.L_x_18365:
        /* <DEDUP_REMOVED lines=20> */
.L_x_18367:
[----:B------:R-:W-:Y:S05]  /*23af0*/  BSYNC B0 ;  /* 0x0000000000007941 */ /* 0x000fea0003800000 */
.L_x_18366:
[----:B------:R-:W-:Y:S01]  /*23b00*/  IMAD.SHL.U32 R2, R2, 0x100000, RZ ;  /* 0x0010000002027824 */ /* 0x000fe200078e00ff */
[----:B------:R-:W-:-:S04]  /*23b10*/  LEA R5, R0, 0x3b800000, 0x17 ;  /* 0x3b80000000057811 */ /* 0x000fc800078eb8ff */
[----:B------:R-:W-:Y:S01]  /*23b20*/  LOP3.LUT R5, R5, R2, R4, 0xfe, !PT ;  /* 0x0000000205057212 */ /* 0x000fe200078efe04 */
[----:B------:R-:W-:Y:S06]  /*23b30*/  BRA `(.L_x_18351) ;  /* 0x0000000000f87947 */ /* 0x000fec0003800000 */
.L_x_18364:
        /* <DEDUP_REMOVED lines=20> */
.L_x_18369:
[----:B------:R-:W-:Y:S05]  /*23c80*/  BSYNC B0 ;  /* 0x0000000000007941 */ /* 0x000fea0003800000 */
.L_x_18368:
[----:B------:R-:W-:Y:S01]  /*23c90*/  IMAD.SHL.U32 R2, R2, 0x200000, RZ ;  /* 0x0020000002027824 */ /* 0x000fe200078e00ff */
[----:B------:R-:W-:-:S04]  /*23ca0*/  LEA R5, R0, 0x37800000, 0x17 ;  /* 0x3780000000057811 */ /* 0x000fc800078eb8ff */
[----:B------:R-:W-:Y:S01]  /*23cb0*/  LOP3.LUT R5, R5, R2, R4, 0xfe, !PT ;  /* 0x0000000205057212 */ /* 0x000fe200078efe04 */
[----:B------:R-:W-:Y:S06]  /*23cc0*/  BRA `(.L_x_18351) ;  /* 0x0000000000947947 */ /* 0x000fec0003800000 */
.L_x_18363:
        /* <DEDUP_REMOVED lines=14> */
.L_x_18350:
        /* <DEDUP_REMOVED lines=16> */
.L_x_18372:
[----:B------:R-:W-:Y:S01]  /*23eb0*/  IMAD.MOV.U32 R5, RZ, RZ, RZ ;  /* 0x000000ffff057224 */ /* 0x000fe200078e00ff */
[----:B------:R-:W-:Y:S06]  /*23ec0*/  BRA `(.L_x_18351) ;  /* 0x0000000000147947 */ /* 0x000fec0003800000 */
.L_x_18371:
[----:B------:R-:W2:Y:S02]  /*23ed0*/  LDG.E.64 R2, desc[UR36][R2.64] ;  /* 0x0000002402027981 */ /* 0x000ea4000c1e1b00 */
[----:B--2---:R0:W1:Y:S01]  /*23ee0*/  I2F.U64 R5, R2 ;  /* 0x0000000200057312 */ /* 0x0040620000301000 */
[----:B------:R-:W-:Y:S05]  /*23ef0*/  BRA `(.L_x_18351) ;  /* 0x0000000000087947 */ /* 0x000fea0003800000 */
.L_x_18370:
[----:B------:R-:W2:Y:S02]  /*23f00*/  LDG.E R2, desc[UR36][R2.64] ;  /* 0x0000002402027981 */ /* 0x000ea4000c1e1900 */
[----:B--2---:R-:W-:-:S07]  /*23f10*/  I2FP.F32.U32 R5, R2 ;  /* 0x0000000200057245 */ /* 0x004fce0000201000 */
.L_x_18351:
[----:B------:R-:W-:Y:S05]  /*23f20*/  BSYNC B6 ;  /* 0x0000000000067941 */ /* 0x000fea0003800000 */
.L_x_18345:
[----:B------:R-:W2:Y:S01]  /*23f30*/  LDC.U8 R4, c[0x0][0x6b8] ;  /* 0x0001ae00ff047b82 */ /* 0x000ea20000000000 */
[----:B0----5:R-:W-:Y:S01]  /*23f40*/  FMUL.FTZ R3, R19, R19 ;  /* 0x0000001313037220 */ /* 0x021fe20000410000 */
[----:B------:R-:W-:Y:S01]  /*23f50*/  ULDC UR4, c[0x0][0x6a8] ;  /* 0x0001aa0000047ab9 */ /* 0x000fe20000000800 */
[----:B------:R-:W-:Y:S01]  /*23f60*/  FADD.FTZ R25, -R28, R25 ;  /* 0x000000191c197221 */ /* 0x000fe20000010100 */
[----:B-1-3--:R-:W-:Y:S01]  /*23f70*/  FFMA.FTZ R26, -R5, UR4, R26 ;  /* 0x00000004051a7c23 */ /* 0x00afe2000801011a */
[----:B------:R-:W-:Y:S01]  /*23f80*/  FMUL.FTZ R3, R3, R22 ;  /* 0x0000001603037220 */ /* 0x000fe20000410000 */
[----:B----4-:R-:W-:-:S03]  /*23f90*/  FMUL.FTZ R19, R19, R18 ;  /* 0x0000001213137220 */ /* 0x010fc60000410000 */
[----:B------:R-:W-:-:S04]  /*23fa0*/  FMUL.FTZ R3, R3, UR4 ;  /* 0x0000000403037c20 */ /* 0x000fc80008410000 */
[----:B--2---:R-:W-:-:S04]  /*23fb0*/  FFMA.FTZ R2, R3, -R25, R26 ;  /* 0x8000001903027223 */ /* 0x004fc8000001001a */
[----:B------:R-:W-:Y:S01]  /*23fc0*/  FMUL.FTZ R2, R2, R19 ;  /* 0x0000001302027220 */ /* 0x000fe20000410000 */
        /* <DEDUP_REMOVED lines=14> */
.L_x_18376:
[----:B------:R-:W0:Y:S02]  /*240b0*/  F2I.S64.TRUNC R2, R2 ;  /* 0x0000000200027311 */ /* 0x000e24000020d900 */
[----:B0-----:R-:W-:-:S05]  /*240c0*/  IMAD.MOV.U32 R5, RZ, RZ, R2 ;  /* 0x000000ffff057224 */ /* 0x001fca00078e0002 */
[----:B------:R-:W-:Y:S01]  /*240d0*/  STG.E.U8 desc[UR36][R16.64], R5 ;  /* 0x0000000510007986 */ /* 0x000fe2000c101124 */
[----:B------:R-:W-:Y:S05]  /*240e0*/  EXIT ;  /* 0x000000000000794d */ /* 0x000fea0003800000 */
.L_x_18375:
        /* <DEDUP_REMOVED lines=9> */
.L_x_18379:
[----:B------:R-:W0:Y:S02]  /*24180*/  F2I.FTZ.TRUNC.NTZ R3, R2 ;  /* 0x0000000200037305 */ /* 0x000e24000021f100 */
[----:B0-----:R-:W-:Y:S01]  /*24190*/  STG.E desc[UR36][R16.64], R3 ;  /* 0x0000000310007986 */ /* 0x001fe2000c101924 */
[----:B------:R-:W-:Y:S05]  /*241a0*/  EXIT ;  /* 0x000000000000794d */ /* 0x000fea0003800000 */
.L_x_18378:
[----:B------:R-:W0:Y:S02]  /*241b0*/  F2I.FTZ.TRUNC.NTZ R3, R2 ;  /* 0x0000000200037305 */ /* 0x000e24000021f100 */
[----:B0-----:R-:W-:Y:S01]  /*241c0*/  STG.E.U16 desc[UR36][R16.64], R3 ;  /* 0x0000000310007986 */ /* 0x001fe2000c101524 */
[----:B------:R-:W-:Y:S05]  /*241d0*/  EXIT ;  /* 0x000000000000794d */ /* 0x000fea0003800000 */
.L_x_18374:
        /* <DEDUP_REMOVED lines=8> */
.L_x_18381:
[----:B------:R-:W-:-:S05]  /*24260*/  F2FP.F16.F32.PACK_AB R2, RZ, R2 ;  /* 0x00000002ff02723e */ /* 0x000fca00000000ff */
[----:B------:R-:W-:Y:S01]  /*24270*/  STG.E.U16 desc[UR36][R16.64], R2 ;  /* 0x0000000210007986 */ /* 0x000fe2000c101524 */
[----:B------:R-:W-:Y:S05]  /*24280*/  EXIT ;  /* 0x000000000000794d */ /* 0x000fea0003800000 */
.L_x_18380:
        /* <DEDUP_REMOVED lines=9> */
.L_x_18383:
[----:B------:R-:W-:-:S04]  /*24320*/  F2FP.F16.F32.PACK_AB R3, RZ, R2 ;  /* 0x00000002ff03723e */ /* 0x000fc800000000ff */
[----:B------:R-:W-:-:S05]  /*24330*/  PRMT R3, R3, 0x5410, RZ ;  /* 0x0000541003037816 */ /* 0x000fca00000000ff */
[----:B------:R-:W-:Y:S01]  /*24340*/  STG.E desc[UR36][R16.64], R3 ;  /* 0x0000000310007986 */ /* 0x000fe2000c101924 */
[----:B------:R-:W-:Y:S05]  /*24350*/  EXIT ;  /* 0x000000000000794d */ /* 0x000fea0003800000 */
.L_x_18382:
[----:B------:R-:W-:-:S06]  /*24360*/  FMUL.FTZ R2, R2, 1 ;  /* 0x3f80000002027820 */ /* 0x000fcc0000410000 */
[----:B------:R-:W0:Y:S02]  /*24370*/  F2F.F64.F32 R2, R2 ;  /* 0x0000000200027310 */ /* 0x000e240000201800 */
[----:B0-----:R-:W-:Y:S01]  /*24380*/  STG.E.64 desc[UR36][R16.64], R2 ;  /* 0x0000000210007986 */ /* 0x001fe2000c101b24 */
[----:B------:R-:W-:Y:S05]  /*24390*/  EXIT ;  /* 0x000000000000794d */ /* 0x000fea0003800000 */
.L_x_18373:
        /* <DEDUP_REMOVED lines=12> */
.L_x_18386:
[----:B------:R-:W-:Y:S01]  /*24460*/  FMUL.FTZ R4, R2, 1 ;  /* 0x3f80000002047820 */ /* 0x000fe20000410000 */
[----:B------:R-:W-:-:S05]  /*24470*/  CS2R R6, SRZ ;  /* 0x0000000000067805 */ /* 0x000fca000001ff00 */
[----:B------:R-:W0:Y:S02]  /*24480*/  F2F.F64.F32 R4, R4 ;  /* 0x0000000400047310 */ /* 0x000e240000201800 */
[----:B0-----:R-:W-:Y:S01]  /*24490*/  STG.E.128 desc[UR36][R16.64], R4 ;  /* 0x0000000410007986 */ /* 0x001fe2000c101d24 */
[----:B------:R-:W-:Y:S05]  /*244a0*/  EXIT ;  /* 0x000000000000794d */ /* 0x000fea0003800000 */
.L_x_18385:
        /* <DEDUP_REMOVED lines=20> */
.L_x_18390:
[----:B------:R-:W-:Y:S05]  /*245f0*/  BSYNC B0 ;  /* 0x0000000000007941 */ /* 0x000fea0003800000 */
.L_x_18389:
[----:B------:R-:W-:-:S05]  /*24600*/  LOP3.LUT R5, R0, R5, RZ, 0xfc, !PT ;  /* 0x0000000500057212 */ /* 0x000fca00078efcff */
[----:B------:R-:W-:Y:S01]  /*24610*/  STG.E.U8 desc[UR36][R16.64], R5 ;  /* 0x0000000510007986 */ /* 0x000fe2000c101124 */
[----:B------:R-:W-:Y:S05]  /*24620*/  EXIT ;  /* 0x000000000000794d */ /* 0x000fea0003800000 */
.L_x_18388:
        /* <DEDUP_REMOVED lines=12> */
.L_x_18392:
[----:B------:R-:W-:Y:S01]  /*246f0*/  IMAD.MOV.U32 R0, RZ, RZ, 0x7f ;  /* 0x0000007fff007424 */ /* 0x000fe200078e00ff */
[----:B------:R-:W-:-:S04]  /*24700*/  ISETP.GT.U32.AND P0, PT, R4, 0x7f800000, PT ;  /* 0x7f8000000400780c */ /* 0x000fc80003f04070 */
[----:B------:R-:W-:-:S09]  /*24710*/  SEL R0, R0, 0x7c, P0 ;  /* 0x0000007c00007807 */ /* 0x000fd20000000000 */
.L_x_18393:
[----:B------:R-:W-:Y:S05]  /*24720*/  BSYNC B0 ;  /* 0x0000000000007941 */ /* 0x000fea0003800000 */
.L_x_18391:
[----:B------:R-:W-:-:S04]  /*24730*/  LOP3.LUT R2, R2, 0x80000000, RZ, 0xc0, !PT ;  /* 0x8000000002027812 */ /* 0x000fc800078ec0ff */
[----:B------:R-:W-:-:S04]  /*24740*/  SHF.R.U32.HI R3, RZ, 0x18, R2 ;  /* 0x00000018ff037819 */ /* 0x000fc80000011602 */
[----:B------:R-:W-:-:S05]  /*24750*/  LOP3.LUT R3, R0, R3, RZ, 0xfc, !PT ;  /* 0x0000000300037212 */ /* 0x000fca00078efcff */
[----:B------:R-:W-:Y:S01]  /*24760*/  STG.E.U8 desc[UR36][R16.64], R3 ;  /* 0x0000000310007986 */ /* 0x000fe2000c101124 */
[----:B------:R-:W-:Y:S05]  /*24770*/  EXIT ;  /* 0x000000000000794d */ /* 0x000fea0003800000 */
.L_x_18387:
[----:B------:R-:W-:-:S05]  /*24780*/  F2FP.BF16.F32.PACK_AB R2, RZ, R2 ;  /* 0x00000002ff02723e */ /* 0x000fca00000010ff */
[----:B------:R-:W-:Y:S01]  /*24790*/  STG.E.U16 desc[UR36][R16.64], R2 ;  /* 0x0000000210007986 */ /* 0x000fe2000c101524 */
[----:B------:R-:W-:Y:S05]  /*247a0*/  EXIT ;  /* 0x000000000000794d */ /* 0x000fea0003800000 */
.L_x_18384:
        /* <DEDUP_REMOVED lines=11> */
.L_x_18396:
        /* <DEDUP_REMOVED lines=16> */
.L_x_18399:
[----:B------:R-:W-:-:S04]  /*24960*/  LOP3.LUT R2, R2, 0x80000000, RZ, 0xc0, !PT ;  /* 0x8000000002027812 */ /* 0x000fc800078ec0ff */
[----:B------:R-:W-:-:S04]  /*24970*/  SHF.R.U32.HI R3, RZ, 0x18, R2 ;  /* 0x00000018ff037819 */ /* 0x000fc80000011602 */
[----:B------:R-:W-:-:S04]  /*24980*/  LOP3.LUT R0, R0, R3, RZ, 0xfc, !PT ;  /* 0x0000000300007212 */ /* 0x000fc800078efcff */
[----:B------:R-:W-:-:S07]  /*24990*/  PRMT R8, R0, 0x7610, R8 ;  /* 0x0000761000087816 */ /* 0x000fce0000000008 */
.L_x_18398:
[----:B------:R-:W-:Y:S05]  /*249a0*/  BSYNC B0 ;  /* 0x0000000000007941 */ /* 0x000fea0003800000 */
.L_x_18397:
[----:B------:R-:W-:Y:S01]  /*249b0*/  STG.E.U8 desc[UR36][R16.64], R8 ;  /* 0x0000000810007986 */ /* 0x000fe2000c101124 */
[----:B------:R-:W-:Y:S05]  /*249c0*/  EXIT ;  /* 0x000000000000794d */ /* 0x000fea0003800000 */
.L_x_18395:
        /* <DEDUP_REMOVED lines=16> */
.L_x_18402:
[----:B------:R-:W-:-:S04]  /*24ad0*/  LOP3.LUT R2, R2, 0x80000000, RZ, 0xc0, !PT ;  /* 0x8000000002027812 */ /* 0x000fc800078ec0ff */
[----:B------:R-:W-:-:S04]  /*24ae0*/  SHF.R.U32.HI R3, RZ, 0x18, R2 ;  /* 0x00000018ff037819 */ /* 0x000fc80000011602 */
[----:B------:R-:W-:-:S04]  /*24af0*/  LOP3.LUT R0, R0, R3, RZ, 0xfc, !PT ;  /* 0x0000000300007212 */ /* 0x000fc800078efcff */
[----:B------:R-:W-:-:S07]  /*24b00*/  PRMT R8, R0, 0x7610, R8 ;  /* 0x0000761000087816 */ /* 0x000fce0000000008 */
.L_x_18401:
[----:B------:R-:W-:Y:S05]  /*24b10*/  BSYNC B0 ;  /* 0x0000000000007941 */ /* 0x000fea0003800000 */
.L_x_18400:
[----:B------:R-:W-:Y:S01]  /*24b20*/  STG.E.U8 desc[UR36][R16.64], R8 ;  /* 0x0000000810007986 */ /* 0x000fe2000c101124 */
[----:B------:R-:W-:Y:S05]  /*24b30*/  EXIT ;  /* 0x000000000000794d */ /* 0x000fea0003800000 */
.L_x_18394:
        /* <DEDUP_REMOVED lines=21> */
.L_x_18377:
        /* <DEDUP_REMOVED lines=16> */
.L_x_18405:
[----:B------:R-:W-:Y:S05]  /*24d90*/  EXIT ;  /* 0x000000000000794d */ /* 0x000fea0003800000 */
.L_x_18404:
[----:B------:R-:W0:Y:S02]  /*24da0*/  F2I.U64.TRUNC R2, R2 ;  /* 0x0000000200027311 */ /* 0x000e24000020d800 */
[----:B0-----:R-:W-:Y:S01]  /*24db0*/  STG.E.64 desc[UR36][R16.64], R2 ;  /* 0x0000000210007986 */ /* 0x001fe2000c101b24 */
[----:B------:R-:W-:Y:S05]  /*24dc0*/  EXIT ;  /* 0x000000000000794d */ /* 0x000fea0003800000 */
.L_x_18403:
[----:B------:R-:W0:Y:S02]  /*24dd0*/  F2I.FTZ.U32.TRUNC.NTZ R3, R2 ;  /* 0x0000000200037305 */ /* 0x000e24000021f000 */
[----:B0-----:R-:W-:Y:S01]  /*24de0*/  STG.E desc[UR36][R16.64], R3 ;  /* 0x0000000310007986 */ /* 0x001fe2000c101924 */
[----:B------:R-:W-:Y:S05]  /*24df0*/  EXIT ;  /* 0x000000000000794d */ /* 0x000fea0003800000 */
.L_x_18406:
        /* <DEDUP_REMOVED lines=16> */
.L_x_28432:


//--------------------- .text._ZN2at6native27unrolled_elementwise_kernelIZZZNS0_49_GLOBAL__N__b919a28f_16_Normalization_cu_5c38458737batch_norm_elementwise_backward_trainERKNS_6TensorES5_S5_S5_S5_S5_S5_ENKUlvE0_clEvENKUlvE0_clEvEUlfffffffE_St5arrayIPcLm8EELi4E23TrivialOffsetCalculatorILi7EjESC_ILi1EjENS0_6memory12LoadWithCastILi7EEENSF_13StoreWithCastILi1EEEEEviT_T0_T2_T3_T4_T5_ --------------------------
	.section	.text._ZN2at6native27unrolled_elementwise_kernelIZZZNS0_49_GLOBAL__N__b919a28f_16_Normalization_cu_5c38458737batch_norm_elementwise_backward_trainERKNS_6TensorES5_S5_S5_S5_S5_S5_ENKUlvE0_clEvENKUlvE0_clEvEUlfffffffE_St5arrayIPcLm8EELi4E23TrivialOffsetCalculatorILi7EjESC_ILi1EjENS0_6memory12LoadWithCastILi7EEENSF_13StoreWithCastILi1EEEEEviT_T0_T2_T3_T4_T5_,"ax",@progbits
	.align	128
        .global         _ZN2at6native27unrolled_elementwise_kernelIZZZNS0_49_GLOBAL__N__b919a28f_16_Normalization_cu_5c38458737batch_norm_elementwise_backward_trainERKNS_6TensorES5_S5_S5_S5_S5_S5_ENKUlvE0_clEvENKUlvE0_clEvEUlfffffffE_St5arrayIPcLm8EELi4E23TrivialOffsetCalculatorILi7EjESC_ILi1EjENS0_6memory12LoadWithCastILi7EEENSF_13StoreWithCastILi1EEEEEviT_T0_T2_T3_T4_T5_
        .type           _ZN2at6native27unrolled_elementwise_kernelIZZZNS0_49_GLOBAL__N__b919a28f_16_Normalization_cu_5c38458737batch_norm_elementwise_backward_trainERKNS_6TensorES5_S5_S5_S5_S5_S5_ENKUlvE0_clEvENKUlvE0_clEvEUlfffffffE_St5arrayIPcLm8EELi4E23TrivialOffsetCalculatorILi7EjESC_ILi1EjENS0_6memory12LoadWithCastILi7EEENSF_13StoreWithCastILi1EEEEEviT_T0_T2_T3_T4_T5_,@function
        .size           _ZN2at6native27unrolled_elementwise_kernelIZZZNS0_49_GLOBAL__N__b919a28f_16_Normalization_cu_5c38458737batch_norm_elementwise_backward_trainERKNS_6TensorES5_S5_S5_S5_S5_S5_ENKUlvE0_clEvENKUlvE0_clEvEUlfffffffE_St5arrayIPcLm8EELi4E23TrivialOffsetCalculatorILi7EjESC_ILi1EjENS0_6memory12LoadWithCastILi7EEENSF_13StoreWithCastILi1EEEEEviT_T0_T2_T3_T4_T5_,(.L_x_28433 - _ZN2at6native27unrolled_elementwise_kernelIZZZNS0_49_GLOBAL__N__b919a28f_16_Normalization_cu_5c38458737batch_norm_elementwise_backward_trainERKNS_6TensorES5_S5_S5_S5_S5_S5_ENKUlvE0_clEvENKUlvE0_clEvEUlfffffffE_St5arrayIPcLm8EELi4E23TrivialOffsetCalculatorILi7EjESC_ILi1EjENS0_6memory12LoadWithCastILi7EEENSF_13StoreWithCastILi1EEEEEviT_T0_T2_T3_T4_T5_)
        .other          _ZN2at6native27unrolled_elementwise_kernelIZZZNS0_49_GLOBAL__N__b919a28f_16_Normalization_cu_5c38458737batch_norm_elementwise_backward_trainERKNS_6TensorES5_S5_S5_S5_S5_S5_ENKUlvE0_clEvENKUlvE0_clEvEUlfffffffE_St5arrayIPcLm8EELi4E23TrivialOffsetCalculatorILi7EjESC_ILi1EjENS0_6memory12LoadWithCastILi7EEENSF_13StoreWithCastILi1EEEEEviT_T0_T2_T3_T4_T5_,@"STO_CUDA_ENTRY STV_DEFAULT"
_ZN2at6native27unrolled_elementwise_kernelIZZZNS0_49_GLOBAL__N__b919a28f_16_Normalization_cu_5c38458737batch_norm_elementwise_backward_trainERKNS_6TensorES5_S5_S5_S5_S5_S5_ENKUlvE0_clEvENKUlvE0_clEvEUlfffffffE_St5arrayIPcLm8EELi4E23TrivialOffsetCalculatorILi7EjESC_ILi1EjENS0_6memory12LoadWithCastILi7EEENSF_13StoreWithCastILi1EEEEEviT_T0_T2_T3_T4_T5_:
.text._ZN2at6native27unrolled_elementwise_kernelIZZZNS0_49_GLOBAL__N__b919a28f_16_Normalization_cu_5c38458737batch_norm_elementwise_backward_trainERKNS_6TensorES5_S5_S5_S5_S5_S5_ENKUlvE0_clEvENKUlvE0_clEvEUlfffffffE_St5arrayIPcLm8EELi4E23TrivialOffsetCalculatorILi7EjESC_ILi1EjENS0_6memory12LoadWithCastILi7EEENSF_13StoreWithCastILi1EEEEEviT_T0_T2_T3_T4_T5_:
[----:B------:R-:W0:Y:S01]  /*0000*/  LDC R1, c[0x0][0x28] ;  /* 0x00000a00ff017b82 */ /* 0x000e220000000800 */
[----:B------:R-:W1:Y:S07]  /*0010*/  S2R R2, SR_CTAID.X ;  /* 0x0000000000027919 */ /* 0x000e6e0000002500 */
[----:B------:R-:W1:Y:S01]  /*0020*/  LDC R3, c[0x0][0x210] ;  /* 0x00008400ff037b82 */ /* 0x000e620000000800 */
[----:B------:R-:W-:Y:S01]  /*0030*/  ULDC.64 UR36, c[0x0][0x208] ;  /* 0x0000820000247ab9 */ /* 0x000fe20000000a00 */
[----:B------:R-:W-:Y:S01]  /*0040*/  BSSY B7, `(.L_x_18407) ;  /* 0x0000648000077945 */ /* 0x000fe20003800000 */
[----:B------:R-:W2:Y:S01]  /*0050*/  S2R R41, SR_TID.X ;  /* 0x0000000000297919 */ /* 0x000ea20000002100 */
[----:B------:R-:W-:Y:S01]  /*0060*/  IMAD.MOV.U32 R39, RZ, RZ, RZ ;  /* 0x000000ffff277224 */ /* 0x000fe200078e00ff */
[----:B------:R-:W-:-:S02]  /*0070*/  CS2R R16, SRZ ;  /* 0x0000000000107805 */ /* 0x000fc4000001ff00 */
[----:B------:R-:W-:Y:S02]  /*0080*/  CS2R R18, SRZ ;  /* 0x0000000000127805 */ /* 0x000fe4000001ff00 */
[----:B------:R-:W-:Y:S01]  /*0090*/  CS2R R22, SRZ ;  /* 0x0000000000167805 */ /* 0x000fe2000001ff00 */
[----:B------:R-:W3:Y:S01]  /*00a0*/  LDC.U8 R38, c[0x0][0x270] ;  /* 0x00009c00ff267b82 */ /* 0x000ee20000000000 */
[----:B------:R-:W-:-:S07]  /*00b0*/  IMAD.MOV.U32 R25, RZ, RZ, RZ ;  /* 0x000000ffff197224 */ /* 0x000fce00078e00ff */
        /* <DEDUP_REMOVED lines=12> */
[----:B------:R-:W-:Y:S01]  /*0180*/  ULDC UR4, c[0x0][0x274] ;  /* 0x00009d0000047ab9 */ /* 0x000fe20000000800 */
[----:B------:R-:W-:Y:S01]  /*0190*/  BSSY B6, `(.L_x_18409) ;  /* 0x00000df000067945 */ /* 0x000fe20003800000 */
        /* <DEDUP_REMOVED lines=16> */
.L_x_18413:
[----:B------:R-:W3:Y:S02]  /*02a0*/  LDG.E.U8 R4, desc[UR36][R4.64] ;  /* 0x0000002404047981 */ /* 0x000ee4000c1e1100 */
[----:B---3--:R-:W-:Y:S01]  /*02b0*/  I2FP.F32.U32 R16, R4 ;  /* 0x0000000400107245 */ /* 0x008fe20000201000 */
[----:B------:R-:W-:Y:S06]  /*02c0*/  BRA `(.L_x_18415) ;  /* 0x0000000c002c7947 */ /* 0x000fec0003800000 */
.L_x_18412:
        /* <DEDUP_REMOVED lines=9> */
.L_x_18417:
[----:B------:R-:W3:Y:S02]  /*0360*/  LDG.E R4, desc[UR36][R4.64] ;  /* 0x0000002404047981 */ /* 0x000ee4000c1e1900 */
[----:B---3--:R-:W-:Y:S01]  /*0370*/  I2FP.F32.S32 R16, R4 ;  /* 0x0000000400107245 */ /* 0x008fe20000201400 */
[----:B------:R-:W-:Y:S06]  /*0380*/  BRA `(.L_x_18415) ;  /* 0x0000000800fc7947 */ /* 0x000fec0003800000 */
.L_x_18416:
[----:B------:R-:W3:Y:S02]  /*0390*/  LDG.E.U16 R4, desc[UR36][R4.64] ;  /* 0x0000002404047981 */ /* 0x000ee4000c1e1500 */
[----:B---3--:R4:W0:Y:S01]  /*03a0*/  I2F.S16 R16, R4 ;  /* 0x0000000400107306 */ /* 0x0088220000101400 */
[----:B------:R-:W-:Y:S05]  /*03b0*/  BRA `(.L_x_18415) ;  /* 0x0000000800f07947 */ /* 0x000fea0003800000 */
.L_x_18411:
        /* <DEDUP_REMOVED lines=8> */
.L_x_18419:
[----:B------:R-:W3:Y:S02]  /*0440*/  LDG.E.U16 R4, desc[UR36][R4.64] ;  /* 0x0000002404047981 */ /* 0x000ee4000c1e1500 */
[----:B---3--:R-:W-:Y:S01]  /*0450*/  HADD2.F32 R16, -RZ, R4.H0_H0 ;  /* 0x20000004ff107230 */ /* 0x008fe20000004100 */
[----:B------:R-:W-:Y:S06]  /*0460*/  BRA `(.L_x_18415) ;  /* 0x0000000800c47947 */ /* 0x000fec0003800000 */
.L_x_18418:
        /* <DEDUP_REMOVED lines=8> */
.L_x_18421:
[----:B------:R-:W3:Y:S02]  /*04f0*/  LDG.E.U16 R4, desc[UR36][R4.64] ;  /* 0x0000002404047981 */ /* 0x000ee4000c1e1500 */
[----:B---3--:R-:W-:Y:S01]  /*0500*/  HADD2.F32 R16, -RZ, R4.H0_H0 ;  /* 0x20000004ff107230 */ /* 0x008fe20000004100 */
[----:B------:R-:W-:Y:S06]  /*0510*/  BRA `(.L_x_18415) ;  /* 0x0000000800987947 */ /* 0x000fec0003800000 */
.L_x_18420:
[----:B------:R-:W3:Y:S01]  /*0520*/  LDG.E.64 R4, desc[UR36][R4.64] ;  /* 0x0000002404047981 */ /* 0x000ee2000c1e1b00 */
[----:B------:R-:W-:Y:S01]  /*0530*/  UMOV UR4, 0xf0000000 ;  /* 0xf000000000047882 */ /* 0x000fe20000000000 */
[----:B------:R-:W-:Y:S01]  /*0540*/  UMOV UR5, 0x380fffff ;  /* 0x380fffff00057882 */ /* 0x000fe20000000000 */
[----:B---3--:R-:W0:Y:S01]  /*0550*/  F2F.F32.F64 R16, R4 ;  /* 0x0000000400107310 */ /* 0x008e220000301000 */
[----:B------:R-:W-:-:S14]  /*0560*/  DSETP.GEU.AND P0, PT, |R4|, UR4, PT ;  /* 0x0000000404007e2a */ /* 0x000fdc000bf0e200 */
[----:B0-----:R-:W-:Y:S01]  /*0570*/  @!P0 FMUL R16, R16, 1.175494350822287508e-38 ;  /* 0x0080000010108820 */ /* 0x001fe20000400000 */
[----:B------:R-:W-:Y:S06]  /*0580*/  BRA `(.L_x_18415) ;  /* 0x00000008007c7947 */ /* 0x000fec0003800000 */
.L_x_18410:
        /* <DEDUP_REMOVED lines=12> */
.L_x_18424:
[----:B------:R-:W3:Y:S01]  /*0650*/  LDG.E.64 R4, desc[UR36][R4.64] ;  /* 0x0000002404047981 */ /* 0x000ee2000c1e1b00 */
[----:B------:R-:W-:Y:S01]  /*0660*/  UMOV UR4, 0xf0000000 ;  /* 0xf000000000047882 */ /* 0x000fe20000000000 */
[----:B------:R-:W-:Y:S01]  /*0670*/  UMOV UR5, 0x380fffff ;  /* 0x380fffff00057882 */ /* 0x000fe20000000000 */
[----:B---3--:R-:W0:Y:S01]  /*0680*/  F2F.F32.F64 R16, R4 ;  /* 0x0000000400107310 */ /* 0x008e220000301000 */
[----:B------:R-:W-:-:S14]  /*0690*/  DSETP.GEU.AND P0, PT, |R4|, UR4, PT ;  /* 0x0000000404007e2a */ /* 0x000fdc000bf0e200 */
[----:B0-----:R-:W-:Y:S01]  /*06a0*/  @!P0 FMUL R16, R16, 1.175494350822287508e-38 ;  /* 0x0080000010108820 */ /* 0x001fe20000400000 */
[----:B------:R-:W-:Y:S06]  /*06b0*/  BRA `(.L_x_18415) ;  /* 0x0000000800307947 */ /* 0x000fec0003800000 */
.L_x_18423:
        /* <DEDUP_REMOVED lines=26> */
.L_x_18426:
        /* <DEDUP_REMOVED lines=13> */
.L_x_18425:
[----:B------:R-:W3:Y:S02]  /*0930*/  LDG.E.U16 R4, desc[UR36][R4.64] ;  /* 0x0000002404047981 */ /* 0x000ee4000c1e1500 */
[----:B---3--:R-:W-:Y:S01]  /*0940*/  IMAD.U32 R16, R4, 0x10000, RZ ;  /* 0x0001000004107824 */ /* 0x008fe200078e00ff */
[----:B------:R-:W-:Y:S06]  /*0950*/  BRA `(.L_x_18415) ;  /* 0x0000000400887947 */ /* 0x000fec0003800000 */
.L_x_18422:
        /* <DEDUP_REMOVED lines=11> */
.L_x_18429:
        /* <DEDUP_REMOVED lines=20> */
.L_x_18431:
[----:B------:R-:W-:Y:S05]  /*0b50*/  BSYNC B0 ;  /* 0x0000000000007941 */ /* 0x000fea0003800000 */
.L_x_18430:
[----:B------:R-:W-:Y:S01]  /*0b60*/  IMAD.SHL.U32 R3, R3, 0x100000, RZ ;  /* 0x0010000003037824 */ /* 0x000fe200078e00ff */
[----:B------:R-:W-:-:S04]  /*0b70*/  LEA R5, R0, 0x3b800000, 0x17 ;  /* 0x3b80000000057811 */ /* 0x000fc800078eb8ff */
[----:B------:R-:W-:Y:S01]  /*0b80*/  LOP3.LUT R16, R5, R3, R16, 0xfe, !PT ;  /* 0x0000000305107212 */ /* 0x000fe200078efe10 */
[----:B------:R-:W-:Y:S06]  /*0b90*/  BRA `(.L_x_18415) ;  /* 0x0000000000f87947 */ /* 0x000fec0003800000 */
.L_x_18428:
        /* <DEDUP_REMOVED lines=20> */
.L_x_18433:
[----:B------:R-:W-:Y:S05]  /*0ce0*/  BSYNC B0 ;  /* 0x0000000000007941 */ /* 0x000fea0003800000 */
.L_x_18432:
[----:B------:R-:W-:Y:S01]  /*0cf0*/  IMAD.SHL.U32 R3, R3, 0x200000, RZ ;  /* 0x0020000003037824 */ /* 0x000fe200078e00ff */
[----:B------:R-:W-:-:S04]  /*0d00*/  LEA R5, R0, 0x37800000, 0x17 ;  /* 0x3780000000057811 */ /* 0x000fc800078eb8ff */
[----:B------:R-:W-:Y:S01]  /*0d10*/  LOP3.LUT R16, R5, R3, R16, 0xfe, !PT ;  /* 0x0000000305107212 */ /* 0x000fe200078efe10 */
[----:B------:R-:W-:Y:S06]  /*0d20*/  BRA `(.L_x_18415) ;  /* 0x0000000000947947 */ /* 0x000fec0003800000 */
.L_x_18427:
        /* <DEDUP_REMOVED lines=14> */
.L_x_18414:
        /* <DEDUP_REMOVED lines=16> */
.L_x_18436:
[----:B------:R-:W-:Y:S01]  /*0f10*/  IMAD.MOV.U32 R16, RZ, RZ, RZ ;  /* 0x000000ffff107224 */ /* 0x000fe200078e00ff */
[----:B------:R-:W-:Y:S06]  /*0f20*/  BRA `(.L_x_18415) ;  /* 0x0000000000147947 */ /* 0x000fec0003800000 */
.L_x_18435:
[----:B------:R-:W3:Y:S02]  /*0f30*/  LDG.E.64 R16, desc[UR36][R4.64] ;  /* 0x0000002404107981 */ /* 0x000ee4000c1e1b00 */
[----:B---3--:R0:W3:Y:S01]  /*0f40*/  I2F.U64 R16, R16 ;  /* 0x0000001000107312 */ /* 0x0080e20000301000 */
[----:B------:R-:W-:Y:S05]  /*0f50*/  BRA `(.L_x_18415) ;  /* 0x0000000000087947 */ /* 0x000fea0003800000 */
.L_x_18434:
[----:B------:R-:W3:Y:S02]  /*0f60*/  LDG.E R4, desc[UR36][R4.64] ;  /* 0x0000002404047981 */ /* 0x000ee4000c1e1900 */
[----:B---3--:R-:W-:-:S07]  /*0f70*/  I2FP.F32.U32 R16, R4 ;  /* 0x0000000400107245 */ /* 0x008fce0000201000 */
.L_x_18415:
[----:B------:R-:W-:Y:S05]  /*0f80*/  BSYNC B6 ;  /* 0x0000000000067941 */ /* 0x000fea0003800000 */
.L_x_18409:
[----:B0---4-:R-:W0:Y:S01]  /*0f90*/  LDC.64 R4, c[0x0][0x238] ;  /* 0x00008e00ff047b82 */ /* 0x011e220000000a00 */
[----:B-1----:R-:W-:Y:S01]  /*0fa0*/  PRMT R0, R49, 0x9910, RZ ;  /* 0x0000991031007816 */ /* 0x002fe200000000ff */
        /* <DEDUP_REMOVED lines=18> */
.L_x_18441:
[----:B------:R-:W4:Y:S02]  /*10d0*/  LDG.E.U8 R4, desc[UR36][R4.64] ;  /* 0x0000002404047981 */ /* 0x000f24000c1e1100 */
[----:B----4-:R-:W-:Y:S01]  /*10e0*/  I2FP.F32.U32 R17, R4 ;  /* 0x0000000400117245 */ /* 0x010fe20000201000 */
[----:B------:R-:W-:Y:S06]  /*10f0*/  BRA `(.L_x_18443) ;  /* 0x0000000c002c7947 */ /* 0x000fec0003800000 */
.L_x_18440:
        /* <DEDUP_REMOVED lines=9> */
.L_x_18445:
[----:B------:R-:W4:Y:S02]  /*1190*/  LDG.E R4, desc[UR36][R4.64] ;  /* 0x0000002404047981 */ /* 0x000f24000c1e1900 */
[----:B----4-:R-:W-:Y:S01]  /*11a0*/  I2FP.F32.S32 R17, R4 ;  /* 0x0000000400117245 */ /* 0x010fe20000201400 */
[----:B------:R-:W-:Y:S06]  /*11b0*/  BRA `(.L_x_18443) ;  /* 0x0000000800fc7947 */ /* 0x000fec0003800000 */
.L_x_18444:
[----:B------:R-:W4:Y:S02]  /*11c0*/  LDG.E.U16 R4, desc[UR36][R4.64] ;  /* 0x0000002404047981 */ /* 0x000f24000c1e1500 */
[----:B----4-:R0:W1:Y:S01]  /*11d0*/  I2F.S16 R17, R4 ;  /* 0x0000000400117306 */ /* 0x0100620000101400 */
[----:B------:R-:W-:Y:S05]  /*11e0*/  BRA `(.L_x_18443) ;  /* 0x0000000800f07947 */ /* 0x000fea0003800000 */
.L_x_18439:
        /* <DEDUP_REMOVED lines=8> */
.L_x_18447:
[----:B------:R-:W4:Y:S02]  /*1270*/  LDG.E.U16 R4, desc[UR36][R4.64] ;  /* 0x0000002404047981 */ /* 0x000f24000c1e1500 */
[----:B----4-:R-:W-:Y:S01]  /*1280*/  HADD2.F32 R17, -RZ, R4.H0_H0 ;  /* 0x20000004ff117230 */ /* 0x010fe20000004100 */
[----:B------:R-:W-:Y:S06]  /*1290*/  BRA `(.L_x_18443) ;  /* 0x0000000800c47947 */ /* 0x000fec0003800000 */
.L_x_18446:
        /* <DEDUP_REMOVED lines=8> */
.L_x_18449:
[----:B------:R-:W4:Y:S02]  /*1320*/  LDG.E.U16 R4, desc[UR36][R4.64] ;  /* 0x0000002404047981 */ /* 0x000f24000c1e1500 */
[----:B----4-:R-:W-:Y:S01]  /*1330*/  HADD2.F32 R17, -RZ, R4.H0_H0 ;  /* 0x20000004ff117230 */ /* 0x010fe20000004100 */
[----:B------:R-:W-:Y:S06]  /*1340*/  BRA `(.L_x_18443) ;  /* 0x0000000800987947 */ /* 0x000fec0003800000 */
.L_x_18448:
[----:B------:R-:W4:Y:S01]  /*1350*/  LDG.E.64 R4, desc[UR36][R4.64] ;  /* 0x0000002404047981 */ /* 0x000f22000c1e1b00 */
[----:B------:R-:W-:Y:S01]  /*1360*/  UMOV UR4, 0xf0000000 ;  /* 0xf000000000047882 */ /* 0x000fe20000000000 */
[----:B------:R-:W-:Y:S01]  /*1370*/  UMOV UR5, 0x380fffff ;  /* 0x380fffff00057882 */ /* 0x000fe20000000000 */
[----:B----4-:R-:W0:Y:S01]  /*1380*/  F2F.F32.F64 R17, R4 ;  /* 0x0000000400117310 */ /* 0x010e220000301000 */
[----:B------:R-:W-:-:S14]  /*1390*/  DSETP.GEU.AND P0, PT, |R4|, UR4, PT ;  /* 0x0000000404007e2a */ /* 0x000fdc000bf0e200 */
[----:B0-----:R-:W-:Y:S01]  /*13a0*/  @!P0 FMUL R17, R17, 1.175494350822287508e-38 ;  /* 0x0080000011118820 */ /* 0x001fe20000400000 */
[----:B------:R-:W-:Y:S06]  /*13b0*/  BRA `(.L_x_18443) ;  /* 0x00000008007c7947 */ /* 0x000fec0003800000 */
.L_x_18438:
        /* <DEDUP_REMOVED lines=12> */
.L_x_18452:
[----:B------:R-:W4:Y:S01]  /*1480*/  LDG.E.64 R4, desc[UR36][R4.64] ;  /* 0x0000002404047981 */ /* 0x000f22000c1e1b00 */
[----:B------:R-:W-:Y:S01]  /*1490*/  UMOV UR4, 0xf0000000 ;  /* 0xf000000000047882 */ /* 0x000fe20000000000 */
[----:B------:R-:W-:Y:S01]  /*14a0*/  UMOV UR5, 0x380fffff ;  /* 0x380fffff00057882 */ /* 0x000fe20000000000 */
[----:B----4-:R-:W0:Y:S01]  /*14b0*/  F2F.F32.F64 R17, R4 ;  /* 0x0000000400117310 */ /* 0x010e220000301000 */
[----:B------:R-:W-:-:S14]  /*14c0*/  DSETP.GEU.AND P0, PT, |R4|, UR4, PT ;  /* 0x0000000404007e2a */ /* 0x000fdc000bf0e200 */
[----:B0-----:R-:W-:Y:S01]  /*14d0*/  @!P0 FMUL R17, R17, 1.175494350822287508e-38 ;  /* 0x0080000011118820 */ /* 0x001fe20000400000 */
[----:B------:R-:W-:Y:S06]  /*14e0*/  BRA `(.L_x_18443) ;  /* 0x0000000800307947 */ /* 0x000fec0003800000 */
.L_x_18451:
        /* <DEDUP_REMOVED lines=26> */
.L_x_18454:
        /* <DEDUP_REMOVED lines=13> */
.L_x_18453:
[----:B------:R-:W4:Y:S02]  /*1760*/  LDG.E.U16 R4, desc[UR36][R4.64] ;  /* 0x0000002404047981 */ /* 0x000f24000c1e1500 */
[----:B----4-:R-:W-:Y:S01]  /*1770*/  IMAD.U32 R17, R4, 0x10000, RZ ;  /* 0x0001000004117824 */ /* 0x010fe200078e00ff */
[----:B------:R-:W-:Y:S06]  /*1780*/  BRA `(.L_x_18443) ;  /* 0x0000000400887947 */ /* 0x000fec0003800000 */
.L_x_18450:
        /* <DEDUP_REMOVED lines=11> */
.L_x_18457:
        /* <DEDUP_REMOVED lines=20> */
.L_x_18459:
[----:B------:R-:W-:Y:S05]  /*1980*/  BSYNC B0 ;  /* 0x0000000000007941 */ /* 0x000fea0003800000 */
.L_x_18458:
[----:B------:R-:W-:Y:S01]  /*1990*/  IMAD.SHL.U32 R3, R3, 0x100000, RZ ;  /* 0x0010000003037824 */ /* 0x000fe200078e00ff */
[----:B------:R-:W-:-:S04]  /*19a0*/  LEA R0, R0, 0x3b800000, 0x17 ;  /* 0x3b80000000007811 */ /* 0x000fc800078eb8ff */
[----:B------:R-:W-:Y:S01]  /*19b0*/  LOP3.LUT R17, R0, R3, R17, 0xfe, !PT ;  /* 0x0000000300117212 */ /* 0x000fe200078efe11 */
[----:B------:R-:W-:Y:S06]  /*19c0*/  BRA `(.L_x_18443) ;  /* 0x0000000000f87947 */ /* 0x000fec0003800000 */
.L_x_18456:
        /* <DEDUP_REMOVED lines=20> */
.L_x_18461:
[----:B------:R-:W-:Y:S05]  /*1b10*/  BSYNC B0 ;  /* 0x0000000000007941 */ /* 0x000fea0003800000 */
.L_x_18460:
[----:B------:R-:W-:Y:S01]  /*1b20*/  IMAD.SHL.U32 R3, R3, 0x200000, RZ ;  /* 0x0020000003037824 */ /* 0x000fe200078e00ff */
[----:B------:R-:W-:-:S04]  /*1b30*/  LEA R0, R0, 0x37800000, 0x17 ;  /* 0x3780000000007811 */ /* 0x000fc800078eb8ff */
[----:B------:R-:W-:Y:S01]  /*1b40*/  LOP3.LUT R17, R0, R3, R17, 0xfe, !PT ;  /* 0x0000000300117212 */ /* 0x000fe200078efe11 */
[----:B------:R-:W-:Y:S06]  /*1b50*/  BRA `(.L_x_18443) ;  /* 0x0000000000947947 */ /* 0x000fec0003800000 */
.L_x_18455:
        /* <DEDUP_REMOVED lines=14> */
.L_x_18442:
        /* <DEDUP_REMOVED lines=16> */
.L_x_18464:
[----:B------:R-:W-:Y:S01]  /*1d40*/  IMAD.MOV.U32 R17, RZ, RZ, RZ ;  /* 0x000000ffff117224 */ /* 0x000fe200078e00ff */
[----:B------:R-:W-:Y:S06]  /*1d50*/  BRA `(.L_x_18443) ;  /* 0x0000000000147947 */ /* 0x000fec0003800000 */
.L_x_18463:
[----:B------:R-:W4:Y:S02]  /*1d60*/  LDG.E.64 R4, desc[UR36][R4.64] ;  /* 0x0000002404047981 */ /* 0x000f24000c1e1b00 */
[----:B----4-:R0:W1:Y:S01]  /*1d70*/  I2F.U64 R17, R4 ;  /* 0x0000000400117312 */ /* 0x0100620000301000 */
[----:B------:R-:W-:Y:S05]  /*1d80*/  BRA `(.L_x_18443) ;  /* 0x0000000000087947 */ /* 0x000fea0003800000 */
.L_x_18462:
[----:B------:R-:W4:Y:S02]  /*1d90*/  LDG.E R4, desc[UR36][R4.64] ;  /* 0x0000002404047981 */ /* 0x000f24000c1e1900 */
[----:B----4-:R-:W-:-:S07]  /*1da0*/  I2FP.F32.U32 R17, R4 ;  /* 0x0000000400117245 */ /* 0x010fce0000201000 */
.L_x_18443:
[----:B------:R-:W-:Y:S05]  /*1db0*/  BSYNC B6 ;  /* 0x0000000000067941 */ /* 0x000fea0003800000 */
.L_x_18437:
[----:B0---4-:R-:W0:Y:S01]  /*1dc0*/  LDC.64 R4, c[0x0][0x240] ;  /* 0x00009000ff047b82 */ /* 0x011e220000000a00 */
        /* <DEDUP_REMOVED lines=19> */
.L_x_18469:
[----:B------:R-:W2:Y:S02]  /*1f00*/  LDG.E.U8 R4, desc[UR36][R4.64] ;  /* 0x0000002404047981 */ /* 0x000ea4000c1e1100 */
[----:B--2---:R-:W-:Y:S01]  /*1f10*/  I2FP.F32.U32 R18, R4 ;  /* 0x0000000400127245 */ /* 0x004fe20000201000 */
[----:B------:R-:W-:Y:S06]  /*1f20*/  BRA `(.L_x_18471) ;  /* 0x0000000c002c7947 */ /* 0x000fec0003800000 */
.L_x_18468:
        /* <DEDUP_REMOVED lines=9> */
.L_x_18473:
[----:B------:R-:W2:Y:S02]  /*1fc0*/  LDG.E R4, desc[UR36][R4.64] ;  /* 0x0000002404047981 */ /* 0x000ea4000c1e1900 */
[----:B--2---:R-:W-:Y:S01]  /*1fd0*/  I2FP.F32.S32 R18, R4 ;  /* 0x0000000400127245 */ /* 0x004fe20000201400 */
[----:B------:R-:W-:Y:S06]  /*1fe0*/  BRA `(.L_x_18471) ;  /* 0x0000000800fc7947 */ /* 0x000fec0003800000 */
.L_x_18472:
[----:B------:R-:W2:Y:S02]  /*1ff0*/  LDG.E.U16 R4, desc[UR36][R4.64] ;  /* 0x0000002404047981 */ /* 0x000ea4000c1e1500 */
[----:B--2---:R0:W2:Y:S01]  /*2000*/  I2F.S16 R18, R4 ;  /* 0x0000000400127306 */ /* 0x0040a20000101400 */
[----:B------:R-:W-:Y:S05]  /*2010*/  BRA `(.L_x_18471) ;  /* 0x0000000800f07947 */ /* 0x000fea0003800000 */
.L_x_18467:
        /* <DEDUP_REMOVED lines=8> */
.L_x_18475:
[----:B------:R-:W2:Y:S02]  /*20a0*/  LDG.E.U16 R4, desc[UR36][R4.64] ;  /* 0x0000002404047981 */ /* 0x000ea4000c1e1500 */
[----:B--2---:R-:W-:Y:S01]  /*20b0*/  HADD2.F32 R18, -RZ, R4.H0_H0 ;  /* 0x20000004ff127230 */ /* 0x004fe20000004100 */
[----:B------:R-:W-:Y:S06]  /*20c0*/  BRA `(.L_x_18471) ;  /* 0x0000000800c47947 */ /* 0x000fec0003800000 */
.L_x_18474:
        /* <DEDUP_REMOVED lines=8> */
.L_x_18477:
[----:B------:R-:W2:Y:S02]  /*2150*/  LDG.E.U16 R4, desc[UR36][R4.64] ;  /* 0x0000002404047981 */ /* 0x000ea4000c1e1500 */
[----:B--2---:R-:W-:Y:S01]  /*2160*/  HADD2.F32 R18, -RZ, R4.H0_H0 ;  /* 0x20000004ff127230 */ /* 0x004fe20000004100 */
[----:B------:R-:W-:Y:S06]  /*2170*/  BRA `(.L_x_18471) ;  /* 0x0000000800987947 */ /* 0x000fec0003800000 */
.L_x_18476:
[----:B------:R-:W2:Y:S01]  /*2180*/  LDG.E.64 R4, desc[UR36][R4.64] ;  /* 0x0000002404047981 */ /* 0x000ea2000c1e1b00 */
[----:B------:R-:W-:Y:S01]  /*2190*/  UMOV UR4, 0xf0000000 ;  /* 0xf000000000047882 */ /* 0x000fe20000000000 */
[----:B------:R-:W-:Y:S01]  /*21a0*/  UMOV UR5, 0x380fffff ;  /* 0x380fffff00057882 */ /* 0x000fe20000000000 */
[----:B--2---:R-:W0:Y:S01]  /*21b0*/  F2F.F32.F64 R18, R4 ;  /* 0x0000000400127310 */ /* 0x004e220000301000 */
[----:B------:R-:W-:-:S14]  /*21c0*/  DSETP.GEU.AND P0, PT, |R4|, UR4, PT ;  /* 0x0000000404007e2a */ /* 0x000fdc000bf0e200 */
[----:B0-----:R-:W-:Y:S01]  /*21d0*/  @!P0 FMUL R18, R18, 1.175494350822287508e-38 ;  /* 0x0080000012128820 */ /* 0x001fe20000400000 */
[----:B------:R-:W-:Y:S06]  /*21e0*/  BRA `(.L_x_18471) ;  /* 0x00000008007c7947 */ /* 0x000fec0003800000 */
.L_x_18466:
        /* <DEDUP_REMOVED lines=12> */
.L_x_18480:
[----:B------:R-:W2:Y:S01]  /*22b0*/  LDG.E.64 R4, desc[UR36][R4.64] ;  /* 0x0000002404047981 */ /* 0x000ea2000c1e1b00 */
[----:B------:R-:W-:Y:S01]  /*22c0*/  UMOV UR4, 0xf0000000 ;  /* 0xf000000000047882 */ /* 0x000fe20000000000 */
[----:B------:R-:W-:Y:S01]  /*22d0*/  UMOV UR5, 0x380fffff ;  /* 0x380fffff00057882 */ /* 0x000fe20000000000 */
[----:B--2---:R-:W0:Y:S01]  /*22e0*/  F2F.F32.F64 R18, R4 ;  /* 0x0000000400127310 */ /* 0x004e220000301000 */
[----:B------:R-:W-:-:S14]  /*22f0*/  DSETP.GEU.AND P0, PT, |R4|, UR4, PT ;  /* 0x0000000404007e2a */ /* 0x000fdc000bf0e200 */
[----:B0-----:R-:W-:Y:S01]  /*2300*/  @!P0 FMUL R18, R18, 1.175494350822287508e-38 ;  /* 0x0080000012128820 */ /* 0x001fe20000400000 */
[----:B------:R-:W-:Y:S06]  /*2310*/  BRA `(.L_x_18471) ;  /* 0x0000000800307947 */ /* 0x000fec0003800000 */
.L_x_18479:
        /* <DEDUP_REMOVED lines=26> */
.L_x_18482:
        /* <DEDUP_REMOVED lines=13> */
.L_x_18481:
[----:B------:R-:W2:Y:S02]  /*2590*/  LDG.E.U16 R4, desc[UR36][R4.64] ;  /* 0x0000002404047981 */ /* 0x000ea4000c1e1500 */
[----:B--2---:R-:W-:Y:S01]  /*25a0*/  IMAD.U32 R18, R4, 0x10000, RZ ;  /* 0x0001000004127824 */ /* 0x004fe200078e00ff */
[----:B------:R-:W-:Y:S06]  /*25b0*/  BRA `(.L_x_18471) ;  /* 0x0000000400887947 */ /* 0x000fec0003800000 */
.L_x_18478:
        /* <DEDUP_REMOVED lines=11> */
.L_x_18485:
        /* <DEDUP_REMOVED lines=20> */
.L_x_18487:
[----:B------:R-:W-:Y:S05]  /*27b0*/  BSYNC B0 ;  /* 0x0000000000007941 */ /* 0x000fea0003800000 */
.L_x_18486:
[----:B------:R-:W-:Y:S01]  /*27c0*/  IMAD.SHL.U32 R3, R3, 0x100000, RZ ;  /* 0x0010000003037824 */ /* 0x000fe200078e00ff */
[----:B------:R-:W-:-:S04]  /*27d0*/  LEA R5, R0, 0x3b800000, 0x17 ;  /* 0x3b80000000057811 */ /* 0x000fc800078eb8ff */
[----:B------:R-:W-:Y:S01]  /*27e0*/  LOP3.LUT R18, R5, R3, R18, 0xfe, !PT ;  /* 0x0000000305127212 */ /* 0x000fe200078efe12 */
[----:B------:R-:W-:Y:S06]  /*27f0*/  BRA `(.L_x_18471) ;  /* 0x0000000000f87947 */ /* 0x000fec0003800000 */
.L_x_18484:
        /* <DEDUP_REMOVED lines=20> */
.L_x_18489:
[----:B------:R-:W-:Y:S05]  /*2940*/  BSYNC B0 ;  /* 0x0000000000007941 */ /* 0x000fea0003800000 */
.L_x_18488:
[----:B------:R-:W-:Y:S01]  /*2950*/  IMAD.SHL.U32 R3, R3, 0x200000, RZ ;  /* 0x0020000003037824 */ /* 0x000fe200078e00ff */
[----:B------:R-:W-:-:S04]  /*2960*/  LEA R5, R0, 0x37800000, 0x17 ;  /* 0x3780000000057811 */ /* 0x000fc800078eb8ff */
[----:B------:R-:W-:Y:S01]  /*2970*/  LOP3.LUT R18, R5, R3, R18, 0xfe, !PT ;  /* 0x0000000305127212 */ /* 0x000fe200078efe12 */
[----:B------:R-:W-:Y:S06]  /*2980*/  BRA `(.L_x_18471) ;  /* 0x0000000000947947 */ /* 0x000fec0003800000 */
.L_x_18483:
        /* <DEDUP_REMOVED lines=14> */
.L_x_18470:
        /* <DEDUP_REMOVED lines=16> */
.L_x_18492:
[----:B------:R-:W-:Y:S01]  /*2b70*/  IMAD.MOV.U32 R18, RZ, RZ, RZ ;  /* 0x000000ffff127224 */ /* 0x000fe200078e00ff */
[----:B------:R-:W-:Y:S06]  /*2b80*/  BRA `(.L_x_18471) ;  /* 0x0000000000147947 */ /* 0x000fec0003800000 */
.L_x_18491:
[----:B------:R-:W2:Y:S02]  /*2b90*/  LDG.E.64 R18, desc[UR36][R4.64] ;  /* 0x0000002404127981 */ /* 0x000ea4000c1e1b00 */
[----:B--2---:R0:W2:Y:S01]  /*2ba0*/  I2F.U64 R18, R18 ;  /* 0x0000001200127312 */ /* 0x0040a20000301000 */
[----:B------:R-:W-:Y:S05]  /*2bb0*/  BRA `(.L_x_18471) ;  /* 0x0000000000087947 */ /* 0x000fea0003800000 */
.L_x_18490:
[----:B------:R-:W2:Y:S02]  /*2bc0*/  LDG.E R4, desc[UR36][R4.64] ;  /* 0x0000002404047981 */ /* 0x000ea4000c1e1900 */
[----:B--2---:R-:W-:-:S07]  /*2bd0*/  I2FP.F32.U32 R18, R4 ;  /* 0x0000000400127245 */ /* 0x004fce0000201000 */
.L_x_18471:
[----:B------:R-:W-:Y:S05]  /*2be0*/  BSYNC B6 ;  /* 0x0000000000067941 */ /* 0x000fea0003800000 */
.L_x_18465:
        /* <DEDUP_REMOVED lines=20> */
.L_x_18497:
[----:B------:R-:W4:Y:S02]  /*2d30*/  LDG.E.U8 R4, desc[UR36][R4.64] ;  /* 0x0000002404047981 */ /* 0x000f24000c1e1100 */
[----:B----4-:R-:W-:Y:S01]  /*2d40*/  I2FP.F32.U32 R22, R4 ;  /* 0x0000000400167245 */ /* 0x010fe20000201000 */
[----:B------:R-:W-:Y:S06]  /*2d50*/  BRA `(.L_x_18499) ;  /* 0x0000000c002c7947 */ /* 0x000fec0003800000 */
.L_x_18496:
        /* <DEDUP_REMOVED lines=9> */
.L_x_18501:
[----:B------:R-:W4:Y:S02]  /*2df0*/  LDG.E R4, desc[UR36][R4.64] ;  /* 0x0000002404047981 */ /* 0x000f24000c1e1900 */
[----:B----4-:R-:W-:Y:S01]  /*2e00*/  I2FP.F32.S32 R22, R4 ;  /* 0x0000000400167245 */ /* 0x010fe20000201400 */
[----:B------:R-:W-:Y:S06]  /*2e10*/  BRA `(.L_x_18499) ;  /* 0x0000000800fc7947 */ /* 0x000fec0003800000 */
.L_x_18500:
[----:B------:R-:W4:Y:S02]  /*2e20*/  LDG.E.U16 R4, desc[UR36][R4.64] ;  /* 0x0000002404047981 */ /* 0x000f24000c1e1500 */
[----:B----4-:R0:W4:Y:S01]  /*2e30*/  I2F.S16 R22, R4 ;  /* 0x0000000400167306 */ /* 0x0101220000101400 */
[----:B------:R-:W-:Y:S05]  /*2e40*/  BRA `(.L_x_18499) ;  /* 0x0000000800f07947 */ /* 0x000fea0003800000 */
.L_x_18495:
        /* <DEDUP_REMOVED lines=8> */
.L_x_18503:
[----:B------:R-:W4:Y:S02]  /*2ed0*/  LDG.E.U16 R4, desc[UR36][R4.64] ;  /* 0x0000002404047981 */ /* 0x000f24000c1e1500 */
[----:B----4-:R-:W-:Y:S01]  /*2ee0*/  HADD2.F32 R22, -RZ, R4.H0_H0 ;  /* 0x20000004ff167230 */ /* 0x010fe20000004100 */
[----:B------:R-:W-:Y:S06]  /*2ef0*/  BRA `(.L_x_18499) ;  /* 0x0000000800c47947 */ /* 0x000fec0003800000 */
.L_x_18502:
        /* <DEDUP_REMOVED lines=8> */
.L_x_18505:
[----:B------:R-:W4:Y:S02]  /*2f80*/  LDG.E.U16 R4, desc[UR36][R4.64] ;  /* 0x0000002404047981 */ /* 0x000f24000c1e1500 */
[----:B----4-:R-:W-:Y:S01]  /*2f90*/  HADD2.F32 R22, -RZ, R4.H0_H0 ;  /* 0x20000004ff167230 */ /* 0x010fe20000004100 */
[----:B------:R-:W-:Y:S06]  /*2fa0*/  BRA `(.L_x_18499) ;  /* 0x0000000800987947 */ /* 0x000fec0003800000 */
.L_x_18504:
[----:B------:R-:W4:Y:S01]  /*2fb0*/  LDG.E.64 R4, desc[UR36][R4.64] ;  /* 0x0000002404047981 */ /* 0x000f22000c1e1b00 */
[----:B------:R-:W-:Y:S01]  /*2fc0*/  UMOV UR4, 0xf0000000 ;  /* 0xf000000000047882 */ /* 0x000fe20000000000 */
[----:B------:R-:W-:Y:S01]  /*2fd0*/  UMOV UR5, 0x380fffff ;  /* 0x380fffff00057882 */ /* 0x000fe20000000000 */
[----:B----4-:R-:W0:Y:S01]  /*2fe0*/  F2F.F32.F64 R22, R4 ;  /* 0x0000000400167310 */ /* 0x010e220000301000 */
[----:B------:R-:W-:-:S14]  /*2ff0*/  DSETP.GEU.AND P0, PT, |R4|, UR4, PT ;  /* 0x0000000404007e2a */ /* 0x000fdc000bf0e200 */
[----:B0-----:R-:W-:Y:S01]  /*3000*/  @!P0 FMUL R22, R22, 1.175494350822287508e-38 ;  /* 0x0080000016168820 */ /* 0x001fe20000400000 */
[----:B------:R-:W-:Y:S06]  /*3010*/  BRA `(.L_x_18499) ;  /* 0x00000008007c7947 */ /* 0x000fec0003800000 */
.L_x_18494:
        /* <DEDUP_REMOVED lines=12> */
.L_x_18508:
[----:B------:R-:W4:Y:S01]  /*30e0*/  LDG.E.64 R4, desc[UR36][R4.64] ;  /* 0x0000002404047981 */ /* 0x000f22000c1e1b00 */
[----:B------:R-:W-:Y:S01]  /*30f0*/  UMOV UR4, 0xf0000000 ;  /* 0xf000000000047882 */ /* 0x000fe20000000000 */
[----:B------:R-:W-:Y:S01]  /*3100*/  UMOV UR5, 0x380fffff ;  /* 0x380fffff00057882 */ /* 0x000fe20000000000 */
[----:B----4-:R-:W0:Y:S01]  /*3110*/  F2F.F32.F64 R22, R4 ;  /* 0x0000000400167310 */ /* 0x010e220000301000 */
[----:B------:R-:W-:-:S14]  /*3120*/  DSETP.GEU.AND P0, PT, |R4|, UR4, PT ;  /* 0x0000000404007e2a */ /* 0x000fdc000bf0e200 */
[----:B0-----:R-:W-:Y:S01]  /*3130*/  @!P0 FMUL R22, R22, 1.175494350822287508e-38 ;  /* 0x0080000016168820 */ /* 0x001fe20000400000 */
[----:B------:R-:W-:Y:S06]  /*3140*/  BRA `(.L_x_18499) ;  /* 0x0000000800307947 */ /* 0x000fec0003800000 */
.L_x_18507:
        /* <DEDUP_REMOVED lines=26> */
.L_x_18510:
        /* <DEDUP_REMOVED lines=13> */
.L_x_18509:
[----:B------:R-:W4:Y:S02]  /*33c0*/  LDG.E.U16 R4, desc[UR36][R4.64] ;  /* 0x0000002404047981 */ /* 0x000f24000c1e1500 */
[----:B----4-:R-:W-:Y:S01]  /*33d0*/  IMAD.U32 R22, R4, 0x10000, RZ ;  /* 0x0001000004167824 */ /* 0x010fe200078e00ff */
[----:B------:R-:W-:Y:S06]  /*33e0*/  BRA `(.L_x_18499) ;  /* 0x0000000400887947 */ /* 0x000fec0003800000 */
.L_x_18506:
        /* <DEDUP_REMOVED lines=11> */
.L_x_18513:
        /* <DEDUP_REMOVED lines=20> */
.L_x_18515:
[----:B------:R-:W-:Y:S05]  /*35e0*/  BSYNC B0 ;  /* 0x0000000000007941 */ /* 0x000fea0003800000 */
.L_x_18514:
[----:B------:R-:W-:Y:S01]  /*35f0*/  IMAD.SHL.U32 R3, R3, 0x100000, RZ ;  /* 0x0010000003037824 */ /* 0x000fe200078e00ff */
[----:B------:R-:W-:-:S04]  /*3600*/  LEA R5, R0, 0x3b800000, 0x17 ;  /* 0x3b80000000057811 */ /* 0x000fc800078eb8ff */
[----:B------:R-:W-:Y:S01]  /*3610*/  LOP3.LUT R22, R5, R3, R22, 0xfe, !PT ;  /* 0x0000000305167212 */ /* 0x000fe200078efe16 */
[----:B------:R-:W-:Y:S06]  /*3620*/  BRA `(.L_x_18499) ;  /* 0x0000000000f87947 */ /* 0x000fec0003800000 */
.L_x_18512:
        /* <DEDUP_REMOVED lines=20> */
.L_x_18517:
[----:B------:R-:W-:Y:S05]  /*3770*/  BSYNC B0 ;  /* 0x0000000000007941 */ /* 0x000fea0003800000 */
.L_x_18516:
[----:B------:R-:W-:Y:S01]  /*3780*/  IMAD.SHL.U32 R3, R3, 0x200000, RZ ;  /* 0x0020000003037824 */ /* 0x000fe200078e00ff */
[----:B------:R-:W-:-:S04]  /*3790*/  LEA R5, R0, 0x37800000, 0x17 ;  /* 0x3780000000057811 */ /* 0x000fc800078eb8ff */
[----:B------:R-:W-:Y:S01]  /*37a0*/  LOP3.LUT R22, R5, R3, R22, 0xfe, !PT ;  /* 0x0000000305167212 */ /* 0x000fe200078efe16 */
[----:B------:R-:W-:Y:S06]  /*37b0*/  BRA `(.L_x_18499) ;  /* 0x0000000000947947 */ /* 0x000fec0003800000 */
.L_x_18511:
        /* <DEDUP_REMOVED lines=14> */
.L_x_18498:
        /* <DEDUP_REMOVED lines=16> */
.L_x_18520:
[----:B------:R-:W-:Y:S01]  /*39a0*/  IMAD.MOV.U32 R22, RZ, RZ, RZ ;  /* 0x000000ffff167224 */ /* 0x000fe200078e00ff */
[----:B------:R-:W-:Y:S06]  /*39b0*/  BRA `(.L_x_18499) ;  /* 0x0000000000147947 */ /* 0x000fec0003800000 */
.L_x_18519:
[----:B------:R-:W4:Y:S02]  /*39c0*/  LDG.E.64 R22, desc[UR36][R4.64] ;  /* 0x0000002404167981 */ /* 0x000f24000c1e1b00 */
[----:B----4-:R0:W4:Y:S01]  /*39d0*/  I2F.U64 R22, R22 ;  /* 0x0000001600167312 */ /* 0x0101220000301000 */
[----:B------:R-:W-:Y:S05]  /*39e0*/  BRA `(.L_x_18499) ;  /* 0x0000000000087947 */ /* 0x000fea0003800000 */
.L_x_18518:
[----:B------:R-:W4:Y:S02]  /*39f0*/  LDG.E R4, desc[UR36][R4.64] ;  /* 0x0000002404047981 */ /* 0x000f24000c1e1900 */
[----:B----4-:R-:W-:-:S07]  /*3a00*/  I2FP.F32.U32 R22, R4 ;  /* 0x0000000400167245 */ /* 0x010fce0000201000 */
.L_x_18499:
[----:B------:R-:W-:Y:S05]  /*3a10*/  BSYNC B6 ;  /* 0x0000000000067941 */ /* 0x000fea0003800000 */
.L_x_18493:
        /* <DEDUP_REMOVED lines=20> */
.L_x_18525:
[----:B------:R-:W2:Y:S02]  /*3b60*/  LDG.E.U8 R4, desc[UR36][R4.64] ;  /* 0x0000002404047981 */ /* 0x000ea4000c1e1100 */
[----:B--2---:R-:W-:Y:S01]  /*3b70*/  I2FP.F32.U32 R19, R4 ;  /* 0x0000000400137245 */ /* 0x004fe20000201000 */
[----:B------:R-:W-:Y:S06]  /*3b80*/  BRA `(.L_x_18527) ;  /* 0x0000000c002c7947 */ /* 0x000fec0003800000 */
.L_x_18524:
        /* <DEDUP_REMOVED lines=9> */
.L_x_18529:
[----:B------:R-:W2:Y:S02]  /*3c20*/  LDG.E R4, desc[UR36][R4.64] ;  /* 0x0000002404047981 */ /* 0x000ea4000c1e1900 */
[----:B--2---:R-:W-:Y:S01]  /*3c30*/  I2FP.F32.S32 R19, R4 ;  /* 0x0000000400137245 */ /* 0x004fe20000201400 */
[----:B------:R-:W-:Y:S06]  /*3c40*/  BRA `(.L_x_18527) ;  /* 0x0000000800fc7947 */ /* 0x000fec0003800000 */
.L_x_18528:
[----:B------:R-:W2:Y:S02]  /*3c50*/  LDG.E.U16 R4, desc[UR36][R4.64] ;  /* 0x0000002404047981 */ /* 0x000ea4000c1e1500 */
[----:B--2---:R0:W2:Y:S01]  /*3c60*/  I2F.S16 R19, R4 ;  /* 0x0000000400137306 */ /* 0x0040a20000101400 */
[----:B------:R-:W-:Y:S05]  /*3c70*/  BRA `(.L_x_18527) ;  /* 0x0000000800f07947 */ /* 0x000fea0003800000 */
.L_x_18523:
        /* <DEDUP_REMOVED lines=8> */
.L_x_18531:
[----:B------:R-:W2:Y:S02]  /*3d00*/  LDG.E.U16 R4, desc[UR36][R4.64] ;  /* 0x0000002404047981 */ /* 0x000ea4000c1e1500 */
[----:B--2---:R-:W-:Y:S01]  /*3d10*/  HADD2.F32 R19, -RZ, R4.H0_H0 ;  /* 0x20000004ff137230 */ /* 0x004fe20000004100 */
[----:B------:R-:W-:Y:S06]  /*3d20*/  BRA `(.L_x_18527) ;  /* 0x0000000800c47947 */ /* 0x000fec0003800000 */
.L_x_18530:
        /* <DEDUP_REMOVED lines=8> */
.L_x_18533:
[----:B------:R-:W2:Y:S02]  /*3db0*/  LDG.E.U16 R4, desc[UR36][R4.64] ;  /* 0x0000002404047981 */ /* 0x000ea4000c1e1500 */
[----:B--2---:R-:W-:Y:S01]  /*3dc0*/  HADD2.F32 R19, -RZ, R4.H0_H0 ;  /* 0x20000004ff137230 */ /* 0x004fe20000004100 */
[----:B------:R-:W-:Y:S06]  /*3dd0*/  BRA `(.L_x_18527) ;  /* 0x0000000800987947 */ /* 0x000fec0003800000 */
.L_x_18532:
[----:B------:R-:W2:Y:S01]  /*3de0*/  LDG.E.64 R4, desc[UR36][R4.64] ;  /* 0x0000002404047981 */ /* 0x000ea2000c1e1b00 */
[----:B------:R-:W-:Y:S01]  /*3df0*/  UMOV UR4, 0xf0000000 ;  /* 0xf000000000047882 */ /* 0x000fe20000000000 */
[----:B------:R-:W-:Y:S01]  /*3e00*/  UMOV UR5, 0x380fffff ;  /* 0x380fffff00057882 */ /* 0x000fe20000000000 */
[----:B--2---:R-:W0:Y:S01]  /*3e10*/  F2F.F32.F64 R19, R4 ;  /* 0x0000000400137310 */ /* 0x004e220000301000 */
[----:B------:R-:W-:-:S14]  /*3e20*/  DSETP.GEU.AND P0, PT, |R4|, UR4, PT ;  /* 0x0000000404007e2a */ /* 0x000fdc000bf0e200 */
[----:B0-----:R-:W-:Y:S01]  /*3e30*/  @!P0 FMUL R19, R19, 1.175494350822287508e-38 ;  /* 0x0080000013138820 */ /* 0x001fe20000400000 */
[----:B------:R-:W-:Y:S06]  /*3e40*/  BRA `(.L_x_18527) ;  /* 0x00000008007c7947 */ /* 0x000fec0003800000 */
.L_x_18522:
        /* <DEDUP_REMOVED lines=12> */
.L_x_18536:
[----:B------:R-:W2:Y:S01]  /*3f10*/  LDG.E.64 R4, desc[UR36][R4.64] ;  /* 0x0000002404047981 */ /* 0x000ea2000c1e1b00 */
[----:B------:R-:W-:Y:S01]  /*3f20*/  UMOV UR4, 0xf0000000 ;  /* 0xf000000000047882 */ /* 0x000fe20000000000 */
[----:B------:R-:W-:Y:S01]  /*3f30*/  UMOV UR5, 0x380fffff ;  /* 0x380fffff00057882 */ /* 0x000fe20000000000 */
[----:B--2---:R-:W0:Y:S01]  /*3f40*/  F2F.F32.F64 R19, R4 ;  /* 0x0000000400137310 */ /* 0x004e220000301000 */
[----:B------:R-:W-:-:S14]  /*3f50*/  DSETP.GEU.AND P0, PT, |R4|, UR4, PT ;  /* 0x0000000404007e2a */ /* 0x000fdc000bf0e200 */
[----:B0-----:R-:W-:Y:S01]  /*3f60*/  @!P0 FMUL R19, R19, 1.175494350822287508e-38 ;  /* 0x0080000013138820 */ /* 0x001fe20000400000 */
[----:B------:R-:W-:Y:S06]  /*3f70*/  BRA `(.L_x_18527) ;  /* 0x0000000800307947 */ /* 0x000fec0003800000 */
.L_x_18535:
        /* <DEDUP_REMOVED lines=26> */
.L_x_18538:
        /* <DEDUP_REMOVED lines=13> */
.L_x_18537:
[----:B------:R-:W2:Y:S02]  /*41f0*/  LDG.E.U16 R4, desc[UR36][R4.64] ;  /* 0x0000002404047981 */ /* 0x000ea4000c1e1500 */
[----:B--2---:R-:W-:Y:S01]  /*4200*/  IMAD.U32 R19, R4, 0x10000, RZ ;  /* 0x0001000004137824 */ /* 0x004fe200078e00ff */
[----:B------:R-:W-:Y:S06]  /*4210*/  BRA `(.L_x_18527) ;  /* 0x0000000400887947 */ /* 0x000fec0003800000 */
.L_x_18534:
        /* <DEDUP_REMOVED lines=11> */
.L_x_18541:
        /* <DEDUP_REMOVED lines=20> */
.L_x_18543:
[----:B------:R-:W-:Y:S05]  /*4410*/  BSYNC B0 ;  /* 0x0000000000007941 */ /* 0x000fea0003800000 */
.L_x_18542:
[----:B------:R-:W-:Y:S01]  /*4420*/  IMAD.SHL.U32 R3, R3, 0x100000, RZ ;  /* 0x0010000003037824 */ /* 0x000fe200078e00ff */
[----:B------:R-:W-:-:S04]  /*4430*/  LEA R0, R0, 0x3b800000, 0x17 ;  /* 0x3b80000000007811 */ /* 0x000fc800078eb8ff */
[----:B------:R-:W-:Y:S01]  /*4440*/  LOP3.LUT R19, R0, R3, R19, 0xfe, !PT ;  /* 0x0000000300137212 */ /* 0x000fe200078efe13 */
[----:B------:R-:W-:Y:S06]  /*4450*/  BRA `(.L_x_18527) ;  /* 0x0000000000f87947 */ /* 0x000fec0003800000 */
.L_x_18540:
        /* <DEDUP_REMOVED lines=20> */
.L_x_18545:
[----:B------:R-:W-:Y:S05]  /*45a0*/  BSYNC B0 ;  /* 0x0000000000007941 */ /* 0x000fea0003800000 */
.L_x_18544:
[----:B------:R-:W-:Y:S01]  /*45b0*/  IMAD.SHL.U32 R3, R3, 0x200000, RZ ;  /* 0x0020000003037824 */ /* 0x000fe200078e00ff */
[----:B------:R-:W-:-:S04]  /*45c0*/  LEA R0, R0, 0x37800000, 0x17 ;  /* 0x3780000000007811 */ /* 0x000fc800078eb8ff */
[----:B------:R-:W-:Y:S01]  /*45d0*/  LOP3.LUT R19, R0, R3, R19, 0xfe, !PT ;  /* 0x0000000300137212 */ /* 0x000fe200078efe13 */
[----:B------:R-:W-:Y:S06]  /*45e0*/  BRA `(.L_x_18527) ;  /* 0x0000000000947947 */ /* 0x000fec0003800000 */
.L_x_18539:
        /* <DEDUP_REMOVED lines=14> */
.L_x_18526:
        /* <DEDUP_REMOVED lines=16> */
.L_x_18548:
[----:B------:R-:W-:Y:S01]  /*47d0*/  IMAD.MOV.U32 R19, RZ, RZ, RZ ;  /* 0x000000ffff137224 */ /* 0x000fe200078e00ff */
[----:B------:R-:W-:Y:S06]  /*47e0*/  BRA `(.L_x_18527) ;  /* 0x0000000000147947 */ /* 0x000fec0003800000 */
.L_x_18547:
[----:B------:R-:W2:Y:S02]  /*47f0*/  LDG.E.64 R4, desc[UR36][R4.64] ;  /* 0x0000002404047981 */ /* 0x000ea4000c1e1b00 */
[----:B--2---:R0:W2:Y:S01]  /*4800*/  I2F.U64 R19, R4 ;  /* 0x0000000400137312 */ /* 0x0040a20000301000 */
[----:B------:R-:W-:Y:S05]  /*4810*/  BRA `(.L_x_18527) ;  /* 0x0000000000087947 */ /* 0x000fea0003800000 */
.L_x_18546:
[----:B------:R-:W2:Y:S02]  /*4820*/  LDG.E R4, desc[UR36][R4.64] ;  /* 0x0000002404047981 */ /* 0x000ea4000c1e1900 */
[----:B--2---:R-:W-:-:S07]  /*4830*/  I2FP.F32.U32 R19, R4 ;  /* 0x0000000400137245 */ /* 0x004fce0000201000 */
.L_x_18527:
[----:B------:R-:W-:Y:S05]  /*4840*/  BSYNC B6 ;  /* 0x0000000000067941 */ /* 0x000fea0003800000 */
.L_x_18521:
        /* <DEDUP_REMOVED lines=20> */
.L_x_18553:
[----:B------:R-:W2:Y:S02]  /*4990*/  LDG.E.U8 R4, desc[UR36][R4.64] ;  /* 0x0000002404047981 */ /* 0x000ea4000c1e1100 */
[----:B--2---:R-:W-:Y:S01]  /*49a0*/  I2FP.F32.U32 R23, R4 ;  /* 0x0000000400177245 */ /* 0x004fe20000201000 */
[----:B------:R-:W-:Y:S06]  /*49b0*/  BRA `(.L_x_18555) ;  /* 0x0000000c002c7947 */ /* 0x000fec0003800000 */
.L_x_18552:
        /* <DEDUP_REMOVED lines=9> */
.L_x_18557:
[----:B------:R-:W2:Y:S02]  /*4a50*/  LDG.E R4, desc[UR36][R4.64] ;  /* 0x0000002404047981 */ /* 0x000ea4000c1e1900 */
[----:B--2---:R-:W-:Y:S01]  /*4a60*/  I2FP.F32.S32 R23, R4 ;  /* 0x0000000400177245 */ /* 0x004fe20000201400 */
[----:B------:R-:W-:Y:S06]  /*4a70*/  BRA `(.L_x_18555) ;  /* 0x0000000800fc7947 */ /* 0x000fec0003800000 */
.L_x_18556:
[----:B------:R-:W2:Y:S02]  /*4a80*/  LDG.E.U16 R4, desc[UR36][R4.64] ;  /* 0x0000002404047981 */ /* 0x000ea4000c1e1500 */
[----:B--2---:R0:W2:Y:S01]  /*4a90*/  I2F.S16 R23, R4 ;  /* 0x0000000400177306 */ /* 0x0040a20000101400 */
[----:B------:R-:W-:Y:S05]  /*4aa0*/  BRA `(.L_x_18555) ;  /* 0x0000000800f07947 */ /* 0x000fea0003800000 */
.L_x_18551:
        /* <DEDUP_REMOVED lines=8> */
.L_x_18559:
[----:B------:R-:W2:Y:S02]  /*4b30*/  LDG.E.U16 R4, desc[UR36][R4.64] ;  /* 0x0000002404047981 */ /* 0x000ea4000c1e1500 */
[----:B--2---:R-:W-:Y:S01]  /*4b40*/  HADD2.F32 R23, -RZ, R4.H0_H0 ;  /* 0x20000004ff177230 */ /* 0x004fe20000004100 */
[----:B------:R-:W-:Y:S06]  /*4b50*/  BRA `(.L_x_18555) ;  /* 0x0000000800c47947 */ /* 0x000fec0003800000 */
.L_x_18558:
        /* <DEDUP_REMOVED lines=8> */
.L_x_18561:
[----:B------:R-:W2:Y:S02]  /*4be0*/  LDG.E.U16 R4, desc[UR36][R4.64] ;  /* 0x0000002404047981 */ /* 0x000ea4000c1e1500 */
[----:B--2---:R-:W-:Y:S01]  /*4bf0*/  HADD2.F32 R23, -RZ, R4.H0_H0 ;  /* 0x20000004ff177230 */ /* 0x004fe20000004100 */
[----:B------:R-:W-:Y:S06]  /*4c00*/  BRA `(.L_x_18555) ;  /* 0x0000000800987947 */ /* 0x000fec0003800000 */
.L_x_18560:
[----:B------:R-:W2:Y:S01]  /*4c10*/  LDG.E.64 R4, desc[UR36][R4.64] ;  /* 0x0000002404047981 */ /* 0x000ea2000c1e1b00 */
[----:B------:R-:W-:Y:S01]  /*4c20*/  UMOV UR4, 0xf0000000 ;  /* 0xf000000000047882 */ /* 0x000fe20000000000 */
[----:B------:R-:W-:Y:S01]  /*4c30*/  UMOV UR5, 0x380fffff ;  /* 0x380fffff00057882 */ /* 0x000fe20000000000 */
[----:B--2---:R-:W0:Y:S01]  /*4c40*/  F2F.F32.F64 R23, R4 ;  /* 0x0000000400177310 */ /* 0x004e220000301000 */
[----:B------:R-:W-:-:S14]  /*4c50*/  DSETP.GEU.AND P0, PT, |R4|, UR4, PT ;  /* 0x0000000404007e2a */ /* 0x000fdc000bf0e200 */
[----:B0-----:R-:W-:Y:S01]  /*4c60*/  @!P0 FMUL R23, R23, 1.175494350822287508e-38 ;  /* 0x0080000017178820 */ /* 0x001fe20000400000 */
[----:B------:R-:W-:Y:S06]  /*4c70*/  BRA `(.L_x_18555) ;  /* 0x00000008007c7947 */ /* 0x000fec0003800000 */
.L_x_18550:
        /* <DEDUP_REMOVED lines=12> */
.L_x_18564:
[----:B------:R-:W2:Y:S01]  /*4d40*/  LDG.E.64 R4, desc[UR36][R4.64] ;  /* 0x0000002404047981 */ /* 0x000ea2000c1e1b00 */
[----:B------:R-:W-:Y:S01]  /*4d50*/  UMOV UR4, 0xf0000000 ;  /* 0xf000000000047882 */ /* 0x000fe20000000000 */
[----:B------:R-:W-:Y:S01]  /*4d60*/  UMOV UR5, 0x380fffff ;  /* 0x380fffff00057882 */ /* 0x000fe20000000000 */
[----:B--2---:R-:W0:Y:S01]  /*4d70*/  F2F.F32.F64 R23, R4 ;  /* 0x0000000400177310 */ /* 0x004e220000301000 */
[----:B------:R-:W-:-:S14]  /*4d80*/  DSETP.GEU.AND P0, PT, |R4|, UR4, PT ;  /* 0x0000000404007e2a */ /* 0x000fdc000bf0e200 */
[----:B0-----:R-:W-:Y:S01]  /*4d90*/  @!P0 FMUL R23, R23, 1.175494350822287508e-38 ;  /* 0x0080000017178820 */ /* 0x001fe20000400000 */
[----:B------:R-:W-:Y:S06]  /*4da0*/  BRA `(.L_x_18555) ;  /* 0x0000000800307947 */ /* 0x000fec0003800000 */
.L_x_18563:
        /* <DEDUP_REMOVED lines=26> */
.L_x_18566:
        /* <DEDUP_REMOVED lines=13> */
.L_x_18565:
[----:B------:R-:W2:Y:S02]  /*5020*/  LDG.E.U16 R4, desc[UR36][R4.64] ;  /* 0x0000002404047981 */ /* 0x000ea4000c1e1500 */
[----:B--2---:R-:W-:Y:S01]  /*5030*/  IMAD.U32 R23, R4, 0x10000, RZ ;  /* 0x0001000004177824 */ /* 0x004fe200078e00ff */
[----:B------:R-:W-:Y:S06]  /*5040*/  BRA `(.L_x_18555) ;  /* 0x0000000400887947 */ /* 0x000fec0003800000 */
.L_x_18562:
        /* <DEDUP_REMOVED lines=11> */
.L_x_18569:
        /* <DEDUP_REMOVED lines=20> */
.L_x_18571:
[----:B------:R-:W-:Y:S05]  /*5240*/  BSYNC B0 ;  /* 0x0000000000007941 */ /* 0x000fea0003800000 */
.L_x_18570:
[----:B------:R-:W-:Y:S01]  /*5250*/  IMAD.SHL.U32 R3, R3, 0x100000, RZ ;  /* 0x0010000003037824 */ /* 0x000fe200078e00ff */
[----:B------:R-:W-:-:S04]  /*5260*/  LEA R0, R0, 0x3b800000, 0x17 ;  /* 0x3b80000000007811 */ /* 0x000fc800078eb8ff */
[----:B------:R-:W-:Y:S01]  /*5270*/  LOP3.LUT R23, R0, R3, R23, 0xfe, !PT ;  /* 0x0000000300177212 */ /* 0x000fe200078efe17 */
[----:B------:R-:W-:Y:S06]  /*5280*/  BRA `(.L_x_18555) ;  /* 0x0000000000f87947 */ /* 0x000fec0003800000 */
.L_x_18568:
        /* <DEDUP_REMOVED lines=20> */
.L_x_18573:
[----:B------:R-:W-:Y:S05]  /*53d0*/  BSYNC B0 ;  /* 0x0000000000007941 */ /* 0x000fea0003800000 */
.L_x_18572:
[----:B------:R-:W-:Y:S01]  /*53e0*/  IMAD.SHL.U32 R3, R3, 0x200000, RZ ;  /* 0x0020000003037824 */ /* 0x000fe200078e00ff */
[----:B------:R-:W-:-:S04]  /*53f0*/  LEA R0, R0, 0x37800000, 0x17 ;  /* 0x3780000000007811 */ /* 0x000fc800078eb8ff */
[----:B------:R-:W-:Y:S01]  /*5400*/  LOP3.LUT R23, R0, R3, R23, 0xfe, !PT ;  /* 0x0000000300177212 */ /* 0x000fe200078efe17 */
[----:B------:R-:W-:Y:S06]  /*5410*/  BRA `(.L_x_18555) ;  /* 0x0000000000947947 */ /* 0x000fec0003800000 */
.L_x_18567:
        /* <DEDUP_REMOVED lines=14> */
.L_x_18554:
        /* <DEDUP_REMOVED lines=16> */
.L_x_18576:
[----:B------:R-:W-:Y:S01]  /*5600*/  IMAD.MOV.U32 R23, RZ, RZ, RZ ;  /* 0x000000ffff177224 */ /* 0x000fe200078e00ff */
[----:B------:R-:W-:Y:S06]  /*5610*/  BRA `(.L_x_18555) ;  /* 0x0000000000147947 */ /* 0x000fec0003800000 */
.L_x_18575:
[----:B------:R-:W2:Y:S02]  /*5620*/  LDG.E.64 R4, desc[UR36][R4.64] ;  /* 0x0000002404047981 */ /* 0x000ea4000c1e1b00 */
[----:B--2---:R0:W2:Y:S01]  /*5630*/  I2F.U64 R23, R4 ;  /* 0x0000000400177312 */ /* 0x0040a20000301000 */
[----:B------:R-:W-:Y:S05]  /*5640*/  BRA `(.L_x_18555) ;  /* 0x0000000000087947 */ /* 0x000fea0003800000 */
.L_x_18574:
[----:B------:R-:W2:Y:S02]  /*5650*/  LDG.E R4, desc[UR36][R4.64] ;  /* 0x0000002404047981 */ /* 0x000ea4000c1e1900 */
[----:B--2---:R-:W-:-:S07]  /*5660*/  I2FP.F32.U32 R23, R4 ;  /* 0x0000000400177245 */ /* 0x004fce0000201000 */
.L_x_18555:
[----:B------:R-:W-:Y:S05]  /*5670*/  BSYNC B6 ;  /* 0x0000000000067941 */ /* 0x000fea0003800000 */
.L_x_18549:
        /* <DEDUP_REMOVED lines=20> */
.L_x_18581:
[----:B------:R-:W2:Y:S02]  /*57c0*/  LDG.E.U8 R4, desc[UR36][R4.64] ;  /* 0x0000002404047981 */ /* 0x000ea4000c1e1100 */
[----:B--2---:R-:W-:Y:S01]  /*57d0*/  I2FP.F32.U32 R25, R4 ;  /* 0x0000000400197245 */ /* 0x004fe20000201000 */
[----:B------:R-:W-:Y:S06]  /*57e0*/  BRA `(.L_x_18583) ;  /* 0x0000000c002c7947 */ /* 0x000fec0003800000 */
.L_x_18580:
        /* <DEDUP_REMOVED lines=9> */
.L_x_18585:
[----:B------:R-:W2:Y:S02]  /*5880*/  LDG.E R4, desc[UR36][R4.64] ;  /* 0x0000002404047981 */ /* 0x000ea4000c1e1900 */
[----:B--2---:R-:W-:Y:S01]  /*5890*/  I2FP.F32.S32 R25, R4 ;  /* 0x0000000400197245 */ /* 0x004fe20000201400 */
[----:B------:R-:W-:Y:S06]  /*58a0*/  BRA `(.L_x_18583) ;  /* 0x0000000800fc7947 */ /* 0x000fec0003800000 */
.L_x_18584:
[----:B------:R-:W2:Y:S02]  /*58b0*/  LDG.E.U16 R4, desc[UR36][R4.64] ;  /* 0x0000002404047981 */ /* 0x000ea4000c1e1500 */
[----:B--2---:R0:W2:Y:S01]  /*58c0*/  I2F.S16 R25, R4 ;  /* 0x0000000400197306 */ /* 0x0040a20000101400 */
[----:B------:R-:W-:Y:S05]  /*58d0*/  BRA `(.L_x_18583) ;  /* 0x0000000800f07947 */ /* 0x000fea0003800000 */
.L_x_18579:
        /* <DEDUP_REMOVED lines=8> */
.L_x_18587:
[----:B------:R-:W2:Y:S02]  /*5960*/  LDG.E.U16 R4, desc[UR36][R4.64] ;  /* 0x0000002404047981 */ /* 0x000ea4000c1e1500 */
[----:B--2---:R-:W-:Y:S01]  /*5970*/  HADD2.F32 R25, -RZ, R4.H0_H0 ;  /* 0x20000004ff197230 */ /* 0x004fe20000004100 */
[----:B------:R-:W-:Y:S06]  /*5980*/  BRA `(.L_x_18583) ;  /* 0x0000000800c47947 */ /* 0x000fec0003800000 */
.L_x_18586:
        /* <DEDUP_REMOVED lines=8> */
.L_x_18589:
[----:B------:R-:W2:Y:S02]  /*5a10*/  LDG.E.U16 R4, desc[UR36][R4.64] ;  /* 0x0000002404047981 */ /* 0x000ea4000c1e1500 */
[----:B--2---:R-:W-:Y:S01]  /*5a20*/  HADD2.F32 R25, -RZ, R4.H0_H0 ;  /* 0x20000004ff197230 */ /* 0x004fe20000004100 */
[----:B------:R-:W-:Y:S06]  /*5a30*/  BRA `(.L_x_18583) ;  /* 0x0000000800987947 */ /* 0x000fec0003800000 */
.L_x_18588:
[----:B------:R-:W2:Y:S01]  /*5a40*/  LDG.E.64 R4, desc[UR36][R4.64] ;  /* 0x0000002404047981 */ /* 0x000ea2000c1e1b00 */
[----:B------:R-:W-:Y:S01]  /*5a50*/  UMOV UR4, 0xf0000000 ;  /* 0xf000000000047882 */ /* 0x000fe20000000000 */
[----:B------:R-:W-:Y:S01]  /*5a60*/  UMOV UR5, 0x380fffff ;  /* 0x380fffff00057882 */ /* 0x000fe20000000000 */
[----:B--2---:R-:W0:Y:S01]  /*5a70*/  F2F.F32.F64 R25, R4 ;  /* 0x0000000400197310 */ /* 0x004e220000301000 */
[----:B------:R-:W-:-:S14]  /*5a80*/  DSETP.GEU.AND P0, PT, |R4|, UR4, PT ;  /* 0x0000000404007e2a */ /* 0x000fdc000bf0e200 */
[----:B0-----:R-:W-:Y:S01]  /*5a90*/  @!P0 FMUL R25, R25, 1.175494350822287508e-38 ;  /* 0x0080000019198820 */ /* 0x001fe20000400000 */
[----:B------:R-:W-:Y:S06]  /*5aa0*/  BRA `(.L_x_18583) ;  /* 0x00000008007c7947 */ /* 0x000fec0003800000 */
.L_x_18578:
        /* <DEDUP_REMOVED lines=12> */
.L_x_18592:
[----:B------:R-:W2:Y:S01]  /*5b70*/  LDG.E.64 R4, desc[UR36][R4.64] ;  /* 0x0000002404047981 */ /* 0x000ea2000c1e1b00 */
[----:B------:R-:W-:Y:S01]  /*5b80*/  UMOV UR4, 0xf0000000 ;  /* 0xf000000000047882 */ /* 0x000fe20000000000 */
[----:B------:R-:W-:Y:S01]  /*5b90*/  UMOV UR5, 0x380fffff ;  /* 0x380fffff00057882 */ /* 0x000fe20000000000 */
[----:B--2---:R-:W0:Y:S01]  /*5ba0*/  F2F.F32.F64 R25, R4 ;  /* 0x0000000400197310 */ /* 0x004e220000301000 */
[----:B------:R-:W-:-:S14]  /*5bb0*/  DSETP.GEU.AND P0, PT, |R4|, UR4, PT ;  /* 0x0000000404007e2a */ /* 0x000fdc000bf0e200 */
[----:B0-----:R-:W-:Y:S01]  /*5bc0*/  @!P0 FMUL R25, R25, 1.175494350822287508e-38 ;  /* 0x0080000019198820 */ /* 0x001fe20000400000 */
[----:B------:R-:W-:Y:S06]  /*5bd0*/  BRA `(.L_x_18583) ;  /* 0x0000000800307947 */ /* 0x000fec0003800000 */
.L_x_18591:
        /* <DEDUP_REMOVED lines=26> */
.L_x_18594:
        /* <DEDUP_REMOVED lines=13> */
.L_x_18593:
[----:B------:R-:W2:Y:S02]  /*5e50*/  LDG.E.U16 R4, desc[UR36][R4.64] ;  /* 0x0000002404047981 */ /* 0x000ea4000c1e1500 */
[----:B--2---:R-:W-:Y:S01]  /*5e60*/  IMAD.U32 R25, R4, 0x10000, RZ ;  /* 0x0001000004197824 */ /* 0x004fe200078e00ff */
[----:B------:R-:W-:Y:S06]  /*5e70*/  BRA `(.L_x_18583) ;  /* 0x0000000400887947 */ /* 0x000fec0003800000 */
.L_x_18590:
        /* <DEDUP_REMOVED lines=11> */
.L_x_18597:
        /* <DEDUP_REMOVED lines=20> */
.L_x_18599:
[----:B------:R-:W-:Y:S05]  /*6070*/  BSYNC B0 ;  /* 0x0000000000007941 */ /* 0x000fea0003800000 */
.L_x_18598:
[----:B------:R-:W-:Y:S01]  /*6080*/  IMAD.SHL.U32 R3, R3, 0x100000, RZ ;  /* 0x0010000003037824 */ /* 0x000fe200078e00ff */
[----:B------:R-:W-:-:S04]  /*6090*/  LEA R0, R0, 0x3b800000, 0x17 ;  /* 0x3b80000000007811 */ /* 0x000fc800078eb8ff */
[----:B------:R-:W-:Y:S01]  /*60a0*/  LOP3.LUT R25, R0, R3, R25, 0xfe, !PT ;  /* 0x0000000300197212 */ /* 0x000fe200078efe19 */
[----:B------:R-:W-:Y:S06]  /*60b0*/  BRA `(.L_x_18583) ;  /* 0x0000000000f87947 */ /* 0x000fec0003800000 */
.L_x_18596:
        /* <DEDUP_REMOVED lines=20> */
.L_x_18601:
[----:B------:R-:W-:Y:S05]  /*6200*/  BSYNC B0 ;  /* 0x0000000000007941 */ /* 0x000fea0003800000 */
.L_x_18600:
[----:B------:R-:W-:Y:S01]  /*6210*/  IMAD.SHL.U32 R3, R3, 0x200000, RZ ;  /* 0x0020000003037824 */ /* 0x000fe200078e00ff */
[----:B------:R-:W-:-:S04]  /*6220*/  LEA R0, R0, 0x37800000, 0x17 ;  /* 0x3780000000007811 */ /* 0x000fc800078eb8ff */
[----:B------:R-:W-:Y:S01]  /*6230*/  LOP3.LUT R25, R0, R3, R25, 0xfe, !PT ;  /* 0x0000000300197212 */ /* 0x000fe200078efe19 */
[----:B------:R-:W-:Y:S06]  /*6240*/  BRA `(.L_x_18583) ;  /* 0x0000000000947947 */ /* 0x000fec0003800000 */
.L_x_18595:
        /* <DEDUP_REMOVED lines=14> */
.L_x_18582:
        /* <DEDUP_REMOVED lines=16> */
.L_x_18604:
[----:B------:R-:W-:Y:S01]  /*6430*/  IMAD.MOV.U32 R25, RZ, RZ, RZ ;  /* 0x000000ffff197224 */ /* 0x000fe200078e00ff */
[----:B------:R-:W-:Y:S06]  /*6440*/  BRA `(.L_x_18583) ;  /* 0x0000000000147947 */ /* 0x000fec0003800000 */
.L_x_18603:
[----:B------:R-:W2:Y:S02]  /*6450*/  LDG.E.64 R4, desc[UR36][R4.64] ;  /* 0x0000002404047981 */ /* 0x000ea4000c1e1b00 */
[----:B--2---:R0:W2:Y:S01]  /*6460*/  I2F.U64 R25, R4 ;  /* 0x0000000400197312 */ /* 0x0040a20000301000 */
[----:B------:R-:W-:Y:S05]  /*6470*/  BRA `(.L_x_18583) ;  /* 0x0000000000087947 */ /* 0x000fea0003800000 */
.L_x_18602:
[----:B------:R-:W2:Y:S02]  /*6480*/  LDG.E R4, desc[UR36][R4.64] ;  /* 0x0000002404047981 */ /* 0x000ea4000c1e1900 */
[----:B--2---:R-:W-:-:S07]  /*6490*/  I2FP.F32.U32 R25, R4 ;  /* 0x0000000400197245 */ /* 0x004fce0000201000 */
.L_x_18583:
[----:B------:R-:W-:Y:S05]  /*64a0*/  BSYNC B6 ;  /* 0x0000000000067941 */ /* 0x000fea0003800000 */
.L_x_18577:
[----:B------:R-:W-:-:S07]  /*64b0*/  VIADD R41, R41, 0x80 ;  /* 0x0000008029297836 */ /* 0x000fce0000000000 */
.L_x_18408:
[----:B------:R-:W-:Y:S05]  /*64c0*/  BSYNC B7 ;  /* 0x0000000000077941 */ /* 0x000fea0003800000 */
.L_x_18407:
[----:B------:R-:W-:Y:S01]  /*64d0*/  ISETP.GE.AND P0, PT, R41, R44, PT ;  /* 0x0000002c2900720c */ /* 0x000fe20003f06270 */
[----:B------:R-:W-:Y:S01]  /*64e0*/  BSSY B7, `(.L_x_18605) ;  /* 0x000063d000077945 */ /* 0x000fe20003800000 */
[----:B------:R-:W-:Y:S01]  /*64f0*/  IMAD.MOV.U32 R24, RZ, RZ, RZ ;  /* 0x000000ffff187224 */ /* 0x000fe200078e00ff */
[----:B------:R-:W-:Y:S02]  /*6500*/  CS2R R26, SRZ ;  /* 0x00000000001a7805 */ /* 0x000fe4000001ff00 */
[----:B------:R-:W-:Y:S01]  /*6510*/  CS2R R28, SRZ ;  /* 0x00000000001c7805 */ /* 0x000fe2000001ff00 */
[----:B------:R-:W-:-:S07]  /*6520*/  IMAD.MOV.U32 R30, RZ, RZ, RZ ;  /* 0x000000ffff1e7224 */ /* 0x000fce00078e00ff */
[----:B------:R-:W-:Y:S05]  /*6530*/  @P0 BRA `(.L_x_18606) ;  /* 0x0000006000dc0947 */ /* 0x000fea0003800000 */
[----:B0-----:R-:W0:Y:S01]  /*6540*/  LDC.64 R4, c[0x0][0x230] ;  /* 0x00008c00ff047b82 */ /* 0x001e220000000a00 */
        /* <DEDUP_REMOVED lines=20> */
.L_x_18611:
[----:B------:R-:W2:Y:S02]  /*6690*/  LDG.E.U8 R4, desc[UR36][R4.64] ;  /* 0x0000002404047981 */ /* 0x000ea4000c1e1100 */
[----:B--2---:R-:W-:Y:S01]  /*66a0*/  I2FP.F32.U32 R39, R4 ;  /* 0x0000000400277245 */ /* 0x004fe20000201000 */
[----:B------:R-:W-:Y:S06]  /*66b0*/  BRA `(.L_x_18613) ;  /* 0x0000000c002c7947 */ /* 0x000fec0003800000 */
.L_x_18610:
        /* <DEDUP_REMOVED lines=9> */
.L_x_18615:
[----:B------:R-:W2:Y:S02]  /*6750*/  LDG.E R4, desc[UR36][R4.64] ;  /* 0x0000002404047981 */ /* 0x000ea4000c1e1900 */
[----:B--2---:R-:W-:Y:S01]  /*6760*/  I2FP.F32.S32 R39, R4 ;  /* 0x0000000400277245 */ /* 0x004fe20000201400 */
[----:B------:R-:W-:Y:S06]  /*6770*/  BRA `(.L_x_18613) ;  /* 0x0000000800fc7947 */ /* 0x000fec0003800000 */
.L_x_18614:
[----:B------:R-:W2:Y:S02]  /*6780*/  LDG.E.U16 R4, desc[UR36][R4.64] ;  /* 0x0000002404047981 */ /* 0x000ea4000c1e1500 */
[----:B--2---:R0:W2:Y:S01]  /*6790*/  I2F.S16 R39, R4 ;  /* 0x0000000400277306 */ /* 0x0040a20000101400 */
[----:B------:R-:W-:Y:S05]  /*67a0*/  BRA `(.L_x_18613) ;  /* 0x0000000800f07947 */ /* 0x000fea0003800000 */
.L_x_18609:
        /* <DEDUP_REMOVED lines=8> */
.L_x_18617:
[----:B------:R-:W2:Y:S02]  /*6830*/  LDG.E.U16 R4, desc[UR36][R4.64] ;  /* 0x0000002404047981 */ /* 0x000ea4000c1e1500 */
[----:B--2---:R-:W-:Y:S01]  /*6840*/  HADD2.F32 R39, -RZ, R4.H0_H0 ;  /* 0x20000004ff277230 */ /* 0x004fe20000004100 */
[----:B------:R-:W-:Y:S06]  /*6850*/  BRA `(.L_x_18613) ;  /* 0x0000000800c47947 */ /* 0x000fec0003800000 */
.L_x_18616:
        /* <DEDUP_REMOVED lines=8> */
.L_x_18619:
[----:B------:R-:W2:Y:S02]  /*68e0*/  LDG.E.U16 R4, desc[UR36][R4.64] ;  /* 0x0000002404047981 */ /* 0x000ea4000c1e1500 */
[----:B--2---:R-:W-:Y:S01]  /*68f0*/  HADD2.F32 R39, -RZ, R4.H0_H0 ;  /* 0x20000004ff277230 */ /* 0x004fe20000004100 */
[----:B------:R-:W-:Y:S06]  /*6900*/  BRA `(.L_x_18613) ;  /* 0x0000000800987947 */ /* 0x000fec0003800000 */
.L_x_18618:
[----:B------:R-:W2:Y:S01]  /*6910*/  LDG.E.64 R4, desc[UR36][R4.64] ;  /* 0x0000002404047981 */ /* 0x000ea2000c1e1b00 */
[----:B------:R-:W-:Y:S01]  /*6920*/  UMOV UR4, 0xf0000000 ;  /* 0xf000000000047882 */ /* 0x000fe20000000000 */
[----:B------:R-:W-:Y:S01]  /*6930*/  UMOV UR5, 0x380fffff ;  /* 0x380fffff00057882 */ /* 0x000fe20000000000 */
[----:B--2---:R-:W0:Y:S01]  /*6940*/  F2F.F32.F64 R39, R4 ;  /* 0x0000000400277310 */ /* 0x004e220000301000 */
[----:B------:R-:W-:-:S14]  /*6950*/  DSETP.GEU.AND P0, PT, |R4|, UR4, PT ;  /* 0x0000000404007e2a */ /* 0x000fdc000bf0e200 */
[----:B0-----:R-:W-:Y:S01]  /*6960*/  @!P0 FMUL R39, R39, 1.175494350822287508e-38 ;  /* 0x0080000027278820 */ /* 0x001fe20000400000 */
[----:B------:R-:W-:Y:S06]  /*6970*/  BRA `(.L_x_18613) ;  /* 0x00000008007c7947 */ /* 0x000fec0003800000 */
.L_x_18608:
        /* <DEDUP_REMOVED lines=12> */
.L_x_18622:
[----:B------:R-:W2:Y:S01]  /*6a40*/  LDG.E.64 R4, desc[UR36][R4.64] ;  /* 0x0000002404047981 */ /* 0x000ea2000c1e1b00 */
[----:B------:R-:W-:Y:S01]  /*6a50*/  UMOV UR4, 0xf0000000 ;  /* 0xf000000000047882 */ /* 0x000fe20000000000 */
[----:B------:R-:W-:Y:S01]  /*6a60*/  UMOV UR5, 0x380fffff ;  /* 0x380fffff00057882 */ /* 0x000fe20000000000 */
[----:B--2---:R-:W0:Y:S01]  /*6a70*/  F2F.F32.F64 R39, R4 ;  /* 0x0000000400277310 */ /* 0x004e220000301000 */
[----:B------:R-:W-:-:S14]  /*6a80*/  DSETP.GEU.AND P0, PT, |R4|, UR4, PT ;  /* 0x0000000404007e2a */ /* 0x000fdc000bf0e200 */
[----:B0-----:R-:W-:Y:S01]  /*6a90*/  @!P0 FMUL R39, R39, 1.175494350822287508e-38 ;  /* 0x0080000027278820 */ /* 0x001fe20000400000 */
[----:B------:R-:W-:Y:S06]  /*6aa0*/  BRA `(.L_x_18613) ;  /* 0x0000000800307947 */ /* 0x000fec0003800000 */
.L_x_18621:
        /* <DEDUP_REMOVED lines=26> */
.L_x_18624:
        /* <DEDUP_REMOVED lines=13> */
.L_x_18623:
[----:B------:R-:W2:Y:S02]  /*6d20*/  LDG.E.U16 R4, desc[UR36][R4.64] ;  /* 0x0000002404047981 */ /* 0x000ea4000c1e1500 */
[----:B--2---:R-:W-:Y:S01]  /*6d30*/  IMAD.U32 R39, R4, 0x10000, RZ ;  /* 0x0001000004277824 */ /* 0x004fe200078e00ff */
[----:B------:R-:W-:Y:S06]  /*6d40*/  BRA `(.L_x_18613) ;  /* 0x0000000400887947 */ /* 0x000fec0003800000 */
.L_x_18620:
        /* <DEDUP_REMOVED lines=11> */
.L_x_18627:
        /* <DEDUP_REMOVED lines=20> */
.L_x_18629:
[----:B------:R-:W-:Y:S05]  /*6f40*/  BSYNC B0 ;  /* 0x0000000000007941 */ /* 0x000fea0003800000 */
.L_x_18628:
[----:B------:R-:W-:Y:S01]  /*6f50*/  IMAD.SHL.U32 R3, R3, 0x100000, RZ ;  /* 0x0010000003037824 */ /* 0x000fe200078e00ff */
[----:B------:R-:W-:-:S04]  /*6f60*/  LEA R0, R0, 0x3b800000, 0x17 ;  /* 0x3b80000000007811 */ /* 0x000fc800078eb8ff */
[----:B------:R-:W-:Y:S01]  /*6f70*/  LOP3.LUT R39, R0, R3, R39, 0xfe, !PT ;  /* 0x0000000300277212 */ /* 0x000fe200078efe27 */
[----:B------:R-:W-:Y:S06]  /*6f80*/  BRA `(.L_x_18613) ;  /* 0x0000000000f87947 */ /* 0x000fec0003800000 */
.L_x_18626:
        /* <DEDUP_REMOVED lines=20> */
.L_x_18631:
[----:B------:R-:W-:Y:S05]  /*70d0*/  BSYNC B0 ;  /* 0x0000000000007941 */ /* 0x000fea0003800000 */
.L_x_18630:
[----:B------:R-:W-:Y:S01]  /*70e0*/  IMAD.SHL.U32 R3, R3, 0x200000, RZ ;  /* 0x0020000003037824 */ /* 0x000fe200078e00ff */
[----:B------:R-:W-:-:S04]  /*70f0*/  LEA R0, R0, 0x37800000, 0x17 ;  /* 0x3780000000007811 */ /* 0x000fc800078eb8ff */
[----:B------:R-:W-:Y:S01]  /*7100*/  LOP3.LUT R39, R0, R3, R39, 0xfe, !PT ;  /* 0x0000000300277212 */ /* 0x000fe200078efe27 */
[----:B------:R-:W-:Y:S06]  /*7110*/  BRA `(.L_x_18613) ;  /* 0x0000000000947947 */ /* 0x000fec0003800000 */
.L_x_18625:
        /* <DEDUP_REMOVED lines=14> */
.L_x_18612:
        /* <DEDUP_REMOVED lines=16> */
.L_x_18634:
[----:B------:R-:W-:Y:S01]  /*7300*/  IMAD.MOV.U32 R39, RZ, RZ, RZ ;  /* 0x000000ffff277224 */ /* 0x000fe200078e00ff */
[----:B------:R-:W-:Y:S06]  /*7310*/  BRA `(.L_x_18613) ;  /* 0x0000000000147947 */ /* 0x000fec0003800000 */
.L_x_18633:
[----:B------:R-:W2:Y:S02]  /*7320*/  LDG.E.64 R4, desc[UR36][R4.64] ;  /* 0x0000002404047981 */ /* 0x000ea4000c1e1b00 */
[----:B--2---:R0:W2:Y:S01]  /*7330*/  I2F.U64 R39, R4 ;  /* 0x0000000400277312 */ /* 0x0040a20000301000 */
[----:B------:R-:W-:Y:S05]  /*7340*/  BRA `(.L_x_18613) ;  /* 0x0000000000087947 */ /* 0x000fea0003800000 */
.L_x_18632:
[----:B------:R-:W2:Y:S02]  /*7350*/  LDG.E R4, desc[UR36][R4.64] ;  /* 0x0000002404047981 */ /* 0x000ea4000c1e1900 */
[----:B--2---:R-:W-:-:S07]  /*7360*/  I2FP.F32.U32 R39, R4 ;  /* 0x0000000400277245 */ /* 0x004fce0000201000 */
.L_x_18613:
[----:B------:R-:W-:Y:S05]  /*7370*/  BSYNC B6 ;  /* 0x0000000000067941 */ /* 0x000fea0003800000 */
.L_x_18607:
[----:B0-----:R-:W0:Y:S01]  /*7380*/  LDC.64 R4, c[0x0][0x238] ;  /* 0x00008e00ff047b82 */ /* 0x001e220000000a00 */
        /* <DEDUP_REMOVED lines=19> */
.L_x_18639:
[----:B------:R-:W2:Y:S02]  /*74c0*/  LDG.E.U8 R4, desc[UR36][R4.64] ;  /* 0x0000002404047981 */ /* 0x000ea4000c1e1100 */
[----:B--2---:R-:W-:Y:S01]  /*74d0*/  I2FP.F32.U32 R24, R4 ;  /* 0x0000000400187245 */ /* 0x004fe20000201000 */
[----:B------:R-:W-:Y:S06]  /*74e0*/  BRA `(.L_x_18641) ;  /* 0x0000000c002c7947 */ /* 0x000fec0003800000 */
.L_x_18638:
        /* <DEDUP_REMOVED lines=9> */
.L_x_18643:
[----:B------:R-:W2:Y:S02]  /*7580*/  LDG.E R4, desc[UR36][R4.64] ;  /* 0x0000002404047981 */ /* 0x000ea4000c1e1900 */
[----:B--2---:R-:W-:Y:S01]  /*7590*/  I2FP.F32.S32 R24, R4 ;  /* 0x0000000400187245 */ /* 0x004fe20000201400 */
[----:B------:R-:W-:Y:S06]  /*75a0*/  BRA `(.L_x_18641) ;  /* 0x0000000800fc7947 */ /* 0x000fec0003800000 */
.L_x_18642:
[----:B------:R-:W2:Y:S02]  /*75b0*/  LDG.E.U16 R4, desc[UR36][R4.64] ;  /* 0x0000002404047981 */ /* 0x000ea4000c1e1500 */
[----:B--2---:R0:W1:Y:S01]  /*75c0*/  I2F.S16 R24, R4 ;  /* 0x0000000400187306 */ /* 0x0040620000101400 */
[----:B------:R-:W-:Y:S05]  /*75d0*/  BRA `(.L_x_18641) ;  /* 0x0000000800f07947 */ /* 0x000fea0003800000 */
.L_x_18637:
        /* <DEDUP_REMOVED lines=8> */
.L_x_18645:
[----:B------:R-:W2:Y:S02]  /*7660*/  LDG.E.U16 R4, desc[UR36][R4.64] ;  /* 0x0000002404047981 */ /* 0x000ea4000c1e1500 */
[----:B--2---:R-:W-:Y:S01]  /*7670*/  HADD2.F32 R24, -RZ, R4.H0_H0 ;  /* 0x20000004ff187230 */ /* 0x004fe20000004100 */
[----:B------:R-:W-:Y:S06]  /*7680*/  BRA `(.L_x_18641) ;  /* 0x0000000800c47947 */ /* 0x000fec0003800000 */
.L_x_18644:
        /* <DEDUP_REMOVED lines=8> */
.L_x_18647:
[----:B------:R-:W2:Y:S02]  /*7710*/  LDG.E.U16 R4, desc[UR36][R4.64] ;  /* 0x0000002404047981 */ /* 0x000ea4000c1e1500 */
[----:B--2---:R-:W-:Y:S01]  /*7720*/  HADD2.F32 R24, -RZ, R4.H0_H0 ;  /* 0x20000004ff187230 */ /* 0x004fe20000004100 */
[----:B------:R-:W-:Y:S06]  /*7730*/  BRA `(.L_x_18641) ;  /* 0x0000000800987947 */ /* 0x000fec0003800000 */
.L_x_18646:
[----:B------:R-:W2:Y:S01]  /*7740*/  LDG.E.64 R4, desc[UR36][R4.64] ;  /* 0x0000002404047981 */ /* 0x000ea2000c1e1b00 */
[----:B------:R-:W-:Y:S01]  /*7750*/  UMOV UR4, 0xf0000000 ;  /* 0xf000000000047882 */ /* 0x000fe20000000000 */
[----:B------:R-:W-:Y:S01]  /*7760*/  UMOV UR5, 0x380fffff ;  /* 0x380fffff00057882 */ /* 0x000fe20000000000 */
[----:B--2---:R-:W0:Y:S01]  /*7770*/  F2F.F32.F64 R24, R4 ;  /* 0x0000000400187310 */ /* 0x004e220000301000 */
[----:B------:R-:W-:-:S14]  /*7780*/  DSETP.GEU.AND P0, PT, |R4|, UR4, PT ;  /* 0x0000000404007e2a */ /* 0x000fdc000bf0e200 */
[----:B0-----:R-:W-:Y:S01]  /*7790*/  @!P0 FMUL R24, R24, 1.175494350822287508e-38 ;  /* 0x0080000018188820 */ /* 0x001fe20000400000 */
[----:B------:R-:W-:Y:S06]  /*77a0*/  BRA `(.L_x_18641) ;  /* 0x00000008007c7947 */ /* 0x000fec0003800000 */
.L_x_18636:
        /* <DEDUP_REMOVED lines=12> */
.L_x_18650:
[----:B------:R-:W2:Y:S01]  /*7870*/  LDG.E.64 R4, desc[UR36][R4.64] ;  /* 0x0000002404047981 */ /* 0x000ea2000c1e1b00 */
[----:B------:R-:W-:Y:S01]  /*7880*/  UMOV UR4, 0xf0000000 ;  /* 0xf000000000047882 */ /* 0x000fe20000000000 */
[----:B------:R-:W-:Y:S01]  /*7890*/  UMOV UR5, 0x380fffff ;  /* 0x380fffff00057882 */ /* 0x000fe20000000000 */
[----:B--2---:R-:W0:Y:S01]  /*78a0*/  F2F.F32.F64 R24, R4 ;  /* 0x0000000400187310 */ /* 0x004e220000301000 */
[----:B------:R-:W-:-:S14]  /*78b0*/  DSETP.GEU.AND P0, PT, |R4|, UR4, PT ;  /* 0x0000000404007e2a */ /* 0x000fdc000bf0e200 */
[----:B0-----:R-:W-:Y:S01]  /*78c0*/  @!P0 FMUL R24, R24, 1.175494350822287508e-38 ;  /* 0x0080000018188820 */ /* 0x001fe20000400000 */
[----:B------:R-:W-:Y:S06]  /*78d0*/  BRA `(.L_x_18641) ;  /* 0x0000000800307947 */ /* 0x000fec0003800000 */
.L_x_18649:
        /* <DEDUP_REMOVED lines=26> */
.L_x_18652:
        /* <DEDUP_REMOVED lines=13> */
.L_x_18651:
[----:B------:R-:W2:Y:S02]  /*7b50*/  LDG.E.U16 R4, desc[UR36][R4.64] ;  /* 0x0000002404047981 */ /* 0x000ea4000c1e1500 */
[----:B--2---:R-:W-:Y:S01]  /*7b60*/  IMAD.U32 R24, R4, 0x10000, RZ ;  /* 0x0001000004187824 */ /* 0x004fe200078e00ff */
[----:B------:R-:W-:Y:S06]  /*7b70*/  BRA `(.L_x_18641) ;  /* 0x0000000400887947 */ /* 0x000fec0003800000 */
.L_x_18648:
        /* <DEDUP_REMOVED lines=11> */
.L_x_18655:
        /* <DEDUP_REMOVED lines=20> */
.L_x_18657:
[----:B------:R-:W-:Y:S05]  /*7d70*/  BSYNC B0 ;  /* 0x0000000000007941 */ /* 0x000fea0003800000 */
.L_x_18656:
[----:B------:R-:W-:Y:S01]  /*7d80*/  IMAD.SHL.U32 R3, R3, 0x100000, RZ ;  /* 0x0010000003037824 */ /* 0x000fe200078e00ff */
[----:B------:R-:W-:-:S04]  /*7d90*/  LEA R5, R0, 0x3b800000, 0x17 ;  /* 0x3b80000000057811 */ /* 0x000fc800078eb8ff */
[----:B------:R-:W-:Y:S01]  /*7da0*/  LOP3.LUT R24, R5, R3, R24, 0xfe, !PT ;  /* 0x0000000305187212 */ /* 0x000fe200078efe18 */
[----:B------:R-:W-:Y:S06]  /*7db0*/  BRA `(.L_x_18641) ;  /* 0x0000000000f87947 */ /* 0x000fec0003800000 */
.L_x_18654:
        /* <DEDUP_REMOVED lines=20> */
.L_x_18659:
[----:B------:R-:W-:Y:S05]  /*7f00*/  BSYNC B0 ;  /* 0x0000000000007941 */ /* 0x000fea0003800000 */
.L_x_18658:
[----:B------:R-:W-:Y:S01]  /*7f10*/  IMAD.SHL.U32 R3, R3, 0x200000, RZ ;  /* 0x0020000003037824 */ /* 0x000fe200078e00ff */
[----:B------:R-:W-:-:S04]  /*7f20*/  LEA R5, R0, 0x37800000, 0x17 ;  /* 0x3780000000057811 */ /* 0x000fc800078eb8ff */
[----:B------:R-:W-:Y:S01]  /*7f30*/  LOP3.LUT R24, R5, R3, R24, 0xfe, !PT ;  /* 0x0000000305187212 */ /* 0x000fe200078efe18 */
[----:B------:R-:W-:Y:S06]  /*7f40*/  BRA `(.L_x_18641) ;  /* 0x0000000000947947 */ /* 0x000fec0003800000 */
.L_x_18653:
        /* <DEDUP_REMOVED lines=14> */
.L_x_18640:
        /* <DEDUP_REMOVED lines=16> */
.L_x_18662:
[----:B------:R-:W-:Y:S01]  /*8130*/  IMAD.MOV.U32 R24, RZ, RZ, RZ ;  /* 0x000000ffff187224 */ /* 0x000fe200078e00ff */
[----:B------:R-:W-:Y:S06]  /*8140*/  BRA `(.L_x_18641) ;  /* 0x0000000000147947 */ /* 0x000fec0003800000 */
.L_x_18661:
[----:B------:R-:W2:Y:S02]  /*8150*/  LDG.E.64 R4, desc[UR36][R4.64] ;  /* 0x0000002404047981 */ /* 0x000ea4000c1e1b00 */
[----:B--2---:R0:W1:Y:S01]  /*8160*/  I2F.U64 R24, R4 ;  /* 0x0000000400187312 */ /* 0x0040620000301000 */
[----:B------:R-:W-:Y:S05]  /*8170*/  BRA `(.L_x_18641) ;  /* 0x0000000000087947 */ /* 0x000fea0003800000 */
.L_x_18660:
[----:B------:R-:W2:Y:S02]  /*8180*/  LDG.E R4, desc[UR36][R4.64] ;  /* 0x0000002404047981 */ /* 0x000ea4000c1e1900 */
[----:B--2---:R-:W-:-:S07]  /*8190*/  I2FP.F32.U32 R24, R4 ;  /* 0x0000000400187245 */ /* 0x004fce0000201000 */
.L_x_18641:
[----:B------:R-:W-:Y:S05]  /*81a0*/  BSYNC B6 ;  /* 0x0000000000067941 */ /* 0x000fea0003800000 */
.L_x_18635:
        /* <DEDUP_REMOVED lines=20> */
.L_x_18667:
[----:B------:R-:W2:Y:S02]  /*82f0*/  LDG.E.U8 R4, desc[UR36][R4.64] ;  /* 0x0000002404047981 */ /* 0x000ea4000c1e1100 */
[----:B--2---:R-:W-:Y:S01]  /*8300*/  I2FP.F32.U32 R26, R4 ;  /* 0x00000004001a7245 */ /* 0x004fe20000201000 */
[----:B------:R-:W-:Y:S06]  /*8310*/  BRA `(.L_x_18669) ;  /* 0x0000000c002c7947 */ /* 0x000fec0003800000 */
.L_x_18666:
        /* <DEDUP_REMOVED lines=9> */
.L_x_18671:
[----:B------:R-:W2:Y:S02]  /*83b0*/  LDG.E R4, desc[UR36][R4.64] ;  /* 0x0000002404047981 */ /* 0x000ea4000c1e1900 */
[----:B--2---:R-:W-:Y:S01]  /*83c0*/  I2FP.F32.S32 R26, R4 ;  /* 0x00000004001a7245 */ /* 0x004fe20000201400 */
[----:B------:R-:W-:Y:S06]  /*83d0*/  BRA `(.L_x_18669) ;  /* 0x0000000800fc7947 */ /* 0x000fec0003800000 */
.L_x_18670:
[----:B------:R-:W2:Y:S02]  /*83e0*/  LDG.E.U16 R4, desc[UR36][R4.64] ;  /* 0x0000002404047981 */ /* 0x000ea4000c1e1500 */
[----:B--2---:R0:W1:Y:S01]  /*83f0*/  I2F.S16 R26, R4 ;  /* 0x00000004001a7306 */ /* 0x0040620000101400 */
[----:B------:R-:W-:Y:S05]  /*8400*/  BRA `(.L_x_18669) ;  /* 0x0000000800f07947 */ /* 0x000fea0003800000 */
.L_x_18665:
        /* <DEDUP_REMOVED lines=8> */
.L_x_18673:
[----:B------:R-:W2:Y:S02]  /*8490*/  LDG.E.U16 R4, desc[UR36][R4.64] ;  /* 0x0000002404047981 */ /* 0x000ea4000c1e1500 */
[----:B--2---:R-:W-:Y:S01]  /*84a0*/  HADD2.F32 R26, -RZ, R4.H0_H0 ;  /* 0x20000004ff1a7230 */ /* 0x004fe20000004100 */
[----:B------:R-:W-:Y:S06]  /*84b0*/  BRA `(.L_x_18669) ;  /* 0x0000000800c47947 */ /* 0x000fec0003800000 */
.L_x_18672:
        /* <DEDUP_REMOVED lines=8> */
.L_x_18675:
[----:B------:R-:W2:Y:S02]  /*8540*/  LDG.E.U16 R4, desc[UR36][R4.64] ;  /* 0x0000002404047981 */ /* 0x000ea4000c1e1500 */
[----:B--2---:R-:W-:Y:S01]  /*8550*/  HADD2.F32 R26, -RZ, R4.H0_H0 ;  /* 0x20000004ff1a7230 */ /* 0x004fe20000004100 */
[----:B------:R-:W-:Y:S06]  /*8560*/  BRA `(.L_x_18669) ;  /* 0x0000000800987947 */ /* 0x000fec0003800000 */
.L_x_18674:
[----:B------:R-:W2:Y:S01]  /*8570*/  LDG.E.64 R4, desc[UR36][R4.64] ;  /* 0x0000002404047981 */ /* 0x000ea2000c1e1b00 */
[----:B------:R-:W-:Y:S01]  /*8580*/  UMOV UR4, 0xf0000000 ;  /* 0xf000000000047882 */ /* 0x000fe20000000000 */
[----:B------:R-:W-:Y:S01]  /*8590*/  UMOV UR5, 0x380fffff ;  /* 0x380fffff00057882 */ /* 0x000fe20000000000 */
[----:B--2---:R-:W0:Y:S01]  /*85a0*/  F2F.F32.F64 R26, R4 ;  /* 0x00000004001a7310 */ /* 0x004e220000301000 */
[----:B------:R-:W-:-:S14]  /*85b0*/  DSETP.GEU.AND P0, PT, |R4|, UR4, PT ;  /* 0x0000000404007e2a */ /* 0x000fdc000bf0e200 */
[----:B0-----:R-:W-:Y:S01]  /*85c0*/  @!P0 FMUL R26, R26, 1.175494350822287508e-38 ;  /* 0x008000001a1a8820 */ /* 0x001fe20000400000 */
[----:B------:R-:W-:Y:S06]  /*85d0*/  BRA `(.L_x_18669) ;  /* 0x00000008007c7947 */ /* 0x000fec0003800000 */
.L_x_18664:
        /* <DEDUP_REMOVED lines=12> */
.L_x_18678:
[----:B------:R-:W2:Y:S01]  /*86a0*/  LDG.E.64 R4, desc[UR36][R4.64] ;  /* 0x0000002404047981 */ /* 0x000ea2000c1e1b00 */
[----:B------:R-:W-:Y:S01]  /*86b0*/  UMOV UR4, 0xf0000000 ;  /* 0xf000000000047882 */ /* 0x000fe20000000000 */
[----:B------:R-:W-:Y:S01]  /*86c0*/  UMOV UR5, 0x380fffff ;  /* 0x380fffff00057882 */ /* 0x000fe20000000000 */
[----:B--2---:R-:W0:Y:S01]  /*86d0*/  F2F.F32.F64 R26, R4 ;  /* 0x00000004001a7310 */ /* 0x004e220000301000 */
[----:B------:R-:W-:-:S14]  /*86e0*/  DSETP.GEU.AND P0, PT, |R4|, UR4, PT ;  /* 0x0000000404007e2a */ /* 0x000fdc000bf0e200 */
[----:B0-----:R-:W-:Y:S01]  /*86f0*/  @!P0 FMUL R26, R26, 1.175494350822287508e-38 ;  /* 0x008000001a1a8820 */ /* 0x001fe20000400000 */
[----:B------:R-:W-:Y:S06]  /*8700*/  BRA `(.L_x_18669) ;  /* 0x0000000800307947 */ /* 0x000fec0003800000 */
.L_x_18677:
        /* <DEDUP_REMOVED lines=26> */
.L_x_18680:
        /* <DEDUP_REMOVED lines=13> */
.L_x_18679:
[----:B------:R-:W2:Y:S02]  /*8980*/  LDG.E.U16 R4, desc[UR36][R4.64] ;  /* 0x0000002404047981 */ /* 0x000ea4000c1e1500 */
[----:B--2---:R-:W-:Y:S01]  /*8990*/  IMAD.U32 R26, R4, 0x10000, RZ ;  /* 0x00010000041a7824 */ /* 0x004fe200078e00ff */
[----:B------:R-:W-:Y:S06]  /*89a0*/  BRA `(.L_x_18669) ;  /* 0x0000000400887947 */ /* 0x000fec0003800000 */
.L_x_18676:
        /* <DEDUP_REMOVED lines=11> */
.L_x_18683:
        /* <DEDUP_REMOVED lines=20> */
.L_x_18685:
[----:B------:R-:W-:Y:S05]  /*8ba0*/  BSYNC B0 ;  /* 0x0000000000007941 */ /* 0x000fea0003800000 */
.L_x_18684:
[----:B------:R-:W-:Y:S01]  /*8bb0*/  IMAD.SHL.U32 R3, R3, 0x100000, RZ ;  /* 0x0010000003037824 */ /* 0x000fe200078e00ff */
[----:B------:R-:W-:-:S04]  /*8bc0*/  LEA R5, R0, 0x3b800000, 0x17 ;  /* 0x3b80000000057811 */ /* 0x000fc800078eb8ff */
[----:B------:R-:W-:Y:S01]  /*8bd0*/  LOP3.LUT R26, R5, R3, R26, 0xfe, !PT ;  /* 0x00000003051a7212 */ /* 0x000fe200078efe1a */
[----:B------:R-:W-:Y:S06]  /*8be0*/  BRA `(.L_x_18669) ;  /* 0x0000000000f87947 */ /* 0x000fec0003800000 */
.L_x_18682:
        /* <DEDUP_REMOVED lines=20> */
.L_x_18687:
[----:B------:R-:W-:Y:S05]  /*8d30*/  BSYNC B0 ;  /* 0x0000000000007941 */ /* 0x000fea0003800000 */
.L_x_18686:
[----:B------:R-:W-:Y:S01]  /*8d40*/  IMAD.SHL.U32 R3, R3, 0x200000, RZ ;  /* 0x0020000003037824 */ /* 0x000fe200078e00ff */
[----:B------:R-:W-:-:S04]  /*8d50*/  LEA R5, R0, 0x37800000, 0x17 ;  /* 0x3780000000057811 */ /* 0x000fc800078eb8ff */
[----:B------:R-:W-:Y:S01]  /*8d60*/  LOP3.LUT R26, R5, R3, R26, 0xfe, !PT ;  /* 0x00000003051a7212 */ /* 0x000fe200078efe1a */
[----:B------:R-:W-:Y:S06]  /*8d70*/  BRA `(.L_x_18669) ;  /* 0x0000000000947947 */ /* 0x000fec0003800000 */
.L_x_18681:
        /* <DEDUP_REMOVED lines=14> */
.L_x_18668:
        /* <DEDUP_REMOVED lines=16> */
.L_x_18690:
[----:B------:R-:W-:Y:S01]  /*8f60*/  IMAD.MOV.U32 R26, RZ, RZ, RZ ;  /* 0x000000ffff1a7224 */ /* 0x000fe200078e00ff */
[----:B------:R-:W-:Y:S06]  /*8f70*/  BRA `(.L_x_18669) ;  /* 0x0000000000147947 */ /* 0x000fec0003800000 */
.L_x_18689:
[----:B------:R-:W2:Y:S02]  /*8f80*/  LDG.E.64 R4, desc[UR36][R4.64] ;  /* 0x0000002404047981 */ /* 0x000ea4000c1e1b00 */
[----:B--2---:R0:W1:Y:S01]  /*8f90*/  I2F.U64 R26, R4 ;  /* 0x00000004001a7312 */ /* 0x0040620000301000 */
[----:B------:R-:W-:Y:S05]  /*8fa0*/  BRA `(.L_x_18669) ;  /* 0x0000000000087947 */ /* 0x000fea0003800000 */
.L_x_18688:
[----:B------:R-:W2:Y:S02]  /*8fb0*/  LDG.E R4, desc[UR36][R4.64] ;  /* 0x0000002404047981 */ /* 0x000ea4000c1e1900 */
[----:B--2---:R-:W-:-:S07]  /*8fc0*/  I2FP.F32.U32 R26, R4 ;  /* 0x00000004001a7245 */ /* 0x004fce0000201000 */
.L_x_18669:
[----:B------:R-:W-:Y:S05]  /*8fd0*/  BSYNC B6 ;  /* 0x0000000000067941 */ /* 0x000fea0003800000 */
.L_x_18663:
        /* <DEDUP_REMOVED lines=20> */
.L_x_18695:
[----:B------:R-:W2:Y:S02]  /*9120*/  LDG.E.U8 R4, desc[UR36][R4.64] ;  /* 0x0000002404047981 */ /* 0x000ea4000c1e1100 */
[----:B--2---:R-:W-:Y:S01]  /*9130*/  I2FP.F32.U32 R27, R4 ;  /* 0x00000004001b7245 */ /* 0x004fe20000201000 */
[----:B------:R-:W-:Y:S06]  /*9140*/  BRA `(.L_x_18697) ;  /* 0x0000000c002c7947 */ /* 0x000fec0003800000 */
.L_x_18694:
        /* <DEDUP_REMOVED lines=9> */
.L_x_18699:
[----:B------:R-:W2:Y:S02]  /*91e0*/  LDG.E R4, desc[UR36][R4.64] ;  /* 0x0000002404047981 */ /* 0x000ea4000c1e1900 */
[----:B--2---:R-:W-:Y:S01]  /*91f0*/  I2FP.F32.S32 R27, R4 ;  /* 0x00000004001b7245 */ /* 0x004fe20000201400 */
[----:B------:R-:W-:Y:S06]  /*9200*/  BRA `(.L_x_18697) ;  /* 0x0000000800fc7947 */ /* 0x000fec0003800000 */
.L_x_18698:
[----:B------:R-:W2:Y:S02]  /*9210*/  LDG.E.U16 R4, desc[UR36][R4.64] ;  /* 0x0000002404047981 */ /* 0x000ea4000c1e1500 */
[----:B--2---:R0:W2:Y:S01]  /*9220*/  I2F.S16 R27, R4 ;  /* 0x00000004001b7306 */ /* 0x0040a20000101400 */
[----:B------:R-:W-:Y:S05]  /*9230*/  BRA `(.L_x_18697) ;  /* 0x0000000800f07947 */ /* 0x000fea0003800000 */
.L_x_18693:
        /* <DEDUP_REMOVED lines=8> */
.L_x_18701:
[----:B------:R-:W2:Y:S02]  /*92c0*/  LDG.E.U16 R4, desc[UR36][R4.64] ;  /* 0x0000002404047981 */ /* 0x000ea4000c1e1500 */
[----:B--2---:R-:W-:Y:S01]  /*92d0*/  HADD2.F32 R27, -RZ, R4.H0_H0 ;  /* 0x20000004ff1b7230 */ /* 0x004fe20000004100 */
[----:B------:R-:W-:Y:S06]  /*92e0*/  BRA `(.L_x_18697) ;  /* 0x0000000800c47947 */ /* 0x000fec0003800000 */
.L_x_18700:
        /* <DEDUP_REMOVED lines=8> */
.L_x_18703:
[----:B------:R-:W2:Y:S02]  /*9370*/  LDG.E.U16 R4, desc[UR36][R4.64] ;  /* 0x0000002404047981 */ /* 0x000ea4000c1e1500 */
[----:B--2---:R-:W-:Y:S01]  /*9380*/  HADD2.F32 R27, -RZ, R4.H0_H0 ;  /* 0x20000004ff1b7230 */ /* 0x004fe20000004100 */
[----:B------:R-:W-:Y:S06]  /*9390*/  BRA `(.L_x_18697) ;  /* 0x0000000800987947 */ /* 0x000fec0003800000 */
.L_x_18702:
[----:B------:R-:W2:Y:S01]  /*93a0*/  LDG.E.64 R4, desc[UR36][R4.64] ;  /* 0x0000002404047981 */ /* 0x000ea2000c1e1b00 */
[----:B------:R-:W-:Y:S01]  /*93b0*/  UMOV UR4, 0xf0000000 ;  /* 0xf000000000047882 */ /* 0x000fe20000000000 */
[----:B------:R-:W-:Y:S01]  /*93c0*/  UMOV UR5, 0x380fffff ;  /* 0x380fffff00057882 */ /* 0x000fe20000000000 */
[----:B--2---:R-:W0:Y:S01]  /*93d0*/  F2F.F32.F64 R27, R4 ;  /* 0x00000004001b7310 */ /* 0x004e220000301000 */
[----:B------:R-:W-:-:S14]  /*93e0*/  DSETP.GEU.AND P0, PT, |R4|, UR4, PT ;  /* 0x0000000404007e2a */ /* 0x000fdc000bf0e200 */
[----:B0-----:R-:W-:Y:S01]  /*93f0*/  @!P0 FMUL R27, R27, 1.175494350822287508e-38 ;  /* 0x008000001b1b8820 */ /* 0x001fe20000400000 */
[----:B------:R-:W-:Y:S06]  /*9400*/  BRA `(.L_x_18697) ;  /* 0x00000008007c7947 */ /* 0x000fec0003800000 */
.L_x_18692:
        /* <DEDUP_REMOVED lines=12> */
.L_x_18706:
[----:B------:R-:W2:Y:S01]  /*94d0*/  LDG.E.64 R4, desc[UR36][R4.64] ;  /* 0x0000002404047981 */ /* 0x000ea2000c1e1b00 */
[----:B------:R-:W-:Y:S01]  /*94e0*/  UMOV UR4, 0xf0000000 ;  /* 0xf000000000047882 */ /* 0x000fe20000000000 */
[----:B------:R-:W-:Y:S01]  /*94f0*/  UMOV UR5, 0x380fffff ;  /* 0x380fffff00057882 */ /* 0x000fe20000000000 */
[----:B--2---:R-:W0:Y:S01]  /*9500*/  F2F.F32.F64 R27, R4 ;  /* 0x00000004001b7310 */ /* 0x004e220000301000 */
[----:B------:R-:W-:-:S14]  /*9510*/  DSETP.GEU.AND P0, PT, |R4|, UR4, PT ;  /* 0x0000000404007e2a */ /* 0x000fdc000bf0e200 */
[----:B0-----:R-:W-:Y:S01]  /*9520*/  @!P0 FMUL R27, R27, 1.175494350822287508e-38 ;  /* 0x008000001b1b8820 */ /* 0x001fe20000400000 */
[----:B------:R-:W-:Y:S06]  /*9530*/  BRA `(.L_x_18697) ;  /* 0x0000000800307947 */ /* 0x000fec0003800000 */
.L_x_18705:
        /* <DEDUP_REMOVED lines=26> */
.L_x_18708:
        /* <DEDUP_REMOVED lines=13> */
.L_x_18707:
[----:B------:R-:W2:Y:S02]  /*97b0*/  LDG.E.U16 R4, desc[UR36][R4.64] ;  /* 0x0000002404047981 */ /* 0x000ea4000c1e1500 */
[----:B--2---:R-:W-:Y:S01]  /*97c0*/  IMAD.U32 R27, R4, 0x10000, RZ ;  /* 0x00010000041b7824 */ /* 0x004fe200078e00ff */
[----:B------:R-:W-:Y:S06]  /*97d0*/  BRA `(.L_x_18697) ;  /* 0x0000000400887947 */ /* 0x000fec0003800000 */
.L_x_18704:
        /* <DEDUP_REMOVED lines=11> */
.L_x_18711:
        /* <DEDUP_REMOVED lines=20> */
.L_x_18713:
[----:B------:R-:W-:Y:S05]  /*99d0*/  BSYNC B0 ;  /* 0x0000000000007941 */ /* 0x000fea0003800000 */
.L_x_18712:
[----:B------:R-:W-:Y:S01]  /*99e0*/  IMAD.SHL.U32 R3, R3, 0x100000, RZ ;  /* 0x0010000003037824 */ /* 0x000fe200078e00ff */
[----:B------:R-:W-:-:S04]  /*99f0*/  LEA R0, R0, 0x3b800000, 0x17 ;  /* 0x3b80000000007811 */ /* 0x000fc800078eb8ff */
[----:B------:R-:W-:Y:S01]  /*9a00*/  LOP3.LUT R27, R0, R3, R27, 0xfe, !PT ;  /* 0x00000003001b7212 */ /* 0x000fe200078efe1b */
[----:B------:R-:W-:Y:S06]  /*9a10*/  BRA `(.L_x_18697) ;  /* 0x0000000000f87947 */ /* 0x000fec0003800000 */
.L_x_18710:
        /* <DEDUP_REMOVED lines=20> */
.L_x_18715:
[----:B------:R-:W-:Y:S05]  /*9b60*/  BSYNC B0 ;  /* 0x0000000000007941 */ /* 0x000fea0003800000 */
.L_x_18714:
[----:B------:R-:W-:Y:S01]  /*9b70*/  IMAD.SHL.U32 R3, R3, 0x200000, RZ ;  /* 0x0020000003037824 */ /* 0x000fe200078e00ff */
[----:B------:R-:W-:-:S04]  /*9b80*/  LEA R0, R0, 0x37800000, 0x17 ;  /* 0x3780000000007811 */ /* 0x000fc800078eb8ff */
[----:B------:R-:W-:Y:S01]  /*9b90*/  LOP3.LUT R27, R0, R3, R27, 0xfe, !PT ;  /* 0x00000003001b7212 */ /* 0x000fe200078efe1b */
[----:B------:R-:W-:Y:S06]  /*9ba0*/  BRA `(.L_x_18697) ;  /* 0x0000000000947947 */ /* 0x000fec0003800000 */
.L_x_18709:
        /* <DEDUP_REMOVED lines=14> */
.L_x_18696:
        /* <DEDUP_REMOVED lines=16> */
.L_x_18718:
[----:B------:R-:W-:Y:S01]  /*9d90*/  IMAD.MOV.U32 R27, RZ, RZ, RZ ;  /* 0x000000ffff1b7224 */ /* 0x000fe200078e00ff */
[----:B------:R-:W-:Y:S06]  /*9da0*/  BRA `(.L_x_18697) ;  /* 0x0000000000147947 */ /* 0x000fec0003800000 */
.L_x_18717:
[----:B------:R-:W2:Y:S02]  /*9db0*/  LDG.E.64 R4, desc[UR36][R4.64] ;  /* 0x0000002404047981 */ /* 0x000ea4000c1e1b00 */
[----:B--2---:R0:W2:Y:S01]  /*9dc0*/  I2F.U64 R27, R4 ;  /* 0x00000004001b7312 */ /* 0x0040a20000301000 */
[----:B------:R-:W-:Y:S05]  /*9dd0*/  BRA `(.L_x_18697) ;  /* 0x0000000000087947 */ /* 0x000fea0003800000 */
.L_x_18716:
[----:B------:R-:W2:Y:S02]  /*9de0*/  LDG.E R4, desc[UR36][R4.64] ;  /* 0x0000002404047981 */ /* 0x000ea4000c1e1900 */
[----:B--2---:R-:W-:-:S07]  /*9df0*/  I2FP.F32.U32 R27, R4 ;  /* 0x00000004001b7245 */ /* 0x004fce0000201000 */
.L_x_18697:
[----:B------:R-:W-:Y:S05]  /*9e00*/  BSYNC B6 ;  /* 0x0000000000067941 */ /* 0x000fea0003800000 */
.L_x_18691:
        /* <DEDUP_REMOVED lines=20> */
.L_x_18723:
[----:B------:R-:W2:Y:S02]  /*9f50*/  LDG.E.U8 R4, desc[UR36][R4.64] ;  /* 0x0000002404047981 */ /* 0x000ea4000c1e1100 */
[----:B--2---:R-:W-:Y:S01]  /*9f60*/  I2FP.F32.U32 R29, R4 ;  /* 0x00000004001d7245 */ /* 0x004fe20000201000 */
[----:B------:R-:W-:Y:S06]  /*9f70*/  BRA `(.L_x_18725) ;  /* 0x0000000c002c7947 */ /* 0x000fec0003800000 */
.L_x_18722:
        /* <DEDUP_REMOVED lines=9> */
.L_x_18727:
[----:B------:R-:W2:Y:S02]  /*a010*/  LDG.E R4, desc[UR36][R4.64] ;  /* 0x0000002404047981 */ /* 0x000ea4000c1e1900 */
[----:B--2---:R-:W-:Y:S01]  /*a020*/  I2FP.F32.S32 R29, R4 ;  /* 0x00000004001d7245 */ /* 0x004fe20000201400 */
[----:B------:R-:W-:Y:S06]  /*a030*/  BRA `(.L_x_18725) ;  /* 0x0000000800fc7947 */ /* 0x000fec0003800000 */
.L_x_18726:
[----:B------:R-:W2:Y:S02]  /*a040*/  LDG.E.U16 R4, desc[UR36][R4.64] ;  /* 0x0000002404047981 */ /* 0x000ea4000c1e1500 */
[----:B--2---:R0:W2:Y:S01]  /*a050*/  I2F.S16 R29, R4 ;  /* 0x00000004001d7306 */ /* 0x0040a20000101400 */
[----:B------:R-:W-:Y:S05]  /*a060*/  BRA `(.L_x_18725) ;  /* 0x0000000800f07947 */ /* 0x000fea0003800000 */
.L_x_18721:
        /* <DEDUP_REMOVED lines=8> */
.L_x_18729:
[----:B------:R-:W2:Y:S02]  /*a0f0*/  LDG.E.U16 R4, desc[UR36][R4.64] ;  /* 0x0000002404047981 */ /* 0x000ea4000c1e1500 */
[----:B--2---:R-:W-:Y:S01]  /*a100*/  HADD2.F32 R29, -RZ, R4.H0_H0 ;  /* 0x20000004ff1d7230 */ /* 0x004fe20000004100 */
[----:B------:R-:W-:Y:S06]  /*a110*/  BRA `(.L_x_18725) ;  /* 0x0000000800c47947 */ /* 0x000fec0003800000 */
.L_x_18728:
        /* <DEDUP_REMOVED lines=8> */
.L_x_18731:
[----:B------:R-:W2:Y:S02]  /*a1a0*/  LDG.E.U16 R4, desc[UR36][R4.64] ;  /* 0x0000002404047981 */ /* 0x000ea4000c1e1500 */
[----:B--2---:R-:W-:Y:S01]  /*a1b0*/  HADD2.F32 R29, -RZ, R4.H0_H0 ;  /* 0x20000004ff1d7230 */ /* 0x004fe20000004100 */
[----:B------:R-:W-:Y:S06]  /*a1c0*/  BRA `(.L_x_18725) ;  /* 0x0000000800987947 */ /* 0x000fec0003800000 */
.L_x_18730:
[----:B------:R-:W2:Y:S01]  /*a1d0*/  LDG.E.64 R4, desc[UR36][R4.64] ;  /* 0x0000002404047981 */ /* 0x000ea2000c1e1b00 */
[----:B------:R-:W-:Y:S01]  /*a1e0*/  UMOV UR4, 0xf0000000 ;  /* 0xf000000000047882 */ /* 0x000fe20000000000 */
[----:B------:R-:W-:Y:S01]  /*a1f0*/  UMOV UR5, 0x380fffff ;  /* 0x380fffff00057882 */ /* 0x000fe20000000000 */
[----:B--2---:R-:W0:Y:S01]  /*a200*/  F2F.F32.F64 R29, R4 ;  /* 0x00000004001d7310 */ /* 0x004e220000301000 */
[----:B------:R-:W-:-:S14]  /*a210*/  DSETP.GEU.AND P0, PT, |R4|, UR4, PT ;  /* 0x0000000404007e2a */ /* 0x000fdc000bf0e200 */
[----:B0-----:R-:W-:Y:S01]  /*a220*/  @!P0 FMUL R29, R29, 1.175494350822287508e-38 ;  /* 0x008000001d1d8820 */ /* 0x001fe20000400000 */
[----:B------:R-:W-:Y:S06]  /*a230*/  BRA `(.L_x_18725) ;  /* 0x00000008007c7947 */ /* 0x000fec0003800000 */
.L_x_18720:
        /* <DEDUP_REMOVED lines=12> */
.L_x_18734:
[----:B------:R-:W2:Y:S01]  /*a300*/  LDG.E.64 R4, desc[UR36][R4.64] ;  /* 0x0000002404047981 */ /* 0x000ea2000c1e1b00 */
[----:B------:R-:W-:Y:S01]  /*a310*/  UMOV UR4, 0xf0000000 ;  /* 0xf000000000047882 */ /* 0x000fe20000000000 */
[----:B------:R-:W-:Y:S01]  /*a320*/  UMOV UR5, 0x380fffff ;  /* 0x380fffff00057882 */ /* 0x000fe20000000000 */
[----:B--2---:R-:W0:Y:S01]  /*a330*/  F2F.F32.F64 R29, R4 ;  /* 0x00000004001d7310 */ /* 0x004e220000301000 */
[----:B------:R-:W-:-:S14]  /*a340*/  DSETP.GEU.AND P0, PT, |R4|, UR4, PT ;  /* 0x0000000404007e2a */ /* 0x000fdc000bf0e200 */
[----:B0-----:R-:W-:Y:S01]  /*a350*/  @!P0 FMUL R29, R29, 1.175494350822287508e-38 ;  /* 0x008000001d1d8820 */ /* 0x001fe20000400000 */
[----:B------:R-:W-:Y:S06]  /*a360*/  BRA `(.L_x_18725) ;  /* 0x0000000800307947 */ /* 0x000fec0003800000 */
.L_x_18733:
        /* <DEDUP_REMOVED lines=26> */
.L_x_18736:
        /* <DEDUP_REMOVED lines=13> */
.L_x_18735:
[----:B------:R-:W2:Y:S02]  /*a5e0*/  LDG.E.U16 R4, desc[UR36][R4.64] ;  /* 0x0000002404047981 */ /* 0x000ea4000c1e1500 */
[----:B--2---:R-:W-:Y:S01]  /*a5f0*/  IMAD.U32 R29, R4, 0x10000, RZ ;  /* 0x00010000041d7824 */ /* 0x004fe200078e00ff */
[----:B------:R-:W-:Y:S06]  /*a600*/  BRA `(.L_x_18725) ;  /* 0x0000000400887947 */ /* 0x000fec0003800000 */
.L_x_18732:
        /* <DEDUP_REMOVED lines=11> */
.L_x_18739:
        /* <DEDUP_REMOVED lines=20> */
.L_x_18741:
[----:B------:R-:W-:Y:S05]  /*a800*/  BSYNC B0 ;  /* 0x0000000000007941 */ /* 0x000fea0003800000 */
.L_x_18740:
[----:B------:R-:W-:Y:S01]  /*a810*/  IMAD.SHL.U32 R3, R3, 0x100000, RZ ;  /* 0x0010000003037824 */ /* 0x000fe200078e00ff */
[----:B------:R-:W-:-:S04]  /*a820*/  LEA R0, R0, 0x3b800000, 0x17 ;  /* 0x3b80000000007811 */ /* 0x000fc800078eb8ff */
[----:B------:R-:W-:Y:S01]  /*a830*/  LOP3.LUT R29, R0, R3, R29, 0xfe, !PT ;  /* 0x00000003001d7212 */ /* 0x000fe200078efe1d */
[----:B------:R-:W-:Y:S06]  /*a840*/  BRA `(.L_x_18725) ;  /* 0x0000000000f87947 */ /* 0x000fec0003800000 */
.L_x_18738:
        /* <DEDUP_REMOVED lines=20> */
.L_x_18743:
[----:B------:R-:W-:Y:S05]  /*a990*/  BSYNC B0 ;  /* 0x0000000000007941 */ /* 0x000fea0003800000 */
.L_x_18742:
[----:B------:R-:W-:Y:S01]  /*a9a0*/  IMAD.SHL.U32 R3, R3, 0x200000, RZ ;  /* 0x0020000003037824 */ /* 0x000fe200078e00ff */
[----:B------:R-:W-:-:S04]  /*a9b0*/  LEA R0, R0, 0x37800000, 0x17 ;  /* 0x3780000000007811 */ /* 0x000fc800078eb8ff */
[----:B------:R-:W-:Y:S01]  /*a9c0*/  LOP3.LUT R29, R0, R3, R29, 0xfe, !PT ;  /* 0x00000003001d7212 */ /* 0x000fe200078efe1d */
[----:B------:R-:W-:Y:S06]  /*a9d0*/  BRA `(.L_x_18725) ;  /* 0x0000000000947947 */ /* 0x000fec0003800000 */
.L_x_18737:
        /* <DEDUP_REMOVED lines=14> */
.L_x_18724:
        /* <DEDUP_REMOVED lines=16> */
.L_x_18746:
[----:B------:R-:W-:Y:S01]  /*abc0*/  IMAD.MOV.U32 R29, RZ, RZ, RZ ;  /* 0x000000ffff1d7224 */ /* 0x000fe200078e00ff */
[----:B------:R-:W-:Y:S06]  /*abd0*/  BRA `(.L_x_18725) ;  /* 0x0000000000147947 */ /* 0x000fec0003800000 */
.L_x_18745:
[----:B------:R-:W2:Y:S02]  /*abe0*/  LDG.E.64 R4, desc[UR36][R4.64] ;  /* 0x0000002404047981 */ /* 0x000ea4000c1e1b00 */
[----:B--2---:R0:W2:Y:S01]  /*abf0*/  I2F.U64 R29, R4 ;  /* 0x00000004001d7312 */ /* 0x0040a20000301000 */
[----:B------:R-:W-:Y:S05]  /*ac00*/  BRA `(.L_x_18725) ;  /* 0x0000000000087947 */ /* 0x000fea0003800000 */
.L_x_18744:
[----:B------:R-:W2:Y:S02]  /*ac10*/  LDG.E R4, desc[UR36][R4.64] ;  /* 0x0000002404047981 */ /* 0x000ea4000c1e1900 */
[----:B--2---:R-:W-:-:S07]  /*ac20*/  I2FP.F32.U32 R29, R4 ;  /* 0x00000004001d7245 */ /* 0x004fce0000201000 */
.L_x_18725:
[----:B------:R-:W-:Y:S05]  /*ac30*/  BSYNC B6 ;  /* 0x0000000000067941 */ /* 0x000fea0003800000 */
.L_x_18719:
        /* <DEDUP_REMOVED lines=20> */
.L_x_18751:
[----:B------:R-:W2:Y:S02]  /*ad80*/  LDG.E.U8 R4, desc[UR36][R4.64] ;  /* 0x0000002404047981 */ /* 0x000ea4000c1e1100 */
[----:B--2---:R-:W-:Y:S01]  /*ad90*/  I2FP.F32.U32 R28, R4 ;  /* 0x00000004001c7245 */ /* 0x004fe20000201000 */
[----:B------:R-:W-:Y:S06]  /*ada0*/  BRA `(.L_x_18753) ;  /* 0x0000000c002c7947 */ /* 0x000fec0003800000 */
.L_x_18750:
        /* <DEDUP_REMOVED lines=9> */
.L_x_18755:
[----:B------:R-:W2:Y:S02]  /*ae40*/  LDG.E R4, desc[UR36][R4.64] ;  /* 0x0000002404047981 */ /* 0x000ea4000c1e1900 */
[----:B--2---:R-:W-:Y:S01]  /*ae50*/  I2FP.F32.S32 R28, R4 ;  /* 0x00000004001c7245 */ /* 0x004fe20000201400 */
[----:B------:R-:W-:Y:S06]  /*ae60*/  BRA `(.L_x_18753) ;  /* 0x0000000800fc7947 */ /* 0x000fec0003800000 */
.L_x_18754:
[----:B------:R-:W2:Y:S02]  /*ae70*/  LDG.E.U16 R4, desc[UR36][R4.64] ;  /* 0x0000002404047981 */ /* 0x000ea4000c1e1500 */
[----:B--2---:R0:W2:Y:S01]  /*ae80*/  I2F.S16 R28, R4 ;  /* 0x00000004001c7306 */ /* 0x0040a20000101400 */
[----:B------:R-:W-:Y:S05]  /*ae90*/  BRA `(.L_x_18753) ;  /* 0x0000000800f07947 */ /* 0x000fea0003800000 */
.L_x_18749:
        /* <DEDUP_REMOVED lines=8> */
.L_x_18757:
[----:B------:R-:W2:Y:S02]  /*af20*/  LDG.E.U16 R4, desc[UR36][R4.64] ;  /* 0x0000002404047981 */ /* 0x000ea4000c1e1500 */
[----:B--2---:R-:W-:Y:S01]  /*af30*/  HADD2.F32 R28, -RZ, R4.H0_H0 ;  /* 0x20000004ff1c7230 */ /* 0x004fe20000004100 */
[----:B------:R-:W-:Y:S06]  /*af40*/  BRA `(.L_x_18753) ;  /* 0x0000000800c47947 */ /* 0x000fec0003800000 */
.L_x_18756:
        /* <DEDUP_REMOVED lines=8> */
.L_x_18759:
[----:B------:R-:W2:Y:S02]  /*afd0*/  LDG.E.U16 R4, desc[UR36][R4.64] ;  /* 0x0000002404047981 */ /* 0x000ea4000c1e1500 */
[----:B--2---:R-:W-:Y:S01]  /*afe0*/  HADD2.F32 R28, -RZ, R4.H0_H0 ;  /* 0x20000004ff1c7230 */ /* 0x004fe20000004100 */
[----:B------:R-:W-:Y:S06]  /*aff0*/  BRA `(.L_x_18753) ;  /* 0x0000000800987947 */ /* 0x000fec0003800000 */
.L_x_18758:
[----:B------:R-:W2:Y:S01]  /*b000*/  LDG.E.64 R4, desc[UR36][R4.64] ;  /* 0x0000002404047981 */ /* 0x000ea2000c1e1b00 */
[----:B------:R-:W-:Y:S01]  /*b010*/  UMOV UR4, 0xf0000000 ;  /* 0xf000000000047882 */ /* 0x000fe20000000000 */
[----:B------:R-:W-:Y:S01]  /*b020*/  UMOV UR5, 0x380fffff ;  /* 0x380fffff00057882 */ /* 0x000fe20000000000 */
[----:B--2---:R-:W0:Y:S01]  /*b030*/  F2F.F32.F64 R28, R4 ;  /* 0x00000004001c7310 */ /* 0x004e220000301000 */
[----:B------:R-:W-:-:S14]  /*b040*/  DSETP.GEU.AND P0, PT, |R4|, UR4, PT ;  /* 0x0000000404007e2a */ /* 0x000fdc000bf0e200 */
[----:B0-----:R-:W-:Y:S01]  /*b050*/  @!P0 FMUL R28, R28, 1.175494350822287508e-38 ;  /* 0x008000001c1c8820 */ /* 0x001fe20000400000 */
[----:B------:R-:W-:Y:S06]  /*b060*/  BRA `(.L_x_18753) ;  /* 0x00000008007c7947 */ /* 0x000fec0003800000 */
.L_x_18748:
        /* <DEDUP_REMOVED lines=12> */
.L_x_18762:
[----:B------:R-:W2:Y:S01]  /*b130*/  LDG.E.64 R4, desc[UR36][R4.64] ;  /* 0x0000002404047981 */ /* 0x000ea2000c1e1b00 */
[----:B------:R-:W-:Y:S01]  /*b140*/  UMOV UR4, 0xf0000000 ;  /* 0xf000000000047882 */ /* 0x000fe20000000000 */
[----:B------:R-:W-:Y:S01]  /*b150*/  UMOV UR5, 0x380fffff ;  /* 0x380fffff00057882 */ /* 0x000fe20000000000 */
[----:B--2---:R-:W0:Y:S01]  /*b160*/  F2F.F32.F64 R28, R4 ;  /* 0x00000004001c7310 */ /* 0x004e220000301000 */
[----:B------:R-:W-:-:S14]  /*b170*/  DSETP.GEU.AND P0, PT, |R4|, UR4, PT ;  /* 0x0000000404007e2a */ /* 0x000fdc000bf0e200 */
[----:B0-----:R-:W-:Y:S01]  /*b180*/  @!P0 FMUL R28, R28, 1.175494350822287508e-38 ;  /* 0x008000001c1c8820 */ /* 0x001fe20000400000 */
[----:B------:R-:W-:Y:S06]  /*b190*/  BRA `(.L_x_18753) ;  /* 0x0000000800307947 */ /* 0x000fec0003800000 */
.L_x_18761:
        /* <DEDUP_REMOVED lines=26> */
.L_x_18764:
        /* <DEDUP_REMOVED lines=13> */
.L_x_18763:
[----:B------:R-:W2:Y:S02]  /*b410*/  LDG.E.U16 R4, desc[UR36][R4.64] ;  /* 0x0000002404047981 */ /* 0x000ea4000c1e1500 */
[----:B--2---:R-:W-:Y:S01]  /*b420*/  IMAD.U32 R28, R4, 0x10000, RZ ;  /* 0x00010000041c7824 */ /* 0x004fe200078e00ff */
[----:B------:R-:W-:Y:S06]  /*b430*/  BRA `(.L_x_18753) ;  /* 0x0000000400887947 */ /* 0x000fec0003800000 */
.L_x_18760:
        /* <DEDUP_REMOVED lines=11> */
.L_x_18767:
        /* <DEDUP_REMOVED lines=20> */
.L_x_18769:
[----:B------:R-:W-:Y:S05]  /*b630*/  BSYNC B0 ;  /* 0x0000000000007941 */ /* 0x000fea0003800000 */
.L_x_18768:
[----:B------:R-:W-:Y:S01]  /*b640*/  IMAD.SHL.U32 R3, R3, 0x100000, RZ ;  /* 0x0010000003037824 */ /* 0x000fe200078e00ff */
[----:B------:R-:W-:-:S04]  /*b650*/  LEA R5, R0, 0x3b800000, 0x17 ;  /* 0x3b80000000057811 */ /* 0x000fc800078eb8ff */
[----:B------:R-:W-:Y:S01]  /*b660*/  LOP3.LUT R28, R5, R3, R28, 0xfe, !PT ;  /* 0x00000003051c7212 */ /* 0x000fe200078efe1c */
[----:B------:R-:W-:Y:S06]  /*b670*/  BRA `(.L_x_18753) ;  /* 0x0000000000f87947 */ /* 0x000fec0003800000 */
.L_x_18766:
        /* <DEDUP_REMOVED lines=20> */
.L_x_18771:
[----:B------:R-:W-:Y:S05]  /*b7c0*/  BSYNC B0 ;  /* 0x0000000000007941 */ /* 0x000fea0003800000 */
.L_x_18770:
[----:B------:R-:W-:Y:S01]  /*b7d0*/  IMAD.SHL.U32 R3, R3, 0x200000, RZ ;  /* 0x0020000003037824 */ /* 0x000fe200078e00ff */
[----:B------:R-:W-:-:S04]  /*b7e0*/  LEA R5, R0, 0x37800000, 0x17 ;  /* 0x3780000000057811 */ /* 0x000fc800078eb8ff */
[----:B------:R-:W-:Y:S01]  /*b7f0*/  LOP3.LUT R28, R5, R3, R28, 0xfe, !PT ;  /* 0x00000003051c7212 */ /* 0x000fe200078efe1c */
[----:B------:R-:W-:Y:S06]  /*b800*/  BRA `(.L_x_18753) ;  /* 0x0000000000947947 */ /* 0x000fec0003800000 */
.L_x_18765:
        /* <DEDUP_REMOVED lines=14> */
.L_x_18752:
        /* <DEDUP_REMOVED lines=16> */
.L_x_18774:
[----:B------:R-:W-:Y:S01]  /*b9f0*/  IMAD.MOV.U32 R28, RZ, RZ, RZ ;  /* 0x000000ffff1c7224 */ /* 0x000fe200078e00ff */
[----:B------:R-:W-:Y:S06]  /*ba00*/  BRA `(.L_x_18753) ;  /* 0x0000000000147947 */ /* 0x000fec0003800000 */
.L_x_18773:
[----:B------:R-:W2:Y:S02]  /*ba10*/  LDG.E.64 R4, desc[UR36][R4.64] ;  /* 0x0000002404047981 */ /* 0x000ea4000c1e1b00 */
[----:B--2---:R0:W2:Y:S01]  /*ba20*/  I2F.U64 R28, R4 ;  /* 0x00000004001c7312 */ /* 0x0040a20000301000 */
[----:B------:R-:W-:Y:S05]  /*ba30*/  BRA `(.L_x_18753) ;  /* 0x0000000000087947 */ /* 0x000fea0003800000 */
.L_x_18772:
[----:B------:R-:W2:Y:S02]  /*ba40*/  LDG.E R4, desc[UR36][R4.64] ;  /* 0x0000002404047981 */ /* 0x000ea4000c1e1900 */
[----:B--2---:R-:W-:-:S07]  /*ba50*/  I2FP.F32.U32 R28, R4 ;  /* 0x00000004001c7245 */ /* 0x004fce0000201000 */
.L_x_18753:
[----:B------:R-:W-:Y:S05]  /*ba60*/  BSYNC B6 ;  /* 0x0000000000067941 */ /* 0x000fea0003800000 */
.L_x_18747:
        /* <DEDUP_REMOVED lines=20> */
.L_x_18779:
[----:B------:R-:W2:Y:S02]  /*bbb0*/  LDG.E.U8 R4, desc[UR36][R4.64] ;  /* 0x0000002404047981 */ /* 0x000ea4000c1e1100 */
[----:B--2---:R-:W-:Y:S01]  /*bbc0*/  I2FP.F32.U32 R30, R4 ;  /* 0x00000004001e7245 */ /* 0x004fe20000201000 */
[----:B------:R-:W-:Y:S06]  /*bbd0*/  BRA `(.L_x_18781) ;  /* 0x0000000c002c7947 */ /* 0x000fec0003800000 */
.L_x_18778:
        /* <DEDUP_REMOVED lines=9> */
.L_x_18783:
[----:B------:R-:W2:Y:S02]  /*bc70*/  LDG.E R4, desc[UR36][R4.64] ;  /* 0x0000002404047981 */ /* 0x000ea4000c1e1900 */
[----:B--2---:R-:W-:Y:S01]  /*bc80*/  I2FP.F32.S32 R30, R4 ;  /* 0x00000004001e7245 */ /* 0x004fe20000201400 */
[----:B------:R-:W-:Y:S06]  /*bc90*/  BRA `(.L_x_18781) ;  /* 0x0000000800fc7947 */ /* 0x000fec0003800000 */
.L_x_18782:
[----:B------:R-:W2:Y:S02]  /*bca0*/  LDG.E.U16 R4, desc[UR36][R4.64] ;  /* 0x0000002404047981 */ /* 0x000ea4000c1e1500 */
[----:B--2---:R0:W2:Y:S01]  /*bcb0*/  I2F.S16 R30, R4 ;  /* 0x00000004001e7306 */ /* 0x0040a20000101400 */
[----:B------:R-:W-:Y:S05]  /*bcc0*/  BRA `(.L_x_18781) ;  /* 0x0000000800f07947 */ /* 0x000fea0003800000 */
.L_x_18777:
        /* <DEDUP_REMOVED lines=8> */
.L_x_18785:
[----:B------:R-:W2:Y:S02]  /*bd50*/  LDG.E.U16 R4, desc[UR36][R4.64] ;  /* 0x0000002404047981 */ /* 0x000ea4000c1e1500 */
[----:B--2---:R-:W-:Y:S01]  /*bd60*/  HADD2.F32 R30, -RZ, R4.H0_H0 ;  /* 0x20000004ff1e7230 */ /* 0x004fe20000004100 */
[----:B------:R-:W-:Y:S06]  /*bd70*/  BRA `(.L_x_18781) ;  /* 0x0000000800c47947 */ /* 0x000fec0003800000 */
.L_x_18784:
        /* <DEDUP_REMOVED lines=8> */
.L_x_18787:
[----:B------:R-:W2:Y:S02]  /*be00*/  LDG.E.U16 R4, desc[UR36][R4.64] ;  /* 0x0000002404047981 */ /* 0x000ea4000c1e1500 */
[----:B--2---:R-:W-:Y:S01]  /*be10*/  HADD2.F32 R30, -RZ, R4.H0_H0 ;  /* 0x20000004ff1e7230 */ /* 0x004fe20000004100 */
[----:B------:R-:W-:Y:S06]  /*be20*/  BRA `(.L_x_18781) ;  /* 0x0000000800987947 */ /* 0x000fec0003800000 */
.L_x_18786:
[----:B------:R-:W2:Y:S01]  /*be30*/  LDG.E.64 R4, desc[UR36][R4.64] ;  /* 0x0000002404047981 */ /* 0x000ea2000c1e1b00 */
[----:B------:R-:W-:Y:S01]  /*be40*/  UMOV UR4, 0xf0000000 ;  /* 0xf000000000047882 */ /* 0x000fe20000000000 */
[----:B------:R-:W-:Y:S01]  /*be50*/  UMOV UR5, 0x380fffff ;  /* 0x380fffff00057882 */ /* 0x000fe20000000000 */
[----:B--2---:R-:W0:Y:S01]  /*be60*/  F2F.F32.F64 R30, R4 ;  /* 0x00000004001e7310 */ /* 0x004e220000301000 */
[----:B------:R-:W-:-:S14]  /*be70*/  DSETP.GEU.AND P0, PT, |R4|, UR4, PT ;  /* 0x0000000404007e2a */ /* 0x000fdc000bf0e200 */
[----:B0-----:R-:W-:Y:S01]  /*be80*/  @!P0 FMUL R30, R30, 1.175494350822287508e-38 ;  /* 0x008000001e1e8820 */ /* 0x001fe20000400000 */
[----:B------:R-:W-:Y:S06]  /*be90*/  BRA `(.L_x_18781) ;  /* 0x00000008007c7947 */ /* 0x000fec0003800000 */
.L_x_18776:
        /* <DEDUP_REMOVED lines=12> */
.L_x_18790:
[----:B------:R-:W2:Y:S01]  /*bf60*/  LDG.E.64 R4, desc[UR36][R4.64] ;  /* 0x0000002404047981 */ /* 0x000ea2000c1e1b00 */
[----:B------:R-:W-:Y:S01]  /*bf70*/  UMOV UR4, 0xf0000000 ;  /* 0xf000000000047882 */ /* 0x000fe20000000000 */
[----:B------:R-:W-:Y:S01]  /*bf80*/  UMOV UR5, 0x380fffff ;  /* 0x380fffff00057882 */ /* 0x000fe20000000000 */
[----:B--2---:R-:W0:Y:S01]  /*bf90*/  F2F.F32.F64 R30, R4 ;  /* 0x00000004001e7310 */ /* 0x004e220000301000 */
[----:B------:R-:W-:-:S14]  /*bfa0*/  DSETP.GEU.AND P0, PT, |R4|, UR4, PT ;  /* 0x0000000404007e2a */ /* 0x000fdc000bf0e200 */
[----:B0-----:R-:W-:Y:S01]  /*bfb0*/  @!P0 FMUL R30, R30, 1.175494350822287508e-38 ;  /* 0x008000001e1e8820 */ /* 0x001fe20000400000 */
[----:B------:R-:W-:Y:S06]  /*bfc0*/  BRA `(.L_x_18781) ;  /* 0x0000000800307947 */ /* 0x000fec0003800000 */
.L_x_18789:
        /* <DEDUP_REMOVED lines=26> */
.L_x_18792:
        /* <DEDUP_REMOVED lines=13> */
.L_x_18791:
[----:B------:R-:W2:Y:S02]  /*c240*/  LDG.E.U16 R4, desc[UR36][R4.64] ;  /* 0x0000002404047981 */ /* 0x000ea4000c1e1500 */
[----:B--2---:R-:W-:Y:S01]  /*c250*/  IMAD.U32 R30, R4, 0x10000, RZ ;  /* 0x00010000041e7824 */ /* 0x004fe200078e00ff */
[----:B------:R-:W-:Y:S06]  /*c260*/  BRA `(.L_x_18781) ;  /* 0x0000000400887947 */ /* 0x000fec0003800000 */
.L_x_18788:
        /* <DEDUP_REMOVED lines=11> */
.L_x_18795:
        /* <DEDUP_REMOVED lines=20> */
.L_x_18797:
[----:B------:R-:W-:Y:S05]  /*c460*/  BSYNC B0 ;  /* 0x0000000000007941 */ /* 0x000fea0003800000 */
.L_x_18796:
[----:B------:R-:W-:Y:S01]  /*c470*/  IMAD.SHL.U32 R3, R3, 0x100000, RZ ;  /* 0x0010000003037824 */ /* 0x000fe200078e00ff */
[----:B------:R-:W-:-:S04]  /*c480*/  LEA R5, R0, 0x3b800000, 0x17 ;  /* 0x3b80000000057811 */ /* 0x000fc800078eb8ff */
[----:B------:R-:W-:Y:S01]  /*c490*/  LOP3.LUT R30, R5, R3, R30, 0xfe, !PT ;  /* 0x00000003051e7212 */ /* 0x000fe200078efe1e */
[----:B------:R-:W-:Y:S06]  /*c4a0*/  BRA `(.L_x_18781) ;  /* 0x0000000000f87947 */ /* 0x000fec0003800000 */
.L_x_18794:
        /* <DEDUP_REMOVED lines=20> */
.L_x_18799:
[----:B------:R-:W-:Y:S05]  /*c5f0*/  BSYNC B0 ;  /* 0x0000000000007941 */ /* 0x000fea0003800000 */
.L_x_18798:
[----:B------:R-:W-:Y:S01]  /*c600*/  IMAD.SHL.U32 R3, R3, 0x200000, RZ ;  /* 0x0020000003037824 */ /* 0x000fe200078e00ff */
[----:B------:R-:W-:-:S04]  /*c610*/  LEA R5, R0, 0x37800000, 0x17 ;  /* 0x3780000000057811 */ /* 0x000fc800078eb8ff */
[----:B------:R-:W-:Y:S01]  /*c620*/  LOP3.LUT R30, R5, R3, R30, 0xfe, !PT ;  /* 0x00000003051e7212 */ /* 0x000fe200078efe1e */
[----:B------:R-:W-:Y:S06]  /*c630*/  BRA `(.L_x_18781) ;  /* 0x0000000000947947 */ /* 0x000fec0003800000 */
.L_x_18793:
        /* <DEDUP_REMOVED lines=14> */
.L_x_18780:
        /* <DEDUP_REMOVED lines=16> */
.L_x_18802:
[----:B------:R-:W-:Y:S01]  /*c820*/  IMAD.MOV.U32 R30, RZ, RZ, RZ ;  /* 0x000000ffff1e7224 */ /* 0x000fe200078e00ff */
[----:B------:R-:W-:Y:S06]  /*c830*/  BRA `(.L_x_18781) ;  /* 0x0000000000147947 */ /* 0x000fec0003800000 */
.L_x_18801:
[----:B------:R-:W2:Y:S02]  /*c840*/  LDG.E.64 R4, desc[UR36][R4.64] ;  /* 0x0000002404047981 */ /* 0x000ea4000c1e1b00 */
[----:B--2---:R0:W2:Y:S01]  /*c850*/  I2F.U64 R30, R4 ;  /* 0x00000004001e7312 */ /* 0x0040a20000301000 */
[----:B------:R-:W-:Y:S05]  /*c860*/  BRA `(.L_x_18781) ;  /* 0x0000000000087947 */ /* 0x000fea0003800000 */
.L_x_18800:
[----:B------:R-:W2:Y:S02]  /*c870*/  LDG.E R4, desc[UR36][R4.64] ;  /* 0x0000002404047981 */ /* 0x000ea4000c1e1900 */
[----:B--2---:R-:W-:-:S07]  /*c880*/  I2FP.F32.U32 R30, R4 ;  /* 0x00000004001e7245 */ /* 0x004fce0000201000 */
.L_x_18781:
[----:B------:R-:W-:Y:S05]  /*c890*/  BSYNC B6 ;  /* 0x0000000000067941 */ /* 0x000fea0003800000 */
.L_x_18775:
[----:B------:R-:W-:-:S07]  /*c8a0*/  VIADD R41, R41, 0x80 ;  /* 0x0000008029297836 */ /* 0x000fce0000000000 */
.L_x_18606:
[----:B------:R-:W-:Y:S05]  /*c8b0*/  BSYNC B7 ;  /* 0x0000000000077941 */ /* 0x000fea0003800000 */
.L_x_18605:
[----:B------:R-:W-:Y:S01]  /*c8c0*/  ISETP.GE.AND P0, PT, R41, R44, PT ;  /* 0x0000002c2900720c */ /* 0x000fe20003f06270 */
[----:B------:R-:W-:Y:S01]  /*c8d0*/  BSSY B7, `(.L_x_18803) ;  /* 0x000063e000077945 */ /* 0x000fe20003800000 */
[----:B------:R-:W-:Y:S01]  /*c8e0*/  IMAD.MOV.U32 R31, RZ, RZ, RZ ;  /* 0x000000ffff1f7224 */ /* 0x000fe200078e00ff */
[----:B------:R-:W-:Y:S02]  /*c8f0*/  CS2R R32, SRZ ;  /* 0x0000000000207805 */ /* 0x000fe4000001ff00 */
[----:B------:R-:W-:Y:S02]  /*c900*/  CS2R R34, SRZ ;  /* 0x0000000000227805 */ /* 0x000fe4000001ff00 */
[----:B------:R-:W-:Y:S01]  /*c910*/  CS2R R36, SRZ ;  /* 0x0000000000247805 */ /* 0x000fe2000001ff00 */
[----:B------:R-:W-:-:S05]  /*c920*/  IMAD.MOV.U32 R45, RZ, RZ, RZ ;  /* 0x000000ffff2d7224 */ /* 0x000fca00078e00ff */
        /* <DEDUP_REMOVED lines=22> */
.L_x_18809:
[----:B------:R-:W2:Y:S02]  /*ca90*/  LDG.E.U8 R4, desc[UR36][R4.64] ;  /* 0x0000002404047981 */ /* 0x000ea4000c1e1100 */
[----:B--2---:R-:W-:Y:S01]  /*caa0*/  I2FP.F32.U32 R32, R4 ;  /* 0x0000000400207245 */ /* 0x004fe20000201000 */
[----:B------:R-:W-:Y:S06]  /*cab0*/  BRA `(.L_x_18811) ;  /* 0x0000000c002c7947 */ /* 0x000fec0003800000 */
.L_x_18808:
        /* <DEDUP_REMOVED lines=9> */
.L_x_18813:
[----:B------:R-:W2:Y:S02]  /*cb50*/  LDG.E R4, desc[UR36][R4.64] ;  /* 0x0000002404047981 */ /* 0x000ea4000c1e1900 */
[----:B--2---:R-:W-:Y:S01]  /*cb60*/  I2FP.F32.S32 R32, R4 ;  /* 0x0000000400207245 */ /* 0x004fe20000201400 */
[----:B------:R-:W-:Y:S06]  /*cb70*/  BRA `(.L_x_18811) ;  /* 0x0000000800fc7947 */ /* 0x000fec0003800000 */
.L_x_18812:
[----:B------:R-:W2:Y:S02]  /*cb80*/  LDG.E.U16 R4, desc[UR36][R4.64] ;  /* 0x0000002404047981 */ /* 0x000ea4000c1e1500 */
[----:B--2---:R0:W2:Y:S01]  /*cb90*/  I2F.S16 R32, R4 ;  /* 0x0000000400207306 */ /* 0x0040a20000101400 */
[----:B------:R-:W-:Y:S05]  /*cba0*/  BRA `(.L_x_18811) ;  /* 0x0000000800f07947 */ /* 0x000fea0003800000 */
.L_x_18807:
        /* <DEDUP_REMOVED lines=8> */
.L_x_18815:
[----:B------:R-:W2:Y:S02]  /*cc30*/  LDG.E.U16 R4, desc[UR36][R4.64] ;  /* 0x0000002404047981 */ /* 0x000ea4000c1e1500 */
[----:B--2---:R-:W-:Y:S01]  /*cc40*/  HADD2.F32 R32, -RZ, R4.H0_H0 ;  /* 0x20000004ff207230 */ /* 0x004fe20000004100 */
[----:B------:R-:W-:Y:S06]  /*cc50*/  BRA `(.L_x_18811) ;  /* 0x0000000800c47947 */ /* 0x000fec0003800000 */
.L_x_18814:
        /* <DEDUP_REMOVED lines=8> */
.L_x_18817:
[----:B------:R-:W2:Y:S02]  /*cce0*/  LDG.E.U16 R4, desc[UR36][R4.64] ;  /* 0x0000002404047981 */ /* 0x000ea4000c1e1500 */
[----:B--2---:R-:W-:Y:S01]  /*ccf0*/  HADD2.F32 R32, -RZ, R4.H0_H0 ;  /* 0x20000004ff207230 */ /* 0x004fe20000004100 */
[----:B------:R-:W-:Y:S06]  /*cd00*/  BRA `(.L_x_18811) ;  /* 0x0000000800987947 */ /* 0x000fec0003800000 */
.L_x_18816:
[----:B------:R-:W2:Y:S01]  /*cd10*/  LDG.E.64 R4, desc[UR36][R4.64] ;  /* 0x0000002404047981 */ /* 0x000ea2000c1e1b00 */
[----:B------:R-:W-:Y:S01]  /*cd20*/  UMOV UR4, 0xf0000000 ;  /* 0xf000000000047882 */ /* 0x000fe20000000000 */
[----:B------:R-:W-:Y:S01]  /*cd30*/  UMOV UR5, 0x380fffff ;  /* 0x380fffff00057882 */ /* 0x000fe20000000000 */
[----:B--2---:R-:W0:Y:S01]  /*cd40*/  F2F.F32.F64 R32, R4 ;  /* 0x0000000400207310 */ /* 0x004e220000301000 */
[----:B------:R-:W-:-:S14]  /*cd50*/  DSETP.GEU.AND P0, PT, |R4|, UR4, PT ;  /* 0x0000000404007e2a */ /* 0x000fdc000bf0e200 */
[----:B0-----:R-:W-:Y:S01]  /*cd60*/  @!P0 FMUL R32, R32, 1.175494350822287508e-38 ;  /* 0x0080000020208820 */ /* 0x001fe20000400000 */
[----:B------:R-:W-:Y:S06]  /*cd70*/  BRA `(.L_x_18811) ;  /* 0x00000008007c7947 */ /* 0x000fec0003800000 */
.L_x_18806:
        /* <DEDUP_REMOVED lines=12> */
.L_x_18820:
[----:B------:R-:W2:Y:S01]  /*ce40*/  LDG.E.64 R4, desc[UR36][R4.64] ;  /* 0x0000002404047981 */ /* 0x000ea2000c1e1b00 */
[----:B------:R-:W-:Y:S01]  /*ce50*/  UMOV UR4, 0xf0000000 ;  /* 0xf000000000047882 */ /* 0x000fe20000000000 */
[----:B------:R-:W-:Y:S01]  /*ce60*/  UMOV UR5, 0x380fffff ;  /* 0x380fffff00057882 */ /* 0x000fe20000000000 */
[----:B--2---:R-:W0:Y:S01]  /*ce70*/  F2F.F32.F64 R32, R4 ;  /* 0x0000000400207310 */ /* 0x004e220000301000 */
[----:B------:R-:W-:-:S14]  /*ce80*/  DSETP.GEU.AND P0, PT, |R4|, UR4, PT ;  /* 0x0000000404007e2a */ /* 0x000fdc000bf0e200 */
[----:B0-----:R-:W-:Y:S01]  /*ce90*/  @!P0 FMUL R32, R32, 1.175494350822287508e-38 ;  /* 0x0080000020208820 */ /* 0x001fe20000400000 */
[----:B------:R-:W-:Y:S06]  /*cea0*/  BRA `(.L_x_18811) ;  /* 0x0000000800307947 */ /* 0x000fec0003800000 */
.L_x_18819:
        /* <DEDUP_REMOVED lines=26> */
.L_x_18822:
        /* <DEDUP_REMOVED lines=13> */
.L_x_18821:
[----:B------:R-:W2:Y:S02]  /*d120*/  LDG.E.U16 R4, desc[UR36][R4.64] ;  /* 0x0000002404047981 */ /* 0x000ea4000c1e1500 */
[----:B--2---:R-:W-:Y:S01]  /*d130*/  IMAD.U32 R32, R4, 0x10000, RZ ;  /* 0x0001000004207824 */ /* 0x004fe200078e00ff */
[----:B------:R-:W-:Y:S06]  /*d140*/  BRA `(.L_x_18811) ;  /* 0x0000000400887947 */ /* 0x000fec0003800000 */
.L_x_18818:
        /* <DEDUP_REMOVED lines=11> */
.L_x_18825:
        /* <DEDUP_REMOVED lines=20> */
.L_x_18827:
[----:B------:R-:W-:Y:S05]  /*d340*/  BSYNC B0 ;  /* 0x0000000000007941 */ /* 0x000fea0003800000 */
.L_x_18826:
[----:B------:R-:W-:Y:S01]  /*d350*/  IMAD.SHL.U32 R3, R3, 0x100000, RZ ;  /* 0x0010000003037824 */ /* 0x000fe200078e00ff */
[----:B------:R-:W-:-:S04]  /*d360*/  LEA R5, R0, 0x3b800000, 0x17 ;  /* 0x3b80000000057811 */ /* 0x000fc800078eb8ff */
[----:B------:R-:W-:Y:S01]  /*d370*/  LOP3.LUT R32, R5, R3, R32, 0xfe, !PT ;  /* 0x0000000305207212 */ /* 0x000fe200078efe20 */
[----:B------:R-:W-:Y:S06]  /*d380*/  BRA `(.L_x_18811) ;  /* 0x0000000000f87947 */ /* 0x000fec0003800000 */
.L_x_18824:
        /* <DEDUP_REMOVED lines=20> */
.L_x_18829:
[----:B------:R-:W-:Y:S05]  /*d4d0*/  BSYNC B0 ;  /* 0x0000000000007941 */ /* 0x000fea0003800000 */
.L_x_18828:
[----:B------:R-:W-:Y:S01]  /*d4e0*/  IMAD.SHL.U32 R3, R3, 0x200000, RZ ;  /* 0x0020000003037824 */ /* 0x000fe200078e00ff */
[----:B------:R-:W-:-:S04]  /*d4f0*/  LEA R5, R0, 0x37800000, 0x17 ;  /* 0x3780000000057811 */ /* 0x000fc800078eb8ff */
[----:B------:R-:W-:Y:S01]  /*d500*/  LOP3.LUT R32, R5, R3, R32, 0xfe, !PT ;  /* 0x0000000305207212 */ /* 0x000fe200078efe20 */
[----:B------:R-:W-:Y:S06]  /*d510*/  BRA `(.L_x_18811) ;  /* 0x0000000000947947 */ /* 0x000fec0003800000 */
.L_x_18823:
        /* <DEDUP_REMOVED lines=14> */
.L_x_18810:
        /* <DEDUP_REMOVED lines=16> */
.L_x_18832:
[----:B------:R-:W-:Y:S01]  /*d700*/  IMAD.MOV.U32 R32, RZ, RZ, RZ ;  /* 0x000000ffff207224 */ /* 0x000fe200078e00ff */
[----:B------:R-:W-:Y:S06]  /*d710*/  BRA `(.L_x_18811) ;  /* 0x0000000000147947 */ /* 0x000fec0003800000 */
.L_x_18831:
[----:B------:R-:W2:Y:S02]  /*d720*/  LDG.E.64 R4, desc[UR36][R4.64] ;  /* 0x0000002404047981 */ /* 0x000ea4000c1e1b00 */
[----:B--2---:R0:W2:Y:S01]  /*d730*/  I2F.U64 R32, R4 ;  /* 0x0000000400207312 */ /* 0x0040a20000301000 */
[----:B------:R-:W-:Y:S05]  /*d740*/  BRA `(.L_x_18811) ;  /* 0x0000000000087947 */ /* 0x000fea0003800000 */
.L_x_18830:
[----:B------:R-:W2:Y:S02]  /*d750*/  LDG.E R4, desc[UR36][R4.64] ;  /* 0x0000002404047981 */ /* 0x000ea4000c1e1900 */
[----:B--2---:R-:W-:-:S07]  /*d760*/  I2FP.F32.U32 R32, R4 ;  /* 0x0000000400207245 */ /* 0x004fce0000201000 */
.L_x_18811:
[----:B------:R-:W-:Y:S05]  /*d770*/  BSYNC B6 ;  /* 0x0000000000067941 */ /* 0x000fea0003800000 */
.L_x_18805:
        /* <DEDUP_REMOVED lines=20> */
.L_x_18837:
[----:B------:R-:W2:Y:S02]  /*d8c0*/  LDG.E.U8 R4, desc[UR36][R4.64] ;  /* 0x0000002404047981 */ /* 0x000ea4000c1e1100 */
[----:B--2---:R-:W-:Y:S01]  /*d8d0*/  I2FP.F32.U32 R33, R4 ;  /* 0x0000000400217245 */ /* 0x004fe20000201000 */
[----:B------:R-:W-:Y:S06]  /*d8e0*/  BRA `(.L_x_18839) ;  /* 0x0000000c002c7947 */ /* 0x000fec0003800000 */
.L_x_18836:
        /* <DEDUP_REMOVED lines=9> */
.L_x_18841:
[----:B------:R-:W2:Y:S02]  /*d980*/  LDG.E R4, desc[UR36][R4.64] ;  /* 0x0000002404047981 */ /* 0x000ea4000c1e1900 */
[----:B--2---:R-:W-:Y:S01]  /*d990*/  I2FP.F32.S32 R33, R4 ;  /* 0x0000000400217245 */ /* 0x004fe20000201400 */
[----:B------:R-:W-:Y:S06]  /*d9a0*/  BRA `(.L_x_18839) ;  /* 0x0000000800fc7947 */ /* 0x000fec0003800000 */
.L_x_18840:
[----:B------:R-:W2:Y:S02]  /*d9b0*/  LDG.E.U16 R4, desc[UR36][R4.64] ;  /* 0x0000002404047981 */ /* 0x000ea4000c1e1500 */
[----:B--2---:R0:W1:Y:S01]  /*d9c0*/  I2F.S16 R33, R4 ;  /* 0x0000000400217306 */ /* 0x0040620000101400 */
[----:B------:R-:W-:Y:S05]  /*d9d0*/  BRA `(.L_x_18839) ;  /* 0x0000000800f07947 */ /* 0x000fea0003800000 */
.L_x_18835:
        /* <DEDUP_REMOVED lines=8> */
.L_x_18843:
[----:B------:R-:W2:Y:S02]  /*da60*/  LDG.E.U16 R4, desc[UR36][R4.64] ;  /* 0x0000002404047981 */ /* 0x000ea4000c1e1500 */
[----:B--2---:R-:W-:Y:S01]  /*da70*/  HADD2.F32 R33, -RZ, R4.H0_H0 ;  /* 0x20000004ff217230 */ /* 0x004fe20000004100 */
[----:B------:R-:W-:Y:S06]  /*da80*/  BRA `(.L_x_18839) ;  /* 0x0000000800c47947 */ /* 0x000fec0003800000 */
.L_x_18842:
        /* <DEDUP_REMOVED lines=8> */
.L_x_18845:
[----:B------:R-:W2:Y:S02]  /*db10*/  LDG.E.U16 R4, desc[UR36][R4.64] ;  /* 0x0000002404047981 */ /* 0x000ea4000c1e1500 */
[----:B--2---:R-:W-:Y:S01]  /*db20*/  HADD2.F32 R33, -RZ, R4.H0_H0 ;  /* 0x20000004ff217230 */ /* 0x004fe20000004100 */
[----:B------:R-:W-:Y:S06]  /*db30*/  BRA `(.L_x_18839) ;  /* 0x0000000800987947 */ /* 0x000fec0003800000 */
.L_x_18844:
[----:B------:R-:W2:Y:S01]  /*db40*/  LDG.E.64 R4, desc[UR36][R4.64] ;  /* 0x0000002404047981 */ /* 0x000ea2000c1e1b00 */
[----:B------:R-:W-:Y:S01]  /*db50*/  UMOV UR4, 0xf0000000 ;  /* 0xf000000000047882 */ /* 0x000fe20000000000 */
[----:B------:R-:W-:Y:S01]  /*db60*/  UMOV UR5, 0x380fffff ;  /* 0x380fffff00057882 */ /* 0x000fe20000000000 */
[----:B--2---:R-:W0:Y:S01]  /*db70*/  F2F.F32.F64 R33, R4 ;  /* 0x0000000400217310 */ /* 0x004e220000301000 */
[----:B------:R-:W-:-:S14]  /*db80*/  DSETP.GEU.AND P0, PT, |R4|, UR4, PT ;  /* 0x0000000404007e2a */ /* 0x000fdc000bf0e200 */
[----:B0-----:R-:W-:Y:S01]  /*db90*/  @!P0 FMUL R33, R33, 1.175494350822287508e-38 ;  /* 0x0080000021218820 */ /* 0x001fe20000400000 */
[----:B------:R-:W-:Y:S06]  /*dba0*/  BRA `(.L_x_18839) ;  /* 0x00000008007c7947 */ /* 0x000fec0003800000 */
.L_x_18834:
        /* <DEDUP_REMOVED lines=12> */
.L_x_18848:
[----:B------:R-:W2:Y:S01]  /*dc70*/  LDG.E.64 R4, desc[UR36][R4.64] ;  /* 0x0000002404047981 */ /* 0x000ea2000c1e1b00 */
[----:B------:R-:W-:Y:S01]  /*dc80*/  UMOV UR4, 0xf0000000 ;  /* 0xf000000000047882 */ /* 0x000fe20000000000 */
[----:B------:R-:W-:Y:S01]  /*dc90*/  UMOV UR5, 0x380fffff ;  /* 0x380fffff00057882 */ /* 0x000fe20000000000 */
[----:B--2---:R-:W0:Y:S01]  /*dca0*/  F2F.F32.F64 R33, R4 ;  /* 0x0000000400217310 */ /* 0x004e220000301000 */
[----:B------:R-:W-:-:S14]  /*dcb0*/  DSETP.GEU.AND P0, PT, |R4|, UR4, PT ;  /* 0x0000000404007e2a */ /* 0x000fdc000bf0e200 */
[----:B0-----:R-:W-:Y:S01]  /*dcc0*/  @!P0 FMUL R33, R33, 1.175494350822287508e-38 ;  /* 0x0080000021218820 */ /* 0x001fe20000400000 */
[----:B------:R-:W-:Y:S06]  /*dcd0*/  BRA `(.L_x_18839) ;  /* 0x0000000800307947 */ /* 0x000fec0003800000 */
.L_x_18847:
        /* <DEDUP_REMOVED lines=26> */
.L_x_18850:
        /* <DEDUP_REMOVED lines=13> */
.L_x_18849:
[----:B------:R-:W2:Y:S02]  /*df50*/  LDG.E.U16 R4, desc[UR36][R4.64] ;  /* 0x0000002404047981 */ /* 0x000ea4000c1e1500 */
[----:B--2---:R-:W-:Y:S01]  /*df60*/  IMAD.U32 R33, R4, 0x10000, RZ ;  /* 0x0001000004217824 */ /* 0x004fe200078e00ff */
[----:B------:R-:W-:Y:S06]  /*df70*/  BRA `(.L_x_18839) ;  /* 0x0000000400887947 */ /* 0x000fec0003800000 */
.L_x_18846:
        /* <DEDUP_REMOVED lines=11> */
.L_x_18853:
        /* <DEDUP_REMOVED lines=20> */
.L_x_18855:
[----:B------:R-:W-:Y:S05]  /*e170*/  BSYNC B0 ;  /* 0x0000000000007941 */ /* 0x000fea0003800000 */
.L_x_18854:
[----:B------:R-:W-:Y:S01]  /*e180*/  IMAD.SHL.U32 R3, R3, 0x100000, RZ ;  /* 0x0010000003037824 */ /* 0x000fe200078e00ff */
[----:B------:R-:W-:-:S04]  /*e190*/  LEA R0, R0, 0x3b800000, 0x17 ;  /* 0x3b80000000007811 */ /* 0x000fc800078eb8ff */
[----:B------:R-:W-:Y:S01]  /*e1a0*/  LOP3.LUT R33, R0, R3, R33, 0xfe, !PT ;  /* 0x0000000300217212 */ /* 0x000fe200078efe21 */
[----:B------:R-:W-:Y:S06]  /*e1b0*/  BRA `(.L_x_18839) ;  /* 0x0000000000f87947 */ /* 0x000fec0003800000 */
.L_x_18852:
        /* <DEDUP_REMOVED lines=20> */
.L_x_18857:
[----:B------:R-:W-:Y:S05]  /*e300*/  BSYNC B0 ;  /* 0x0000000000007941 */ /* 0x000fea0003800000 */
.L_x_18856:
[----:B------:R-:W-:Y:S01]  /*e310*/  IMAD.SHL.U32 R3, R3, 0x200000, RZ ;  /* 0x0020000003037824 */ /* 0x000fe200078e00ff */
[----:B------:R-:W-:-:S04]  /*e320*/  LEA R0, R0, 0x37800000, 0x17 ;  /* 0x3780000000007811 */ /* 0x000fc800078eb8ff */
[----:B------:R-:W-:Y:S01]  /*e330*/  LOP3.LUT R33, R0, R3, R33, 0xfe, !PT ;  /* 0x0000000300217212 */ /* 0x000fe200078efe21 */
[----:B------:R-:W-:Y:S06]  /*e340*/  BRA `(.L_x_18839) ;  /* 0x0000000000947947 */ /* 0x000fec0003800000 */
.L_x_18851:
        /* <DEDUP_REMOVED lines=14> */
.L_x_18838:
        /* <DEDUP_REMOVED lines=16> */
.L_x_18860:
[----:B------:R-:W-:Y:S01]  /*e530*/  IMAD.MOV.U32 R33, RZ, RZ, RZ ;  /* 0x000000ffff217224 */ /* 0x000fe200078e00ff */
[----:B------:R-:W-:Y:S06]  /*e540*/  BRA `(.L_x_18839) ;  /* 0x0000000000147947 */ /* 0x000fec0003800000 */
.L_x_18859:
[----:B------:R-:W2:Y:S02]  /*e550*/  LDG.E.64 R4, desc[UR36][R4.64] ;  /* 0x0000002404047981 */ /* 0x000ea4000c1e1b00 */
[----:B--2---:R0:W1:Y:S01]  /*e560*/  I2F.U64 R33, R4 ;  /* 0x0000000400217312 */ /* 0x0040620000301000 */
[----:B------:R-:W-:Y:S05]  /*e570*/  BRA `(.L_x_18839) ;  /* 0x0000000000087947 */ /* 0x000fea0003800000 */
.L_x_18858:
[----:B------:R-:W2:Y:S02]  /*e580*/  LDG.E R4, desc[UR36][R4.64] ;  /* 0x0000002404047981 */ /* 0x000ea4000c1e1900 */
[----:B--2---:R-:W-:-:S07]  /*e590*/  I2FP.F32.U32 R33, R4 ;  /* 0x0000000400217245 */ /* 0x004fce0000201000 */
.L_x_18839:
[----:B------:R-:W-:Y:S05]  /*e5a0*/  BSYNC B6 ;  /* 0x0000000000067941 */ /* 0x000fea0003800000 */
.L_x_18833:
        /* <DEDUP_REMOVED lines=20> */
.L_x_18865:
[----:B------:R-:W2:Y:S02]  /*e6f0*/  LDG.E.U8 R4, desc[UR36][R4.64] ;  /* 0x0000002404047981 */ /* 0x000ea4000c1e1100 */
[----:B--2---:R-:W-:Y:S01]  /*e700*/  I2FP.F32.U32 R34, R4 ;  /* 0x0000000400227245 */ /* 0x004fe20000201000 */
[----:B------:R-:W-:Y:S06]  /*e710*/  BRA `(.L_x_18867) ;  /* 0x0000000c002c7947 */ /* 0x000fec0003800000 */
.L_x_18864:
        /* <DEDUP_REMOVED lines=9> */
.L_x_18869:
[----:B------:R-:W2:Y:S02]  /*e7b0*/  LDG.E R4, desc[UR36][R4.64] ;  /* 0x0000002404047981 */ /* 0x000ea4000c1e1900 */
[----:B--2---:R-:W-:Y:S01]  /*e7c0*/  I2FP.F32.S32 R34, R4 ;  /* 0x0000000400227245 */ /* 0x004fe20000201400 */
[----:B------:R-:W-:Y:S06]  /*e7d0*/  BRA `(.L_x_18867) ;  /* 0x0000000800fc7947 */ /* 0x000fec0003800000 */
.L_x_18868:
[----:B------:R-:W2:Y:S02]  /*e7e0*/  LDG.E.U16 R4, desc[UR36][R4.64] ;  /* 0x0000002404047981 */ /* 0x000ea4000c1e1500 */
[----:B--2---:R0:W2:Y:S01]  /*e7f0*/  I2F.S16 R34, R4 ;  /* 0x0000000400227306 */ /* 0x0040a20000101400 */
[----:B------:R-:W-:Y:S05]  /*e800*/  BRA `(.L_x_18867) ;  /* 0x0000000800f07947 */ /* 0x000fea0003800000 */
.L_x_18863:
        /* <DEDUP_REMOVED lines=8> */
.L_x_18871:
[----:B------:R-:W2:Y:S02]  /*e890*/  LDG.E.U16 R4, desc[UR36][R4.64] ;  /* 0x0000002404047981 */ /* 0x000ea4000c1e1500 */
[----:B--2---:R-:W-:Y:S01]  /*e8a0*/  HADD2.F32 R34, -RZ, R4.H0_H0 ;  /* 0x20000004ff227230 */ /* 0x004fe20000004100 */
[----:B------:R-:W-:Y:S06]  /*e8b0*/  BRA `(.L_x_18867) ;  /* 0x0000000800c47947 */ /* 0x000fec0003800000 */
.L_x_18870:
        /* <DEDUP_REMOVED lines=8> */
.L_x_18873:
[----:B------:R-:W2:Y:S02]  /*e940*/  LDG.E.U16 R4, desc[UR36][R4.64] ;  /* 0x0000002404047981 */ /* 0x000ea4000c1e1500 */
[----:B--2---:R-:W-:Y:S01]  /*e950*/  HADD2.F32 R34, -RZ, R4.H0_H0 ;  /* 0x20000004ff227230 */ /* 0x004fe20000004100 */
[----:B------:R-:W-:Y:S06]  /*e960*/  BRA `(.L_x_18867) ;  /* 0x0000000800987947 */ /* 0x000fec0003800000 */
.L_x_18872:
[----:B------:R-:W2:Y:S01]  /*e970*/  LDG.E.64 R4, desc[UR36][R4.64] ;  /* 0x0000002404047981 */ /* 0x000ea2000c1e1b00 */
[----:B------:R-:W-:Y:S01]  /*e980*/  UMOV UR4, 0xf0000000 ;  /* 0xf000000000047882 */ /* 0x000fe20000000000 */
[----:B------:R-:W-:Y:S01]  /*e990*/  UMOV UR5, 0x380fffff ;  /* 0x380fffff00057882 */ /* 0x000fe20000000000 */
[----:B--2---:R-:W0:Y:S01]  /*e9a0*/  F2F.F32.F64 R34, R4 ;  /* 0x0000000400227310 */ /* 0x004e220000301000 */
[----:B------:R-:W-:-:S14]  /*e9b0*/  DSETP.GEU.AND P0, PT, |R4|, UR4, PT ;  /* 0x0000000404007e2a */ /* 0x000fdc000bf0e200 */
[----:B0-----:R-:W-:Y:S01]  /*e9c0*/  @!P0 FMUL R34, R34, 1.175494350822287508e-38 ;  /* 0x0080000022228820 */ /* 0x001fe20000400000 */
[----:B------:R-:W-:Y:S06]  /*e9d0*/  BRA `(.L_x_18867) ;  /* 0x00000008007c7947 */ /* 0x000fec0003800000 */
.L_x_18862:
        /* <DEDUP_REMOVED lines=12> */
.L_x_18876:
[----:B------:R-:W2:Y:S01]  /*eaa0*/  LDG.E.64 R4, desc[UR36][R4.64] ;  /* 0x0000002404047981 */ /* 0x000ea2000c1e1b00 */
[----:B------:R-:W-:Y:S01]  /*eab0*/  UMOV UR4, 0xf0000000 ;  /* 0xf000000000047882 */ /* 0x000fe20000000000 */
[----:B------:R-:W-:Y:S01]  /*eac0*/  UMOV UR5, 0x380fffff ;  /* 0x380fffff00057882 */ /* 0x000fe20000000000 */
[----:B--2---:R-:W0:Y:S01]  /*ead0*/  F2F.F32.F64 R34, R4 ;  /* 0x0000000400227310 */ /* 0x004e220000301000 */
[----:B------:R-:W-:-:S14]  /*eae0*/  DSETP.GEU.AND P0, PT, |R4|, UR4, PT ;  /* 0x0000000404007e2a */ /* 0x000fdc000bf0e200 */
[----:B0-----:R-:W-:Y:S01]  /*eaf0*/  @!P0 FMUL R34, R34, 1.175494350822287508e-38 ;  /* 0x0080000022228820 */ /* 0x001fe20000400000 */
[----:B------:R-:W-:Y:S06]  /*eb00*/  BRA `(.L_x_18867) ;  /* 0x0000000800307947 */ /* 0x000fec0003800000 */
.L_x_18875:
        /* <DEDUP_REMOVED lines=26> */
.L_x_18878:
        /* <DEDUP_REMOVED lines=13> */
.L_x_18877:
[----:B------:R-:W2:Y:S02]  /*ed80*/  LDG.E.U16 R4, desc[UR36][R4.64] ;  /* 0x0000002404047981 */ /* 0x000ea4000c1e1500 */
[----:B--2---:R-:W-:Y:S01]  /*ed90*/  IMAD.U32 R34, R4, 0x10000, RZ ;  /* 0x0001000004227824 */ /* 0x004fe200078e00ff */
[----:B------:R-:W-:Y:S06]  /*eda0*/  BRA `(.L_x_18867) ;  /* 0x0000000400887947 */ /* 0x000fec0003800000 */
.L_x_18874:
        /* <DEDUP_REMOVED lines=11> */
.L_x_18881:
        /* <DEDUP_REMOVED lines=20> */
.L_x_18883:
[----:B------:R-:W-:Y:S05]  /*efa0*/  BSYNC B0 ;  /* 0x0000000000007941 */ /* 0x000fea0003800000 */
.L_x_18882:
[----:B------:R-:W-:Y:S01]  /*efb0*/  IMAD.SHL.U32 R3, R3, 0x100000, RZ ;  /* 0x0010000003037824 */ /* 0x000fe200078e00ff */
[----:B------:R-:W-:-:S04]  /*efc0*/  LEA R5, R0, 0x3b800000, 0x17 ;  /* 0x3b80000000057811 */ /* 0x000fc800078eb8ff */
[----:B------:R-:W-:Y:S01]  /*efd0*/  LOP3.LUT R34, R5, R3, R34, 0xfe, !PT ;  /* 0x0000000305227212 */ /* 0x000fe200078efe22 */
[----:B------:R-:W-:Y:S06]  /*efe0*/  BRA `(.L_x_18867) ;  /* 0x0000000000f87947 */ /* 0x000fec0003800000 */
.L_x_18880:
        /* <DEDUP_REMOVED lines=20> */
.L_x_18885:
[----:B------:R-:W-:Y:S05]  /*f130*/  BSYNC B0 ;  /* 0x0000000000007941 */ /* 0x000fea0003800000 */
.L_x_18884:
[----:B------:R-:W-:Y:S01]  /*f140*/  IMAD.SHL.U32 R3, R3, 0x200000, RZ ;  /* 0x0020000003037824 */ /* 0x000fe200078e00ff */
[----:B------:R-:W-:-:S04]  /*f150*/  LEA R5, R0, 0x37800000, 0x17 ;  /* 0x3780000000057811 */ /* 0x000fc800078eb8ff */
[----:B------:R-:W-:Y:S01]  /*f160*/  LOP3.LUT R34, R5, R3, R34, 0xfe, !PT ;  /* 0x0000000305227212 */ /* 0x000fe200078efe22 */
[----:B------:R-:W-:Y:S06]  /*f170*/  BRA `(.L_x_18867) ;  /* 0x0000000000947947 */ /* 0x000fec0003800000 */
.L_x_18879:
        /* <DEDUP_REMOVED lines=14> */
.L_x_18866:
        /* <DEDUP_REMOVED lines=16> */
.L_x_18888:
[----:B------:R-:W-:Y:S01]  /*f360*/  IMAD.MOV.U32 R34, RZ, RZ, RZ ;  /* 0x000000ffff227224 */ /* 0x000fe200078e00ff */
[----:B------:R-:W-:Y:S06]  /*f370*/  BRA `(.L_x_18867) ;  /* 0x0000000000147947 */ /* 0x000fec0003800000 */
.L_x_18887:
[----:B------:R-:W2:Y:S02]  /*f380*/  LDG.E.64 R4, desc[UR36][R4.64] ;  /* 0x0000002404047981 */ /* 0x000ea4000c1e1b00 */
[----:B--2---:R0:W2:Y:S01]  /*f390*/  I2F.U64 R34, R4 ;  /* 0x0000000400227312 */ /* 0x0040a20000301000 */
[----:B------:R-:W-:Y:S05]  /*f3a0*/  BRA `(.L_x_18867) ;  /* 0x0000000000087947 */ /* 0x000fea0003800000 */
.L_x_18886:
[----:B------:R-:W2:Y:S02]  /*f3b0*/  LDG.E R4, desc[UR36][R4.64] ;  /* 0x0000002404047981 */ /* 0x000ea4000c1e1900 */
[----:B--2---:R-:W-:-:S07]  /*f3c0*/  I2FP.F32.U32 R34, R4 ;  /* 0x0000000400227245 */ /* 0x004fce0000201000 */
.L_x_18867:
[----:B------:R-:W-:Y:S05]  /*f3d0*/  BSYNC B6 ;  /* 0x0000000000067941 */ /* 0x000fea0003800000 */
.L_x_18861:
        /* <DEDUP_REMOVED lines=20> */
.L_x_18893:
[----:B------:R-:W2:Y:S02]  /*f520*/  LDG.E.U8 R4, desc[UR36][R4.64] ;  /* 0x0000002404047981 */ /* 0x000ea4000c1e1100 */
[----:B--2---:R-:W-:Y:S01]  /*f530*/  I2FP.F32.U32 R36, R4 ;  /* 0x0000000400247245 */ /* 0x004fe20000201000 */
[----:B------:R-:W-:Y:S06]  /*f540*/  BRA `(.L_x_18895) ;  /* 0x0000000c002c7947 */ /* 0x000fec0003800000 */
.L_x_18892:
        /* <DEDUP_REMOVED lines=9> */
.L_x_18897:
[----:B------:R-:W2:Y:S02]  /*f5e0*/  LDG.E R4, desc[UR36][R4.64] ;  /* 0x0000002404047981 */ /* 0x000ea4000c1e1900 */
[----:B--2---:R-:W-:Y:S01]  /*f5f0*/  I2FP.F32.S32 R36, R4 ;  /* 0x0000000400247245 */ /* 0x004fe20000201400 */
[----:B------:R-:W-:Y:S06]  /*f600*/  BRA `(.L_x_18895) ;  /* 0x0000000800fc7947 */ /* 0x000fec0003800000 */
.L_x_18896:
[----:B------:R-:W2:Y:S02]  /*f610*/  LDG.E.U16 R4, desc[UR36][R4.64] ;  /* 0x0000002404047981 */ /* 0x000ea4000c1e1500 */
[----:B--2---:R0:W2:Y:S01]  /*f620*/  I2F.S16 R36, R4 ;  /* 0x0000000400247306 */ /* 0x0040a20000101400 */
[----:B------:R-:W-:Y:S05]  /*f630*/  BRA `(.L_x_18895) ;  /* 0x0000000800f07947 */ /* 0x000fea0003800000 */
.L_x_18891:
        /* <DEDUP_REMOVED lines=8> */
.L_x_18899:
[----:B------:R-:W2:Y:S02]  /*f6c0*/  LDG.E.U16 R4, desc[UR36][R4.64] ;  /* 0x0000002404047981 */ /* 0x000ea4000c1e1500 */
[----:B--2---:R-:W-:Y:S01]  /*f6d0*/  HADD2.F32 R36, -RZ, R4.H0_H0 ;  /* 0x20000004ff247230 */ /* 0x004fe20000004100 */
[----:B------:R-:W-:Y:S06]  /*f6e0*/  BRA `(.L_x_18895) ;  /* 0x0000000800c47947 */ /* 0x000fec0003800000 */
.L_x_18898:
        /* <DEDUP_REMOVED lines=8> */
.L_x_18901:
[----:B------:R-:W2:Y:S02]  /*f770*/  LDG.E.U16 R4, desc[UR36][R4.64] ;  /* 0x0000002404047981 */ /* 0x000ea4000c1e1500 */
[----:B--2---:R-:W-:Y:S01]  /*f780*/  HADD2.F32 R36, -RZ, R4.H0_H0 ;  /* 0x20000004ff247230 */ /* 0x004fe20000004100 */
[----:B------:R-:W-:Y:S06]  /*f790*/  BRA `(.L_x_18895) ;  /* 0x0000000800987947 */ /* 0x000fec0003800000 */
.L_x_18900:
[----:B------:R-:W2:Y:S01]  /*f7a0*/  LDG.E.64 R4, desc[UR36][R4.64] ;  /* 0x0000002404047981 */ /* 0x000ea2000c1e1b00 */
[----:B------:R-:W-:Y:S01]  /*f7b0*/  UMOV UR4, 0xf0000000 ;  /* 0xf000000000047882 */ /* 0x000fe20000000000 */
[----:B------:R-:W-:Y:S01]  /*f7c0*/  UMOV UR5, 0x380fffff ;  /* 0x380fffff00057882 */ /* 0x000fe20000000000 */
[----:B--2---:R-:W0:Y:S01]  /*f7d0*/  F2F.F32.F64 R36, R4 ;  /* 0x0000000400247310 */ /* 0x004e220000301000 */
[----:B------:R-:W-:-:S14]  /*f7e0*/  DSETP.GEU.AND P0, PT, |R4|, UR4, PT ;  /* 0x0000000404007e2a */ /* 0x000fdc000bf0e200 */
[----:B0-----:R-:W-:Y:S01]  /*f7f0*/  @!P0 FMUL R36, R36, 1.175494350822287508e-38 ;  /* 0x0080000024248820 */ /* 0x001fe20000400000 */
[----:B------:R-:W-:Y:S06]  /*f800*/  BRA `(.L_x_18895) ;  /* 0x00000008007c7947 */ /* 0x000fec0003800000 */
.L_x_18890:
        /* <DEDUP_REMOVED lines=12> */
.L_x_18904:
[----:B------:R-:W2:Y:S01]  /*f8d0*/  LDG.E.64 R4, desc[UR36][R4.64] ;  /* 0x0000002404047981 */ /* 0x000ea2000c1e1b00 */
[----:B------:R-:W-:Y:S01]  /*f8e0*/  UMOV UR4, 0xf0000000 ;  /* 0xf000000000047882 */ /* 0x000fe20000000000 */
[----:B------:R-:W-:Y:S01]  /*f8f0*/  UMOV UR5, 0x380fffff ;  /* 0x380fffff00057882 */ /* 0x000fe20000000000 */
[----:B--2---:R-:W0:Y:S01]  /*f900*/  F2F.F32.F64 R36, R4 ;  /* 0x0000000400247310 */ /* 0x004e220000301000 */
[----:B------:R-:W-:-:S14]  /*f910*/  DSETP.GEU.AND P0, PT, |R4|, UR4, PT ;  /* 0x0000000404007e2a */ /* 0x000fdc000bf0e200 */
[----:B0-----:R-:W-:Y:S01]  /*f920*/  @!P0 FMUL R36, R36, 1.175494350822287508e-38 ;  /* 0x0080000024248820 */ /* 0x001fe20000400000 */
[----:B------:R-:W-:Y:S06]  /*f930*/  BRA `(.L_x_18895) ;  /* 0x0000000800307947 */ /* 0x000fec0003800000 */
.L_x_18903:
        /* <DEDUP_REMOVED lines=26> */
.L_x_18906:
        /* <DEDUP_REMOVED lines=13> */
.L_x_18905:
[----:B------:R-:W2:Y:S02]  /*fbb0*/  LDG.E.U16 R4, desc[UR36][R4.64] ;  /* 0x0000002404047981 */ /* 0x000ea4000c1e1500 */
[----:B--2---:R-:W-:Y:S01]  /*fbc0*/  IMAD.U32 R36, R4, 0x10000, RZ ;  /* 0x0001000004247824 */ /* 0x004fe200078e00ff */
[----:B------:R-:W-:Y:S06]  /*fbd0*/  BRA `(.L_x_18895) ;  /* 0x0000000400887947 */ /* 0x000fec0003800000 */
.L_x_18902:
        /* <DEDUP_REMOVED lines=11> */
.L_x_18909:
        /* <DEDUP_REMOVED lines=20> */
.L_x_18911:
[----:B------:R-:W-:Y:S05]  /*fdd0*/  BSYNC B0 ;  /* 0x0000000000007941 */ /* 0x000fea0003800000 */
.L_x_18910:
[----:B------:R-:W-:Y:S01]  /*fde0*/  IMAD.SHL.U32 R3, R3, 0x100000, RZ ;  /* 0x0010000003037824 */ /* 0x000fe200078e00ff */
[----:B------:R-:W-:-:S04]  /*fdf0*/  LEA R5, R0, 0x3b800000, 0x17 ;  /* 0x3b80000000057811 */ /* 0x000fc800078eb8ff */
[----:B------:R-:W-:Y:S01]  /*fe00*/  LOP3.LUT R36, R5, R3, R36, 0xfe, !PT ;  /* 0x0000000305247212 */ /* 0x000fe200078efe24 */
[----:B------:R-:W-:Y:S06]  /*fe10*/  BRA `(.L_x_18895) ;  /* 0x0000000000f87947 */ /* 0x000fec0003800000 */
.L_x_18908:
        /* <DEDUP_REMOVED lines=20> */
.L_x_18913:
[----:B------:R-:W-:Y:S05]  /*ff60*/  BSYNC B0 ;  /* 0x0000000000007941 */ /* 0x000fea0003800000 */
.L_x_18912:
[----:B------:R-:W-:Y:S01]  /*ff70*/  IMAD.SHL.U32 R3, R3, 0x200000, RZ ;  /* 0x0020000003037824 */ /* 0x000fe200078e00ff */
[----:B------:R-:W-:-:S04]  /*ff80*/  LEA R5, R0, 0x37800000, 0x17 ;  /* 0x3780000000057811 */ /* 0x000fc800078eb8ff */
[----:B------:R-:W-:Y:S01]  /*ff90*/  LOP3.LUT R36, R5, R3, R36, 0xfe, !PT ;  /* 0x0000000305247212 */ /* 0x000fe200078efe24 */
[----:B------:R-:W-:Y:S06]  /*ffa0*/  BRA `(.L_x_18895) ;  /* 0x0000000000947947 */ /* 0x000fec0003800000 */
.L_x_18907:
        /* <DEDUP_REMOVED lines=14> */
.L_x_18894:
        /* <DEDUP_REMOVED lines=16> */
.L_x_18916:
[----:B------:R-:W-:Y:S01]  /*10190*/  IMAD.MOV.U32 R36, RZ, RZ, RZ ;  /* 0x000000ffff247224 */ /* 0x000fe200078e00ff */
[----:B------:R-:W-:Y:S06]  /*101a0*/  BRA `(.L_x_18895) ;  /* 0x0000000000147947 */ /* 0x000fec0003800000 */
.L_x_18915:
[----:B------:R-:W2:Y:S02]  /*101b0*/  LDG.E.64 R4, desc[UR36][R4.64] ;  /* 0x0000002404047981 */ /* 0x000ea4000c1e1b00 */
[----:B--2---:R0:W2:Y:S01]  /*101c0*/  I2F.U64 R36, R4 ;  /* 0x0000000400247312 */ /* 0x0040a20000301000 */
[----:B------:R-:W-:Y:S05]  /*101d0*/  BRA `(.L_x_18895) ;  /* 0x0000000000087947 */ /* 0x000fea0003800000 */
.L_x_18914:
[----:B------:R-:W2:Y:S02]  /*101e0*/  LDG.E R4, desc[UR36][R4.64] ;  /* 0x0000002404047981 */ /* 0x000ea4000c1e1900 */
[----:B--2---:R-:W-:-:S07]  /*101f0*/  I2FP.F32.U32 R36, R4 ;  /* 0x0000000400247245 */ /* 0x004fce0000201000 */
.L_x_18895:
[----:B------:R-:W-:Y:S05]  /*10200*/  BSYNC B6 ;  /* 0x0000000000067941 */ /* 0x000fea0003800000 */
.L_x_18889:
        /* <DEDUP_REMOVED lines=20> */
.L_x_18921:
[----:B------:R-:W2:Y:S02]  /*10350*/  LDG.E.U8 R4, desc[UR36][R4.64] ;  /* 0x0000002404047981 */ /* 0x000ea4000c1e1100 */
[----:B--2---:R-:W-:Y:S01]  /*10360*/  I2FP.F32.U32 R35, R4 ;  /* 0x0000000400237245 */ /* 0x004fe20000201000 */
[----:B------:R-:W-:Y:S06]  /*10370*/  BRA `(.L_x_18923) ;  /* 0x0000000c002c7947 */ /* 0x000fec0003800000 */
.L_x_18920:
        /* <DEDUP_REMOVED lines=9> */
.L_x_18925:
[----:B------:R-:W2:Y:S02]  /*10410*/  LDG.E R4, desc[UR36][R4.64] ;  /* 0x0000002404047981 */ /* 0x000ea4000c1e1900 */
[----:B--2---:R-:W-:Y:S01]  /*10420*/  I2FP.F32.S32 R35, R4 ;  /* 0x0000000400237245 */ /* 0x004fe20000201400 */
[----:B------:R-:W-:Y:S06]  /*10430*/  BRA `(.L_x_18923) ;  /* 0x0000000800fc7947 */ /* 0x000fec0003800000 */
.L_x_18924:
[----:B------:R-:W2:Y:S02]  /*10440*/  LDG.E.U16 R4, desc[UR36][R4.64] ;  /* 0x0000002404047981 */ /* 0x000ea4000c1e1500 */
[----:B--2---:R0:W2:Y:S01]  /*10450*/  I2F.S16 R35, R4 ;  /* 0x0000000400237306 */ /* 0x0040a20000101400 */
[----:B------:R-:W-:Y:S05]  /*10460*/  BRA `(.L_x_18923) ;  /* 0x0000000800f07947 */ /* 0x000fea0003800000 */
.L_x_18919:
        /* <DEDUP_REMOVED lines=8> */
.L_x_18927:
[----:B------:R-:W2:Y:S02]  /*104f0*/  LDG.E.U16 R4, desc[UR36][R4.64] ;  /* 0x0000002404047981 */ /* 0x000ea4000c1e1500 */
[----:B--2---:R-:W-:Y:S01]  /*10500*/  HADD2.F32 R35, -RZ, R4.H0_H0 ;  /* 0x20000004ff237230 */ /* 0x004fe20000004100 */
[----:B------:R-:W-:Y:S06]  /*10510*/  BRA `(.L_x_18923) ;  /* 0x0000000800c47947 */ /* 0x000fec0003800000 */
.L_x_18926:
        /* <DEDUP_REMOVED lines=8> */
.L_x_18929:
[----:B------:R-:W2:Y:S02]  /*105a0*/  LDG.E.U16 R4, desc[UR36][R4.64] ;  /* 0x0000002404047981 */ /* 0x000ea4000c1e1500 */
[----:B--2---:R-:W-:Y:S01]  /*105b0*/  HADD2.F32 R35, -RZ, R4.H0_H0 ;  /* 0x20000004ff237230 */ /* 0x004fe20000004100 */
[----:B------:R-:W-:Y:S06]  /*105c0*/  BRA `(.L_x_18923) ;  /* 0x0000000800987947 */ /* 0x000fec0003800000 */
.L_x_18928:
[----:B------:R-:W2:Y:S01]  /*105d0*/  LDG.E.64 R4, desc[UR36][R4.64] ;  /* 0x0000002404047981 */ /* 0x000ea2000c1e1b00 */
[----:B------:R-:W-:Y:S01]  /*105e0*/  UMOV UR4, 0xf0000000 ;  /* 0xf000000000047882 */ /* 0x000fe20000000000 */
[----:B------:R-:W-:Y:S01]  /*105f0*/  UMOV UR5, 0x380fffff ;  /* 0x380fffff00057882 */ /* 0x000fe20000000000 */
[----:B--2---:R-:W0:Y:S01]  /*10600*/  F2F.F32.F64 R35, R4 ;  /* 0x0000000400237310 */ /* 0x004e220000301000 */
[----:B------:R-:W-:-:S14]  /*10610*/  DSETP.GEU.AND P0, PT, |R4|, UR4, PT ;  /* 0x0000000404007e2a */ /* 0x000fdc000bf0e200 */
[----:B0-----:R-:W-:Y:S01]  /*10620*/  @!P0 FMUL R35, R35, 1.175494350822287508e-38 ;  /* 0x0080000023238820 */ /* 0x001fe20000400000 */
[----:B------:R-:W-:Y:S06]  /*10630*/  BRA `(.L_x_18923) ;  /* 0x00000008007c7947 */ /* 0x000fec0003800000 */
.L_x_18918:
        /* <DEDUP_REMOVED lines=12> */
.L_x_18932:
[----:B------:R-:W2:Y:S01]  /*10700*/  LDG.E.64 R4, desc[UR36][R4.64] ;  /* 0x0000002404047981 */ /* 0x000ea2000c1e1b00 */
[----:B------:R-:W-:Y:S01]  /*10710*/  UMOV UR4, 0xf0000000 ;  /* 0xf000000000047882 */ /* 0x000fe20000000000 */
[----:B------:R-:W-:Y:S01]  /*10720*/  UMOV UR5, 0x380fffff ;  /* 0x380fffff00057882 */ /* 0x000fe20000000000 */
[----:B--2---:R-:W0:Y:S01]  /*10730*/  F2F.F32.F64 R35, R4 ;  /* 0x0000000400237310 */ /* 0x004e220000301000 */
[----:B------:R-:W-:-:S14]  /*10740*/  DSETP.GEU.AND P0, PT, |R4|, UR4, PT ;  /* 0x0000000404007e2a */ /* 0x000fdc000bf0e200 */
[----:B0-----:R-:W-:Y:S01]  /*10750*/  @!P0 FMUL R35, R35, 1.175494350822287508e-38 ;  /* 0x0080000023238820 */ /* 0x001fe20000400000 */
[----:B------:R-:W-:Y:S06]  /*10760*/  BRA `(.L_x_18923) ;  /* 0x0000000800307947 */ /* 0x000fec0003800000 */
.L_x_18931:
        /* <DEDUP_REMOVED lines=26> */
.L_x_18934:
        /* <DEDUP_REMOVED lines=13> */
.L_x_18933:
[----:B------:R-:W2:Y:S02]  /*109e0*/  LDG.E.U16 R4, desc[UR36][R4.64] ;  /* 0x0000002404047981 */ /* 0x000ea4000c1e1500 */
[----:B--2---:R-:W-:Y:S01]  /*109f0*/  IMAD.U32 R35, R4, 0x10000, RZ ;  /* 0x0001000004237824 */ /* 0x004fe200078e00ff */
[----:B------:R-:W-:Y:S06]  /*10a00*/  BRA `(.L_x_18923) ;  /* 0x0000000400887947 */ /* 0x000fec0003800000 */
.L_x_18930:
        /* <DEDUP_REMOVED lines=11> */
.L_x_18937:
        /* <DEDUP_REMOVED lines=20> */
.L_x_18939:
[----:B------:R-:W-:Y:S05]  /*10c00*/  BSYNC B0 ;  /* 0x0000000000007941 */ /* 0x000fea0003800000 */
.L_x_18938:
[----:B------:R-:W-:Y:S01]  /*10c10*/  IMAD.SHL.U32 R3, R3, 0x100000, RZ ;  /* 0x0010000003037824 */ /* 0x000fe200078e00ff */
[----:B------:R-:W-:-:S04]  /*10c20*/  LEA R0, R0, 0x3b800000, 0x17 ;  /* 0x3b80000000007811 */ /* 0x000fc800078eb8ff */
[----:B------:R-:W-:Y:S01]  /*10c30*/  LOP3.LUT R35, R0, R3, R35, 0xfe, !PT ;  /* 0x0000000300237212 */ /* 0x000fe200078efe23 */
[----:B------:R-:W-:Y:S06]  /*10c40*/  BRA `(.L_x_18923) ;  /* 0x0000000000f87947 */ /* 0x000fec0003800000 */
.L_x_18936:
        /* <DEDUP_REMOVED lines=20> */
.L_x_18941:
[----:B------:R-:W-:Y:S05]  /*10d90*/  BSYNC B0 ;  /* 0x0000000000007941 */ /* 0x000fea0003800000 */
.L_x_18940:
[----:B------:R-:W-:Y:S01]  /*10da0*/  IMAD.SHL.U32 R3, R3, 0x200000, RZ ;  /* 0x0020000003037824 */ /* 0x000fe200078e00ff */
[----:B------:R-:W-:-:S04]  /*10db0*/  LEA R0, R0, 0x37800000, 0x17 ;  /* 0x3780000000007811 */ /* 0x000fc800078eb8ff */
[----:B------:R-:W-:Y:S01]  /*10dc0*/  LOP3.LUT R35, R0, R3, R35, 0xfe, !PT ;  /* 0x0000000300237212 */ /* 0x000fe200078efe23 */
[----:B------:R-:W-:Y:S06]  /*10dd0*/  BRA `(.L_x_18923) ;  /* 0x0000000000947947 */ /* 0x000fec0003800000 */
.L_x_18935:
        /* <DEDUP_REMOVED lines=14> */
.L_x_18922:
        /* <DEDUP_REMOVED lines=16> */
.L_x_18944:
[----:B------:R-:W-:Y:S01]  /*10fc0*/  IMAD.MOV.U32 R35, RZ, RZ, RZ ;  /* 0x000000ffff237224 */ /* 0x000fe200078e00ff */
[----:B------:R-:W-:Y:S06]  /*10fd0*/  BRA `(.L_x_18923) ;  /* 0x0000000000147947 */ /* 0x000fec0003800000 */
.L_x_18943:
[----:B------:R-:W2:Y:S02]  /*10fe0*/  LDG.E.64 R4, desc[UR36][R4.64] ;  /* 0x0000002404047981 */ /* 0x000ea4000c1e1b00 */
[----:B--2---:R0:W2:Y:S01]  /*10ff0*/  I2F.U64 R35, R4 ;  /* 0x0000000400237312 */ /* 0x0040a20000301000 */
[----:B------:R-:W-:Y:S05]  /*11000*/  BRA `(.L_x_18923) ;  /* 0x0000000000087947 */ /* 0x000fea0003800000 */
.L_x_18942:
[----:B------:R-:W2:Y:S02]  /*11010*/  LDG.E R4, desc[UR36][R4.64] ;  /* 0x0000002404047981 */ /* 0x000ea4000c1e1900 */
[----:B--2---:R-:W-:-:S07]  /*11020*/  I2FP.F32.U32 R35, R4 ;  /* 0x0000000400237245 */ /* 0x004fce0000201000 */
.L_x_18923:
[----:B------:R-:W-:Y:S05]  /*11030*/  BSYNC B6 ;  /* 0x0000000000067941 */ /* 0x000fea0003800000 */
.L_x_18917:
        /* <DEDUP_REMOVED lines=20> */
.L_x_18949:
[----:B------:R-:W2:Y:S02]  /*11180*/  LDG.E.U8 R4, desc[UR36][R4.64] ;  /* 0x0000002404047981 */ /* 0x000ea4000c1e1100 */
[----:B--2---:R-:W-:Y:S01]  /*11190*/  I2FP.F32.U32 R37, R4 ;  /* 0x0000000400257245 */ /* 0x004fe20000201000 */
[----:B------:R-:W-:Y:S06]  /*111a0*/  BRA `(.L_x_18951) ;  /* 0x0000000c002c7947 */ /* 0x000fec0003800000 */
.L_x_18948:
        /* <DEDUP_REMOVED lines=9> */
.L_x_18953:
[----:B------:R-:W2:Y:S02]  /*11240*/  LDG.E R4, desc[UR36][R4.64] ;  /* 0x0000002404047981 */ /* 0x000ea4000c1e1900 */
[----:B--2---:R-:W-:Y:S01]  /*11250*/  I2FP.F32.S32 R37, R4 ;  /* 0x0000000400257245 */ /* 0x004fe20000201400 */
[----:B------:R-:W-:Y:S06]  /*11260*/  BRA `(.L_x_18951) ;  /* 0x0000000800fc7947 */ /* 0x000fec0003800000 */
.L_x_18952:
[----:B------:R-:W2:Y:S02]  /*11270*/  LDG.E.U16 R4, desc[UR36][R4.64] ;  /* 0x0000002404047981 */ /* 0x000ea4000c1e1500 */
[----:B--2---:R0:W2:Y:S01]  /*11280*/  I2F.S16 R37, R4 ;  /* 0x0000000400257306 */ /* 0x0040a20000101400 */
[----:B------:R-:W-:Y:S05]  /*11290*/  BRA `(.L_x_18951) ;  /* 0x0000000800f07947 */ /* 0x000fea0003800000 */
.L_x_18947:
        /* <DEDUP_REMOVED lines=8> */
.L_x_18955:
[----:B------:R-:W2:Y:S02]  /*11320*/  LDG.E.U16 R4, desc[UR36][R4.64] ;  /* 0x0000002404047981 */ /* 0x000ea4000c1e1500 */
[----:B--2---:R-:W-:Y:S01]  /*11330*/  HADD2.F32 R37, -RZ, R4.H0_H0 ;  /* 0x20000004ff257230 */ /* 0x004fe20000004100 */
[----:B------:R-:W-:Y:S06]  /*11340*/  BRA `(.L_x_18951) ;  /* 0x0000000800c47947 */ /* 0x000fec0003800000 */
.L_x_18954:
        /* <DEDUP_REMOVED lines=8> */
.L_x_18957:
[----:B------:R-:W2:Y:S02]  /*113d0*/  LDG.E.U16 R4, desc[UR36][R4.64] ;  /* 0x0000002404047981 */ /* 0x000ea4000c1e1500 */
[----:B--2---:R-:W-:Y:S01]  /*113e0*/  HADD2.F32 R37, -RZ, R4.H0_H0 ;  /* 0x20000004ff257230 */ /* 0x004fe20000004100 */
[----:B------:R-:W-:Y:S06]  /*113f0*/  BRA `(.L_x_18951) ;  /* 0x0000000800987947 */ /* 0x000fec0003800000 */
.L_x_18956:
[----:B------:R-:W2:Y:S01]  /*11400*/  LDG.E.64 R4, desc[UR36][R4.64] ;  /* 0x0000002404047981 */ /* 0x000ea2000c1e1b00 */
[----:B------:R-:W-:Y:S01]  /*11410*/  UMOV UR4, 0xf0000000 ;  /* 0xf000000000047882 */ /* 0x000fe20000000000 */
[----:B------:R-:W-:Y:S01]  /*11420*/  UMOV UR5, 0x380fffff ;  /* 0x380fffff00057882 */ /* 0x000fe20000000000 */
[----:B--2---:R-:W0:Y:S01]  /*11430*/  F2F.F32.F64 R37, R4 ;  /* 0x0000000400257310 */ /* 0x004e220000301000 */
[----:B------:R-:W-:-:S14]  /*11440*/  DSETP.GEU.AND P0, PT, |R4|, UR4, PT ;  /* 0x0000000404007e2a */ /* 0x000fdc000bf0e200 */
[----:B0-----:R-:W-:Y:S01]  /*11450*/  @!P0 FMUL R37, R37, 1.175494350822287508e-38 ;  /* 0x0080000025258820 */ /* 0x001fe20000400000 */
[----:B------:R-:W-:Y:S06]  /*11460*/  BRA `(.L_x_18951) ;  /* 0x00000008007c7947 */ /* 0x000fec0003800000 */
.L_x_18946:
        /* <DEDUP_REMOVED lines=12> */
.L_x_18960:
[----:B------:R-:W2:Y:S01]  /*11530*/  LDG.E.64 R4, desc[UR36][R4.64] ;  /* 0x0000002404047981 */ /* 0x000ea2000c1e1b00 */
[----:B------:R-:W-:Y:S01]  /*11540*/  UMOV UR4, 0xf0000000 ;  /* 0xf000000000047882 */ /* 0x000fe20000000000 */
[----:B------:R-:W-:Y:S01]  /*11550*/  UMOV UR5, 0x380fffff ;  /* 0x380fffff00057882 */ /* 0x000fe20000000000 */
[----:B--2---:R-:W0:Y:S01]  /*11560*/  F2F.F32.F64 R37, R4 ;  /* 0x0000000400257310 */ /* 0x004e220000301000 */
[----:B------:R-:W-:-:S14]  /*11570*/  DSETP.GEU.AND P0, PT, |R4|, UR4, PT ;  /* 0x0000000404007e2a */ /* 0x000fdc000bf0e200 */
[----:B0-----:R-:W-:Y:S01]  /*11580*/  @!P0 FMUL R37, R37, 1.175494350822287508e-38 ;  /* 0x0080000025258820 */ /* 0x001fe20000400000 */
[----:B------:R-:W-:Y:S06]  /*11590*/  BRA `(.L_x_18951) ;  /* 0x0000000800307947 */ /* 0x000fec0003800000 */
.L_x_18959:
        /* <DEDUP_REMOVED lines=26> */
.L_x_18962:
        /* <DEDUP_REMOVED lines=13> */
.L_x_18961:
[----:B------:R-:W2:Y:S02]  /*11810*/  LDG.E.U16 R4, desc[UR36][R4.64] ;  /* 0x0000002404047981 */ /* 0x000ea4000c1e1500 */
[----:B--2---:R-:W-:Y:S01]  /*11820*/  IMAD.U32 R37, R4, 0x10000, RZ ;  /* 0x0001000004257824 */ /* 0x004fe200078e00ff */
[----:B------:R-:W-:Y:S06]  /*11830*/  BRA `(.L_x_18951) ;  /* 0x0000000400887947 */ /* 0x000fec0003800000 */
.L_x_18958:
        /* <DEDUP_REMOVED lines=11> */
.L_x_18965:
        /* <DEDUP_REMOVED lines=20> */
.L_x_18967:
[----:B------:R-:W-:Y:S05]  /*11a30*/  BSYNC B0 ;  /* 0x0000000000007941 */ /* 0x000fea0003800000 */
.L_x_18966:
[----:B------:R-:W-:Y:S01]  /*11a40*/  IMAD.SHL.U32 R3, R3, 0x100000, RZ ;  /* 0x0010000003037824 */ /* 0x000fe200078e00ff */
[----:B------:R-:W-:-:S04]  /*11a50*/  LEA R0, R0, 0x3b800000, 0x17 ;  /* 0x3b80000000007811 */ /* 0x000fc800078eb8ff */
[----:B------:R-:W-:Y:S01]  /*11a60*/  LOP3.LUT R37, R0, R3, R37, 0xfe, !PT ;  /* 0x0000000300257212 */ /* 0x000fe200078efe25 */
[----:B------:R-:W-:Y:S06]  /*11a70*/  BRA `(.L_x_18951) ;  /* 0x0000000000f87947 */ /* 0x000fec0003800000 */
.L_x_18964:
        /* <DEDUP_REMOVED lines=20> */
.L_x_18969:
[----:B------:R-:W-:Y:S05]  /*11bc0*/  BSYNC B0 ;  /* 0x0000000000007941 */ /* 0x000fea0003800000 */
.L_x_18968:
[----:B------:R-:W-:Y:S01]  /*11bd0*/  IMAD.SHL.U32 R3, R3, 0x200000, RZ ;  /* 0x0020000003037824 */ /* 0x000fe200078e00ff */
[----:B------:R-:W-:-:S04]  /*11be0*/  LEA R0, R0, 0x37800000, 0x17 ;  /* 0x3780000000007811 */ /* 0x000fc800078eb8ff */
[----:B------:R-:W-:Y:S01]  /*11bf0*/  LOP3.LUT R37, R0, R3, R37, 0xfe, !PT ;  /* 0x0000000300257212 */ /* 0x000fe200078efe25 */
[----:B------:R-:W-:Y:S06]  /*11c00*/  BRA `(.L_x_18951) ;  /* 0x0000000000947947 */ /* 0x000fec0003800000 */
.L_x_18963:
        /* <DEDUP_REMOVED lines=14> */
.L_x_18950:
        /* <DEDUP_REMOVED lines=16> */
.L_x_18972:
[----:B------:R-:W-:Y:S01]  /*11df0*/  IMAD.MOV.U32 R37, RZ, RZ, RZ ;  /* 0x000000ffff257224 */ /* 0x000fe200078e00ff */
[----:B------:R-:W-:Y:S06]  /*11e00*/  BRA `(.L_x_18951) ;  /* 0x0000000000147947 */ /* 0x000fec0003800000 */
.L_x_18971:
[----:B------:R-:W2:Y:S02]  /*11e10*/  LDG.E.64 R4, desc[UR36][R4.64] ;  /* 0x0000002404047981 */ /* 0x000ea4000c1e1b00 */
[----:B--2---:R0:W2:Y:S01]  /*11e20*/  I2F.U64 R37, R4 ;  /* 0x0000000400257312 */ /* 0x0040a20000301000 */
[----:B------:R-:W-:Y:S05]  /*11e30*/  BRA `(.L_x_18951) ;  /* 0x0000000000087947 */ /* 0x000fea0003800000 */
.L_x_18970:
[----:B------:R-:W2:Y:S02]  /*11e40*/  LDG.E R4, desc[UR36][R4.64] ;  /* 0x0000002404047981 */ /* 0x000ea4000c1e1900 */
[----:B--2---:R-:W-:-:S07]  /*11e50*/  I2FP.F32.U32 R37, R4 ;  /* 0x0000000400257245 */ /* 0x004fce0000201000 */
.L_x_18951:
[----:B------:R-:W-:Y:S05]  /*11e60*/  BSYNC B6 ;  /* 0x0000000000067941 */ /* 0x000fea0003800000 */
.L_x_18945:
        /* <DEDUP_REMOVED lines=20> */
.L_x_18977:
[----:B------:R-:W2:Y:S02]  /*11fb0*/  LDG.E.U8 R4, desc[UR36][R4.64] ;  /* 0x0000002404047981 */ /* 0x000ea4000c1e1100 */
[----:B--2---:R-:W-:Y:S01]  /*11fc0*/  I2FP.F32.U32 R45, R4 ;  /* 0x00000004002d7245 */ /* 0x004fe20000201000 */
[----:B------:R-:W-:Y:S06]  /*11fd0*/  BRA `(.L_x_18979) ;  /* 0x0000000c002c7947 */ /* 0x000fec0003800000 */
.L_x_18976:
        /* <DEDUP_REMOVED lines=9> */
.L_x_18981:
[----:B------:R-:W2:Y:S02]  /*12070*/  LDG.E R4, desc[UR36][R4.64] ;  /* 0x0000002404047981 */ /* 0x000ea4000c1e1900 */
[----:B--2---:R-:W-:Y:S01]  /*12080*/  I2FP.F32.S32 R45, R4 ;  /* 0x00000004002d7245 */ /* 0x004fe20000201400 */
[----:B------:R-:W-:Y:S06]  /*12090*/  BRA `(.L_x_18979) ;  /* 0x0000000800fc7947 */ /* 0x000fec0003800000 */
.L_x_18980:
[----:B------:R-:W2:Y:S02]  /*120a0*/  LDG.E.U16 R4, desc[UR36][R4.64] ;  /* 0x0000002404047981 */ /* 0x000ea4000c1e1500 */
[----:B--2---:R0:W2:Y:S01]  /*120b0*/  I2F.S16 R45, R4 ;  /* 0x00000004002d7306 */ /* 0x0040a20000101400 */
[----:B------:R-:W-:Y:S05]  /*120c0*/  BRA `(.L_x_18979) ;  /* 0x0000000800f07947 */ /* 0x000fea0003800000 */
.L_x_18975:
        /* <DEDUP_REMOVED lines=8> */
.L_x_18983:
[----:B------:R-:W2:Y:S02]  /*12150*/  LDG.E.U16 R4, desc[UR36][R4.64] ;  /* 0x0000002404047981 */ /* 0x000ea4000c1e1500 */
[----:B--2---:R-:W-:Y:S01]  /*12160*/  HADD2.F32 R45, -RZ, R4.H0_H0 ;  /* 0x20000004ff2d7230 */ /* 0x004fe20000004100 */
[----:B------:R-:W-:Y:S06]  /*12170*/  BRA `(.L_x_18979) ;  /* 0x0000000800c47947 */ /* 0x000fec0003800000 */
.L_x_18982:
        /* <DEDUP_REMOVED lines=8> */
.L_x_18985:
[----:B------:R-:W2:Y:S02]  /*12200*/  LDG.E.U16 R4, desc[UR36][R4.64] ;  /* 0x0000002404047981 */ /* 0x000ea4000c1e1500 */
[----:B--2---:R-:W-:Y:S01]  /*12210*/  HADD2.F32 R45, -RZ, R4.H0_H0 ;  /* 0x20000004ff2d7230 */ /* 0x004fe20000004100 */
[----:B------:R-:W-:Y:S06]  /*12220*/  BRA `(.L_x_18979) ;  /* 0x0000000800987947 */ /* 0x000fec0003800000 */
.L_x_18984:
[----:B------:R-:W2:Y:S01]  /*12230*/  LDG.E.64 R4, desc[UR36][R4.64] ;  /* 0x0000002404047981 */ /* 0x000ea2000c1e1b00 */
[----:B------:R-:W-:Y:S01]  /*12240*/  UMOV UR4, 0xf0000000 ;  /* 0xf000000000047882 */ /* 0x000fe20000000000 */
[----:B------:R-:W-:Y:S01]  /*12250*/  UMOV UR5, 0x380fffff ;  /* 0x380fffff00057882 */ /* 0x000fe20000000000 */
[----:B--2---:R-:W0:Y:S01]  /*12260*/  F2F.F32.F64 R45, R4 ;  /* 0x00000004002d7310 */ /* 0x004e220000301000 */
[----:B------:R-:W-:-:S14]  /*12270*/  DSETP.GEU.AND P0, PT, |R4|, UR4, PT ;  /* 0x0000000404007e2a */ /* 0x000fdc000bf0e200 */
[----:B0-----:R-:W-:Y:S01]  /*12280*/  @!P0 FMUL R45, R45, 1.175494350822287508e-38 ;  /* 0x008000002d2d8820 */ /* 0x001fe20000400000 */
[----:B------:R-:W-:Y:S06]  /*12290*/  BRA `(.L_x_18979) ;  /* 0x00000008007c7947 */ /* 0x000fec0003800000 */
.L_x_18974:
        /* <DEDUP_REMOVED lines=12> */
.L_x_18988:
[----:B------:R-:W2:Y:S01]  /*12360*/  LDG.E.64 R4, desc[UR36][R4.64] ;  /* 0x0000002404047981 */ /* 0x000ea2000c1e1b00 */
[----:B------:R-:W-:Y:S01]  /*12370*/  UMOV UR4, 0xf0000000 ;  /* 0xf000000000047882 */ /* 0x000fe20000000000 */
[----:B------:R-:W-:Y:S01]  /*12380*/  UMOV UR5, 0x380fffff ;  /* 0x380fffff00057882 */ /* 0x000fe20000000000 */
[----:B--2---:R-:W0:Y:S01]  /*12390*/  F2F.F32.F64 R45, R4 ;  /* 0x00000004002d7310 */ /* 0x004e220000301000 */
[----:B------:R-:W-:-:S14]  /*123a0*/  DSETP.GEU.AND P0, PT, |R4|, UR4, PT ;  /* 0x0000000404007e2a */ /* 0x000fdc000bf0e200 */
[----:B0-----:R-:W-:Y:S01]  /*123b0*/  @!P0 FMUL R45, R45, 1.175494350822287508e-38 ;  /* 0x008000002d2d8820 */ /* 0x001fe20000400000 */
[----:B------:R-:W-:Y:S06]  /*123c0*/  BRA `(.L_x_18979) ;  /* 0x0000000800307947 */ /* 0x000fec0003800000 */
.L_x_18987:
        /* <DEDUP_REMOVED lines=26> */
.L_x_18990:
        /* <DEDUP_REMOVED lines=13> */
.L_x_18989:
[----:B------:R-:W2:Y:S02]  /*12640*/  LDG.E.U16 R4, desc[UR36][R4.64] ;  /* 0x0000002404047981 */ /* 0x000ea4000c1e1500 */
[----:B--2---:R-:W-:Y:S01]  /*12650*/  IMAD.U32 R45, R4, 0x10000, RZ ;  /* 0x00010000042d7824 */ /* 0x004fe200078e00ff */
[----:B------:R-:W-:Y:S06]  /*12660*/  BRA `(.L_x_18979) ;  /* 0x0000000400887947 */ /* 0x000fec0003800000 */
.L_x_18986:
        /* <DEDUP_REMOVED lines=11> */
.L_x_18993:
        /* <DEDUP_REMOVED lines=20> */
.L_x_18995:
[----:B------:R-:W-:Y:S05]  /*12860*/  BSYNC B0 ;  /* 0x0000000000007941 */ /* 0x000fea0003800000 */
.L_x_18994:
[----:B------:R-:W-:Y:S01]  /*12870*/  IMAD.SHL.U32 R3, R3, 0x100000, RZ ;  /* 0x0010000003037824 */ /* 0x000fe200078e00ff */
[----:B------:R-:W-:-:S04]  /*12880*/  LEA R0, R0, 0x3b800000, 0x17 ;  /* 0x3b80000000007811 */ /* 0x000fc800078eb8ff */
[----:B------:R-:W-:Y:S01]  /*12890*/  LOP3.LUT R45, R0, R3, R45, 0xfe, !PT ;  /* 0x00000003002d7212 */ /* 0x000fe200078efe2d */
[----:B------:R-:W-:Y:S06]  /*128a0*/  BRA `(.L_x_18979) ;  /* 0x0000000000f87947 */ /* 0x000fec0003800000 */
.L_x_18992:
        /* <DEDUP_REMOVED lines=20> */
.L_x_18997:
[----:B------:R-:W-:Y:S05]  /*129f0*/  BSYNC B0 ;  /* 0x0000000000007941 */ /* 0x000fea0003800000 */
.L_x_18996:
[----:B------:R-:W-:Y:S01]  /*12a00*/  IMAD.SHL.U32 R3, R3, 0x200000, RZ ;  /* 0x0020000003037824 */ /* 0x000fe200078e00ff */
[----:B------:R-:W-:-:S04]  /*12a10*/  LEA R0, R0, 0x37800000, 0x17 ;  /* 0x3780000000007811 */ /* 0x000fc800078eb8ff */
[----:B------:R-:W-:Y:S01]  /*12a20*/  LOP3.LUT R45, R0, R3, R45, 0xfe, !PT ;  /* 0x00000003002d7212 */ /* 0x000fe200078efe2d */
[----:B------:R-:W-:Y:S06]  /*12a30*/  BRA `(.L_x_18979) ;  /* 0x0000000000947947 */ /* 0x000fec0003800000 */
.L_x_18991:
        /* <DEDUP_REMOVED lines=14> */
.L_x_18978:
        /* <DEDUP_REMOVED lines=16> */
.L_x_19000:
[----:B------:R-:W-:Y:S01]  /*12c20*/  IMAD.MOV.U32 R45, RZ, RZ, RZ ;  /* 0x000000ffff2d7224 */ /* 0x000fe200078e00ff */
[----:B------:R-:W-:Y:S06]  /*12c30*/  BRA `(.L_x_18979) ;  /* 0x0000000000147947 */ /* 0x000fec0003800000 */
.L_x_18999:
[----:B------:R-:W2:Y:S02]  /*12c40*/  LDG.E.64 R4, desc[UR36][R4.64] ;  /* 0x0000002404047981 */ /* 0x000ea4000c1e1b00 */
[----:B--2---:R0:W2:Y:S01]  /*12c50*/  I2F.U64 R45, R4 ;  /* 0x00000004002d7312 */ /* 0x0040a20000301000 */
[----:B------:R-:W-:Y:S05]  /*12c60*/  BRA `(.L_x_18979) ;  /* 0x0000000000087947 */ /* 0x000fea0003800000 */
.L_x_18998:
[----:B------:R-:W2:Y:S02]  /*12c70*/  LDG.E R4, desc[UR36][R4.64] ;  /* 0x0000002404047981 */ /* 0x000ea4000c1e1900 */
[----:B--2---:R-:W-:-:S07]  /*12c80*/  I2FP.F32.U32 R45, R4 ;  /* 0x00000004002d7245 */ /* 0x004fce0000201000 */
.L_x_18979:
[----:B------:R-:W-:Y:S05]  /*12c90*/  BSYNC B6 ;  /* 0x0000000000067941 */ /* 0x000fea0003800000 */
.L_x_18973:
[----:B------:R-:W-:-:S07]  /*12ca0*/  VIADD R41, R41, 0x80 ;  /* 0x0000008029297836 */ /* 0x000fce0000000000 */
.L_x_18804:
[----:B------:R-:W-:Y:S05]  /*12cb0*/  BSYNC B7 ;  /* 0x0000000000077941 */ /* 0x000fea0003800000 */
.L_x_18803:
[----:B------:R-:W-:Y:S01]  /*12cc0*/  ISETP.GE.AND P0, PT, R41, R44, PT ;  /* 0x0000002c2900720c */ /* 0x000fe20003f06270 */
[----:B------:R-:W-:Y:S01]  /*12cd0*/  BSSY B7, `(.L_x_19001) ;  /* 0x000063c000077945 */ /* 0x000fe20003800000 */
[----:B0-----:R-:W-:Y:S01]  /*12ce0*/  CS2R R42, SRZ ;  /* 0x00000000002a7805 */ /* 0x001fe2000001ff00 */
[----:B------:R-:W-:Y:S01]  /*12cf0*/  IMAD.MOV.U32 R44, RZ, RZ, RZ ;  /* 0x000000ffff2c7224 */ /* 0x000fe200078e00ff */
[----:B------:R-:W-:Y:S01]  /*12d00*/  CS2R R46, SRZ ;  /* 0x00000000002e7805 */ /* 0x000fe2000001ff00 */
[----:B--2---:R-:W-:-:S08]  /*12d10*/  IMAD.MOV.U32 R48, RZ, RZ, RZ ;  /* 0x000000ffff307224 */ /* 0x004fd000078e00ff */
[----:B------:R-:W-:Y:S05]  /*12d20*/  @P0 BRA `(.L_x_19002) ;  /* 0x0000006000d80947 */ /* 0x000fea0003800000 */
        /* <DEDUP_REMOVED lines=21> */
.L_x_19007:
[----:B------:R-:W2:Y:S02]  /*12e80*/  LDG.E.U8 R4, desc[UR36][R4.64] ;  /* 0x0000002404047981 */ /* 0x000ea4000c1e1100 */
[----:B--2---:R-:W-:Y:S01]  /*12e90*/  I2FP.F32.U32 R42, R4 ;  /* 0x00000004002a7245 */ /* 0x004fe20000201000 */
[----:B------:R-:W-:Y:S06]  /*12ea0*/  BRA `(.L_x_19009) ;  /* 0x0000000c002c7947 */ /* 0x000fec0003800000 */
.L_x_19006:
        /* <DEDUP_REMOVED lines=9> */
.L_x_19011:
[----:B------:R-:W2:Y:S02]  /*12f40*/  LDG.E R4, desc[UR36][R4.64] ;  /* 0x0000002404047981 */ /* 0x000ea4000c1e1900 */
[----:B--2---:R-:W-:Y:S01]  /*12f50*/  I2FP.F32.S32 R42, R4 ;  /* 0x00000004002a7245 */ /* 0x004fe20000201400 */
[----:B------:R-:W-:Y:S06]  /*12f60*/  BRA `(.L_x_19009) ;  /* 0x0000000800fc7947 */ /* 0x000fec0003800000 */
.L_x_19010:
[----:B------:R-:W2:Y:S02]  /*12f70*/  LDG.E.U16 R4, desc[UR36][R4.64] ;  /* 0x0000002404047981 */ /* 0x000ea4000c1e1500 */
[----:B--2---:R0:W2:Y:S01]  /*12f80*/  I2F.S16 R42, R4 ;  /* 0x00000004002a7306 */ /* 0x0040a20000101400 */
[----:B------:R-:W-:Y:S05]  /*12f90*/  BRA `(.L_x_19009) ;  /* 0x0000000800f07947 */ /* 0x000fea0003800000 */
.L_x_19005:
        /* <DEDUP_REMOVED lines=8> */
.L_x_19013:
[----:B------:R-:W2:Y:S02]  /*13020*/  LDG.E.U16 R4, desc[UR36][R4.64] ;  /* 0x0000002404047981 */ /* 0x000ea4000c1e1500 */
[----:B--2---:R-:W-:Y:S01]  /*13030*/  HADD2.F32 R42, -RZ, R4.H0_H0 ;  /* 0x20000004ff2a7230 */ /* 0x004fe20000004100 */
[----:B------:R-:W-:Y:S06]  /*13040*/  BRA `(.L_x_19009) ;  /* 0x0000000800c47947 */ /* 0x000fec0003800000 */
.L_x_19012:
        /* <DEDUP_REMOVED lines=8> */
.L_x_19015:
[----:B------:R-:W2:Y:S02]  /*130d0*/  LDG.E.U16 R4, desc[UR36][R4.64] ;  /* 0x0000002404047981 */ /* 0x000ea4000c1e1500 */
[----:B--2---:R-:W-:Y:S01]  /*130e0*/  HADD2.F32 R42, -RZ, R4.H0_H0 ;  /* 0x20000004ff2a7230 */ /* 0x004fe20000004100 */
[----:B------:R-:W-:Y:S06]  /*130f0*/  BRA `(.L_x_19009) ;  /* 0x0000000800987947 */ /* 0x000fec0003800000 */
.L_x_19014:
[----:B------:R-:W2:Y:S01]  /*13100*/  LDG.E.64 R4, desc[UR36][R4.64] ;  /* 0x0000002404047981 */ /* 0x000ea2000c1e1b00 */
[----:B------:R-:W-:Y:S01]  /*13110*/  UMOV UR4, 0xf0000000 ;  /* 0xf000000000047882 */ /* 0x000fe20000000000 */
[----:B------:R-:W-:Y:S01]  /*13120*/  UMOV UR5, 0x380fffff ;  /* 0x380fffff00057882 */ /* 0x000fe20000000000 */
[----:B--2---:R-:W0:Y:S01]  /*13130*/  F2F.F32.F64 R42, R4 ;  /* 0x00000004002a7310 */ /* 0x004e220000301000 */
[----:B------:R-:W-:-:S14]  /*13140*/  DSETP.GEU.AND P0, PT, |R4|, UR4, PT ;  /* 0x0000000404007e2a */ /* 0x000fdc000bf0e200 */
[----:B0-----:R-:W-:Y:S01]  /*13150*/  @!P0 FMUL R42, R42, 1.175494350822287508e-38 ;  /* 0x008000002a2a8820 */ /* 0x001fe20000400000 */
[----:B------:R-:W-:Y:S06]  /*13160*/  BRA `(.L_x_19009) ;  /* 0x00000008007c7947 */ /* 0x000fec0003800000 */
.L_x_19004:
        /* <DEDUP_REMOVED lines=12> */
.L_x_19018:
[----:B------:R-:W2:Y:S01]  /*13230*/  LDG.E.64 R4, desc[UR36][R4.64] ;  /* 0x0000002404047981 */ /* 0x000ea2000c1e1b00 */
[----:B------:R-:W-:Y:S01]  /*13240*/  UMOV UR4, 0xf0000000 ;  /* 0xf000000000047882 */ /* 0x000fe20000000000 */
[----:B------:R-:W-:Y:S01]  /*13250*/  UMOV UR5, 0x380fffff ;  /* 0x380fffff00057882 */ /* 0x000fe20000000000 */
[----:B--2---:R-:W0:Y:S01]  /*13260*/  F2F.F32.F64 R42, R4 ;  /* 0x00000004002a7310 */ /* 0x004e220000301000 */
[----:B------:R-:W-:-:S14]  /*13270*/  DSETP.GEU.AND P0, PT, |R4|, UR4, PT ;  /* 0x0000000404007e2a */ /* 0x000fdc000bf0e200 */
[----:B0-----:R-:W-:Y:S01]  /*13280*/  @!P0 FMUL R42, R42, 1.175494350822287508e-38 ;  /* 0x008000002a2a8820 */ /* 0x001fe20000400000 */
[----:B------:R-:W-:Y:S06]  /*13290*/  BRA `(.L_x_19009) ;  /* 0x0000000800307947 */ /* 0x000fec0003800000 */
.L_x_19017:
        /* <DEDUP_REMOVED lines=26> */
.L_x_19020:
        /* <DEDUP_REMOVED lines=13> */
.L_x_19019:
[----:B------:R-:W2:Y:S02]  /*13510*/  LDG.E.U16 R4, desc[UR36][R4.64] ;  /* 0x0000002404047981 */ /* 0x000ea4000c1e1500 */
[----:B--2---:R-:W-:Y:S01]  /*13520*/  IMAD.U32 R42, R4, 0x10000, RZ ;  /* 0x00010000042a7824 */ /* 0x004fe200078e00ff */
[----:B------:R-:W-:Y:S06]  /*13530*/  BRA `(.L_x_19009) ;  /* 0x0000000400887947 */ /* 0x000fec0003800000 */
.L_x_19016:
        /* <DEDUP_REMOVED lines=11> */
.L_x_19023:
        /* <DEDUP_REMOVED lines=20> */
.L_x_19025:
[----:B------:R-:W-:Y:S05]  /*13730*/  BSYNC B0 ;  /* 0x0000000000007941 */ /* 0x000fea0003800000 */
.L_x_19024:
[----:B------:R-:W-:Y:S01]  /*13740*/  IMAD.SHL.U32 R3, R3, 0x100000, RZ ;  /* 0x0010000003037824 */ /* 0x000fe200078e00ff */
[----:B------:R-:W-:-:S04]  /*13750*/  LEA R5, R0, 0x3b800000, 0x17 ;  /* 0x3b80000000057811 */ /* 0x000fc800078eb8ff */
[----:B------:R-:W-:Y:S01]  /*13760*/  LOP3.LUT R42, R5, R3, R42, 0xfe, !PT ;  /* 0x00000003052a7212 */ /* 0x000fe200078efe2a */
[----:B------:R-:W-:Y:S06]  /*13770*/  BRA `(.L_x_19009) ;  /* 0x0000000000f87947 */ /* 0x000fec0003800000 */
.L_x_19022:
        /* <DEDUP_REMOVED lines=20> */
.L_x_19027:
[----:B------:R-:W-:Y:S05]  /*138c0*/  BSYNC B0 ;  /* 0x0000000000007941 */ /* 0x000fea0003800000 */
.L_x_19026:
[----:B------:R-:W-:Y:S01]  /*138d0*/  IMAD.SHL.U32 R3, R3, 0x200000, RZ ;  /* 0x0020000003037824 */ /* 0x000fe200078e00ff */
[----:B------:R-:W-:-:S04]  /*138e0*/  LEA R5, R0, 0x37800000, 0x17 ;  /* 0x3780000000057811 */ /* 0x000fc800078eb8ff */
[----:B------:R-:W-:Y:S01]  /*138f0*/  LOP3.LUT R42, R5, R3, R42, 0xfe, !PT ;  /* 0x00000003052a7212 */ /* 0x000fe200078efe2a */
[----:B------:R-:W-:Y:S06]  /*13900*/  BRA `(.L_x_19009) ;  /* 0x0000000000947947 */ /* 0x000fec0003800000 */
.L_x_19021:
        /* <DEDUP_REMOVED lines=14> */
.L_x_19008:
        /* <DEDUP_REMOVED lines=16> */
.L_x_19030:
[----:B------:R-:W-:Y:S01]  /*13af0*/  IMAD.MOV.U32 R42, RZ, RZ, RZ ;  /* 0x000000ffff2a7224 */ /* 0x000fe200078e00ff */
[----:B------:R-:W-:Y:S06]  /*13b00*/  BRA `(.L_x_19009) ;  /* 0x0000000000147947 */ /* 0x000fec0003800000 */
.L_x_19029:
[----:B------:R-:W2:Y:S02]  /*13b10*/  LDG.E.64 R4, desc[UR36][R4.64] ;  /* 0x0000002404047981 */ /* 0x000ea4000c1e1b00 */
[----:B--2---:R0:W2:Y:S01]  /*13b20*/  I2F.U64 R42, R4 ;  /* 0x00000004002a7312 */ /* 0x0040a20000301000 */
[----:B------:R-:W-:Y:S05]  /*13b30*/  BRA `(.L_x_19009) ;  /* 0x0000000000087947 */ /* 0x000fea0003800000 */
.L_x_19028:
[----:B------:R-:W2:Y:S02]  /*13b40*/  LDG.E R4, desc[UR36][R4.64] ;  /* 0x0000002404047981 */ /* 0x000ea4000c1e1900 */
[----:B--2---:R-:W-:-:S07]  /*13b50*/  I2FP.F32.U32 R42, R4 ;  /* 0x00000004002a7245 */ /* 0x004fce0000201000 */
.L_x_19009:
[----:B------:R-:W-:Y:S05]  /*13b60*/  BSYNC B6 ;  /* 0x0000000000067941 */ /* 0x000fea0003800000 */
.L_x_19003:
        /* <DEDUP_REMOVED lines=21> */
.L_x_19035:
[----:B------:R-:W2:Y:S02]  /*13cc0*/  LDG.E.U8 R4, desc[UR36][R4.64] ;  /* 0x0000002404047981 */ /* 0x000ea4000c1e1100 */
[----:B--2---:R-:W-:Y:S01]  /*13cd0*/  I2FP.F32.U32 R43, R4 ;  /* 0x00000004002b7245 */ /* 0x004fe20000201000 */
[----:B------:R-:W-:Y:S06]  /*13ce0*/  BRA `(.L_x_19037) ;  /* 0x0000000c002c7947 */ /* 0x000fec0003800000 */
.L_x_19034:
        /* <DEDUP_REMOVED lines=9> */
.L_x_19039:
[----:B------:R-:W2:Y:S02]  /*13d80*/  LDG.E R4, desc[UR36][R4.64] ;  /* 0x0000002404047981 */ /* 0x000ea4000c1e1900 */
[----:B--2---:R-:W-:Y:S01]  /*13d90*/  I2FP.F32.S32 R43, R4 ;  /* 0x00000004002b7245 */ /* 0x004fe20000201400 */
[----:B------:R-:W-:Y:S06]  /*13da0*/  BRA `(.L_x_19037) ;  /* 0x0000000800fc7947 */ /* 0x000fec0003800000 */
.L_x_19038:
[----:B------:R-:W2:Y:S02]  /*13db0*/  LDG.E.U16 R4, desc[UR36][R4.64] ;  /* 0x0000002404047981 */ /* 0x000ea4000c1e1500 */
[----:B--2---:R0:W1:Y:S01]  /*13dc0*/  I2F.S16 R43, R4 ;  /* 0x00000004002b7306 */ /* 0x0040620000101400 */
[----:B------:R-:W-:Y:S05]  /*13dd0*/  BRA `(.L_x_19037) ;  /* 0x0000000800f07947 */ /* 0x000fea0003800000 */
.L_x_19033:
        /* <DEDUP_REMOVED lines=8> */
.L_x_19041:
[----:B------:R-:W2:Y:S02]  /*13e60*/  LDG.E.U16 R4, desc[UR36][R4.64] ;  /* 0x0000002404047981 */ /* 0x000ea4000c1e1500 */
[----:B--2---:R-:W-:Y:S01]  /*13e70*/  HADD2.F32 R43, -RZ, R4.H0_H0 ;  /* 0x20000004ff2b7230 */ /* 0x004fe20000004100 */
[----:B------:R-:W-:Y:S06]  /*13e80*/  BRA `(.L_x_19037) ;  /* 0x0000000800c47947 */ /* 0x000fec0003800000 */
.L_x_19040:
        /* <DEDUP_REMOVED lines=8> */
.L_x_19043:
[----:B------:R-:W2:Y:S02]  /*13f10*/  LDG.E.U16 R4, desc[UR36][R4.64] ;  /* 0x0000002404047981 */ /* 0x000ea4000c1e1500 */
[----:B--2---:R-:W-:Y:S01]  /*13f20*/  HADD2.F32 R43, -RZ, R4.H0_H0 ;  /* 0x20000004ff2b7230 */ /* 0x004fe20000004100 */
[----:B------:R-:W-:Y:S06]  /*13f30*/  BRA `(.L_x_19037) ;  /* 0x0000000800987947 */ /* 0x000fec0003800000 */
.L_x_19042:
[----:B------:R-:W2:Y:S01]  /*13f40*/  LDG.E.64 R4, desc[UR36][R4.64] ;  /* 0x0000002404047981 */ /* 0x000ea2000c1e1b00 */
[----:B------:R-:W-:Y:S01]  /*13f50*/  UMOV UR4, 0xf0000000 ;  /* 0xf000000000047882 */ /* 0x000fe20000000000 */
[----:B------:R-:W-:Y:S01]  /*13f60*/  UMOV UR5, 0x380fffff ;  /* 0x380fffff00057882 */ /* 0x000fe20000000000 */
[----:B--2---:R-:W0:Y:S01]  /*13f70*/  F2F.F32.F64 R43, R4 ;  /* 0x00000004002b7310 */ /* 0x004e220000301000 */
[----:B------:R-:W-:-:S14]  /*13f80*/  DSETP.GEU.AND P0, PT, |R4|, UR4, PT ;  /* 0x0000000404007e2a */ /* 0x000fdc000bf0e200 */
[----:B0-----:R-:W-:Y:S01]  /*13f90*/  @!P0 FMUL R43, R43, 1.175494350822287508e-38 ;  /* 0x008000002b2b8820 */ /* 0x001fe20000400000 */
[----:B------:R-:W-:Y:S06]  /*13fa0*/  BRA `(.L_x_19037) ;  /* 0x00000008007c7947 */ /* 0x000fec0003800000 */
.L_x_19032:
        /* <DEDUP_REMOVED lines=12> */
.L_x_19046:
[----:B------:R-:W2:Y:S01]  /*14070*/  LDG.E.64 R4, desc[UR36][R4.64] ;  /* 0x0000002404047981 */ /* 0x000ea2000c1e1b00 */
[----:B------:R-:W-:Y:S01]  /*14080*/  UMOV UR4, 0xf0000000 ;  /* 0xf000000000047882 */ /* 0x000fe20000000000 */
[----:B------:R-:W-:Y:S01]  /*14090*/  UMOV UR5, 0x380fffff ;  /* 0x380fffff00057882 */ /* 0x000fe20000000000 */
[----:B--2---:R-:W0:Y:S01]  /*140a0*/  F2F.F32.F64 R43, R4 ;  /* 0x00000004002b7310 */ /* 0x004e220000301000 */
[----:B------:R-:W-:-:S14]  /*140b0*/  DSETP.GEU.AND P0, PT, |R4|, UR4, PT ;  /* 0x0000000404007e2a */ /* 0x000fdc000bf0e200 */
[----:B0-----:R-:W-:Y:S01]  /*140c0*/  @!P0 FMUL R43, R43, 1.175494350822287508e-38 ;  /* 0x008000002b2b8820 */ /* 0x001fe20000400000 */
[----:B------:R-:W-:Y:S06]  /*140d0*/  BRA `(.L_x_19037) ;  /* 0x0000000800307947 */ /* 0x000fec0003800000 */
.L_x_19045:
        /* <DEDUP_REMOVED lines=26> */
.L_x_19048:
        /* <DEDUP_REMOVED lines=13> */
.L_x_19047:
[----:B------:R-:W2:Y:S02]  /*14350*/  LDG.E.U16 R4, desc[UR36][R4.64] ;  /* 0x0000002404047981 */ /* 0x000ea4000c1e1500 */
[----:B--2---:R-:W-:Y:S01]  /*14360*/  IMAD.U32 R43, R4, 0x10000, RZ ;  /* 0x00010000042b7824 */ /* 0x004fe200078e00ff */
[----:B------:R-:W-:Y:S06]  /*14370*/  BRA `(.L_x_19037) ;  /* 0x0000000400887947 */ /* 0x000fec0003800000 */
.L_x_19044:
        /* <DEDUP_REMOVED lines=11> */
.L_x_19051:
        /* <DEDUP_REMOVED lines=20> */
.L_x_19053:
[----:B------:R-:W-:Y:S05]  /*14570*/  BSYNC B0 ;  /* 0x0000000000007941 */ /* 0x000fea0003800000 */
.L_x_19052:
[----:B------:R-:W-:Y:S01]  /*14580*/  IMAD.SHL.U32 R3, R3, 0x100000, RZ ;  /* 0x0010000003037824 */ /* 0x000fe200078e00ff */
[----:B------:R-:W-:-:S04]  /*14590*/  LEA R0, R0, 0x3b800000, 0x17 ;  /* 0x3b80000000007811 */ /* 0x000fc800078eb8ff */
[----:B------:R-:W-:Y:S01]  /*145a0*/  LOP3.LUT R43, R0, R3, R43, 0xfe, !PT ;  /* 0x00000003002b7212 */ /* 0x000fe200078efe2b */
[----:B------:R-:W-:Y:S06]  /*145b0*/  BRA `(.L_x_19037) ;  /* 0x0000000000f87947 */ /* 0x000fec0003800000 */
.L_x_19050:
        /* <DEDUP_REMOVED lines=20> */
.L_x_19055:
[----:B------:R-:W-:Y:S05]  /*14700*/  BSYNC B0 ;  /* 0x0000000000007941 */ /* 0x000fea0003800000 */
.L_x_19054:
[----:B------:R-:W-:Y:S01]  /*14710*/  IMAD.SHL.U32 R3, R3, 0x200000, RZ ;  /* 0x0020000003037824 */ /* 0x000fe200078e00ff */
[----:B------:R-:W-:-:S04]  /*14720*/  LEA R0, R0, 0x37800000, 0x17 ;  /* 0x3780000000007811 */ /* 0x000fc800078eb8ff */
[----:B------:R-:W-:Y:S01]  /*14730*/  LOP3.LUT R43, R0, R3, R43, 0xfe, !PT ;  /* 0x00000003002b7212 */ /* 0x000fe200078efe2b */
[----:B------:R-:W-:Y:S06]  /*14740*/  BRA `(.L_x_19037) ;  /* 0x0000000000947947 */ /* 0x000fec0003800000 */
.L_x_19049:
        /* <DEDUP_REMOVED lines=14> */
.L_x_19036:
        /* <DEDUP_REMOVED lines=16> */
.L_x_19058:
[----:B------:R-:W-:Y:S01]  /*14930*/  IMAD.MOV.U32 R43, RZ, RZ, RZ ;  /* 0x000000ffff2b7224 */ /* 0x000fe200078e00ff */
[----:B------:R-:W-:Y:S06]  /*14940*/  BRA `(.L_x_19037) ;  /* 0x0000000000147947 */ /* 0x000fec0003800000 */
.L_x_19057:
[----:B------:R-:W2:Y:S02]  /*14950*/  LDG.E.64 R4, desc[UR36][R4.64] ;  /* 0x0000002404047981 */ /* 0x000ea4000c1e1b00 */
[----:B--2---:R0:W1:Y:S01]  /*14960*/  I2F.U64 R43, R4 ;  /* 0x00000004002b7312 */ /* 0x0040620000301000 */
[----:B------:R-:W-:Y:S05]  /*14970*/  BRA `(.L_x_19037) ;  /* 0x0000000000087947 */ /* 0x000fea0003800000 */
.L_x_19056:
[----:B------:R-:W2:Y:S02]  /*14980*/  LDG.E R4, desc[UR36][R4.64] ;  /* 0x0000002404047981 */ /* 0x000ea4000c1e1900 */
[----:B--2---:R-:W-:-:S07]  /*14990*/  I2FP.F32.U32 R43, R4 ;  /* 0x00000004002b7245 */ /* 0x004fce0000201000 */
.L_x_19037:
[----:B------:R-:W-:Y:S05]  /*149a0*/  BSYNC B6 ;  /* 0x0000000000067941 */ /* 0x000fea0003800000 */
.L_x_19031:
        /* <DEDUP_REMOVED lines=21> */
.L_x_19063:
[----:B------:R-:W2:Y:S02]  /*14b00*/  LDG.E.U8 R4, desc[UR36][R4.64] ;  /* 0x0000002404047981 */ /* 0x000ea4000c1e1100 */
[----:B--2---:R-:W-:Y:S01]  /*14b10*/  I2FP.F32.U32 R44, R4 ;  /* 0x00000004002c7245 */ /* 0x004fe20000201000 */
[----:B------:R-:W-:Y:S06]  /*14b20*/  BRA `(.L_x_19065) ;  /* 0x0000000c002c7947 */ /* 0x000fec0003800000 */
.L_x_19062:
        /* <DEDUP_REMOVED lines=9> */
.L_x_19067:
[----:B------:R-:W2:Y:S02]  /*14bc0*/  LDG.E R4, desc[UR36][R4.64] ;  /* 0x0000002404047981 */ /* 0x000ea4000c1e1900 */
[----:B--2---:R-:W-:Y:S01]  /*14bd0*/  I2FP.F32.S32 R44, R4 ;  /* 0x00000004002c7245 */ /* 0x004fe20000201400 */
[----:B------:R-:W-:Y:S06]  /*14be0*/  BRA `(.L_x_19065) ;  /* 0x0000000800fc7947 */ /* 0x000fec0003800000 */
.L_x_19066:
[----:B------:R-:W2:Y:S02]  /*14bf0*/  LDG.E.U16 R4, desc[UR36][R4.64] ;  /* 0x0000002404047981 */ /* 0x000ea4000c1e1500 */
[----:B--2---:R0:W2:Y:S01]  /*14c00*/  I2F.S16 R44, R4 ;  /* 0x00000004002c7306 */ /* 0x0040a20000101400 */
[----:B------:R-:W-:Y:S05]  /*14c10*/  BRA `(.L_x_19065) ;  /* 0x0000000800f07947 */ /* 0x000fea0003800000 */
.L_x_19061:
        /* <DEDUP_REMOVED lines=8> */
.L_x_19069:
[----:B------:R-:W2:Y:S02]  /*14ca0*/  LDG.E.U16 R4, desc[UR36][R4.64] ;  /* 0x0000002404047981 */ /* 0x000ea4000c1e1500 */
[----:B--2---:R-:W-:Y:S01]  /*14cb0*/  HADD2.F32 R44, -RZ, R4.H0_H0 ;  /* 0x20000004ff2c7230 */ /* 0x004fe20000004100 */
[----:B------:R-:W-:Y:S06]  /*14cc0*/  BRA `(.L_x_19065) ;  /* 0x0000000800c47947 */ /* 0x000fec0003800000 */
.L_x_19068:
        /* <DEDUP_REMOVED lines=8> */
.L_x_19071:
[----:B------:R-:W2:Y:S02]  /*14d50*/  LDG.E.U16 R4, desc[UR36][R4.64] ;  /* 0x0000002404047981 */ /* 0x000ea4000c1e1500 */
[----:B--2---:R-:W-:Y:S01]  /*14d60*/  HADD2.F32 R44, -RZ, R4.H0_H0 ;  /* 0x20000004ff2c7230 */ /* 0x004fe20000004100 */
[----:B------:R-:W-:Y:S06]  /*14d70*/  BRA `(.L_x_19065) ;  /* 0x0000000800987947 */ /* 0x000fec0003800000 */
.L_x_19070:
[----:B------:R-:W2:Y:S01]  /*14d80*/  LDG.E.64 R4, desc[UR36][R4.64] ;  /* 0x0000002404047981 */ /* 0x000ea2000c1e1b00 */
[----:B------:R-:W-:Y:S01]  /*14d90*/  UMOV UR4, 0xf0000000 ;  /* 0xf000000000047882 */ /* 0x000fe20000000000 */
[----:B------:R-:W-:Y:S01]  /*14da0*/  UMOV UR5, 0x380fffff ;  /* 0x380fffff00057882 */ /* 0x000fe20000000000 */
[----:B--2---:R-:W0:Y:S01]  /*14db0*/  F2F.F32.F64 R44, R4 ;  /* 0x00000004002c7310 */ /* 0x004e220000301000 */
[----:B------:R-:W-:-:S14]  /*14dc0*/  DSETP.GEU.AND P0, PT, |R4|, UR4, PT ;  /* 0x0000000404007e2a */ /* 0x000fdc000bf0e200 */
[----:B0-----:R-:W-:Y:S01]  /*14dd0*/  @!P0 FMUL R44, R44, 1.175494350822287508e-38 ;  /* 0x008000002c2c8820 */ /* 0x001fe20000400000 */
[----:B------:R-:W-:Y:S06]  /*14de0*/  BRA `(.L_x_19065) ;  /* 0x00000008007c7947 */ /* 0x000fec0003800000 */
.L_x_19060:
        /* <DEDUP_REMOVED lines=12> */
.L_x_19074:
[----:B------:R-:W2:Y:S01]  /*14eb0*/  LDG.E.64 R4, desc[UR36][R4.64] ;  /* 0x0000002404047981 */ /* 0x000ea2000c1e1b00 */
[----:B------:R-:W-:Y:S01]  /*14ec0*/  UMOV UR4, 0xf0000000 ;  /* 0xf000000000047882 */ /* 0x000fe20000000000 */
[----:B------:R-:W-:Y:S01]  /*14ed0*/  UMOV UR5, 0x380fffff ;  /* 0x380fffff00057882 */ /* 0x000fe20000000000 */
[----:B--2---:R-:W0:Y:S01]  /*14ee0*/  F2F.F32.F64 R44, R4 ;  /* 0x00000004002c7310 */ /* 0x004e220000301000 */
[----:B------:R-:W-:-:S14]  /*14ef0*/  DSETP.GEU.AND P0, PT, |R4|, UR4, PT ;  /* 0x0000000404007e2a */ /* 0x000fdc000bf0e200 */
[----:B0-----:R-:W-:Y:S01]  /*14f00*/  @!P0 FMUL R44, R44, 1.175494350822287508e-38 ;  /* 0x008000002c2c8820 */ /* 0x001fe20000400000 */
[----:B------:R-:W-:Y:S06]  /*14f10*/  BRA `(.L_x_19065) ;  /* 0x0000000800307947 */ /* 0x000fec0003800000 */
.L_x_19073:
        /* <DEDUP_REMOVED lines=26> */
.L_x_19076:
        /* <DEDUP_REMOVED lines=13> */
.L_x_19075:
[----:B------:R-:W2:Y:S02]  /*15190*/  LDG.E.U16 R4, desc[UR36][R4.64] ;  /* 0x0000002404047981 */ /* 0x000ea4000c1e1500 */
[----:B--2---:R-:W-:Y:S01]  /*151a0*/  IMAD.U32 R44, R4, 0x10000, RZ ;  /* 0x00010000042c7824 */ /* 0x004fe200078e00ff */
[----:B------:R-:W-:Y:S06]  /*151b0*/  BRA `(.L_x_19065) ;  /* 0x0000000400887947 */ /* 0x000fec0003800000 */
.L_x_19072:
        /* <DEDUP_REMOVED lines=11> */
.L_x_19079:
        /* <DEDUP_REMOVED lines=20> */
.L_x_19081:
[----:B------:R-:W-:Y:S05]  /*153b0*/  BSYNC B0 ;  /* 0x0000000000007941 */ /* 0x000fea0003800000 */
.L_x_19080:
[----:B------:R-:W-:Y:S01]  /*153c0*/  IMAD.SHL.U32 R3, R3, 0x100000, RZ ;  /* 0x0010000003037824 */ /* 0x000fe200078e00ff */
[----:B------:R-:W-:-:S04]  /*153d0*/  LEA R5, R0, 0x3b800000, 0x17 ;  /* 0x3b80000000057811 */ /* 0x000fc800078eb8ff */
[----:B------:R-:W-:Y:S01]  /*153e0*/  LOP3.LUT R44, R5, R3, R44, 0xfe, !PT ;  /* 0x00000003052c7212 */ /* 0x000fe200078efe2c */
[----:B------:R-:W-:Y:S06]  /*153f0*/  BRA `(.L_x_19065) ;  /* 0x0000000000f87947 */ /* 0x000fec0003800000 */
.L_x_19078:
        /* <DEDUP_REMOVED lines=20> */
.L_x_19083:
[----:B------:R-:W-:Y:S05]  /*15540*/  BSYNC B0 ;  /* 0x0000000000007941 */ /* 0x000fea0003800000 */
.L_x_19082:
[----:B------:R-:W-:Y:S01]  /*15550*/  IMAD.SHL.U32 R3, R3, 0x200000, RZ ;  /* 0x0020000003037824 */ /* 0x000fe200078e00ff */
[----:B------:R-:W-:-:S04]  /*15560*/  LEA R5, R0, 0x37800000, 0x17 ;  /* 0x3780000000057811 */ /* 0x000fc800078eb8ff */
[----:B------:R-:W-:Y:S01]  /*15570*/  LOP3.LUT R44, R5, R3, R44, 0xfe, !PT ;  /* 0x00000003052c7212 */ /* 0x000fe200078efe2c */
[----:B------:R-:W-:Y:S06]  /*15580*/  BRA `(.L_x_19065) ;  /* 0x0000000000947947 */ /* 0x000fec0003800000 */
.L_x_19077:
        /* <DEDUP_REMOVED lines=14> */
.L_x_19064:
        /* <DEDUP_REMOVED lines=16> */
.L_x_19086:
[----:B------:R-:W-:Y:S01]  /*15770*/  IMAD.MOV.U32 R44, RZ, RZ, RZ ;  /* 0x000000ffff2c7224 */ /* 0x000fe200078e00ff */
[----:B------:R-:W-:Y:S06]  /*15780*/  BRA `(.L_x_19065) ;  /* 0x0000000000147947 */ /* 0x000fec0003800000 */
.L_x_19085:
[----:B------:R-:W2:Y:S02]  /*15790*/  LDG.E.64 R4, desc[UR36][R4.64] ;  /* 0x0000002404047981 */ /* 0x000ea4000c1e1b00 */
[----:B--2---:R0:W2:Y:S01]  /*157a0*/  I2F.U64 R44, R4 ;  /* 0x00000004002c7312 */ /* 0x0040a20000301000 */
[----:B------:R-:W-:Y:S05]  /*157b0*/  BRA `(.L_x_19065) ;  /* 0x0000000000087947 */ /* 0x000fea0003800000 */
.L_x_19084:
[----:B------:R-:W2:Y:S02]  /*157c0*/  LDG.E R4, desc[UR36][R4.64] ;  /* 0x0000002404047981 */ /* 0x000ea4000c1e1900 */
[----:B--2---:R-:W-:-:S07]  /*157d0*/  I2FP.F32.U32 R44, R4 ;  /* 0x00000004002c7245 */ /* 0x004fce0000201000 */
.L_x_19065:
[----:B------:R-:W-:Y:S05]  /*157e0*/  BSYNC B6 ;  /* 0x0000000000067941 */ /* 0x000fea0003800000 */
.L_x_19059:
        /* <DEDUP_REMOVED lines=21> */
.L_x_19091:
[----:B------:R-:W2:Y:S02]  /*15940*/  LDG.E.U8 R4, desc[UR36][R4.64] ;  /* 0x0000002404047981 */ /* 0x000ea4000c1e1100 */
[----:B--2---:R-:W-:Y:S01]  /*15950*/  I2FP.F32.U32 R46, R4 ;  /* 0x00000004002e7245 */ /* 0x004fe20000201000 */
[----:B------:R-:W-:Y:S06]  /*15960*/  BRA `(.L_x_19093) ;  /* 0x0000000c002c7947 */ /* 0x000fec0003800000 */
.L_x_19090:
        /* <DEDUP_REMOVED lines=9> */
.L_x_19095:
[----:B------:R-:W2:Y:S02]  /*15a00*/  LDG.E R4, desc[UR36][R4.64] ;  /* 0x0000002404047981 */ /* 0x000ea4000c1e1900 */
[----:B--2---:R-:W-:Y:S01]  /*15a10*/  I2FP.F32.S32 R46, R4 ;  /* 0x00000004002e7245 */ /* 0x004fe20000201400 */
[----:B------:R-:W-:Y:S06]  /*15a20*/  BRA `(.L_x_19093) ;  /* 0x0000000800fc7947 */ /* 0x000fec0003800000 */
.L_x_19094:
[----:B------:R-:W2:Y:S02]  /*15a30*/  LDG.E.U16 R4, desc[UR36][R4.64] ;  /* 0x0000002404047981 */ /* 0x000ea4000c1e1500 */
[----:B--2---:R0:W1:Y:S01]  /*15a40*/  I2F.S16 R46, R4 ;  /* 0x00000004002e7306 */ /* 0x0040620000101400 */
[----:B------:R-:W-:Y:S05]  /*15a50*/  BRA `(.L_x_19093) ;  /* 0x0000000800f07947 */ /* 0x000fea0003800000 */
.L_x_19089:
        /* <DEDUP_REMOVED lines=8> */
.L_x_19097:
[----:B------:R-:W2:Y:S02]  /*15ae0*/  LDG.E.U16 R4, desc[UR36][R4.64] ;  /* 0x0000002404047981 */ /* 0x000ea4000c1e1500 */
[----:B--2---:R-:W-:Y:S01]  /*15af0*/  HADD2.F32 R46, -RZ, R4.H0_H0 ;  /* 0x20000004ff2e7230 */ /* 0x004fe20000004100 */
[----:B------:R-:W-:Y:S06]  /*15b00*/  BRA `(.L_x_19093) ;  /* 0x0000000800c47947 */ /* 0x000fec0003800000 */
.L_x_19096:
        /* <DEDUP_REMOVED lines=8> */
.L_x_19099:
[----:B------:R-:W2:Y:S02]  /*15b90*/  LDG.E.U16 R4, desc[UR36][R4.64] ;  /* 0x0000002404047981 */ /* 0x000ea4000c1e1500 */
[----:B--2---:R-:W-:Y:S01]  /*15ba0*/  HADD2.F32 R46, -RZ, R4.H0_H0 ;  /* 0x20000004ff2e7230 */ /* 0x004fe20000004100 */
[----:B------:R-:W-:Y:S06]  /*15bb0*/  BRA `(.L_x_19093) ;  /* 0x0000000800987947 */ /* 0x000fec0003800000 */
.L_x_19098:
[----:B------:R-:W2:Y:S01]  /*15bc0*/  LDG.E.64 R4, desc[UR36][R4.64] ;  /* 0x0000002404047981 */ /* 0x000ea2000c1e1b00 */
[----:B------:R-:W-:Y:S01]  /*15bd0*/  UMOV UR4, 0xf0000000 ;  /* 0xf000000000047882 */ /* 0x000fe20000000000 */
[----:B------:R-:W-:Y:S01]  /*15be0*/  UMOV UR5, 0x380fffff ;  /* 0x380fffff00057882 */ /* 0x000fe20000000000 */
[----:B--2---:R-:W0:Y:S01]  /*15bf0*/  F2F.F32.F64 R46, R4 ;  /* 0x00000004002e7310 */ /* 0x004e220000301000 */
[----:B------:R-:W-:-:S14]  /*15c00*/  DSETP.GEU.AND P0, PT, |R4|, UR4, PT ;  /* 0x0000000404007e2a */ /* 0x000fdc000bf0e200 */
[----:B0-----:R-:W-:Y:S01]  /*15c10*/  @!P0 FMUL R46, R46, 1.175494350822287508e-38 ;  /* 0x008000002e2e8820 */ /* 0x001fe20000400000 */
[----:B------:R-:W-:Y:S06]  /*15c20*/  BRA `(.L_x_19093) ;  /* 0x00000008007c7947 */ /* 0x000fec0003800000 */
.L_x_19088:
        /* <DEDUP_REMOVED lines=12> */
.L_x_19102:
[----:B------:R-:W2:Y:S01]  /*15cf0*/  LDG.E.64 R4, desc[UR36][R4.64] ;  /* 0x0000002404047981 */ /* 0x000ea2000c1e1b00 */
[----:B------:R-:W-:Y:S01]  /*15d00*/  UMOV UR4, 0xf0000000 ;  /* 0xf000000000047882 */ /* 0x000fe20000000000 */
[----:B------:R-:W-:Y:S01]  /*15d10*/  UMOV UR5, 0x380fffff ;  /* 0x380fffff00057882 */ /* 0x000fe20000000000 */
[----:B--2---:R-:W0:Y:S01]  /*15d20*/  F2F.F32.F64 R46, R4 ;  /* 0x00000004002e7310 */ /* 0x004e220000301000 */
[----:B------:R-:W-:-:S14]  /*15d30*/  DSETP.GEU.AND P0, PT, |R4|, UR4, PT ;  /* 0x0000000404007e2a */ /* 0x000fdc000bf0e200 */
[----:B0-----:R-:W-:Y:S01]  /*15d40*/  @!P0 FMUL R46, R46, 1.175494350822287508e-38 ;  /* 0x008000002e2e8820 */ /* 0x001fe20000400000 */
[----:B------:R-:W-:Y:S06]  /*15d50*/  BRA `(.L_x_19093) ;  /* 0x0000000800307947 */ /* 0x000fec0003800000 */
.L_x_19101:
        /* <DEDUP_REMOVED lines=26> */
.L_x_19104:
        /* <DEDUP_REMOVED lines=13> */
.L_x_19103:
[----:B------:R-:W2:Y:S02]  /*15fd0*/  LDG.E.U16 R4, desc[UR36][R4.64] ;  /* 0x0000002404047981 */ /* 0x000ea4000c1e1500 */
[----:B--2---:R-:W-:Y:S01]  /*15fe0*/  IMAD.U32 R46, R4, 0x10000, RZ ;  /* 0x00010000042e7824 */ /* 0x004fe200078e00ff */
[----:B------:R-:W-:Y:S06]  /*15ff0*/  BRA `(.L_x_19093) ;  /* 0x0000000400887947 */ /* 0x000fec0003800000 */
.L_x_19100:
        /* <DEDUP_REMOVED lines=11> */
.L_x_19107:
        /* <DEDUP_REMOVED lines=20> */
.L_x_19109:
[----:B------:R-:W-:Y:S05]  /*161f0*/  BSYNC B0 ;  /* 0x0000000000007941 */ /* 0x000fea0003800000 */
.L_x_19108:
[----:B------:R-:W-:Y:S01]  /*16200*/  IMAD.SHL.U32 R3, R3, 0x100000, RZ ;  /* 0x0010000003037824 */ /* 0x000fe200078e00ff */
[----:B------:R-:W-:-:S04]  /*16210*/  LEA R5, R0, 0x3b800000, 0x17 ;  /* 0x3b80000000057811 */ /* 0x000fc800078eb8ff */
[----:B------:R-:W-:Y:S01]  /*16220*/  LOP3.LUT R46, R5, R3, R46, 0xfe, !PT ;  /* 0x00000003052e7212 */ /* 0x000fe200078efe2e */
[----:B------:R-:W-:Y:S06]  /*16230*/  BRA `(.L_x_19093) ;  /* 0x0000000000f87947 */ /* 0x000fec0003800000 */
.L_x_19106:
        /* <DEDUP_REMOVED lines=20> */
.L_x_19111:
[----:B------:R-:W-:Y:S05]  /*16380*/  BSYNC B0 ;  /* 0x0000000000007941 */ /* 0x000fea0003800000 */
.L_x_19110:
[----:B------:R-:W-:Y:S01]  /*16390*/  IMAD.SHL.U32 R3, R3, 0x200000, RZ ;  /* 0x0020000003037824 */ /* 0x000fe200078e00ff */
[----:B------:R-:W-:-:S04]  /*163a0*/  LEA R5, R0, 0x37800000, 0x17 ;  /* 0x3780000000057811 */ /* 0x000fc800078eb8ff */
[----:B------:R-:W-:Y:S01]  /*163b0*/  LOP3.LUT R46, R5, R3, R46, 0xfe, !PT ;  /* 0x00000003052e7212 */ /* 0x000fe200078efe2e */
[----:B------:R-:W-:Y:S06]  /*163c0*/  BRA `(.L_x_19093) ;  /* 0x0000000000947947 */ /* 0x000fec0003800000 */
.L_x_19105:
        /* <DEDUP_REMOVED lines=14> */
.L_x_19092:
        /* <DEDUP_REMOVED lines=16> */
.L_x_19114:
[----:B------:R-:W-:Y:S01]  /*165b0*/  IMAD.MOV.U32 R46, RZ, RZ, RZ ;  /* 0x000000ffff2e7224 */ /* 0x000fe200078e00ff */
[----:B------:R-:W-:Y:S06]  /*165c0*/  BRA `(.L_x_19093) ;  /* 0x0000000000147947 */ /* 0x000fec0003800000 */
.L_x_19113:
[----:B------:R-:W2:Y:S02]  /*165d0*/  LDG.E.64 R4, desc[UR36][R4.64] ;  /* 0x0000002404047981 */ /* 0x000ea4000c1e1b00 */
[----:B--2---:R0:W1:Y:S01]  /*165e0*/  I2F.U64 R46, R4 ;  /* 0x00000004002e7312 */ /* 0x0040620000301000 */
[----:B------:R-:W-:Y:S05]  /*165f0*/  BRA `(.L_x_19093) ;  /* 0x0000000000087947 */ /* 0x000fea0003800000 */
.L_x_19112:
[----:B------:R-:W2:Y:S02]  /*16600*/  LDG.E R4, desc[UR36][R4.64] ;  /* 0x0000002404047981 */ /* 0x000ea4000c1e1900 */
[----:B--2---:R-:W-:-:S07]  /*16610*/  I2FP.F32.U32 R46, R4 ;  /* 0x00000004002e7245 */ /* 0x004fce0000201000 */
.L_x_19093:
[----:B------:R-:W-:Y:S05]  /*16620*/  BSYNC B6 ;  /* 0x0000000000067941 */ /* 0x000fea0003800000 */
.L_x_19087:
        /* <DEDUP_REMOVED lines=20> */
.L_x_19119:
[----:B------:R-:W2:Y:S02]  /*16770*/  LDG.E.U8 R4, desc[UR36][R4.64] ;  /* 0x0000002404047981 */ /* 0x000ea4000c1e1100 */
[----:B--2---:R-:W-:Y:S01]  /*16780*/  I2FP.F32.U32 R47, R4 ;  /* 0x00000004002f7245 */ /* 0x004fe20000201000 */
[----:B------:R-:W-:Y:S06]  /*16790*/  BRA `(.L_x_19121) ;  /* 0x0000000c002c7947 */ /* 0x000fec0003800000 */
.L_x_19118:
        /* <DEDUP_REMOVED lines=9> */
.L_x_19123:
[----:B------:R-:W2:Y:S02]  /*16830*/  LDG.E R4, desc[UR36][R4.64] ;  /* 0x0000002404047981 */ /* 0x000ea4000c1e1900 */
[----:B--2---:R-:W-:Y:S01]  /*16840*/  I2FP.F32.S32 R47, R4 ;  /* 0x00000004002f7245 */ /* 0x004fe20000201400 */
[----:B------:R-:W-:Y:S06]  /*16850*/  BRA `(.L_x_19121) ;  /* 0x0000000800fc7947 */ /* 0x000fec0003800000 */
.L_x_19122:
[----:B------:R-:W2:Y:S02]  /*16860*/  LDG.E.U16 R4, desc[UR36][R4.64] ;  /* 0x0000002404047981 */ /* 0x000ea4000c1e1500 */
[----:B--2---:R0:W2:Y:S01]  /*16870*/  I2F.S16 R47, R4 ;  /* 0x00000004002f7306 */ /* 0x0040a20000101400 */
[----:B------:R-:W-:Y:S05]  /*16880*/  BRA `(.L_x_19121) ;  /* 0x0000000800f07947 */ /* 0x000fea0003800000 */
.L_x_19117:
        /* <DEDUP_REMOVED lines=8> */
.L_x_19125:
[----:B------:R-:W2:Y:S02]  /*16910*/  LDG.E.U16 R4, desc[UR36][R4.64] ;  /* 0x0000002404047981 */ /* 0x000ea4000c1e1500 */
[----:B--2---:R-:W-:Y:S01]  /*16920*/  HADD2.F32 R47, -RZ, R4.H0_H0 ;  /* 0x20000004ff2f7230 */ /* 0x004fe20000004100 */
[----:B------:R-:W-:Y:S06]  /*16930*/  BRA `(.L_x_19121) ;  /* 0x0000000800c47947 */ /* 0x000fec0003800000 */
.L_x_19124:
        /* <DEDUP_REMOVED lines=8> */
.L_x_19127:
[----:B------:R-:W2:Y:S02]  /*169c0*/  LDG.E.U16 R4, desc[UR36][R4.64] ;  /* 0x0000002404047981 */ /* 0x000ea4000c1e1500 */
[----:B--2---:R-:W-:Y:S01]  /*169d0*/  HADD2.F32 R47, -RZ, R4.H0_H0 ;  /* 0x20000004ff2f7230 */ /* 0x004fe20000004100 */
[----:B------:R-:W-:Y:S06]  /*169e0*/  BRA `(.L_x_19121) ;  /* 0x0000000800987947 */ /* 0x000fec0003800000 */
.L_x_19126:
[----:B------:R-:W2:Y:S01]  /*169f0*/  LDG.E.64 R4, desc[UR36][R4.64] ;  /* 0x0000002404047981 */ /* 0x000ea2000c1e1b00 */
[----:B------:R-:W-:Y:S01]  /*16a00*/  UMOV UR4, 0xf0000000 ;  /* 0xf000000000047882 */ /* 0x000fe20000000000 */
[----:B------:R-:W-:Y:S01]  /*16a10*/  UMOV UR5, 0x380fffff ;  /* 0x380fffff00057882 */ /* 0x000fe20000000000 */
[----:B--2---:R-:W0:Y:S01]  /*16a20*/  F2F.F32.F64 R47, R4 ;  /* 0x00000004002f7310 */ /* 0x004e220000301000 */
[----:B------:R-:W-:-:S14]  /*16a30*/  DSETP.GEU.AND P0, PT, |R4|, UR4, PT ;  /* 0x0000000404007e2a */ /* 0x000fdc000bf0e200 */
[----:B0-----:R-:W-:Y:S01]  /*16a40*/  @!P0 FMUL R47, R47, 1.175494350822287508e-38 ;  /* 0x008000002f2f8820 */ /* 0x001fe20000400000 */
[----:B------:R-:W-:Y:S06]  /*16a50*/  BRA `(.L_x_19121) ;  /* 0x00000008007c7947 */ /* 0x000fec0003800000 */
.L_x_19116:
        /* <DEDUP_REMOVED lines=12> */
.L_x_19130:
[----:B------:R-:W2:Y:S01]  /*16b20*/  LDG.E.64 R4, desc[UR36][R4.64] ;  /* 0x0000002404047981 */ /* 0x000ea2000c1e1b00 */
[----:B------:R-:W-:Y:S01]  /*16b30*/  UMOV UR4, 0xf0000000 ;  /* 0xf000000000047882 */ /* 0x000fe20000000000 */
[----:B------:R-:W-:Y:S01]  /*16b40*/  UMOV UR5, 0x380fffff ;  /* 0x380fffff00057882 */ /* 0x000fe20000000000 */
[----:B--2---:R-:W0:Y:S01]  /*16b50*/  F2F.F32.F64 R47, R4 ;  /* 0x00000004002f7310 */ /* 0x004e220000301000 */
[----:B------:R-:W-:-:S14]  /*16b60*/  DSETP.GEU.AND P0, PT, |R4|, UR4, PT ;  /* 0x0000000404007e2a */ /* 0x000fdc000bf0e200 */
[----:B0-----:R-:W-:Y:S01]  /*16b70*/  @!P0 FMUL R47, R47, 1.175494350822287508e-38 ;  /* 0x008000002f2f8820 */ /* 0x001fe20000400000 */
[----:B------:R-:W-:Y:S06]  /*16b80*/  BRA `(.L_x_19121) ;  /* 0x0000000800307947 */ /* 0x000fec0003800000 */
.L_x_19129:
        /* <DEDUP_REMOVED lines=26> */
.L_x_19132:
        /* <DEDUP_REMOVED lines=13> */
.L_x_19131:
[----:B------:R-:W2:Y:S02]  /*16e00*/  LDG.E.U16 R4, desc[UR36][R4.64] ;  /* 0x0000002404047981 */ /* 0x000ea4000c1e1500 */
[----:B--2---:R-:W-:Y:S01]  /*16e10*/  IMAD.U32 R47, R4, 0x10000, RZ ;  /* 0x00010000042f7824 */ /* 0x004fe200078e00ff */
[----:B------:R-:W-:Y:S06]  /*16e20*/  BRA `(.L_x_19121) ;  /* 0x0000000400887947 */ /* 0x000fec0003800000 */
.L_x_19128:
        /* <DEDUP_REMOVED lines=11> */
.L_x_19135:
        /* <DEDUP_REMOVED lines=20> */
.L_x_19137:
[----:B------:R-:W-:Y:S05]  /*17020*/  BSYNC B0 ;  /* 0x0000000000007941 */ /* 0x000fea0003800000 */
.L_x_19136:
[----:B------:R-:W-:Y:S01]  /*17030*/  IMAD.SHL.U32 R3, R3, 0x100000, RZ ;  /* 0x0010000003037824 */ /* 0x000fe200078e00ff */
[----:B------:R-:W-:-:S04]  /*17040*/  LEA R0, R0, 0x3b800000, 0x17 ;  /* 0x3b80000000007811 */ /* 0x000fc800078eb8ff */
[----:B------:R-:W-:Y:S01]  /*17050*/  LOP3.LUT R47, R0, R3, R47, 0xfe, !PT ;  /* 0x00000003002f7212 */ /* 0x000fe200078efe2f */
[----:B------:R-:W-:Y:S06]  /*17060*/  BRA `(.L_x_19121) ;  /* 0x0000000000f87947 */ /* 0x000fec0003800000 */
.L_x_19134:
        /* <DEDUP_REMOVED lines=20> */
.L_x_19139:
[----:B------:R-:W-:Y:S05]  /*171b0*/  BSYNC B0 ;  /* 0x0000000000007941 */ /* 0x000fea0003800000 */
.L_x_19138:
[----:B------:R-:W-:Y:S01]  /*171c0*/  IMAD.SHL.U32 R3, R3, 0x200000, RZ ;  /* 0x0020000003037824 */ /* 0x000fe200078e00ff */
[----:B------:R-:W-:-:S04]  /*171d0*/  LEA R0, R0, 0x37800000, 0x17 ;  /* 0x3780000000007811 */ /* 0x000fc800078eb8ff */
[----:B------:R-:W-:Y:S01]  /*171e0*/  LOP3.LUT R47, R0, R3, R47, 0xfe, !PT ;  /* 0x00000003002f7212 */ /* 0x000fe200078efe2f */
[----:B------:R-:W-:Y:S06]  /*171f0*/  BRA `(.L_x_19121) ;  /* 0x0000000000947947 */ /* 0x000fec0003800000 */
.L_x_19133:
        /* <DEDUP_REMOVED lines=14> */
.L_x_19120:
        /* <DEDUP_REMOVED lines=16> */
.L_x_19142:
[----:B------:R-:W-:Y:S01]  /*173e0*/  IMAD.MOV.U32 R47, RZ, RZ, RZ ;  /* 0x000000ffff2f7224 */ /* 0x000fe200078e00ff */
[----:B------:R-:W-:Y:S06]  /*173f0*/  BRA `(.L_x_19121) ;  /* 0x0000000000147947 */ /* 0x000fec0003800000 */
.L_x_19141:
[----:B------:R-:W2:Y:S02]  /*17400*/  LDG.E.64 R4, desc[UR36][R4.64] ;  /* 0x0000002404047981 */ /* 0x000ea4000c1e1b00 */
[----:B--2---:R0:W2:Y:S01]  /*17410*/  I2F.U64 R47, R4 ;  /* 0x00000004002f7312 */ /* 0x0040a20000301000 */
[----:B------:R-:W-:Y:S05]  /*17420*/  BRA `(.L_x_19121) ;  /* 0x0000000000087947 */ /* 0x000fea0003800000 */
.L_x_19140:
[----:B------:R-:W2:Y:S02]  /*17430*/  LDG.E R4, desc[UR36][R4.64] ;  /* 0x0000002404047981 */ /* 0x000ea4000c1e1900 */
[----:B--2---:R-:W-:-:S07]  /*17440*/  I2FP.F32.U32 R47, R4 ;  /* 0x00000004002f7245 */ /* 0x004fce0000201000 */
.L_x_19121:
[----:B------:R-:W-:Y:S05]  /*17450*/  BSYNC B6 ;  /* 0x0000000000067941 */ /* 0x000fea0003800000 */
.L_x_19115:
        /* <DEDUP_REMOVED lines=21> */
.L_x_19147:
[----:B------:R-:W2:Y:S02]  /*175b0*/  LDG.E.U8 R4, desc[UR36][R4.64] ;  /* 0x0000002404047981 */ /* 0x000ea4000c1e1100 */
[----:B--2---:R-:W-:Y:S01]  /*175c0*/  I2FP.F32.U32 R48, R4 ;  /* 0x0000000400307245 */ /* 0x004fe20000201000 */
[----:B------:R-:W-:Y:S06]  /*175d0*/  BRA `(.L_x_19149) ;  /* 0x0000000c002c7947 */ /* 0x000fec0003800000 */
.L_x_19146:
        /* <DEDUP_REMOVED lines=9> */
.L_x_19151:
[----:B------:R-:W2:Y:S02]  /*17670*/  LDG.E R4, desc[UR36][R4.64] ;  /* 0x0000002404047981 */ /* 0x000ea4000c1e1900 */
[----:B--2---:R-:W-:Y:S01]  /*17680*/  I2FP.F32.S32 R48, R4 ;  /* 0x0000000400307245 */ /* 0x004fe20000201400 */
[----:B------:R-:W-:Y:S06]  /*17690*/  BRA `(.L_x_19149) ;  /* 0x0000000800fc7947 */ /* 0x000fec0003800000 */
.L_x_19150:
[----:B------:R-:W2:Y:S02]  /*176a0*/  LDG.E.U16 R4, desc[UR36][R4.64] ;  /* 0x0000002404047981 */ /* 0x000ea4000c1e1500 */
[----:B--2---:R0:W1:Y:S01]  /*176b0*/  I2F.S16 R48, R4 ;  /* 0x0000000400307306 */ /* 0x0040620000101400 */
[----:B------:R-:W-:Y:S05]  /*176c0*/  BRA `(.L_x_19149) ;  /* 0x0000000800f07947 */ /* 0x000fea0003800000 */
.L_x_19145:
        /* <DEDUP_REMOVED lines=8> */
.L_x_19153:
[----:B------:R-:W2:Y:S02]  /*17750*/  LDG.E.U16 R4, desc[UR36][R4.64] ;  /* 0x0000002404047981 */ /* 0x000ea4000c1e1500 */
[----:B--2---:R-:W-:Y:S01]  /*17760*/  HADD2.F32 R48, -RZ, R4.H0_H0 ;  /* 0x20000004ff307230 */ /* 0x004fe20000004100 */
[----:B------:R-:W-:Y:S06]  /*17770*/  BRA `(.L_x_19149) ;  /* 0x0000000800c47947 */ /* 0x000fec0003800000 */
.L_x_19152:
        /* <DEDUP_REMOVED lines=8> */
.L_x_19155:
[----:B------:R-:W2:Y:S02]  /*17800*/  LDG.E.U16 R4, desc[UR36][R4.64] ;  /* 0x0000002404047981 */ /* 0x000ea4000c1e1500 */
[----:B--2---:R-:W-:Y:S01]  /*17810*/  HADD2.F32 R48, -RZ, R4.H0_H0 ;  /* 0x20000004ff307230 */ /* 0x004fe20000004100 */
[----:B------:R-:W-:Y:S06]  /*17820*/  BRA `(.L_x_19149) ;  /* 0x0000000800987947 */ /* 0x000fec0003800000 */
.L_x_19154:
[----:B------:R-:W2:Y:S01]  /*17830*/  LDG.E.64 R4, desc[UR36][R4.64] ;  /* 0x0000002404047981 */ /* 0x000ea2000c1e1b00 */
[----:B------:R-:W-:Y:S01]  /*17840*/  UMOV UR4, 0xf0000000 ;  /* 0xf000000000047882 */ /* 0x000fe20000000000 */
[----:B------:R-:W-:Y:S01]  /*17850*/  UMOV UR5, 0x380fffff ;  /* 0x380fffff00057882 */ /* 0x000fe20000000000 */
[----:B--2---:R-:W0:Y:S01]  /*17860*/  F2F.F32.F64 R48, R4 ;  /* 0x0000000400307310 */ /* 0x004e220000301000 */
[----:B------:R-:W-:-:S14]  /*17870*/  DSETP.GEU.AND P0, PT, |R4|, UR4, PT ;  /* 0x0000000404007e2a */ /* 0x000fdc000bf0e200 */
[----:B0-----:R-:W-:Y:S01]  /*17880*/  @!P0 FMUL R48, R48, 1.175494350822287508e-38 ;  /* 0x0080000030308820 */ /* 0x001fe20000400000 */
[----:B------:R-:W-:Y:S06]  /*17890*/  BRA `(.L_x_19149) ;  /* 0x00000008007c7947 */ /* 0x000fec0003800000 */
.L_x_19144:
        /* <DEDUP_REMOVED lines=12> */
.L_x_19158:
[----:B------:R-:W2:Y:S01]  /*17960*/  LDG.E.64 R4, desc[UR36][R4.64] ;  /* 0x0000002404047981 */ /* 0x000ea2000c1e1b00 */
[----:B------:R-:W-:Y:S01]  /*17970*/  UMOV UR4, 0xf0000000 ;  /* 0xf000000000047882 */ /* 0x000fe20000000000 */
[----:B------:R-:W-:Y:S01]  /*17980*/  UMOV UR5, 0x380fffff ;  /* 0x380fffff00057882 */ /* 0x000fe20000000000 */
[----:B--2---:R-:W0:Y:S01]  /*17990*/  F2F.F32.F64 R48, R4 ;  /* 0x0000000400307310 */ /* 0x004e220000301000 */
[----:B------:R-:W-:-:S14]  /*179a0*/  DSETP.GEU.AND P0, PT, |R4|, UR4, PT ;  /* 0x0000000404007e2a */ /* 0x000fdc000bf0e200 */
[----:B0-----:R-:W-:Y:S01]  /*179b0*/  @!P0 FMUL R48, R48, 1.175494350822287508e-38 ;  /* 0x0080000030308820 */ /* 0x001fe20000400000 */
[----:B------:R-:W-:Y:S06]  /*179c0*/  BRA `(.L_x_19149) ;  /* 0x0000000800307947 */ /* 0x000fec0003800000 */
.L_x_19157:
        /* <DEDUP_REMOVED lines=26> */
.L_x_19160:
        /* <DEDUP_REMOVED lines=13> */
.L_x_19159:
[----:B------:R-:W2:Y:S02]  /*17c40*/  LDG.E.U16 R4, desc[UR36][R4.64] ;  /* 0x0000002404047981 */ /* 0x000ea4000c1e1500 */
[----:B--2---:R-:W-:Y:S01]  /*17c50*/  IMAD.U32 R48, R4, 0x10000, RZ ;  /* 0x0001000004307824 */ /* 0x004fe200078e00ff */
[----:B------:R-:W-:Y:S06]  /*17c60*/  BRA `(.L_x_19149) ;  /* 0x0000000400887947 */ /* 0x000fec0003800000 */
.L_x_19156:
        /* <DEDUP_REMOVED lines=11> */
.L_x_19163:
        /* <DEDUP_REMOVED lines=20> */
.L_x_19165:
[----:B------:R-:W-:Y:S05]  /*17e60*/  BSYNC B0 ;  /* 0x0000000000007941 */ /* 0x000fea0003800000 */
.L_x_19164:
[----:B------:R-:W-:Y:S01]  /*17e70*/  IMAD.SHL.U32 R3, R3, 0x100000, RZ ;  /* 0x0010000003037824 */ /* 0x000fe200078e00ff */
[----:B------:R-:W-:-:S04]  /*17e80*/  LEA R5, R0, 0x3b800000, 0x17 ;  /* 0x3b80000000057811 */ /* 0x000fc800078eb8ff */
[----:B------:R-:W-:Y:S01]  /*17e90*/  LOP3.LUT R48, R5, R3, R48, 0xfe, !PT ;  /* 0x0000000305307212 */ /* 0x000fe200078efe30 */
[----:B------:R-:W-:Y:S06]  /*17ea0*/  BRA `(.L_x_19149) ;  /* 0x0000000000f87947 */ /* 0x000fec0003800000 */
.L_x_19162:
        /* <DEDUP_REMOVED lines=20> */
.L_x_19167:
[----:B------:R-:W-:Y:S05]  /*17ff0*/  BSYNC B0 ;  /* 0x0000000000007941 */ /* 0x000fea0003800000 */
.L_x_19166:
[----:B------:R-:W-:Y:S01]  /*18000*/  IMAD.SHL.U32 R3, R3, 0x200000, RZ ;  /* 0x0020000003037824 */ /* 0x000fe200078e00ff */
[----:B------:R-:W-:-:S04]  /*18010*/  LEA R5, R0, 0x37800000, 0x17 ;  /* 0x3780000000057811 */ /* 0x000fc800078eb8ff */
[----:B------:R-:W-:Y:S01]  /*18020*/  LOP3.LUT R48, R5, R3, R48, 0xfe, !PT ;  /* 0x0000000305307212 */ /* 0x000fe200078efe30 */
[----:B------:R-:W-:Y:S06]  /*18030*/  BRA `(.L_x_19149) ;  /* 0x0000000000947947 */ /* 0x000fec0003800000 */
.L_x_19161:
        /* <DEDUP_REMOVED lines=14> */
.L_x_19148:
        /* <DEDUP_REMOVED lines=16> */
.L_x_19170:
[----:B------:R-:W-:Y:S01]  /*18220*/  IMAD.MOV.U32 R48, RZ, RZ, RZ ;  /* 0x000000ffff307224 */ /* 0x000fe200078e00ff */
[----:B------:R-:W-:Y:S06]  /*18230*/  BRA `(.L_x_19149) ;  /* 0x0000000000147947 */ /* 0x000fec0003800000 */
.L_x_19169:
[----:B------:R-:W2:Y:S02]  /*18240*/  LDG.E.64 R4, desc[UR36][R4.64] ;  /* 0x0000002404047981 */ /* 0x000ea4000c1e1b00 */
[----:B--2---:R0:W1:Y:S01]  /*18250*/  I2F.U64 R48, R4 ;  /* 0x0000000400307312 */ /* 0x0040620000301000 */
[----:B------:R-:W-:Y:S05]  /*18260*/  BRA `(.L_x_19149) ;  /* 0x0000000000087947 */ /* 0x000fea0003800000 */
.L_x_19168:
[----:B------:R-:W2:Y:S02]  /*18270*/  LDG.E R4, desc[UR36][R4.64] ;  /* 0x0000002404047981 */ /* 0x000ea4000c1e1900 */
[----:B--2---:R-:W-:-:S07]  /*18280*/  I2FP.F32.U32 R48, R4 ;  /* 0x0000000400307245 */ /* 0x004fce0000201000 */
.L_x_19149:
[----:B------:R-:W-:Y:S05]  /*18290*/  BSYNC B6 ;  /* 0x0000000000067941 */ /* 0x000fea0003800000 */
.L_x_19143:
        /* <DEDUP_REMOVED lines=20> */
.L_x_19174:
[----:B------:R-:W2:Y:S02]  /*183e0*/  LDG.E.U8 R4, desc[UR36][R4.64] ;  /* 0x0000002404047981 */ /* 0x000ea4000c1e1100 */
[----:B--2---:R-:W-:Y:S01]  /*183f0*/  I2FP.F32.U32 R31, R4 ;  /* 0x00000004001f7245 */ /* 0x004fe20000201000 */
[----:B------:R-:W-:Y:S06]  /*18400*/  BRA `(.L_x_19002) ;  /* 0x0000000c00207947 */ /* 0x000fec0003800000 */
.L_x_19173:
        /* <DEDUP_REMOVED lines=9> */
.L_x_19177:
[----:B------:R-:W2:Y:S02]  /*184a0*/  LDG.E R4, desc[UR36][R4.64] ;  /* 0x0000002404047981 */ /* 0x000ea4000c1e1900 */
[----:B--2---:R-:W-:Y:S01]  /*184b0*/  I2FP.F32.S32 R31, R4 ;  /* 0x00000004001f7245 */ /* 0x004fe20000201400 */
[----:B------:R-:W-:Y:S06]  /*184c0*/  BRA `(.L_x_19002) ;  /* 0x0000000800f07947 */ /* 0x000fec0003800000 */
.L_x_19176:
[----:B------:R-:W2:Y:S02]  /*184d0*/  LDG.E.U16 R4, desc[UR36][R4.64] ;  /* 0x0000002404047981 */ /* 0x000ea4000c1e1500 */
[----:B--2---:R0:W2:Y:S01]  /*184e0*/  I2F.S16 R31, R4 ;  /* 0x00000004001f7306 */ /* 0x0040a20000101400 */
[----:B------:R-:W-:Y:S05]  /*184f0*/  BRA `(.L_x_19002) ;  /* 0x0000000800e47947 */ /* 0x000fea0003800000 */
.L_x_19172:
        /* <DEDUP_REMOVED lines=8> */
.L_x_19179:
[----:B------:R-:W2:Y:S02]  /*18580*/  LDG.E.U16 R4, desc[UR36][R4.64] ;  /* 0x0000002404047981 */ /* 0x000ea4000c1e1500 */
[----:B--2---:R-:W-:Y:S01]  /*18590*/  HADD2.F32 R31, -RZ, R4.H0_H0 ;  /* 0x20000004ff1f7230 */ /* 0x004fe20000004100 */
[----:B------:R-:W-:Y:S06]  /*185a0*/  BRA `(.L_x_19002) ;  /* 0x0000000800b87947 */ /* 0x000fec0003800000 */
.L_x_19178:
        /* <DEDUP_REMOVED lines=8> */
.L_x_19181:
[----:B------:R-:W2:Y:S02]  /*18630*/  LDG.E.U16 R4, desc[UR36][R4.64] ;  /* 0x0000002404047981 */ /* 0x000ea4000c1e1500 */
[----:B--2---:R-:W-:Y:S01]  /*18640*/  HADD2.F32 R31, -RZ, R4.H0_H0 ;  /* 0x20000004ff1f7230 */ /* 0x004fe20000004100 */
[----:B------:R-:W-:Y:S06]  /*18650*/  BRA `(.L_x_19002) ;  /* 0x00000008008c7947 */ /* 0x000fec0003800000 */
.L_x_19180:
[----:B------:R-:W2:Y:S01]  /*18660*/  LDG.E.64 R4, desc[UR36][R4.64] ;  /* 0x0000002404047981 */ /* 0x000ea2000c1e1b00 */
[----:B------:R-:W-:Y:S01]  /*18670*/  UMOV UR4, 0xf0000000 ;  /* 0xf000000000047882 */ /* 0x000fe20000000000 */
[----:B------:R-:W-:Y:S01]  /*18680*/  UMOV UR5, 0x380fffff ;  /* 0x380fffff00057882 */ /* 0x000fe20000000000 */
[----:B--2---:R-:W0:Y:S01]  /*18690*/  F2F.F32.F64 R31, R4 ;  /* 0x00000004001f7310 */ /* 0x004e220000301000 */
[----:B------:R-:W-:-:S14]  /*186a0*/  DSETP.GEU.AND P0, PT, |R4|, UR4, PT ;  /* 0x0000000404007e2a */ /* 0x000fdc000bf0e200 */
[----:B0-----:R-:W-:Y:S01]  /*186b0*/  @!P0 FMUL R31, R31, 1.175494350822287508e-38 ;  /* 0x008000001f1f8820 */ /* 0x001fe20000400000 */
[----:B------:R-:W-:Y:S06]  /*186c0*/  BRA `(.L_x_19002) ;  /* 0x0000000800707947 */ /* 0x000fec0003800000 */
.L_x_19171:
        /* <DEDUP_REMOVED lines=12> */
.L_x_19184:
[----:B------:R-:W2:Y:S01]  /*18790*/  LDG.E.64 R4, desc[UR36][R4.64] ;  /* 0x0000002404047981 */ /* 0x000ea2000c1e1b00 */
[----:B------:R-:W-:Y:S01]  /*187a0*/  UMOV UR4, 0xf0000000 ;  /* 0xf000000000047882 */ /* 0x000fe20000000000 */
[----:B------:R-:W-:Y:S01]  /*187b0*/  UMOV UR5, 0x380fffff ;  /* 0x380fffff00057882 */ /* 0x000fe20000000000 */
[----:B--2---:R-:W0:Y:S01]  /*187c0*/  F2F.F32.F64 R31, R4 ;  /* 0x00000004001f7310 */ /* 0x004e220000301000 */
[----:B------:R-:W-:-:S14]  /*187d0*/  DSETP.GEU.AND P0, PT, |R4|, UR4, PT ;  /* 0x0000000404007e2a */ /* 0x000fdc000bf0e200 */
[----:B0-----:R-:W-:Y:S01]  /*187e0*/  @!P0 FMUL R31, R31, 1.175494350822287508e-38 ;  /* 0x008000001f1f8820 */ /* 0x001fe20000400000 */
[----:B------:R-:W-:Y:S06]  /*187f0*/  BRA `(.L_x_19002) ;  /* 0x0000000800247947 */ /* 0x000fec0003800000 */
.L_x_19183:
        /* <DEDUP_REMOVED lines=26> */
.L_x_19186:
        /* <DEDUP_REMOVED lines=13> */
.L_x_19185:
[----:B------:R-:W2:Y:S02]  /*18a70*/  LDG.E.U16 R4, desc[UR36][R4.64] ;  /* 0x0000002404047981 */ /* 0x000ea4000c1e1500 */
[----:B--2---:R-:W-:Y:S01]  /*18a80*/  IMAD.U32 R31, R4, 0x10000, RZ ;  /* 0x00010000041f7824 */ /* 0x004fe200078e00ff */
[----:B------:R-:W-:Y:S06]  /*18a90*/  BRA `(.L_x_19002) ;  /* 0x00000004007c7947 */ /* 0x000fec0003800000 */
.L_x_19182:
        /* <DEDUP_REMOVED lines=11> */
.L_x_19189:
        /* <DEDUP_REMOVED lines=19> */
.L_x_19191:
[----:B------:R-:W-:Y:S05]  /*18c80*/  BSYNC B0 ;  /* 0x0000000000007941 */ /* 0x000fea0003800000 */
.L_x_19190:
[----:B------:R-:W-:Y:S01]  /*18c90*/  IMAD.SHL.U32 R3, R3, 0x100000, RZ ;  /* 0x0010000003037824 */ /* 0x000fe200078e00ff */
[----:B------:R-:W-:-:S04]  /*18ca0*/  LEA R0, R0, 0x3b800000, 0x17 ;  /* 0x3b80000000007811 */ /* 0x000fc800078eb8ff */
[----:B------:R-:W-:Y:S01]  /*18cb0*/  LOP3.LUT R31, R0, R3, R31, 0xfe, !PT ;  /* 0x00000003001f7212 */ /* 0x000fe200078efe1f */
[----:B------:R-:W-:Y:S06]  /*18cc0*/  BRA `(.L_x_19002) ;  /* 0x0000000000f07947 */ /* 0x000fec0003800000 */
.L_x_19188:
        /* <DEDUP_REMOVED lines=19> */
.L_x_19193:
[----:B------:R-:W-:Y:S05]  /*18e00*/  BSYNC B0 ;  /* 0x0000000000007941 */ /* 0x000fea0003800000 */
.L_x_19192:
[----:B------:R-:W-:Y:S01]  /*18e10*/  IMAD.SHL.U32 R3, R3, 0x200000, RZ ;  /* 0x0020000003037824 */ /* 0x000fe200078e00ff */
[----:B------:R-:W-:-:S04]  /*18e20*/  LEA R0, R0, 0x37800000, 0x17 ;  /* 0x3780000000007811 */ /* 0x000fc800078eb8ff */
[----:B------:R-:W-:Y:S01]  /*18e30*/  LOP3.LUT R31, R0, R3, R31, 0xfe, !PT ;  /* 0x00000003001f7212 */ /* 0x000fe200078efe1f */
[----:B------:R-:W-:Y:S06]  /*18e40*/  BRA `(.L_x_19002) ;  /* 0x0000000000907947 */ /* 0x000fec0003800000 */
.L_x_19187:
        /* <DEDUP_REMOVED lines=14> */
.L_x_19175:
        /* <DEDUP_REMOVED lines=16> */
.L_x_19196:
[----:B------:R-:W-:Y:S05]  /*19030*/  BRA `(.L_x_19002) ;  /* 0x0000000000147947 */ /* 0x000fea0003800000 */
.L_x_19195:
[----:B------:R-:W2:Y:S02]  /*19040*/  LDG.E.64 R4, desc[UR36][R4.64] ;  /* 0x0000002404047981 */ /* 0x000ea4000c1e1b00 */
[----:B--2---:R0:W2:Y:S01]  /*19050*/  I2F.U64 R31, R4 ;  /* 0x00000004001f7312 */ /* 0x0040a20000301000 */
[----:B------:R-:W-:Y:S05]  /*19060*/  BRA `(.L_x_19002) ;  /* 0x0000000000087947 */ /* 0x000fea0003800000 */
.L_x_19194:
[----:B------:R-:W2:Y:S02]  /*19070*/  LDG.E R4, desc[UR36][R4.64] ;  /* 0x0000002404047981 */ /* 0x000ea4000c1e1900 */
[----:B--2---:R-:W-:-:S07]  /*19080*/  I2FP.F32.U32 R31, R4 ;  /* 0x00000004001f7245 */ /* 0x004fce0000201000 */
.L_x_19002:
[----:B------:R-:W-:Y:S05]  /*19090*/  BSYNC B7 ;  /* 0x0000000000077941 */ /* 0x000fea0003800000 */
.L_x_19001:
[----:B------:R-:W0:Y:S01]  /*190a0*/  S2R R41, SR_TID.X ;  /* 0x0000000000297919 */ /* 0x000e220000002100 */
[----:B------:R-:W1:Y:S01]  /*190b0*/  LDC R3, c[0x0][0x210] ;  /* 0x00008400ff037b82 */ /* 0x000e620000000800 */
[----:B------:R-:W-:Y:S07]  /*190c0*/  BSSY B0, `(.L_x_19197) ;  /* 0x0000014000007945 */ /* 0x000fee0003800000 */
[----:B------:R-:W2:Y:S01]  /*190d0*/  LDC.U8 R40, c[0x0][0x290] ;  /* 0x0000a400ff287b82 */ /* 0x000ea20000000000 */
[----:B-1----:R-:W-:-:S05]  /*190e0*/  IMAD R38, R2, -0x200, R3 ;  /* 0xfffffe0002267824 */ /* 0x002fca00078e0203 */
[CC--:B0-----:R-:W-:Y:S01]  /*190f0*/  ISETP.GE.AND P3, PT, R41.reuse, R38.reuse, PT ;  /* 0x000000262900720c */ /* 0x0c1fe20003f66270 */
[C---:B------:R-:W-:Y:S02]  /*19100*/  VIADD R3, R41.reuse, 0x100 ;  /* 0x0000010029037836 */ /* 0x040fe40000000000 */
[C---:B--2---:R-:W-:Y:S02]  /*19110*/  VIADD R5, R41.reuse, 0x180 ;  /* 0x0000018029057836 */ /* 0x044fe40000000000 */
[----:B------:R-:W-:Y:S01]  /*19120*/  VIADD R49, R41, 0x80 ;  /* 0x0000008029317836 */ /* 0x000fe20000000000 */
[-C--:B------:R-:W-:Y:S02]  /*19130*/  ISETP.GE.AND P1, PT, R3, R38.reuse, PT ;  /* 0x000000260300720c */ /* 0x080fe40003f26270 */
[-C--:B------:R-:W-:Y:S02]  /*19140*/  ISETP.GE.AND P2, PT, R5, R38.reuse, PT ;  /* 0x000000260500720c */ /* 0x080fe40003f46270 */
[----:B------:R-:W-:-:S03]  /*19150*/  ISETP.GE.AND P0, PT, R49, R38, PT ;  /* 0x000000263100720c */ /* 0x000fc60003f06270 */
[----:B------:R-:W-:Y:S10]  /*19160*/  @P3 BRA `(.L_x_19198) ;  /* 0x0000000000243947 */ /* 0x000ff40003800000 */
[----:B-----5:R-:W-:Y:S01]  /*19170*/  FMUL.FTZ R0, R19, R19 ;  /* 0x0000001313007220 */ /* 0x020fe20000410000 */
[----:B------:R-:W-:Y:S01]  /*19180*/  ULDC UR4, c[0x0][0x218] ;  /* 0x0000860000047ab9 */ /* 0x000fe20000000800 */
[----:B----4-:R-:W-:Y:S01]  /*19190*/  FADD.FTZ R17, -R22, R17 ;  /* 0x0000001116117221 */ /* 0x010fe20000010100 */
[----:B---3--:R-:W-:Y:S01]  /*191a0*/  FFMA.FTZ R25, -R25, UR4, R16 ;  /* 0x0000000419197c23 */ /* 0x008fe20008010110 */
[----:B------:R-:W-:Y:S01]  /*191b0*/  FMUL.FTZ R0, R0, R23 ;  /* 0x0000001700007220 */ /* 0x000fe20000410000 */
[----:B------:R-:W-:-:S03]  /*191c0*/  FMUL.FTZ R19, R19, R18 ;  /* 0x0000001213137220 */ /* 0x000fc60000410000 */
[----:B------:R-:W-:-:S04]  /*191d0*/  FMUL.FTZ R0, R0, UR4 ;  /* 0x0000000400007c20 */ /* 0x000fc80008410000 */
[----:B------:R-:W-:-:S04]  /*191e0*/  FFMA.FTZ R0, R0, -R17, R25 ;  /* 0x8000001100007223 */ /* 0x000fc80000010019 */
[----:B------:R-:W-:-:S07]  /*191f0*/  FMUL.FTZ R4, R0, R19 ;  /* 0x0000001300047220 */ /* 0x000fce0000410000 */
.L_x_19198:
[----:B------:R-:W-:Y:S05]  /*19200*/  BSYNC B0 ;  /* 0x0000000000007941 */ /* 0x000fea0003800000 */
.L_x_19197:
[----:B------:R-:W-:Y:S04]  /*19210*/  BSSY B0, `(.L_x_19199) ;  /* 0x000000b000007945 */ /* 0x000fe80003800000 */
[----:B------:R-:W-:Y:S05]  /*19220*/  @P0 BRA `(.L_x_19200) ;  /* 0x0000000000240947 */ /* 0x000fea0003800000 */
[----:B-----5:R-:W-:Y:S01]  /*19230*/  FMUL.FTZ R3, R29, R29 ;  /* 0x0000001d1d037220 */ /* 0x020fe20000410000 */
[----:B------:R-:W-:Y:S01]  /*19240*/  ULDC UR4, c[0x0][0x218] ;  /* 0x0000860000047ab9 */ /* 0x000fe20000000800 */
[----:B------:R-:W-:Y:S01]  /*19250*/  FADD.FTZ R24, -R27, R24 ;  /* 0x000000181b187221 */ /* 0x000fe20000010100 */
[----:B------:R-:W-:Y:S01]  /*19260*/  FFMA.FTZ R30, -R30, UR4, R39 ;  /* 0x000000041e1e7c23 */ /* 0x000fe20008010127 */
[----:B------:R-:W-:Y:S01]  /*19270*/  FMUL.FTZ R3, R3, R28 ;  /* 0x0000001c03037220 */ /* 0x000fe20000410000 */
[----:B---3--:R-:W-:-:S03]  /*19280*/  FMUL.FTZ R16, R29, R26 ;  /* 0x0000001a1d107220 */ /* 0x008fc60000410000 */
[----:B------:R-:W-:-:S04]  /*19290*/  FMUL.FTZ R3, R3, UR4 ;  /* 0x0000000403037c20 */ /* 0x000fc80008410000 */
[----:B------:R-:W-:-:S04]  /*192a0*/  FFMA.FTZ R3, R3, -R24, R30 ;  /* 0x8000001803037223 */ /* 0x000fc8000001001e */
[----:B------:R-:W-:-:S07]  /*192b0*/  FMUL.FTZ R16, R3, R16 ;  /* 0x0000001003107220 */ /* 0x000fce0000410000 */
.L_x_19200:
[----:B------:R-:W-:Y:S05]  /*192c0*/  BSYNC B0 ;  /* 0x0000000000007941 */ /* 0x000fea0003800000 */
.L_x_19199:
[----:B------:R-:W-:Y:S04]  /*192d0*/  BSSY B0, `(.L_x_19201) ;  /* 0x000000b000007945 */ /* 0x000fe80003800000 */
[----:B------:R-:W-:Y:S05]  /*192e0*/  @P1 BRA `(.L_x_19202) ;  /* 0x0000000000241947 */ /* 0x000fea0003800000 */
[----:B-----5:R-:W-:Y:S01]  /*192f0*/  FMUL.FTZ R0, R35, R35 ;  /* 0x0000002323007220 */ /* 0x020fe20000410000 */
[----:B------:R-:W-:Y:S01]  /*19300*/  ULDC UR4, c[0x0][0x218] ;  /* 0x0000860000047ab9 */ /* 0x000fe20000000800 */
[----:B------:R-:W-:Y:S01]  /*19310*/  FADD.FTZ R33, -R36, R33 ;  /* 0x0000002124217221 */ /* 0x000fe20000010100 */
[----:B------:R-:W-:Y:S01]  /*19320*/  FFMA.FTZ R45, -R45, UR4, R32 ;  /* 0x000000042d2d7c23 */ /* 0x000fe20008010120 */
[----:B------:R-:W-:Y:S01]  /*19330*/  FMUL.FTZ R0, R0, R37 ;  /* 0x0000002500007220 */ /* 0x000fe20000410000 */
[----:B------:R-:W-:-:S03]  /*19340*/  FMUL.FTZ R35, R35, R34 ;  /* 0x0000002223237220 */ /* 0x000fc60000410000 */
[----:B------:R-:W-:-:S04]  /*19350*/  FMUL.FTZ R0, R0, UR4 ;  /* 0x0000000400007c20 */ /* 0x000fc80008410000 */
[----:B------:R-:W-:-:S04]  /*19360*/  FFMA.FTZ R0, R0, -R33, R45 ;  /* 0x8000002100007223 */ /* 0x000fc8000001002d */
[----:B------:R-:W-:-:S07]  /*19370*/  FMUL.FTZ R18, R0, R35 ;  /* 0x0000002300127220 */ /* 0x000fce0000410000 */
.L_x_19202:
[----:B------:R-:W-:Y:S05]  /*19380*/  BSYNC B0 ;  /* 0x0000000000007941 */ /* 0x000fea0003800000 */
.L_x_19201:
[----:B------:R-:W-:Y:S04]  /*19390*/  BSSY B0, `(.L_x_19203) ;  /* 0x000000b000007945 */ /* 0x000fe80003800000 */
[----:B------:R-:W-:Y:S05]  /*193a0*/  @P2 BRA `(.L_x_19204) ;  /* 0x0000000000242947 */ /* 0x000fea0003800000 */
[----:B-----5:R-:W-:Y:S01]  /*193b0*/  FMUL.FTZ R3, R47, R47 ;  /* 0x0000002f2f037220 */ /* 0x020fe20000410000 */
[----:B------:R-:W-:Y:S01]  /*193c0*/  ULDC UR4, c[0x0][0x218] ;  /* 0x0000860000047ab9 */ /* 0x000fe20000000800 */
[----:B------:R-:W-:Y:S01]  /*193d0*/  FADD.FTZ R43, -R46, R43 ;  /* 0x0000002b2e2b7221 */ /* 0x000fe20000010100 */
[----:B------:R-:W-:Y:S01]  /*193e0*/  FFMA.FTZ R42, -R31, UR4, R42 ;  /* 0x000000041f2a7c23 */ /* 0x000fe2000801012a */
[----:B------:R-:W-:Y:S01]  /*193f0*/  FMUL.FTZ R3, R3, R48 ;  /* 0x0000003003037220 */ /* 0x000fe20000410000 */
[----:B----4-:R-:W-:-:S03]  /*19400*/  FMUL.FTZ R22, R47, R44 ;  /* 0x0000002c2f167220 */ /* 0x010fc60000410000 */
[----:B------:R-:W-:-:S04]  /*19410*/  FMUL.FTZ R3, R3, UR4 ;  /* 0x0000000403037c20 */ /* 0x000fc80008410000 */
[----:B------:R-:W-:-:S04]  /*19420*/  FFMA.FTZ R3, R3, -R43, R42 ;  /* 0x8000002b03037223 */ /* 0x000fc8000001002a */
[----:B------:R-:W-:-:S07]  /*19430*/  FMUL.FTZ R22, R3, R22 ;  /* 0x0000001603167220 */ /* 0x000fce0000410000 */
.L_x_19204:
[----:B------:R-:W-:Y:S05]  /*19440*/  BSYNC B0 ;  /* 0x0000000000007941 */ /* 0x000fea0003800000 */
.L_x_19203:
        /* <DEDUP_REMOVED lines=23> */
.L_x_19210:
[----:B------:R-:W0:Y:S01]  /*195c0*/  F2I.S64.TRUNC R4, R4 ;  /* 0x0000000400047311 */ /* 0x000e22000020d900 */
[----:B------:R-:W-:Y:S02]  /*195d0*/  IMAD.MOV.U32 R41, RZ, RZ, R49 ;  /* 0x000000ffff297224 */ /* 0x000fe400078e0031 */
[----:B0-----:R-:W-:-:S05]  /*195e0*/  IMAD.MOV.U32 R3, RZ, RZ, R4 ;  /* 0x000000ffff037224 */ /* 0x001fca00078e0004 */
[----:B------:R0:W-:Y:S01]  /*195f0*/  STG.E.U8 desc[UR36][R6.64], R3 ;  /* 0x0000000306007986 */ /* 0x0001e2000c101124 */
[----:B------:R-:W-:Y:S05]  /*19600*/  BRA `(.L_x_19206) ;  /* 0x0000000c00907947 */ /* 0x000fea0003800000 */
.L_x_19209:
        /* <DEDUP_REMOVED lines=10> */
.L_x_19213:
[----:B------:R-:W0:Y:S01]  /*196b0*/  F2I.FTZ.TRUNC.NTZ R3, R4 ;  /* 0x0000000400037305 */ /* 0x000e22000021f100 */
[----:B------:R-:W-:Y:S01]  /*196c0*/  IMAD.MOV.U32 R41, RZ, RZ, R49 ;  /* 0x000000ffff297224 */ /* 0x000fe200078e0031 */
[----:B0-----:R0:W-:Y:S01]  /*196d0*/  STG.E desc[UR36][R6.64], R3 ;  /* 0x0000000306007986 */ /* 0x0011e2000c101924 */
[----:B------:R-:W-:Y:S05]  /*196e0*/  BRA `(.L_x_19206) ;  /* 0x0000000c00587947 */ /* 0x000fea0003800000 */
.L_x_19212:
[----:B------:R-:W0:Y:S01]  /*196f0*/  F2I.FTZ.TRUNC.NTZ R3, R4 ;  /* 0x0000000400037305 */ /* 0x000e22000021f100 */
[----:B------:R-:W-:Y:S01]  /*19700*/  IMAD.MOV.U32 R41, RZ, RZ, R49 ;  /* 0x000000ffff297224 */ /* 0x000fe200078e0031 */
[----:B0-----:R0:W-:Y:S01]  /*19710*/  STG.E.U16 desc[UR36][R6.64], R3 ;  /* 0x0000000306007986 */ /* 0x0011e2000c101524 */
[----:B------:R-:W-:Y:S05]  /*19720*/  BRA `(.L_x_19206) ;  /* 0x0000000c00487947 */ /* 0x000fea0003800000 */
.L_x_19208:
        /* <DEDUP_REMOVED lines=9> */
.L_x_19215:
[----:B------:R-:W-:Y:S01]  /*197c0*/  F2FP.F16.F32.PACK_AB R4, RZ, R4 ;  /* 0x00000004ff04723e */ /* 0x000fe200000000ff */
[----:B------:R-:W-:-:S04]  /*197d0*/  IMAD.MOV.U32 R41, RZ, RZ, R49 ;  /* 0x000000ffff297224 */ /* 0x000fc800078e0031 */
[----:B------:R0:W-:Y:S01]  /*197e0*/  STG.E.U16 desc[UR36][R6.64], R4 ;  /* 0x0000000406007986 */ /* 0x0001e2000c101524 */
[----:B------:R-:W-:Y:S05]  /*197f0*/  BRA `(.L_x_19206) ;  /* 0x0000000c00147947 */ /* 0x000fea0003800000 */
.L_x_19214:
        /* <DEDUP_REMOVED lines=10> */
.L_x_19217:
[----:B------:R-:W-:Y:S01]  /*198a0*/  F2FP.F16.F32.PACK_AB R3, RZ, R4 ;  /* 0x00000004ff03723e */ /* 0x000fe200000000ff */
[----:B------:R-:W-:-:S03]  /*198b0*/  IMAD.MOV.U32 R41, RZ, RZ, R49 ;  /* 0x000000ffff297224 */ /* 0x000fc600078e0031 */
[----:B------:R-:W-:-:S05]  /*198c0*/  PRMT R3, R3, 0x5410, RZ ;  /* 0x0000541003037816 */ /* 0x000fca00000000ff */
[----:B------:R0:W-:Y:S01]  /*198d0*/  STG.E desc[UR36][R6.64], R3 ;  /* 0x0000000306007986 */ /* 0x0001e2000c101924 */
[----:B------:R-:W-:Y:S05]  /*198e0*/  BRA `(.L_x_19206) ;  /* 0x0000000800d87947 */ /* 0x000fea0003800000 */
.L_x_19216:
[----:B------:R-:W-:Y:S01]  /*198f0*/  FMUL.FTZ R4, R4, 1 ;  /* 0x3f80000004047820 */ /* 0x000fe20000410000 */
[----:B------:R-:W-:-:S05]  /*19900*/  IMAD.MOV.U32 R41, RZ, RZ, R49 ;  /* 0x000000ffff297224 */ /* 0x000fca00078e0031 */
[----:B------:R-:W0:Y:S02]  /*19910*/  F2F.F64.F32 R4, R4 ;  /* 0x0000000400047310 */ /* 0x000e240000201800 */
[----:B0-----:R0:W-:Y:S01]  /*19920*/  STG.E.64 desc[UR36][R6.64], R4 ;  /* 0x0000000406007986 */ /* 0x0011e2000c101b24 */
[----:B------:R-:W-:Y:S05]  /*19930*/  BRA `(.L_x_19206) ;  /* 0x0000000800c47947 */ /* 0x000fea0003800000 */
.L_x_19207:
        /* <DEDUP_REMOVED lines=13> */
.L_x_19220:
[----:B------:R-:W-:Y:S01]  /*19a10*/  FMUL.FTZ R8, R4, 1 ;  /* 0x3f80000004087820 */ /* 0x000fe20000410000 */
[----:B------:R-:W-:Y:S01]  /*19a20*/  CS2R R10, SRZ ;  /* 0x00000000000a7805 */ /* 0x000fe2000001ff00 */
[----:B------:R-:W-:-:S04]  /*19a30*/  IMAD.MOV.U32 R41, RZ, RZ, R49 ;  /* 0x000000ffff297224 */ /* 0x000fc800078e0031 */
[----:B------:R-:W0:Y:S02]  /*19a40*/  F2F.F64.F32 R8, R8 ;  /* 0x0000000800087310 */ /* 0x000e240000201800 */
[----:B0-----:R1:W-:Y:S01]  /*19a50*/  STG.E.128 desc[UR36][R6.64], R8 ;  /* 0x0000000806007986 */ /* 0x0013e2000c101d24 */
[----:B------:R-:W-:Y:S05]  /*19a60*/  BRA `(.L_x_19206) ;  /* 0x0000000800787947 */ /* 0x000fea0003800000 */
.L_x_19219:
        /* <DEDUP_REMOVED lines=20> */
.L_x_19224:
[----:B------:R-:W-:Y:S05]  /*19bb0*/  BSYNC B0 ;  /* 0x0000000000007941 */ /* 0x000fea0003800000 */
.L_x_19223:
[----:B------:R-:W-:Y:S01]  /*19bc0*/  LOP3.LUT R5, R0, R5, RZ, 0xfc, !PT ;  /* 0x0000000500057212 */ /* 0x000fe200078efcff */
[----:B------:R-:W-:-:S04]  /*19bd0*/  IMAD.MOV.U32 R41, RZ, RZ, R49 ;  /* 0x000000ffff297224 */ /* 0x000fc800078e0031 */
[----:B------:R2:W-:Y:S01]  /*19be0*/  STG.E.U8 desc[UR36][R6.64], R5 ;  /* 0x0000000506007986 */ /* 0x0005e2000c101124 */
[----:B------:R-:W-:Y:S05]  /*19bf0*/  BRA `(.L_x_19206) ;  /* 0x0000000800147947 */ /* 0x000fea0003800000 */
.L_x_19222:
        /* <DEDUP_REMOVED lines=12> */
.L_x_19226:
[----:B------:R-:W-:Y:S01]  /*19cc0*/  IMAD.MOV.U32 R0, RZ, RZ, 0x7f ;  /* 0x0000007fff007424 */ /* 0x000fe200078e00ff */
[----:B------:R-:W-:-:S04]  /*19cd0*/  ISETP.GT.U32.AND P0, PT, R5, 0x7f800000, PT ;  /* 0x7f8000000500780c */ /* 0x000fc80003f04070 */
[----:B------:R-:W-:-:S09]  /*19ce0*/  SEL R0, R0, 0x7c, P0 ;  /* 0x0000007c00007807 */ /* 0x000fd20000000000 */
.L_x_19227:
[----:B------:R-:W-:Y:S05]  /*19cf0*/  BSYNC B0 ;  /* 0x0000000000007941 */ /* 0x000fea0003800000 */
.L_x_19225:
[----:B------:R-:W-:Y:S01]  /*19d00*/  LOP3.LUT R4, R4, 0x80000000, RZ, 0xc0, !PT ;  /* 0x8000000004047812 */ /* 0x000fe200078ec0ff */
[----:B------:R-:W-:-:S03]  /*19d10*/  IMAD.MOV.U32 R41, RZ, RZ, R49 ;  /* 0x000000ffff297224 */ /* 0x000fc600078e0031 */
[----:B------:R-:W-:-:S04]  /*19d20*/  SHF.R.U32.HI R3, RZ, 0x18, R4 ;  /* 0x00000018ff037819 */ /* 0x000fc80000011604 */
[----:B------:R-:W-:-:S05]  /*19d30*/  LOP3.LUT R3, R0, R3, RZ, 0xfc, !PT ;  /* 0x0000000300037212 */ /* 0x000fca00078efcff */
[----:B------:R0:W-:Y:S01]  /*19d40*/  STG.E.U8 desc[UR36][R6.64], R3 ;  /* 0x0000000306007986 */ /* 0x0001e2000c101124 */
[----:B------:R-:W-:Y:S05]  /*19d50*/  BRA `(.L_x_19206) ;  /* 0x0000000400bc7947 */ /* 0x000fea0003800000 */
.L_x_19221:
[----:B------:R-:W-:Y:S01]  /*19d60*/  F2FP.BF16.F32.PACK_AB R4, RZ, R4 ;  /* 0x00000004ff04723e */ /* 0x000fe200000010ff */
[----:B------:R-:W-:-:S04]  /*19d70*/  IMAD.MOV.U32 R41, RZ, RZ, R49 ;  /* 0x000000ffff297224 */ /* 0x000fc800078e0031 */
[----:B------:R0:W-:Y:S01]  /*19d80*/  STG.E.U16 desc[UR36][R6.64], R4 ;  /* 0x0000000406007986 */ /* 0x0001e2000c101524 */
[----:B------:R-:W-:Y:S05]  /*19d90*/  BRA `(.L_x_19206) ;  /* 0x0000000400ac7947 */ /* 0x000fea0003800000 */
.L_x_19218:
        /* <DEDUP_REMOVED lines=12> */
.L_x_19230:
        /* <DEDUP_REMOVED lines=16> */
.L_x_19233:
[----:B------:R-:W-:-:S04]  /*19f60*/  LOP3.LUT R4, R4, 0x80000000, RZ, 0xc0, !PT ;  /* 0x8000000004047812 */ /* 0x000fc800078ec0ff */
[----:B------:R-:W-:-:S04]  /*19f70*/  SHF.R.U32.HI R3, RZ, 0x18, R4 ;  /* 0x00000018ff037819 */ /* 0x000fc80000011604 */
[----:B------:R-:W-:-:S04]  /*19f80*/  LOP3.LUT R0, R0, R3, RZ, 0xfc, !PT ;  /* 0x0000000300007212 */ /* 0x000fc800078efcff */
[----:B------:R-:W-:-:S07]  /*19f90*/  PRMT R3, R0, 0x7610, R3 ;  /* 0x0000761000037816 */ /* 0x000fce0000000003 */
.L_x_19232:
[----:B------:R-:W-:Y:S05]  /*19fa0*/  BSYNC B0 ;  /* 0x0000000000007941 */ /* 0x000fea0003800000 */
.L_x_19231:
[----:B------:R0:W-:Y:S01]  /*19fb0*/  STG.E.U8 desc[UR36][R6.64], R3 ;  /* 0x0000000306007986 */ /* 0x0001e2000c101124 */
[----:B------:R-:W-:Y:S01]  /*19fc0*/  IMAD.MOV.U32 R41, RZ, RZ, R49 ;  /* 0x000000ffff297224 */ /* 0x000fe200078e0031 */
[----:B------:R-:W-:Y:S06]  /*19fd0*/  BRA `(.L_x_19206) ;  /* 0x00000004001c7947 */ /* 0x000fec0003800000 */
.L_x_19229:
        /* <DEDUP_REMOVED lines=16> */
.L_x_19236:
[----:B------:R-:W-:-:S04]  /*1a0e0*/  LOP3.LUT R4, R4, 0x80000000, RZ, 0xc0, !PT ;  /* 0x8000000004047812 */ /* 0x000fc800078ec0ff */
[----:B------:R-:W-:-:S04]  /*1a0f0*/  SHF.R.U32.HI R3, RZ, 0x18, R4 ;  /* 0x00000018ff037819 */ /* 0x000fc80000011604 */
[----:B------:R-:W-:-:S04]  /*1a100*/  LOP3.LUT R0, R0, R3, RZ, 0xfc, !PT ;  /* 0x0000000300007212 */ /* 0x000fc800078efcff */
[----:B------:R-:W-:-:S07]  /*1a110*/  PRMT R3, R0, 0x7610, R3 ;  /* 0x0000761000037816 */ /* 0x000fce0000000003 */
.L_x_19235:
[----:B------:R-:W-:Y:S05]  /*1a120*/  BSYNC B0 ;  /* 0x0000000000007941 */ /* 0x000fea0003800000 */
.L_x_19234:
[----:B------:R0:W-:Y:S01]  /*1a130*/  STG.E.U8 desc[UR36][R6.64], R3 ;  /* 0x0000000306007986 */ /* 0x0001e2000c101124 */
[----:B------:R-:W-:Y:S01]  /*1a140*/  IMAD.MOV.U32 R41, RZ, RZ, R49 ;  /* 0x000000ffff297224 */ /* 0x000fe200078e0031 */
[----:B------:R-:W-:Y:S06]  /*1a150*/  BRA `(.L_x_19206) ;  /* 0x0000000000bc7947 */ /* 0x000fec0003800000 */
.L_x_19228:
        /* <DEDUP_REMOVED lines=22> */
.L_x_19211:
        /* <DEDUP_REMOVED lines=16> */
.L_x_19239:
[----:B------:R-:W-:Y:S01]  /*1a3c0*/  IMAD.MOV.U32 R41, RZ, RZ, R49 ;  /* 0x000000ffff297224 */ /* 0x000fe200078e0031 */
[----:B------:R-:W-:Y:S06]  /*1a3d0*/  BRA `(.L_x_19206) ;  /* 0x00000000001c7947 */ /* 0x000fec0003800000 */
.L_x_19238:
[----:B------:R-:W0:Y:S01]  /*1a3e0*/  F2I.U64.TRUNC R4, R4 ;  /* 0x0000000400047311 */ /* 0x000e22000020d800 */
[----:B------:R-:W-:Y:S01]  /*1a3f0*/  IMAD.MOV.U32 R41, RZ, RZ, R49 ;  /* 0x000000ffff297224 */ /* 0x000fe200078e0031 */
[----:B0-----:R0:W-:Y:S01]  /*1a400*/  STG.E.64 desc[UR36][R6.64], R4 ;  /* 0x0000000406007986 */ /* 0x0011e2000c101b24 */
[----:B------:R-:W-:Y:S05]  /*1a410*/  BRA `(.L_x_19206) ;  /* 0x00000000000c7947 */ /* 0x000fea0003800000 */
.L_x_19237:
[----:B------:R-:W0:Y:S01]  /*1a420*/  F2I.FTZ.U32.TRUNC.NTZ R3, R4 ;  /* 0x0000000400037305 */ /* 0x000e22000021f000 */
[----:B------:R-:W-:Y:S01]  /*1a430*/  IMAD.MOV.U32 R41, RZ, RZ, R49 ;  /* 0x000000ffff297224 */ /* 0x000fe200078e0031 */
[----:B0-----:R0:W-:Y:S06]  /*1a440*/  STG.E desc[UR36][R6.64], R3 ;  /* 0x0000000306007986 */ /* 0x0011ec000c101924 */
.L_x_19206:
[----:B------:R-:W-:Y:S05]  /*1a450*/  BSYNC B6 ;  /* 0x0000000000067941 */ /* 0x000fea0003800000 */
.L_x_19205:
[----:B------:R-:W-:Y:S01]  /*1a460*/  ISETP.GE.AND P0, PT, R41, R38, PT ;  /* 0x000000262900720c */ /* 0x000fe20003f06270 */
[----:B------:R-:W-:-:S12]  /*1a470*/  BSSY B6, `(.L_x_19240) ;  /* 0x00001d8000067945 */ /* 0x000fd80003800000 */
[----:B------:R-:W-:Y:S05]  /*1a480*/  @P0 BRA `(.L_x_19241) ;  /* 0x0000001c00580947 */ /* 0x000fea0003800000 */
[----:B0-2---:R-:W0:Y:S01]  /*1a490*/  LDC.64 R4, c[0x0][0x228] ;  /* 0x00008a00ff047b82 */ /* 0x005e220000000a00 */
[----:B------:R-:W-:Y:S01]  /*1a4a0*/  IMAD R0, R2, 0x200, R41 ;  /* 0x0000020002007824 */ /* 0x000fe200078e0229 */
[----:B-1----:R-:W-:Y:S01]  /*1a4b0*/  PRMT R6, R40, 0x9910, RZ ;  /* 0x0000991028067816 */ /* 0x002fe200000000ff */
        /* <DEDUP_REMOVED lines=15> */
[----:B---3-5:R-:W0:Y:S02]  /*1a5b0*/  F2I.FTZ.TRUNC.NTZ R3, R16 ;  /* 0x0000001000037305 */ /* 0x028e24000021f100 */
[----:B0-----:R0:W-:Y:S01]  /*1a5c0*/  STG.E.U8 desc[UR36][R4.64], R3 ;  /* 0x0000000304007986 */ /* 0x0011e2000c101124 */
[----:B------:R-:W-:Y:S05]  /*1a5d0*/  BRA `(.L_x_19247) ;  /* 0x0000000c00507947 */ /* 0x000fea0003800000 */
.L_x_19245:
[----:B---3-5:R-:W0:Y:S02]  /*1a5e0*/  F2I.S64.TRUNC R16, R16 ;  /* 0x0000001000107311 */ /* 0x028e24000020d900 */
[----:B0-----:R-:W-:-:S05]  /*1a5f0*/  IMAD.MOV.U32 R3, RZ, RZ, R16 ;  /* 0x000000ffff037224 */ /* 0x001fca00078e0010 */
[----:B------:R0:W-:Y:S01]  /*1a600*/  STG.E.U8 desc[UR36][R4.64], R3 ;  /* 0x0000000304007986 */ /* 0x0001e2000c101124 */
[----:B------:R-:W-:Y:S05]  /*1a610*/  BRA `(.L_x_19247) ;  /* 0x0000000c00407947 */ /* 0x000fea0003800000 */
.L_x_19244:
[----:B------:R-:W-:-:S13]  /*1a620*/  ISETP.NE.AND P0, PT, R0, 0x2, PT ;  /* 0x000000020000780c */ /* 0x000fda0003f05270 */
[----:B------:R-:W-:Y:S05]  /*1a630*/  @!P0 BRA `(.L_x_19248) ;  /* 0x0000000000288947 */ /* 0x000fea0003800000 */
[----:B------:R-:W-:-:S13]  /*1a640*/  ISETP.NE.AND P0, PT, R0, 0x3, PT ;  /* 0x000000030000780c */ /* 0x000fda0003f05270 */
[----:B------:R-:W-:Y:S05]  /*1a650*/  @!P0 BRA `(.L_x_19249) ;  /* 0x0000000000148947 */ /* 0x000fea0003800000 */
[----:B------:R-:W-:-:S13]  /*1a660*/  ISETP.NE.AND P0, PT, R0, 0x4, PT ;  /* 0x000000040000780c */ /* 0x000fda0003f05270 */
[----:B------:R-:W-:Y:S05]  /*1a670*/  @P0 BRA `(.L_x_19246) ;  /* 0x0000000800d00947 */ /* 0x000fea0003800000 */
[----:B---3-5:R-:W0:Y:S02]  /*1a680*/  F2I.S64.TRUNC R16, R16 ;  /* 0x0000001000107311 */ /* 0x028e24000020d900 */
[----:B0-----:R0:W-:Y:S01]  /*1a690*/  STG.E.64 desc[UR36][R4.64], R16 ;  /* 0x0000001004007986 */ /* 0x0011e2000c101b24 */
[----:B------:R-:W-:Y:S05]  /*1a6a0*/  BRA `(.L_x_19247) ;  /* 0x0000000c001c7947 */ /* 0x000fea0003800000 */
.L_x_19249:
[----:B---3-5:R-:W0:Y:S02]  /*1a6b0*/  F2I.FTZ.TRUNC.NTZ R3, R16 ;  /* 0x0000001000037305 */ /* 0x028e24000021f100 */
[----:B0-----:R0:W-:Y:S01]  /*1a6c0*/  STG.E desc[UR36][R4.64], R3 ;  /* 0x0000000304007986 */ /* 0x0011e2000c101924 */
[----:B------:R-:W-:Y:S05]  /*1a6d0*/  BRA `(.L_x_19247) ;  /* 0x0000000c00107947 */ /* 0x000fea0003800000 */
.L_x_19248:
[----:B---3-5:R-:W0:Y:S02]  /*1a6e0*/  F2I.FTZ.TRUNC.NTZ R3, R16 ;  /* 0x0000001000037305 */ /* 0x028e24000021f100 */
[----:B0-----:R0:W-:Y:S01]  /*1a6f0*/  STG.E.U16 desc[UR36][R4.64], R3 ;  /* 0x0000000304007986 */ /* 0x0011e2000c101524 */
[----:B------:R-:W-:Y:S05]  /*1a700*/  BRA `(.L_x_19247) ;  /* 0x0000000c00047947 */ /* 0x000fea0003800000 */
.L_x_19243:
[----:B------:R-:W-:-:S13]  /*1a710*/  ISETP.GT.AND P0, PT, R0, 0x6, PT ;  /* 0x000000060000780c */ /* 0x000fda0003f04270 */
[----:B------:R-:W-:Y:S05]  /*1a720*/  @P0 BRA `(.L_x_19250) ;  /* 0x0000000000240947 */ /* 0x000fea0003800000 */
[----:B------:R-:W-:-:S13]  /*1a730*/  ISETP.NE.AND P0, PT, R0, 0x5, PT ;  /* 0x000000050000780c */ /* 0x000fda0003f05270 */
[----:B------:R-:W-:Y:S05]  /*1a740*/  @!P0 BRA `(.L_x_19251) ;  /* 0x0000000000108947 */ /* 0x000fea0003800000 */
[----:B------:R-:W-:-:S13]  /*1a750*/  ISETP.NE.AND P0, PT, R0, 0x6, PT ;  /* 0x000000060000780c */ /* 0x000fda0003f05270 */
[----:B------:R-:W-:Y:S05]  /*1a760*/  @P0 BRA `(.L_x_19246) ;  /* 0x0000000800940947 */ /* 0x000fea0003800000 */
[----:B---3-5:R0:W-:Y:S01]  /*1a770*/  STG.E desc[UR36][R4.64], R16 ;  /* 0x0000001004007986 */ /* 0x0281e2000c101924 */
[----:B------:R-:W-:Y:S05]  /*1a780*/  BRA `(.L_x_19247) ;  /* 0x0000000800e47947 */ /* 0x000fea0003800000 */
.L_x_19251:
[----:B---3-5:R-:W-:-:S05]  /*1a790*/  F2FP.F16.F32.PACK_AB R16, RZ, R16 ;  /* 0x00000010ff10723e */ /* 0x028fca00000000ff */
[----:B------:R0:W-:Y:S01]  /*1a7a0*/  STG.E.U16 desc[UR36][R4.64], R16 ;  /* 0x0000001004007986 */ /* 0x0001e2000c101524 */
[----:B------:R-:W-:Y:S05]  /*1a7b0*/  BRA `(.L_x_19247) ;  /* 0x0000000800d87947 */ /* 0x000fea0003800000 */
.L_x_19250:
[----:B------:R-:W-:-:S13]  /*1a7c0*/  ISETP.NE.AND P0, PT, R0, 0x7, PT ;  /* 0x000000070000780c */ /* 0x000fda0003f05270 */
[----:B------:R-:W-:Y:S05]  /*1a7d0*/  @!P0 BRA `(.L_x_19252) ;  /* 0x00000000002c8947 */ /* 0x000fea0003800000 */
[----:B------:R-:W-:-:S13]  /*1a7e0*/  ISETP.NE.AND P0, PT, R0, 0x8, PT ;  /* 0x000000080000780c */ /* 0x000fda0003f05270 */
[----:B------:R-:W-:Y:S05]  /*1a7f0*/  @!P0 BRA `(.L_x_19253) ;  /* 0x0000000000148947 */ /* 0x000fea0003800000 */
[----:B------:R-:W-:-:S13]  /*1a800*/  ISETP.NE.AND P0, PT, R0, 0x9, PT ;  /* 0x000000090000780c */ /* 0x000fda0003f05270 */
[----:B------:R-:W-:Y:S05]  /*1a810*/  @P0 BRA `(.L_x_19246) ;  /* 0x0000000800680947 */ /* 0x000fea0003800000 */
[----:B-----5:R-:W-:-:S05]  /*1a820*/  IMAD.MOV.U32 R17, RZ, RZ, RZ ;  /* 0x000000ffff117224 */ /* 0x020fca00078e00ff */
[----:B---3--:R0:W-:Y:S01]  /*1a830*/  STG.E.64 desc[UR36][R4.64], R16 ;  /* 0x0000001004007986 */ /* 0x0081e2000c101b24 */
[----:B------:R-:W-:Y:S05]  /*1a840*/  BRA `(.L_x_19247) ;  /* 0x0000000800b47947 */ /* 0x000fea0003800000 */
.L_x_19253:
[----:B---3-5:R-:W-:-:S04]  /*1a850*/  F2FP.F16.F32.PACK_AB R3, RZ, R16 ;  /* 0x00000010ff03723e */ /* 0x028fc800000000ff */
[----:B------:R-:W-:-:S05]  /*1a860*/  PRMT R3, R3, 0x5410, RZ ;  /* 0x0000541003037816 */ /* 0x000fca00000000ff */
[----:B------:R0:W-:Y:S01]  /*1a870*/  STG.E desc[UR36][R4.64], R3 ;  /* 0x0000000304007986 */ /* 0x0001e2000c101924 */
[----:B------:R-:W-:Y:S05]  /*1a880*/  BRA `(.L_x_19247) ;  /* 0x0000000800a47947 */ /* 0x000fea0003800000 */
.L_x_19252:
[----:B---3-5:R-:W-:-:S06]  /*1a890*/  FMUL.FTZ R6, R16, 1 ;  /* 0x3f80000010067820 */ /* 0x028fcc0000410000 */
[----:B------:R-:W0:Y:S02]  /*1a8a0*/  F2F.F64.F32 R6, R6 ;  /* 0x0000000600067310 */ /* 0x000e240000201800 */
[----:B0-----:R0:W-:Y:S01]  /*1a8b0*/  STG.E.64 desc[UR36][R4.64], R6 ;  /* 0x0000000604007986 */ /* 0x0011e2000c101b24 */
[----:B------:R-:W-:Y:S05]  /*1a8c0*/  BRA `(.L_x_19247) ;  /* 0x0000000800947947 */ /* 0x000fea0003800000 */
.L_x_19242:
        /* <DEDUP_REMOVED lines=8> */
[----:B---3-5:R-:W-:-:S04]  /*1a950*/  FSETP.NEU.FTZ.AND P0, PT, R16, RZ, PT ;  /* 0x000000ff1000720b */ /* 0x028fc80003f1d000 */
[----:B------:R-:W-:-:S05]  /*1a960*/  SEL R3, RZ, 0x1, !P0 ;  /* 0x00000001ff037807 */ /* 0x000fca0004000000 */
[----:B------:R0:W-:Y:S01]  /*1a970*/  STG.E.U8 desc[UR36][R4.64], R3 ;  /* 0x0000000304007986 */ /* 0x0001e2000c101124 */
[----:B------:R-:W-:Y:S05]  /*1a980*/  BRA `(.L_x_19247) ;  /* 0x0000000800647947 */ /* 0x000fea0003800000 */
.L_x_19256:
[----:B---3-5:R-:W-:Y:S01]  /*1a990*/  FMUL.FTZ R8, R16, 1 ;  /* 0x3f80000010087820 */ /* 0x028fe20000410000 */
[----:B------:R-:W-:-:S05]  /*1a9a0*/  CS2R R10, SRZ ;  /* 0x00000000000a7805 */ /* 0x000fca000001ff00 */
[----:B------:R-:W0:Y:S02]  /*1a9b0*/  F2F.F64.F32 R8, R8 ;  /* 0x0000000800087310 */ /* 0x000e240000201800 */
[----:B0-----:R1:W-:Y:S01]  /*1a9c0*/  STG.E.128 desc[UR36][R4.64], R8 ;  /* 0x0000000804007986 */ /* 0x0013e2000c101d24 */
[----:B------:R-:W-:Y:S05]  /*1a9d0*/  BRA `(.L_x_19247) ;  /* 0x0000000800507947 */ /* 0x000fea0003800000 */
.L_x_19255:
[----:B------:R-:W-:-:S13]  /*1a9e0*/  ISETP.NE.AND P0, PT, R0, 0xf, PT ;  /* 0x0000000f0000780c */ /* 0x000fda0003f05270 */
[----:B------:R-:W-:Y:S05]  /*1a9f0*/  @!P0 BRA `(.L_x_19257) ;  /* 0x0000000000ac8947 */ /* 0x000fea0003800000 */
[----:B------:R-:W-:-:S13]  /*1aa00*/  ISETP.NE.AND P0, PT, R0, 0x17, PT ;  /* 0x000000170000780c */ /* 0x000fda0003f05270 */
[----:B------:R-:W-:Y:S05]  /*1aa10*/  @!P0 BRA `(.L_x_19258) ;  /* 0x0000000000508947 */ /* 0x000fea0003800000 */
[----:B------:R-:W-:-:S13]  /*1aa20*/  ISETP.NE.AND P0, PT, R0, 0x18, PT ;  /* 0x000000180000780c */ /* 0x000fda0003f05270 */
[----:B------:R-:W-:Y:S05]  /*1aa30*/  @P0 BRA `(.L_x_19246) ;  /* 0x0000000400e00947 */ /* 0x000fea0003800000 */
[C---:B---3-5:R-:W-:Y:S01]  /*1aa40*/  LOP3.LUT R6, R16.reuse, 0x7fffffff, RZ, 0xc0, !PT ;  /* 0x7fffffff10067812 */ /* 0x068fe200078ec0ff */
        /* <DEDUP_REMOVED lines=13> */
.L_x_19260:
[----:B------:R-:W-:Y:S05]  /*1ab20*/  BSYNC B0 ;  /* 0x0000000000007941 */ /* 0x000fea0003800000 */
.L_x_19259:
[----:B------:R-:W-:-:S05]  /*1ab30*/  LOP3.LUT R7, R0, R7, RZ, 0xfc, !PT ;  /* 0x0000000700077212 */ /* 0x000fca00078efcff */
[----:B------:R2:W-:Y:S01]  /*1ab40*/  STG.E.U8 desc[UR36][R4.64], R7 ;  /* 0x0000000704007986 */ /* 0x0005e2000c101124 */
[----:B------:R-:W-:Y:S05]  /*1ab50*/  BRA `(.L_x_19247) ;  /* 0x0000000400f07947 */ /* 0x000fea0003800000 */
.L_x_19258:
[----:B---3-5:R-:W-:Y:S01]  /*1ab60*/  LOP3.LUT R6, R16, 0x7fffffff, RZ, 0xc0, !PT ;  /* 0x7fffffff10067812 */ /* 0x028fe200078ec0ff */
        /* <DEDUP_REMOVED lines=11> */
.L_x_19262:
[----:B------:R-:W-:Y:S01]  /*1ac20*/  IMAD.MOV.U32 R0, RZ, RZ, 0x7f ;  /* 0x0000007fff007424 */ /* 0x000fe200078e00ff */
[----:B------:R-:W-:-:S04]  /*1ac30*/  ISETP.GT.U32.AND P0, PT, R6, 0x7f800000, PT ;  /* 0x7f8000000600780c */ /* 0x000fc80003f04070 */
[----:B------:R-:W-:-:S09]  /*1ac40*/  SEL R0, R0, 0x7c, P0 ;  /* 0x0000007c00007807 */ /* 0x000fd20000000000 */
.L_x_19263:
[----:B------:R-:W-:Y:S05]  /*1ac50*/  BSYNC B0 ;  /* 0x0000000000007941 */ /* 0x000fea0003800000 */
.L_x_19261:
[----:B------:R-:W-:-:S04]  /*1ac60*/  LOP3.LUT R16, R16, 0x80000000, RZ, 0xc0, !PT ;  /* 0x8000000010107812 */ /* 0x000fc800078ec0ff */
[----:B------:R-:W-:-:S04]  /*1ac70*/  SHF.R.U32.HI R3, RZ, 0x18, R16 ;  /* 0x00000018ff037819 */ /* 0x000fc80000011610 */
[----:B------:R-:W-:-:S05]  /*1ac80*/  LOP3.LUT R3, R0, R3, RZ, 0xfc, !PT ;  /* 0x0000000300037212 */ /* 0x000fca00078efcff */
[----:B------:R3:W-:Y:S01]  /*1ac90*/  STG.E.U8 desc[UR36][R4.64], R3 ;  /* 0x0000000304007986 */ /* 0x0007e2000c101124 */
[----:B------:R-:W-:Y:S05]  /*1aca0*/  BRA `(.L_x_19247) ;  /* 0x00000004009c7947 */ /* 0x000fea0003800000 */
.L_x_19257:
[----:B---3-5:R-:W-:-:S05]  /*1acb0*/  F2FP.BF16.F32.PACK_AB R16, RZ, R16 ;  /* 0x00000010ff10723e */ /* 0x028fca00000010ff */
[----:B------:R0:W-:Y:S01]  /*1acc0*/  STG.E.U16 desc[UR36][R4.64], R16 ;  /* 0x0000001004007986 */ /* 0x0001e2000c101524 */
[----:B------:R-:W-:Y:S05]  /*1acd0*/  BRA `(.L_x_19247) ;  /* 0x0000000400907947 */ /* 0x000fea0003800000 */
.L_x_19254:
        /* <DEDUP_REMOVED lines=8> */
[----:B---3-5:R-:W0:Y:S02]  /*1ad60*/  F2I.FTZ.U32.TRUNC.NTZ R3, R16 ;  /* 0x0000001000037305 */ /* 0x028e24000021f000 */
[----:B0-----:R0:W-:Y:S01]  /*1ad70*/  STG.E.U16 desc[UR36][R4.64], R3 ;  /* 0x0000000304007986 */ /* 0x0011e2000c101524 */
[----:B------:R-:W-:Y:S05]  /*1ad80*/  BRA `(.L_x_19247) ;  /* 0x0000000400647947 */ /* 0x000fea0003800000 */
.L_x_19266:
[----:B---3-5:R-:W-:Y:S01]  /*1ad90*/  LOP3.LUT R6, R16, 0x7fffffff, RZ, 0xc0, !PT ;  /* 0x7fffffff10067812 */ /* 0x028fe200078ec0ff */
        /* <DEDUP_REMOVED lines=15> */
.L_x_19269:
[----:B------:R-:W-:-:S04]  /*1ae90*/  LOP3.LUT R16, R16, 0x80000000, RZ, 0xc0, !PT ;  /* 0x8000000010107812 */ /* 0x000fc800078ec0ff */
[----:B------:R-:W-:-:S04]  /*1aea0*/  SHF.R.U32.HI R16, RZ, 0x18, R16 ;  /* 0x00000018ff107819 */ /* 0x000fc80000011610 */
[----:B------:R-:W-:-:S04]  /*1aeb0*/  LOP3.LUT R3, R3, R16, RZ, 0xfc, !PT ;  /* 0x0000001003037212 */ /* 0x000fc800078efcff */
[----:B------:R-:W-:-:S07]  /*1aec0*/  PRMT R0, R3, 0x7610, R0 ;  /* 0x0000761003007816 */ /* 0x000fce0000000000 */
.L_x_19268:
[----:B------:R-:W-:Y:S05]  /*1aed0*/  BSYNC B0 ;  /* 0x0000000000007941 */ /* 0x000fea0003800000 */
.L_x_19267:
[----:B------:R0:W-:Y:S01]  /*1aee0*/  STG.E.U8 desc[UR36][R4.64], R0 ;  /* 0x0000000004007986 */ /* 0x0001e2000c101124 */
[----:B------:R-:W-:Y:S05]  /*1aef0*/  BRA `(.L_x_19247) ;  /* 0x0000000400087947 */ /* 0x000fea0003800000 */
.L_x_19265:
        /* <DEDUP_REMOVED lines=16> */
.L_x_19272:
[----:B------:R-:W-:-:S04]  /*1b000*/  LOP3.LUT R16, R16, 0x80000000, RZ, 0xc0, !PT ;  /* 0x8000000010107812 */ /* 0x000fc800078ec0ff */
[----:B------:R-:W-:-:S04]  /*1b010*/  SHF.R.U32.HI R16, RZ, 0x18, R16 ;  /* 0x00000018ff107819 */ /* 0x000fc80000011610 */
[----:B------:R-:W-:-:S04]  /*1b020*/  LOP3.LUT R3, R3, R16, RZ, 0xfc, !PT ;  /* 0x0000001003037212 */ /* 0x000fc800078efcff */
[----:B------:R-:W-:-:S07]  /*1b030*/  PRMT R0, R3, 0x7610, R0 ;  /* 0x0000761003007816 */ /* 0x000fce0000000000 */
.L_x_19271:
[----:B------:R-:W-:Y:S05]  /*1b040*/  BSYNC B0 ;  /* 0x0000000000007941 */ /* 0x000fea0003800000 */
.L_x_19270:
[----:B------:R0:W-:Y:S01]  /*1b050*/  STG.E.U8 desc[UR36][R4.64], R0 ;  /* 0x0000000004007986 */ /* 0x0001e2000c101124 */
[----:B------:R-:W-:Y:S05]  /*1b060*/  BRA `(.L_x_19247) ;  /* 0x0000000000ac7947 */ /* 0x000fea0003800000 */
.L_x_19264:
[----:B------:R-:W-:-:S13]  /*1b070*/  ISETP.NE.AND P0, PT, R0, 0x1c, PT ;  /* 0x0000001c0000780c */ /* 0x000fda0003f05270 */
[----:B------:R-:W-:Y:S05]  /*1b080*/  @!P0 BRA `(.L_x_19273) ;  /* 0x00000000009c8947 */ /* 0x000fea0003800000 */
[----:B------:R-:W-:-:S13]  /*1b090*/  ISETP.NE.AND P0, PT, R0, 0x1d, PT ;  /* 0x0000001d0000780c */ /* 0x000fda0003f05270 */
[----:B------:R-:W-:Y:S05]  /*1b0a0*/  @!P0 BRA `(.L_x_19274) ;  /* 0x0000000000888947 */ /* 0x000fea0003800000 */
[----:B------:R-:W-:-:S13]  /*1b0b0*/  ISETP.NE.AND P0, PT, R0, 0x2c, PT ;  /* 0x0000002c0000780c */ /* 0x000fda0003f05270 */
[----:B------:R-:W-:Y:S05]  /*1b0c0*/  @P0 BRA `(.L_x_19246) ;  /* 0x00000000003c0947 */ /* 0x000fea0003800000 */
[----:B---3-5:R-:W-:-:S04]  /*1b0d0*/  SHF.R.U32.HI R6, RZ, 0x17, R16 ;  /* 0x00000017ff067819 */ /* 0x028fc80000011610 */
        /* <DEDUP_REMOVED lines=14> */
.L_x_19246:
        /* <DEDUP_REMOVED lines=16> */
.L_x_19275:
[----:B------:R-:W-:Y:S05]  /*1b2c0*/  BRA `(.L_x_19247) ;  /* 0x0000000000147947 */ /* 0x000fea0003800000 */
.L_x_19274:
[----:B---3-5:R-:W0:Y:S02]  /*1b2d0*/  F2I.U64.TRUNC R16, R16 ;  /* 0x0000001000107311 */ /* 0x028e24000020d800 */
[----:B0-----:R0:W-:Y:S01]  /*1b2e0*/  STG.E.64 desc[UR36][R4.64], R16 ;  /* 0x0000001004007986 */ /* 0x0011e2000c101b24 */
[----:B------:R-:W-:Y:S05]  /*1b2f0*/  BRA `(.L_x_19247) ;  /* 0x0000000000087947 */ /* 0x000fea0003800000 */
.L_x_19273:
[----:B---3-5:R-:W0:Y:S02]  /*1b300*/  F2I.FTZ.U32.TRUNC.NTZ R3, R16 ;  /* 0x0000001000037305 */ /* 0x028e24000021f000 */
[----:B0-----:R0:W-:Y:S02]  /*1b310*/  STG.E desc[UR36][R4.64], R3 ;  /* 0x0000000304007986 */ /* 0x0011e4000c101924 */
.L_x_19247:
        /* <DEDUP_REMOVED lines=24> */
.L_x_19279:
[----:B------:R-:W0:Y:S02]  /*1b4a0*/  F2I.S64.TRUNC R18, R18 ;  /* 0x0000001200127311 */ /* 0x000e24000020d900 */
[----:B0-----:R-:W-:-:S05]  /*1b4b0*/  IMAD.MOV.U32 R3, RZ, RZ, R18 ;  /* 0x000000ffff037224 */ /* 0x001fca00078e0012 */
[----:B------:R1:W-:Y:S01]  /*1b4c0*/  STG.E.U8 desc[UR36][R4.64], R3 ;  /* 0x0000000304007986 */ /* 0x0003e2000c101124 */
[----:B------:R-:W-:Y:S05]  /*1b4d0*/  BRA `(.L_x_19281) ;  /* 0x0000000c00407947 */ /* 0x000fea0003800000 */
.L_x_19278:
        /* <DEDUP_REMOVED lines=9> */
.L_x_19283:
[----:B------:R-:W0:Y:S02]  /*1b570*/  F2I.FTZ.TRUNC.NTZ R3, R18 ;  /* 0x0000001200037305 */ /* 0x000e24000021f100 */
[----:B0-----:R3:W-:Y:S01]  /*1b580*/  STG.E desc[UR36][R4.64], R3 ;  /* 0x0000000304007986 */ /* 0x0017e2000c101924 */
[----:B------:R-:W-:Y:S05]  /*1b590*/  BRA `(.L_x_19281) ;  /* 0x0000000c00107947 */ /* 0x000fea0003800000 */
.L_x_19282:
[----:B------:R-:W0:Y:S02]  /*1b5a0*/  F2I.FTZ.TRUNC.NTZ R3, R18 ;  /* 0x0000001200037305 */ /* 0x000e24000021f100 */
[----:B0-----:R0:W-:Y:S01]  /*1b5b0*/  STG.E.U16 desc[UR36][R4.64], R3 ;  /* 0x0000000304007986 */ /* 0x0011e2000c101524 */
[----:B------:R-:W-:Y:S05]  /*1b5c0*/  BRA `(.L_x_19281) ;  /* 0x0000000c00047947 */ /* 0x000fea0003800000 */
.L_x_19277:
        /* <DEDUP_REMOVED lines=8> */
.L_x_19285:
[----:B------:R-:W-:-:S05]  /*1b650*/  F2FP.F16.F32.PACK_AB R18, RZ, R18 ;  /* 0x00000012ff12723e */ /* 0x000fca00000000ff */
[----:B------:R0:W-:Y:S01]  /*1b660*/  STG.E.U16 desc[UR36][R4.64], R18 ;  /* 0x0000001204007986 */ /* 0x0001e2000c101524 */
[----:B------:R-:W-:Y:S05]  /*1b670*/  BRA `(.L_x_19281) ;  /* 0x0000000800d87947 */ /* 0x000fea0003800000 */
.L_x_19284:
        /* <DEDUP_REMOVED lines=9> */
.L_x_19287:
[----:B------:R-:W-:-:S04]  /*1b710*/  F2FP.F16.F32.PACK_AB R3, RZ, R18 ;  /* 0x00000012ff03723e */ /* 0x000fc800000000ff */
[----:B------:R-:W-:-:S05]  /*1b720*/  PRMT R3, R3, 0x5410, RZ ;  /* 0x0000541003037816 */ /* 0x000fca00000000ff */
[----:B------:R0:W-:Y:S01]  /*1b730*/  STG.E desc[UR36][R4.64], R3 ;  /* 0x0000000304007986 */ /* 0x0001e2000c101924 */
[----:B------:R-:W-:Y:S05]  /*1b740*/  BRA `(.L_x_19281) ;  /* 0x0000000800a47947 */ /* 0x000fea0003800000 */
.L_x_19286:
[----:B------:R-:W-:-:S06]  /*1b750*/  FMUL.FTZ R6, R18, 1 ;  /* 0x3f80000012067820 */ /* 0x000fcc0000410000 */
[----:B------:R-:W0:Y:S02]  /*1b760*/  F2F.F64.F32 R6, R6 ;  /* 0x0000000600067310 */ /* 0x000e240000201800 */
[----:B0-----:R0:W-:Y:S01]  /*1b770*/  STG.E.64 desc[UR36][R4.64], R6 ;  /* 0x0000000604007986 */ /* 0x0011e2000c101b24 */
[----:B------:R-:W-:Y:S05]  /*1b780*/  BRA `(.L_x_19281) ;  /* 0x0000000800947947 */ /* 0x000fea0003800000 */
.L_x_19276:
        /* <DEDUP_REMOVED lines=12> */
.L_x_19290:
[----:B------:R-:W-:Y:S01]  /*1b850*/  FMUL.FTZ R8, R18, 1 ;  /* 0x3f80000012087820 */ /* 0x000fe20000410000 */
[----:B------:R-:W-:-:S05]  /*1b860*/  CS2R R10, SRZ ;  /* 0x00000000000a7805 */ /* 0x000fca000001ff00 */
[----:B------:R-:W0:Y:S02]  /*1b870*/  F2F.F64.F32 R8, R8 ;  /* 0x0000000800087310 */ /* 0x000e240000201800 */
[----:B0-----:R0:W-:Y:S01]  /*1b880*/  STG.E.128 desc[UR36][R4.64], R8 ;  /* 0x0000000804007986 */ /* 0x0011e2000c101d24 */
[----:B------:R-:W-:Y:S05]  /*1b890*/  BRA `(.L_x_19281) ;  /* 0x0000000800507947 */ /* 0x000fea0003800000 */
.L_x_19289:
        /* <DEDUP_REMOVED lines=20> */
.L_x_19294:
[----:B------:R-:W-:Y:S05]  /*1b9e0*/  BSYNC B0 ;  /* 0x0000000000007941 */ /* 0x000fea0003800000 */
.L_x_19293:
[----:B------:R-:W-:-:S05]  /*1b9f0*/  LOP3.LUT R7, R0, R7, RZ, 0xfc, !PT ;  /* 0x0000000700077212 */ /* 0x000fca00078efcff */
[----:B------:R0:W-:Y:S01]  /*1ba00*/  STG.E.U8 desc[UR36][R4.64], R7 ;  /* 0x0000000704007986 */ /* 0x0001e2000c101124 */
[----:B------:R-:W-:Y:S05]  /*1ba10*/  BRA `(.L_x_19281) ;  /* 0x0000000400f07947 */ /* 0x000fea0003800000 */
.L_x_19292:
        /* <DEDUP_REMOVED lines=12> */
.L_x_19296:
[----:B------:R-:W-:Y:S01]  /*1bae0*/  IMAD.MOV.U32 R0, RZ, RZ, 0x7f ;  /* 0x0000007fff007424 */ /* 0x000fe200078e00ff */
[----:B------:R-:W-:-:S04]  /*1baf0*/  ISETP.GT.U32.AND P0, PT, R6, 0x7f800000, PT ;  /* 0x7f8000000600780c */ /* 0x000fc80003f04070 */
[----:B------:R-:W-:-:S09]  /*1bb00*/  SEL R0, R0, 0x7c, P0 ;  /* 0x0000007c00007807 */ /* 0x000fd20000000000 */
.L_x_19297:
[----:B------:R-:W-:Y:S05]  /*1bb10*/  BSYNC B0 ;  /* 0x0000000000007941 */ /* 0x000fea0003800000 */
.L_x_19295:
[----:B------:R-:W-:-:S04]  /*1bb20*/  LOP3.LUT R18, R18, 0x80000000, RZ, 0xc0, !PT ;  /* 0x8000000012127812 */ /* 0x000fc800078ec0ff */
[----:B------:R-:W-:-:S04]  /*1bb30*/  SHF.R.U32.HI R3, RZ, 0x18, R18 ;  /* 0x00000018ff037819 */ /* 0x000fc80000011612 */
[----:B------:R-:W-:-:S05]  /*1bb40*/  LOP3.LUT R3, R0, R3, RZ, 0xfc, !PT ;  /* 0x0000000300037212 */ /* 0x000fca00078efcff */
[----:B------:R0:W-:Y:S01]  /*1bb50*/  STG.E.U8 desc[UR36][R4.64], R3 ;  /* 0x0000000304007986 */ /* 0x0001e2000c101124 */
[----:B------:R-:W-:Y:S05]  /*1bb60*/  BRA `(.L_x_19281) ;  /* 0x00000004009c7947 */ /* 0x000fea0003800000 */
.L_x_19291:
[----:B------:R-:W-:-:S05]  /*1bb70*/  F2FP.BF16.F32.PACK_AB R18, RZ, R18 ;  /* 0x00000012ff12723e */ /* 0x000fca00000010ff */
[----:B------:R0:W-:Y:S01]  /*1bb80*/  STG.E.U16 desc[UR36][R4.64], R18 ;  /* 0x0000001204007986 */ /* 0x0001e2000c101524 */
[----:B------:R-:W-:Y:S05]  /*1bb90*/  BRA `(.L_x_19281) ;  /* 0x0000000400907947 */ /* 0x000fea0003800000 */
.L_x_19288:
        /* <DEDUP_REMOVED lines=11> */
.L_x_19300:
        /* <DEDUP_REMOVED lines=16> */
.L_x_19303:
[----:B------:R-:W-:-:S04]  /*1bd50*/  LOP3.LUT R18, R18, 0x80000000, RZ, 0xc0, !PT ;  /* 0x8000000012127812 */ /* 0x000fc800078ec0ff */
[----:B------:R-:W-:-:S04]  /*1bd60*/  SHF.R.U32.HI R18, RZ, 0x18, R18 ;  /* 0x00000018ff127819 */ /* 0x000fc80000011612 */
[----:B------:R-:W-:-:S04]  /*1bd70*/  LOP3.LUT R3, R3, R18, RZ, 0xfc, !PT ;  /* 0x0000001203037212 */ /* 0x000fc800078efcff */
[----:B------:R-:W-:-:S07]  /*1bd80*/  PRMT R0, R3, 0x7610, R0 ;  /* 0x0000761003007816 */ /* 0x000fce0000000000 */
.L_x_19302:
[----:B------:R-:W-:Y:S05]  /*1bd90*/  BSYNC B0 ;  /* 0x0000000000007941 */ /* 0x000fea0003800000 */
.L_x_19301:
[----:B------:R0:W-:Y:S01]  /*1bda0*/  STG.E.U8 desc[UR36][R4.64], R0 ;  /* 0x0000000004007986 */ /* 0x0001e2000c101124 */
[----:B------:R-:W-:Y:S05]  /*1bdb0*/  BRA `(.L_x_19281) ;  /* 0x0000000400087947 */ /* 0x000fea0003800000 */
.L_x_19299:
        /* <DEDUP_REMOVED lines=16> */
.L_x_19306:
[----:B------:R-:W-:-:S04]  /*1bec0*/  LOP3.LUT R18, R18, 0x80000000, RZ, 0xc0, !PT ;  /* 0x8000000012127812 */ /* 0x000fc800078ec0ff */
[----:B------:R-:W-:-:S04]  /*1bed0*/  SHF.R.U32.HI R18, RZ, 0x18, R18 ;  /* 0x00000018ff127819 */ /* 0x000fc80000011612 */
[----:B------:R-:W-:-:S04]  /*1bee0*/  LOP3.LUT R3, R3, R18, RZ, 0xfc, !PT ;  /* 0x0000001203037212 */ /* 0x000fc800078efcff */
[----:B------:R-:W-:-:S07]  /*1bef0*/  PRMT R0, R3, 0x7610, R0 ;  /* 0x0000761003007816 */ /* 0x000fce0000000000 */
.L_x_19305:
[----:B------:R-:W-:Y:S05]  /*1bf00*/  BSYNC B0 ;  /* 0x0000000000007941 */ /* 0x000fea0003800000 */
.L_x_19304:
[----:B------:R0:W-:Y:S01]  /*1bf10*/  STG.E.U8 desc[UR36][R4.64], R0 ;  /* 0x0000000004007986 */ /* 0x0001e2000c101124 */
[----:B------:R-:W-:Y:S05]  /*1bf20*/  BRA `(.L_x_19281) ;  /* 0x0000000000ac7947 */ /* 0x000fea0003800000 */
.L_x_19298:
        /* <DEDUP_REMOVED lines=21> */
.L_x_19280:
        /* <DEDUP_REMOVED lines=16> */
.L_x_19309:
[----:B------:R-:W-:Y:S05]  /*1c180*/  BRA `(.L_x_19281) ;  /* 0x0000000000147947 */ /* 0x000fea0003800000 */
.L_x_19308:
[----:B------:R-:W0:Y:S02]  /*1c190*/  F2I.U64.TRUNC R18, R18 ;  /* 0x0000001200127311 */ /* 0x000e24000020d800 */
[----:B0-----:R0:W-:Y:S01]  /*1c1a0*/  STG.E.64 desc[UR36][R4.64], R18 ;  /* 0x0000001204007986 */ /* 0x0011e2000c101b24 */
[----:B------:R-:W-:Y:S05]  /*1c1b0*/  BRA `(.L_x_19281) ;  /* 0x0000000000087947 */ /* 0x000fea0003800000 */
.L_x_19307:
[----:B------:R-:W0:Y:S02]  /*1c1c0*/  F2I.FTZ.U32.TRUNC.NTZ R3, R18 ;  /* 0x0000001200037305 */ /* 0x000e24000021f000 */
[----:B0-----:R0:W-:Y:S02]  /*1c1d0*/  STG.E desc[UR36][R4.64], R3 ;  /* 0x0000000304007986 */ /* 0x0011e4000c101924 */
.L_x_19281:
[----:B------:R-:W-:-:S07]  /*1c1e0*/  VIADD R41, R41, 0x80 ;  /* 0x0000008029297836 */ /* 0x000fce0000000000 */
.L_x_19241:
[----:B------:R-:W-:Y:S05]  /*1c1f0*/  BSYNC B6 ;  /* 0x0000000000067941 */ /* 0x000fea0003800000 */
.L_x_19240:
[----:B------:R-:W-:-:S13]  /*1c200*/  ISETP.GE.AND P0, PT, R41, R38, PT ;  /* 0x000000262900720c */ /* 0x000fda0003f06270 */
[----:B------:R-:W-:Y:S05]  /*1c210*/  @P0 EXIT ;  /* 0x000000000000094d */ /* 0x000fea0003800000 */
[----:B0123--:R-:W0:Y:S01]  /*1c220*/  LDC.64 R4, c[0x0][0x228] ;  /* 0x00008a00ff047b82 */ /* 0x00fe220000000a00 */
        /* <DEDUP_REMOVED lines=16> */
[----:B----45:R-:W0:Y:S02]  /*1c330*/  F2I.FTZ.TRUNC.NTZ R5, R22 ;  /* 0x0000001600057305 */ /* 0x030e24000021f100 */
[----:B0-----:R-:W-:Y:S01]  /*1c340*/  STG.E.U8 desc[UR36][R2.64], R5 ;  /* 0x0000000502007986 */ /* 0x001fe2000c101124 */
[----:B------:R-:W-:Y:S05]  /*1c350*/  EXIT ;  /* 0x000000000000794d */ /* 0x000fea0003800000 */
.L_x_19313:
[----:B----45:R-:W0:Y:S02]  /*1c360*/  F2I.S64.TRUNC R22, R22 ;  /* 0x0000001600167311 */ /* 0x030e24000020d900 */
[----:B0-----:R-:W-:-:S05]  /*1c370*/  IMAD.MOV.U32 R5, RZ, RZ, R22 ;  /* 0x000000ffff057224 */ /* 0x001fca00078e0016 */
[----:B------:R-:W-:Y:S01]  /*1c380*/  STG.E.U8 desc[UR36][R2.64], R5 ;  /* 0x0000000502007986 */ /* 0x000fe2000c101124 */
[----:B------:R-:W-:Y:S05]  /*1c390*/  EXIT ;  /* 0x000000000000794d */ /* 0x000fea0003800000 */
.L_x_19312:
[----:B------:R-:W-:-:S13]  /*1c3a0*/  ISETP.NE.AND P0, PT, R0, 0x2, PT ;  /* 0x000000020000780c */ /* 0x000fda0003f05270 */
[----:B------:R-:W-:Y:S05]  /*1c3b0*/  @!P0 BRA `(.L_x_19315) ;  /* 0x0000000000288947 */ /* 0x000fea0003800000 */
[----:B------:R-:W-:-:S13]  /*1c3c0*/  ISETP.NE.AND P0, PT, R0, 0x3, PT ;  /* 0x000000030000780c */ /* 0x000fda0003f05270 */
[----:B------:R-:W-:Y:S05]  /*1c3d0*/  @!P0 BRA `(.L_x_19316) ;  /* 0x0000000000148947 */ /* 0x000fea0003800000 */
[----:B------:R-:W-:-:S13]  /*1c3e0*/  ISETP.NE.AND P0, PT, R0, 0x4, PT ;  /* 0x000000040000780c */ /* 0x000fda0003f05270 */
[----:B------:R-:W-:Y:S05]  /*1c3f0*/  @P0 BRA `(.L_x_19314) ;  /* 0x0000000800d00947 */ /* 0x000fea0003800000 */
[----:B----45:R-:W0:Y:S02]  /*1c400*/  F2I.S64.TRUNC R22, R22 ;  /* 0x0000001600167311 */ /* 0x030e24000020d900 */
[----:B0-----:R-:W-:Y:S01]  /*1c410*/  STG.E.64 desc[UR36][R2.64], R22 ;  /* 0x0000001602007986 */ /* 0x001fe2000c101b24 */
[----:B------:R-:W-:Y:S05]  /*1c420*/  EXIT ;  /* 0x000000000000794d */ /* 0x000fea0003800000 */
.L_x_19316:
[----:B----45:R-:W0:Y:S02]  /*1c430*/  F2I.FTZ.TRUNC.NTZ R5, R22 ;  /* 0x0000001600057305 */ /* 0x030e24000021f100 */
[----:B0-----:R-:W-:Y:S01]  /*1c440*/  STG.E desc[UR36][R2.64], R5 ;  /* 0x0000000502007986 */ /* 0x001fe2000c101924 */
[----:B------:R-:W-:Y:S05]  /*1c450*/  EXIT ;  /* 0x000000000000794d */ /* 0x000fea0003800000 */
.L_x_19315:
[----:B----45:R-:W0:Y:S02]  /*1c460*/  F2I.FTZ.TRUNC.NTZ R5, R22 ;  /* 0x0000001600057305 */ /* 0x030e24000021f100 */
[----:B0-----:R-:W-:Y:S01]  /*1c470*/  STG.E.U16 desc[UR36][R2.64], R5 ;  /* 0x0000000502007986 */ /* 0x001fe2000c101524 */
[----:B------:R-:W-:Y:S05]  /*1c480*/  EXIT ;  /* 0x000000000000794d */ /* 0x000fea0003800000 */
.L_x_19311:
[----:B------:R-:W-:-:S13]  /*1c490*/  ISETP.GT.AND P0, PT, R0, 0x6, PT ;  /* 0x000000060000780c */ /* 0x000fda0003f04270 */
[----:B------:R-:W-:Y:S05]  /*1c4a0*/  @P0 BRA `(.L_x_19317) ;  /* 0x0000000000240947 */ /* 0x000fea0003800000 */
[----:B------:R-:W-:-:S13]  /*1c4b0*/  ISETP.NE.AND P0, PT, R0, 0x5, PT ;  /* 0x000000050000780c */ /* 0x000fda0003f05270 */
[----:B------:R-:W-:Y:S05]  /*1c4c0*/  @!P0 BRA `(.L_x_19318) ;  /* 0x0000000000108947 */ /* 0x000fea0003800000 */
[----:B------:R-:W-:-:S13]  /*1c4d0*/  ISETP.NE.AND P0, PT, R0, 0x6, PT ;  /* 0x000000060000780c */ /* 0x000fda0003f05270 */
[----:B------:R-:W-:Y:S05]  /*1c4e0*/  @P0 BRA `(.L_x_19314) ;  /* 0x0000000800940947 */ /* 0x000fea0003800000 */
[----:B----45:R-:W-:Y:S01]  /*1c4f0*/  STG.E desc[UR36][R2.64], R22 ;  /* 0x0000001602007986 */ /* 0x030fe2000c101924 */
[----:B------:R-:W-:Y:S05]  /*1c500*/  EXIT ;  /* 0x000000000000794d */ /* 0x000fea0003800000 */
.L_x_19318:
[----:B----45:R-:W-:-:S05]  /*1c510*/  F2FP.F16.F32.PACK_AB R22, RZ, R22 ;  /* 0x00000016ff16723e */ /* 0x030fca00000000ff */
[----:B------:R-:W-:Y:S01]  /*1c520*/  STG.E.U16 desc[UR36][R2.64], R22 ;  /* 0x0000001602007986 */ /* 0x000fe2000c101524 */
[----:B------:R-:W-:Y:S05]  /*1c530*/  EXIT ;  /* 0x000000000000794d */ /* 0x000fea0003800000 */
.L_x_19317:
[----:B------:R-:W-:-:S13]  /*1c540*/  ISETP.NE.AND P0, PT, R0, 0x7, PT ;  /* 0x000000070000780c */ /* 0x000fda0003f05270 */
[----:B------:R-:W-:Y:S05]  /*1c550*/  @!P0 BRA `(.L_x_19319) ;  /* 0x00000000002c8947 */ /* 0x000fea0003800000 */
[----:B------:R-:W-:-:S13]  /*1c560*/  ISETP.NE.AND P0, PT, R0, 0x8, PT ;  /* 0x000000080000780c */ /* 0x000fda0003f05270 */
[----:B------:R-:W-:Y:S05]  /*1c570*/  @!P0 BRA `(.L_x_19320) ;  /* 0x0000000000148947 */ /* 0x000fea0003800000 */
[----:B------:R-:W-:-:S13]  /*1c580*/  ISETP.NE.AND P0, PT, R0, 0x9, PT ;  /* 0x000000090000780c */ /* 0x000fda0003f05270 */
[----:B------:R-:W-:Y:S05]  /*1c590*/  @P0 BRA `(.L_x_19314) ;  /* 0x0000000800680947 */ /* 0x000fea0003800000 */
[----:B-----5:R-:W-:-:S05]  /*1c5a0*/  IMAD.MOV.U32 R23, RZ, RZ, RZ ;  /* 0x000000ffff177224 */ /* 0x020fca00078e00ff */
[----:B----4-:R-:W-:Y:S01]  /*1c5b0*/  STG.E.64 desc[UR36][R2.64], R22 ;  /* 0x0000001602007986 */ /* 0x010fe2000c101b24 */
[----:B------:R-:W-:Y:S05]  /*1c5c0*/  EXIT ;  /* 0x000000000000794d */ /* 0x000fea0003800000 */
.L_x_19320:
[----:B----45:R-:W-:-:S04]  /*1c5d0*/  F2FP.F16.F32.PACK_AB R5, RZ, R22 ;  /* 0x00000016ff05723e */ /* 0x030fc800000000ff */
[----:B------:R-:W-:-:S05]  /*1c5e0*/  PRMT R5, R5, 0x5410, RZ ;  /* 0x0000541005057816 */ /* 0x000fca00000000ff */
[----:B------:R-:W-:Y:S01]  /*1c5f0*/  STG.E desc[UR36][R2.64], R5 ;  /* 0x0000000502007986 */ /* 0x000fe2000c101924 */
[----:B------:R-:W-:Y:S05]  /*1c600*/  EXIT ;  /* 0x000000000000794d */ /* 0x000fea0003800000 */
.L_x_19319:
[----:B----45:R-:W-:-:S06]  /*1c610*/  FMUL.FTZ R4, R22, 1 ;  /* 0x3f80000016047820 */ /* 0x030fcc0000410000 */
[----:B------:R-:W0:Y:S02]  /*1c620*/  F2F.F64.F32 R4, R4 ;  /* 0x0000000400047310 */ /* 0x000e240000201800 */
[----:B0-----:R-:W-:Y:S01]  /*1c630*/  STG.E.64 desc[UR36][R2.64], R4 ;  /* 0x0000000402007986 */ /* 0x001fe2000c101b24 */
[----:B------:R-:W-:Y:S05]  /*1c640*/  EXIT ;  /* 0x000000000000794d */ /* 0x000fea0003800000 */
.L_x_19310:
        /* <DEDUP_REMOVED lines=8> */
[----:B----45:R-:W-:-:S04]  /*1c6d0*/  FSETP.NEU.FTZ.AND P0, PT, R22, RZ, PT ;  /* 0x000000ff1600720b */ /* 0x030fc80003f1d000 */
[----:B------:R-:W-:-:S05]  /*1c6e0*/  SEL R5, RZ, 0x1, !P0 ;  /* 0x00000001ff057807 */ /* 0x000fca0004000000 */
[----:B------:R-:W-:Y:S01]  /*1c6f0*/  STG.E.U8 desc[UR36][R2.64], R5 ;  /* 0x0000000502007986 */ /* 0x000fe2000c101124 */
[----:B------:R-:W-:Y:S05]  /*1c700*/  EXIT ;  /* 0x000000000000794d */ /* 0x000fea0003800000 */
.L_x_19323:
[----:B----45:R-:W-:Y:S01]  /*1c710*/  FMUL.FTZ R4, R22, 1 ;  /* 0x3f80000016047820 */ /* 0x030fe20000410000 */
[----:B------:R-:W-:-:S05]  /*1c720*/  CS2R R6, SRZ ;  /* 0x0000000000067805 */ /* 0x000fca000001ff00 */
[----:B------:R-:W0:Y:S02]  /*1c730*/  F2F.F64.F32 R4, R4 ;  /* 0x0000000400047310 */ /* 0x000e240000201800 */
[----:B0-----:R-:W-:Y:S01]  /*1c740*/  STG.E.128 desc[UR36][R2.64], R4 ;  /* 0x0000000402007986 */ /* 0x001fe2000c101d24 */
[----:B------:R-:W-:Y:S05]  /*1c750*/  EXIT ;  /* 0x000000000000794d */ /* 0x000fea0003800000 */
.L_x_19322:
[----:B------:R-:W-:-:S13]  /*1c760*/  ISETP.NE.AND P0, PT, R0, 0xf, PT ;  /* 0x0000000f0000780c */ /* 0x000fda0003f05270 */
[----:B------:R-:W-:Y:S05]  /*1c770*/  @!P0 BRA `(.L_x_19324) ;  /* 0x0000000000ac8947 */ /* 0x000fea0003800000 */
[----:B------:R-:W-:-:S13]  /*1c780*/  ISETP.NE.AND P0, PT, R0, 0x17, PT ;  /* 0x000000170000780c */ /* 0x000fda0003f05270 */
[----:B------:R-:W-:Y:S05]  /*1c790*/  @!P0 BRA `(.L_x_19325) ;  /* 0x0000000000508947 */ /* 0x000fea0003800000 */
[----:B------:R-:W-:-:S13]  /*1c7a0*/  ISETP.NE.AND P0, PT, R0, 0x18, PT ;  /* 0x000000180000780c */ /* 0x000fda0003f05270 */
[----:B------:R-:W-:Y:S05]  /*1c7b0*/  @P0 BRA `(.L_x_19314) ;  /* 0x0000000400e00947 */ /* 0x000fea0003800000 */
[C---:B----45:R-:W-:Y:S01]  /*1c7c0*/  LOP3.LUT R4, R22.reuse, 0x7fffffff, RZ, 0xc0, !PT ;  /* 0x7fffffff16047812 */ /* 0x070fe200078ec0ff */
        /* <DEDUP_REMOVED lines=13> */
.L_x_19327:
[----:B------:R-:W-:Y:S05]  /*1c8a0*/  BSYNC B0 ;  /* 0x0000000000007941 */ /* 0x000fea0003800000 */
.L_x_19326:
[----:B------:R-:W-:-:S05]  /*1c8b0*/  LOP3.LUT R7, R0, R7, RZ, 0xfc, !PT ;  /* 0x0000000700077212 */ /* 0x000fca00078efcff */
[----:B------:R-:W-:Y:S01]  /*1c8c0*/  STG.E.U8 desc[UR36][R2.64], R7 ;  /* 0x0000000702007986 */ /* 0x000fe2000c101124 */
[----:B------:R-:W-:Y:S05]  /*1c8d0*/  EXIT ;  /* 0x000000000000794d */ /* 0x000fea0003800000 */
.L_x_19325:
[----:B----45:R-:W-:Y:S01]  /*1c8e0*/  LOP3.LUT R4, R22, 0x7fffffff, RZ, 0xc0, !PT ;  /* 0x7fffffff16047812 */ /* 0x030fe200078ec0ff */
        /* <DEDUP_REMOVED lines=11> */
.L_x_19329:
[----:B------:R-:W-:Y:S01]  /*1c9a0*/  IMAD.MOV.U32 R0, RZ, RZ, 0x7f ;  /* 0x0000007fff007424 */ /* 0x000fe200078e00ff */
[----:B------:R-:W-:-:S04]  /*1c9b0*/  ISETP.GT.U32.AND P0, PT, R4, 0x7f800000, PT ;  /* 0x7f8000000400780c */ /* 0x000fc80003f04070 */
[----:B------:R-:W-:-:S09]  /*1c9c0*/  SEL R0, R0, 0x7c, P0 ;  /* 0x0000007c00007807 */ /* 0x000fd20000000000 */
.L_x_19330:
[----:B------:R-:W-:Y:S05]  /*1c9d0*/  BSYNC B0 ;  /* 0x0000000000007941 */ /* 0x000fea0003800000 */
.L_x_19328:
[----:B------:R-:W-:-:S04]  /*1c9e0*/  LOP3.LUT R22, R22, 0x80000000, RZ, 0xc0, !PT ;  /* 0x8000000016167812 */ /* 0x000fc800078ec0ff */
[----:B------:R-:W-:-:S04]  /*1c9f0*/  SHF.R.U32.HI R5, RZ, 0x18, R22 ;  /* 0x00000018ff057819 */ /* 0x000fc80000011616 */
[----:B------:R-:W-:-:S05]  /*1ca00*/  LOP3.LUT R5, R0, R5, RZ, 0xfc, !PT ;  /* 0x0000000500057212 */ /* 0x000fca00078efcff */
[----:B------:R-:W-:Y:S01]  /*1ca10*/  STG.E.U8 desc[UR36][R2.64], R5 ;  /* 0x0000000502007986 */ /* 0x000fe2000c101124 */
[----:B------:R-:W-:Y:S05]  /*1ca20*/  EXIT ;  /* 0x000000000000794d */ /* 0x000fea0003800000 */
.L_x_19324:
[----:B----45:R-:W-:-:S05]  /*1ca30*/  F2FP.BF16.F32.PACK_AB R22, RZ, R22 ;  /* 0x00000016ff16723e */ /* 0x030fca00000010ff */
[----:B------:R-:W-:Y:S01]  /*1ca40*/  STG.E.U16 desc[UR36][R2.64], R22 ;  /* 0x0000001602007986 */ /* 0x000fe2000c101524 */
[----:B------:R-:W-:Y:S05]  /*1ca50*/  EXIT ;  /* 0x000000000000794d */ /* 0x000fea0003800000 */
.L_x_19321:
        /* <DEDUP_REMOVED lines=8> */
[----:B----45:R-:W0:Y:S02]  /*1cae0*/  F2I.FTZ.U32.TRUNC.NTZ R5, R22 ;  /* 0x0000001600057305 */ /* 0x030e24000021f000 */
[----:B0-----:R-:W-:Y:S01]  /*1caf0*/  STG.E.U16 desc[UR36][R2.64], R5 ;  /* 0x0000000502007986 */ /* 0x001fe2000c101524 */
[----:B------:R-:W-:Y:S05]  /*1cb00*/  EXIT ;  /* 0x000000000000794d */ /* 0x000fea0003800000 */
.L_x_19333:
[----:B----45:R-:W-:Y:S01]  /*1cb10*/  LOP3.LUT R5, R22, 0x7fffffff, RZ, 0xc0, !PT ;  /* 0x7fffffff16057812 */ /* 0x030fe200078ec0ff */
        /* <DEDUP_REMOVED lines=15> */
.L_x_19336:
[----:B------:R-:W-:-:S04]  /*1cc10*/  LOP3.LUT R22, R22, 0x80000000, RZ, 0xc0, !PT ;  /* 0x8000000016167812 */ /* 0x000fc800078ec0ff */
[----:B------:R-:W-:-:S04]  /*1cc20*/  SHF.R.U32.HI R5, RZ, 0x18, R22 ;  /* 0x00000018ff057819 */ /* 0x000fc80000011616 */
[----:B------:R-:W-:-:S04]  /*1cc30*/  LOP3.LUT R4, R4, R5, RZ, 0xfc, !PT ;  /* 0x0000000504047212 */ /* 0x000fc800078efcff */
[----:B------:R-:W-:-:S07]  /*1cc40*/  PRMT R0, R4, 0x7610, R0 ;  /* 0x0000761004007816 */ /* 0x000fce0000000000 */
.L_x_19335:
[----:B------:R-:W-:Y:S05]  /*1cc50*/  BSYNC B0 ;  /* 0x0000000000007941 */ /* 0x000fea0003800000 */
.L_x_19334:
[----:B------:R-:W-:Y:S01]  /*1cc60*/  STG.E.U8 desc[UR36][R2.64], R0 ;  /* 0x0000000002007986 */ /* 0x000fe2000c101124 */
[----:B------:R-:W-:Y:S05]  /*1cc70*/  EXIT ;  /* 0x000000000000794d */ /* 0x000fea0003800000 */
.L_x_19332:
        /* <DEDUP_REMOVED lines=16> */
.L_x_19339:
[----:B------:R-:W-:-:S04]  /*1cd80*/  LOP3.LUT R22, R22, 0x80000000, RZ, 0xc0, !PT ;  /* 0x8000000016167812 */ /* 0x000fc800078ec0ff */
[----:B------:R-:W-:-:S04]  /*1cd90*/  SHF.R.U32.HI R5, RZ, 0x18, R22 ;  /* 0x00000018ff057819 */ /* 0x000fc80000011616 */
[----:B------:R-:W-:-:S04]  /*1cda0*/  LOP3.LUT R4, R4, R5, RZ, 0xfc, !PT ;  /* 0x0000000504047212 */ /* 0x000fc800078efcff */
[----:B------:R-:W-:-:S07]  /*1cdb0*/  PRMT R0, R4, 0x7610, R0 ;  /* 0x0000761004007816 */ /* 0x000fce0000000000 */
.L_x_19338:
[----:B------:R-:W-:Y:S05]  /*1cdc0*/  BSYNC B0 ;  /* 0x0000000000007941 */ /* 0x000fea0003800000 */
.L_x_19337:
[----:B------:R-:W-:Y:S01]  /*1cdd0*/  STG.E.U8 desc[UR36][R2.64], R0 ;  /* 0x0000000002007986 */ /* 0x000fe2000c101124 */
[----:B------:R-:W-:Y:S05]  /*1cde0*/  EXIT ;  /* 0x000000000000794d */ /* 0x000fea0003800000 */
.L_x_19331:
[----:B------:R-:W-:-:S13]  /*1cdf0*/  ISETP.NE.AND P0, PT, R0, 0x1c, PT ;  /* 0x0000001c0000780c */ /* 0x000fda0003f05270 */
[----:B------:R-:W-:Y:S05]  /*1ce00*/  @!P0 BRA `(.L_x_19340) ;  /* 0x00000000009c8947 */ /* 0x000fea0003800000 */
[----:B------:R-:W-:-:S13]  /*1ce10*/  ISETP.NE.AND P0, PT, R0, 0x1d, PT ;  /* 0x0000001d0000780c */ /* 0x000fda0003f05270 */
[----:B------:R-:W-:Y:S05]  /*1ce20*/  @!P0 BRA `(.L_x_19341) ;  /* 0x0000000000888947 */ /* 0x000fea0003800000 */
[----:B------:R-:W-:-:S13]  /*1ce30*/  ISETP.NE.AND P0, PT, R0, 0x2c, PT ;  /* 0x0000002c0000780c */ /* 0x000fda0003f05270 */
[----:B------:R-:W-:Y:S05]  /*1ce40*/  @P0 BRA `(.L_x_19314) ;  /* 0x00000000003c0947 */ /* 0x000fea0003800000 */
[----:B----45:R-:W-:-:S04]  /*1ce50*/  SHF.R.U32.HI R4, RZ, 0x17, R22 ;  /* 0x00000017ff047819 */ /* 0x030fc80000011616 */
        /* <DEDUP_REMOVED lines=14> */
.L_x_19314:
        /* <DEDUP_REMOVED lines=15> */
[----:B-1--45:R-:W-:Y:S05]  /*1d030*/  CALL.ABS.NOINC R2 ;  /* 0x0000000002007343 */ /* 0x032fea0003c00000 */
.L_x_19342:
[----:B------:R-:W-:Y:S05]  /*1d040*/  EXIT ;  /* 0x000000000000794d */ /* 0x000fea0003800000 */
.L_x_19341:
[----:B----45:R-:W0:Y:S02]  /*1d050*/  F2I.U64.TRUNC R22, R22 ;  /* 0x0000001600167311 */ /* 0x030e24000020d800 */
[----:B0-----:R-:W-:Y:S01]  /*1d060*/  STG.E.64 desc[UR36][R2.64], R22 ;  /* 0x0000001602007986 */ /* 0x001fe2000c101b24 */
[----:B------:R-:W-:Y:S05]  /*1d070*/  EXIT ;  /* 0x000000000000794d */ /* 0x000fea0003800000 */
.L_x_19340:
[----:B----45:R-:W0:Y:S02]  /*1d080*/  F2I.FTZ.U32.TRUNC.NTZ R5, R22 ;  /* 0x0000001600057305 */ /* 0x030e24000021f000 */
[----:B0-----:R-:W-:Y:S01]  /*1d090*/  STG.E desc[UR36][R2.64], R5 ;  /* 0x0000000502007986 */ /* 0x001fe2000c101924 */
[----:B------:R-:W-:Y:S05]  /*1d0a0*/  EXIT ;  /* 0x000000000000794d */ /* 0x000fea0003800000 */
.L_x_19343:
        /* <DEDUP_REMOVED lines=13> */
.L_x_28433:


//--------------------- .text._ZN2at6native18elementwise_kernelILi128ELi2EZNS0_22gpu_kernel_impl_nocastIZZZNS0_49_GLOBAL__N__b919a28f_16_Normalization_cu_5c38458737batch_norm_elementwise_backward_trainERKNS_6TensorES6_S6_S6_S6_S6_S6_ENKUlvE0_clEvENKUlvE0_clEvEUlfffffffE_EEvRNS_18TensorIteratorBaseERKT_EUliE_EEviT1_ --------------------------
	.section	.text._ZN2at6native18elementwise_kernelILi128ELi2EZNS0_22gpu_kernel_impl_nocastIZZZNS0_49_GLOBAL__N__b919a28f_16_Normalization_cu_5c38458737batch_norm_elementwise_backward_trainERKNS_6TensorES6_S6_S6_S6_S6_S6_ENKUlvE0_clEvENKUlvE0_clEvEUlfffffffE_EEvRNS_18TensorIteratorBaseERKT_EUliE_EEviT1_,"ax",@progbits
	.align	128
        .global         _ZN2at6native18elementwise_kernelILi128ELi2EZNS0_22gpu_kernel_impl_nocastIZZZNS0_49_GLOBAL__N__b919a28f_16_Normalization_cu_5c38458737batch_norm_elementwise_backward_trainERKNS_6TensorES6_S6_S6_S6_S6_S6_ENKUlvE0_clEvENKUlvE0_clEvEUlfffffffE_EEvRNS_18TensorIteratorBaseERKT_EUliE_EEviT1_
        .type           _ZN2at6native18elementwise_kernelILi128ELi2EZNS0_22gpu_kernel_impl_nocastIZZZNS0_49_GLOBAL__N__b919a28f_16_Normalization_cu_5c38458737batch_norm_elementwise_backward_trainERKNS_6TensorES6_S6_S6_S6_S6_S6_ENKUlvE0_clEvENKUlvE0_clEvEUlfffffffE_EEvRNS_18TensorIteratorBaseERKT_EUliE_EEviT1_,@function
        .size           _ZN2at6native18elementwise_kernelILi128ELi2EZNS0_22gpu_kernel_impl_nocastIZZZNS0_49_GLOBAL__N__b919a28f_16_Normalization_cu_5c38458737batch_norm_elementwise_backward_trainERKNS_6TensorES6_S6_S6_S6_S6_S6_ENKUlvE0_clEvENKUlvE0_clEvEUlfffffffE_EEvRNS_18TensorIteratorBaseERKT_EUliE_EEviT1_,(.L_x_28434 - _ZN2at6native18elementwise_kernelILi128ELi2EZNS0_22gpu_kernel_impl_nocastIZZZNS0_49_GLOBAL__N__b919a28f_16_Normalization_cu_5c38458737batch_norm_elementwise_backward_trainERKNS_6TensorES6_S6_S6_S6_S6_S6_ENKUlvE0_clEvENKUlvE0_clEvEUlfffffffE_EEvRNS_18TensorIteratorBaseERKT_EUliE_EEviT1_)
        .other          _ZN2at6native18elementwise_kernelILi128ELi2EZNS0_22gpu_kernel_impl_nocastIZZZNS0_49_GLOBAL__N__b919a28f_16_Normalization_cu_5c38458737batch_norm_elementwise_backward_trainERKNS_6TensorES6_S6_S6_S6_S6_S6_ENKUlvE0_clEvENKUlvE0_clEvEUlfffffffE_EEvRNS_18TensorIteratorBaseERKT_EUliE_EEviT1_,@"STO_CUDA_ENTRY STV_DEFAULT"
_ZN2at6native18elementwise_kernelILi128ELi2EZNS0_22gpu_kernel_impl_nocastIZZZNS0_49_GLOBAL__N__b919a28f_16_Normalization_cu_5c38458737batch_norm_elementwise_backward_trainERKNS_6TensorES6_S6_S6_S6_S6_S6_ENKUlvE0_clEvENKUlvE0_clEvEUlfffffffE_EEvRNS_18TensorIteratorBaseERKT_EUliE_EEviT1_:
.text._ZN2at6native18elementwise_kernelILi128ELi2EZNS0_22gpu_kernel_impl_nocastIZZZNS0_49_GLOBAL__N__b919a28f_16_Normalization_cu_5c38458737batch_norm_elementwise_backward_trainERKNS_6TensorES6_S6_S6_S6_S6_S6_ENKUlvE0_clEvENKUlvE0_clEvEUlfffffffE_EEvRNS_18TensorIteratorBaseERKT_EUliE_EEviT1_:
        /* <DEDUP_REMOVED lines=53> */
[C---:B------:R-:W-:Y:S02]  /*0350*/  IMAD R15, R14.reuse, UR10, RZ ;  /* 0x0000000a0e0f7c24 */ /* 0x040fe4000f8e02ff */
[C---:B------:R-:W-:Y:S02]  /*0360*/  IMAD R17, R14.reuse, UR11, RZ ;  /* 0x0000000b0e117c24 */ /* 0x040fe4000f8e02ff */
[----:B------:R-:W-:Y:S01]  /*0370*/  IMAD R8, R14, UR13, R8 ;  /* 0x0000000d0e087c24 */ /* 0x000fe2000f8e0208 */
[----:B------:R-:W-:Y:S01]  /*0380*/  ULDC.64 UR12, c[0x0][0x380] ;  /* 0x0000e000000c7ab9 */ /* 0x000fe20000000a00 */
[----:B------:R-:W-:-:S02]  /*0390*/  IMAD R0, R12, UR8, R15 ;  /* 0x000000080c007c24 */ /* 0x000fc4000f8e020f */
[C---:B------:R-:W-:Y:S02]  /*03a0*/  IMAD R9, R14.reuse, UR12, R9 ;  /* 0x0000000c0e097c24 */ /* 0x040fe4000f8e0209 */
[----:B------:R-:W-:Y:S02]  /*03b0*/  IMAD R10, R14, UR13, R10 ;  /* 0x0000000d0e0a7c24 */ /* 0x000fe4000f8e020a */
        /* <DEDUP_REMOVED lines=467> */
[----:B------:R-:W-:Y:S02]  /*20f0*/  ULDC.64 UR10, c[0x0][0x650] ;  /* 0x00019400000a7ab9 */ /* 0x000fe40000000a00 */
        /* <DEDUP_REMOVED lines=15> */
.L_x_19346:
[----:B------:R-:W-:Y:S01]  /*21f0*/  ULDC.64 UR10, c[0x0][0x690] ;  /* 0x0001a400000a7ab9 */ /* 0x000fe20000000a00 */
[----:B------:R-:W-:Y:S01]  /*2200*/  ULDC.64 UR8, c[0x0][0x670] ;  /* 0x00019c0000087ab9 */ /* 0x000fe20000000a00 */
[----:B------:R-:W-:Y:S01]  /*2210*/  IADD3 R8, P1, R8, UR10, RZ ;  /* 0x0000000a08087c10 */ /* 0x000fe2000ff3e0ff */
[----:B------:R-:W-:Y:S01]  /*2220*/  ULDC.64 UR12, c[0x0][0x698] ;  /* 0x0001a600000c7ab9 */ /* 0x000fe20000000a00 */
[----:B------:R-:W-:Y:S01]  /*2230*/  IADD3 R14, P0, R4, UR8, RZ ;  /* 0x00000008040e7c10 */ /* 0x000fe2000ff1e0ff */
[----:B------:R-:W-:Y:S01]  /*2240*/  ULDC UR7, c[0x0][0x6a8] ;  /* 0x0001aa0000077ab9 */ /* 0x000fe20000000800 */
[----:B------:R-:W-:Y:S02]  /*2250*/  IADD3 R12, P2, R9, UR12, RZ ;  /* 0x0000000c090c7c10 */ /* 0x000fe4000ff5e0ff */
[----:B------:R-:W-:Y:S01]  /*2260*/  IADD3.X R9, RZ, UR11, RZ, P1, !PT ;  /* 0x0000000bff097c10 */ /* 0x000fe20008ffe4ff */
[----:B------:R-:W-:Y:S01]  /*2270*/  ULDC.64 UR10, c[0x0][0x6a0] ;  /* 0x0001a800000a7ab9 */ /* 0x000fe20000000a00 */
[----:B------:R-:W-:Y:S01]  /*2280*/  IADD3.X R15, RZ, UR9, RZ, P0, !PT ;  /* 0x00000009ff0f7c10 */ /* 0x000fe200087fe4ff */
[----:B------:R-:W-:Y:S01]  /*2290*/  ULDC.64 UR8, c[0x0][0x678] ;  /* 0x00019e0000087ab9 */ /* 0x000fe20000000a00 */
[----:B------:R-:W-:Y:S01]  /*22a0*/  IADD3 R10, P1, R10, UR10, RZ ;  /* 0x0000000a0a0a7c10 */ /* 0x000fe2000ff3e0ff */
[----:B------:R-:W2:Y:S01]  /*22b0*/  LDG.E R2, desc[UR4][R8.64] ;  /* 0x0000000408027981 */ /* 0x000ea2000c1e1900 */
[----:B------:R-:W-:Y:S01]  /*22c0*/  IADD3.X R13, RZ, UR13, RZ, P2, !PT ;  /* 0x0000000dff0d7c10 */ /* 0x000fe200097fe4ff */
[----:B------:R-:W-:Y:S01]  /*22d0*/  ULDC.64 UR12, c[0x0][0x688] ;  /* 0x0001a200000c7ab9 */ /* 0x000fe20000000a00 */
[----:B------:R-:W-:Y:S01]  /*22e0*/  IADD3 R16, P0, R5, UR8, RZ ;  /* 0x0000000805107c10 */ /* 0x000fe2000ff1e0ff */
[----:B------:R-:W3:Y:S01]  /*22f0*/  LDG.E R15, desc[UR4][R14.64] ;  /* 0x000000040e0f7981 */ /* 0x000ee2000c1e1900 */
[----:B------:R-:W-:Y:S01]  /*2300*/  IADD3.X R11, RZ, UR11, RZ, P1, !PT ;  /* 0x0000000bff0b7c10 */ /* 0x000fe20008ffe4ff */
[----:B------:R-:W-:Y:S01]  /*2310*/  ULDC.64 UR10, c[0x0][0x680] ;  /* 0x0001a000000a7ab9 */ /* 0x000fe20000000a00 */
[----:B------:R-:W-:Y:S01]  /*2320*/  IADD3 R4, P1, R7, UR12, RZ ;  /* 0x0000000c07047c10 */ /* 0x000fe2000ff3e0ff */
[----:B------:R-:W4:Y:S01]  /*2330*/  LDG.E R13, desc[UR4][R12.64] ;  /* 0x000000040c0d7981 */ /* 0x000f22000c1e1900 */
[----:B------:R-:W-:Y:S01]  /*2340*/  IADD3.X R17, RZ, UR9, RZ, P0, !PT ;  /* 0x00000009ff117c10 */ /* 0x000fe200087fe4ff */
[----:B------:R-:W-:Y:S01]  /*2350*/  ULDC.64 UR8, c[0x0][0x668] ;  /* 0x00019a0000087ab9 */ /* 0x000fe20000000a00 */
[----:B------:R-:W-:Y:S01]  /*2360*/  IADD3 R6, P0, R6, UR10, RZ ;  /* 0x0000000a06067c10 */ /* 0x000fe2000ff1e0ff */
[----:B------:R-:W3:Y:S01]  /*2370*/  LDG.E R10, desc[UR4][R10.64] ;  /* 0x000000040a0a7981 */ /* 0x000ee2000c1e1900 */
[----:B------:R-:W-:-:S02]  /*2380*/  IADD3.X R5, RZ, UR13, RZ, P1, !PT ;  /* 0x0000000dff057c10 */ /* 0x000fc40008ffe4ff */
[----:B------:R-:W-:Y:S01]  /*2390*/  IADD3.X R7, RZ, UR11, RZ, P0, !PT ;  /* 0x0000000bff077c10 */ /* 0x000fe200087fe4ff */
[----:B------:R-:W5:Y:S04]  /*23a0*/  LDG.E R17, desc[UR4][R16.64] ;  /* 0x0000000410117981 */ /* 0x000f68000c1e1900 */
[----:B------:R-:W5:Y:S04]  /*23b0*/  LDG.E R4, desc[UR4][R4.64] ;  /* 0x0000000404047981 */ /* 0x000f68000c1e1900 */
[----:B------:R-:W5:Y:S01]  /*23c0*/  LDG.E R7, desc[UR4][R6.64] ;  /* 0x0000000406077981 */ /* 0x000f62000c1e1900 */
[----:B--2---:R-:W-:-:S04]  /*23d0*/  FMUL.FTZ R8, R2, R2 ;  /* 0x0000000202087220 */ /* 0x004fc80000410000 */
[----:B----4-:R-:W-:Y:S01]  /*23e0*/  FMUL.FTZ R8, R8, R13 ;  /* 0x0000000d08087220 */ /* 0x010fe20000410000 */
[----:B---3--:R-:W-:-:S03]  /*23f0*/  FFMA.FTZ R12, -R10, UR7, R15 ;  /* 0x000000070a0c7c23 */ /* 0x008fc6000801010f */
[----:B------:R-:W-:Y:S01]  /*2400*/  FMUL.FTZ R9, R8, UR7 ;  /* 0x0000000708097c20 */ /* 0x000fe20008410000 */
[----:B------:R-:W-:Y:S01]  /*2410*/  IADD3 R8, P0, R0, UR8, RZ ;  /* 0x0000000800087c10 */ /* 0x000fe2000ff1e0ff */
[----:B-----5:R-:W-:Y:S01]  /*2420*/  FADD.FTZ R13, -R4, R17 ;  /* 0x00000011040d7221 */ /* 0x020fe20000010100 */
[----:B------:R-:W-:-:S03]  /*2430*/  FMUL.FTZ R2, R2, R7 ;  /* 0x0000000702027220 */ /* 0x000fc60000410000 */
[----:B------:R-:W-:Y:S01]  /*2440*/  FFMA.FTZ R13, R9, -R13, R12 ;  /* 0x8000000d090d7223 */ /* 0x000fe2000001000c */
[----:B------:R-:W-:-:S03]  /*2450*/  IADD3.X R9, RZ, UR9, RZ, P0, !PT ;  /* 0x00000009ff097c10 */ /* 0x000fc600087fe4ff */
[----:B------:R-:W-:-:S05]  /*2460*/  FMUL.FTZ R5, R2, R13 ;  /* 0x0000000d02057220 */ /* 0x000fca0000410000 */
[----:B------:R0:W-:Y:S01]  /*2470*/  STG.E desc[UR4][R8.64], R5 ;  /* 0x0000000508007986 */ /* 0x0001e2000c101904 */
[----:B------:R-:W-:-:S07]  /*2480*/  IADD3 R13, R3, 0x80, RZ ;  /* 0x00000080030d7810 */ /* 0x000fce0007ffe0ff */
.L_x_19345:
[----:B------:R-:W-:Y:S05]  /*2490*/  BSYNC B0 ;  /* 0x0000000000007941 */ /* 0x000fea0003800000 */
.L_x_19344:
[----:B------:R-:W-:-:S13]  /*24a0*/  ISETP.GE.AND P0, PT, R13, UR6, PT ;  /* 0x000000060d007c0c */ /* 0x000fda000bf06270 */
[----:B------:R-:W-:Y:S05]  /*24b0*/  @P0 EXIT ;  /* 0x000000000000094d */ /* 0x000fea0003800000 */
[----:B0-----:R-:W0:Y:S01]  /*24c0*/  LDC R9, c[0x0][0x218] ;  /* 0x00008600ff097b82 */ /* 0x001e220000000800 */
        /* <DEDUP_REMOVED lines=531> */
.L_x_19347:
        /* <DEDUP_REMOVED lines=21> */
[----:B------:R-:W-:Y:S01]  /*4750*/  ULDC UR6, c[0x0][0x6a8] ;  /* 0x0001aa0000067ab9 */ /* 0x000fe20000000800 */
        /* <DEDUP_REMOVED lines=11> */
[----:B------:R-:W-:Y:S01]  /*4810*/  ULDC.64 UR6, c[0x0][0x668] ;  /* 0x00019a0000067ab9 */ /* 0x000fe20000000a00 */
[----:B-----5:R-:W-:Y:S01]  /*4820*/  FADD.FTZ R11, -R2, R15 ;  /* 0x0000000f020b7221 */ /* 0x020fe20000010100 */
[----:B------:R-:W-:Y:S01]  /*4830*/  FMUL.FTZ R8, R6, R5 ;  /* 0x0000000506087220 */ /* 0x000fe20000410000 */
[----:B------:R-:W-:Y:S02]  /*4840*/  IADD3 R6, P0, R0, UR6, RZ ;  /* 0x0000000600067c10 */ /* 0x000fe4000ff1e0ff */
[----:B------:R-:W-:Y:S02]  /*4850*/  FFMA.FTZ R11, R7, -R11, R10 ;  /* 0x8000000b070b7223 */ /* 0x000fe4000001000a */
[----:B------:R-:W-:Y:S02]  /*4860*/  IADD3.X R7, RZ, UR7, RZ, P0, !PT ;  /* 0x00000007ff077c10 */ /* 0x000fe400087fe4ff */
[----:B------:R-:W-:-:S05]  /*4870*/  FMUL.FTZ R11, R8, R11 ;  /* 0x0000000b080b7220 */ /* 0x000fca0000410000 */
[----:B------:R-:W-:Y:S01]  /*4880*/  STG.E desc[UR4][R6.64], R11 ;  /* 0x0000000b06007986 */ /* 0x000fe2000c101904 */
[----:B------:R-:W-:Y:S05]  /*4890*/  EXIT ;  /* 0x000000000000794d */ /* 0x000fea0003800000 */
.L_x_19348:
        /* <DEDUP_REMOVED lines=14> */
.L_x_28434:


//--------------------- .text._ZN2at6native27unrolled_elementwise_kernelIZZZNS0_49_GLOBAL__N__b919a28f_16_Normalization_cu_5c38458737batch_norm_elementwise_backward_trainERKNS_6TensorES5_S5_S5_S5_S5_S5_ENKUlvE0_clEvENKUlvE0_clEvEUlfffffffE_St5arrayIPcLm8EELi4E23TrivialOffsetCalculatorILi7EjESC_ILi1EjENS0_6memory15LoadWithoutCastENSF_16StoreWithoutCastEEEviT_T0_T2_T3_T4_T5_ --------------------------
	.section	.text._ZN2at6native27unrolled_elementwise_kernelIZZZNS0_49_GLOBAL__N__b919a28f_16_Normalization_cu_5c38458737batch_norm_elementwise_backward_trainERKNS_6TensorES5_S5_S5_S5_S5_S5_ENKUlvE0_clEvENKUlvE0_clEvEUlfffffffE_St5arrayIPcLm8EELi4E23TrivialOffsetCalculatorILi7EjESC_ILi1EjENS0_6memory15LoadWithoutCastENSF_16StoreWithoutCastEEEviT_T0_T2_T3_T4_T5_,"ax",@progbits
	.align	128
        .global         _ZN2at6native27unrolled_elementwise_kernelIZZZNS0_49_GLOBAL__N__b919a28f_16_Normalization_cu_5c38458737batch_norm_elementwise_backward_trainERKNS_6TensorES5_S5_S5_S5_S5_S5_ENKUlvE0_clEvENKUlvE0_clEvEUlfffffffE_St5arrayIPcLm8EELi4E23TrivialOffsetCalculatorILi7EjESC_ILi1EjENS0_6memory15LoadWithoutCastENSF_16StoreWithoutCastEEEviT_T0_T2_T3_T4_T5_
        .type           _ZN2at6native27unrolled_elementwise_kernelIZZZNS0_49_GLOBAL__N__b919a28f_16_Normalization_cu_5c38458737batch_norm_elementwise_backward_trainERKNS_6TensorES5_S5_S5_S5_S5_S5_ENKUlvE0_clEvENKUlvE0_clEvEUlfffffffE_St5arrayIPcLm8EELi4E23TrivialOffsetCalculatorILi7EjESC_ILi1EjENS0_6memory15LoadWithoutCastENSF_16StoreWithoutCastEEEviT_T0_T2_T3_T4_T5_,@function
        .size           _ZN2at6native27unrolled_elementwise_kernelIZZZNS0_49_GLOBAL__N__b919a28f_16_Normalization_cu_5c38458737batch_norm_elementwise_backward_trainERKNS_6TensorES5_S5_S5_S5_S5_S5_ENKUlvE0_clEvENKUlvE0_clEvEUlfffffffE_St5arrayIPcLm8EELi4E23TrivialOffsetCalculatorILi7EjESC_ILi1EjENS0_6memory15LoadWithoutCastENSF_16StoreWithoutCastEEEviT_T0_T2_T3_T4_T5_,(.L_x_28435 - _ZN2at6native27unrolled_elementwise_kernelIZZZNS0_49_GLOBAL__N__b919a28f_16_Normalization_cu_5c38458737batch_norm_elementwise_backward_trainERKNS_6TensorES5_S5_S5_S5_S5_S5_ENKUlvE0_clEvENKUlvE0_clEvEUlfffffffE_St5arrayIPcLm8EELi4E23TrivialOffsetCalculatorILi7EjESC_ILi1EjENS0_6memory15LoadWithoutCastENSF_16StoreWithoutCastEEEviT_T0_T2_T3_T4_T5_)
        .other          _ZN2at6native27unrolled_elementwise_kernelIZZZNS0_49_GLOBAL__N__b919a28f_16_Normalization_cu_5c38458737batch_norm_elementwise_backward_trainERKNS_6TensorES5_S5_S5_S5_S5_S5_ENKUlvE0_clEvENKUlvE0_clEvEUlfffffffE_St5arrayIPcLm8EELi4E23TrivialOffsetCalculatorILi7EjESC_ILi1EjENS0_6memory15LoadWithoutCastENSF_16StoreWithoutCastEEEviT_T0_T2_T3_T4_T5_,@"STO_CUDA_ENTRY STV_DEFAULT"
_ZN2at6native27unrolled_elementwise_kernelIZZZNS0_49_GLOBAL__N__b919a28f_16_Normalization_cu_5c38458737batch_norm_elementwise_backward_trainERKNS_6TensorES5_S5_S5_S5_S5_S5_ENKUlvE0_clEvENKUlvE0_clEvEUlfffffffE_St5arrayIPcLm8EELi4E23TrivialOffsetCalculatorILi7EjESC_ILi1EjENS0_6memory15LoadWithoutCastENSF_16StoreWithoutCastEEEviT_T0_T2_T3_T4_T5_:
.text._ZN2at6native27unrolled_elementwise_kernelIZZZNS0_49_GLOBAL__N__b919a28f_16_Normalization_cu_5c38458737batch_norm_elementwise_backward_trainERKNS_6TensorES5_S5_S5_S5_S5_S5_ENKUlvE0_clEvENKUlvE0_clEvEUlfffffffE_St5arrayIPcLm8EELi4E23TrivialOffsetCalculatorILi7EjESC_ILi1EjENS0_6memory15LoadWithoutCastENSF_16StoreWithoutCastEEEviT_T0_T2_T3_T4_T5_:
        /* <DEDUP_REMOVED lines=21> */
[----:B------:R0:W5:Y:S02]  /*0150*/  LDG.E R10, desc[UR4][R16.64] ;  /* 0x00000004100a7981 */ /* 0x000164000c1e1900 */
[----:B------:R-:W4:Y:S01]  /*0160*/  LDC.64 R12, c[0x0][0x250] ;  /* 0x00009400ff0c7b82 */ /* 0x000f220000000a00 */
[----:B-1----:R-:W-:-:S05]  /*0170*/  IMAD.WIDE.U32 R20, R15, 0x4, R20 ;  /* 0x000000040f147825 */ /* 0x002fca00078e0014 */
[----:B------:R0:W5:Y:S02]  /*0180*/  LDG.E R11, desc[UR4][R20.64] ;  /* 0x00000004140b7981 */ /* 0x000164000c1e1900 */
[----:B------:R-:W1:Y:S08]  /*0190*/  LDC.64 R4, c[0x0][0x258] ;  /* 0x00009600ff047b82 */ /* 0x000e700000000a00 */
[----:B------:R-:W0:Y:S01]  /*01a0*/  LDC.64 R2, c[0x0][0x260] ;  /* 0x00009800ff027b82 */ /* 0x000e220000000a00 */
[----:B--2---:R-:W-:-:S04]  /*01b0*/  IMAD.WIDE.U32 R22, R15, 0x4, R22 ;  /* 0x000000040f167825 */ /* 0x004fc800078e0016 */
[----:B---3--:R-:W-:-:S04]  /*01c0*/  IMAD.WIDE.U32 R24, R15, 0x4, R24 ;  /* 0x000000040f187825 */ /* 0x008fc800078e0018 */
[C---:B----4-:R-:W-:Y:S01]  /*01d0*/  IMAD.WIDE.U32 R26, R15.reuse, 0x4, R12 ;  /* 0x000000040f1a7825 */ /* 0x050fe200078e000c */
[----:B------:R2:W5:Y:S04]  /*01e0*/  LDG.E R14, desc[UR4][R24.64] ;  /* 0x00000004180e7981 */ /* 0x000568000c1e1900 */
[----:B------:R2:W5:Y:S01]  /*01f0*/  LDG.E R12, desc[UR4][R22.64] ;  /* 0x00000004160c7981 */ /* 0x000562000c1e1900 */
[----:B-1----:R-:W-:-:S03]  /*0200*/  IMAD.WIDE.U32 R4, R15, 0x4, R4 ;  /* 0x000000040f047825 */ /* 0x002fc600078e0004 */
[----:B------:R2:W5:Y:S01]  /*0210*/  LDG.E R13, desc[UR4][R26.64] ;  /* 0x000000041a0d7981 */ /* 0x000562000c1e1900 */
[----:B0-----:R-:W-:-:S03]  /*0220*/  IMAD.WIDE.U32 R2, R15, 0x4, R2 ;  /* 0x000000040f027825 */ /* 0x001fc600078e0002 */
[----:B------:R2:W5:Y:S04]  /*0230*/  LDG.E R15, desc[UR4][R4.64] ;  /* 0x00000004040f7981 */ /* 0x000568000c1e1900 */
[----:B------:R2:W5:Y:S01]  /*0240*/  LDG.E R17, desc[UR4][R2.64] ;  /* 0x0000000402117981 */ /* 0x000562000c1e1900 */
[----:B------:R-:W-:-:S07]  /*0250*/  IADD3 R19, R19, 0x80, RZ ;  /* 0x0000008013137810 */ /* 0x000fce0007ffe0ff */
.L_x_19350:
[----:B------:R-:W-:Y:S05]  /*0260*/  BSYNC B0 ;  /* 0x0000000000007941 */ /* 0x000fea0003800000 */
.L_x_19349:
[----:B------:R-:W-:Y:S01]  /*0270*/  ISETP.GE.AND P1, PT, R19, R8, PT ;  /* 0x000000081300720c */ /* 0x000fe20003f26270 */
[----:B------:R-:W-:Y:S01]  /*0280*/  BSSY B0, `(.L_x_19351) ;  /* 0x000001d000007945 */ /* 0x000fe20003800000 */
[----:B------:R-:W-:Y:S01]  /*0290*/  HFMA2.MMA R16, -RZ, RZ, 0, 0 ;  /* 0x00000000ff107435 */ /* 0x000fe200000001ff */
[----:B--2---:R-:W-:Y:S02]  /*02a0*/  CS2R R22, SRZ ;  /* 0x0000000000167805 */ /* 0x004fe4000001ff00 */
[----:B------:R-:W-:Y:S02]  /*02b0*/  CS2R R24, SRZ ;  /* 0x0000000000187805 */ /* 0x000fe4000001ff00 */
[----:B------:R-:W-:-:S06]  /*02c0*/  MOV R26, RZ ;  /* 0x000000ff001a7202 */ /* 0x000fcc0000000f00 */
[----:B------:R-:W-:Y:S05]  /*02d0*/  @P1 BRA `(.L_x_19352) ;  /* 0x00000000005c1947 */ /* 0x000fea0003800000 */
[----:B------:R-:W0:Y:S01]  /*02e0*/  LDC.64 R26, c[0x0][0x260] ;  /* 0x00009800ff1a7b82 */ /* 0x000e220000000a00 */
[----:B------:R-:W-:-:S07]  /*02f0*/  LEA R23, R6, R19, 0x9 ;  /* 0x0000001306177211 */ /* 0x000fce00078e48ff */
        /* <DEDUP_REMOVED lines=10> */
[----:B------:R0:W5:Y:S02]  /*03a0*/  LDG.E R9, desc[UR4][R32.64] ;  /* 0x0000000420097981 */ /* 0x000164000c1e1900 */
[C---:B---3--:R-:W-:Y:S02]  /*03b0*/  IMAD.WIDE.U32 R28, R23.reuse, 0x4, R28 ;  /* 0x00000004171c7825 */ /* 0x048fe400078e001c */
[----:B------:R0:W5:Y:S02]  /*03c0*/  LDG.E R16, desc[UR4][R30.64] ;  /* 0x000000041e107981 */ /* 0x000164000c1e1900 */
[----:B----4-:R-:W-:-:S02]  /*03d0*/  IMAD.WIDE.U32 R20, R23, 0x4, R20 ;  /* 0x0000000417147825 */ /* 0x010fc400078e0014 */
[----:B------:R0:W5:Y:S02]  /*03e0*/  LDG.E R22, desc[UR4][R28.64] ;  /* 0x000000041c167981 */ /* 0x000164000c1e1900 */
[----:B------:R-:W-:-:S04]  /*03f0*/  IMAD.WIDE.U32 R4, R23, 0x4, R4 ;  /* 0x0000000417047825 */ /* 0x000fc800078e0004 */
[----:B------:R-:W-:Y:S01]  /*0400*/  IMAD.WIDE.U32 R2, R23, 0x4, R2 ;  /* 0x0000000417027825 */ /* 0x000fe200078e0002 */
[----:B------:R0:W5:Y:S04]  /*0410*/  LDG.E R25, desc[UR4][R4.64] ;  /* 0x0000000404197981 */ /* 0x000168000c1e1900 */
[----:B------:R0:W5:Y:S04]  /*0420*/  LDG.E R23, desc[UR4][R20.64] ;  /* 0x0000000414177981 */ /* 0x000168000c1e1900 */
[----:B------:R0:W5:Y:S01]  /*0430*/  LDG.E R24, desc[UR4][R2.64] ;  /* 0x0000000402187981 */ /* 0x000162000c1e1900 */
[----:B------:R-:W-:-:S07]  /*0440*/  IADD3 R19, R19, 0x80, RZ ;  /* 0x0000008013137810 */ /* 0x000fce0007ffe0ff */
.L_x_19352:
[----:B------:R-:W-:Y:S05]  /*0450*/  BSYNC B0 ;  /* 0x0000000000007941 */ /* 0x000fea0003800000 */
.L_x_19351:
[----:B------:R-:W-:Y:S01]  /*0460*/  ISETP.GE.AND P1, PT, R19, R8, PT ;  /* 0x000000081300720c */ /* 0x000fe20003f26270 */
[----:B------:R-:W-:Y:S01]  /*0470*/  BSSY B0, `(.L_x_19353) ;  /* 0x000001f000007945 */ /* 0x000fe20003800000 */
[----:B0-----:R-:W-:Y:S01]  /*0480*/  HFMA2.MMA R4, -RZ, RZ, 0, 0 ;  /* 0x00000000ff047435 */ /* 0x001fe200000001ff */
[----:B------:R-:W-:Y:S01]  /*0490*/  MOV R27, RZ ;  /* 0x000000ff001b7202 */ /* 0x000fe20000000f00 */
[----:B------:R-:W-:Y:S01]  /*04a0*/  HFMA2.MMA R32, -RZ, RZ, 0, 0 ;  /* 0x00000000ff207435 */ /* 0x000fe200000001ff */
[----:B------:R-:W-:Y:S02]  /*04b0*/  CS2R R28, SRZ ;  /* 0x00000000001c7805 */ /* 0x000fe4000001ff00 */
[----:B------:R-:W-:Y:S02]  /*04c0*/  CS2R R30, SRZ ;  /* 0x00000000001e7805 */ /* 0x000fe4000001ff00 */
[----:B------:R-:W-:-:S04]  /*04d0*/  MOV R34, RZ ;  /* 0x000000ff00227202 */ /* 0x000fc80000000f00 */
[----:B------:R-:W-:Y:S05]  /*04e0*/  @P1 BRA `(.L_x_19354) ;  /* 0x00000000005c1947 */ /* 0x000fea0003800000 */
[----:B------:R-:W0:Y:S01]  /*04f0*/  LDC.64 R28, c[0x0][0x238] ;  /* 0x00008e00ff1c7b82 */ /* 0x000e220000000a00 */
[----:B------:R-:W-:-:S07]  /*0500*/  LEA R5, R6, R19, 0x9 ;  /* 0x0000001306057211 */ /* 0x000fce00078e48ff */
[----:B------:R-:W1:Y:S08]  /*0510*/  LDC.64 R30, c[0x0][0x230] ;  /* 0x00008c00ff1e7b82 */ /* 0x000e700000000a00 */
[----:B------:R-:W2:Y:S08]  /*0520*/  LDC.64 R32, c[0x0][0x258] ;  /* 0x00009600ff207b82 */ /* 0x000eb00000000a00 */
[----:B------:R-:W3:Y:S01]  /*0530*/  LDC.64 R34, c[0x0][0x260] ;  /* 0x00009800ff227b82 */ /* 0x000ee20000000a00 */
[----:B0-----:R-:W-:-:S06]  /*0540*/  IMAD.WIDE.U32 R28, R5, 0x4, R28 ;  /* 0x00000004051c7825 */ /* 0x001fcc00078e001c */
[----:B------:R0:W5:Y:S01]  /*0550*/  LDG.E R28, desc[UR4][R28.64] ;  /* 0x000000041c1c7981 */ /* 0x000162000c1e1900 */
[----:B------:R-:W4:Y:S01]  /*0560*/  LDC.64 R36, c[0x0][0x240] ;  /* 0x00009000ff247b82 */ /* 0x000f220000000a00 */
[----:B-1----:R-:W-:-:S05]  /*0570*/  IMAD.WIDE.U32 R30, R5, 0x4, R30 ;  /* 0x00000004051e7825 */ /* 0x002fca00078e001e */
[----:B------:R0:W5:Y:S02]  /*0580*/  LDG.E R27, desc[UR4][R30.64] ;  /* 0x000000041e1b7981 */ /* 0x000164000c1e1900 */
[----:B------:R-:W1:Y:S08]  /*0590*/  LDC.64 R20, c[0x0][0x248] ;  /* 0x00009200ff147b82 */ /* 0x000e700000000a00 */
[----:B------:R-:W0:Y:S01]  /*05a0*/  LDC.64 R2, c[0x0][0x250] ;  /* 0x00009400ff027b82 */ /* 0x000e220000000a00 */
[----:B--2---:R-:W-:-:S04]  /*05b0*/  IMAD.WIDE.U32 R32, R5, 0x4, R32 ;  /* 0x0000000405207825 */ /* 0x004fc800078e0020 */
[C---:B---3--:R-:W-:Y:S02]  /*05c0*/  IMAD.WIDE.U32 R34, R5.reuse, 0x4, R34 ;  /* 0x0000000405227825 */ /* 0x048fe400078e0022 */
[----:B------:R2:W5:Y:S02]  /*05d0*/  LDG.E R32, desc[UR4][R32.64] ;  /* 0x0000000420207981 */ /* 0x000564000c1e1900 */
[C---:B----4-:R-:W-:Y:S02]  /*05e0*/  IMAD.WIDE.U32 R36, R5.reuse, 0x4, R36 ;  /* 0x0000000405247825 */ /* 0x050fe400078e0024 */
[----:B------:R2:W5:Y:S04]  /*05f0*/  LDG.E R34, desc[UR4][R34.64] ;  /* 0x0000000422227981 */ /* 0x000568000c1e1900 */
[----:B------:R2:W5:Y:S01]  /*0600*/  LDG.E R29, desc[UR4][R36.64] ;  /* 0x00000004241d7981 */ /* 0x000562000c1e1900 */
[----:B-1----:R-:W-:-:S05]  /*0610*/  IMAD.WIDE.U32 R20, R5, 0x4, R20 ;  /* 0x0000000405147825 */ /* 0x002fca00078e0014 */
[----:B------:R2:W5:Y:S01]  /*0620*/  LDG.E R31, desc[UR4][R20.64] ;  /* 0x00000004141f7981 */ /* 0x000562000c1e1900 */
[----:B0-----:R-:W-:-:S05]  /*0630*/  IMAD.WIDE.U32 R2, R5, 0x4, R2 ;  /* 0x0000000405027825 */ /* 0x001fca00078e0002 */
[----:B------:R2:W5:Y:S01]  /*0640*/  LDG.E R30, desc[UR4][R2.64] ;  /* 0x00000004021e7981 */ /* 0x000562000c1e1900 */
[----:B------:R-:W-:-:S07]  /*0650*/  IADD3 R19, R19, 0x80, RZ ;  /* 0x0000008013137810 */ /* 0x000fce0007ffe0ff */
.L_x_19354:
[----:B------:R-:W-:Y:S05]  /*0660*/  BSYNC B0 ;  /* 0x0000000000007941 */ /* 0x000fea0003800000 */
.L_x_19353:
[----:B------:R-:W-:Y:S01]  /*0670*/  ISETP.GE.AND P1, PT, R19, R8, PT ;  /* 0x000000081300720c */ /* 0x000fe20003f26270 */
[----:B------:R-:W-:Y:S01]  /*0680*/  BSSY B0, `(.L_x_19355) ;  /* 0x000001d000007945 */ /* 0x000fe20003800000 */
[----:B------:R-:W-:Y:S01]  /*0690*/  HFMA2.MMA R5, -RZ, RZ, 0, 0 ;  /* 0x00000000ff057435 */ /* 0x000fe200000001ff */
[----:B--2---:R-:W-:Y:S01]  /*06a0*/  CS2R R2, SRZ ;  /* 0x0000000000027805 */ /* 0x004fe2000001ff00 */
[----:B------:R-:W-:Y:S01]  /*06b0*/  HFMA2.MMA R20, -RZ, RZ, 0, 0 ;  /* 0x00000000ff147435 */ /* 0x000fe200000001ff */
[----:B------:R-:W-:Y:S02]  /*06c0*/  MOV R0, RZ ;  /* 0x000000ff00007202 */ /* 0x000fe40000000f00 */
        /* <DEDUP_REMOVED lines=8> */
[----:B------:R-:W5:Y:S01]  /*0750*/  LDG.E R4, desc[UR4][R4.64] ;  /* 0x0000000404047981 */ /* 0x000f62000c1e1900 */
[C---:B-1----:R-:W-:Y:S01]  /*0760*/  IMAD.WIDE.U32 R2, R33.reuse, 0x4, R2 ;  /* 0x0000000421027825 */ /* 0x042fe200078e0002 */
[----:B------:R-:W0:Y:S05]  /*0770*/  LDC.64 R36, c[0x0][0x250] ;  /* 0x00009400ff247b82 */ /* 0x000e2a0000000a00 */
[----:B------:R-:W5:Y:S01]  /*0780*/  LDG.E R3, desc[UR4][R2.64] ;  /* 0x0000000402037981 */ /* 0x000f62000c1e1900 */
[----:B--2---:R-:W-:-:S05]  /*0790*/  IMAD.WIDE.U32 R20, R33, 0x4, R20 ;  /* 0x0000000421147825 */ /* 0x004fca00078e0014 */
[----:B------:R1:W5:Y:S01]  /*07a0*/  LDG.E R5, desc[UR4][R20.64] ;  /* 0x0000000414057981 */ /* 0x000362000c1e1900 */
[----:B---3--:R-:W-:-:S05]  /*07b0*/  IMAD.WIDE.U32 R18, R33, 0x4, R18 ;  /* 0x0000000421127825 */ /* 0x008fca00078e0012 */
[----:B------:R2:W5:Y:S01]  /*07c0*/  LDG.E R2, desc[UR4][R18.64] ;  /* 0x0000000412027981 */ /* 0x000562000c1e1900 */
[----:B-1----:R-:W1:Y:S01]  /*07d0*/  LDC.64 R20, c[0x0][0x258] ;  /* 0x00009600ff147b82 */ /* 0x002e620000000a00 */
[----:B0-----:R-:W-:-:S05]  /*07e0*/  IMAD.WIDE.U32 R36, R33, 0x4, R36 ;  /* 0x0000000421247825 */ /* 0x001fca00078e0024 */
[----:B------:R0:W5:Y:S02]  /*07f0*/  LDG.E R0, desc[UR4][R36.64] ;  /* 0x0000000424007981 */ /* 0x000164000c1e1900 */
[----:B--2---:R-:W2:Y:S01]  /*0800*/  LDC.64 R18, c[0x0][0x260] ;  /* 0x00009800ff127b82 */ /* 0x004ea20000000a00 */
[----:B-1----:R-:W-:-:S06]  /*0810*/  IMAD.WIDE.U32 R20, R33, 0x4, R20 ;  /* 0x0000000421147825 */ /* 0x002fcc00078e0014 */
[----:B------:R0:W5:Y:S01]  /*0820*/  LDG.E R20, desc[UR4][R20.64] ;  /* 0x0000000414147981 */ /* 0x000162000c1e1900 */
[----:B--2---:R-:W-:-:S05]  /*0830*/  IMAD.WIDE.U32 R18, R33, 0x4, R18 ;  /* 0x0000000421127825 */ /* 0x004fca00078e0012 */
[----:B------:R0:W5:Y:S02]  /*0840*/  LDG.E R33, desc[UR4][R18.64] ;  /* 0x0000000412217981 */ /* 0x000164000c1e1900 */
.L_x_19356:
[----:B------:R-:W-:Y:S05]  /*0850*/  BSYNC B0 ;  /* 0x0000000000007941 */ /* 0x000fea0003800000 */
.L_x_19355:
[----:B------:R-:W-:Y:S04]  /*0860*/  BSSY B0, `(.L_x_19357) ;  /* 0x000000b000007945 */ /* 0x000fe80003800000 */
[----:B------:R-:W-:Y:S05]  /*0870*/  @P0 BRA `(.L_x_19358) ;  /* 0x0000000000240947 */ /* 0x000fea0003800000 */
[----:B-----5:R-:W-:Y:S01]  /*0880*/  FADD.FTZ R11, -R14, R11 ;  /* 0x0000000b0e0b7221 */ /* 0x020fe20000010100 */
[C---:B------:R-:W-:Y:S01]  /*0890*/  FMUL.FTZ R14, R13.reuse, R13 ;  /* 0x0000000d0d0e7220 */ /* 0x040fe20000410000 */
[----:B------:R-:W-:Y:S01]  /*08a0*/  ULDC UR6, c[0x0][0x218] ;  /* 0x0000860000067ab9 */ /* 0x000fe20000000800 */
[----:B------:R-:W-:Y:S01]  /*08b0*/  FMUL.FTZ R12, R13, R12 ;  /* 0x0000000c0d0c7220 */ /* 0x000fe20000410000 */
[----:B------:R-:W-:Y:S01]  /*08c0*/  FFMA.FTZ R17, -R17, UR6, R10 ;  /* 0x0000000611117c23 */ /* 0x000fe2000801010a */
[----:B------:R-:W-:-:S04]  /*08d0*/  FMUL.FTZ R14, R14, R15 ;  /* 0x0000000f0e0e7220 */ /* 0x000fc80000410000 */
[----:B------:R-:W-:-:S04]  /*08e0*/  FMUL.FTZ R14, R14, UR6 ;  /* 0x000000060e0e7c20 */ /* 0x000fc80008410000 */
[----:B------:R-:W-:-:S04]  /*08f0*/  FFMA.FTZ R11, R14, -R11, R17 ;  /* 0x8000000b0e0b7223 */ /* 0x000fc80000010011 */
[----:B------:R-:W-:-:S07]  /*0900*/  FMUL.FTZ R15, R11, R12 ;  /* 0x0000000c0b0f7220 */ /* 0x000fce0000410000 */
.L_x_19358:
[----:B------:R-:W-:Y:S05]  /*0910*/  BSYNC B0 ;  /* 0x0000000000007941 */ /* 0x000fea0003800000 */
.L_x_19357:
        /* <DEDUP_REMOVED lines=23> */
.L_x_19360:
[----:B------:R-:W-:Y:S05]  /*0a90*/  BSYNC B0 ;  /* 0x0000000000007941 */ /* 0x000fea0003800000 */
.L_x_19359:
[----:B------:R-:W-:Y:S04]  /*0aa0*/  BSSY B0, `(.L_x_19361) ;  /* 0x000000b000007945 */ /* 0x000fe80003800000 */
[----:B------:R-:W-:Y:S05]  /*0ab0*/  @P2 BRA `(.L_x_19362) ;  /* 0x0000000000242947 */ /* 0x000fea0003800000 */
        /* <DEDUP_REMOVED lines=9> */
.L_x_19362:
[----:B------:R-:W-:Y:S05]  /*0b50*/  BSYNC B0 ;  /* 0x0000000000007941 */ /* 0x000fea0003800000 */
.L_x_19361:
        /* <DEDUP_REMOVED lines=11> */
.L_x_19364:
[----:B------:R-:W-:Y:S05]  /*0c10*/  BSYNC B0 ;  /* 0x0000000000007941 */ /* 0x000fea0003800000 */
.L_x_19363:
[----:B------:R0:W-:Y:S01]  /*0c20*/  @!P0 STG.E desc[UR4][R10.64], R15 ;  /* 0x0000000f0a008986 */ /* 0x0001e2000c101904 */
[----:B------:R-:W-:Y:S04]  /*0c30*/  BSSY B0, `(.L_x_19365) ;  /* 0x000000c000007945 */ /* 0x000fe80003800000 */
[----:B------:R-:W-:Y:S05]  /*0c40*/  @P4 BRA `(.L_x_19366) ;  /* 0x0000000000284947 */ /* 0x000fea0003800000 */
[----:B------:R-:W1:Y:S01]  /*0c50*/  LDC.64 R4, c[0x0][0x228] ;  /* 0x00008a00ff047b82 */ /* 0x000e620000000a00 */
[----:B------:R-:W-:Y:S02]  /*0c60*/  LEA R3, R6, R13, 0x9 ;  /* 0x0000000d06037211 */ /* 0x000fe400078e48ff */
[----:B------:R-:W-:-:S04]  /*0c70*/  IADD3 R13, R13, 0x80, RZ ;  /* 0x000000800d0d7810 */ /* 0x000fc80007ffe0ff */
[----:B------:R-:W-:-:S13]  /*0c80*/  ISETP.GE.AND P0, PT, R13, R8, PT ;  /* 0x000000080d00720c */ /* 0x000fda0003f06270 */
[----:B0-----:R-:W-:Y:S02]  /*0c90*/  @!P0 LEA R11, R6, R13, 0x9 ;  /* 0x0000000d060b8211 */ /* 0x001fe400078e48ff */
[----:B------:R-:W-:Y:S01]  /*0ca0*/  @!P0 IADD3 R13, R13, 0x80, RZ ;  /* 0x000000800d0d8810 */ /* 0x000fe20007ffe0ff */
[----:B-1----:R-:W-:-:S04]  /*0cb0*/  IMAD.WIDE.U32 R2, R3, 0x4, R4 ;  /* 0x0000000403027825 */ /* 0x002fc800078e0004 */
[----:B------:R-:W-:Y:S01]  /*0cc0*/  @!P0 IMAD.WIDE.U32 R4, R11, 0x4, R4 ;  /* 0x000000040b048825 */ /* 0x000fe200078e0004 */
[----:B------:R1:W-:Y:S04]  /*0cd0*/  STG.E desc[UR4][R2.64], R7 ;  /* 0x0000000702007986 */ /* 0x0003e8000c101904 */
[----:B------:R1:W-:Y:S02]  /*0ce0*/  @!P0 STG.E desc[UR4][R4.64], R17 ;  /* 0x0000001104008986 */ /* 0x0003e4000c101904 */
.L_x_19366:
[----:B------:R-:W-:Y:S05]  /*0cf0*/  BSYNC B0 ;  /* 0x0000000000007941 */ /* 0x000fea0003800000 */
.L_x_19365:
[----:B------:R-:W-:-:S13]  /*0d00*/  ISETP.GE.AND P0, PT, R13, R8, PT ;  /* 0x000000080d00720c */ /* 0x000fda0003f06270 */
[----:B------:R-:W-:Y:S05]  /*0d10*/  @P0 EXIT ;  /* 0x000000000000094d */ /* 0x000fea0003800000 */
[----:B-1----:R-:W1:Y:S01]  /*0d20*/  LDC.64 R2, c[0x0][0x228] ;  /* 0x00008a00ff027b82 */ /* 0x002e620000000a00 */
[----:B------:R-:W-:-:S05]  /*0d30*/  LEA R13, R6, R13, 0x9 ;  /* 0x0000000d060d7211 */ /* 0x000fca00078e48ff */
[----:B-1----:R-:W-:-:S05]  /*0d40*/  IMAD.WIDE.U32 R2, R13, 0x4, R2 ;  /* 0x000000040d027825 */ /* 0x002fca00078e0002 */
[----:B------:R-:W-:Y:S01]  /*0d50*/  STG.E desc[UR4][R2.64], R9 ;  /* 0x0000000902007986 */ /* 0x000fe2000c101904 */
[----:B------:R-:W-:Y:S05]  /*0d60*/  EXIT ;  /* 0x000000000000794d */ /* 0x000fea0003800000 */
.L_x_19367:
        /* <DEDUP_REMOVED lines=9> */
.L_x_28435:


//--------------------- .text._ZN2at6native29vectorized_elementwise_kernelILi2EZZZNS0_49_GLOBAL__N__b919a28f_16_Normalization_cu_5c38458737batch_norm_elementwise_backward_trainERKNS_6TensorES5_S5_S5_S5_S5_S5_ENKUlvE0_clEvENKUlvE0_clEvEUlfffffffE_St5arrayIPcLm8EEEEviT0_T1_ --------------------------
	.section	.text._ZN2at6native29vectorized_elementwise_kernelILi2EZZZNS0_49_GLOBAL__N__b919a28f_16_Normalization_cu_5c38458737batch_norm_elementwise_backward_trainERKNS_6TensorES5_S5_S5_S5_S5_S5_ENKUlvE0_clEvENKUlvE0_clEvEUlfffffffE_St5arrayIPcLm8EEEEviT0_T1_,"ax",@progbits
	.align	128
        .global         _ZN2at6native29vectorized_elementwise_kernelILi2EZZZNS0_49_GLOBAL__N__b919a28f_16_Normalization_cu_5c38458737batch_norm_elementwise_backward_trainERKNS_6TensorES5_S5_S5_S5_S5_S5_ENKUlvE0_clEvENKUlvE0_clEvEUlfffffffE_St5arrayIPcLm8EEEEviT0_T1_
        .type           _ZN2at6native29vectorized_elementwise_kernelILi2EZZZNS0_49_GLOBAL__N__b919a28f_16_Normalization_cu_5c38458737batch_norm_elementwise_backward_trainERKNS_6TensorES5_S5_S5_S5_S5_S5_ENKUlvE0_clEvENKUlvE0_clEvEUlfffffffE_St5arrayIPcLm8EEEEviT0_T1_,@function
        .size           _ZN2at6native29vectorized_elementwise_kernelILi2EZZZNS0_49_GLOBAL__N__b919a28f_16_Normalization_cu_5c38458737batch_norm_elementwise_backward_trainERKNS_6TensorES5_S5_S5_S5_S5_S5_ENKUlvE0_clEvENKUlvE0_clEvEUlfffffffE_St5arrayIPcLm8EEEEviT0_T1_,(.L_x_28436 - _ZN2at6native29vectorized_elementwise_kernelILi2EZZZNS0_49_GLOBAL__N__b919a28f_16_Normalization_cu_5c38458737batch_norm_elementwise_backward_trainERKNS_6TensorES5_S5_S5_S5_S5_S5_ENKUlvE0_clEvENKUlvE0_clEvEUlfffffffE_St5arrayIPcLm8EEEEviT0_T1_)
        .other          _ZN2at6native29vectorized_elementwise_kernelILi2EZZZNS0_49_GLOBAL__N__b919a28f_16_Normalization_cu_5c38458737batch_norm_elementwise_backward_trainERKNS_6TensorES5_S5_S5_S5_S5_S5_ENKUlvE0_clEvENKUlvE0_clEvEUlfffffffE_St5arrayIPcLm8EEEEviT0_T1_,@"STO_CUDA_ENTRY STV_DEFAULT"
_ZN2at6native29vectorized_elementwise_kernelILi2EZZZNS0_49_GLOBAL__N__b919a28f_16_Normalization_cu_5c38458737batch_norm_elementwise_backward_trainERKNS_6TensorES5_S5_S5_S5_S5_S5_ENKUlvE0_clEvENKUlvE0_clEvEUlfffffffE_St5arrayIPcLm8EEEEviT0_T1_:
.text._ZN2at6native29vectorized_elementwise_kernelILi2EZZZNS0_49_GLOBAL__N__b919a28f_16_Normalization_cu_5c38458737batch_norm_elementwise_backward_trainERKNS_6TensorES5_S5_S5_S5_S5_S5_ENKUlvE0_clEvENKUlvE0_clEvEUlfffffffE_St5arrayIPcLm8EEEEviT0_T1_:
        /* <DEDUP_REMOVED lines=20> */
[C---:B---3--:R-:W-:Y:S01]  /*0140*/  IMAD.WIDE R2, R57.reuse, 0x4, R2 ;  /* 0x0000000439027825 */ /* 0x048fe200078e0202 */
[----:B------:R-:W3:Y:S03]  /*0150*/  LDG.E.64 R54, desc[UR4][R4.64] ;  /* 0x0000000404367981 */ /* 0x000ee6000c1e1b00 */
[C---:B------:R-:W-:Y:S01]  /*0160*/  IMAD.WIDE.U32 R6, R0.reuse, 0x8, R6 ;  /* 0x0000000800067825 */ /* 0x040fe200078e0006 */
[----:B------:R-:W5:Y:S02]  /*0170*/  LDG.E.64 R52, desc[UR4][R4.64+0x400] ;  /* 0x0004000404347981 */ /* 0x000f64000c1e1b00 */
[----:B------:R-:W1:Y:S01]  /*0180*/  LDC.64 R14, c[0x0][0x240] ;  /* 0x00009000ff0e7b82 */ /* 0x000e620000000a00 */
[C---:B----4-:R-:W-:Y:S01]  /*0190*/  IMAD.WIDE R8, R57.reuse, 0x4, R8 ;  /* 0x0000000439087825 */ /* 0x050fe200078e0208 */
[----:B------:R-:W2:Y:S03]  /*01a0*/  LDG.E.64 R26, desc[UR4][R6.64+0xc00] ;  /* 0x000c0004061a7981 */ /* 0x000ea6000c1e1b00 */
[C---:B------:R-:W-:Y:S01]  /*01b0*/  IMAD.WIDE.U32 R12, R0.reuse, 0x8, R2 ;  /* 0x00000008000c7825 */ /* 0x040fe200078e0002 */
[----:B------:R-:W3:Y:S03]  /*01c0*/  LDG.E.64 R58, desc[UR4][R6.64] ;  /* 0x00000004063a7981 */ /* 0x000ee6000c1e1b00 */
[C---:B0-----:R-:W-:Y:S01]  /*01d0*/  IMAD.WIDE R60, R57.reuse, 0x4, R60 ;  /* 0x00000004393c7825 */ /* 0x041fe200078e023c */
[----:B------:R-:W4:Y:S03]  /*01e0*/  LDG.E.64 R36, desc[UR4][R12.64] ;  /* 0x000000040c247981 */ /* 0x000f26000c1e1b00 */
[C---:B------:R-:W-:Y:S01]  /*01f0*/  IMAD.WIDE.U32 R16, R0.reuse, 0x8, R8 ;  /* 0x0000000800107825 */ /* 0x040fe200078e0008 */
[----:B------:R-:W5:Y:S03]  /*0200*/  LDG.E.64 R40, desc[UR4][R6.64+0x400] ;  /* 0x0004000406287981 */ /* 0x000f66000c1e1b00 */
[C---:B-1----:R-:W-:Y:S01]  /*0210*/  IMAD.WIDE R24, R57.reuse, 0x4, R24 ;  /* 0x0000000439187825 */ /* 0x042fe200078e0218 */
[----:B------:R-:W4:Y:S03]  /*0220*/  LDG.E.64 R22, desc[UR4][R16.64] ;  /* 0x0000000410167981 */ /* 0x000f26000c1e1b00 */
[C---:B------:R-:W-:Y:S01]  /*0230*/  IMAD.WIDE.U32 R60, R0.reuse, 0x8, R60 ;  /* 0x00000008003c7825 */ /* 0x040fe200078e003c */
[----:B------:R-:W5:Y:S03]  /*0240*/  LDG.E.64 R38, desc[UR4][R12.64+0x400] ;  /* 0x000400040c267981 */ /* 0x000f66000c1e1b00 */
[----:B------:R-:W-:Y:S01]  /*0250*/  IMAD.WIDE.U32 R24, R0, 0x8, R24 ;  /* 0x0000000800187825 */ /* 0x000fe200078e0018 */
[----:B------:R-:W5:Y:S04]  /*0260*/  LDG.E.64 R10, desc[UR4][R60.64+0x400] ;  /* 0x000400043c0a7981 */ /* 0x000f68000c1e1b00 */
[----:B------:R-:W5:Y:S04]  /*0270*/  LDG.E.64 R8, desc[UR4][R60.64] ;  /* 0x000000043c087981 */ /* 0x000f68000c1e1b00 */
[----:B------:R-:W5:Y:S04]  /*0280*/  LDG.E.64 R44, desc[UR4][R24.64+0x400] ;  /* 0x00040004182c7981 */ /* 0x000f68000c1e1b00 */
[----:B------:R-:W5:Y:S04]  /*0290*/  LDG.E.64 R46, desc[UR4][R24.64] ;  /* 0x00000004182e7981 */ /* 0x000f68000c1e1b00 */
[----:B------:R-:W5:Y:S01]  /*02a0*/  LDG.E.64 R42, desc[UR4][R16.64+0x400] ;  /* 0x00040004102a7981 */ /* 0x000f62000c1e1b00 */
[----:B------:R-:W-:-:S03]  /*02b0*/  IMAD.WIDE R14, R57, 0x4, R14 ;  /* 0x00000004390e7825 */ /* 0x000fc600078e020e */
[----:B------:R-:W5:Y:S04]  /*02c0*/  LDG.E.64 R34, desc[UR4][R6.64+0x800] ;  /* 0x0008000406227981 */ /* 0x000f68000c1e1b00 */
[----:B------:R-:W5:Y:S04]  /*02d0*/  LDG.E.64 R2, desc[UR4][R12.64+0xc00] ;  /* 0x000c00040c027981 */ /* 0x000f68000c1e1b00 */
[----:B------:R-:W5:Y:S04]  /*02e0*/  LDG.E.64 R30, desc[UR4][R16.64+0xc00] ;  /* 0x000c0004101e7981 */ /* 0x000f68000c1e1b00 */
[----:B------:R-:W5:Y:S04]  /*02f0*/  LDG.E.64 R6, desc[UR4][R60.64+0x800] ;  /* 0x000800043c067981 */ /* 0x000f68000c1e1b00 */
[----:B------:R-:W5:Y:S04]  /*0300*/  LDG.E.64 R50, desc[UR4][R4.64+0x800] ;  /* 0x0008000404327981 */ /* 0x000f68000c1e1b00 */
[----:B------:R-:W5:Y:S04]  /*0310*/  LDG.E.64 R20, desc[UR4][R12.64+0x800] ;  /* 0x000800040c147981 */ /* 0x000f68000c1e1b00 */
[----:B------:R-:W5:Y:S04]  /*0320*/  LDG.E.64 R32, desc[UR4][R16.64+0x800] ;  /* 0x0008000410207981 */ /* 0x000f68000c1e1b00 */
[----:B------:R0:W5:Y:S04]  /*0330*/  LDG.E.64 R4, desc[UR4][R60.64+0xc00] ;  /* 0x000c00043c047981 */ /* 0x000168000c1e1b00 */
[----:B------:R-:W5:Y:S01]  /*0340*/  LDG.E.64 R28, desc[UR4][R24.64+0x800] ;  /* 0x00080004181c7981 */ /* 0x000f62000c1e1b00 */
[----:B0-----:R-:W-:-:S03]  /*0350*/  IMAD.WIDE.U32 R60, R0, 0x8, R14 ;  /* 0x00000008003c7825 */ /* 0x001fc600078e000e */
[----:B------:R-:W5:Y:S04]  /*0360*/  LDG.E.64 R24, desc[UR4][R24.64+0xc00] ;  /* 0x000c000418187981 */ /* 0x000f68000c1e1b00 */
[----:B------:R-:W5:Y:S04]  /*0370*/  LDG.E.64 R18, desc[UR4][R60.64] ;  /* 0x000000043c127981 */ /* 0x000f68000c1e1b00 */
[----:B------:R-:W5:Y:S04]  /*0380*/  LDG.E.64 R16, desc[UR4][R60.64+0x400] ;  /* 0x000400043c107981 */ /* 0x000f68000c1e1b00 */
[----:B------:R-:W5:Y:S04]  /*0390*/  LDG.E.64 R14, desc[UR4][R60.64+0x800] ;  /* 0x000800043c0e7981 */ /* 0x000f68000c1e1b00 */
[----:B------:R-:W5:Y:S01]  /*03a0*/  LDG.E.64 R12, desc[UR4][R60.64+0xc00] ;  /* 0x000c00043c0c7981 */ /* 0x000f62000c1e1b00 */
[----:B--2---:R-:W-:Y:S01]  /*03b0*/  FADD.FTZ R27, R49, -R27 ;  /* 0x8000001b311b7221 */ /* 0x004fe20000010000 */
[----:B------:R-:W-:Y:S01]  /*03c0*/  FADD.FTZ R26, R48, -R26 ;  /* 0x8000001a301a7221 */ /* 0x000fe20000010000 */
[----:B---3--:R-:W-:Y:S01]  /*03d0*/  FADD.FTZ R55, R55, -R59 ;  /* 0x8000003b37377221 */ /* 0x008fe20000010000 */
[----:B----4-:R-:W-:Y:S01]  /*03e0*/  FFMA.FTZ R49, -R22, UR6, R36 ;  /* 0x0000000616317c23 */ /* 0x010fe20008010124 */
[----:B------:R-:W-:Y:S01]  /*03f0*/  FFMA.FTZ R22, -R23, UR6, R37 ;  /* 0x0000000617167c23 */ /* 0x000fe20008010125 */
[----:B-----5:R-:W-:Y:S01]  /*0400*/  FMUL.FTZ R23, R10, R10 ;  /* 0x0000000a0a177220 */ /* 0x020fe20000410000 */
[----:B------:R-:W-:-:S03]  /*0410*/  FMUL.FTZ R48, R9, R9 ;  /* 0x0000000909307220 */ /* 0x000fc60000410000 */
[----:B------:R-:W-:Y:S01]  /*0420*/  FMUL.FTZ R23, R44, R23 ;  /* 0x000000172c177220 */ /* 0x000fe20000410000 */
[----:B------:R-:W-:-:S03]  /*0430*/  FMUL.FTZ R47, R47, R48 ;  /* 0x000000302f2f7220 */ /* 0x000fc60000410000 */
[----:B------:R-:W-:Y:S01]  /*0440*/  FMUL.FTZ R23, R23, UR6 ;  /* 0x0000000617177c20 */ /* 0x000fe20008410000 */
[----:B------:R-:W-:Y:S01]  /*0450*/  FADD.FTZ R40, R52, -R40 ;  /* 0x8000002834287221 */ /* 0x000fe20000010000 */
[----:B------:R-:W-:Y:S01]  /*0460*/  FFMA.FTZ R38, -R42, UR6, R38 ;  /* 0x000000062a267c23 */ /* 0x000fe20008010126 */
[----:B------:R-:W-:-:S03]  /*0470*/  FMUL.FTZ R47, R47, UR6 ;  /* 0x000000062f2f7c20 */ /* 0x000fc60008410000 */
[----:B------:R-:W-:Y:S01]  /*0480*/  FFMA.FTZ R40, R23, -R40, R38 ;  /* 0x8000002817287223 */ /* 0x000fe20000010026 */
[----:B------:R-:W-:Y:S02]  /*0490*/  FFMA.FTZ R55, R47, -R55, R22 ;  /* 0x800000372f377223 */ /* 0x000fe40000010016 */
[----:B------:R-:W0:Y:S01]  /*04a0*/  LDC.64 R22, c[0x0][0x228] ;  /* 0x00008a00ff167b82 */ /* 0x000e220000000a00 */
[----:B------:R-:W-:Y:S01]  /*04b0*/  FMUL.FTZ R36, R11, R11 ;  /* 0x0000000b0b247220 */ /* 0x000fe20000410000 */
[----:B------:R-:W-:Y:S01]  /*04c0*/  FFMA.FTZ R31, -R31, UR6, R3 ;  /* 0x000000061f1f7c23 */ /* 0x000fe20008010103 */
[----:B------:R-:W-:Y:S01]  /*04d0*/  FFMA.FTZ R30, -R30, UR6, R2 ;  /* 0x000000061e1e7c23 */ /* 0x000fe20008010102 */
[----:B------:R-:W-:Y:S01]  /*04e0*/  FMUL.FTZ R3, R6, R6 ;  /* 0x0000000606037220 */ /* 0x000fe20000410000 */
[----:B------:R-:W-:Y:S01]  /*04f0*/  FMUL.FTZ R2, R7, R7 ;  /* 0x0000000707027220 */ /* 0x000fe20000410000 */
[----:B------:R-:W-:Y:S01]  /*0500*/  FADD.FTZ R35, R51, -R35 ;  /* 0x8000002333237221 */ /* 0x000fe20000010000 */
[----:B------:R-:W-:Y:S01]  /*0510*/  FMUL.FTZ R51, R8, R8 ;  /* 0x0000000808337220 */ /* 0x000fe20000410000 */
[----:B------:R-:W-:Y:S01]  /*0520*/  FMUL.FTZ R36, R45, R36 ;  /* 0x000000242d247220 */ /* 0x000fe20000410000 */
[----:B------:R-:W-:Y:S01]  /*0530*/  FFMA.FTZ R20, -R32, UR6, R20 ;  /* 0x0000000620147c23 */ /* 0x000fe20008010114 */
[----:B------:R-:W-:Y:S01]  /*0540*/  FFMA.FTZ R33, -R33, UR6, R21 ;  /* 0x0000000621217c23 */ /* 0x000fe20008010115 */
[----:B------:R-:W-:Y:S01]  /*0550*/  FMUL.FTZ R21, R4, R4 ;  /* 0x0000000404157220 */ /* 0x000fe20000410000 */
[----:B------:R-:W-:Y:S01]  /*0560*/  FMUL.FTZ R32, R5, R5 ;  /* 0x0000000505207220 */ /* 0x000fe20000410000 */
[----:B------:R-:W-:Y:S01]  /*0570*/  FMUL.FTZ R46, R46, R51 ;  /* 0x000000332e2e7220 */ /* 0x000fe20000410000 */
[----:B------:R-:W-:Y:S01]  /*0580*/  FMUL.FTZ R3, R28, R3 ;  /* 0x000000031c037220 */ /* 0x000fe20000410000 */
[----:B------:R-:W-:Y:S01]  /*0590*/  FMUL.FTZ R2, R29, R2 ;  /* 0x000000021d027220 */ /* 0x000fe20000410000 */
[----:B------:R-:W-:-:S02]  /*05a0*/  FADD.FTZ R34, R50, -R34 ;  /* 0x8000002232227221 */ /* 0x000fc40000010000 */
[----:B------:R-:W-:Y:S01]  /*05b0*/  FMUL.FTZ R3, R3, UR6 ;  /* 0x0000000603037c20 */ /* 0x000fe20008410000 */
[----:B------:R-:W-:Y:S01]  /*05c0*/  FMUL.FTZ R2, R2, UR6 ;  /* 0x0000000602027c20 */ /* 0x000fe20008410000 */
[----:B------:R-:W-:Y:S01]  /*05d0*/  FADD.FTZ R54, R54, -R58 ;  /* 0x8000003a36367221 */ /* 0x000fe20000010000 */
[----:B------:R-:W-:Y:S01]  /*05e0*/  FMUL.FTZ R21, R24, R21 ;  /* 0x0000001518157220 */ /* 0x000fe20000410000 */
[----:B------:R-:W-:Y:S01]  /*05f0*/  FMUL.FTZ R32, R25, R32 ;  /* 0x0000002019207220 */ /* 0x000fe20000410000 */
[----:B------:R-:W-:Y:S01]  /*0600*/  FADD.FTZ R41, R53, -R41 ;  /* 0x8000002935297221 */ /* 0x000fe20000010000 */
[----:B------:R-:W-:Y:S01]  /*0610*/  FFMA.FTZ R39, -R43, UR6, R39 ;  /* 0x000000062b277c23 */ /* 0x000fe20008010127 */
[----:B------:R-:W-:Y:S01]  /*0620*/  FMUL.FTZ R46, R46, UR6 ;  /* 0x000000062e2e7c20 */ /* 0x000fe20008410000 */
[----:B------:R-:W-:Y:S01]  /*0630*/  FMUL.FTZ R36, R36, UR6 ;  /* 0x0000000624247c20 */ /* 0x000fe20008410000 */
[----:B------:R-:W-:Y:S01]  /*0640*/  FMUL.FTZ R25, R21, UR6 ;  /* 0x0000000615197c20 */ /* 0x000fe20008410000 */
[----:B------:R-:W-:Y:S01]  /*0650*/  FMUL.FTZ R32, R32, UR6 ;  /* 0x0000000620207c20 */ /* 0x000fe20008410000 */
[----:B------:R-:W-:Y:S01]  /*0660*/  FFMA.FTZ R21, R3, -R34, R20 ;  /* 0x8000002203157223 */ /* 0x000fe20000010014 */
[----:B0-----:R-:W-:-:S04]  /*0670*/  IMAD.WIDE.U32 R22, R57, 0x4, R22 ;  /* 0x0000000439167825 */ /* 0x001fc800078e0016 */
[----:B------:R-:W-:Y:S01]  /*0680*/  FFMA.FTZ R20, R2, -R35, R33 ;  /* 0x8000002302147223 */ /* 0x000fe20000010021 */
[----:B------:R-:W-:Y:S01]  /*0690*/  FMUL.FTZ R18, R18, R8 ;  /* 0x0000000812127220 */ /* 0x000fe20000410000 */
[----:B------:R-:W-:Y:S01]  /*06a0*/  FFMA.FTZ R49, R46, -R54, R49 ;  /* 0x800000362e317223 */ /* 0x000fe20000010031 */
[----:B------:R-:W-:Y:S01]  /*06b0*/  FFMA.FTZ R41, R36, -R41, R39 ;  /* 0x8000002924297223 */ /* 0x000fe20000010027 */
[----:B------:R-:W-:Y:S01]  /*06c0*/  FFMA.FTZ R25, R25, -R26, R30 ;  /* 0x8000001a19197223 */ /* 0x000fe2000001001e */
[----:B------:R-:W-:Y:S01]  /*06d0*/  FFMA.FTZ R32, R32, -R27, R31 ;  /* 0x8000001b20207223 */ /* 0x000fe2000001001f */
[----:B------:R-:W-:Y:S01]  /*06e0*/  FMUL.FTZ R2, R19, R9 ;  /* 0x0000000913027220 */ /* 0x000fe20000410000 */
[----:B------:R-:W-:Y:S01]  /*06f0*/  FMUL.FTZ R3, R16, R10 ;  /* 0x0000000a10037220 */ /* 0x000fe20000410000 */
        /* <DEDUP_REMOVED lines=14> */
[----:B------:R-:W-:Y:S04]  /*07e0*/  STG.E.64 desc[UR4][R22.64], R18 ;  /* 0x0000001216007986 */ /* 0x000fe8000c101b04 */
[----:B------:R-:W-:Y:S04]  /*07f0*/  STG.E.64 desc[UR4][R22.64+0x400], R40 ;  /* 0x0004002816007986 */ /* 0x000fe8000c101b04 */
[----:B------:R-:W-:Y:S04]  /*0800*/  STG.E.64 desc[UR4][R22.64+0x800], R14 ;  /* 0x0008000e16007986 */ /* 0x000fe8000c101b04 */
[----:B------:R-:W-:Y:S01]  /*0810*/  STG.E.64 desc[UR4][R22.64+0xc00], R12 ;  /* 0x000c000c16007986 */ /* 0x000fe2000c101b04 */
[----:B------:R-:W-:Y:S05]  /*0820*/  EXIT ;  /* 0x000000000000794d */ /* 0x000fea0003800000 */
.L_x_19368:
[----:B------:R-:W0:Y:S01]  /*0830*/  S2R R30, SR_TID.X ;  /* 0x00000000001e7919 */ /* 0x000e220000002100 */
[----:B------:R-:W-:Y:S01]  /*0840*/  BSSY B0, `(.L_x_19369) ;  /* 0x0000020000007945 */ /* 0x000fe20003800000 */
[----:B------:R-:W-:Y:S01]  /*0850*/  HFMA2.MMA R58, -RZ, RZ, 0, 0 ;  /* 0x00000000ff3a7435 */ /* 0x000fe200000001ff */
[----:B------:R-:W-:Y:S01]  /*0860*/  MOV R56, RZ ;  /* 0x000000ff00387202 */ /* 0x000fe20000000f00 */
[----:B------:R-:W-:Y:S01]  /*0870*/  HFMA2.MMA R54, -RZ, RZ, 0, 0 ;  /* 0x00000000ff367435 */ /* 0x000fe200000001ff */
[----:B------:R-:W-:Y:S02]  /*0880*/  CS2R R52, SRZ ;  /* 0x0000000000347805 */ /* 0x000fe4000001ff00 */
[----:B------:R-:W-:Y:S02]  /*0890*/  CS2R R50, SRZ ;  /* 0x0000000000327805 */ /* 0x000fe4000001ff00 */
        /* <DEDUP_REMOVED lines=26> */
.L_x_19370:
[----:B------:R-:W-:Y:S05]  /*0a40*/  BSYNC B0 ;  /* 0x0000000000007941 */ /* 0x000fea0003800000 */
.L_x_19369:
[----:B------:R-:W-:Y:S01]  /*0a50*/  ISETP.GE.AND P1, PT, R30, R55, PT ;  /* 0x000000371e00720c */ /* 0x000fe20003f26270 */
[----:B------:R-:W-:Y:S01]  /*0a60*/  BSSY B0, `(.L_x_19371) ;  /* 0x000001e000007945 */ /* 0x000fe20003800000 */
[----:B------:R-:W-:Y:S01]  /*0a70*/  HFMA2.MMA R48, -RZ, RZ, 0, 0 ;  /* 0x00000000ff307435 */ /* 0x000fe200000001ff */
[----:B------:R-:W-:Y:S01]  /*0a80*/  CS2R R46, SRZ ;  /* 0x00000000002e7805 */ /* 0x000fe2000001ff00 */
[----:B------:R-:W-:Y:S01]  /*0a90*/  HFMA2.MMA R43, -RZ, RZ, 0, 0 ;  /* 0x00000000ff2b7435 */ /* 0x000fe200000001ff */
[----:B------:R-:W-:Y:S02]  /*0aa0*/  MOV R45, RZ ;  /* 0x000000ff002d7202 */ /* 0x000fe40000000f00 */
[----:B------:R-:W-:-:S06]  /*0ab0*/  MOV R41, RZ ;  /* 0x000000ff00297202 */ /* 0x000fcc0000000f00 */
[----:B------:R-:W-:Y:S05]  /*0ac0*/  @P1 BRA `(.L_x_19372) ;  /* 0x00000000005c1947 */ /* 0x000fea0003800000 */
[----:B------:R-:W0:Y:S01]  /*0ad0*/  LDC.64 R2, c[0x0][0x230] ;  /* 0x00008c00ff027b82 */ /* 0x000e220000000a00 */
[----:B------:R-:W-:-:S07]  /*0ae0*/  IADD3 R17, R57, R30, RZ ;  /* 0x0000001e39117210 */ /* 0x000fce0007ffe0ff */
[----:B------:R-:W1:Y:S08]  /*0af0*/  LDC.64 R4, c[0x0][0x238] ;  /* 0x00008e00ff047b82 */ /* 0x000e700000000a00 */
[----:B--2---:R-:W2:Y:S08]  /*0b00*/  LDC.64 R6, c[0x0][0x240] ;  /* 0x00009000ff067b82 */ /* 0x004eb00000000a00 */
        /* <DEDUP_REMOVED lines=19> */
.L_x_19372:
[----:B------:R-:W-:Y:S05]  /*0c40*/  BSYNC B0 ;  /* 0x0000000000007941 */ /* 0x000fea0003800000 */
.L_x_19371:
[----:B------:R-:W-:Y:S01]  /*0c50*/  ISETP.GE.AND P1, PT, R30, R55, PT ;  /* 0x000000371e00720c */ /* 0x000fe20003f26270 */
[----:B------:R-:W-:Y:S01]  /*0c60*/  BSSY B0, `(.L_x_19373) ;  /* 0x000001f000007945 */ /* 0x000fe20003800000 */
[----:B------:R-:W-:Y:S01]  /*0c70*/  HFMA2.MMA R44, -RZ, RZ, 0, 0 ;  /* 0x00000000ff2c7435 */ /* 0x000fe200000001ff */
[----:B------:R-:W-:Y:S01]  /*0c80*/  MOV R42, RZ ;  /* 0x000000ff002a7202 */ /* 0x000fe20000000f00 */
[----:B------:R-:W-:Y:S01]  /*0c90*/  HFMA2.MMA R40, -RZ, RZ, 0, 0 ;  /* 0x00000000ff287435 */ /* 0x000fe200000001ff */
[----:B------:R-:W-:Y:S02]  /*0ca0*/  CS2R R38, SRZ ;  /* 0x0000000000267805 */ /* 0x000fe4000001ff00 */
[----:B------:R-:W-:Y:S02]  /*0cb0*/  CS2R R36, SRZ ;  /* 0x0000000000247805 */ /* 0x000fe4000001ff00 */
[----:B------:R-:W-:-:S04]  /*0cc0*/  MOV R35, RZ ;  /* 0x000000ff00237202 */ /* 0x000fc80000000f00 */
[----:B------:R-:W-:Y:S05]  /*0cd0*/  @P1 BRA `(.L_x_19374) ;  /* 0x00000000005c1947 */ /* 0x000fea0003800000 */
[----:B--23--:R-:W0:Y:S01]  /*0ce0*/  LDC.64 R10, c[0x0][0x230] ;  /* 0x00008c00ff0a7b82 */ /* 0x00ce220000000a00 */
        /* <DEDUP_REMOVED lines=22> */
.L_x_19374:
[----:B------:R-:W-:Y:S05]  /*0e50*/  BSYNC B0 ;  /* 0x0000000000007941 */ /* 0x000fea0003800000 */
.L_x_19373:
[----:B------:R-:W-:Y:S01]  /*0e60*/  ISETP.GE.AND P1, PT, R30, R55, PT ;  /* 0x000000371e00720c */ /* 0x000fe20003f26270 */
[----:B------:R-:W-:Y:S01]  /*0e70*/  BSSY B0, `(.L_x_19375) ;  /* 0x000001d000007945 */ /* 0x000fe20003800000 */
[----:B------:R-:W-:Y:S01]  /*0e80*/  HFMA2.MMA R34, -RZ, RZ, 0, 0 ;  /* 0x00000000ff227435 */ /* 0x000fe200000001ff */
[----:B------:R-:W-:Y:S02]  /*0e90*/  CS2R R32, SRZ ;  /* 0x0000000000207805 */ /* 0x000fe4000001ff00 */
[----:B------:R-:W-:Y:S02]  /*0ea0*/  CS2R R28, SRZ ;  /* 0x00000000001c7805 */ /* 0x000fe4000001ff00 */
[----:B------:R-:W-:-:S06]  /*0eb0*/  MOV R27, RZ ;  /* 0x000000ff001b7202 */ /* 0x000fcc0000000f00 */
        /* <DEDUP_REMOVED lines=24> */
.L_x_19376:
[----:B------:R-:W-:Y:S05]  /*1040*/  BSYNC B0 ;  /* 0x0000000000007941 */ /* 0x000fea0003800000 */
.L_x_19375:
[----:B------:R-:W-:Y:S01]  /*1050*/  ISETP.GE.AND P1, PT, R30, R55, PT ;  /* 0x000000371e00720c */ /* 0x000fe20003f26270 */
[----:B------:R-:W-:Y:S01]  /*1060*/  BSSY B0, `(.L_x_19377) ;  /* 0x000001e000007945 */ /* 0x000fe20003800000 */
[----:B------:R-:W-:Y:S01]  /*1070*/  HFMA2.MMA R26, -RZ, RZ, 0, 0 ;  /* 0x00000000ff1a7435 */ /* 0x000fe200000001ff */
[----:B------:R-:W-:Y:S02]  /*1080*/  CS2R R24, SRZ ;  /* 0x0000000000187805 */ /* 0x000fe4000001ff00 */
        /* <DEDUP_REMOVED lines=27> */
.L_x_19378:
[----:B------:R-:W-:Y:S05]  /*1240*/  BSYNC B0 ;  /* 0x0000000000007941 */ /* 0x000fea0003800000 */
.L_x_19377:
[----:B------:R-:W-:Y:S01]  /*1250*/  ISETP.GE.AND P1, PT, R30, R55, PT ;  /* 0x000000371e00720c */ /* 0x000fe20003f26270 */
[----:B------:R-:W-:Y:S01]  /*1260*/  BSSY B0, `(.L_x_19379) ;  /* 0x000001d000007945 */ /* 0x000fe20003800000 */
[----:B------:R-:W-:Y:S01]  /*1270*/  HFMA2.MMA R18, -RZ, RZ, 0, 0 ;  /* 0x00000000ff127435 */ /* 0x000fe200000001ff */
[----:B------:R-:W-:Y:S02]  /*1280*/  CS2R R16, SRZ ;  /* 0x0000000000107805 */ /* 0x000fe4000001ff00 */
        /* <DEDUP_REMOVED lines=26> */
.L_x_19380:
[----:B------:R-:W-:Y:S05]  /*1430*/  BSYNC B0 ;  /* 0x0000000000007941 */ /* 0x000fea0003800000 */
.L_x_19379:
[----:B------:R-:W-:Y:S01]  /*1440*/  ISETP.GE.AND P1, PT, R30, R55, PT ;  /* 0x000000371e00720c */ /* 0x000fe20003f26270 */
[----:B------:R-:W-:Y:S01]  /*1450*/  BSSY B0, `(.L_x_19381) ;  /* 0x000001d000007945 */ /* 0x000fe20003800000 */
[----:B0-----:R-:W-:Y:S01]  /*1460*/  HFMA2.MMA R13, -RZ, RZ, 0, 0 ;  /* 0x00000000ff0d7435 */ /* 0x001fe200000001ff */
[----:B------:R-:W-:Y:S02]  /*1470*/  CS2R R10, SRZ ;  /* 0x00000000000a7805 */ /* 0x000fe4000001ff00 */
[----:B------:R-:W-:Y:S02]  /*1480*/  CS2R R8, SRZ ;  /* 0x0000000000087805 */ /* 0x000fe4000001ff00 */
[----:B------:R-:W-:-:S06]  /*1490*/  CS2R R6, SRZ ;  /* 0x0000000000067805 */ /* 0x000fcc000001ff00 */
[----:B------:R-:W-:Y:S05]  /*14a0*/  @P1 BRA `(.L_x_19382) ;  /* 0x00000000005c1947 */ /* 0x000fea0003800000 */
[----:B------:R-:W0:Y:S01]  /*14b0*/  LDC.64 R4, c[0x0][0x230] ;  /* 0x00008c00ff047b82 */ /* 0x000e220000000a00 */
[----:B------:R-:W-:-:S07]  /*14c0*/  IADD3 R11, R57, R30, RZ ;  /* 0x0000001e390b7210 */ /* 0x000fce0007ffe0ff */
[----:B------:R-:W1:Y:S08]  /*14d0*/  LDC.64 R2, c[0x0][0x238] ;  /* 0x00008e00ff027b82 */ /* 0x000e700000000a00 */
[----:B------:R-:W2:Y:S01]  /*14e0*/  LDC.64 R8, c[0x0][0x248] ;  /* 0x00009200ff087b82 */ /* 0x000ea20000000a00 */
[----:B0-----:R-:W-:-:S07]  /*14f0*/  IMAD.WIDE.U32 R4, R11, 0x4, R4 ;  /* 0x000000040b047825 */ /* 0x001fce00078e0004 */
[----:B------:R-:W0:Y:S01]  /*1500*/  LDC.64 R6, c[0x0][0x240] ;  /* 0x00009000ff067b82 */ /* 0x000e220000000a00 */
[----:B------:R3:W5:Y:S01]  /*1510*/  LDG.E R13, desc[UR4][R4.64] ;  /* 0x00000004040d7981 */ /* 0x000762000c1e1900 */
[----:B-1----:R-:W-:-:S06]  /*1520*/  IMAD.WIDE.U32 R2, R11, 0x4, R2 ;  /* 0x000000040b027825 */ /* 0x002fcc00078e0002 */
[----:B------:R-:W1:Y:S01]  /*1530*/  LDC.64 R60, c[0x0][0x250] ;  /* 0x00009400ff3c7b82 */ /* 0x000e620000000a00 */
[----:B------:R4:W5:Y:S07]  /*1540*/  LDG.E R10, desc[UR4][R2.64] ;  /* 0x00000004020a7981 */ /* 0x00096e000c1e1900 */
[----:B---3--:R-:W3:Y:S08]  /*1550*/  LDC.64 R4, c[0x0][0x258] ;  /* 0x00009600ff047b82 */ /* 0x008ef00000000a00 */
[----:B----4-:R-:W4:Y:S01]  /*1560*/  LDC.64 R2, c[0x0][0x260] ;  /* 0x00009800ff027b82 */ /* 0x010f220000000a00 */
[----:B--2---:R-:W-:-:S04]  /*1570*/  IMAD.WIDE.U32 R8, R11, 0x4, R8 ;  /* 0x000000040b087825 */ /* 0x004fc800078e0008 */
[C---:B0-----:R-:W-:Y:S02]  /*1580*/  IMAD.WIDE.U32 R6, R11.reuse, 0x4, R6 ;  /* 0x000000040b067825 */ /* 0x041fe400078e0006 */
[----:B------:R0:W5:Y:S02]  /*1590*/  LDG.E R9, desc[UR4][R8.64] ;  /* 0x0000000408097981 */ /* 0x000164000c1e1900 */
[----:B-1----:R-:W-:-:S04]  /*15a0*/  IMAD.WIDE.U32 R60, R11, 0x4, R60 ;  /* 0x000000040b3c7825 */ /* 0x002fc800078e003c */
[C---:B---3--:R-:W-:Y:S01]  /*15b0*/  IMAD.WIDE.U32 R4, R11.reuse, 0x4, R4 ;  /* 0x000000040b047825 */ /* 0x048fe200078e0004 */
[----:B------:R0:W5:Y:S03]  /*15c0*/  LDG.E R8, desc[UR4][R60.64] ;  /* 0x000000043c087981 */ /* 0x000166000c1e1900 */
[----:B----4-:R-:W-:Y:S02]  /*15d0*/  IMAD.WIDE.U32 R2, R11, 0x4, R2 ;  /* 0x000000040b027825 */ /* 0x010fe400078e0002 */
[----:B------:R0:W5:Y:S04]  /*15e0*/  LDG.E R11, desc[UR4][R6.64] ;  /* 0x00000004060b7981 */ /* 0x000168000c1e1900 */
[----:B------:R0:W5:Y:S04]  /*15f0*/  LDG.E R7, desc[UR4][R4.64] ;  /* 0x0000000404077981 */ /* 0x000168000c1e1900 */
[----:B------:R0:W5:Y:S01]  /*1600*/  LDG.E R6, desc[UR4][R2.64] ;  /* 0x0000000402067981 */ /* 0x000162000c1e1900 */
[----:B------:R-:W-:-:S07]  /*1610*/  IADD3 R30, R30, 0x80, RZ ;  /* 0x000000801e1e7810 */ /* 0x000fce0007ffe0ff */
.L_x_19382:
[----:B------:R-:W-:Y:S05]  /*1620*/  BSYNC B0 ;  /* 0x0000000000007941 */ /* 0x000fea0003800000 */
.L_x_19381:
[----:B------:R-:W-:Y:S01]  /*1630*/  ISETP.GE.AND P1, PT, R30, R55, PT ;  /* 0x000000371e00720c */ /* 0x000fe20003f26270 */
[----:B------:R-:W-:Y:S01]  /*1640*/  BSSY B0, `(.L_x_19383) ;  /* 0x000001d000007945 */ /* 0x000fe20003800000 */
[----:B0-----:R-:W-:Y:S01]  /*1650*/  HFMA2.MMA R60, -RZ, RZ, 0, 0 ;  /* 0x00000000ff3c7435 */ /* 0x001fe200000001ff */
[----:B------:R-:W-:Y:S02]  /*1660*/  CS2R R4, SRZ ;  /* 0x0000000000047805 */ /* 0x000fe4000001ff00 */
[----:B------:R-:W-:Y:S02]  /*1670*/  CS2R R2, SRZ ;  /* 0x0000000000027805 */ /* 0x000fe4000001ff00 */
[----:B------:R-:W-:Y:S02]  /*1680*/  MOV R0, RZ ;  /* 0x000000ff00007202 */ /* 0x000fe40000000f00 */
[----:B------:R-:W-:-:S04]  /*1690*/  MOV R59, RZ ;  /* 0x000000ff003b7202 */ /* 0x000fc80000000f00 */
[----:B------:R-:W-:Y:S05]  /*16a0*/  @P1 BRA `(.L_x_19384) ;  /* 0x0000000000581947 */ /* 0x000fea0003800000 */
[----:B------:R-:W0:Y:S01]  /*16b0*/  LDC.64 R2, c[0x0][0x238] ;  /* 0x00008e00ff027b82 */ /* 0x000e220000000a00 */
[----:B------:R-:W-:-:S07]  /*16c0*/  IADD3 R59, R57, R30, RZ ;  /* 0x0000001e393b7210 */ /* 0x000fce0007ffe0ff */
[----:B------:R-:W1:Y:S08]  /*16d0*/  LDC.64 R4, c[0x0][0x230] ;  /* 0x00008c00ff047b82 */ /* 0x000e700000000a00 */
[----:B------:R-:W2:Y:S01]  /*16e0*/  LDC.64 R60, c[0x0][0x248] ;  /* 0x00009200ff3c7b82 */ /* 0x000ea20000000a00 */
[----:B0-----:R-:W-:-:S07]  /*16f0*/  IMAD.WIDE.U32 R30, R59, 0x4, R2 ;  /* 0x000000043b1e7825 */ /* 0x001fce00078e0002 */
[----:B------:R-:W0:Y:S01]  /*1700*/  LDC.64 R2, c[0x0][0x240] ;  /* 0x00009000ff027b82 */ /* 0x000e220000000a00 */
[----:B-1----:R-:W-:-:S06]  /*1710*/  IMAD.WIDE.U32 R4, R59, 0x4, R4 ;  /* 0x000000043b047825 */ /* 0x002fcc00078e0004 */
[----:B------:R-:W5:Y:S04]  /*1720*/  LDG.E R4, desc[UR4][R4.64] ;  /* 0x0000000404047981 */ /* 0x000f68000c1e1900 */
[----:B------:R1:W5:Y:S01]  /*1730*/  LDG.E R5, desc[UR4][R30.64] ;  /* 0x000000041e057981 */ /* 0x000362000c1e1900 */
[----:B--2---:R-:W-:-:S04]  /*1740*/  IMAD.WIDE.U32 R60, R59, 0x4, R60 ;  /* 0x000000043b3c7825 */ /* 0x004fc800078e003c */
[C---:B0-----:R-:W-:Y:S01]  /*1750*/  IMAD.WIDE.U32 R2, R59.reuse, 0x4, R2 ;  /* 0x000000043b027825 */ /* 0x041fe200078e0002 */
[----:B-1----:R-:W0:Y:S05]  /*1760*/  LDC.64 R30, c[0x0][0x250] ;  /* 0x00009400ff1e7b82 */ /* 0x002e2a0000000a00 */
[----:B------:R-:W5:Y:S04]  /*1770*/  LDG.E R3, desc[UR4][R2.64] ;  /* 0x0000000402037981 */ /* 0x000f68000c1e1900 */
[----:B------:R0:W5:Y:S02]  /*1780*/  LDG.E R2, desc[UR4][R60.64] ;  /* 0x000000043c027981 */ /* 0x000164000c1e1900 */
[----:B0-----:R-:W-:-:S02]  /*1790*/  IMAD.WIDE.U32 R60, R59, 0x4, R30 ;  /* 0x000000043b3c7825 */ /* 0x001fc400078e001e */
[----:B------:R-:W0:Y:S03]  /*17a0*/  LDC.64 R30, c[0x0][0x258] ;  /* 0x00009600ff1e7b82 */ /* 0x000e260000000a00 */
[----:B------:R0:W5:Y:S02]  /*17b0*/  LDG.E R0, desc[UR4][R60.64] ;  /* 0x000000043c007981 */ /* 0x000164000c1e1900 */
[----:B0-----:R-:W-:-:S03]  /*17c0*/  IMAD.WIDE.U32 R60, R59, 0x4, R30 ;  /* 0x000000043b3c7825 */ /* 0x001fc600078e001e */
[----:B------:R-:W0:Y:S03]  /*17d0*/  LDC.64 R30, c[0x0][0x260] ;  /* 0x00009800ff1e7b82 */ /* 0x000e260000000a00 */
[----:B------:R1:W5:Y:S01]  /*17e0*/  LDG.E R60, desc[UR4][R60.64] ;  /* 0x000000043c3c7981 */ /* 0x000362000c1e1900 */
[----:B0-----:R-:W-:-:S05]  /*17f0*/  IMAD.WIDE.U32 R30, R59, 0x4, R30 ;  /* 0x000000043b1e7825 */ /* 0x001fca00078e001e */
[----:B------:R1:W5:Y:S02]  /*1800*/  LDG.E R59, desc[UR4][R30.64] ;  /* 0x000000041e3b7981 */ /* 0x000364000c1e1900 */
.L_x_19384:
[----:B------:R-:W-:Y:S05]  /*1810*/  BSYNC B0 ;  /* 0x0000000000007941 */ /* 0x000fea0003800000 */
.L_x_19383:
[----:B------:R-:W-:Y:S04]  /*1820*/  BSSY B0, `(.L_x_19385) ;  /* 0x000000b000007945 */ /* 0x000fe80003800000 */
[----:B------:R-:W-:Y:S05]  /*1830*/  @P0 BRA `(.L_x_19386) ;  /* 0x0000000000240947 */ /* 0x000fea0003800000 */
[----:B-1---5:R-:W-:Y:S01]  /*1840*/  FMUL.FTZ R31, R51, R51 ;  /* 0x00000033331f7220 */ /* 0x022fe20000410000 */
        /* <DEDUP_REMOVED lines=8> */
.L_x_19386:
[----:B------:R-:W-:Y:S05]  /*18d0*/  BSYNC B0 ;  /* 0x0000000000007941 */ /* 0x000fea0003800000 */
.L_x_19385:
[----:B-----5:R-:W0:Y:S01]  /*18e0*/  S2R R52, SR_TID.X ;  /* 0x0000000000347919 */ /* 0x020e220000002100 */
[----:B------:R-:W-:Y:S01]  /*18f0*/  BSSY B0, `(.L_x_19387) ;  /* 0x000000d000007945 */ /* 0x000fe20003800000 */
[----:B0-----:R-:W-:-:S04]  /*1900*/  IADD3 R50, R52, 0x80, RZ ;  /* 0x0000008034327810 */ /* 0x001fc80007ffe0ff */
[----:B------:R-:W-:-:S13]  /*1910*/  ISETP.GE.AND P1, PT, R50, R55, PT ;  /* 0x000000373200720c */ /* 0x000fda0003f26270 */
[----:B------:R-:W-:Y:S05]  /*1920*/  @P1 BRA `(.L_x_19388) ;  /* 0x0000000000241947 */ /* 0x000fea0003800000 */
[----:B-1----:R-:W-:Y:S01]  /*1930*/  FMUL.FTZ R30, R45, R45 ;  /* 0x0000002d2d1e7220 */ /* 0x002fe20000410000 */
        /* <DEDUP_REMOVED lines=8> */
.L_x_19388:
[----:B------:R-:W-:Y:S05]  /*19c0*/  BSYNC B0 ;  /* 0x0000000000007941 */ /* 0x000fea0003800000 */
.L_x_19387:
[----:B-1----:R-:W0:Y:S01]  /*19d0*/  @!P0 LDC.64 R30, c[0x0][0x228] ;  /* 0x00008a00ff1e8b82 */ /* 0x002e220000000a00 */
[----:B------:R-:W-:Y:S01]  /*19e0*/  IADD3 R46, R52, 0x100, RZ ;  /* 0x00000100342e7810 */ /* 0x000fe20007ffe0ff */
[----:B------:R-:W-:Y:S03]  /*19f0*/  BSSY B0, `(.L_x_19389) ;  /* 0x000000c000007945 */ /* 0x000fe60003800000 */
[----:B------:R-:W-:-:S13]  /*1a00*/  ISETP.GE.AND P1, PT, R46, R55, PT ;  /* 0x000000372e00720c */ /* 0x000fda0003f26270 */
        /* <DEDUP_REMOVED lines=10> */
.L_x_19390:
[----:B------:R-:W-:Y:S05]  /*1ab0*/  BSYNC B0 ;  /* 0x0000000000007941 */ /* 0x000fea0003800000 */
.L_x_19389:
[----:B------:R-:W-:Y:S01]  /*1ac0*/  IADD3 R36, R52, 0x180, RZ ;  /* 0x0000018034247810 */ /* 0x000fe20007ffe0ff */
[----:B------:R-:W-:Y:S01]  /*1ad0*/  BSSY B0, `(.L_x_19391) ;  /* 0x0000016000007945 */ /* 0x000fe20003800000 */
[----:B------:R-:W-:Y:S02]  /*1ae0*/  @!P0 IADD3 R37, R57, R52, RZ ;  /* 0x0000003439258210 */ /* 0x000fe40007ffe0ff */
[----:B------:R-:W-:Y:S02]  /*1af0*/  ISETP.GE.AND P1, PT, R36, R55, PT ;  /* 0x000000372400720c */ /* 0x000fe40003f26270 */
[C---:B------:R-:W-:Y:S01]  /*1b00*/  IADD3 R36, R52.reuse, 0x200, RZ ;  /* 0x0000020034247810 */ /* 0x040fe20007ffe0ff */
[----:B0-----:R-:W-:Y:S01]  /*1b10*/  @!P0 IMAD.WIDE.U32 R30, R37, 0x4, R30 ;  /* 0x00000004251e8825 */ /* 0x001fe200078e001e */
[C---:B------:R-:W-:Y:S02]  /*1b20*/  IADD3 R38, R52.reuse, 0x280, RZ ;  /* 0x0000028034267810 */ /* 0x040fe40007ffe0ff */
[----:B------:R-:W-:-:S02]  /*1b30*/  IADD3 R40, R52, 0x300, RZ ;  /* 0x0000030034287810 */ /* 0x000fc40007ffe0ff */
[----:B------:R-:W-:Y:S02]  /*1b40*/  IADD3 R42, R52, 0x380, RZ ;  /* 0x00000380342a7810 */ /* 0x000fe40007ffe0ff */
[-C--:B------:R-:W-:Y:S02]  /*1b50*/  ISETP.GE.AND P2, PT, R36, R55.reuse, PT ;  /* 0x000000372400720c */ /* 0x080fe40003f46270 */
[-C--:B------:R-:W-:Y:S02]  /*1b60*/  ISETP.GE.AND P3, PT, R38, R55.reuse, PT ;  /* 0x000000372600720c */ /* 0x080fe40003f66270 */
[-C--:B------:R-:W-:Y:S02]  /*1b70*/  ISETP.GE.AND P4, PT, R40, R55.reuse, PT ;  /* 0x000000372800720c */ /* 0x080fe40003f86270 */
[----:B------:R-:W-:Y:S01]  /*1b80*/  ISETP.GE.AND P5, PT, R42, R55, PT ;  /* 0x000000372a00720c */ /* 0x000fe20003fa6270 */
[----:B------:R-:W-:-:S12]  /*1b90*/  @P1 BRA `(.L_x_19392) ;  /* 0x0000000000241947 */ /* 0x000fd80003800000 */
        /* <DEDUP_REMOVED lines=9> */
.L_x_19392:
[----:B------:R-:W-:Y:S05]  /*1c30*/  BSYNC B0 ;  /* 0x0000000000007941 */ /* 0x000fea0003800000 */
.L_x_19391:
        /* <DEDUP_REMOVED lines=11> */
.L_x_19394:
[----:B------:R-:W-:Y:S05]  /*1cf0*/  BSYNC B0 ;  /* 0x0000000000007941 */ /* 0x000fea0003800000 */
.L_x_19393:
        /* <DEDUP_REMOVED lines=11> */
.L_x_19396:
[----:B------:R-:W-:Y:S05]  /*1db0*/  BSYNC B0 ;  /* 0x0000000000007941 */ /* 0x000fea0003800000 */
.L_x_19395:
        /* <DEDUP_REMOVED lines=11> */
.L_x_19398:
[----:B------:R-:W-:Y:S05]  /*1e70*/  BSYNC B0 ;  /* 0x0000000000007941 */ /* 0x000fea0003800000 */
.L_x_19397:
        /* <DEDUP_REMOVED lines=11> */
.L_x_19400:
[----:B------:R-:W-:Y:S05]  /*1f30*/  BSYNC B0 ;  /* 0x0000000000007941 */ /* 0x000fea0003800000 */
.L_x_19399:
[----:B------:R-:W-:Y:S01]  /*1f40*/  @!P0 MOV R52, R50 ;  /* 0x0000003200348202 */ /* 0x000fe20000000f00 */
[----:B------:R0:W-:Y:S01]  /*1f50*/  @!P0 STG.E desc[UR4][R30.64], R49 ;  /* 0x000000311e008986 */ /* 0x0001e2000c101904 */
        /* <DEDUP_REMOVED lines=16> */
.L_x_19403:
[----:B------:R-:W-:-:S13]  /*2060*/  ISETP.GE.AND P0, PT, R52, R55, PT ;  /* 0x000000373400720c */ /* 0x000fda0003f06270 */
[----:B------:R-:W-:Y:S05]  /*2070*/  @P0 BRA `(.L_x_19405) ;  /* 0x0000000000300947 */ /* 0x000fea0003800000 */
[----:B0-----:R-:W0:Y:S01]  /*2080*/  LDC.64 R2, c[0x0][0x228] ;  /* 0x00008a00ff027b82 */ /* 0x001e220000000a00 */
[----:B------:R-:W-:Y:S02]  /*2090*/  IADD3 R5, R57, R52, RZ ;  /* 0x0000003439057210 */ /* 0x000fe40007ffe0ff */
[----:B------:R-:W-:-:S03]  /*20a0*/  IADD3 R52, R52, 0x80, RZ ;  /* 0x0000008034347810 */ /* 0x000fc60007ffe0ff */
[----:B0-----:R-:W-:-:S05]  /*20b0*/  IMAD.WIDE.U32 R2, R5, 0x4, R2 ;  /* 0x0000000405027825 */ /* 0x001fca00078e0002 */
[----:B------:R1:W-:Y:S02]  /*20c0*/  STG.E desc[UR4][R2.64], R27 ;  /* 0x0000001b02007986 */ /* 0x0003e4000c101904 */
.L_x_19404:
[----:B------:R-:W-:-:S13]  /*20d0*/  ISETP.GE.AND P0, PT, R52, R55, PT ;  /* 0x000000373400720c */ /* 0x000fda0003f06270 */
[----:B------:R-:W-:Y:S05]  /*20e0*/  @P0 BRA `(.L_x_19406) ;  /* 0x0000000000340947 */ /* 0x000fea0003800000 */
[----:B01----:R-:W0:Y:S01]  /*20f0*/  LDC.64 R2, c[0x0][0x228] ;  /* 0x00008a00ff027b82 */ /* 0x003e220000000a00 */
[----:B------:R-:W-:Y:S02]  /*2100*/  IADD3 R5, R57, R52, RZ ;  /* 0x0000003439057210 */ /* 0x000fe40007ffe0ff */
[----:B------:R-:W-:-:S03]  /*2110*/  IADD3 R52, R52, 0x80, RZ ;  /* 0x0000008034347810 */ /* 0x000fc60007ffe0ff */
[----:B0-----:R-:W-:-:S05]  /*2120*/  IMAD.WIDE.U32 R2, R5, 0x4, R2 ;  /* 0x0000000405027825 */ /* 0x001fca00078e0002 */
[----:B------:R1:W-:Y:S02]  /*2130*/  STG.E desc[UR4][R2.64], R19 ;  /* 0x0000001302007986 */ /* 0x0003e4000c101904 */
.L_x_19405:
        /* <DEDUP_REMOVED lines=8> */
.L_x_19406:
[----:B------:R-:W-:Y:S05]  /*21c0*/  BSYNC B1 ;  /* 0x0000000000017941 */ /* 0x000fea0003800000 */
.L_x_19402:
[----:B------:R-:W-:-:S13]  /*21d0*/  ISETP.GE.AND P0, PT, R52, R55, PT ;  /* 0x000000373400720c */ /* 0x000fda0003f06270 */
[----:B012---:R-:W0:Y:S01]  /*21e0*/  @!P0 LDC.64 R2, c[0x0][0x228] ;  /* 0x00008a00ff028b82 */ /* 0x007e220000000a00 */
[----:B------:R-:W-:Y:S02]  /*21f0*/  @!P0 IADD3 R5, R57, R52, RZ ;  /* 0x0000003439058210 */ /* 0x000fe40007ffe0ff */
[----:B------:R-:W-:-:S03]  /*2200*/  @!P0 IADD3 R52, R52, 0x80, RZ ;  /* 0x0000008034348810 */ /* 0x000fc60007ffe0ff */
[----:B0-----:R-:W-:-:S05]  /*2210*/  @!P0 IMAD.WIDE.U32 R2, R5, 0x4, R2 ;  /* 0x0000000405028825 */ /* 0x001fca00078e0002 */
[----:B------:R2:W-:Y:S02]  /*2220*/  @!P0 STG.E desc[UR4][R2.64], R11 ;  /* 0x0000000b02008986 */ /* 0x0005e4000c101904 */
.L_x_19407:
[----:B------:R-:W-:Y:S05]  /*2230*/  BSYNC B0 ;  /* 0x0000000000007941 */ /* 0x000fea0003800000 */
.L_x_19401:
        /* <DEDUP_REMOVED lines=8> */
.L_x_19408:
        /* <DEDUP_REMOVED lines=12> */
.L_x_28436:


//--------------------- .text._ZN2at6native29vectorized_elementwise_kernelILi4EZZZNS0_49_GLOBAL__N__b919a28f_16_Normalization_cu_5c38458737batch_norm_elementwise_backward_trainERKNS_6TensorES5_S5_S5_S5_S5_S5_ENKUlvE0_clEvENKUlvE0_clEvEUlfffffffE_St5arrayIPcLm8EEEEviT0_T1_ --------------------------
	.section	.text._ZN2at6native29vectorized_elementwise_kernelILi4EZZZNS0_49_GLOBAL__N__b919a28f_16_Normalization_cu_5c38458737batch_norm_elementwise_backward_trainERKNS_6TensorES5_S5_S5_S5_S5_S5_ENKUlvE0_clEvENKUlvE0_clEvEUlfffffffE_St5arrayIPcLm8EEEEviT0_T1_,"ax",@progbits
	.align	128
        .global         _ZN2at6native29vectorized_elementwise_kernelILi4EZZZNS0_49_GLOBAL__N__b919a28f_16_Normalization_cu_5c38458737batch_norm_elementwise_backward_trainERKNS_6TensorES5_S5_S5_S5_S5_S5_ENKUlvE0_clEvENKUlvE0_clEvEUlfffffffE_St5arrayIPcLm8EEEEviT0_T1_
        .type           _ZN2at6native29vectorized_elementwise_kernelILi4EZZZNS0_49_GLOBAL__N__b919a28f_16_Normalization_cu_5c38458737batch_norm_elementwise_backward_trainERKNS_6TensorES5_S5_S5_S5_S5_S5_ENKUlvE0_clEvENKUlvE0_clEvEUlfffffffE_St5arrayIPcLm8EEEEviT0_T1_,@function
        .size           _ZN2at6native29vectorized_elementwise_kernelILi4EZZZNS0_49_GLOBAL__N__b919a28f_16_Normalization_cu_5c38458737batch_norm_elementwise_backward_trainERKNS_6TensorES5_S5_S5_S5_S5_S5_ENKUlvE0_clEvENKUlvE0_clEvEUlfffffffE_St5arrayIPcLm8EEEEviT0_T1_,(.L_x_28437 - _ZN2at6native29vectorized_elementwise_kernelILi4EZZZNS0_49_GLOBAL__N__b919a28f_16_Normalization_cu_5c38458737batch_norm_elementwise_backward_trainERKNS_6TensorES5_S5_S5_S5_S5_S5_ENKUlvE0_clEvENKUlvE0_clEvEUlfffffffE_St5arrayIPcLm8EEEEviT0_T1_)
        .other          _ZN2at6native29vectorized_elementwise_kernelILi4EZZZNS0_49_GLOBAL__N__b919a28f_16_Normalization_cu_5c38458737batch_norm_elementwise_backward_trainERKNS_6TensorES5_S5_S5_S5_S5_S5_ENKUlvE0_clEvENKUlvE0_clEvEUlfffffffE_St5arrayIPcLm8EEEEviT0_T1_,@"STO_CUDA_ENTRY STV_DEFAULT"
_ZN2at6native29vectorized_elementwise_kernelILi4EZZZNS0_49_GLOBAL__N__b919a28f_16_Normalization_cu_5c38458737batch_norm_elementwise_backward_trainERKNS_6TensorES5_S5_S5_S5_S5_S5_ENKUlvE0_clEvENKUlvE0_clEvEUlfffffffE_St5arrayIPcLm8EEEEviT0_T1_:
.text._ZN2at6native29vectorized_elementwise_kernelILi4EZZZNS0_49_GLOBAL__N__b919a28f_16_Normalization_cu_5c38458737batch_norm_elementwise_backward_trainERKNS_6TensorES5_S5_S5_S5_S5_S5_ENKUlvE0_clEvENKUlvE0_clEvEUlfffffffE_St5arrayIPcLm8EEEEviT0_T1_:
        /* <DEDUP_REMOVED lines=18> */
[----:B------:R-:W2:Y:S06]  /*0120*/  LDG.E.128 R4, desc[UR4][R32.64] ;  /* 0x0000000420047981 */ /* 0x000eac000c1e1d00 */
[----:B------:R-:W1:Y:S01]  /*0130*/  LDC.64 R52, c[0x0][0x258] ;  /* 0x00009600ff347b82 */ /* 0x000e620000000a00 */
[----:B---3--:R-:W-:-:S04]  /*0140*/  IMAD.WIDE R40, R0, 0x4, R40 ;  /* 0x0000000400287825 */ /* 0x008fc800078e0228 */
[----:B------:R-:W-:Y:S01]  /*0150*/  IMAD.WIDE.U32 R36, R2, 0x10, R36 ;  /* 0x0000001002247825 */ /* 0x000fe200078e0024 */
[----:B------:R-:W3:Y:S02]  /*0160*/  LDG.E.128 R32, desc[UR4][R32.64+0x800] ;  /* 0x0008000420207981 */ /* 0x000ee4000c1e1d00 */
[----:B------:R-:W5:Y:S01]  /*0170*/  LDC.64 R28, c[0x0][0x240] ;  /* 0x00009000ff1c7b82 */ /* 0x000f620000000a00 */
[----:B----4-:R-:W-:Y:S01]  /*0180*/  IMAD.WIDE R44, R0, 0x4, R44 ;  /* 0x00000004002c7825 */ /* 0x010fe200078e022c */
[----:B------:R-:W2:Y:S03]  /*0190*/  LDG.E.128 R8, desc[UR4][R36.64] ;  /* 0x0000000424087981 */ /* 0x000ea6000c1e1d00 */
[----:B------:R-:W-:-:S04]  /*01a0*/  IMAD.WIDE.U32 R40, R2, 0x10, R40 ;  /* 0x0000001002287825 */ /* 0x000fc800078e0028 */
[----:B0-----:R-:W-:Y:S01]  /*01b0*/  IMAD.WIDE R48, R0, 0x4, R48 ;  /* 0x0000000400307825 */ /* 0x001fe200078e0230 */
[----:B------:R-:W4:Y:S03]  /*01c0*/  LDG.E.128 R12, desc[UR4][R40.64] ;  /* 0x00000004280c7981 */ /* 0x000f26000c1e1d00 */
[----:B------:R-:W-:Y:S01]  /*01d0*/  IMAD.WIDE.U32 R44, R2, 0x10, R44 ;  /* 0x00000010022c7825 */ /* 0x000fe200078e002c */
[----:B------:R-:W3:Y:S03]  /*01e0*/  LDG.E.128 R36, desc[UR4][R36.64+0x800] ;  /* 0x0008000424247981 */ /* 0x000ee6000c1e1d00 */
[----:B-1----:R-:W-:Y:S01]  /*01f0*/  IMAD.WIDE R52, R0, 0x4, R52 ;  /* 0x0000000400347825 */ /* 0x002fe200078e0234 */
[----:B------:R-:W4:Y:S03]  /*0200*/  LDG.E.128 R16, desc[UR4][R44.64] ;  /* 0x000000042c107981 */ /* 0x000f26000c1e1d00 */
[C---:B------:R-:W-:Y:S01]  /*0210*/  IMAD.WIDE.U32 R48, R2.reuse, 0x10, R48 ;  /* 0x0000001002307825 */ /* 0x040fe200078e0030 */
[----:B------:R-:W3:Y:S03]  /*0220*/  LDG.E.128 R40, desc[UR4][R40.64+0x800] ;  /* 0x0008000428287981 */ /* 0x000ee6000c1e1d00 */
[----:B------:R-:W-:Y:S01]  /*0230*/  IMAD.WIDE.U32 R52, R2, 0x10, R52 ;  /* 0x0000001002347825 */ /* 0x000fe200078e0034 */
[----:B------:R-:W3:Y:S04]  /*0240*/  LDG.E.128 R20, desc[UR4][R48.64] ;  /* 0x0000000430147981 */ /* 0x000ee8000c1e1d00 */
[----:B------:R-:W3:Y:S01]  /*0250*/  LDG.E.128 R24, desc[UR4][R52.64] ;  /* 0x0000000434187981 */ /* 0x000ee2000c1e1d00 */
[----:B-----5:R-:W-:-:S03]  /*0260*/  IMAD.WIDE R28, R0, 0x4, R28 ;  /* 0x00000004001c7825 */ /* 0x020fc600078e021c */
[----:B------:R-:W5:Y:S04]  /*0270*/  LDG.E.128 R44, desc[UR4][R44.64+0x800] ;  /* 0x000800042c2c7981 */ /* 0x000f68000c1e1d00 */
[----:B------:R-:W5:Y:S01]  /*0280*/  LDG.E.128 R48, desc[UR4][R48.64+0x800] ;  /* 0x0008000430307981 */ /* 0x000f62000c1e1d00 */
[----:B------:R-:W-:-:S03]  /*0290*/  IMAD.WIDE.U32 R60, R2, 0x10, R28 ;  /* 0x00000010023c7825 */ /* 0x000fc600078e001c */
[----:B------:R-:W5:Y:S04]  /*02a0*/  LDG.E.128 R52, desc[UR4][R52.64+0x800] ;  /* 0x0008000434347981 */ /* 0x000f68000c1e1d00 */
[----:B------:R-:W5:Y:S04]  /*02b0*/  LDG.E.128 R28, desc[UR4][R60.64] ;  /* 0x000000043c1c7981 */ /* 0x000f68000c1e1d00 */
[----:B------:R-:W5:Y:S01]  /*02c0*/  LDG.E.128 R56, desc[UR4][R60.64+0x800] ;  /* 0x000800043c387981 */ /* 0x000f62000c1e1d00 */
[----:B--2---:R-:W-:Y:S01]  /*02d0*/  FADD.FTZ R4, R4, -R8 ;  /* 0x8000000804047221 */ /* 0x004fe20000010000 */
[----:B------:R-:W-:Y:S01]  /*02e0*/  FADD.FTZ R5, R5, -R9 ;  /* 0x8000000905057221 */ /* 0x000fe20000010000 */
[----:B------:R-:W-:Y:S01]  /*02f0*/  FADD.FTZ R6, R6, -R10 ;  /* 0x8000000a06067221 */ /* 0x000fe20000010000 */
[----:B----4-:R-:W-:Y:S01]  /*0300*/  FFMA.FTZ R3, -R16, UR6, R12 ;  /* 0x0000000610037c23 */ /* 0x010fe2000801010c */
[----:B------:R-:W-:Y:S01]  /*0310*/  FFMA.FTZ R8, -R17, UR6, R13 ;  /* 0x0000000611087c23 */ /* 0x000fe2000801010d */
[----:B---3--:R-:W-:Y:S01]  /*0320*/  FMUL.FTZ R12, R21, R21 ;  /* 0x00000015150c7220 */ /* 0x008fe20000410000 */
[----:B------:R-:W-:-:S03]  /*0330*/  FMUL.FTZ R13, R22, R22 ;  /* 0x00000016160d7220 */ /* 0x000fc60000410000 */
[----:B------:R-:W-:Y:S01]  /*0340*/  FMUL.FTZ R12, R25, R12 ;  /* 0x0000000c190c7220 */ /* 0x000fe20000410000 */
[----:B------:R-:W-:Y:S01]  /*0350*/  FMUL.FTZ R26, R26, R13 ;  /* 0x0000000d1a1a7220 */ /* 0x000fe20000410000 */
[----:B------:R-:W-:Y:S02]  /*0360*/  FFMA.FTZ R9, -R18, UR6, R14 ;  /* 0x0000000612097c23 */ /* 0x000fe4000801010e */
[----:B------:R-:W-:Y:S01]  /*0370*/  FMUL.FTZ R13, R12, UR6 ;  /* 0x000000060c0d7c20 */ /* 0x000fe20008410000 */
[----:B------:R-:W-:Y:S01]  /*0380*/  FMUL.FTZ R26, R26, UR6 ;  /* 0x000000061a1a7c20 */ /* 0x000fe20008410000 */
[----:B------:R-:W-:Y:S02]  /*0390*/  FADD.FTZ R7, R7, -R11 ;  /* 0x8000000b07077221 */ /* 0x000fe40000010000 */
[----:B------:R-:W-:Y:S01]  /*03a0*/  FFMA.FTZ R5, R13, -R5, R8 ;  /* 0x800000050d057223 */ /* 0x000fe20000010008 */
[----:B------:R-:W-:Y:S01]  /*03b0*/  FFMA.FTZ R6, R26, -R6, R9 ;  /* 0x800000061a067223 */ /* 0x000fe20000010009 */
[----:B------:R-:W-:Y:S01]  /*03c0*/  FMUL.FTZ R14, R23, R23 ;  /* 0x00000017170e7220 */ /* 0x000fe20000410000 */
[----:B------:R-:W0:Y:S01]  /*03d0*/  LDC.64 R8, c[0x0][0x228] ;  /* 0x00008a00ff087b82 */ /* 0x000e220000000a00 */
[----:B------:R-:W-:-:S02]  /*03e0*/  FMUL.FTZ R11, R20, R20 ;  /* 0x00000014140b7220 */ /* 0x000fc40000410000 */
[----:B------:R-:W-:Y:S02]  /*03f0*/  FMUL.FTZ R14, R27, R14 ;  /* 0x0000000e1b0e7220 */ /* 0x000fe40000410000 */
[----:B------:R-:W-:Y:S01]  /*0400*/  FMUL.FTZ R11, R24, R11 ;  /* 0x0000000b180b7220 */ /* 0x000fe20000410000 */
[----:B------:R-:W-:Y:S01]  /*0410*/  FFMA.FTZ R10, -R19, UR6, R15 ;  /* 0x00000006130a7c23 */ /* 0x000fe2000801010f */
[----:B------:R-:W-:Y:S02]  /*0420*/  FMUL.FTZ R15, R14, UR6 ;  /* 0x000000060e0f7c20 */ /* 0x000fe40008410000 */
[----:B------:R-:W-:Y:S01]  /*0430*/  FMUL.FTZ R12, R11, UR6 ;  /* 0x000000060b0c7c20 */ /* 0x000fe20008410000 */
[----:B-----5:R-:W-:Y:S01]  /*0440*/  FMUL.FTZ R13, R48, R48 ;  /* 0x00000030300d7220 */ /* 0x020fe20000410000 */
[----:B------:R-:W-:Y:S01]  /*0450*/  FFMA.FTZ R7, R15, -R7, R10 ;  /* 0x800000070f077223 */ /* 0x000fe2000001000a */
[----:B------:R-:W-:Y:S01]  /*0460*/  FMUL.FTZ R15, R50, R50 ;  /* 0x00000032320f7220 */ /* 0x000fe20000410000 */
[----:B------:R-:W-:Y:S01]  /*0470*/  FFMA.FTZ R3, R12, -R4, R3 ;  /* 0x800000040c037223 */ /* 0x000fe20000010003 */
[----:B------:R-:W-:Y:S01]  /*0480*/  FMUL.FTZ R12, R49, R49 ;  /* 0x00000031310c7220 */ /* 0x000fe20000410000 */
[----:B------:R-:W-:Y:S01]  /*0490*/  FMUL.FTZ R14, R51, R51 ;  /* 0x00000033330e7220 */ /* 0x000fe20000410000 */
[----:B------:R-:W-:Y:S01]  /*04a0*/  FMUL.FTZ R13, R52, R13 ;  /* 0x0000000d340d7220 */ /* 0x000fe20000410000 */
[----:B------:R-:W-:Y:S01]  /*04b0*/  FMUL.FTZ R15, R54, R15 ;  /* 0x0000000f360f7220 */ /* 0x000fe20000410000 */
[----:B------:R-:W-:Y:S01]  /*04c0*/  FMUL.FTZ R12, R53, R12 ;  /* 0x0000000c350c7220 */ /* 0x000fe20000410000 */
[----:B------:R-:W-:Y:S01]  /*04d0*/  FMUL.FTZ R14, R55, R14 ;  /* 0x0000000e370e7220 */ /* 0x000fe20000410000 */
[----:B------:R-:W-:Y:S01]  /*04e0*/  FADD.FTZ R32, R32, -R36 ;  /* 0x8000002420207221 */ /* 0x000fe20000010000 */
[----:B------:R-:W-:Y:S01]  /*04f0*/  FADD.FTZ R33, R33, -R37 ;  /* 0x8000002521217221 */ /* 0x000fe20000010000 */
[----:B------:R-:W-:Y:S01]  /*0500*/  FADD.FTZ R34, R34, -R38 ;  /* 0x8000002622227221 */ /* 0x000fe20000010000 */
[----:B------:R-:W-:Y:S01]  /*0510*/  FADD.FTZ R35, R35, -R39 ;  /* 0x8000002723237221 */ /* 0x000fe20000010000 */
[----:B------:R-:W-:Y:S01]  /*0520*/  FFMA.FTZ R40, -R44, UR6, R40 ;  /* 0x000000062c287c23 */ /* 0x000fe20008010128 */
[----:B------:R-:W-:Y:S01]  /*0530*/  FFMA.FTZ R41, -R45, UR6, R41 ;  /* 0x000000062d297c23 */ /* 0x000fe20008010129 */
[----:B------:R-:W-:Y:S01]  /*0540*/  FFMA.FTZ R42, -R46, UR6, R42 ;  /* 0x000000062e2a7c23 */ /* 0x000fe2000801012a */
[----:B------:R-:W-:Y:S01]  /*0550*/  FFMA.FTZ R43, -R47, UR6, R43 ;  /* 0x000000062f2b7c23 */ /* 0x000fe2000801012b */
[----:B------:R-:W-:Y:S01]  /*0560*/  FMUL.FTZ R13, R13, UR6 ;  /* 0x000000060d0d7c20 */ /* 0x000fe20008410000 */
[----:B------:R-:W-:Y:S01]  /*0570*/  FMUL.FTZ R12, R12, UR6 ;  /* 0x000000060c0c7c20 */ /* 0x000fe20008410000 */
[----:B------:R-:W-:Y:S01]  /*0580*/  FMUL.FTZ R15, R15, UR6 ;  /* 0x000000060f0f7c20 */ /* 0x000fe20008410000 */
[----:B------:R-:W-:Y:S01]  /*0590*/  FMUL.FTZ R14, R14, UR6 ;  /* 0x000000060e0e7c20 */ /* 0x000fe20008410000 */
[----:B0-----:R-:W-:-:S04]  /*05a0*/  IMAD.WIDE.U32 R8, R0, 0x4, R8 ;  /* 0x0000000400087825 */ /* 0x001fc800078e0008 */
[----:B------:R-:W-:Y:S01]  /*05b0*/  FMUL.FTZ R4, R29, R21 ;  /* 0x000000151d047220 */ /* 0x000fe20000410000 */
[----:B------:R-:W-:Y:S01]  /*05c0*/  FMUL.FTZ R11, R30, R22 ;  /* 0x000000161e0b7220 */ /* 0x000fe20000410000 */
[----:B------:R-:W-:Y:S01]  /*05d0*/  FMUL.FTZ R10, R31, R23 ;  /* 0x000000171f0a7220 */ /* 0x000fe20000410000 */
        /* <DEDUP_REMOVED lines=18> */
[----:B------:R-:W-:Y:S04]  /*0700*/  STG.E.128 desc[UR4][R8.64], R4 ;  /* 0x0000000408007986 */ /* 0x000fe8000c101d04 */
[----:B------:R-:W-:Y:S01]  /*0710*/  STG.E.128 desc[UR4][R8.64+0x800], R56 ;  /* 0x0008003808007986 */ /* 0x000fe2000c101d04 */
[----:B------:R-:W-:Y:S05]  /*0720*/  EXIT ;  /* 0x000000000000794d */ /* 0x000fea0003800000 */
.L_x_19409:
[----:B------:R-:W0:Y:S01]  /*0730*/  S2R R61, SR_TID.X ;  /* 0x00000000003d7919 */ /* 0x000e220000002100 */
[----:B------:R-:W-:Y:S01]  /*0740*/  BSSY B0, `(.L_x_19410) ;  /* 0x000001f000007945 */ /* 0x000fe20003800000 */
[----:B------:R-:W-:Y:S01]  /*0750*/  HFMA2.MMA R59, -RZ, RZ, 0, 0 ;  /* 0x00000000ff3b7435 */ /* 0x000fe200000001ff */
[----:B------:R-:W-:Y:S02]  /*0760*/  MOV R57, RZ ;  /* 0x000000ff00397202 */ /* 0x000fe40000000f00 */
[----:B------:R-:W-:Y:S02]  /*0770*/  CS2R R54, SRZ ;  /* 0x0000000000367805 */ /* 0x000fe4000001ff00 */
[----:B------:R-:W-:Y:S02]  /*0780*/  CS2R R52, SRZ ;  /* 0x0000000000347805 */ /* 0x000fe4000001ff00 */
[----:B------:R-:W-:Y:S02]  /*0790*/  CS2R R50, SRZ ;  /* 0x0000000000327805 */ /* 0x000fe4000001ff00 */
        /* <DEDUP_REMOVED lines=25> */
.L_x_19411:
[----:B------:R-:W-:Y:S05]  /*0930*/  BSYNC B0 ;  /* 0x0000000000007941 */ /* 0x000fea0003800000 */
.L_x_19410:
[----:B------:R-:W-:Y:S01]  /*0940*/  ISETP.GE.AND P1, PT, R61, R56, PT ;  /* 0x000000383d00720c */ /* 0x000fe20003f26270 */
[----:B------:R-:W-:Y:S01]  /*0950*/  BSSY B0, `(.L_x_19412) ;  /* 0x000001d000007945 */ /* 0x000fe20003800000 */
[----:B------:R-:W-:Y:S01]  /*0960*/  HFMA2.MMA R44, -RZ, RZ, 0, 0 ;  /* 0x00000000ff2c7435 */ /* 0x000fe200000001ff */
[----:B------:R-:W-:Y:S02]  /*0970*/  CS2R R48, SRZ ;  /* 0x0000000000307805 */ /* 0x000fe4000001ff00 */
[----:B------:R-:W-:Y:S02]  /*0980*/  CS2R R46, SRZ ;  /* 0x00000000002e7805 */ /* 0x000fe4000001ff00 */
        /* <DEDUP_REMOVED lines=25> */
.L_x_19413:
[----:B------:R-:W-:Y:S05]  /*0b20*/  BSYNC B0 ;  /* 0x0000000000007941 */ /* 0x000fea0003800000 */
.L_x_19412:
[----:B------:R-:W-:Y:S01]  /*0b30*/  ISETP.GE.AND P1, PT, R61, R56, PT ;  /* 0x000000383d00720c */ /* 0x000fe20003f26270 */
[----:B------:R-:W-:Y:S01]  /*0b40*/  BSSY B0, `(.L_x_19414) ;  /* 0x000001e000007945 */ /* 0x000fe20003800000 */
[----:B------:R-:W-:Y:S01]  /*0b50*/  HFMA2.MMA R45, -RZ, RZ, 0, 0 ;  /* 0x00000000ff2d7435 */ /* 0x000fe200000001ff */
[----:B------:R-:W-:Y:S02]  /*0b60*/  MOV R43, RZ ;  /* 0x000000ff002b7202 */ /* 0x000fe40000000f00 */
[----:B------:R-:W-:Y:S02]  /*0b70*/  CS2R R40, SRZ ;  /* 0x0000000000287805 */ /* 0x000fe4000001ff00 */
[----:B------:R-:W-:Y:S02]  /*0b80*/  CS2R R38, SRZ ;  /* 0x0000000000267805 */ /* 0x000fe4000001ff00 */
[----:B------:R-:W-:-:S04]  /*0b90*/  CS2R R36, SRZ ;  /* 0x0000000000247805 */ /* 0x000fc8000001ff00 */
        /* <DEDUP_REMOVED lines=24> */
.L_x_19415:
[----:B------:R-:W-:Y:S05]  /*0d20*/  BSYNC B0 ;  /* 0x0000000000007941 */ /* 0x000fea0003800000 */
.L_x_19414:
[----:B------:R-:W-:Y:S01]  /*0d30*/  ISETP.GE.AND P1, PT, R61, R56, PT ;  /* 0x000000383d00720c */ /* 0x000fe20003f26270 */
[----:B------:R-:W-:Y:S01]  /*0d40*/  BSSY B0, `(.L_x_19416) ;  /* 0x000001c000007945 */ /* 0x000fe20003800000 */
[----:B------:R-:W-:Y:S02]  /*0d50*/  CS2R R34, SRZ ;  /* 0x0000000000227805 */ /* 0x000fe4000001ff00 */
[----:B------:R-:W-:Y:S02]  /*0d60*/  CS2R R32, SRZ ;  /* 0x0000000000207805 */ /* 0x000fe4000001ff00 */
[----:B------:R-:W-:-:S07]  /*0d70*/  CS2R R28, SRZ ;  /* 0x00000000001c7805 */ /* 0x000fce000001ff00 */
        /* <DEDUP_REMOVED lines=24> */
.L_x_19417:
[----:B------:R-:W-:Y:S05]  /*0f00*/  BSYNC B0 ;  /* 0x0000000000007941 */ /* 0x000fea0003800000 */
.L_x_19416:
[----:B------:R-:W-:Y:S01]  /*0f10*/  ISETP.GE.AND P1, PT, R61, R56, PT ;  /* 0x000000383d00720c */ /* 0x000fe20003f26270 */
[----:B------:R-:W-:Y:S01]  /*0f20*/  BSSY B0, `(.L_x_19418) ;  /* 0x000001d000007945 */ /* 0x000fe20003800000 */
[----:B------:R-:W-:Y:S02]  /*0f30*/  CS2R R26, SRZ ;  /* 0x00000000001a7805 */ /* 0x000fe4000001ff00 */
[----:B------:R-:W-:Y:S02]  /*0f40*/  CS2R R24, SRZ ;  /* 0x0000000000187805 */ /* 0x000fe4000001ff00 */
[----:B------:R-:W-:Y:S02]  /*0f50*/  CS2R R22, SRZ ;  /* 0x0000000000167805 */ /* 0x000fe4000001ff00 */
[----:B------:R-:W-:-:S05]  /*0f60*/  CS2R R20, SRZ ;  /* 0x0000000000147805 */ /* 0x000fca000001ff00 */
        /* <DEDUP_REMOVED lines=24> */
.L_x_19419:
[----:B------:R-:W-:Y:S05]  /*10f0*/  BSYNC B0 ;  /* 0x0000000000007941 */ /* 0x000fea0003800000 */
.L_x_19418:
[----:B------:R-:W-:Y:S01]  /*1100*/  ISETP.GE.AND P1, PT, R61, R56, PT ;  /* 0x000000383d00720c */ /* 0x000fe20003f26270 */
[----:B------:R-:W-:Y:S01]  /*1110*/  BSSY B0, `(.L_x_19420) ;  /* 0x000001d000007945 */ /* 0x000fe20003800000 */
[----:B--23--:R-:W-:Y:S01]  /*1120*/  HFMA2.MMA R15, -RZ, RZ, 0, 0 ;  /* 0x00000000ff0f7435 */ /* 0x00cfe200000001ff */
[----:B------:R-:W-:Y:S02]  /*1130*/  CS2R R18, SRZ ;  /* 0x0000000000127805 */ /* 0x000fe4000001ff00 */
[----:B------:R-:W-:Y:S02]  /*1140*/  CS2R R16, SRZ ;  /* 0x0000000000107805 */ /* 0x000fe4000001ff00 */
[----:B------:R-:W-:-:S06]  /*1150*/  MOV R13, RZ ;  /* 0x000000ff000d7202 */ /* 0x000fcc0000000f00 */
        /* <DEDUP_REMOVED lines=24> */
.L_x_19421:
[----:B------:R-:W-:Y:S05]  /*12e0*/  BSYNC B0 ;  /* 0x0000000000007941 */ /* 0x000fea0003800000 */
.L_x_19420:
[----:B------:R-:W-:Y:S01]  /*12f0*/  ISETP.GE.AND P1, PT, R61, R56, PT ;  /* 0x000000383d00720c */ /* 0x000fe20003f26270 */
[----:B------:R-:W-:Y:S01]  /*1300*/  BSSY B0, `(.L_x_19422) ;  /* 0x000001e000007945 */ /* 0x000fe20003800000 */
[----:B------:R-:W-:Y:S01]  /*1310*/  HFMA2.MMA R14, -RZ, RZ, 0, 0 ;  /* 0x00000000ff0e7435 */ /* 0x000fe200000001ff */
[----:B--2---:R-:W-:Y:S01]  /*1320*/  CS2R R10, SRZ ;  /* 0x00000000000a7805 */ /* 0x004fe2000001ff00 */
[----:B------:R-:W-:Y:S01]  /*1330*/  HFMA2.MMA R7, -RZ, RZ, 0, 0 ;  /* 0x00000000ff077435 */ /* 0x000fe200000001ff */
[----:B------:R-:W-:Y:S02]  /*1340*/  MOV R12, RZ ;  /* 0x000000ff000c7202 */ /* 0x000fe40000000f00 */
        /* <DEDUP_REMOVED lines=15> */
[C---:B0-----:R-:W-:Y:S01]  /*1440*/  IMAD.WIDE.U32 R6, R10.reuse, 0x4, R6 ;  /* 0x000000040a067825 */ /* 0x041fe200078e0006 */
[----:B------:R0:W5:Y:S03]  /*1450*/  LDG.E R12, desc[UR4][R8.64] ;  /* 0x00000004080c7981 */ /* 0x000166000c1e1900 */
[----:B-1----:R-:W-:-:S04]  /*1460*/  IMAD.WIDE.U32 R30, R10, 0x4, R30 ;  /* 0x000000040a1e7825 */ /* 0x002fc800078e001e */
[C---:B---3--:R-:W-:Y:S01]  /*1470*/  IMAD.WIDE.U32 R4, R10.reuse, 0x4, R4 ;  /* 0x000000040a047825 */ /* 0x048fe200078e0004 */
[----:B------:R0:W5:Y:S04]  /*1480*/  LDG.E R9, desc[UR4][R30.64] ;  /* 0x000000041e097981 */ /* 0x000168000c1e1900 */
[----:B------:R0:W5:Y:S01]  /*1490*/  LDG.E R8, desc[UR4][R4.64] ;  /* 0x0000000404087981 */ /* 0x000162000c1e1900 */
[----:B----4-:R-:W-:-:S03]  /*14a0*/  IMAD.WIDE.U32 R2, R10, 0x4, R2 ;  /* 0x000000040a027825 */ /* 0x010fc600078e0002 */
[----:B------:R0:W5:Y:S04]  /*14b0*/  LDG.E R10, desc[UR4][R6.64] ;  /* 0x00000004060a7981 */ /* 0x000168000c1e1900 */
[----:B------:R0:W5:Y:S01]  /*14c0*/  LDG.E R7, desc[UR4][R2.64] ;  /* 0x0000000402077981 */ /* 0x000162000c1e1900 */
[----:B------:R-:W-:-:S07]  /*14d0*/  IADD3 R61, R61, 0x80, RZ ;  /* 0x000000803d3d7810 */ /* 0x000fce0007ffe0ff */
.L_x_19423:
[----:B------:R-:W-:Y:S05]  /*14e0*/  BSYNC B0 ;  /* 0x0000000000007941 */ /* 0x000fea0003800000 */
.L_x_19422:
[----:B------:R-:W-:Y:S01]  /*14f0*/  ISETP.GE.AND P1, PT, R61, R56, PT ;  /* 0x000000383d00720c */ /* 0x000fe20003f26270 */
[----:B------:R-:W-:Y:S01]  /*1500*/  BSSY B0, `(.L_x_19424) ;  /* 0x000001d000007945 */ /* 0x000fe20003800000 */
[----:B------:R-:W-:Y:S01]  /*1510*/  HFMA2.MMA R58, -RZ, RZ, 0, 0 ;  /* 0x00000000ff3a7435 */ /* 0x000fe200000001ff */
[----:B0-----:R-:W-:Y:S02]  /*1520*/  MOV R6, RZ ;  /* 0x000000ff00067202 */ /* 0x001fe40000000f00 */
[----:B------:R-:W-:Y:S02]  /*1530*/  CS2R R4, SRZ ;  /* 0x0000000000047805 */ /* 0x000fe4000001ff00 */
[----:B------:R-:W-:Y:S02]  /*1540*/  CS2R R2, SRZ ;  /* 0x0000000000027805 */ /* 0x000fe4000001ff00 */
[----:B------:R-:W-:-:S04]  /*1550*/  MOV R60, RZ ;  /* 0x000000ff003c7202 */ /* 0x000fc80000000f00 */
[----:B------:R-:W-:Y:S05]  /*1560*/  @P1 BRA `(.L_x_19425) ;  /* 0x0000000000581947 */ /* 0x000fea0003800000 */
[----:B------:R-:W0:Y:S01]  /*1570*/  LDC.64 R4, c[0x0][0x230] ;  /* 0x00008c00ff047b82 */ /* 0x000e220000000a00 */
[----:B------:R-:W-:-:S07]  /*1580*/  IADD3 R61, R0, R61, RZ ;  /* 0x0000003d003d7210 */ /* 0x000fce0007ffe0ff */
[----:B------:R-:W1:Y:S01]  /*1590*/  LDC.64 R2, c[0x0][0x238] ;  /* 0x00008e00ff027b82 */ /* 0x000e620000000a00 */
[----:B0-----:R-:W-:-:S05]  /*15a0*/  IMAD.WIDE.U32 R30, R61, 0x4, R4 ;  /* 0x000000043d1e7825 */ /* 0x001fca00078e0004 */
[----:B------:R0:W5:Y:S01]  /*15b0*/  LDG.E R6, desc[UR4][R30.64] ;  /* 0x000000041e067981 */ /* 0x000162000c1e1900 */
[C---:B-1----:R-:W-:Y:S02]  /*15c0*/  IMAD.WIDE.U32 R4, R61.reuse, 0x4, R2 ;  /* 0x000000043d047825 */ /* 0x042fe400078e0002 */
[----:B------:R-:W1:Y:S04]  /*15d0*/  LDC.64 R2, c[0x0][0x248] ;  /* 0x00009200ff027b82 */ /* 0x000e680000000a00 */
[----:B------:R-:W5:Y:S04]  /*15e0*/  LDG.E R4, desc[UR4][R4.64] ;  /* 0x0000000404047981 */ /* 0x000f68000c1e1900 */
[----:B0-----:R-:W0:Y:S02]  /*15f0*/  LDC.64 R30, c[0x0][0x240] ;  /* 0x00009000ff1e7b82 */ /* 0x001e240000000a00 */
[----:B0-----:R-:W-:-:S05]  /*1600*/  IMAD.WIDE.U32 R30, R61, 0x4, R30 ;  /* 0x000000043d1e7825 */ /* 0x001fca00078e001e */
[----:B------:R0:W5:Y:S02]  /*1610*/  LDG.E R5, desc[UR4][R30.64] ;  /* 0x000000041e057981 */ /* 0x000164000c1e1900 */
[----:B0-----:R-:W0:Y:S01]  /*1620*/  LDC.64 R30, c[0x0][0x250] ;  /* 0x00009400ff1e7b82 */ /* 0x001e220000000a00 */
[----:B-1----:R-:W-:-:S06]  /*1630*/  IMAD.WIDE.U32 R2, R61, 0x4, R2 ;  /* 0x000000043d027825 */ /* 0x002fcc00078e0002 */
[----:B------:R-:W5:Y:S01]  /*1640*/  LDG.E R3, desc[UR4][R2.64] ;  /* 0x0000000402037981 */ /* 0x000f62000c1e1900 */
[----:B0-----:R-:W-:-:S05]  /*1650*/  IMAD.WIDE.U32 R30, R61, 0x4, R30 ;  /* 0x000000043d1e7825 */ /* 0x001fca00078e001e */
[----:B------:R0:W5:Y:S02]  /*1660*/  LDG.E R2, desc[UR4][R30.64] ;  /* 0x000000041e027981 */ /* 0x000164000c1e1900 */
[----:B0-----:R-:W0:Y:S02]  /*1670*/  LDC.64 R30, c[0x0][0x258] ;  /* 0x00009600ff1e7b82 */ /* 0x001e240000000a00 */
[----:B0-----:R-:W-:-:S05]  /*1680*/  IMAD.WIDE.U32 R30, R61, 0x4, R30 ;  /* 0x000000043d1e7825 */ /* 0x001fca00078e001e */
[----:B------:R0:W5:Y:S02]  /*1690*/  LDG.E R58, desc[UR4][R30.64] ;  /* 0x000000041e3a7981 */ /* 0x000164000c1e1900 */
[----:B0-----:R-:W0:Y:S02]  /*16a0*/  LDC.64 R30, c[0x0][0x260] ;  /* 0x00009800ff1e7b82 */ /* 0x001e240000000a00 */
[----:B0-----:R-:W-:-:S05]  /*16b0*/  IMAD.WIDE.U32 R30, R61, 0x4, R30 ;  /* 0x000000043d1e7825 */ /* 0x001fca00078e001e */
[----:B------:R0:W5:Y:S02]  /*16c0*/  LDG.E R60, desc[UR4][R30.64] ;  /* 0x000000041e3c7981 */ /* 0x000164000c1e1900 */
.L_x_19425:
[----:B------:R-:W-:Y:S05]  /*16d0*/  BSYNC B0 ;  /* 0x0000000000007941 */ /* 0x000fea0003800000 */
.L_x_19424:
[----:B------:R-:W-:Y:S04]  /*16e0*/  BSSY B0, `(.L_x_19426) ;  /* 0x000000b000007945 */ /* 0x000fe80003800000 */
[----:B------:R-:W-:Y:S05]  /*16f0*/  @P0 BRA `(.L_x_19427) ;  /* 0x0000000000240947 */ /* 0x000fea0003800000 */
[----:B0----5:R-:W-:Y:S01]  /*1700*/  FMUL.FTZ R30, R52, R52 ;  /* 0x00000034341e7220 */ /* 0x021fe20000410000 */
        /* <DEDUP_REMOVED lines=8> */
.L_x_19427:
[----:B------:R-:W-:Y:S05]  /*1790*/  BSYNC B0 ;  /* 0x0000000000007941 */ /* 0x000fea0003800000 */
.L_x_19426:
[----:B-----5:R-:W1:Y:S01]  /*17a0*/  S2R R53, SR_TID.X ;  /* 0x0000000000357919 */ /* 0x020e620000002100 */
[----:B------:R-:W-:Y:S01]  /*17b0*/  BSSY B0, `(.L_x_19428) ;  /* 0x000000d000007945 */ /* 0x000fe20003800000 */
[----:B-1----:R-:W-:-:S04]  /*17c0*/  IADD3 R51, R53, 0x80, RZ ;  /* 0x0000008035337810 */ /* 0x002fc80007ffe0ff */
[----:B------:R-:W-:-:S13]  /*17d0*/  ISETP.GE.AND P1, PT, R51, R56, PT ;  /* 0x000000383300720c */ /* 0x000fda0003f26270 */
[----:B------:R-:W-:Y:S05]  /*17e0*/  @P1 BRA `(.L_x_19429) ;  /* 0x0000000000241947 */ /* 0x000fea0003800000 */
[----:B0-----:R-:W-:Y:S01]  /*17f0*/  FMUL.FTZ R31, R46, R46 ;  /* 0x0000002e2e1f7220 */ /* 0x001fe20000410000 */
        /* <DEDUP_REMOVED lines=8> */
.L_x_19429:
[----:B------:R-:W-:Y:S05]  /*1880*/  BSYNC B0 ;  /* 0x0000000000007941 */ /* 0x000fea0003800000 */
.L_x_19428:
[----:B0-----:R-:W0:Y:S01]  /*1890*/  @!P0 LDC.64 R30, c[0x0][0x228] ;  /* 0x00008a00ff1e8b82 */ /* 0x001e220000000a00 */
        /* <DEDUP_REMOVED lines=13> */
.L_x_19431:
[----:B------:R-:W-:Y:S05]  /*1970*/  BSYNC B0 ;  /* 0x0000000000007941 */ /* 0x000fea0003800000 */
.L_x_19430:
[C---:B------:R-:W-:Y:S01]  /*1980*/  IADD3 R37, R53.reuse, 0x180, RZ ;  /* 0x0000018035257810 */ /* 0x040fe20007ffe0ff */
[----:B------:R-:W-:Y:S01]  /*1990*/  BSSY B0, `(.L_x_19432) ;  /* 0x0000016000007945 */ /* 0x000fe20003800000 */
[----:B------:R-:W-:Y:S02]  /*19a0*/  IADD3 R39, R53, 0x280, RZ ;  /* 0x0000028035277810 */ /* 0x000fe40007ffe0ff */
[-C--:B------:R-:W-:Y:S02]  /*19b0*/  ISETP.GE.AND P1, PT, R37, R56.reuse, PT ;  /* 0x000000382500720c */ /* 0x080fe40003f26270 */
[C---:B------:R-:W-:Y:S02]  /*19c0*/  IADD3 R37, R53.reuse, 0x200, RZ ;  /* 0x0000020035257810 */ /* 0x040fe40007ffe0ff */
[----:B------:R-:W-:Y:S02]  /*19d0*/  IADD3 R41, R53, 0x300, RZ ;  /* 0x0000030035297810 */ /* 0x000fe40007ffe0ff */
[----:B------:R-:W-:-:S02]  /*19e0*/  ISETP.GE.AND P2, PT, R37, R56, PT ;  /* 0x000000382500720c */ /* 0x000fc40003f46270 */
[----:B------:R-:W-:Y:S02]  /*19f0*/  @!P0 IADD3 R37, R0, R53, RZ ;  /* 0x0000003500258210 */ /* 0x000fe40007ffe0ff */
[----:B------:R-:W-:Y:S02]  /*1a00*/  IADD3 R43, R53, 0x380, RZ ;  /* 0x00000380352b7810 */ /* 0x000fe40007ffe0ff */
[-C--:B------:R-:W-:Y:S01]  /*1a10*/  ISETP.GE.AND P3, PT, R39, R56.reuse, PT ;  /* 0x000000382700720c */ /* 0x080fe20003f66270 */
[----:B0-----:R-:W-:Y:S01]  /*1a20*/  @!P0 IMAD.WIDE.U32 R30, R37, 0x4, R30 ;  /* 0x00000004251e8825 */ /* 0x001fe200078e001e */
        /* <DEDUP_REMOVED lines=12> */
.L_x_19433:
[----:B------:R-:W-:Y:S05]  /*1af0*/  BSYNC B0 ;  /* 0x0000000000007941 */ /* 0x000fea0003800000 */
.L_x_19432:
        /* <DEDUP_REMOVED lines=11> */
.L_x_19435:
[----:B------:R-:W-:Y:S05]  /*1bb0*/  BSYNC B0 ;  /* 0x0000000000007941 */ /* 0x000fea0003800000 */
.L_x_19434:
        /* <DEDUP_REMOVED lines=11> */
.L_x_19437:
[----:B------:R-:W-:Y:S05]  /*1c70*/  BSYNC B0 ;  /* 0x0000000000007941 */ /* 0x000fea0003800000 */
.L_x_19436:
        /* <DEDUP_REMOVED lines=11> */
.L_x_19439:
[----:B------:R-:W-:Y:S05]  /*1d30*/  BSYNC B0 ;  /* 0x0000000000007941 */ /* 0x000fea0003800000 */
.L_x_19438:
        /* <DEDUP_REMOVED lines=11> */
.L_x_19441:
[----:B------:R-:W-:Y:S05]  /*1df0*/  BSYNC B0 ;  /* 0x0000000000007941 */ /* 0x000fea0003800000 */
.L_x_19440:
        /* <DEDUP_REMOVED lines=18> */
.L_x_19444:
[----:B------:R-:W-:-:S13]  /*1f20*/  ISETP.GE.AND P0, PT, R53, R56, PT ;  /* 0x000000383500720c */ /* 0x000fda0003f06270 */
[----:B------:R-:W-:Y:S05]  /*1f30*/  @P0 BRA `(.L_x_19446) ;  /* 0x0000000000300947 */ /* 0x000fea0003800000 */
[----:B0-----:R-:W0:Y:S01]  /*1f40*/  LDC.64 R2, c[0x0][0x228] ;  /* 0x00008a00ff027b82 */ /* 0x001e220000000a00 */
[----:B------:R-:W-:Y:S02]  /*1f50*/  IADD3 R5, R0, R53, RZ ;  /* 0x0000003500057210 */ /* 0x000fe40007ffe0ff */
[----:B------:R-:W-:-:S03]  /*1f60*/  IADD3 R53, R53, 0x80, RZ ;  /* 0x0000008035357810 */ /* 0x000fc60007ffe0ff */
[----:B0-----:R-:W-:-:S05]  /*1f70*/  IMAD.WIDE.U32 R2, R5, 0x4, R2 ;  /* 0x0000000405027825 */ /* 0x001fca00078e0002 */
[----:B------:R1:W-:Y:S02]  /*1f80*/  STG.E desc[UR4][R2.64], R28 ;  /* 0x0000001c02007986 */ /* 0x0003e4000c101904 */
.L_x_19445:
[----:B------:R-:W-:-:S13]  /*1f90*/  ISETP.GE.AND P0, PT, R53, R56, PT ;  /* 0x000000383500720c */ /* 0x000fda0003f06270 */
[----:B------:R-:W-:Y:S05]  /*1fa0*/  @P0 BRA `(.L_x_19447) ;  /* 0x0000000000340947 */ /* 0x000fea0003800000 */
[----:B01----:R-:W0:Y:S01]  /*1fb0*/  LDC.64 R2, c[0x0][0x228] ;  /* 0x00008a00ff027b82 */ /* 0x003e220000000a00 */
[----:B------:R-:W-:Y:S02]  /*1fc0*/  IADD3 R5, R0, R53, RZ ;  /* 0x0000003500057210 */ /* 0x000fe40007ffe0ff */
[----:B------:R-:W-:-:S03]  /*1fd0*/  IADD3 R53, R53, 0x80, RZ ;  /* 0x0000008035357810 */ /* 0x000fc60007ffe0ff */
[----:B0-----:R-:W-:-:S05]  /*1fe0*/  IMAD.WIDE.U32 R2, R5, 0x4, R2 ;  /* 0x0000000405027825 */ /* 0x001fca00078e0002 */
[----:B------:R1:W-:Y:S02]  /*1ff0*/  STG.E desc[UR4][R2.64], R20 ;  /* 0x0000001402007986 */ /* 0x0003e4000c101904 */
.L_x_19446:
        /* <DEDUP_REMOVED lines=8> */
.L_x_19447:
[----:B------:R-:W-:Y:S05]  /*2080*/  BSYNC B1 ;  /* 0x0000000000017941 */ /* 0x000fea0003800000 */
.L_x_19443:
[----:B------:R-:W-:-:S13]  /*2090*/  ISETP.GE.AND P0, PT, R53, R56, PT ;  /* 0x000000383500720c */ /* 0x000fda0003f06270 */
[----:B012---:R-:W0:Y:S01]  /*20a0*/  @!P0 LDC.64 R2, c[0x0][0x228] ;  /* 0x00008a00ff028b82 */ /* 0x007e220000000a00 */
[----:B------:R-:W-:Y:S02]  /*20b0*/  @!P0 IADD3 R5, R0, R53, RZ ;  /* 0x0000003500058210 */ /* 0x000fe40007ffe0ff */
[----:B------:R-:W-:-:S03]  /*20c0*/  @!P0 IADD3 R53, R53, 0x80, RZ ;  /* 0x0000008035358810 */ /* 0x000fc60007ffe0ff */
[----:B0-----:R-:W-:-:S05]  /*20d0*/  @!P0 IMAD.WIDE.U32 R2, R5, 0x4, R2 ;  /* 0x0000000405028825 */ /* 0x001fca00078e0002 */
[----:B------:R2:W-:Y:S02]  /*20e0*/  @!P0 STG.E desc[UR4][R2.64], R9 ;  /* 0x0000000902008986 */ /* 0x0005e4000c101904 */
.L_x_19448:
[----:B------:R-:W-:Y:S05]  /*20f0*/  BSYNC B0 ;  /* 0x0000000000007941 */ /* 0x000fea0003800000 */
.L_x_19442:
        /* <DEDUP_REMOVED lines=8> */
.L_x_19449:
        /* <DEDUP_REMOVED lines=16> */
.L_x_28437:


//--------------------- .text._ZN2at6native29vectorized_elementwise_kernelILi8EZZZNS0_49_GLOBAL__N__b919a28f_16_Normalization_cu_5c38458737batch_norm_elementwise_backward_trainERKNS_6TensorES5_S5_S5_S5_S5_S5_ENKUlvE0_clEvENKUlvE0_clEvEUlfffffffE_St5arrayIPcLm8EEEEviT0_T1_ --------------------------
	.section	.text._ZN2at6native29vectorized_elementwise_kernelILi8EZZZNS0_49_GLOBAL__N__b919a28f_16_Normalization_cu_5c38458737batch_norm_elementwise_backward_trainERKNS_6TensorES5_S5_S5_S5_S5_S5_ENKUlvE0_clEvENKUlvE0_clEvEUlfffffffE_St5arrayIPcLm8EEEEviT0_T1_,"ax",@progbits
	.align	128
        .global         _ZN2at6native29vectorized_elementwise_kernelILi8EZZZNS0_49_GLOBAL__N__b919a28f_16_Normalization_cu_5c38458737batch_norm_elementwise_backward_trainERKNS_6TensorES5_S5_S5_S5_S5_S5_ENKUlvE0_clEvENKUlvE0_clEvEUlfffffffE_St5arrayIPcLm8EEEEviT0_T1_
        .type           _ZN2at6native29vectorized_elementwise_kernelILi8EZZZNS0_49_GLOBAL__N__b919a28f_16_Normalization_cu_5c38458737batch_norm_elementwise_backward_trainERKNS_6TensorES5_S5_S5_S5_S5_S5_ENKUlvE0_clEvENKUlvE0_clEvEUlfffffffE_St5arrayIPcLm8EEEEviT0_T1_,@function
        .size           _ZN2at6native29vectorized_elementwise_kernelILi8EZZZNS0_49_GLOBAL__N__b919a28f_16_Normalization_cu_5c38458737batch_norm_elementwise_backward_trainERKNS_6TensorES5_S5_S5_S5_S5_S5_ENKUlvE0_clEvENKUlvE0_clEvEUlfffffffE_St5arrayIPcLm8EEEEviT0_T1_,(.L_x_28438 - _ZN2at6native29vectorized_elementwise_kernelILi8EZZZNS0_49_GLOBAL__N__b919a28f_16_Normalization_cu_5c38458737batch_norm_elementwise_backward_trainERKNS_6TensorES5_S5_S5_S5_S5_S5_ENKUlvE0_clEvENKUlvE0_clEvEUlfffffffE_St5arrayIPcLm8EEEEviT0_T1_)
        .other          _ZN2at6native29vectorized_elementwise_kernelILi8EZZZNS0_49_GLOBAL__N__b919a28f_16_Normalization_cu_5c38458737batch_norm_elementwise_backward_trainERKNS_6TensorES5_S5_S5_S5_S5_S5_ENKUlvE0_clEvENKUlvE0_clEvEUlfffffffE_St5arrayIPcLm8EEEEviT0_T1_,@"STO_CUDA_ENTRY STV_DEFAULT"
_ZN2at6native29vectorized_elementwise_kernelILi8EZZZNS0_49_GLOBAL__N__b919a28f_16_Normalization_cu_5c38458737batch_norm_elementwise_backward_trainERKNS_6TensorES5_S5_S5_S5_S5_S5_ENKUlvE0_clEvENKUlvE0_clEvEUlfffffffE_St5arrayIPcLm8EEEEviT0_T1_:
.text._ZN2at6native29vectorized_elementwise_kernelILi8EZZZNS0_49_GLOBAL__N__b919a28f_16_Normalization_cu_5c38458737batch_norm_elementwise_backward_trainERKNS_6TensorES5_S5_S5_S5_S5_S5_ENKUlvE0_clEvENKUlvE0_clEvEUlfffffffE_St5arrayIPcLm8EEEEviT0_T1_:
        /* <DEDUP_REMOVED lines=115> */
.L_x_19450:
        /* <DEDUP_REMOVED lines=32> */
.L_x_19452:
[----:B------:R-:W-:Y:S05]  /*0930*/  BSYNC B0 ;  /* 0x0000000000007941 */ /* 0x000fea0003800000 */
.L_x_19451:
        /* <DEDUP_REMOVED lines=30> */
.L_x_19454:
[----:B------:R-:W-:Y:S05]  /*0b20*/  BSYNC B0 ;  /* 0x0000000000007941 */ /* 0x000fea0003800000 */
.L_x_19453:
        /* <DEDUP_REMOVED lines=31> */
.L_x_19456:
[----:B------:R-:W-:Y:S05]  /*0d20*/  BSYNC B0 ;  /* 0x0000000000007941 */ /* 0x000fea0003800000 */
.L_x_19455:
        /* <DEDUP_REMOVED lines=29> */
.L_x_19458:
[----:B------:R-:W-:Y:S05]  /*0f00*/  BSYNC B0 ;  /* 0x0000000000007941 */ /* 0x000fea0003800000 */
.L_x_19457:
        /* <DEDUP_REMOVED lines=30> */
.L_x_19460:
[----:B------:R-:W-:Y:S05]  /*10f0*/  BSYNC B0 ;  /* 0x0000000000007941 */ /* 0x000fea0003800000 */
.L_x_19459:
        /* <DEDUP_REMOVED lines=30> */
.L_x_19462:
[----:B------:R-:W-:Y:S05]  /*12e0*/  BSYNC B0 ;  /* 0x0000000000007941 */ /* 0x000fea0003800000 */
.L_x_19461:
        /* <DEDUP_REMOVED lines=31> */
.L_x_19464:
[----:B------:R-:W-:Y:S05]  /*14e0*/  BSYNC B0 ;  /* 0x0000000000007941 */ /* 0x000fea0003800000 */
.L_x_19463:
        /* <DEDUP_REMOVED lines=30> */
.L_x_19466:
[----:B------:R-:W-:Y:S05]  /*16d0*/  BSYNC B0 ;  /* 0x0000000000007941 */ /* 0x000fea0003800000 */
.L_x_19465:
        /* <DEDUP_REMOVED lines=11> */
.L_x_19468:
[----:B------:R-:W-:Y:S05]  /*1790*/  BSYNC B0 ;  /* 0x0000000000007941 */ /* 0x000fea0003800000 */
.L_x_19467:
        /* <DEDUP_REMOVED lines=14> */
.L_x_19470:
[----:B------:R-:W-:Y:S05]  /*1880*/  BSYNC B0 ;  /* 0x0000000000007941 */ /* 0x000fea0003800000 */
.L_x_19469:
        /* <DEDUP_REMOVED lines=14> */
.L_x_19472:
[----:B------:R-:W-:Y:S05]  /*1970*/  BSYNC B0 ;  /* 0x0000000000007941 */ /* 0x000fea0003800000 */
.L_x_19471:
        /* <DEDUP_REMOVED lines=23> */
.L_x_19474:
[----:B------:R-:W-:Y:S05]  /*1af0*/  BSYNC B0 ;  /* 0x0000000000007941 */ /* 0x000fea0003800000 */
.L_x_19473:
        /* <DEDUP_REMOVED lines=11> */
.L_x_19476:
[----:B------:R-:W-:Y:S05]  /*1bb0*/  BSYNC B0 ;  /* 0x0000000000007941 */ /* 0x000fea0003800000 */
.L_x_19475:
        /* <DEDUP_REMOVED lines=11> */
.L_x_19478:
[----:B------:R-:W-:Y:S05]  /*1c70*/  BSYNC B0 ;  /* 0x0000000000007941 */ /* 0x000fea0003800000 */
.L_x_19477:
        /* <DEDUP_REMOVED lines=11> */
.L_x_19480:
[----:B------:R-:W-:Y:S05]  /*1d30*/  BSYNC B0 ;  /* 0x0000000000007941 */ /* 0x000fea0003800000 */
.L_x_19479:
        /* <DEDUP_REMOVED lines=11> */
.L_x_19482:
[----:B------:R-:W-:Y:S05]  /*1df0*/  BSYNC B0 ;  /* 0x0000000000007941 */ /* 0x000fea0003800000 */
.L_x_19481:
        /* <DEDUP_REMOVED lines=18> */
.L_x_19485:
[----:B------:R-:W-:-:S13]  /*1f20*/  ISETP.GE.AND P0, PT, R53, R56, PT ;  /* 0x000000383500720c */ /* 0x000fda0003f06270 */
[----:B------:R-:W-:Y:S05]  /*1f30*/  @P0 BRA `(.L_x_19487) ;  /* 0x0000000000300947 */ /* 0x000fea0003800000 */
[----:B0-----:R-:W0:Y:S01]  /*1f40*/  LDC.64 R2, c[0x0][0x228] ;  /* 0x00008a00ff027b82 */ /* 0x001e220000000a00 */
[----:B------:R-:W-:Y:S02]  /*1f50*/  IADD3 R5, R0, R53, RZ ;  /* 0x0000003500057210 */ /* 0x000fe40007ffe0ff */
[----:B------:R-:W-:-:S03]  /*1f60*/  IADD3 R53, R53, 0x80, RZ ;  /* 0x0000008035357810 */ /* 0x000fc60007ffe0ff */
[----:B0-----:R-:W-:-:S05]  /*1f70*/  IMAD.WIDE.U32 R2, R5, 0x4, R2 ;  /* 0x0000000405027825 */ /* 0x001fca00078e0002 */
[----:B------:R1:W-:Y:S02]  /*1f80*/  STG.E desc[UR4][R2.64], R28 ;  /* 0x0000001c02007986 */ /* 0x0003e4000c101904 */
.L_x_19486:
[----:B------:R-:W-:-:S13]  /*1f90*/  ISETP.GE.AND P0, PT, R53, R56, PT ;  /* 0x000000383500720c */ /* 0x000fda0003f06270 */
[----:B------:R-:W-:Y:S05]  /*1fa0*/  @P0 BRA `(.L_x_19488) ;  /* 0x0000000000340947 */ /* 0x000fea0003800000 */
[----:B01----:R-:W0:Y:S01]  /*1fb0*/  LDC.64 R2, c[0x0][0x228] ;  /* 0x00008a00ff027b82 */ /* 0x003e220000000a00 */
[----:B------:R-:W-:Y:S02]  /*1fc0*/  IADD3 R5, R0, R53, RZ ;  /* 0x0000003500057210 */ /* 0x000fe40007ffe0ff */
[----:B------:R-:W-:-:S03]  /*1fd0*/  IADD3 R53, R53, 0x80, RZ ;  /* 0x0000008035357810 */ /* 0x000fc60007ffe0ff */
[----:B0-----:R-:W-:-:S05]  /*1fe0*/  IMAD.WIDE.U32 R2, R5, 0x4, R2 ;  /* 0x0000000405027825 */ /* 0x001fca00078e0002 */
[----:B------:R1:W-:Y:S02]  /*1ff0*/  STG.E desc[UR4][R2.64], R20 ;  /* 0x0000001402007986 */ /* 0x0003e4000c101904 */
.L_x_19487:
        /* <DEDUP_REMOVED lines=8> */
.L_x_19488:
[----:B------:R-:W-:Y:S05]  /*2080*/  BSYNC B1 ;  /* 0x0000000000017941 */ /* 0x000fea0003800000 */
.L_x_19484:
[----:B------:R-:W-:-:S13]  /*2090*/  ISETP.GE.AND P0, PT, R53, R56, PT ;  /* 0x000000383500720c */ /* 0x000fda0003f06270 */
[----:B012---:R-:W0:Y:S01]  /*20a0*/  @!P0 LDC.64 R2, c[0x0][0x228] ;  /* 0x00008a00ff028b82 */ /* 0x007e220000000a00 */
[----:B------:R-:W-:Y:S02]  /*20b0*/  @!P0 IADD3 R5, R0, R53, RZ ;  /* 0x0000003500058210 */ /* 0x000fe40007ffe0ff */
[----:B------:R-:W-:-:S03]  /*20c0*/  @!P0 IADD3 R53, R53, 0x80, RZ ;  /* 0x0000008035358810 */ /* 0x000fc60007ffe0ff */
[----:B0-----:R-:W-:-:S05]  /*20d0*/  @!P0 IMAD.WIDE.U32 R2, R5, 0x4, R2 ;  /* 0x0000000405028825 */ /* 0x001fca00078e0002 */
[----:B------:R2:W-:Y:S02]  /*20e0*/  @!P0 STG.E desc[UR4][R2.64], R9 ;  /* 0x0000000902008986 */ /* 0x0005e4000c101904 */
.L_x_19489:
[----:B------:R-:W-:Y:S05]  /*20f0*/  BSYNC B0 ;  /* 0x0000000000007941 */ /* 0x000fea0003800000 */
.L_x_19483:
        /* <DEDUP_REMOVED lines=8> */
.L_x_19490:
        /* <DEDUP_REMOVED lines=16> */
.L_x_28438:


//--------------------- .text._ZN2at6native18elementwise_kernelILi128ELi4EZNS0_15gpu_kernel_implIZZZNS0_49_GLOBAL__N__b919a28f_16_Normalization_cu_5c38458737batch_norm_elementwise_backward_trainERKNS_6TensorES6_S6_S6_S6_S6_S6_ENKUlvE0_clEvENKUlvE_clEvEUldddddddE_EEvRNS_18TensorIteratorBaseERKT_EUliE_EEviT1_ --------------------------
	.section	.text._ZN2at6native18elementwise_kernelILi128ELi4EZNS0_15gpu_kernel_implIZZZNS0_49_GLOBAL__N__b919a28f_16_Normalization_cu_5c38458737batch_norm_elementwise_backward_trainERKNS_6TensorES6_S6_S6_S6_S6_S6_ENKUlvE0_clEvENKUlvE_clEvEUldddddddE_EEvRNS_18TensorIteratorBaseERKT_EUliE_EEviT1_,"ax",@progbits
	.align	128
        .global         _ZN2at6native18elementwise_kernelILi128ELi4EZNS0_15gpu_kernel_implIZZZNS0_49_GLOBAL__N__b919a28f_16_Normalization_cu_5c38458737batch_norm_elementwise_backward_trainERKNS_6TensorES6_S6_S6_S6_S6_S6_ENKUlvE0_clEvENKUlvE_clEvEUldddddddE_EEvRNS_18TensorIteratorBaseERKT_EUliE_EEviT1_
        .type           _ZN2at6native18elementwise_kernelILi128ELi4EZNS0_15gpu_kernel_implIZZZNS0_49_GLOBAL__N__b919a28f_16_Normalization_cu_5c38458737batch_norm_elementwise_backward_trainERKNS_6TensorES6_S6_S6_S6_S6_S6_ENKUlvE0_clEvENKUlvE_clEvEUldddddddE_EEvRNS_18TensorIteratorBaseERKT_EUliE_EEviT1_,@function
        .size           _ZN2at6native18elementwise_kernelILi128ELi4EZNS0_15gpu_kernel_implIZZZNS0_49_GLOBAL__N__b919a28f_16_Normalization_cu_5c38458737batch_norm_elementwise_backward_trainERKNS_6TensorES6_S6_S6_S6_S6_S6_ENKUlvE0_clEvENKUlvE_clEvEUldddddddE_EEvRNS_18TensorIteratorBaseERKT_EUliE_EEviT1_,(.L_x_28439 - _ZN2at6native18elementwise_kernelILi128ELi4EZNS0_15gpu_kernel_implIZZZNS0_49_GLOBAL__N__b919a28f_16_Normalization_cu_5c38458737batch_norm_elementwise_backward_trainERKNS_6TensorES6_S6_S6_S6_S6_S6_ENKUlvE0_clEvENKUlvE_clEvEUldddddddE_EEvRNS_18TensorIteratorBaseERKT_EUliE_EEviT1_)
        .other          _ZN2at6native18elementwise_kernelILi128ELi4EZNS0_15gpu_kernel_implIZZZNS0_49_GLOBAL__N__b919a28f_16_Normalization_cu_5c38458737batch_norm_elementwise_backward_trainERKNS_6TensorES6_S6_S6_S6_S6_S6_ENKUlvE0_clEvENKUlvE_clEvEUldddddddE_EEvRNS_18TensorIteratorBaseERKT_EUliE_EEviT1_,@"STO_CUDA_ENTRY STV_DEFAULT"
_ZN2at6native18elementwise_kernelILi128ELi4EZNS0_15gpu_kernel_implIZZZNS0_49_GLOBAL__N__b919a28f_16_Normalization_cu_5c38458737batch_norm_elementwise_backward_trainERKNS_6TensorES6_S6_S6_S6_S6_S6_ENKUlvE0_clEvENKUlvE_clEvEUldddddddE_EEvRNS_18TensorIteratorBaseERKT_EUliE_EEviT1_:
.text._ZN2at6native18elementwise_kernelILi128ELi4EZNS0_15gpu_kernel_implIZZZNS0_49_GLOBAL__N__b919a28f_16_Normalization_cu_5c38458737batch_norm_elementwise_backward_trainERKNS_6TensorES6_S6_S6_S6_S6_S6_ENKUlvE0_clEvENKUlvE_clEvEUldddddddE_EEvRNS_18TensorIteratorBaseERKT_EUliE_EEviT1_:
        /* <DEDUP_REMOVED lines=543> */
.L_x_19493:
        /* <DEDUP_REMOVED lines=21> */
.L_x_19497:
[----:B------:R-:W2:Y:S02]  /*2340*/  LDG.E.U8 R4, desc[UR36][R4.64] ;  /* 0x0000002404047981 */ /* 0x000ea4000c1e1100 */
[----:B--2---:R0:W1:Y:S01]  /*2350*/  I2F.F64.U16 R30, R4 ;  /* 0x00000004001e7312 */ /* 0x0040620000101800 */
[----:B------:R-:W-:Y:S05]  /*2360*/  BRA `(.L_x_19499) ;  /* 0x0000000c00707947 */ /* 0x000fea0003800000 */
.L_x_19496:
        /* <DEDUP_REMOVED lines=9> */
.L_x_19501:
[----:B------:R-:W2:Y:S02]  /*2400*/  LDG.E R4, desc[UR36][R4.64] ;  /* 0x0000002404047981 */ /* 0x000ea4000c1e1900 */
[----:B--2---:R0:W1:Y:S01]  /*2410*/  I2F.F64 R30, R4 ;  /* 0x00000004001e7312 */ /* 0x0040620000201c00 */
[----:B------:R-:W-:Y:S05]  /*2420*/  BRA `(.L_x_19499) ;  /* 0x0000000c00407947 */ /* 0x000fea0003800000 */
.L_x_19500:
[----:B------:R-:W2:Y:S02]  /*2430*/  LDG.E.U16 R4, desc[UR36][R4.64] ;  /* 0x0000002404047981 */ /* 0x000ea4000c1e1500 */
[----:B--2---:R0:W1:Y:S01]  /*2440*/  I2F.F64.S16 R30, R4 ;  /* 0x00000004001e7312 */ /* 0x0040620000101c00 */
[----:B------:R-:W-:Y:S05]  /*2450*/  BRA `(.L_x_19499) ;  /* 0x0000000c00347947 */ /* 0x000fea0003800000 */
.L_x_19495:
        /* <DEDUP_REMOVED lines=10> */
.L_x_19503:
[----:B------:R-:W2:Y:S02]  /*2500*/  LDG.E.U16 R0, desc[UR36][R4.64] ;  /* 0x0000002404007981 */ /* 0x000ea4000c1e1500 */
[----:B--2---:R-:W-:-:S05]  /*2510*/  HADD2.F32 R0, -RZ, R0.H0_H0 ;  /* 0x20000000ff007230 */ /* 0x004fca0000004100 */
[----:B------:R-:W-:-:S04]  /*2520*/  FMUL.FTZ R0, R0, 1 ;  /* 0x3f80000000007820 */ /* 0x000fc80000410000 */
[----:B------:R0:W1:Y:S01]  /*2530*/  F2F.F64.F32 R30, R0 ;  /* 0x00000000001e7310 */ /* 0x0000620000201800 */
[----:B------:R-:W-:Y:S05]  /*2540*/  BRA `(.L_x_19499) ;  /* 0x0000000800f87947 */ /* 0x000fea0003800000 */
.L_x_19502:
        /* <DEDUP_REMOVED lines=10> */
.L_x_19505:
[----:B------:R-:W2:Y:S02]  /*25f0*/  LDG.E.U16 R4, desc[UR36][R4.64] ;  /* 0x0000002404047981 */ /* 0x000ea4000c1e1500 */
[----:B--2---:R-:W-:-:S05]  /*2600*/  HADD2.F32 R0, -RZ, R4.H0_H0 ;  /* 0x20000004ff007230 */ /* 0x004fca0000004100 */
[----:B------:R-:W-:-:S04]  /*2610*/  FMUL.FTZ R0, R0, 1 ;  /* 0x3f80000000007820 */ /* 0x000fc80000410000 */
[----:B------:R0:W1:Y:S01]  /*2620*/  F2F.F64.F32 R30, R0 ;  /* 0x00000000001e7310 */ /* 0x0000620000201800 */
[----:B------:R-:W-:Y:S05]  /*2630*/  BRA `(.L_x_19499) ;  /* 0x0000000800bc7947 */ /* 0x000fea0003800000 */
.L_x_19504:
[----:B------:R0:W5:Y:S01]  /*2640*/  LDG.E.64 R30, desc[UR36][R4.64] ;  /* 0x00000024041e7981 */ /* 0x000162000c1e1b00 */
[----:B------:R-:W-:Y:S05]  /*2650*/  BRA `(.L_x_19499) ;  /* 0x0000000800b47947 */ /* 0x000fea0003800000 */
.L_x_19494:
        /* <DEDUP_REMOVED lines=13> */
.L_x_19508:
[----:B------:R0:W5:Y:S01]  /*2730*/  LDG.E.64 R30, desc[UR36][R4.64] ;  /* 0x00000024041e7981 */ /* 0x000162000c1e1b00 */
[----:B------:R-:W-:Y:S05]  /*2740*/  BRA `(.L_x_19499) ;  /* 0x0000000800787947 */ /* 0x000fea0003800000 */
.L_x_19507:
        /* <DEDUP_REMOVED lines=28> */
.L_x_19510:
        /* <DEDUP_REMOVED lines=15> */
.L_x_19509:
[----:B------:R-:W2:Y:S02]  /*2a00*/  LDG.E.U16 R0, desc[UR36][R4.64] ;  /* 0x0000002404007981 */ /* 0x000ea4000c1e1500 */
[----:B--2---:R-:W-:-:S04]  /*2a10*/  IMAD.U32 R0, R0, 0x10000, RZ ;  /* 0x0001000000007824 */ /* 0x004fc800078e00ff */
[----:B------:R-:W-:-:S04]  /*2a20*/  FMUL.FTZ R0, R0, 1 ;  /* 0x3f80000000007820 */ /* 0x000fc80000410000 */
[----:B------:R0:W1:Y:S01]  /*2a30*/  F2F.F64.F32 R30, R0 ;  /* 0x00000000001e7310 */ /* 0x0000620000201800 */
[----:B------:R-:W-:Y:S05]  /*2a40*/  BRA `(.L_x_19499) ;  /* 0x0000000400b87947 */ /* 0x000fea0003800000 */
.L_x_19506:
        /* <DEDUP_REMOVED lines=11> */
.L_x_19513:
        /* <DEDUP_REMOVED lines=21> */
.L_x_19517:
[----:B------:R-:W-:Y:S05]  /*2c50*/  BSYNC B1 ;  /* 0x0000000000017941 */ /* 0x000fea0003800000 */
.L_x_19516:
[----:B------:R-:W-:Y:S01]  /*2c60*/  LEA R5, R0, 0x3b800000, 0x17 ;  /* 0x3b80000000057811 */ /* 0x000fe200078eb8ff */
[----:B------:R-:W-:-:S05]  /*2c70*/  IMAD.SHL.U32 R0, R3, 0x100000, RZ ;  /* 0x0010000003007824 */ /* 0x000fca00078e00ff */
[----:B------:R-:W-:-:S07]  /*2c80*/  LOP3.LUT R0, R5, R0, R6, 0xfe, !PT ;  /* 0x0000000005007212 */ /* 0x000fce00078efe06 */
.L_x_19515:
[----:B------:R-:W-:Y:S05]  /*2c90*/  BSYNC B0 ;  /* 0x0000000000007941 */ /* 0x000fea0003800000 */
.L_x_19514:
[----:B------:R-:W-:-:S04]  /*2ca0*/  FMUL.FTZ R0, R0, 1 ;  /* 0x3f80000000007820 */ /* 0x000fc80000410000 */
[----:B------:R2:W3:Y:S01]  /*2cb0*/  F2F.F64.F32 R30, R0 ;  /* 0x00000000001e7310 */ /* 0x0004e20000201800 */
[----:B------:R-:W-:Y:S05]  /*2cc0*/  BRA `(.L_x_19499) ;  /* 0x0000000400187947 */ /* 0x000fea0003800000 */
.L_x_19512:
        /* <DEDUP_REMOVED lines=21> */
.L_x_19521:
[----:B------:R-:W-:Y:S05]  /*2e20*/  BSYNC B1 ;  /* 0x0000000000017941 */ /* 0x000fea0003800000 */
.L_x_19520:
[----:B------:R-:W-:Y:S01]  /*2e30*/  LEA R5, R0, 0x37800000, 0x17 ;  /* 0x3780000000057811 */ /* 0x000fe200078eb8ff */
[----:B------:R-:W-:-:S05]  /*2e40*/  IMAD.SHL.U32 R0, R3, 0x200000, RZ ;  /* 0x0020000003007824 */ /* 0x000fca00078e00ff */
[----:B------:R-:W-:-:S07]  /*2e50*/  LOP3.LUT R0, R5, R0, R6, 0xfe, !PT ;  /* 0x0000000005007212 */ /* 0x000fce00078efe06 */
.L_x_19519:
[----:B------:R-:W-:Y:S05]  /*2e60*/  BSYNC B0 ;  /* 0x0000000000007941 */ /* 0x000fea0003800000 */
.L_x_19518:
[----:B------:R-:W-:-:S04]  /*2e70*/  FMUL.FTZ R0, R0, 1 ;  /* 0x3f80000000007820 */ /* 0x000fc80000410000 */
[----:B------:R4:W0:Y:S01]  /*2e80*/  F2F.F64.F32 R30, R0 ;  /* 0x00000000001e7310 */ /* 0x0008220000201800 */
[----:B------:R-:W-:Y:S05]  /*2e90*/  BRA `(.L_x_19499) ;  /* 0x0000000000a47947 */ /* 0x000fea0003800000 */
.L_x_19511:
        /* <DEDUP_REMOVED lines=14> */
.L_x_19525:
[----:B------:R-:W-:Y:S05]  /*2f80*/  BSYNC B0 ;  /* 0x0000000000007941 */ /* 0x000fea0003800000 */
.L_x_19524:
[----:B------:R-:W-:-:S04]  /*2f90*/  FMUL.FTZ R0, R0, 1 ;  /* 0x3f80000000007820 */ /* 0x000fc80000410000 */
[----:B------:R0:W1:Y:S01]  /*2fa0*/  F2F.F64.F32 R30, R0 ;  /* 0x00000000001e7310 */ /* 0x0000620000201800 */
[----:B------:R-:W-:Y:S05]  /*2fb0*/  BRA `(.L_x_19499) ;  /* 0x00000000005c7947 */ /* 0x000fea0003800000 */
.L_x_19498:
        /* <DEDUP_REMOVED lines=16> */
.L_x_19526:
[----:B------:R-:W-:Y:S01]  /*30c0*/  CS2R R30, SRZ ;  /* 0x00000000001e7805 */ /* 0x000fe2000001ff00 */
[----:B------:R-:W-:Y:S06]  /*30d0*/  BRA `(.L_x_19499) ;  /* 0x0000000000147947 */ /* 0x000fec0003800000 */
.L_x_19523:
[----:B------:R-:W2:Y:S02]  /*30e0*/  LDG.E.64 R30, desc[UR36][R4.64] ;  /* 0x00000024041e7981 */ /* 0x000ea4000c1e1b00 */
[----:B--2---:R-:W0:Y:S01]  /*30f0*/  I2F.F64.U64 R30, R30 ;  /* 0x0000001e001e7312 */ /* 0x004e220000301800 */
[----:B------:R-:W-:Y:S05]  /*3100*/  BRA `(.L_x_19499) ;  /* 0x0000000000087947 */ /* 0x000fea0003800000 */
.L_x_19522:
[----:B------:R-:W2:Y:S02]  /*3110*/  LDG.E R4, desc[UR36][R4.64] ;  /* 0x0000002404047981 */ /* 0x000ea4000c1e1900 */
[----:B--2---:R0:W1:Y:S02]  /*3120*/  I2F.F64.U32 R30, R4 ;  /* 0x00000004001e7312 */ /* 0x0040640000201800 */
.L_x_19499:
[----:B------:R-:W0:Y:S01]  /*3130*/  LDC.U8 R3, c[0x0][0x6ba] ;  /* 0x0001ae80ff037b82 */ /* 0x000e220000000000 */
[----:B------:R-:W-:Y:S02]  /*3140*/  ULDC.64 UR4, c[0x0][0x678] ;  /* 0x00019e0000047ab9 */ /* 0x000fe40000000a00 */
[----:B------:R-:W-:-:S05]  /*3150*/  IADD3 R24, P1, R24, UR4, RZ ;  /* 0x0000000418187c10 */ /* 0x000fca000ff3e0ff */
[----:B------:R-:W-:Y:S01]  /*3160*/  IMAD.X R25, RZ, RZ, UR5, P1 ;  /* 0x00000005ff197e24 */ /* 0x000fe200088e06ff */
[----:B0-2-4-:R-:W-:-:S04]  /*3170*/  PRMT R0, R3, 0x9910, RZ ;  /* 0x0000991003007816 */ /* 0x015fc800000000ff */
        /* <DEDUP_REMOVED lines=13> */
.L_x_19530:
[----:B------:R-:W2:Y:S02]  /*3250*/  LDG.E.U8 R24, desc[UR36][R24.64] ;  /* 0x0000002418187981 */ /* 0x000ea4000c1e1100 */
[----:B--2---:R0:W2:Y:S01]  /*3260*/  I2F.F64.U16 R28, R24 ;  /* 0x00000018001c7312 */ /* 0x0040a20000101800 */
[----:B------:R-:W-:Y:S05]  /*3270*/  BRA `(.L_x_19532) ;  /* 0x0000000c00707947 */ /* 0x000fea0003800000 */
.L_x_19529:
        /* <DEDUP_REMOVED lines=9> */
.L_x_19534:
[----:B------:R-:W2:Y:S02]  /*3310*/  LDG.E R24, desc[UR36][R24.64] ;  /* 0x0000002418187981 */ /* 0x000ea4000c1e1900 */
[----:B--2---:R2:W4:Y:S01]  /*3320*/  I2F.F64 R28, R24 ;  /* 0x00000018001c7312 */ /* 0x0045220000201c00 */
[----:B------:R-:W-:Y:S05]  /*3330*/  BRA `(.L_x_19532) ;  /* 0x0000000c00407947 */ /* 0x000fea0003800000 */
.L_x_19533:
[----:B------:R-:W2:Y:S02]  /*3340*/  LDG.E.U16 R24, desc[UR36][R24.64] ;  /* 0x0000002418187981 */ /* 0x000ea4000c1e1500 */
[----:B--2---:R0:W2:Y:S01]  /*3350*/  I2F.F64.S16 R28, R24 ;  /* 0x00000018001c7312 */ /* 0x0040a20000101c00 */
[----:B------:R-:W-:Y:S05]  /*3360*/  BRA `(.L_x_19532) ;  /* 0x0000000c00347947 */ /* 0x000fea0003800000 */
.L_x_19528:
        /* <DEDUP_REMOVED lines=10> */
.L_x_19536:
[----:B------:R-:W2:Y:S02]  /*3410*/  LDG.E.U16 R0, desc[UR36][R24.64] ;  /* 0x0000002418007981 */ /* 0x000ea4000c1e1500 */
[----:B--2---:R-:W-:-:S05]  /*3420*/  HADD2.F32 R0, -RZ, R0.H0_H0 ;  /* 0x20000000ff007230 */ /* 0x004fca0000004100 */
[----:B------:R-:W-:-:S04]  /*3430*/  FMUL.FTZ R0, R0, 1 ;  /* 0x3f80000000007820 */ /* 0x000fc80000410000 */
[----:B------:R0:W2:Y:S01]  /*3440*/  F2F.F64.F32 R28, R0 ;  /* 0x00000000001c7310 */ /* 0x0000a20000201800 */
[----:B------:R-:W-:Y:S05]  /*3450*/  BRA `(.L_x_19532) ;  /* 0x0000000800f87947 */ /* 0x000fea0003800000 */
.L_x_19535:
        /* <DEDUP_REMOVED lines=10> */
.L_x_19538:
[----:B------:R-:W2:Y:S02]  /*3500*/  LDG.E.U16 R24, desc[UR36][R24.64] ;  /* 0x0000002418187981 */ /* 0x000ea4000c1e1500 */
[----:B--2---:R-:W-:-:S05]  /*3510*/  HADD2.F32 R0, -RZ, R24.H0_H0 ;  /* 0x20000018ff007230 */ /* 0x004fca0000004100 */
[----:B------:R-:W-:-:S04]  /*3520*/  FMUL.FTZ R0, R0, 1 ;  /* 0x3f80000000007820 */ /* 0x000fc80000410000 */
[----:B------:R0:W2:Y:S01]  /*3530*/  F2F.F64.F32 R28, R0 ;  /* 0x00000000001c7310 */ /* 0x0000a20000201800 */
[----:B------:R-:W-:Y:S05]  /*3540*/  BRA `(.L_x_19532) ;  /* 0x0000000800bc7947 */ /* 0x000fea0003800000 */
.L_x_19537:
[----:B------:R0:W5:Y:S01]  /*3550*/  LDG.E.64 R28, desc[UR36][R24.64] ;  /* 0x00000024181c7981 */ /* 0x000162000c1e1b00 */
[----:B------:R-:W-:Y:S05]  /*3560*/  BRA `(.L_x_19532) ;  /* 0x0000000800b47947 */ /* 0x000fea0003800000 */
.L_x_19527:
        /* <DEDUP_REMOVED lines=13> */
.L_x_19541:
[----:B------:R0:W5:Y:S01]  /*3640*/  LDG.E.64 R28, desc[UR36][R24.64] ;  /* 0x00000024181c7981 */ /* 0x000162000c1e1b00 */
[----:B------:R-:W-:Y:S05]  /*3650*/  BRA `(.L_x_19532) ;  /* 0x0000000800787947 */ /* 0x000fea0003800000 */
.L_x_19540:
        /* <DEDUP_REMOVED lines=28> */
.L_x_19543:
        /* <DEDUP_REMOVED lines=15> */
.L_x_19542:
[----:B------:R-:W2:Y:S02]  /*3910*/  LDG.E.U16 R0, desc[UR36][R24.64] ;  /* 0x0000002418007981 */ /* 0x000ea4000c1e1500 */
[----:B--2---:R-:W-:-:S04]  /*3920*/  IMAD.U32 R0, R0, 0x10000, RZ ;  /* 0x0001000000007824 */ /* 0x004fc800078e00ff */
[----:B------:R-:W-:-:S04]  /*3930*/  FMUL.FTZ R0, R0, 1 ;  /* 0x3f80000000007820 */ /* 0x000fc80000410000 */
[----:B------:R0:W2:Y:S01]  /*3940*/  F2F.F64.F32 R28, R0 ;  /* 0x00000000001c7310 */ /* 0x0000a20000201800 */
[----:B------:R-:W-:Y:S05]  /*3950*/  BRA `(.L_x_19532) ;  /* 0x0000000400b87947 */ /* 0x000fea0003800000 */
.L_x_19539:
        /* <DEDUP_REMOVED lines=11> */
.L_x_19546:
        /* <DEDUP_REMOVED lines=21> */
.L_x_19550:
[----:B------:R-:W-:Y:S05]  /*3b60*/  BSYNC B1 ;  /* 0x0000000000017941 */ /* 0x000fea0003800000 */
.L_x_19549:
[----:B------:R-:W-:Y:S01]  /*3b70*/  LEA R5, R0, 0x3b800000, 0x17 ;  /* 0x3b80000000057811 */ /* 0x000fe200078eb8ff */
[----:B------:R-:W-:-:S05]  /*3b80*/  IMAD.SHL.U32 R0, R3, 0x100000, RZ ;  /* 0x0010000003007824 */ /* 0x000fca00078e00ff */
[----:B------:R-:W-:-:S07]  /*3b90*/  LOP3.LUT R0, R5, R0, R6, 0xfe, !PT ;  /* 0x0000000005007212 */ /* 0x000fce00078efe06 */
.L_x_19548:
[----:B------:R-:W-:Y:S05]  /*3ba0*/  BSYNC B0 ;  /* 0x0000000000007941 */ /* 0x000fea0003800000 */
.L_x_19547:
[----:B------:R-:W-:-:S04]  /*3bb0*/  FMUL.FTZ R0, R0, 1 ;  /* 0x3f80000000007820 */ /* 0x000fc80000410000 */
[----:B------:R0:W2:Y:S01]  /*3bc0*/  F2F.F64.F32 R28, R0 ;  /* 0x00000000001c7310 */ /* 0x0000a20000201800 */
[----:B------:R-:W-:Y:S05]  /*3bd0*/  BRA `(.L_x_19532) ;  /* 0x0000000400187947 */ /* 0x000fea0003800000 */
.L_x_19545:
        /* <DEDUP_REMOVED lines=21> */
.L_x_19554:
[----:B------:R-:W-:Y:S05]  /*3d30*/  BSYNC B1 ;  /* 0x0000000000017941 */ /* 0x000fea0003800000 */
.L_x_19553:
[----:B------:R-:W-:Y:S01]  /*3d40*/  LEA R5, R0, 0x37800000, 0x17 ;  /* 0x3780000000057811 */ /* 0x000fe200078eb8ff */
[----:B------:R-:W-:-:S05]  /*3d50*/  IMAD.SHL.U32 R0, R3, 0x200000, RZ ;  /* 0x0020000003007824 */ /* 0x000fca00078e00ff */
[----:B------:R-:W-:-:S07]  /*3d60*/  LOP3.LUT R0, R5, R0, R6, 0xfe, !PT ;  /* 0x0000000005007212 */ /* 0x000fce00078efe06 */
.L_x_19552:
[----:B------:R-:W-:Y:S05]  /*3d70*/  BSYNC B0 ;  /* 0x0000000000007941 */ /* 0x000fea0003800000 */
.L_x_19551:
[----:B------:R-:W-:-:S04]  /*3d80*/  FMUL.FTZ R0, R0, 1 ;  /* 0x3f80000000007820 */ /* 0x000fc80000410000 */
[----:B------:R0:W2:Y:S01]  /*3d90*/  F2F.F64.F32 R28, R0 ;  /* 0x00000000001c7310 */ /* 0x0000a20000201800 */
[----:B------:R-:W-:Y:S05]  /*3da0*/  BRA `(.L_x_19532) ;  /* 0x0000000000a47947 */ /* 0x000fea0003800000 */
.L_x_19544:
        /* <DEDUP_REMOVED lines=14> */
.L_x_19558:
[----:B------:R-:W-:Y:S05]  /*3e90*/  BSYNC B0 ;  /* 0x0000000000007941 */ /* 0x000fea0003800000 */
.L_x_19557:
[----:B------:R-:W-:-:S04]  /*3ea0*/  FMUL.FTZ R0, R0, 1 ;  /* 0x3f80000000007820 */ /* 0x000fc80000410000 */
[----:B------:R0:W2:Y:S01]  /*3eb0*/  F2F.F64.F32 R28, R0 ;  /* 0x00000000001c7310 */ /* 0x0000a20000201800 */
[----:B------:R-:W-:Y:S05]  /*3ec0*/  BRA `(.L_x_19532) ;  /* 0x00000000005c7947 */ /* 0x000fea0003800000 */
.L_x_19531:
        /* <DEDUP_REMOVED lines=16> */
.L_x_19559:
[----:B------:R-:W-:Y:S01]  /*3fd0*/  CS2R R28, SRZ ;  /* 0x00000000001c7805 */ /* 0x000fe2000001ff00 */
[----:B------:R-:W-:Y:S06]  /*3fe0*/  BRA `(.L_x_19532) ;  /* 0x0000000000147947 */ /* 0x000fec0003800000 */
.L_x_19556:
[----:B------:R-:W2:Y:S02]  /*3ff0*/  LDG.E.64 R28, desc[UR36][R24.64] ;  /* 0x00000024181c7981 */ /* 0x000ea4000c1e1b00 */
[----:B--2---:R-:W0:Y:S01]  /*4000*/  I2F.F64.U64 R28, R28 ;  /* 0x0000001c001c7312 */ /* 0x004e220000301800 */
[----:B------:R-:W-:Y:S05]  /*4010*/  BRA `(.L_x_19532) ;  /* 0x0000000000087947 */ /* 0x000fea0003800000 */
.L_x_19555:
[----:B------:R-:W2:Y:S02]  /*4020*/  LDG.E R24, desc[UR36][R24.64] ;  /* 0x0000002418187981 */ /* 0x000ea4000c1e1900 */
[----:B--2---:R0:W2:Y:S02]  /*4030*/  I2F.F64.U32 R28, R24 ;  /* 0x00000018001c7312 */ /* 0x0040a40000201800 */
.L_x_19532:
[----:B------:R-:W1:Y:S01]  /*4040*/  LDC.U8 R3, c[0x0][0x6bb] ;  /* 0x0001aec0ff037b82 */ /* 0x000e620000000000 */
[----:B------:R-:W-:Y:S02]  /*4050*/  ULDC.64 UR4, c[0x0][0x680] ;  /* 0x0001a00000047ab9 */ /* 0x000fe40000000a00 */
[----:B------:R-:W-:-:S05]  /*4060*/  IADD3 R4, P1, R23, UR4, RZ ;  /* 0x0000000417047c10 */ /* 0x000fca000ff3e0ff */
[----:B0-----:R-:W-:Y:S01]  /*4070*/  IMAD.X R5, RZ, RZ, UR5, P1 ;  /* 0x00000005ff057e24 */ /* 0x001fe200088e06ff */
        /* <DEDUP_REMOVED lines=14> */
.L_x_19563:
[----:B------:R-:W2:Y:S02]  /*4160*/  LDG.E.U8 R4, desc[UR36][R4.64] ;  /* 0x0000002404047981 */ /* 0x000ea4000c1e1100 */
[----:B--2---:R2:W0:Y:S01]  /*4170*/  I2F.F64.U16 R26, R4 ;  /* 0x00000004001a7312 */ /* 0x0044220000101800 */
[----:B------:R-:W-:Y:S05]  /*4180*/  BRA `(.L_x_19565) ;  /* 0x0000000c00707947 */ /* 0x000fea0003800000 */
.L_x_19562:
        /* <DEDUP_REMOVED lines=9> */
.L_x_19567:
[----:B------:R-:W2:Y:S02]  /*4220*/  LDG.E R4, desc[UR36][R4.64] ;  /* 0x0000002404047981 */ /* 0x000ea4000c1e1900 */
[----:B--2---:R0:W1:Y:S01]  /*4230*/  I2F.F64 R26, R4 ;  /* 0x00000004001a7312 */ /* 0x0040620000201c00 */
[----:B------:R-:W-:Y:S05]  /*4240*/  BRA `(.L_x_19565) ;  /* 0x0000000c00407947 */ /* 0x000fea0003800000 */
.L_x_19566:
[----:B------:R-:W2:Y:S02]  /*4250*/  LDG.E.U16 R4, desc[UR36][R4.64] ;  /* 0x0000002404047981 */ /* 0x000ea4000c1e1500 */
[----:B--2---:R0:W1:Y:S01]  /*4260*/  I2F.F64.S16 R26, R4 ;  /* 0x00000004001a7312 */ /* 0x0040620000101c00 */
[----:B------:R-:W-:Y:S05]  /*4270*/  BRA `(.L_x_19565) ;  /* 0x0000000c00347947 */ /* 0x000fea0003800000 */
.L_x_19561:
        /* <DEDUP_REMOVED lines=10> */
.L_x_19569:
[----:B------:R-:W2:Y:S02]  /*4320*/  LDG.E.U16 R0, desc[UR36][R4.64] ;  /* 0x0000002404007981 */ /* 0x000ea4000c1e1500 */
[----:B--2---:R-:W-:-:S05]  /*4330*/  HADD2.F32 R0, -RZ, R0.H0_H0 ;  /* 0x20000000ff007230 */ /* 0x004fca0000004100 */
[----:B------:R-:W-:-:S04]  /*4340*/  FMUL.FTZ R0, R0, 1 ;  /* 0x3f80000000007820 */ /* 0x000fc80000410000 */
[----:B------:R0:W1:Y:S01]  /*4350*/  F2F.F64.F32 R26, R0 ;  /* 0x00000000001a7310 */ /* 0x0000620000201800 */
[----:B------:R-:W-:Y:S05]  /*4360*/  BRA `(.L_x_19565) ;  /* 0x0000000800f87947 */ /* 0x000fea0003800000 */
.L_x_19568:
        /* <DEDUP_REMOVED lines=10> */
.L_x_19571:
[----:B------:R-:W2:Y:S02]  /*4410*/  LDG.E.U16 R4, desc[UR36][R4.64] ;  /* 0x0000002404047981 */ /* 0x000ea4000c1e1500 */
[----:B--2---:R-:W-:-:S05]  /*4420*/  HADD2.F32 R0, -RZ, R4.H0_H0 ;  /* 0x20000004ff007230 */ /* 0x004fca0000004100 */
[----:B------:R-:W-:-:S04]  /*4430*/  FMUL.FTZ R0, R0, 1 ;  /* 0x3f80000000007820 */ /* 0x000fc80000410000 */
[----:B------:R0:W1:Y:S01]  /*4440*/  F2F.F64.F32 R26, R0 ;  /* 0x00000000001a7310 */ /* 0x0000620000201800 */
[----:B------:R-:W-:Y:S05]  /*4450*/  BRA `(.L_x_19565) ;  /* 0x0000000800bc7947 */ /* 0x000fea0003800000 */
.L_x_19570:
[----:B------:R0:W5:Y:S01]  /*4460*/  LDG.E.64 R26, desc[UR36][R4.64] ;  /* 0x00000024041a7981 */ /* 0x000162000c1e1b00 */
[----:B------:R-:W-:Y:S05]  /*4470*/  BRA `(.L_x_19565) ;  /* 0x0000000800b47947 */ /* 0x000fea0003800000 */
.L_x_19560:
        /* <DEDUP_REMOVED lines=13> */
.L_x_19574:
[----:B------:R0:W5:Y:S01]  /*4550*/  LDG.E.64 R26, desc[UR36][R4.64] ;  /* 0x00000024041a7981 */ /* 0x000162000c1e1b00 */
[----:B------:R-:W-:Y:S05]  /*4560*/  BRA `(.L_x_19565) ;  /* 0x0000000800787947 */ /* 0x000fea0003800000 */
.L_x_19573:
        /* <DEDUP_REMOVED lines=28> */
.L_x_19576:
        /* <DEDUP_REMOVED lines=15> */
.L_x_19575:
[----:B------:R-:W2:Y:S02]  /*4820*/  LDG.E.U16 R0, desc[UR36][R4.64] ;  /* 0x0000002404007981 */ /* 0x000ea4000c1e1500 */
[----:B--2---:R-:W-:-:S04]  /*4830*/  IMAD.U32 R0, R0, 0x10000, RZ ;  /* 0x0001000000007824 */ /* 0x004fc800078e00ff */
[----:B------:R-:W-:-:S04]  /*4840*/  FMUL.FTZ R0, R0, 1 ;  /* 0x3f80000000007820 */ /* 0x000fc80000410000 */
[----:B------:R0:W1:Y:S01]  /*4850*/  F2F.F64.F32 R26, R0 ;  /* 0x00000000001a7310 */ /* 0x0000620000201800 */
[----:B------:R-:W-:Y:S05]  /*4860*/  BRA `(.L_x_19565) ;  /* 0x0000000400b87947 */ /* 0x000fea0003800000 */
.L_x_19572:
        /* <DEDUP_REMOVED lines=11> */
.L_x_19579:
        /* <DEDUP_REMOVED lines=21> */
.L_x_19583:
[----:B------:R-:W-:Y:S05]  /*4a70*/  BSYNC B1 ;  /* 0x0000000000017941 */ /* 0x000fea0003800000 */
.L_x_19582:
[----:B------:R-:W-:Y:S01]  /*4a80*/  LEA R5, R0, 0x3b800000, 0x17 ;  /* 0x3b80000000057811 */ /* 0x000fe200078eb8ff */
[----:B------:R-:W-:-:S05]  /*4a90*/  IMAD.SHL.U32 R0, R3, 0x100000, RZ ;  /* 0x0010000003007824 */ /* 0x000fca00078e00ff */
[----:B------:R-:W-:-:S07]  /*4aa0*/  LOP3.LUT R0, R5, R0, R6, 0xfe, !PT ;  /* 0x0000000005007212 */ /* 0x000fce00078efe06 */
.L_x_19581:
[----:B------:R-:W-:Y:S05]  /*4ab0*/  BSYNC B0 ;  /* 0x0000000000007941 */ /* 0x000fea0003800000 */
.L_x_19580:
[----:B------:R-:W-:-:S04]  /*4ac0*/  FMUL.FTZ R0, R0, 1 ;  /* 0x3f80000000007820 */ /* 0x000fc80000410000 */
[----:B------:R0:W1:Y:S01]  /*4ad0*/  F2F.F64.F32 R26, R0 ;  /* 0x00000000001a7310 */ /* 0x0000620000201800 */
[----:B------:R-:W-:Y:S05]  /*4ae0*/  BRA `(.L_x_19565) ;  /* 0x0000000400187947 */ /* 0x000fea0003800000 */
.L_x_19578:
        /* <DEDUP_REMOVED lines=21> */
.L_x_19587:
[----:B------:R-:W-:Y:S05]  /*4c40*/  BSYNC B1 ;  /* 0x0000000000017941 */ /* 0x000fea0003800000 */
.L_x_19586:
[----:B------:R-:W-:Y:S01]  /*4c50*/  LEA R5, R0, 0x37800000, 0x17 ;  /* 0x3780000000057811 */ /* 0x000fe200078eb8ff */
[----:B------:R-:W-:-:S05]  /*4c60*/  IMAD.SHL.U32 R0, R3, 0x200000, RZ ;  /* 0x0020000003007824 */ /* 0x000fca00078e00ff */
[----:B------:R-:W-:-:S07]  /*4c70*/  LOP3.LUT R0, R5, R0, R6, 0xfe, !PT ;  /* 0x0000000005007212 */ /* 0x000fce00078efe06 */
.L_x_19585:
[----:B------:R-:W-:Y:S05]  /*4c80*/  BSYNC B0 ;  /* 0x0000000000007941 */ /* 0x000fea0003800000 */
.L_x_19584:
[----:B------:R-:W-:-:S04]  /*4c90*/  FMUL.FTZ R0, R0, 1 ;  /* 0x3f80000000007820 */ /* 0x000fc80000410000 */
[----:B------:R0:W1:Y:S01]  /*4ca0*/  F2F.F64.F32 R26, R0 ;  /* 0x00000000001a7310 */ /* 0x0000620000201800 */
[----:B------:R-:W-:Y:S05]  /*4cb0*/  BRA `(.L_x_19565) ;  /* 0x0000000000a47947 */ /* 0x000fea0003800000 */
.L_x_19577:
        /* <DEDUP_REMOVED lines=14> */
.L_x_19591:
[----:B------:R-:W-:Y:S05]  /*4da0*/  BSYNC B0 ;  /* 0x0000000000007941 */ /* 0x000fea0003800000 */
.L_x_19590:
[----:B------:R-:W-:-:S04]  /*4db0*/  FMUL.FTZ R0, R0, 1 ;  /* 0x3f80000000007820 */ /* 0x000fc80000410000 */
[----:B------:R0:W1:Y:S01]  /*4dc0*/  F2F.F64.F32 R26, R0 ;  /* 0x00000000001a7310 */ /* 0x0000620000201800 */
[----:B------:R-:W-:Y:S05]  /*4dd0*/  BRA `(.L_x_19565) ;  /* 0x00000000005c7947 */ /* 0x000fea0003800000 */
.L_x_19564:
        /* <DEDUP_REMOVED lines=16> */
.L_x_19592:
[----:B------:R-:W-:Y:S01]  /*4ee0*/  CS2R R26, SRZ ;  /* 0x00000000001a7805 */ /* 0x000fe2000001ff00 */
[----:B------:R-:W-:Y:S06]  /*4ef0*/  BRA `(.L_x_19565) ;  /* 0x0000000000147947 */ /* 0x000fec0003800000 */
.L_x_19589:
[----:B------:R-:W2:Y:S02]  /*4f00*/  LDG.E.64 R26, desc[UR36][R4.64] ;  /* 0x00000024041a7981 */ /* 0x000ea4000c1e1b00 */
[----:B--2---:R-:W0:Y:S01]  /*4f10*/  I2F.F64.U64 R26, R26 ;  /* 0x0000001a001a7312 */ /* 0x004e220000301800 */
[----:B------:R-:W-:Y:S05]  /*4f20*/  BRA `(.L_x_19565) ;  /* 0x0000000000087947 */ /* 0x000fea0003800000 */
.L_x_19588:
[----:B------:R-:W2:Y:S02]  /*4f30*/  LDG.E R4, desc[UR36][R4.64] ;  /* 0x0000002404047981 */ /* 0x000ea4000c1e1900 */
[----:B--2---:R0:W1:Y:S02]  /*4f40*/  I2F.F64.U32 R26, R4 ;  /* 0x00000004001a7312 */ /* 0x0040640000201800 */
.L_x_19565:
[----:B------:R-:W0:Y:S01]  /*4f50*/  LDC.U8 R3, c[0x0][0x6bc] ;  /* 0x0001af00ff037b82 */ /* 0x000e220000000000 */
        /* <DEDUP_REMOVED lines=17> */
.L_x_19596:
[----:B------:R-:W2:Y:S02]  /*5070*/  LDG.E.U8 R22, desc[UR36][R22.64] ;  /* 0x0000002416167981 */ /* 0x000ea4000c1e1100 */
[----:B--2---:R0:W2:Y:S01]  /*5080*/  I2F.F64.U16 R24, R22 ;  /* 0x0000001600187312 */ /* 0x0040a20000101800 */
[----:B------:R-:W-:Y:S05]  /*5090*/  BRA `(.L_x_19598) ;  /* 0x0000000c00707947 */ /* 0x000fea0003800000 */
.L_x_19595:
[----:B------:R-:W-:-:S13]  /*50a0*/  ISETP.NE.AND P0, PT, R0, 0x2, PT ;  /* 0x000000020000780c */ /* 0x000fda0003f05270 */
[----:B------:R-:W-:Y:S05]  /*50b0*/  @!P0 BRA `(.L_x_19599) ;  /* 0x0000000000288947 */ /* 0x000fea0003800000 */
[----:B------:R-:W-:-:S13]  /*50c0*/  ISETP.NE.AND P0, PT, R0, 0x3, PT ;  /* 0x000000030000780c */ /* 0x000fda0003f05270 */
[----:B------:R-:W-:Y:S05]  /*50d0*/  @!P0 BRA `(.L_x_19600) ;  /* 0x0000000000148947 */ /* 0x000fea0003800000 */
[----:B------:R-:W-:-:S13]  /*50e0*/  ISETP.NE.AND P0, PT, R0, 0x4, PT ;  /* 0x000000040000780c */ /* 0x000fda0003f05270 */
[----:B------:R-:W-:Y:S05]  /*50f0*/  @P0 BRA `(.L_x_19597) ;  /* 0x0000000800fc0947 */ /* 0x000fea0003800000 */
[----:B--2---:R-:W2:Y:S02]  /*5100*/  LDG.E.64 R24, desc[UR36][R22.64] ;  /* 0x0000002416187981 */ /* 0x004ea4000c1e1b00 */
[----:B--2---:R-:W0:Y:S01]  /*5110*/  I2F.F64.S64 R24, R24 ;  /* 0x0000001800187312 */ /* 0x004e220000301c00 */
[----:B------:R-:W-:Y:S05]  /*5120*/  BRA `(.L_x_19598) ;  /* 0x0000000c004c7947 */ /* 0x000fea0003800000 */
.L_x_19600:
[----:B------:R-:W2:Y:S02]  /*5130*/  LDG.E R22, desc[UR36][R22.64] ;  /* 0x0000002416167981 */ /* 0x000ea4000c1e1900 */
[----:B--2---:R0:W2:Y:S01]  /*5140*/  I2F.F64 R24, R22 ;  /* 0x0000001600187312 */ /* 0x0040a20000201c00 */
[----:B------:R-:W-:Y:S05]  /*5150*/  BRA `(.L_x_19598) ;  /* 0x0000000c00407947 */ /* 0x000fea0003800000 */
.L_x_19599:
[----:B------:R-:W2:Y:S02]  /*5160*/  LDG.E.U16 R22, desc[UR36][R22.64] ;  /* 0x0000002416167981 */ /* 0x000ea4000c1e1500 */
[----:B--2---:R0:W2:Y:S01]  /*5170*/  I2F.F64.S16 R24, R22 ;  /* 0x0000001600187312 */ /* 0x0040a20000101c00 */
[----:B------:R-:W-:Y:S05]  /*5180*/  BRA `(.L_x_19598) ;  /* 0x0000000c00347947 */ /* 0x000fea0003800000 */
.L_x_19594:
        /* <DEDUP_REMOVED lines=10> */
.L_x_19602:
[----:B------:R-:W2:Y:S02]  /*5230*/  LDG.E.U16 R0, desc[UR36][R22.64] ;  /* 0x0000002416007981 */ /* 0x000ea4000c1e1500 */
[----:B--2---:R-:W-:-:S05]  /*5240*/  HADD2.F32 R0, -RZ, R0.H0_H0 ;  /* 0x20000000ff007230 */ /* 0x004fca0000004100 */
[----:B------:R-:W-:-:S04]  /*5250*/  FMUL.FTZ R0, R0, 1 ;  /* 0x3f80000000007820 */ /* 0x000fc80000410000 */
[----:B------:R0:W2:Y:S01]  /*5260*/  F2F.F64.F32 R24, R0 ;  /* 0x0000000000187310 */ /* 0x0000a20000201800 */
[----:B------:R-:W-:Y:S05]  /*5270*/  BRA `(.L_x_19598) ;  /* 0x0000000800f87947 */ /* 0x000fea0003800000 */
.L_x_19601:
        /* <DEDUP_REMOVED lines=10> */
.L_x_19604:
[----:B------:R-:W2:Y:S02]  /*5320*/  LDG.E.U16 R22, desc[UR36][R22.64] ;  /* 0x0000002416167981 */ /* 0x000ea4000c1e1500 */
[----:B--2---:R-:W-:-:S05]  /*5330*/  HADD2.F32 R0, -RZ, R22.H0_H0 ;  /* 0x20000016ff007230 */ /* 0x004fca0000004100 */
[----:B------:R-:W-:-:S04]  /*5340*/  FMUL.FTZ R0, R0, 1 ;  /* 0x3f80000000007820 */ /* 0x000fc80000410000 */
[----:B------:R0:W2:Y:S01]  /*5350*/  F2F.F64.F32 R24, R0 ;  /* 0x0000000000187310 */ /* 0x0000a20000201800 */
[----:B------:R-:W-:Y:S05]  /*5360*/  BRA `(.L_x_19598) ;  /* 0x0000000800bc7947 */ /* 0x000fea0003800000 */
.L_x_19603:
[----:B--2---:R0:W5:Y:S01]  /*5370*/  LDG.E.64 R24, desc[UR36][R22.64] ;  /* 0x0000002416187981 */ /* 0x004162000c1e1b00 */
[----:B------:R-:W-:Y:S05]  /*5380*/  BRA `(.L_x_19598) ;  /* 0x0000000800b47947 */ /* 0x000fea0003800000 */
.L_x_19593:
        /* <DEDUP_REMOVED lines=9> */
[----:B--2---:R-:W-:Y:S01]  /*5420*/  IMAD.MOV.U32 R24, RZ, RZ, RZ ;  /* 0x000000ffff187224 */ /* 0x004fe200078e00ff */
[----:B---3--:R-:W-:-:S04]  /*5430*/  ISETP.NE.AND P0, PT, R22, RZ, PT ;  /* 0x000000ff1600720c */ /* 0x008fc80003f05270 */
[----:B------:R-:W-:Y:S01]  /*5440*/  FSEL R25, RZ, 1.875, !P0 ;  /* 0x3ff00000ff197808 */ /* 0x000fe20004000000 */
[----:B------:R-:W-:Y:S08]  /*5450*/  BRA `(.L_x_19598) ;  /* 0x0000000800807947 */ /* 0x000ff00003800000 */
.L_x_19607:
[----:B--2---:R0:W5:Y:S01]  /*5460*/  LDG.E.64 R24, desc[UR36][R22.64] ;  /* 0x0000002416187981 */ /* 0x004162000c1e1b00 */
[----:B------:R-:W-:Y:S05]  /*5470*/  BRA `(.L_x_19598) ;  /* 0x0000000800787947 */ /* 0x000fea0003800000 */
.L_x_19606:
        /* <DEDUP_REMOVED lines=28> */
.L_x_19609:
        /* <DEDUP_REMOVED lines=15> */
.L_x_19608:
[----:B------:R-:W2:Y:S02]  /*5730*/  LDG.E.U16 R0, desc[UR36][R22.64] ;  /* 0x0000002416007981 */ /* 0x000ea4000c1e1500 */
[----:B--2---:R-:W-:-:S04]  /*5740*/  IMAD.U32 R0, R0, 0x10000, RZ ;  /* 0x0001000000007824 */ /* 0x004fc800078e00ff */
[----:B------:R-:W-:-:S04]  /*5750*/  FMUL.FTZ R0, R0, 1 ;  /* 0x3f80000000007820 */ /* 0x000fc80000410000 */
[----:B------:R0:W2:Y:S01]  /*5760*/  F2F.F64.F32 R24, R0 ;  /* 0x0000000000187310 */ /* 0x0000a20000201800 */
[----:B------:R-:W-:Y:S05]  /*5770*/  BRA `(.L_x_19598) ;  /* 0x0000000400b87947 */ /* 0x000fea0003800000 */
.L_x_19605:
        /* <DEDUP_REMOVED lines=11> */
.L_x_19612:
        /* <DEDUP_REMOVED lines=21> */
.L_x_19616:
[----:B------:R-:W-:Y:S05]  /*5980*/  BSYNC B1 ;  /* 0x0000000000017941 */ /* 0x000fea0003800000 */
.L_x_19615:
[----:B------:R-:W-:Y:S01]  /*5990*/  LEA R5, R0, 0x3b800000, 0x17 ;  /* 0x3b80000000057811 */ /* 0x000fe200078eb8ff */
[----:B------:R-:W-:-:S05]  /*59a0*/  IMAD.SHL.U32 R0, R3, 0x100000, RZ ;  /* 0x0010000003007824 */ /* 0x000fca00078e00ff */
[----:B------:R-:W-:-:S07]  /*59b0*/  LOP3.LUT R0, R5, R0, R6, 0xfe, !PT ;  /* 0x0000000005007212 */ /* 0x000fce00078efe06 */
.L_x_19614:
[----:B------:R-:W-:Y:S05]  /*59c0*/  BSYNC B0 ;  /* 0x0000000000007941 */ /* 0x000fea0003800000 */
.L_x_19613:
[----:B------:R-:W-:-:S04]  /*59d0*/  FMUL.FTZ R0, R0, 1 ;  /* 0x3f80000000007820 */ /* 0x000fc80000410000 */
[----:B------:R0:W2:Y:S01]  /*59e0*/  F2F.F64.F32 R24, R0 ;  /* 0x0000000000187310 */ /* 0x0000a20000201800 */
[----:B------:R-:W-:Y:S05]  /*59f0*/  BRA `(.L_x_19598) ;  /* 0x0000000400187947 */ /* 0x000fea0003800000 */
.L_x_19611:
        /* <DEDUP_REMOVED lines=21> */
.L_x_19620:
[----:B------:R-:W-:Y:S05]  /*5b50*/  BSYNC B1 ;  /* 0x0000000000017941 */ /* 0x000fea0003800000 */
.L_x_19619:
[----:B------:R-:W-:Y:S01]  /*5b60*/  LEA R5, R0, 0x37800000, 0x17 ;  /* 0x3780000000057811 */ /* 0x000fe200078eb8ff */
[----:B------:R-:W-:-:S05]  /*5b70*/  IMAD.SHL.U32 R0, R3, 0x200000, RZ ;  /* 0x0020000003007824 */ /* 0x000fca00078e00ff */
[----:B------:R-:W-:-:S07]  /*5b80*/  LOP3.LUT R0, R5, R0, R6, 0xfe, !PT ;  /* 0x0000000005007212 */ /* 0x000fce00078efe06 */
.L_x_19618:
[----:B------:R-:W-:Y:S05]  /*5b90*/  BSYNC B0 ;  /* 0x0000000000007941 */ /* 0x000fea0003800000 */
.L_x_19617:
[----:B------:R-:W-:-:S04]  /*5ba0*/  FMUL.FTZ R0, R0, 1 ;  /* 0x3f80000000007820 */ /* 0x000fc80000410000 */
[----:B------:R0:W2:Y:S01]  /*5bb0*/  F2F.F64.F32 R24, R0 ;  /* 0x0000000000187310 */ /* 0x0000a20000201800 */
[----:B------:R-:W-:Y:S05]  /*5bc0*/  BRA `(.L_x_19598) ;  /* 0x0000000000a47947 */ /* 0x000fea0003800000 */
.L_x_19610:
        /* <DEDUP_REMOVED lines=14> */
.L_x_19624:
[----:B------:R-:W-:Y:S05]  /*5cb0*/  BSYNC B0 ;  /* 0x0000000000007941 */ /* 0x000fea0003800000 */
.L_x_19623:
[----:B------:R-:W-:-:S04]  /*5cc0*/  FMUL.FTZ R0, R0, 1 ;  /* 0x3f80000000007820 */ /* 0x000fc80000410000 */
[----:B------:R0:W2:Y:S01]  /*5cd0*/  F2F.F64.F32 R24, R0 ;  /* 0x0000000000187310 */ /* 0x0000a20000201800 */
[----:B------:R-:W-:Y:S05]  /*5ce0*/  BRA `(.L_x_19598) ;  /* 0x00000000005c7947 */ /* 0x000fea0003800000 */
.L_x_19597:
        /* <DEDUP_REMOVED lines=16> */
.L_x_19625:
[----:B------:R-:W-:Y:S01]  /*5df0*/  CS2R R24, SRZ ;  /* 0x0000000000187805 */ /* 0x000fe2000001ff00 */
[----:B------:R-:W-:Y:S06]  /*5e00*/  BRA `(.L_x_19598) ;  /* 0x0000000000147947 */ /* 0x000fec0003800000 */
.L_x_19622:
[----:B--2---:R-:W2:Y:S02]  /*5e10*/  LDG.E.64 R24, desc[UR36][R22.64] ;  /* 0x0000002416187981 */ /* 0x004ea4000c1e1b00 */
[----:B--2---:R-:W0:Y:S01]  /*5e20*/  I2F.F64.U64 R24, R24 ;  /* 0x0000001800187312 */ /* 0x004e220000301800 */
[----:B------:R-:W-:Y:S05]  /*5e30*/  BRA `(.L_x_19598) ;  /* 0x0000000000087947 */ /* 0x000fea0003800000 */
.L_x_19621:
[----:B------:R-:W2:Y:S02]  /*5e40*/  LDG.E R22, desc[UR36][R22.64] ;  /* 0x0000002416167981 */ /* 0x000ea4000c1e1900 */
[----:B--2---:R0:W2:Y:S02]  /*5e50*/  I2F.F64.U32 R24, R22 ;  /* 0x0000001600187312 */ /* 0x0040a40000201800 */
.L_x_19598:
        /* <DEDUP_REMOVED lines=18> */
.L_x_19629:
[----:B------:R-:W2:Y:S02]  /*5f80*/  LDG.E.U8 R4, desc[UR36][R4.64] ;  /* 0x0000002404047981 */ /* 0x000ea4000c1e1100 */
[----:B--2---:R0:W1:Y:S01]  /*5f90*/  I2F.F64.U16 R22, R4 ;  /* 0x0000000400167312 */ /* 0x0040620000101800 */
[----:B------:R-:W-:Y:S05]  /*5fa0*/  BRA `(.L_x_19631) ;  /* 0x0000000c00707947 */ /* 0x000fea0003800000 */
.L_x_19628:
        /* <DEDUP_REMOVED lines=9> */
.L_x_19633:
[----:B------:R-:W2:Y:S02]  /*6040*/  LDG.E R4, desc[UR36][R4.64] ;  /* 0x0000002404047981 */ /* 0x000ea4000c1e1900 */
[----:B--2---:R0:W1:Y:S01]  /*6050*/  I2F.F64 R22, R4 ;  /* 0x0000000400167312 */ /* 0x0040620000201c00 */
[----:B------:R-:W-:Y:S05]  /*6060*/  BRA `(.L_x_19631) ;  /* 0x0000000c00407947 */ /* 0x000fea0003800000 */
.L_x_19632:
[----:B------:R-:W2:Y:S02]  /*6070*/  LDG.E.U16 R4, desc[UR36][R4.64] ;  /* 0x0000002404047981 */ /* 0x000ea4000c1e1500 */
[----:B--2---:R0:W1:Y:S01]  /*6080*/  I2F.F64.S16 R22, R4 ;  /* 0x0000000400167312 */ /* 0x0040620000101c00 */
[----:B------:R-:W-:Y:S05]  /*6090*/  BRA `(.L_x_19631) ;  /* 0x0000000c00347947 */ /* 0x000fea0003800000 */
.L_x_19627:
        /* <DEDUP_REMOVED lines=10> */
.L_x_19635:
[----:B------:R-:W2:Y:S02]  /*6140*/  LDG.E.U16 R0, desc[UR36][R4.64] ;  /* 0x0000002404007981 */ /* 0x000ea4000c1e1500 */
[----:B--2---:R-:W-:-:S05]  /*6150*/  HADD2.F32 R0, -RZ, R0.H0_H0 ;  /* 0x20000000ff007230 */ /* 0x004fca0000004100 */
[----:B------:R-:W-:-:S04]  /*6160*/  FMUL.FTZ R0, R0, 1 ;  /* 0x3f80000000007820 */ /* 0x000fc80000410000 */
[----:B------:R0:W1:Y:S01]  /*6170*/  F2F.F64.F32 R22, R0 ;  /* 0x0000000000167310 */ /* 0x0000620000201800 */
[----:B------:R-:W-:Y:S05]  /*6180*/  BRA `(.L_x_19631) ;  /* 0x0000000800f87947 */ /* 0x000fea0003800000 */
.L_x_19634:
        /* <DEDUP_REMOVED lines=10> */
.L_x_19637:
[----:B------:R-:W2:Y:S02]  /*6230*/  LDG.E.U16 R4, desc[UR36][R4.64] ;  /* 0x0000002404047981 */ /* 0x000ea4000c1e1500 */
[----:B--2---:R-:W-:-:S05]  /*6240*/  HADD2.F32 R0, -RZ, R4.H0_H0 ;  /* 0x20000004ff007230 */ /* 0x004fca0000004100 */
[----:B------:R-:W-:-:S04]  /*6250*/  FMUL.FTZ R0, R0, 1 ;  /* 0x3f80000000007820 */ /* 0x000fc80000410000 */
[----:B------:R0:W1:Y:S01]  /*6260*/  F2F.F64.F32 R22, R0 ;  /* 0x0000000000167310 */ /* 0x0000620000201800 */
[----:B------:R-:W-:Y:S05]  /*6270*/  BRA `(.L_x_19631) ;  /* 0x0000000800bc7947 */ /* 0x000fea0003800000 */
.L_x_19636:
[----:B------:R0:W5:Y:S01]  /*6280*/  LDG.E.64 R22, desc[UR36][R4.64] ;  /* 0x0000002404167981 */ /* 0x000162000c1e1b00 */
[----:B------:R-:W-:Y:S05]  /*6290*/  BRA `(.L_x_19631) ;  /* 0x0000000800b47947 */ /* 0x000fea0003800000 */
.L_x_19626:
        /* <DEDUP_REMOVED lines=13> */
.L_x_19640:
[----:B------:R0:W5:Y:S01]  /*6370*/  LDG.E.64 R22, desc[UR36][R4.64] ;  /* 0x0000002404167981 */ /* 0x000162000c1e1b00 */
[----:B------:R-:W-:Y:S05]  /*6380*/  BRA `(.L_x_19631) ;  /* 0x0000000800787947 */ /* 0x000fea0003800000 */
.L_x_19639:
        /* <DEDUP_REMOVED lines=28> */
.L_x_19642:
        /* <DEDUP_REMOVED lines=15> */
.L_x_19641:
[----:B------:R-:W2:Y:S02]  /*6640*/  LDG.E.U16 R0, desc[UR36][R4.64] ;  /* 0x0000002404007981 */ /* 0x000ea4000c1e1500 */
[----:B--2---:R-:W-:-:S04]  /*6650*/  IMAD.U32 R0, R0, 0x10000, RZ ;  /* 0x0001000000007824 */ /* 0x004fc800078e00ff */
[----:B------:R-:W-:-:S04]  /*6660*/  FMUL.FTZ R0, R0, 1 ;  /* 0x3f80000000007820 */ /* 0x000fc80000410000 */
[----:B------:R0:W1:Y:S01]  /*6670*/  F2F.F64.F32 R22, R0 ;  /* 0x0000000000167310 */ /* 0x0000620000201800 */
[----:B------:R-:W-:Y:S05]  /*6680*/  BRA `(.L_x_19631) ;  /* 0x0000000400b87947 */ /* 0x000fea0003800000 */
.L_x_19638:
        /* <DEDUP_REMOVED lines=11> */
.L_x_19645:
        /* <DEDUP_REMOVED lines=21> */
.L_x_19649:
[----:B------:R-:W-:Y:S05]  /*6890*/  BSYNC B1 ;  /* 0x0000000000017941 */ /* 0x000fea0003800000 */
.L_x_19648:
[----:B------:R-:W-:Y:S01]  /*68a0*/  LEA R5, R0, 0x3b800000, 0x17 ;  /* 0x3b80000000057811 */ /* 0x000fe200078eb8ff */
[----:B------:R-:W-:-:S05]  /*68b0*/  IMAD.SHL.U32 R0, R3, 0x100000, RZ ;  /* 0x0010000003007824 */ /* 0x000fca00078e00ff */
[----:B------:R-:W-:-:S07]  /*68c0*/  LOP3.LUT R0, R5, R0, R6, 0xfe, !PT ;  /* 0x0000000005007212 */ /* 0x000fce00078efe06 */
.L_x_19647:
[----:B------:R-:W-:Y:S05]  /*68d0*/  BSYNC B0 ;  /* 0x0000000000007941 */ /* 0x000fea0003800000 */
.L_x_19646:
[----:B------:R-:W-:-:S04]  /*68e0*/  FMUL.FTZ R0, R0, 1 ;  /* 0x3f80000000007820 */ /* 0x000fc80000410000 */
[----:B------:R0:W1:Y:S01]  /*68f0*/  F2F.F64.F32 R22, R0 ;  /* 0x0000000000167310 */ /* 0x0000620000201800 */
[----:B------:R-:W-:Y:S05]  /*6900*/  BRA `(.L_x_19631) ;  /* 0x0000000400187947 */ /* 0x000fea0003800000 */
.L_x_19644:
        /* <DEDUP_REMOVED lines=21> */
.L_x_19653:
[----:B------:R-:W-:Y:S05]  /*6a60*/  BSYNC B1 ;  /* 0x0000000000017941 */ /* 0x000fea0003800000 */
.L_x_19652:
[----:B------:R-:W-:Y:S01]  /*6a70*/  LEA R5, R0, 0x37800000, 0x17 ;  /* 0x3780000000057811 */ /* 0x000fe200078eb8ff */
[----:B------:R-:W-:-:S05]  /*6a80*/  IMAD.SHL.U32 R0, R3, 0x200000, RZ ;  /* 0x0020000003007824 */ /* 0x000fca00078e00ff */
[----:B------:R-:W-:-:S07]  /*6a90*/  LOP3.LUT R0, R5, R0, R6, 0xfe, !PT ;  /* 0x0000000005007212 */ /* 0x000fce00078efe06 */
.L_x_19651:
[----:B------:R-:W-:Y:S05]  /*6aa0*/  BSYNC B0 ;  /* 0x0000000000007941 */ /* 0x000fea0003800000 */
.L_x_19650:
[----:B------:R-:W-:-:S04]  /*6ab0*/  FMUL.FTZ R0, R0, 1 ;  /* 0x3f80000000007820 */ /* 0x000fc80000410000 */
[----:B------:R0:W1:Y:S01]  /*6ac0*/  F2F.F64.F32 R22, R0 ;  /* 0x0000000000167310 */ /* 0x0000620000201800 */
[----:B------:R-:W-:Y:S05]  /*6ad0*/  BRA `(.L_x_19631) ;  /* 0x0000000000a47947 */ /* 0x000fea0003800000 */
.L_x_19643:
        /* <DEDUP_REMOVED lines=14> */
.L_x_19657:
[----:B------:R-:W-:Y:S05]  /*6bc0*/  BSYNC B0 ;  /* 0x0000000000007941 */ /* 0x000fea0003800000 */
.L_x_19656:
[----:B------:R-:W-:-:S04]  /*6bd0*/  FMUL.FTZ R0, R0, 1 ;  /* 0x3f80000000007820 */ /* 0x000fc80000410000 */
[----:B------:R0:W1:Y:S01]  /*6be0*/  F2F.F64.F32 R22, R0 ;  /* 0x0000000000167310 */ /* 0x0000620000201800 */
[----:B------:R-:W-:Y:S05]  /*6bf0*/  BRA `(.L_x_19631) ;  /* 0x00000000005c7947 */ /* 0x000fea0003800000 */
.L_x_19630:
        /* <DEDUP_REMOVED lines=16> */
.L_x_19658:
[----:B------:R-:W-:Y:S01]  /*6d00*/  CS2R R22, SRZ ;  /* 0x0000000000167805 */ /* 0x000fe2000001ff00 */
[----:B------:R-:W-:Y:S06]  /*6d10*/  BRA `(.L_x_19631) ;  /* 0x0000000000147947 */ /* 0x000fec0003800000 */
.L_x_19655:
[----:B------:R-:W2:Y:S02]  /*6d20*/  LDG.E.64 R22, desc[UR36][R4.64] ;  /* 0x0000002404167981 */ /* 0x000ea4000c1e1b00 */
[----:B--2---:R-:W0:Y:S01]  /*6d30*/  I2F.F64.U64 R22, R22 ;  /* 0x0000001600167312 */ /* 0x004e220000301800 */
[----:B------:R-:W-:Y:S05]  /*6d40*/  BRA `(.L_x_19631) ;  /* 0x0000000000087947 */ /* 0x000fea0003800000 */
.L_x_19654:
[----:B------:R-:W2:Y:S02]  /*6d50*/  LDG.E R4, desc[UR36][R4.64] ;  /* 0x0000002404047981 */ /* 0x000ea4000c1e1900 */
[----:B--2---:R0:W1:Y:S02]  /*6d60*/  I2F.F64.U32 R22, R4 ;  /* 0x0000000400167312 */ /* 0x0040640000201800 */
.L_x_19631:
[----:B------:R-:W3:Y:S01]  /*6d70*/  LDC.U8 R3, c[0x0][0x6be] ;  /* 0x0001af80ff037b82 */ /* 0x000ee20000000000 */
[----:B------:R-:W-:Y:S02]  /*6d80*/  ULDC.64 UR4, c[0x0][0x698] ;  /* 0x0001a60000047ab9 */ /* 0x000fe40000000a00 */
[----:B0-----:R-:W-:-:S05]  /*6d90*/  IADD3 R4, P1, R18, UR4, RZ ;  /* 0x0000000412047c10 */ /* 0x001fca000ff3e0ff */
        /* <DEDUP_REMOVED lines=15> */
.L_x_19662:
[----:B------:R-:W3:Y:S02]  /*6e90*/  LDG.E.U8 R4, desc[UR36][R4.64] ;  /* 0x0000002404047981 */ /* 0x000ee4000c1e1100 */
[----:B---3--:R0:W3:Y:S01]  /*6ea0*/  I2F.F64.U16 R18, R4 ;  /* 0x0000000400127312 */ /* 0x0080e20000101800 */
[----:B------:R-:W-:Y:S05]  /*6eb0*/  BRA `(.L_x_19664) ;  /* 0x0000000c00707947 */ /* 0x000fea0003800000 */
.L_x_19661:
        /* <DEDUP_REMOVED lines=9> */
.L_x_19666:
[----:B------:R-:W3:Y:S02]  /*6f50*/  LDG.E R4, desc[UR36][R4.64] ;  /* 0x0000002404047981 */ /* 0x000ee4000c1e1900 */
[----:B---3--:R0:W3:Y:S01]  /*6f60*/  I2F.F64 R18, R4 ;  /* 0x0000000400127312 */ /* 0x0080e20000201c00 */
[----:B------:R-:W-:Y:S05]  /*6f70*/  BRA `(.L_x_19664) ;  /* 0x0000000c00407947 */ /* 0x000fea0003800000 */
.L_x_19665:
[----:B------:R-:W3:Y:S02]  /*6f80*/  LDG.E.U16 R4, desc[UR36][R4.64] ;  /* 0x0000002404047981 */ /* 0x000ee4000c1e1500 */
[----:B---3--:R0:W3:Y:S01]  /*6f90*/  I2F.F64.S16 R18, R4 ;  /* 0x0000000400127312 */ /* 0x0080e20000101c00 */
[----:B------:R-:W-:Y:S05]  /*6fa0*/  BRA `(.L_x_19664) ;  /* 0x0000000c00347947 */ /* 0x000fea0003800000 */
.L_x_19660:
        /* <DEDUP_REMOVED lines=10> */
.L_x_19668:
[----:B------:R-:W3:Y:S02]  /*7050*/  LDG.E.U16 R0, desc[UR36][R4.64] ;  /* 0x0000002404007981 */ /* 0x000ee4000c1e1500 */
[----:B---3--:R-:W-:-:S05]  /*7060*/  HADD2.F32 R0, -RZ, R0.H0_H0 ;  /* 0x20000000ff007230 */ /* 0x008fca0000004100 */
[----:B------:R-:W-:-:S04]  /*7070*/  FMUL.FTZ R0, R0, 1 ;  /* 0x3f80000000007820 */ /* 0x000fc80000410000 */
[----:B------:R0:W3:Y:S01]  /*7080*/  F2F.F64.F32 R18, R0 ;  /* 0x0000000000127310 */ /* 0x0000e20000201800 */
[----:B------:R-:W-:Y:S05]  /*7090*/  BRA `(.L_x_19664) ;  /* 0x0000000800f87947 */ /* 0x000fea0003800000 */
.L_x_19667:
        /* <DEDUP_REMOVED lines=10> */
.L_x_19670:
[----:B------:R-:W3:Y:S02]  /*7140*/  LDG.E.U16 R4, desc[UR36][R4.64] ;  /* 0x0000002404047981 */ /* 0x000ee4000c1e1500 */
[----:B---3--:R-:W-:-:S05]  /*7150*/  HADD2.F32 R0, -RZ, R4.H0_H0 ;  /* 0x20000004ff007230 */ /* 0x008fca0000004100 */
[----:B------:R-:W-:-:S04]  /*7160*/  FMUL.FTZ R0, R0, 1 ;  /* 0x3f80000000007820 */ /* 0x000fc80000410000 */
[----:B------:R0:W3:Y:S01]  /*7170*/  F2F.F64.F32 R18, R0 ;  /* 0x0000000000127310 */ /* 0x0000e20000201800 */
[----:B------:R-:W-:Y:S05]  /*7180*/  BRA `(.L_x_19664) ;  /* 0x0000000800bc7947 */ /* 0x000fea0003800000 */
.L_x_19669:
[----:B------:R0:W5:Y:S01]  /*7190*/  LDG.E.64 R18, desc[UR36][R4.64] ;  /* 0x0000002404127981 */ /* 0x000162000c1e1b00 */
[----:B------:R-:W-:Y:S05]  /*71a0*/  BRA `(.L_x_19664) ;  /* 0x0000000800b47947 */ /* 0x000fea0003800000 */
.L_x_19659:
        /* <DEDUP_REMOVED lines=13> */
.L_x_19673:
[----:B------:R0:W5:Y:S01]  /*7280*/  LDG.E.64 R18, desc[UR36][R4.64] ;  /* 0x0000002404127981 */ /* 0x000162000c1e1b00 */
[----:B------:R-:W-:Y:S05]  /*7290*/  BRA `(.L_x_19664) ;  /* 0x0000000800787947 */ /* 0x000fea0003800000 */
.L_x_19672:
        /* <DEDUP_REMOVED lines=28> */
.L_x_19675:
        /* <DEDUP_REMOVED lines=15> */
.L_x_19674:
[----:B------:R-:W3:Y:S02]  /*7550*/  LDG.E.U16 R0, desc[UR36][R4.64] ;  /* 0x0000002404007981 */ /* 0x000ee4000c1e1500 */
[----:B---3--:R-:W-:-:S04]  /*7560*/  IMAD.U32 R0, R0, 0x10000, RZ ;  /* 0x0001000000007824 */ /* 0x008fc800078e00ff */
[----:B------:R-:W-:-:S04]  /*7570*/  FMUL.FTZ R0, R0, 1 ;  /* 0x3f80000000007820 */ /* 0x000fc80000410000 */
[----:B------:R0:W3:Y:S01]  /*7580*/  F2F.F64.F32 R18, R0 ;  /* 0x0000000000127310 */ /* 0x0000e20000201800 */
[----:B------:R-:W-:Y:S05]  /*7590*/  BRA `(.L_x_19664) ;  /* 0x0000000400b87947 */ /* 0x000fea0003800000 */
.L_x_19671:
        /* <DEDUP_REMOVED lines=11> */
.L_x_19678:
        /* <DEDUP_REMOVED lines=21> */
.L_x_19682:
[----:B------:R-:W-:Y:S05]  /*77a0*/  BSYNC B1 ;  /* 0x0000000000017941 */ /* 0x000fea0003800000 */
.L_x_19681:
[----:B------:R-:W-:Y:S01]  /*77b0*/  LEA R5, R0, 0x3b800000, 0x17 ;  /* 0x3b80000000057811 */ /* 0x000fe200078eb8ff */
[----:B------:R-:W-:-:S05]  /*77c0*/  IMAD.SHL.U32 R0, R3, 0x100000, RZ ;  /* 0x0010000003007824 */ /* 0x000fca00078e00ff */
[----:B------:R-:W-:-:S07]  /*77d0*/  LOP3.LUT R0, R5, R0, R6, 0xfe, !PT ;  /* 0x0000000005007212 */ /* 0x000fce00078efe06 */
.L_x_19680:
[----:B------:R-:W-:Y:S05]  /*77e0*/  BSYNC B0 ;  /* 0x0000000000007941 */ /* 0x000fea0003800000 */
.L_x_19679:
[----:B------:R-:W-:-:S04]  /*77f0*/  FMUL.FTZ R0, R0, 1 ;  /* 0x3f80000000007820 */ /* 0x000fc80000410000 */
[----:B------:R0:W3:Y:S01]  /*7800*/  F2F.F64.F32 R18, R0 ;  /* 0x0000000000127310 */ /* 0x0000e20000201800 */
[----:B------:R-:W-:Y:S05]  /*7810*/  BRA `(.L_x_19664) ;  /* 0x0000000400187947 */ /* 0x000fea0003800000 */
.L_x_19677:
        /* <DEDUP_REMOVED lines=21> */
.L_x_19686:
[----:B------:R-:W-:Y:S05]  /*7970*/  BSYNC B1 ;  /* 0x0000000000017941 */ /* 0x000fea0003800000 */
.L_x_19685:
[----:B------:R-:W-:Y:S01]  /*7980*/  LEA R5, R0, 0x37800000, 0x17 ;  /* 0x3780000000057811 */ /* 0x000fe200078eb8ff */
[----:B------:R-:W-:-:S05]  /*7990*/  IMAD.SHL.U32 R0, R3, 0x200000, RZ ;  /* 0x0020000003007824 */ /* 0x000fca00078e00ff */
[----:B------:R-:W-:-:S07]  /*79a0*/  LOP3.LUT R0, R5, R0, R6, 0xfe, !PT ;  /* 0x0000000005007212 */ /* 0x000fce00078efe06 */
.L_x_19684:
[----:B------:R-:W-:Y:S05]  /*79b0*/  BSYNC B0 ;  /* 0x0000000000007941 */ /* 0x000fea0003800000 */
.L_x_19683:
[----:B------:R-:W-:-:S04]  /*79c0*/  FMUL.FTZ R0, R0, 1 ;  /* 0x3f80000000007820 */ /* 0x000fc80000410000 */
[----:B------:R0:W3:Y:S01]  /*79d0*/  F2F.F64.F32 R18, R0 ;  /* 0x0000000000127310 */ /* 0x0000e20000201800 */
[----:B------:R-:W-:Y:S05]  /*79e0*/  BRA `(.L_x_19664) ;  /* 0x0000000000a47947 */ /* 0x000fea0003800000 */
.L_x_19676:
        /* <DEDUP_REMOVED lines=14> */
.L_x_19690:
[----:B------:R-:W-:Y:S05]  /*7ad0*/  BSYNC B0 ;  /* 0x0000000000007941 */ /* 0x000fea0003800000 */
.L_x_19689:
[----:B------:R-:W-:-:S04]  /*7ae0*/  FMUL.FTZ R0, R0, 1 ;  /* 0x3f80000000007820 */ /* 0x000fc80000410000 */
[----:B------:R0:W3:Y:S01]  /*7af0*/  F2F.F64.F32 R18, R0 ;  /* 0x0000000000127310 */ /* 0x0000e20000201800 */
[----:B------:R-:W-:Y:S05]  /*7b00*/  BRA `(.L_x_19664) ;  /* 0x00000000005c7947 */ /* 0x000fea0003800000 */
.L_x_19663:
        /* <DEDUP_REMOVED lines=16> */
.L_x_19691:
[----:B------:R-:W-:Y:S01]  /*7c10*/  CS2R R18, SRZ ;  /* 0x0000000000127805 */ /* 0x000fe2000001ff00 */
[----:B------:R-:W-:Y:S06]  /*7c20*/  BRA `(.L_x_19664) ;  /* 0x0000000000147947 */ /* 0x000fec0003800000 */
.L_x_19688:
[----:B------:R-:W3:Y:S02]  /*7c30*/  LDG.E.64 R18, desc[UR36][R4.64] ;  /* 0x0000002404127981 */ /* 0x000ee4000c1e1b00 */
[----:B---3--:R-:W0:Y:S01]  /*7c40*/  I2F.F64.U64 R18, R18 ;  /* 0x0000001200127312 */ /* 0x008e220000301800 */
[----:B------:R-:W-:Y:S05]  /*7c50*/  BRA `(.L_x_19664) ;  /* 0x0000000000087947 */ /* 0x000fea0003800000 */
.L_x_19687:
[----:B------:R-:W3:Y:S02]  /*7c60*/  LDG.E R4, desc[UR36][R4.64] ;  /* 0x0000002404047981 */ /* 0x000ee4000c1e1900 */
[----:B---3--:R0:W3:Y:S02]  /*7c70*/  I2F.F64.U32 R18, R4 ;  /* 0x0000000400127312 */ /* 0x0080e40000201800 */
.L_x_19664:
        /* <DEDUP_REMOVED lines=18> */
.L_x_19695:
[----:B------:R-:W2:Y:S02]  /*7da0*/  LDG.E.U8 R2, desc[UR36][R4.64] ;  /* 0x0000002404027981 */ /* 0x000ea4000c1e1100 */
[----:B--2---:R-:W0:Y:S01]  /*7db0*/  I2F.F64.U16 R2, R2 ;  /* 0x0000000200027312 */ /* 0x004e220000101800 */
[----:B------:R-:W-:Y:S05]  /*7dc0*/  BRA `(.L_x_19697) ;  /* 0x0000000c00707947 */ /* 0x000fea0003800000 */
.L_x_19694:
        /* <DEDUP_REMOVED lines=9> */
.L_x_19699:
[----:B------:R-:W2:Y:S02]  /*7e60*/  LDG.E R2, desc[UR36][R4.64] ;  /* 0x0000002404027981 */ /* 0x000ea4000c1e1900 */
[----:B--2---:R-:W0:Y:S01]  /*7e70*/  I2F.F64 R2, R2 ;  /* 0x0000000200027312 */ /* 0x004e220000201c00 */
[----:B------:R-:W-:Y:S05]  /*7e80*/  BRA `(.L_x_19697) ;  /* 0x0000000c00407947 */ /* 0x000fea0003800000 */
.L_x_19698:
[----:B------:R-:W2:Y:S02]  /*7e90*/  LDG.E.U16 R2, desc[UR36][R4.64] ;  /* 0x0000002404027981 */ /* 0x000ea4000c1e1500 */
[----:B--2---:R-:W0:Y:S01]  /*7ea0*/  I2F.F64.S16 R2, R2 ;  /* 0x0000000200027312 */ /* 0x004e220000101c00 */
[----:B------:R-:W-:Y:S05]  /*7eb0*/  BRA `(.L_x_19697) ;  /* 0x0000000c00347947 */ /* 0x000fea0003800000 */
.L_x_19693:
        /* <DEDUP_REMOVED lines=10> */
.L_x_19701:
[----:B------:R-:W2:Y:S02]  /*7f60*/  LDG.E.U16 R0, desc[UR36][R4.64] ;  /* 0x0000002404007981 */ /* 0x000ea4000c1e1500 */
[----:B--2---:R-:W-:-:S05]  /*7f70*/  HADD2.F32 R0, -RZ, R0.H0_H0 ;  /* 0x20000000ff007230 */ /* 0x004fca0000004100 */
[----:B------:R-:W-:-:S04]  /*7f80*/  FMUL.FTZ R0, R0, 1 ;  /* 0x3f80000000007820 */ /* 0x000fc80000410000 */
[----:B------:R0:W1:Y:S01]  /*7f90*/  F2F.F64.F32 R2, R0 ;  /* 0x0000000000027310 */ /* 0x0000620000201800 */
[----:B------:R-:W-:Y:S05]  /*7fa0*/  BRA `(.L_x_19697) ;  /* 0x0000000800f87947 */ /* 0x000fea0003800000 */
.L_x_19700:
        /* <DEDUP_REMOVED lines=10> */
.L_x_19703:
[----:B------:R-:W2:Y:S02]  /*8050*/  LDG.E.U16 R4, desc[UR36][R4.64] ;  /* 0x0000002404047981 */ /* 0x000ea4000c1e1500 */
[----:B--2---:R-:W-:-:S05]  /*8060*/  HADD2.F32 R0, -RZ, R4.H0_H0 ;  /* 0x20000004ff007230 */ /* 0x004fca0000004100 */
[----:B------:R-:W-:-:S04]  /*8070*/  FMUL.FTZ R0, R0, 1 ;  /* 0x3f80000000007820 */ /* 0x000fc80000410000 */
[----:B------:R0:W1:Y:S01]  /*8080*/  F2F.F64.F32 R2, R0 ;  /* 0x0000000000027310 */ /* 0x0000620000201800 */
[----:B------:R-:W-:Y:S05]  /*8090*/  BRA `(.L_x_19697) ;  /* 0x0000000800bc7947 */ /* 0x000fea0003800000 */
.L_x_19702:
[----:B------:R0:W5:Y:S01]  /*80a0*/  LDG.E.64 R2, desc[UR36][R4.64] ;  /* 0x0000002404027981 */ /* 0x000162000c1e1b00 */
[----:B------:R-:W-:Y:S05]  /*80b0*/  BRA `(.L_x_19697) ;  /* 0x0000000800b47947 */ /* 0x000fea0003800000 */
.L_x_19692:
        /* <DEDUP_REMOVED lines=13> */
.L_x_19706:
[----:B------:R0:W5:Y:S01]  /*8190*/  LDG.E.64 R2, desc[UR36][R4.64] ;  /* 0x0000002404027981 */ /* 0x000162000c1e1b00 */
[----:B------:R-:W-:Y:S05]  /*81a0*/  BRA `(.L_x_19697) ;  /* 0x0000000800787947 */ /* 0x000fea0003800000 */
.L_x_19705:
        /* <DEDUP_REMOVED lines=28> */
.L_x_19708:
        /* <DEDUP_REMOVED lines=15> */
.L_x_19707:
[----:B------:R-:W2:Y:S02]  /*8460*/  LDG.E.U16 R0, desc[UR36][R4.64] ;  /* 0x0000002404007981 */ /* 0x000ea4000c1e1500 */
[----:B--2---:R-:W-:-:S04]  /*8470*/  IMAD.U32 R0, R0, 0x10000, RZ ;  /* 0x0001000000007824 */ /* 0x004fc800078e00ff */
[----:B------:R-:W-:-:S04]  /*8480*/  FMUL.FTZ R0, R0, 1 ;  /* 0x3f80000000007820 */ /* 0x000fc80000410000 */
[----:B------:R1:W0:Y:S01]  /*8490*/  F2F.F64.F32 R2, R0 ;  /* 0x0000000000027310 */ /* 0x0002220000201800 */
[----:B------:R-:W-:Y:S05]  /*84a0*/  BRA `(.L_x_19697) ;  /* 0x0000000400b87947 */ /* 0x000fea0003800000 */
.L_x_19704:
        /* <DEDUP_REMOVED lines=11> */
.L_x_19711:
        /* <DEDUP_REMOVED lines=21> */
.L_x_19715:
[----:B------:R-:W-:Y:S05]  /*86b0*/  BSYNC B1 ;  /* 0x0000000000017941 */ /* 0x000fea0003800000 */
.L_x_19714:
[----:B------:R-:W-:Y:S01]  /*86c0*/  LEA R3, R0, 0x3b800000, 0x17 ;  /* 0x3b80000000037811 */ /* 0x000fe200078eb8ff */
[----:B------:R-:W-:-:S05]  /*86d0*/  IMAD.SHL.U32 R0, R2, 0x100000, RZ ;  /* 0x0010000002007824 */ /* 0x000fca00078e00ff */
[----:B------:R-:W-:-:S07]  /*86e0*/  LOP3.LUT R0, R3, R0, R4, 0xfe, !PT ;  /* 0x0000000003007212 */ /* 0x000fce00078efe04 */
.L_x_19713:
[----:B------:R-:W-:Y:S05]  /*86f0*/  BSYNC B0 ;  /* 0x0000000000007941 */ /* 0x000fea0003800000 */
.L_x_19712:
[----:B------:R-:W-:-:S04]  /*8700*/  FMUL.FTZ R0, R0, 1 ;  /* 0x3f80000000007820 */ /* 0x000fc80000410000 */
[----:B------:R0:W1:Y:S01]  /*8710*/  F2F.F64.F32 R2, R0 ;  /* 0x0000000000027310 */ /* 0x0000620000201800 */
[----:B------:R-:W-:Y:S05]  /*8720*/  BRA `(.L_x_19697) ;  /* 0x0000000400187947 */ /* 0x000fea0003800000 */
.L_x_19710:
        /* <DEDUP_REMOVED lines=21> */
.L_x_19719:
[----:B------:R-:W-:Y:S05]  /*8880*/  BSYNC B1 ;  /* 0x0000000000017941 */ /* 0x000fea0003800000 */
.L_x_19718:
[----:B------:R-:W-:Y:S01]  /*8890*/  LEA R3, R0, 0x37800000, 0x17 ;  /* 0x3780000000037811 */ /* 0x000fe200078eb8ff */
[----:B------:R-:W-:-:S05]  /*88a0*/  IMAD.SHL.U32 R0, R2, 0x200000, RZ ;  /* 0x0020000002007824 */ /* 0x000fca00078e00ff */
[----:B------:R-:W-:-:S07]  /*88b0*/  LOP3.LUT R0, R3, R0, R4, 0xfe, !PT ;  /* 0x0000000003007212 */ /* 0x000fce00078efe04 */
.L_x_19717:
[----:B------:R-:W-:Y:S05]  /*88c0*/  BSYNC B0 ;  /* 0x0000000000007941 */ /* 0x000fea0003800000 */
.L_x_19716:
[----:B------:R-:W-:-:S04]  /*88d0*/  FMUL.FTZ R0, R0, 1 ;  /* 0x3f80000000007820 */ /* 0x000fc80000410000 */
[----:B------:R0:W1:Y:S01]  /*88e0*/  F2F.F64.F32 R2, R0 ;  /* 0x0000000000027310 */ /* 0x0000620000201800 */
[----:B------:R-:W-:Y:S05]  /*88f0*/  BRA `(.L_x_19697) ;  /* 0x0000000000a47947 */ /* 0x000fea0003800000 */
.L_x_19709:
        /* <DEDUP_REMOVED lines=14> */
.L_x_19723:
[----:B------:R-:W-:Y:S05]  /*89e0*/  BSYNC B0 ;  /* 0x0000000000007941 */ /* 0x000fea0003800000 */
.L_x_19722:
[----:B------:R-:W-:-:S04]  /*89f0*/  FMUL.FTZ R0, R0, 1 ;  /* 0x3f80000000007820 */ /* 0x000fc80000410000 */
[----:B------:R0:W1:Y:S01]  /*8a00*/  F2F.F64.F32 R2, R0 ;  /* 0x0000000000027310 */ /* 0x0000620000201800 */
[----:B------:R-:W-:Y:S05]  /*8a10*/  BRA `(.L_x_19697) ;  /* 0x00000000005c7947 */ /* 0x000fea0003800000 */
.L_x_19696:
        /* <DEDUP_REMOVED lines=16> */
.L_x_19724:
[----:B------:R-:W-:Y:S01]  /*8b20*/  CS2R R2, SRZ ;  /* 0x0000000000027805 */ /* 0x000fe2000001ff00 */
[----:B------:R-:W-:Y:S06]  /*8b30*/  BRA `(.L_x_19697) ;  /* 0x0000000000147947 */ /* 0x000fec0003800000 */
.L_x_19721:
[----:B------:R-:W2:Y:S02]  /*8b40*/  LDG.E.64 R2, desc[UR36][R4.64] ;  /* 0x0000002404027981 */ /* 0x000ea4000c1e1b00 */
[----:B--2---:R-:W0:Y:S01]  /*8b50*/  I2F.F64.U64 R2, R2 ;  /* 0x0000000200027312 */ /* 0x004e220000301800 */
[----:B------:R-:W-:Y:S05]  /*8b60*/  BRA `(.L_x_19697) ;  /* 0x0000000000087947 */ /* 0x000fea0003800000 */
.L_x_19720:
[----:B------:R-:W2:Y:S02]  /*8b70*/  LDG.E R2, desc[UR36][R4.64] ;  /* 0x0000002404027981 */ /* 0x000ea4000c1e1900 */
[----:B--2---:R-:W0:Y:S02]  /*8b80*/  I2F.F64.U32 R2, R2 ;  /* 0x0000000200027312 */ /* 0x004e240000201800 */
.L_x_19697:
[----:B------:R-:W3:Y:S01]  /*8b90*/  LDC.U8 R6, c[0x0][0x6b8] ;  /* 0x0001ae00ff067b82 */ /* 0x000ee20000000000 */
[----:B0-2--5:R-:W-:Y:S01]  /*8ba0*/  DMUL R4, R22, R22 ;  /* 0x0000001616047228 */ /* 0x025fe20000000000 */
[----:B------:R-:W-:Y:S01]  /*8bb0*/  ULDC.64 UR4, c[0x0][0x6a8] ;  /* 0x0001aa0000047ab9 */ /* 0x000fe20000000a00 */
[----:B----4-:R-:W-:Y:S02]  /*8bc0*/  DADD R24, -R24, R28 ;  /* 0x0000000018187229 */ /* 0x010fe4000000011c */
[----:B-1----:R-:W-:Y:S02]  /*8bd0*/  DFMA R2, -R2, UR4, R30 ;  /* 0x0000000402027c2b */ /* 0x002fe4000800011e */
[----:B------:R-:W-:Y:S02]  /*8be0*/  DMUL R22, R22, R26 ;  /* 0x0000001a16167228 */ /* 0x000fe40000000000 */
[----:B---3--:R-:W-:-:S08]  /*8bf0*/  DMUL R4, R4, R18 ;  /* 0x0000001204047228 */ /* 0x008fd00000000000 */
[----:B------:R-:W-:Y:S01]  /*8c00*/  DMUL R4, R4, UR4 ;  /* 0x0000000404047c28 */ /* 0x000fe20008000000 */
[----:B------:R-:W-:-:S07]  /*8c10*/  PRMT R0, R6, 0x9910, RZ ;  /* 0x0000991006007816 */ /* 0x000fce00000000ff */
[----:B------:R-:W-:Y:S01]  /*8c20*/  DFMA R4, R4, -R24, R2 ;  /* 0x800000180404722b */ /* 0x000fe20000000002 */
[----:B------:R-:W-:-:S07]  /*8c30*/  ISETP.GT.AND P0, PT, R0, 0x9, PT ;  /* 0x000000090000780c */ /* 0x000fce0003f04270 */
[----:B------:R-:W-:-:S06]  /*8c40*/  DMUL R4, R4, R22 ;  /* 0x0000001604047228 */ /* 0x000fcc0000000000 */
        /* <DEDUP_REMOVED lines=12> */
.L_x_19728:
[----:B------:R-:W0:Y:S02]  /*8d10*/  F2I.S64.F64.TRUNC R4, R4 ;  /* 0x0000000400047311 */ /* 0x000e24000030d900 */
[----:B0-----:R-:W-:-:S05]  /*8d20*/  IMAD.MOV.U32 R3, RZ, RZ, R4 ;  /* 0x000000ffff037224 */ /* 0x001fca00078e0004 */
[----:B------:R0:W-:Y:S01]  /*8d30*/  STG.E.U8 desc[UR36][R16.64], R3 ;  /* 0x0000000310007986 */ /* 0x0001e2000c101124 */
[----:B------:R-:W-:Y:S05]  /*8d40*/  BRA `(.L_x_19730) ;  /* 0x0000000c00f87947 */ /* 0x000fea0003800000 */
.L_x_19727:
        /* <DEDUP_REMOVED lines=9> */
.L_x_19732:
[----:B------:R-:W0:Y:S02]  /*8de0*/  F2I.F64.TRUNC R5, R4 ;  /* 0x0000000400057311 */ /* 0x000e24000030d100 */
[----:B0-----:R0:W-:Y:S01]  /*8df0*/  STG.E desc[UR36][R16.64], R5 ;  /* 0x0000000510007986 */ /* 0x0011e2000c101924 */
[----:B------:R-:W-:Y:S05]  /*8e00*/  BRA `(.L_x_19730) ;  /* 0x0000000c00c87947 */ /* 0x000fea0003800000 */
.L_x_19731:
[----:B------:R-:W0:Y:S02]  /*8e10*/  F2I.F64.TRUNC R5, R4 ;  /* 0x0000000400057311 */ /* 0x000e24000030d100 */
[----:B0-----:R0:W-:Y:S01]  /*8e20*/  STG.E.U16 desc[UR36][R16.64], R5 ;  /* 0x0000000510007986 */ /* 0x0011e2000c101524 */
[----:B------:R-:W-:Y:S05]  /*8e30*/  BRA `(.L_x_19730) ;  /* 0x0000000c00bc7947 */ /* 0x000fea0003800000 */
.L_x_19726:
        /* <DEDUP_REMOVED lines=13> */
.L_x_19734:
        /* <DEDUP_REMOVED lines=8> */
.L_x_19733:
        /* <DEDUP_REMOVED lines=14> */
.L_x_19736:
        /* <DEDUP_REMOVED lines=9> */
.L_x_19735:
[----:B------:R0:W-:Y:S01]  /*9100*/  STG.E.64 desc[UR36][R16.64], R4 ;  /* 0x0000000410007986 */ /* 0x0001e2000c101b24 */
[----:B------:R-:W-:Y:S05]  /*9110*/  BRA `(.L_x_19730) ;  /* 0x0000000c00047947 */ /* 0x000fea0003800000 */
.L_x_19725:
        /* <DEDUP_REMOVED lines=12> */
.L_x_19739:
[----:B------:R-:W-:-:S05]  /*91e0*/  CS2R R6, SRZ ;  /* 0x0000000000067805 */ /* 0x000fca000001ff00 */
[----:B------:R0:W-:Y:S01]  /*91f0*/  STG.E.128 desc[UR36][R16.64], R4 ;  /* 0x0000000410007986 */ /* 0x0001e2000c101d24 */
[----:B------:R-:W-:Y:S05]  /*9200*/  BRA `(.L_x_19730) ;  /* 0x0000000800c87947 */ /* 0x000fea0003800000 */
.L_x_19738:
        /* <DEDUP_REMOVED lines=25> */
.L_x_19743:
[----:B------:R-:W-:Y:S05]  /*93a0*/  BSYNC B0 ;  /* 0x0000000000007941 */ /* 0x000fea0003800000 */
.L_x_19742:
[----:B------:R-:W-:-:S05]  /*93b0*/  LOP3.LUT R3, R0, R3, RZ, 0xfc, !PT ;  /* 0x0000000300037212 */ /* 0x000fca00078efcff */
[----:B------:R0:W-:Y:S01]  /*93c0*/  STG.E.U8 desc[UR36][R16.64], R3 ;  /* 0x0000000310007986 */ /* 0x0001e2000c101124 */
[----:B------:R-:W-:Y:S05]  /*93d0*/  BRA `(.L_x_19730) ;  /* 0x0000000800547947 */ /* 0x000fea0003800000 */
.L_x_19741:
        /* <DEDUP_REMOVED lines=17> */
.L_x_19745:
[----:B------:R-:W-:Y:S01]  /*94f0*/  IMAD.MOV.U32 R0, RZ, RZ, 0x7f ;  /* 0x0000007fff007424 */ /* 0x000fe200078e00ff */
[----:B------:R-:W-:-:S04]  /*9500*/  ISETP.GT.U32.AND P0, PT, R2, 0x7f800000, PT ;  /* 0x7f8000000200780c */ /* 0x000fc80003f04070 */
[----:B------:R-:W-:-:S09]  /*9510*/  SEL R0, R0, 0x7c, P0 ;  /* 0x0000007c00007807 */ /* 0x000fd20000000000 */
.L_x_19746:
[----:B------:R-:W-:Y:S05]  /*9520*/  BSYNC B0 ;  /* 0x0000000000007941 */ /* 0x000fea0003800000 */
.L_x_19744:
[----:B------:R-:W-:-:S04]  /*9530*/  LOP3.LUT R2, R3, 0x80000000, RZ, 0xc0, !PT ;  /* 0x8000000003027812 */ /* 0x000fc800078ec0ff */
[----:B------:R-:W-:-:S04]  /*9540*/  SHF.R.U32.HI R3, RZ, 0x18, R2 ;  /* 0x00000018ff037819 */ /* 0x000fc80000011602 */
[----:B------:R-:W-:-:S05]  /*9550*/  LOP3.LUT R3, R0, R3, RZ, 0xfc, !PT ;  /* 0x0000000300037212 */ /* 0x000fca00078efcff */
[----:B------:R0:W-:Y:S01]  /*9560*/  STG.E.U8 desc[UR36][R16.64], R3 ;  /* 0x0000000310007986 */ /* 0x0001e2000c101124 */
[----:B------:R-:W-:Y:S05]  /*9570*/  BRA `(.L_x_19730) ;  /* 0x0000000400ec7947 */ /* 0x000fea0003800000 */
.L_x_19740:
        /* <DEDUP_REMOVED lines=8> */
.L_x_19737:
        /* <DEDUP_REMOVED lines=11> */
.L_x_19749:
        /* <DEDUP_REMOVED lines=21> */
.L_x_19752:
[----:B------:R-:W-:-:S04]  /*9800*/  LOP3.LUT R2, R3, 0x80000000, RZ, 0xc0, !PT ;  /* 0x8000000003027812 */ /* 0x000fc800078ec0ff */
[----:B------:R-:W-:-:S04]  /*9810*/  SHF.R.U32.HI R3, RZ, 0x18, R2 ;  /* 0x00000018ff037819 */ /* 0x000fc80000011602 */
[----:B------:R-:W-:-:S04]  /*9820*/  LOP3.LUT R0, R0, R3, RZ, 0xfc, !PT ;  /* 0x0000000300007212 */ /* 0x000fc800078efcff */
[----:B------:R-:W-:-:S07]  /*9830*/  PRMT R8, R0, 0x7610, R8 ;  /* 0x0000761000087816 */ /* 0x000fce0000000008 */
.L_x_19751:
[----:B------:R-:W-:Y:S05]  /*9840*/  BSYNC B0 ;  /* 0x0000000000007941 */ /* 0x000fea0003800000 */
.L_x_19750:
[----:B------:R3:W-:Y:S01]  /*9850*/  STG.E.U8 desc[UR36][R16.64], R8 ;  /* 0x0000000810007986 */ /* 0x0007e2000c101124 */
[----:B------:R-:W-:Y:S05]  /*9860*/  BRA `(.L_x_19730) ;  /* 0x0000000400307947 */ /* 0x000fea0003800000 */
.L_x_19748:
        /* <DEDUP_REMOVED lines=21> */
.L_x_19755:
[----:B------:R-:W-:-:S04]  /*99c0*/  LOP3.LUT R2, R3, 0x80000000, RZ, 0xc0, !PT ;  /* 0x8000000003027812 */ /* 0x000fc800078ec0ff */
[----:B------:R-:W-:-:S04]  /*99d0*/  SHF.R.U32.HI R3, RZ, 0x18, R2 ;  /* 0x00000018ff037819 */ /* 0x000fc80000011602 */
[----:B------:R-:W-:-:S04]  /*99e0*/  LOP3.LUT R0, R0, R3, RZ, 0xfc, !PT ;  /* 0x0000000300007212 */ /* 0x000fc800078efcff */
[----:B------:R-:W-:-:S07]  /*99f0*/  PRMT R8, R0, 0x7610, R8 ;  /* 0x0000761000087816 */ /* 0x000fce0000000008 */
.L_x_19754:
[----:B------:R-:W-:Y:S05]  /*9a00*/  BSYNC B0 ;  /* 0x0000000000007941 */ /* 0x000fea0003800000 */
.L_x_19753:
[----:B------:R0:W-:Y:S01]  /*9a10*/  STG.E.U8 desc[UR36][R16.64], R8 ;  /* 0x0000000810007986 */ /* 0x0001e2000c101124 */
[----:B------:R-:W-:Y:S05]  /*9a20*/  BRA `(.L_x_19730) ;  /* 0x0000000000c07947 */ /* 0x000fea0003800000 */
.L_x_19747:
        /* <DEDUP_REMOVED lines=26> */
.L_x_19729:
        /* <DEDUP_REMOVED lines=16> */
.L_x_19758:
[----:B------:R-:W-:Y:S05]  /*9cd0*/  BRA `(.L_x_19730) ;  /* 0x0000000000147947 */ /* 0x000fea0003800000 */
.L_x_19757:
[----:B------:R-:W0:Y:S02]  /*9ce0*/  F2I.U64.F64.TRUNC R4, R4 ;  /* 0x0000000400047311 */ /* 0x000e24000030d800 */
[----:B0-----:R1:W-:Y:S01]  /*9cf0*/  STG.E.64 desc[UR36][R16.64], R4 ;  /* 0x0000000410007986 */ /* 0x0013e2000c101b24 */
[----:B------:R-:W-:Y:S05]  /*9d00*/  BRA `(.L_x_19730) ;  /* 0x0000000000087947 */ /* 0x000fea0003800000 */
.L_x_19756:
[----:B------:R-:W0:Y:S02]  /*9d10*/  F2I.U32.F64.TRUNC R5, R4 ;  /* 0x0000000400057311 */ /* 0x000e24000030d000 */
[----:B0-----:R0:W-:Y:S02]  /*9d20*/  STG.E desc[UR36][R16.64], R5 ;  /* 0x0000000510007986 */ /* 0x0011e4000c101924 */
.L_x_19730:
[----:B------:R-:W-:-:S04]  /*9d30*/  IMAD R32, R35, 0x200, R32 ;  /* 0x0000020023207824 */ /* 0x000fc800078e0220 */
[----:B------:R-:W-:-:S07]  /*9d40*/  VIADD R33, R32, 0x80 ;  /* 0x0000008020217836 */ /* 0x000fce0000000000 */
.L_x_19492:
[----:B------:R-:W-:Y:S05]  /*9d50*/  BSYNC B6 ;  /* 0x0000000000067941 */ /* 0x000fea0003800000 */
.L_x_19491:
[----:B------:R-:W-:Y:S01]  /*9d60*/  ULDC UR4, c[0x0][0x210] ;  /* 0x0000840000047ab9 */ /* 0x000fe20000000800 */
[----:B------:R-:W-:Y:S01]  /*9d70*/  BSSY B6, `(.L_x_19759) ;  /* 0x00009cc000067945 */ /* 0x000fe20003800000 */
[----:B------:R-:W-:-:S13]  /*9d80*/  ISETP.GE.AND P0, PT, R33, UR4, PT ;  /* 0x0000000421007c0c */ /* 0x000fda000bf06270 */
[----:B------:R-:W-:Y:S05]  /*9d90*/  @P0 BRA `(.L_x_19760) ;  /* 0x0000009c00240947 */ /* 0x000fea0003800000 */
[----:B0-----:R-:W0:Y:S01]  /*9da0*/  LDC R6, c[0x0][0x218] ;  /* 0x00008600ff067b82 */ /* 0x001e220000000800 */
[----:B------:R-:W-:Y:S01]  /*9db0*/  IMAD.MOV.U32 R32, RZ, RZ, RZ ;  /* 0x000000ffff207224 */ /* 0x000fe200078e00ff */
[----:B------:R-:W-:Y:S02]  /*9dc0*/  CS2R R18, SRZ ;  /* 0x0000000000127805 */ /* 0x000fe4000001ff00 */
[----:B------:R-:W-:Y:S01]  /*9dd0*/  CS2R R22, SRZ ;  /* 0x0000000000167805 */ /* 0x000fe2000001ff00 */
        /* <DEDUP_REMOVED lines=528> */
.L_x_19761:
        /* <DEDUP_REMOVED lines=21> */
.L_x_19765:
[----:B------:R-:W2:Y:S02]  /*c030*/  LDG.E.U8 R2, desc[UR36][R2.64] ;  /* 0x0000002402027981 */ /* 0x000ea4000c1e1100 */
[----:B--2---:R0:W1:Y:S01]  /*c040*/  I2F.F64.U16 R30, R2 ;  /* 0x00000002001e7312 */ /* 0x0040620000101800 */
[----:B------:R-:W-:Y:S05]  /*c050*/  BRA `(.L_x_19767) ;  /* 0x0000000c00707947 */ /* 0x000fea0003800000 */
.L_x_19764:
        /* <DEDUP_REMOVED lines=9> */
.L_x_19769:
[----:B------:R-:W2:Y:S02]  /*c0f0*/  LDG.E R2, desc[UR36][R2.64] ;  /* 0x0000002402027981 */ /* 0x000ea4000c1e1900 */
[----:B--2---:R0:W1:Y:S01]  /*c100*/  I2F.F64 R30, R2 ;  /* 0x00000002001e7312 */ /* 0x0040620000201c00 */
[----:B------:R-:W-:Y:S05]  /*c110*/  BRA `(.L_x_19767) ;  /* 0x0000000c00407947 */ /* 0x000fea0003800000 */
.L_x_19768:
[----:B------:R-:W2:Y:S02]  /*c120*/  LDG.E.U16 R2, desc[UR36][R2.64] ;  /* 0x0000002402027981 */ /* 0x000ea4000c1e1500 */
[----:B--2---:R0:W1:Y:S01]  /*c130*/  I2F.F64.S16 R30, R2 ;  /* 0x00000002001e7312 */ /* 0x0040620000101c00 */
[----:B------:R-:W-:Y:S05]  /*c140*/  BRA `(.L_x_19767) ;  /* 0x0000000c00347947 */ /* 0x000fea0003800000 */
.L_x_19763:
        /* <DEDUP_REMOVED lines=10> */
.L_x_19771:
[----:B------:R-:W2:Y:S02]  /*c1f0*/  LDG.E.U16 R0, desc[UR36][R2.64] ;  /* 0x0000002402007981 */ /* 0x000ea4000c1e1500 */
[----:B--2---:R-:W-:-:S05]  /*c200*/  HADD2.F32 R0, -RZ, R0.H0_H0 ;  /* 0x20000000ff007230 */ /* 0x004fca0000004100 */
[----:B------:R-:W-:-:S04]  /*c210*/  FMUL.FTZ R0, R0, 1 ;  /* 0x3f80000000007820 */ /* 0x000fc80000410000 */
[----:B------:R0:W1:Y:S01]  /*c220*/  F2F.F64.F32 R30, R0 ;  /* 0x00000000001e7310 */ /* 0x0000620000201800 */
[----:B------:R-:W-:Y:S05]  /*c230*/  BRA `(.L_x_19767) ;  /* 0x0000000800f87947 */ /* 0x000fea0003800000 */
.L_x_19770:
        /* <DEDUP_REMOVED lines=10> */
.L_x_19773:
[----:B------:R-:W2:Y:S02]  /*c2e0*/  LDG.E.U16 R2, desc[UR36][R2.64] ;  /* 0x0000002402027981 */ /* 0x000ea4000c1e1500 */
[----:B--2---:R-:W-:-:S05]  /*c2f0*/  HADD2.F32 R0, -RZ, R2.H0_H0 ;  /* 0x20000002ff007230 */ /* 0x004fca0000004100 */
[----:B------:R-:W-:-:S04]  /*c300*/  FMUL.FTZ R0, R0, 1 ;  /* 0x3f80000000007820 */ /* 0x000fc80000410000 */
[----:B------:R0:W1:Y:S01]  /*c310*/  F2F.F64.F32 R30, R0 ;  /* 0x00000000001e7310 */ /* 0x0000620000201800 */
[----:B------:R-:W-:Y:S05]  /*c320*/  BRA `(.L_x_19767) ;  /* 0x0000000800bc7947 */ /* 0x000fea0003800000 */
.L_x_19772:
[----:B------:R0:W5:Y:S01]  /*c330*/  LDG.E.64 R30, desc[UR36][R2.64] ;  /* 0x00000024021e7981 */ /* 0x000162000c1e1b00 */
[----:B------:R-:W-:Y:S05]  /*c340*/  BRA `(.L_x_19767) ;  /* 0x0000000800b47947 */ /* 0x000fea0003800000 */
.L_x_19762:
        /* <DEDUP_REMOVED lines=13> */
.L_x_19776:
[----:B------:R0:W5:Y:S01]  /*c420*/  LDG.E.64 R30, desc[UR36][R2.64] ;  /* 0x00000024021e7981 */ /* 0x000162000c1e1b00 */
[----:B------:R-:W-:Y:S05]  /*c430*/  BRA `(.L_x_19767) ;  /* 0x0000000800787947 */ /* 0x000fea0003800000 */
.L_x_19775:
        /* <DEDUP_REMOVED lines=28> */
.L_x_19778:
        /* <DEDUP_REMOVED lines=15> */
.L_x_19777:
[----:B------:R-:W2:Y:S02]  /*c6f0*/  LDG.E.U16 R0, desc[UR36][R2.64] ;  /* 0x0000002402007981 */ /* 0x000ea4000c1e1500 */
[----:B--2---:R-:W-:-:S04]  /*c700*/  IMAD.U32 R0, R0, 0x10000, RZ ;  /* 0x0001000000007824 */ /* 0x004fc800078e00ff */
[----:B------:R-:W-:-:S04]  /*c710*/  FMUL.FTZ R0, R0, 1 ;  /* 0x3f80000000007820 */ /* 0x000fc80000410000 */
[----:B------:R0:W1:Y:S01]  /*c720*/  F2F.F64.F32 R30, R0 ;  /* 0x00000000001e7310 */ /* 0x0000620000201800 */
[----:B------:R-:W-:Y:S05]  /*c730*/  BRA `(.L_x_19767) ;  /* 0x0000000400b87947 */ /* 0x000fea0003800000 */
.L_x_19774:
        /* <DEDUP_REMOVED lines=11> */
.L_x_19781:
        /* <DEDUP_REMOVED lines=21> */
.L_x_19785:
[----:B------:R-:W-:Y:S05]  /*c940*/  BSYNC B1 ;  /* 0x0000000000017941 */ /* 0x000fea0003800000 */
.L_x_19784:
[----:B------:R-:W-:Y:S01]  /*c950*/  LEA R3, R0, 0x3b800000, 0x17 ;  /* 0x3b80000000037811 */ /* 0x000fe200078eb8ff */
[----:B------:R-:W-:-:S05]  /*c960*/  IMAD.SHL.U32 R0, R2, 0x100000, RZ ;  /* 0x0010000002007824 */ /* 0x000fca00078e00ff */
[----:B------:R-:W-:-:S07]  /*c970*/  LOP3.LUT R0, R3, R0, R4, 0xfe, !PT ;  /* 0x0000000003007212 */ /* 0x000fce00078efe04 */
.L_x_19783:
[----:B------:R-:W-:Y:S05]  /*c980*/  BSYNC B0 ;  /* 0x0000000000007941 */ /* 0x000fea0003800000 */
.L_x_19782:
[----:B------:R-:W-:-:S04]  /*c990*/  FMUL.FTZ R0, R0, 1 ;  /* 0x3f80000000007820 */ /* 0x000fc80000410000 */
[----:B------:R4:W0:Y:S01]  /*c9a0*/  F2F.F64.F32 R30, R0 ;  /* 0x00000000001e7310 */ /* 0x0008220000201800 */
[----:B------:R-:W-:Y:S05]  /*c9b0*/  BRA `(.L_x_19767) ;  /* 0x0000000400187947 */ /* 0x000fea0003800000 */
.L_x_19780:
        /* <DEDUP_REMOVED lines=21> */
.L_x_19789:
[----:B------:R-:W-:Y:S05]  /*cb10*/  BSYNC B1 ;  /* 0x0000000000017941 */ /* 0x000fea0003800000 */
.L_x_19788:
[----:B------:R-:W-:Y:S01]  /*cb20*/  LEA R3, R0, 0x37800000, 0x17 ;  /* 0x3780000000037811 */ /* 0x000fe200078eb8ff */
[----:B------:R-:W-:-:S05]  /*cb30*/  IMAD.SHL.U32 R0, R2, 0x200000, RZ ;  /* 0x0020000002007824 */ /* 0x000fca00078e00ff */
[----:B------:R-:W-:-:S07]  /*cb40*/  LOP3.LUT R0, R3, R0, R4, 0xfe, !PT ;  /* 0x0000000003007212 */ /* 0x000fce00078efe04 */
.L_x_19787:
[----:B------:R-:W-:Y:S05]  /*cb50*/  BSYNC B0 ;  /* 0x0000000000007941 */ /* 0x000fea0003800000 */
.L_x_19786:
[----:B------:R-:W-:-:S04]  /*cb60*/  FMUL.FTZ R0, R0, 1 ;  /* 0x3f80000000007820 */ /* 0x000fc80000410000 */
[----:B------:R0:W1:Y:S01]  /*cb70*/  F2F.F64.F32 R30, R0 ;  /* 0x00000000001e7310 */ /* 0x0000620000201800 */
[----:B------:R-:W-:Y:S05]  /*cb80*/  BRA `(.L_x_19767) ;  /* 0x0000000000a47947 */ /* 0x000fea0003800000 */
.L_x_19779:
        /* <DEDUP_REMOVED lines=14> */
.L_x_19793:
[----:B------:R-:W-:Y:S05]  /*cc70*/  BSYNC B0 ;  /* 0x0000000000007941 */ /* 0x000fea0003800000 */
.L_x_19792:
[----:B------:R-:W-:-:S04]  /*cc80*/  FMUL.FTZ R0, R0, 1 ;  /* 0x3f80000000007820 */ /* 0x000fc80000410000 */
[----:B------:R0:W1:Y:S01]  /*cc90*/  F2F.F64.F32 R30, R0 ;  /* 0x00000000001e7310 */ /* 0x0000620000201800 */
[----:B------:R-:W-:Y:S05]  /*cca0*/  BRA `(.L_x_19767) ;  /* 0x00000000005c7947 */ /* 0x000fea0003800000 */
.L_x_19766:
        /* <DEDUP_REMOVED lines=16> */
.L_x_19794:
[----:B------:R-:W-:Y:S01]  /*cdb0*/  CS2R R30, SRZ ;  /* 0x00000000001e7805 */ /* 0x000fe2000001ff00 */
[----:B------:R-:W-:Y:S06]  /*cdc0*/  BRA `(.L_x_19767) ;  /* 0x0000000000147947 */ /* 0x000fec0003800000 */
.L_x_19791:
[----:B------:R-:W2:Y:S02]  /*cdd0*/  LDG.E.64 R30, desc[UR36][R2.64] ;  /* 0x00000024021e7981 */ /* 0x000ea4000c1e1b00 */
[----:B--2---:R-:W0:Y:S01]  /*cde0*/  I2F.F64.U64 R30, R30 ;  /* 0x0000001e001e7312 */ /* 0x004e220000301800 */
[----:B------:R-:W-:Y:S05]  /*cdf0*/  BRA `(.L_x_19767) ;  /* 0x0000000000087947 */ /* 0x000fea0003800000 */
.L_x_19790:
[----:B------:R-:W2:Y:S02]  /*ce00*/  LDG.E R2, desc[UR36][R2.64] ;  /* 0x0000002402027981 */ /* 0x000ea4000c1e1900 */
[----:B--2---:R0:W1:Y:S02]  /*ce10*/  I2F.F64.U32 R30, R2 ;  /* 0x00000002001e7312 */ /* 0x0040640000201800 */
.L_x_19767:
[----:B0-2---:R-:W4:Y:S01]  /*ce20*/  LDC.U8 R2, c[0x0][0x6ba] ;  /* 0x0001ae80ff027b82 */ /* 0x005f220000000000 */
        /* <DEDUP_REMOVED lines=17> */
.L_x_19798:
[----:B------:R-:W2:Y:S02]  /*cf40*/  LDG.E.U8 R24, desc[UR36][R24.64] ;  /* 0x0000002418187981 */ /* 0x000ea4000c1e1100 */
[----:B--2---:R0:W2:Y:S01]  /*cf50*/  I2F.F64.U16 R28, R24 ;  /* 0x00000018001c7312 */ /* 0x0040a20000101800 */
[----:B------:R-:W-:Y:S05]  /*cf60*/  BRA `(.L_x_19800) ;  /* 0x0000000c00707947 */ /* 0x000fea0003800000 */
.L_x_19797:
[----:B------:R-:W-:-:S13]  /*cf70*/  ISETP.NE.AND P0, PT, R0, 0x2, PT ;  /* 0x000000020000780c */ /* 0x000fda0003f05270 */
[----:B------:R-:W-:Y:S05]  /*cf80*/  @!P0 BRA `(.L_x_19801) ;  /* 0x0000000000288947 */ /* 0x000fea0003800000 */
[----:B------:R-:W-:-:S13]  /*cf90*/  ISETP.NE.AND P0, PT, R0, 0x3, PT ;  /* 0x000000030000780c */ /* 0x000fda0003f05270 */
[----:B------:R-:W-:Y:S05]  /*cfa0*/  @!P0 BRA `(.L_x_19802) ;  /* 0x0000000000148947 */ /* 0x000fea0003800000 */
[----:B------:R-:W-:-:S13]  /*cfb0*/  ISETP.NE.AND P0, PT, R0, 0x4, PT ;  /* 0x000000040000780c */ /* 0x000fda0003f05270 */
[----:B------:R-:W-:Y:S05]  /*cfc0*/  @P0 BRA `(.L_x_19799) ;  /* 0x0000000800fc0947 */ /* 0x000fea0003800000 */
[----:B------:R-:W2:Y:S02]  /*cfd0*/  LDG.E.64 R28, desc[UR36][R24.64] ;  /* 0x00000024181c7981 */ /* 0x000ea4000c1e1b00 */
[----:B--2---:R-:W4:Y:S01]  /*cfe0*/  I2F.F64.S64 R28, R28 ;  /* 0x0000001c001c7312 */ /* 0x004f220000301c00 */
[----:B------:R-:W-:Y:S05]  /*cff0*/  BRA `(.L_x_19800) ;  /* 0x0000000c004c7947 */ /* 0x000fea0003800000 */
.L_x_19802:
[----:B------:R-:W2:Y:S02]  /*d000*/  LDG.E R24, desc[UR36][R24.64] ;  /* 0x0000002418187981 */ /* 0x000ea4000c1e1900 */
[----:B--2---:R0:W2:Y:S01]  /*d010*/  I2F.F64 R28, R24 ;  /* 0x00000018001c7312 */ /* 0x0040a20000201c00 */
[----:B------:R-:W-:Y:S05]  /*d020*/  BRA `(.L_x_19800) ;  /* 0x0000000c00407947 */ /* 0x000fea0003800000 */
.L_x_19801:
[----:B------:R-:W2:Y:S02]  /*d030*/  LDG.E.U16 R24, desc[UR36][R24.64] ;  /* 0x0000002418187981 */ /* 0x000ea4000c1e1500 */
[----:B--2---:R0:W2:Y:S01]  /*d040*/  I2F.F64.S16 R28, R24 ;  /* 0x00000018001c7312 */ /* 0x0040a20000101c00 */
[----:B------:R-:W-:Y:S05]  /*d050*/  BRA `(.L_x_19800) ;  /* 0x0000000c00347947 */ /* 0x000fea0003800000 */
.L_x_19796:
        /* <DEDUP_REMOVED lines=10> */
.L_x_19804:
[----:B------:R-:W2:Y:S02]  /*d100*/  LDG.E.U16 R0, desc[UR36][R24.64] ;  /* 0x0000002418007981 */ /* 0x000ea4000c1e1500 */
[----:B--2---:R-:W-:-:S05]  /*d110*/  HADD2.F32 R0, -RZ, R0.H0_H0 ;  /* 0x20000000ff007230 */ /* 0x004fca0000004100 */
[----:B------:R-:W-:-:S04]  /*d120*/  FMUL.FTZ R0, R0, 1 ;  /* 0x3f80000000007820 */ /* 0x000fc80000410000 */
[----:B------:R0:W2:Y:S01]  /*d130*/  F2F.F64.F32 R28, R0 ;  /* 0x00000000001c7310 */ /* 0x0000a20000201800 */
[----:B------:R-:W-:Y:S05]  /*d140*/  BRA `(.L_x_19800) ;  /* 0x0000000800f87947 */ /* 0x000fea0003800000 */
.L_x_19803:
        /* <DEDUP_REMOVED lines=10> */
.L_x_19806:
[----:B------:R-:W2:Y:S02]  /*d1f0*/  LDG.E.U16 R24, desc[UR36][R24.64] ;  /* 0x0000002418187981 */ /* 0x000ea4000c1e1500 */
[----:B--2---:R-:W-:-:S05]  /*d200*/  HADD2.F32 R0, -RZ, R24.H0_H0 ;  /* 0x20000018ff007230 */ /* 0x004fca0000004100 */
[----:B------:R-:W-:-:S04]  /*d210*/  FMUL.FTZ R0, R0, 1 ;  /* 0x3f80000000007820 */ /* 0x000fc80000410000 */
[----:B------:R0:W2:Y:S01]  /*d220*/  F2F.F64.F32 R28, R0 ;  /* 0x00000000001c7310 */ /* 0x0000a20000201800 */
[----:B------:R-:W-:Y:S05]  /*d230*/  BRA `(.L_x_19800) ;  /* 0x0000000800bc7947 */ /* 0x000fea0003800000 */
.L_x_19805:
[----:B------:R0:W5:Y:S01]  /*d240*/  LDG.E.64 R28, desc[UR36][R24.64] ;  /* 0x00000024181c7981 */ /* 0x000162000c1e1b00 */
[----:B------:R-:W-:Y:S05]  /*d250*/  BRA `(.L_x_19800) ;  /* 0x0000000800b47947 */ /* 0x000fea0003800000 */
.L_x_19795:
        /* <DEDUP_REMOVED lines=13> */
.L_x_19809:
[----:B------:R0:W5:Y:S01]  /*d330*/  LDG.E.64 R28, desc[UR36][R24.64] ;  /* 0x00000024181c7981 */ /* 0x000162000c1e1b00 */
[----:B------:R-:W-:Y:S05]  /*d340*/  BRA `(.L_x_19800) ;  /* 0x0000000800787947 */ /* 0x000fea0003800000 */
.L_x_19808:
        /* <DEDUP_REMOVED lines=28> */
.L_x_19811:
        /* <DEDUP_REMOVED lines=15> */
.L_x_19810:
[----:B------:R-:W2:Y:S02]  /*d600*/  LDG.E.U16 R0, desc[UR36][R24.64] ;  /* 0x0000002418007981 */ /* 0x000ea4000c1e1500 */
[----:B--2---:R-:W-:-:S04]  /*d610*/  IMAD.U32 R0, R0, 0x10000, RZ ;  /* 0x0001000000007824 */ /* 0x004fc800078e00ff */
[----:B------:R-:W-:-:S04]  /*d620*/  FMUL.FTZ R0, R0, 1 ;  /* 0x3f80000000007820 */ /* 0x000fc80000410000 */
[----:B------:R0:W2:Y:S01]  /*d630*/  F2F.F64.F32 R28, R0 ;  /* 0x00000000001c7310 */ /* 0x0000a20000201800 */
[----:B------:R-:W-:Y:S05]  /*d640*/  BRA `(.L_x_19800) ;  /* 0x0000000400b87947 */ /* 0x000fea0003800000 */
.L_x_19807:
        /* <DEDUP_REMOVED lines=11> */
.L_x_19814:
        /* <DEDUP_REMOVED lines=21> */
.L_x_19818:
[----:B------:R-:W-:Y:S05]  /*d850*/  BSYNC B1 ;  /* 0x0000000000017941 */ /* 0x000fea0003800000 */
.L_x_19817:
[----:B------:R-:W-:Y:S01]  /*d860*/  LEA R3, R0, 0x3b800000, 0x17 ;  /* 0x3b80000000037811 */ /* 0x000fe200078eb8ff */
[----:B------:R-:W-:-:S05]  /*d870*/  IMAD.SHL.U32 R0, R2, 0x100000, RZ ;  /* 0x0010000002007824 */ /* 0x000fca00078e00ff */
[----:B------:R-:W-:-:S07]  /*d880*/  LOP3.LUT R0, R3, R0, R4, 0xfe, !PT ;  /* 0x0000000003007212 */ /* 0x000fce00078efe04 */
.L_x_19816:
[----:B------:R-:W-:Y:S05]  /*d890*/  BSYNC B0 ;  /* 0x0000000000007941 */ /* 0x000fea0003800000 */
.L_x_19815:
[----:B------:R-:W-:-:S04]  /*d8a0*/  FMUL.FTZ R0, R0, 1 ;  /* 0x3f80000000007820 */ /* 0x000fc80000410000 */
[----:B------:R0:W2:Y:S01]  /*d8b0*/  F2F.F64.F32 R28, R0 ;  /* 0x00000000001c7310 */ /* 0x0000a20000201800 */
[----:B------:R-:W-:Y:S05]  /*d8c0*/  BRA `(.L_x_19800) ;  /* 0x0000000400187947 */ /* 0x000fea0003800000 */
.L_x_19813:
        /* <DEDUP_REMOVED lines=21> */
.L_x_19822:
[----:B------:R-:W-:Y:S05]  /*da20*/  BSYNC B1 ;  /* 0x0000000000017941 */ /* 0x000fea0003800000 */
.L_x_19821:
[----:B------:R-:W-:Y:S01]  /*da30*/  LEA R3, R0, 0x37800000, 0x17 ;  /* 0x3780000000037811 */ /* 0x000fe200078eb8ff */
[----:B------:R-:W-:-:S05]  /*da40*/  IMAD.SHL.U32 R0, R2, 0x200000, RZ ;  /* 0x0020000002007824 */ /* 0x000fca00078e00ff */
[----:B------:R-:W-:-:S07]  /*da50*/  LOP3.LUT R0, R3, R0, R4, 0xfe, !PT ;  /* 0x0000000003007212 */ /* 0x000fce00078efe04 */
.L_x_19820:
[----:B------:R-:W-:Y:S05]  /*da60*/  BSYNC B0 ;  /* 0x0000000000007941 */ /* 0x000fea0003800000 */
.L_x_19819:
[----:B------:R-:W-:-:S04]  /*da70*/  FMUL.FTZ R0, R0, 1 ;  /* 0x3f80000000007820 */ /* 0x000fc80000410000 */
[----:B------:R0:W2:Y:S01]  /*da80*/  F2F.F64.F32 R28, R0 ;  /* 0x00000000001c7310 */ /* 0x0000a20000201800 */
[----:B------:R-:W-:Y:S05]  /*da90*/  BRA `(.L_x_19800) ;  /* 0x0000000000a47947 */ /* 0x000fea0003800000 */
.L_x_19812:
        /* <DEDUP_REMOVED lines=14> */
.L_x_19826:
[----:B------:R-:W-:Y:S05]  /*db80*/  BSYNC B0 ;  /* 0x0000000000007941 */ /* 0x000fea0003800000 */
.L_x_19825:
[----:B------:R-:W-:-:S04]  /*db90*/  FMUL.FTZ R0, R0, 1 ;  /* 0x3f80000000007820 */ /* 0x000fc80000410000 */
[----:B------:R0:W2:Y:S01]  /*dba0*/  F2F.F64.F32 R28, R0 ;  /* 0x00000000001c7310 */ /* 0x0000a20000201800 */
[----:B------:R-:W-:Y:S05]  /*dbb0*/  BRA `(.L_x_19800) ;  /* 0x00000000005c7947 */ /* 0x000fea0003800000 */
.L_x_19799:
        /* <DEDUP_REMOVED lines=16> */
.L_x_19827:
[----:B------:R-:W-:Y:S01]  /*dcc0*/  CS2R R28, SRZ ;  /* 0x00000000001c7805 */ /* 0x000fe2000001ff00 */
[----:B------:R-:W-:Y:S06]  /*dcd0*/  BRA `(.L_x_19800) ;  /* 0x0000000000147947 */ /* 0x000fec0003800000 */
.L_x_19824:
[----:B------:R-:W2:Y:S02]  /*dce0*/  LDG.E.64 R28, desc[UR36][R24.64] ;  /* 0x00000024181c7981 */ /* 0x000ea4000c1e1b00 */
[----:B--2---:R-:W0:Y:S01]  /*dcf0*/  I2F.F64.U64 R28, R28 ;  /* 0x0000001c001c7312 */ /* 0x004e220000301800 */
[----:B------:R-:W-:Y:S05]  /*dd00*/  BRA `(.L_x_19800) ;  /* 0x0000000000087947 */ /* 0x000fea0003800000 */
.L_x_19823:
[----:B------:R-:W2:Y:S02]  /*dd10*/  LDG.E R24, desc[UR36][R24.64] ;  /* 0x0000002418187981 */ /* 0x000ea4000c1e1900 */
[----:B--2---:R0:W2:Y:S02]  /*dd20*/  I2F.F64.U32 R28, R24 ;  /* 0x00000018001c7312 */ /* 0x0040a40000201800 */
.L_x_19800:
        /* <DEDUP_REMOVED lines=18> */
.L_x_19831:
[----:B------:R-:W2:Y:S02]  /*de50*/  LDG.E.U8 R2, desc[UR36][R2.64] ;  /* 0x0000002402027981 */ /* 0x000ea4000c1e1100 */
[----:B--2---:R0:W1:Y:S01]  /*de60*/  I2F.F64.U16 R26, R2 ;  /* 0x00000002001a7312 */ /* 0x0040620000101800 */
[----:B------:R-:W-:Y:S05]  /*de70*/  BRA `(.L_x_19833) ;  /* 0x0000000c00707947 */ /* 0x000fea0003800000 */
.L_x_19830:
        /* <DEDUP_REMOVED lines=9> */
.L_x_19835:
[----:B------:R-:W2:Y:S02]  /*df10*/  LDG.E R2, desc[UR36][R2.64] ;  /* 0x0000002402027981 */ /* 0x000ea4000c1e1900 */
[----:B--2---:R0:W1:Y:S01]  /*df20*/  I2F.F64 R26, R2 ;  /* 0x00000002001a7312 */ /* 0x0040620000201c00 */
[----:B------:R-:W-:Y:S05]  /*df30*/  BRA `(.L_x_19833) ;  /* 0x0000000c00407947 */ /* 0x000fea0003800000 */
.L_x_19834:
[----:B------:R-:W2:Y:S02]  /*df40*/  LDG.E.U16 R2, desc[UR36][R2.64] ;  /* 0x0000002402027981 */ /* 0x000ea4000c1e1500 */
[----:B--2---:R0:W1:Y:S01]  /*df50*/  I2F.F64.S16 R26, R2 ;  /* 0x00000002001a7312 */ /* 0x0040620000101c00 */
[----:B------:R-:W-:Y:S05]  /*df60*/  BRA `(.L_x_19833) ;  /* 0x0000000c00347947 */ /* 0x000fea0003800000 */
.L_x_19829:
        /* <DEDUP_REMOVED lines=10> */
.L_x_19837:
[----:B------:R-:W2:Y:S02]  /*e010*/  LDG.E.U16 R0, desc[UR36][R2.64] ;  /* 0x0000002402007981 */ /* 0x000ea4000c1e1500 */
[----:B--2---:R-:W-:-:S05]  /*e020*/  HADD2.F32 R0, -RZ, R0.H0_H0 ;  /* 0x20000000ff007230 */ /* 0x004fca0000004100 */
[----:B------:R-:W-:-:S04]  /*e030*/  FMUL.FTZ R0, R0, 1 ;  /* 0x3f80000000007820 */ /* 0x000fc80000410000 */
[----:B------:R0:W1:Y:S01]  /*e040*/  F2F.F64.F32 R26, R0 ;  /* 0x00000000001a7310 */ /* 0x0000620000201800 */
[----:B------:R-:W-:Y:S05]  /*e050*/  BRA `(.L_x_19833) ;  /* 0x0000000800f87947 */ /* 0x000fea0003800000 */
.L_x_19836:
        /* <DEDUP_REMOVED lines=10> */
.L_x_19839:
[----:B------:R-:W2:Y:S02]  /*e100*/  LDG.E.U16 R2, desc[UR36][R2.64] ;  /* 0x0000002402027981 */ /* 0x000ea4000c1e1500 */
[----:B--2---:R-:W-:-:S05]  /*e110*/  HADD2.F32 R0, -RZ, R2.H0_H0 ;  /* 0x20000002ff007230 */ /* 0x004fca0000004100 */
[----:B------:R-:W-:-:S04]  /*e120*/  FMUL.FTZ R0, R0, 1 ;  /* 0x3f80000000007820 */ /* 0x000fc80000410000 */
[----:B------:R1:W2:Y:S01]  /*e130*/  F2F.F64.F32 R26, R0 ;  /* 0x00000000001a7310 */ /* 0x0002a20000201800 */
[----:B------:R-:W-:Y:S05]  /*e140*/  BRA `(.L_x_19833) ;  /* 0x0000000800bc7947 */ /* 0x000fea0003800000 */
.L_x_19838:
[----:B------:R0:W5:Y:S01]  /*e150*/  LDG.E.64 R26, desc[UR36][R2.64] ;  /* 0x00000024021a7981 */ /* 0x000162000c1e1b00 */
[----:B------:R-:W-:Y:S05]  /*e160*/  BRA `(.L_x_19833) ;  /* 0x0000000800b47947 */ /* 0x000fea0003800000 */
.L_x_19828:
        /* <DEDUP_REMOVED lines=13> */
.L_x_19842:
[----:B------:R0:W5:Y:S01]  /*e240*/  LDG.E.64 R26, desc[UR36][R2.64] ;  /* 0x00000024021a7981 */ /* 0x000162000c1e1b00 */
[----:B------:R-:W-:Y:S05]  /*e250*/  BRA `(.L_x_19833) ;  /* 0x0000000800787947 */ /* 0x000fea0003800000 */
.L_x_19841:
        /* <DEDUP_REMOVED lines=28> */
.L_x_19844:
        /* <DEDUP_REMOVED lines=15> */
.L_x_19843:
[----:B------:R-:W2:Y:S02]  /*e510*/  LDG.E.U16 R0, desc[UR36][R2.64] ;  /* 0x0000002402007981 */ /* 0x000ea4000c1e1500 */
[----:B--2---:R-:W-:-:S04]  /*e520*/  IMAD.U32 R0, R0, 0x10000, RZ ;  /* 0x0001000000007824 */ /* 0x004fc800078e00ff */
[----:B------:R-:W-:-:S04]  /*e530*/  FMUL.FTZ R0, R0, 1 ;  /* 0x3f80000000007820 */ /* 0x000fc80000410000 */
[----:B------:R0:W1:Y:S01]  /*e540*/  F2F.F64.F32 R26, R0 ;  /* 0x00000000001a7310 */ /* 0x0000620000201800 */
[----:B------:R-:W-:Y:S05]  /*e550*/  BRA `(.L_x_19833) ;  /* 0x0000000400b87947 */ /* 0x000fea0003800000 */
.L_x_19840:
        /* <DEDUP_REMOVED lines=11> */
.L_x_19847:
        /* <DEDUP_REMOVED lines=21> */
.L_x_19851:
[----:B------:R-:W-:Y:S05]  /*e760*/  BSYNC B1 ;  /* 0x0000000000017941 */ /* 0x000fea0003800000 */
.L_x_19850:
[----:B------:R-:W-:Y:S01]  /*e770*/  LEA R3, R0, 0x3b800000, 0x17 ;  /* 0x3b80000000037811 */ /* 0x000fe200078eb8ff */
[----:B------:R-:W-:-:S05]  /*e780*/  IMAD.SHL.U32 R0, R2, 0x100000, RZ ;  /* 0x0010000002007824 */ /* 0x000fca00078e00ff */
[----:B------:R-:W-:-:S07]  /*e790*/  LOP3.LUT R0, R3, R0, R4, 0xfe, !PT ;  /* 0x0000000003007212 */ /* 0x000fce00078efe04 */
.L_x_19849:
[----:B------:R-:W-:Y:S05]  /*e7a0*/  BSYNC B0 ;  /* 0x0000000000007941 */ /* 0x000fea0003800000 */
.L_x_19848:
[----:B------:R-:W-:-:S04]  /*e7b0*/  FMUL.FTZ R0, R0, 1 ;  /* 0x3f80000000007820 */ /* 0x000fc80000410000 */
[----:B------:R0:W1:Y:S01]  /*e7c0*/  F2F.F64.F32 R26, R0 ;  /* 0x00000000001a7310 */ /* 0x0000620000201800 */
[----:B------:R-:W-:Y:S05]  /*e7d0*/  BRA `(.L_x_19833) ;  /* 0x0000000400187947 */ /* 0x000fea0003800000 */
.L_x_19846:
        /* <DEDUP_REMOVED lines=21> */
.L_x_19855:
[----:B------:R-:W-:Y:S05]  /*e930*/  BSYNC B1 ;  /* 0x0000000000017941 */ /* 0x000fea0003800000 */
.L_x_19854:
[----:B------:R-:W-:Y:S01]  /*e940*/  LEA R3, R0, 0x37800000, 0x17 ;  /* 0x3780000000037811 */ /* 0x000fe200078eb8ff */
[----:B------:R-:W-:-:S05]  /*e950*/  IMAD.SHL.U32 R0, R2, 0x200000, RZ ;  /* 0x0020000002007824 */ /* 0x000fca00078e00ff */
[----:B------:R-:W-:-:S07]  /*e960*/  LOP3.LUT R0, R3, R0, R4, 0xfe, !PT ;  /* 0x0000000003007212 */ /* 0x000fce00078efe04 */
.L_x_19853:
[----:B------:R-:W-:Y:S05]  /*e970*/  BSYNC B0 ;  /* 0x0000000000007941 */ /* 0x000fea0003800000 */
.L_x_19852:
[----:B------:R-:W-:-:S04]  /*e980*/  FMUL.FTZ R0, R0, 1 ;  /* 0x3f80000000007820 */ /* 0x000fc80000410000 */
[----:B------:R0:W1:Y:S01]  /*e990*/  F2F.F64.F32 R26, R0 ;  /* 0x00000000001a7310 */ /* 0x0000620000201800 */
[----:B------:R-:W-:Y:S05]  /*e9a0*/  BRA `(.L_x_19833) ;  /* 0x0000000000a47947 */ /* 0x000fea0003800000 */
.L_x_19845:
        /* <DEDUP_REMOVED lines=14> */
.L_x_19859:
[----:B------:R-:W-:Y:S05]  /*ea90*/  BSYNC B0 ;  /* 0x0000000000007941 */ /* 0x000fea0003800000 */
.L_x_19858:
[----:B------:R-:W-:-:S04]  /*eaa0*/  FMUL.FTZ R0, R0, 1 ;  /* 0x3f80000000007820 */ /* 0x000fc80000410000 */
[----:B------:R0:W1:Y:S01]  /*eab0*/  F2F.F64.F32 R26, R0 ;  /* 0x00000000001a7310 */ /* 0x0000620000201800 */
[----:B------:R-:W-:Y:S05]  /*eac0*/  BRA `(.L_x_19833) ;  /* 0x00000000005c7947 */ /* 0x000fea0003800000 */
.L_x_19832:
        /* <DEDUP_REMOVED lines=16> */
.L_x_19860:
[----:B------:R-:W-:Y:S01]  /*ebd0*/  CS2R R26, SRZ ;  /* 0x00000000001a7805 */ /* 0x000fe2000001ff00 */
[----:B------:R-:W-:Y:S06]  /*ebe0*/  BRA `(.L_x_19833) ;  /* 0x0000000000147947 */ /* 0x000fec0003800000 */
.L_x_19857:
[----:B------:R-:W2:Y:S02]  /*ebf0*/  LDG.E.64 R26, desc[UR36][R2.64] ;  /* 0x00000024021a7981 */ /* 0x000ea4000c1e1b00 */
[----:B--2---:R-:W0:Y:S01]  /*ec00*/  I2F.F64.U64 R26, R26 ;  /* 0x0000001a001a7312 */ /* 0x004e220000301800 */
[----:B------:R-:W-:Y:S05]  /*ec10*/  BRA `(.L_x_19833) ;  /* 0x0000000000087947 */ /* 0x000fea0003800000 */
.L_x_19856:
[----:B------:R-:W2:Y:S02]  /*ec20*/  LDG.E R2, desc[UR36][R2.64] ;  /* 0x0000002402027981 */ /* 0x000ea4000c1e1900 */
[----:B--2---:R0:W1:Y:S02]  /*ec30*/  I2F.F64.U32 R26, R2 ;  /* 0x00000002001a7312 */ /* 0x0040640000201800 */
.L_x_19833:
[----:B0-----:R-:W1:Y:S01]  /*ec40*/  LDC.U8 R2, c[0x0][0x6bc] ;  /* 0x0001af00ff027b82 */ /* 0x001e620000000000 */
[----:B------:R-:W-:Y:S02]  /*ec50*/  ULDC.64 UR4, c[0x0][0x688] ;  /* 0x0001a20000047ab9 */ /* 0x000fe40000000a00 */
[----:B------:R-:W-:-:S05]  /*ec60*/  IADD3 R22, P0, R22, UR4, RZ ;  /* 0x0000000416167c10 */ /* 0x000fca000ff1e0ff */
        /* <DEDUP_REMOVED lines=15> */
.L_x_19864:
[----:B------:R-:W2:Y:S02]  /*ed60*/  LDG.E.U8 R22, desc[UR36][R22.64] ;  /* 0x0000002416167981 */ /* 0x000ea4000c1e1100 */
[----:B--2---:R0:W1:Y:S01]  /*ed70*/  I2F.F64.U16 R24, R22 ;  /* 0x0000001600187312 */ /* 0x0040620000101800 */
[----:B------:R-:W-:Y:S05]  /*ed80*/  BRA `(.L_x_19866) ;  /* 0x0000000c00707947 */ /* 0x000fea0003800000 */
.L_x_19863:
        /* <DEDUP_REMOVED lines=9> */
.L_x_19868:
[----:B------:R-:W2:Y:S02]  /*ee20*/  LDG.E R22, desc[UR36][R22.64] ;  /* 0x0000002416167981 */ /* 0x000ea4000c1e1900 */
[----:B--2---:R0:W1:Y:S01]  /*ee30*/  I2F.F64 R24, R22 ;  /* 0x0000001600187312 */ /* 0x0040620000201c00 */
[----:B------:R-:W-:Y:S05]  /*ee40*/  BRA `(.L_x_19866) ;  /* 0x0000000c00407947 */ /* 0x000fea0003800000 */
.L_x_19867:
[----:B------:R-:W2:Y:S02]  /*ee50*/  LDG.E.U16 R22, desc[UR36][R22.64] ;  /* 0x0000002416167981 */ /* 0x000ea4000c1e1500 */
[----:B--2---:R0:W1:Y:S01]  /*ee60*/  I2F.F64.S16 R24, R22 ;  /* 0x0000001600187312 */ /* 0x0040620000101c00 */
[----:B------:R-:W-:Y:S05]  /*ee70*/  BRA `(.L_x_19866) ;  /* 0x0000000c00347947 */ /* 0x000fea0003800000 */
.L_x_19862:
        /* <DEDUP_REMOVED lines=10> */
.L_x_19870:
[----:B------:R-:W2:Y:S02]  /*ef20*/  LDG.E.U16 R0, desc[UR36][R22.64] ;  /* 0x0000002416007981 */ /* 0x000ea4000c1e1500 */
[----:B--2---:R-:W-:-:S05]  /*ef30*/  HADD2.F32 R0, -RZ, R0.H0_H0 ;  /* 0x20000000ff007230 */ /* 0x004fca0000004100 */
[----:B------:R-:W-:-:S04]  /*ef40*/  FMUL.FTZ R0, R0, 1 ;  /* 0x3f80000000007820 */ /* 0x000fc80000410000 */
[----:B------:R1:W2:Y:S01]  /*ef50*/  F2F.F64.F32 R24, R0 ;  /* 0x0000000000187310 */ /* 0x0002a20000201800 */
[----:B------:R-:W-:Y:S05]  /*ef60*/  BRA `(.L_x_19866) ;  /* 0x0000000800f87947 */ /* 0x000fea0003800000 */
.L_x_19869:
        /* <DEDUP_REMOVED lines=10> */
.L_x_19872:
[----:B------:R-:W2:Y:S02]  /*f010*/  LDG.E.U16 R22, desc[UR36][R22.64] ;  /* 0x0000002416167981 */ /* 0x000ea4000c1e1500 */
[----:B--2---:R-:W-:-:S05]  /*f020*/  HADD2.F32 R0, -RZ, R22.H0_H0 ;  /* 0x20000016ff007230 */ /* 0x004fca0000004100 */
[----:B------:R-:W-:-:S04]  /*f030*/  FMUL.FTZ R0, R0, 1 ;  /* 0x3f80000000007820 */ /* 0x000fc80000410000 */
[----:B------:R0:W1:Y:S01]  /*f040*/  F2F.F64.F32 R24, R0 ;  /* 0x0000000000187310 */ /* 0x0000620000201800 */
[----:B------:R-:W-:Y:S05]  /*f050*/  BRA `(.L_x_19866) ;  /* 0x0000000800bc7947 */ /* 0x000fea0003800000 */
.L_x_19871:
[----:B------:R0:W5:Y:S01]  /*f060*/  LDG.E.64 R24, desc[UR36][R22.64] ;  /* 0x0000002416187981 */ /* 0x000162000c1e1b00 */
[----:B------:R-:W-:Y:S05]  /*f070*/  BRA `(.L_x_19866) ;  /* 0x0000000800b47947 */ /* 0x000fea0003800000 */
.L_x_19861:
        /* <DEDUP_REMOVED lines=13> */
.L_x_19875:
[----:B------:R0:W5:Y:S01]  /*f150*/  LDG.E.64 R24, desc[UR36][R22.64] ;  /* 0x0000002416187981 */ /* 0x000162000c1e1b00 */
[----:B------:R-:W-:Y:S05]  /*f160*/  BRA `(.L_x_19866) ;  /* 0x0000000800787947 */ /* 0x000fea0003800000 */
.L_x_19874:
        /* <DEDUP_REMOVED lines=28> */
.L_x_19877:
        /* <DEDUP_REMOVED lines=15> */
.L_x_19876:
[----:B------:R-:W2:Y:S02]  /*f420*/  LDG.E.U16 R0, desc[UR36][R22.64] ;  /* 0x0000002416007981 */ /* 0x000ea4000c1e1500 */
[----:B--2---:R-:W-:-:S04]  /*f430*/  IMAD.U32 R0, R0, 0x10000, RZ ;  /* 0x0001000000007824 */ /* 0x004fc800078e00ff */
[----:B------:R-:W-:-:S04]  /*f440*/  FMUL.FTZ R0, R0, 1 ;  /* 0x3f80000000007820 */ /* 0x000fc80000410000 */
[----:B------:R0:W1:Y:S01]  /*f450*/  F2F.F64.F32 R24, R0 ;  /* 0x0000000000187310 */ /* 0x0000620000201800 */
[----:B------:R-:W-:Y:S05]  /*f460*/  BRA `(.L_x_19866) ;  /* 0x0000000400b87947 */ /* 0x000fea0003800000 */
.L_x_19873:
        /* <DEDUP_REMOVED lines=11> */
.L_x_19880:
        /* <DEDUP_REMOVED lines=21> */
.L_x_19884:
[----:B------:R-:W-:Y:S05]  /*f670*/  BSYNC B1 ;  /* 0x0000000000017941 */ /* 0x000fea0003800000 */
.L_x_19883:
[----:B------:R-:W-:Y:S01]  /*f680*/  LEA R3, R0, 0x3b800000, 0x17 ;  /* 0x3b80000000037811 */ /* 0x000fe200078eb8ff */
[----:B------:R-:W-:-:S05]  /*f690*/  IMAD.SHL.U32 R0, R2, 0x100000, RZ ;  /* 0x0010000002007824 */ /* 0x000fca00078e00ff */
[----:B------:R-:W-:-:S07]  /*f6a0*/  LOP3.LUT R0, R3, R0, R4, 0xfe, !PT ;  /* 0x0000000003007212 */ /* 0x000fce00078efe04 */
.L_x_19882:
[----:B------:R-:W-:Y:S05]  /*f6b0*/  BSYNC B0 ;  /* 0x0000000000007941 */ /* 0x000fea0003800000 */
.L_x_19881:
[----:B------:R-:W-:-:S04]  /*f6c0*/  FMUL.FTZ R0, R0, 1 ;  /* 0x3f80000000007820 */ /* 0x000fc80000410000 */
[----:B------:R0:W1:Y:S01]  /*f6d0*/  F2F.F64.F32 R24, R0 ;  /* 0x0000000000187310 */ /* 0x0000620000201800 */
[----:B------:R-:W-:Y:S05]  /*f6e0*/  BRA `(.L_x_19866) ;  /* 0x0000000400187947 */ /* 0x000fea0003800000 */
.L_x_19879:
        /* <DEDUP_REMOVED lines=21> */
.L_x_19888:
[----:B------:R-:W-:Y:S05]  /*f840*/  BSYNC B1 ;  /* 0x0000000000017941 */ /* 0x000fea0003800000 */
.L_x_19887:
[----:B------:R-:W-:Y:S01]  /*f850*/  LEA R3, R0, 0x37800000, 0x17 ;  /* 0x3780000000037811 */ /* 0x000fe200078eb8ff */
[----:B------:R-:W-:-:S05]  /*f860*/  IMAD.SHL.U32 R0, R2, 0x200000, RZ ;  /* 0x0020000002007824 */ /* 0x000fca00078e00ff */
[----:B------:R-:W-:-:S07]  /*f870*/  LOP3.LUT R0, R3, R0, R4, 0xfe, !PT ;  /* 0x0000000003007212 */ /* 0x000fce00078efe04 */
.L_x_19886:
[----:B------:R-:W-:Y:S05]  /*f880*/  BSYNC B0 ;  /* 0x0000000000007941 */ /* 0x000fea0003800000 */
.L_x_19885:
[----:B------:R-:W-:-:S04]  /*f890*/  FMUL.FTZ R0, R0, 1 ;  /* 0x3f80000000007820 */ /* 0x000fc80000410000 */
[----:B------:R0:W1:Y:S01]  /*f8a0*/  F2F.F64.F32 R24, R0 ;  /* 0x0000000000187310 */ /* 0x0000620000201800 */
[----:B------:R-:W-:Y:S05]  /*f8b0*/  BRA `(.L_x_19866) ;  /* 0x0000000000a47947 */ /* 0x000fea0003800000 */
.L_x_19878:
        /* <DEDUP_REMOVED lines=14> */
.L_x_19892:
[----:B------:R-:W-:Y:S05]  /*f9a0*/  BSYNC B0 ;  /* 0x0000000000007941 */ /* 0x000fea0003800000 */
.L_x_19891:
[----:B------:R-:W-:-:S04]  /*f9b0*/  FMUL.FTZ R0, R0, 1 ;  /* 0x3f80000000007820 */ /* 0x000fc80000410000 */
[----:B------:R0:W1:Y:S01]  /*f9c0*/  F2F.F64.F32 R24, R0 ;  /* 0x0000000000187310 */ /* 0x0000620000201800 */
[----:B------:R-:W-:Y:S05]  /*f9d0*/  BRA `(.L_x_19866) ;  /* 0x00000000005c7947 */ /* 0x000fea0003800000 */
.L_x_19865:
        /* <DEDUP_REMOVED lines=16> */
.L_x_19893:
[----:B------:R-:W-:Y:S01]  /*fae0*/  CS2R R24, SRZ ;  /* 0x0000000000187805 */ /* 0x000fe2000001ff00 */
[----:B------:R-:W-:Y:S06]  /*faf0*/  BRA `(.L_x_19866) ;  /* 0x0000000000147947 */ /* 0x000fec0003800000 */
.L_x_19890:
[----:B------:R-:W2:Y:S02]  /*fb00*/  LDG.E.64 R24, desc[UR36][R22.64] ;  /* 0x0000002416187981 */ /* 0x000ea4000c1e1b00 */
[----:B--2---:R-:W0:Y:S01]  /*fb10*/  I2F.F64.U64 R24, R24 ;  /* 0x0000001800187312 */ /* 0x004e220000301800 */
[----:B------:R-:W-:Y:S05]  /*fb20*/  BRA `(.L_x_19866) ;  /* 0x0000000000087947 */ /* 0x000fea0003800000 */
.L_x_19889:
[----:B------:R-:W2:Y:S02]  /*fb30*/  LDG.E R22, desc[UR36][R22.64] ;  /* 0x0000002416167981 */ /* 0x000ea4000c1e1900 */
[----:B--2---:R0:W1:Y:S02]  /*fb40*/  I2F.F64.U32 R24, R22 ;  /* 0x0000001600187312 */ /* 0x0040640000201800 */
.L_x_19866:
        /* <DEDUP_REMOVED lines=18> */
.L_x_19897:
[----:B------:R-:W2:Y:S02]  /*fc70*/  LDG.E.U8 R2, desc[UR36][R2.64] ;  /* 0x0000002402027981 */ /* 0x000ea4000c1e1100 */
[----:B--2---:R0:W1:Y:S01]  /*fc80*/  I2F.F64.U16 R22, R2 ;  /* 0x0000000200167312 */ /* 0x0040620000101800 */
[----:B------:R-:W-:Y:S05]  /*fc90*/  BRA `(.L_x_19899) ;  /* 0x0000000c00707947 */ /* 0x000fea0003800000 */
.L_x_19896:
        /* <DEDUP_REMOVED lines=9> */
.L_x_19901:
[----:B------:R-:W2:Y:S02]  /*fd30*/  LDG.E R2, desc[UR36][R2.64] ;  /* 0x0000002402027981 */ /* 0x000ea4000c1e1900 */
[----:B--2---:R1:W2:Y:S01]  /*fd40*/  I2F.F64 R22, R2 ;  /* 0x0000000200167312 */ /* 0x0042a20000201c00 */
[----:B------:R-:W-:Y:S05]  /*fd50*/  BRA `(.L_x_19899) ;  /* 0x0000000c00407947 */ /* 0x000fea0003800000 */
.L_x_19900:
[----:B------:R-:W2:Y:S02]  /*fd60*/  LDG.E.U16 R2, desc[UR36][R2.64] ;  /* 0x0000002402027981 */ /* 0x000ea4000c1e1500 */
[----:B--2---:R0:W1:Y:S01]  /*fd70*/  I2F.F64.S16 R22, R2 ;  /* 0x0000000200167312 */ /* 0x0040620000101c00 */
[----:B------:R-:W-:Y:S05]  /*fd80*/  BRA `(.L_x_19899) ;  /* 0x0000000c00347947 */ /* 0x000fea0003800000 */
.L_x_19895:
        /* <DEDUP_REMOVED lines=10> */
.L_x_19903:
[----:B------:R-:W2:Y:S02]  /*fe30*/  LDG.E.U16 R0, desc[UR36][R2.64] ;  /* 0x0000002402007981 */ /* 0x000ea4000c1e1500 */
[----:B--2---:R-:W-:-:S05]  /*fe40*/  HADD2.F32 R0, -RZ, R0.H0_H0 ;  /* 0x20000000ff007230 */ /* 0x004fca0000004100 */
[----:B------:R-:W-:-:S04]  /*fe50*/  FMUL.FTZ R0, R0, 1 ;  /* 0x3f80000000007820 */ /* 0x000fc80000410000 */
[----:B------:R0:W1:Y:S01]  /*fe60*/  F2F.F64.F32 R22, R0 ;  /* 0x0000000000167310 */ /* 0x0000620000201800 */
[----:B------:R-:W-:Y:S05]  /*fe70*/  BRA `(.L_x_19899) ;  /* 0x0000000800f87947 */ /* 0x000fea0003800000 */
.L_x_19902:
        /* <DEDUP_REMOVED lines=10> */
.L_x_19905:
[----:B------:R-:W2:Y:S02]  /*ff20*/  LDG.E.U16 R2, desc[UR36][R2.64] ;  /* 0x0000002402027981 */ /* 0x000ea4000c1e1500 */
[----:B--2---:R-:W-:-:S05]  /*ff30*/  HADD2.F32 R0, -RZ, R2.H0_H0 ;  /* 0x20000002ff007230 */ /* 0x004fca0000004100 */
[----:B------:R-:W-:-:S04]  /*ff40*/  FMUL.FTZ R0, R0, 1 ;  /* 0x3f80000000007820 */ /* 0x000fc80000410000 */
[----:B------:R0:W1:Y:S01]  /*ff50*/  F2F.F64.F32 R22, R0 ;  /* 0x0000000000167310 */ /* 0x0000620000201800 */
[----:B------:R-:W-:Y:S05]  /*ff60*/  BRA `(.L_x_19899) ;  /* 0x0000000800bc7947 */ /* 0x000fea0003800000 */
.L_x_19904:
[----:B------:R0:W5:Y:S01]  /*ff70*/  LDG.E.64 R22, desc[UR36][R2.64] ;  /* 0x0000002402167981 */ /* 0x000162000c1e1b00 */
[----:B------:R-:W-:Y:S05]  /*ff80*/  BRA `(.L_x_19899) ;  /* 0x0000000800b47947 */ /* 0x000fea0003800000 */
.L_x_19894:
        /* <DEDUP_REMOVED lines=13> */
.L_x_19908:
[----:B------:R0:W5:Y:S01]  /*10060*/  LDG.E.64 R22, desc[UR36][R2.64] ;  /* 0x0000002402167981 */ /* 0x000162000c1e1b00 */
[----:B------:R-:W-:Y:S05]  /*10070*/  BRA `(.L_x_19899) ;  /* 0x0000000800787947 */ /* 0x000fea0003800000 */
.L_x_19907:
        /* <DEDUP_REMOVED lines=28> */
.L_x_19910:
        /* <DEDUP_REMOVED lines=15> */
.L_x_19909:
[----:B------:R-:W2:Y:S02]  /*10330*/  LDG.E.U16 R0, desc[UR36][R2.64] ;  /* 0x0000002402007981 */ /* 0x000ea4000c1e1500 */
[----:B--2---:R-:W-:-:S04]  /*10340*/  IMAD.U32 R0, R0, 0x10000, RZ ;  /* 0x0001000000007824 */ /* 0x004fc800078e00ff */
[----:B------:R-:W-:-:S04]  /*10350*/  FMUL.FTZ R0, R0, 1 ;  /* 0x3f80000000007820 */ /* 0x000fc80000410000 */
[----:B------:R0:W1:Y:S01]  /*10360*/  F2F.F64.F32 R22, R0 ;  /* 0x0000000000167310 */ /* 0x0000620000201800 */
[----:B------:R-:W-:Y:S05]  /*10370*/  BRA `(.L_x_19899) ;  /* 0x0000000400b87947 */ /* 0x000fea0003800000 */
.L_x_19906:
        /* <DEDUP_REMOVED lines=11> */
.L_x_19913:
        /* <DEDUP_REMOVED lines=21> */
.L_x_19917:
[----:B------:R-:W-:Y:S05]  /*10580*/  BSYNC B1 ;  /* 0x0000000000017941 */ /* 0x000fea0003800000 */
.L_x_19916:
[----:B------:R-:W-:Y:S01]  /*10590*/  LEA R3, R0, 0x3b800000, 0x17 ;  /* 0x3b80000000037811 */ /* 0x000fe200078eb8ff */
[----:B------:R-:W-:-:S05]  /*105a0*/  IMAD.SHL.U32 R0, R2, 0x100000, RZ ;  /* 0x0010000002007824 */ /* 0x000fca00078e00ff */
[----:B------:R-:W-:-:S07]  /*105b0*/  LOP3.LUT R0, R3, R0, R4, 0xfe, !PT ;  /* 0x0000000003007212 */ /* 0x000fce00078efe04 */
.L_x_19915:
[----:B------:R-:W-:Y:S05]  /*105c0*/  BSYNC B0 ;  /* 0x0000000000007941 */ /* 0x000fea0003800000 */
.L_x_19914:
[----:B------:R-:W-:-:S04]  /*105d0*/  FMUL.FTZ R0, R0, 1 ;  /* 0x3f80000000007820 */ /* 0x000fc80000410000 */
[----:B------:R0:W1:Y:S01]  /*105e0*/  F2F.F64.F32 R22, R0 ;  /* 0x0000000000167310 */ /* 0x0000620000201800 */
[----:B------:R-:W-:Y:S05]  /*105f0*/  BRA `(.L_x_19899) ;  /* 0x0000000400187947 */ /* 0x000fea0003800000 */
.L_x_19912:
        /* <DEDUP_REMOVED lines=21> */
.L_x_19921:
[----:B------:R-:W-:Y:S05]  /*10750*/  BSYNC B1 ;  /* 0x0000000000017941 */ /* 0x000fea0003800000 */
.L_x_19920:
[----:B------:R-:W-:Y:S01]  /*10760*/  LEA R3, R0, 0x37800000, 0x17 ;  /* 0x3780000000037811 */ /* 0x000fe200078eb8ff */
[----:B------:R-:W-:-:S05]  /*10770*/  IMAD.SHL.U32 R0, R2, 0x200000, RZ ;  /* 0x0020000002007824 */ /* 0x000fca00078e00ff */
[----:B------:R-:W-:-:S07]  /*10780*/  LOP3.LUT R0, R3, R0, R4, 0xfe, !PT ;  /* 0x0000000003007212 */ /* 0x000fce00078efe04 */
.L_x_19919:
[----:B------:R-:W-:Y:S05]  /*10790*/  BSYNC B0 ;  /* 0x0000000000007941 */ /* 0x000fea0003800000 */
.L_x_19918:
[----:B------:R-:W-:-:S04]  /*107a0*/  FMUL.FTZ R0, R0, 1 ;  /* 0x3f80000000007820 */ /* 0x000fc80000410000 */
[----:B------:R0:W1:Y:S01]  /*107b0*/  F2F.F64.F32 R22, R0 ;  /* 0x0000000000167310 */ /* 0x0000620000201800 */
[----:B------:R-:W-:Y:S05]  /*107c0*/  BRA `(.L_x_19899) ;  /* 0x0000000000a47947 */ /* 0x000fea0003800000 */
.L_x_19911:
        /* <DEDUP_REMOVED lines=14> */
.L_x_19925:
[----:B------:R-:W-:Y:S05]  /*108b0*/  BSYNC B0 ;  /* 0x0000000000007941 */ /* 0x000fea0003800000 */
.L_x_19924:
[----:B------:R-:W-:-:S04]  /*108c0*/  FMUL.FTZ R0, R0, 1 ;  /* 0x3f80000000007820 */ /* 0x000fc80000410000 */
[----:B------:R0:W1:Y:S01]  /*108d0*/  F2F.F64.F32 R22, R0 ;  /* 0x0000000000167310 */ /* 0x0000620000201800 */
[----:B------:R-:W-:Y:S05]  /*108e0*/  BRA `(.L_x_19899) ;  /* 0x00000000005c7947 */ /* 0x000fea0003800000 */
.L_x_19898:
        /* <DEDUP_REMOVED lines=16> */
.L_x_19926:
[----:B------:R-:W-:Y:S01]  /*109f0*/  CS2R R22, SRZ ;  /* 0x0000000000167805 */ /* 0x000fe2000001ff00 */
[----:B------:R-:W-:Y:S06]  /*10a00*/  BRA `(.L_x_19899) ;  /* 0x0000000000147947 */ /* 0x000fec0003800000 */
.L_x_19923:
[----:B------:R-:W2:Y:S02]  /*10a10*/  LDG.E.64 R22, desc[UR36][R2.64] ;  /* 0x0000002402167981 */ /* 0x000ea4000c1e1b00 */
[----:B--2---:R-:W0:Y:S01]  /*10a20*/  I2F.F64.U64 R22, R22 ;  /* 0x0000001600167312 */ /* 0x004e220000301800 */
[----:B------:R-:W-:Y:S05]  /*10a30*/  BRA `(.L_x_19899) ;  /* 0x0000000000087947 */ /* 0x000fea0003800000 */
.L_x_19922:
[----:B------:R-:W2:Y:S02]  /*10a40*/  LDG.E R2, desc[UR36][R2.64] ;  /* 0x0000002402027981 */ /* 0x000ea4000c1e1900 */
[----:B--2---:R0:W1:Y:S02]  /*10a50*/  I2F.F64.U32 R22, R2 ;  /* 0x0000000200167312 */ /* 0x0040640000201800 */
.L_x_19899:
[----:B0-----:R-:W0:Y:S01]  /*10a60*/  LDC.U8 R4, c[0x0][0x6be] ;  /* 0x0001af80ff047b82 */ /* 0x001e220000000000 */
[----:B------:R-:W-:Y:S02]  /*10a70*/  ULDC.64 UR4, c[0x0][0x698] ;  /* 0x0001a60000047ab9 */ /* 0x000fe40000000a00 */
[----:B-1----:R-:W-:-:S05]  /*10a80*/  IADD3 R2, P0, R18, UR4, RZ ;  /* 0x0000000412027c10 */ /* 0x002fca000ff1e0ff */
        /* <DEDUP_REMOVED lines=15> */
.L_x_19930:
[----:B------:R-:W2:Y:S02]  /*10b80*/  LDG.E.U8 R2, desc[UR36][R2.64] ;  /* 0x0000002402027981 */ /* 0x000ea4000c1e1100 */
[----:B--2---:R2:W0:Y:S01]  /*10b90*/  I2F.F64.U16 R18, R2 ;  /* 0x0000000200127312 */ /* 0x0044220000101800 */
[----:B------:R-:W-:Y:S05]  /*10ba0*/  BRA `(.L_x_19932) ;  /* 0x0000000c00707947 */ /* 0x000fea0003800000 */
.L_x_19929:
        /* <DEDUP_REMOVED lines=9> */
.L_x_19934:
[----:B------:R-:W2:Y:S02]  /*10c40*/  LDG.E R2, desc[UR36][R2.64] ;  /* 0x0000002402027981 */ /* 0x000ea4000c1e1900 */
[----:B--2---:R0:W1:Y:S01]  /*10c50*/  I2F.F64 R18, R2 ;  /* 0x0000000200127312 */ /* 0x0040620000201c00 */
[----:B------:R-:W-:Y:S05]  /*10c60*/  BRA `(.L_x_19932) ;  /* 0x0000000c00407947 */ /* 0x000fea0003800000 */
.L_x_19933:
[----:B------:R-:W2:Y:S02]  /*10c70*/  LDG.E.U16 R2, desc[UR36][R2.64] ;  /* 0x0000002402027981 */ /* 0x000ea4000c1e1500 */
[----:B--2---:R0:W1:Y:S01]  /*10c80*/  I2F.F64.S16 R18, R2 ;  /* 0x0000000200127312 */ /* 0x0040620000101c00 */
[----:B------:R-:W-:Y:S05]  /*10c90*/  BRA `(.L_x_19932) ;  /* 0x0000000c00347947 */ /* 0x000fea0003800000 */
.L_x_19928:
        /* <DEDUP_REMOVED lines=10> */
.L_x_19936:
[----:B------:R-:W2:Y:S02]  /*10d40*/  LDG.E.U16 R0, desc[UR36][R2.64] ;  /* 0x0000002402007981 */ /* 0x000ea4000c1e1500 */
[----:B--2---:R-:W-:-:S05]  /*10d50*/  HADD2.F32 R0, -RZ, R0.H0_H0 ;  /* 0x20000000ff007230 */ /* 0x004fca0000004100 */
[----:B------:R-:W-:-:S04]  /*10d60*/  FMUL.FTZ R0, R0, 1 ;  /* 0x3f80000000007820 */ /* 0x000fc80000410000 */
[----:B------:R0:W1:Y:S01]  /*10d70*/  F2F.F64.F32 R18, R0 ;  /* 0x0000000000127310 */ /* 0x0000620000201800 */
[----:B------:R-:W-:Y:S05]  /*10d80*/  BRA `(.L_x_19932) ;  /* 0x0000000800f87947 */ /* 0x000fea0003800000 */
.L_x_19935:
        /* <DEDUP_REMOVED lines=10> */
.L_x_19938:
[----:B------:R-:W2:Y:S02]  /*10e30*/  LDG.E.U16 R2, desc[UR36][R2.64] ;  /* 0x0000002402027981 */ /* 0x000ea4000c1e1500 */
[----:B--2---:R-:W-:-:S05]  /*10e40*/  HADD2.F32 R0, -RZ, R2.H0_H0 ;  /* 0x20000002ff007230 */ /* 0x004fca0000004100 */
[----:B------:R-:W-:-:S04]  /*10e50*/  FMUL.FTZ R0, R0, 1 ;  /* 0x3f80000000007820 */ /* 0x000fc80000410000 */
[----:B------:R0:W1:Y:S01]  /*10e60*/  F2F.F64.F32 R18, R0 ;  /* 0x0000000000127310 */ /* 0x0000620000201800 */
[----:B------:R-:W-:Y:S05]  /*10e70*/  BRA `(.L_x_19932) ;  /* 0x0000000800bc7947 */ /* 0x000fea0003800000 */
.L_x_19937:
[----:B------:R0:W5:Y:S01]  /*10e80*/  LDG.E.64 R18, desc[UR36][R2.64] ;  /* 0x0000002402127981 */ /* 0x000162000c1e1b00 */
[----:B------:R-:W-:Y:S05]  /*10e90*/  BRA `(.L_x_19932) ;  /* 0x0000000800b47947 */ /* 0x000fea0003800000 */
.L_x_19927:
        /* <DEDUP_REMOVED lines=13> */
.L_x_19941:
[----:B------:R0:W5:Y:S01]  /*10f70*/  LDG.E.64 R18, desc[UR36][R2.64] ;  /* 0x0000002402127981 */ /* 0x000162000c1e1b00 */
[----:B------:R-:W-:Y:S05]  /*10f80*/  BRA `(.L_x_19932) ;  /* 0x0000000800787947 */ /* 0x000fea0003800000 */
.L_x_19940:
        /* <DEDUP_REMOVED lines=28> */
.L_x_19943:
        /* <DEDUP_REMOVED lines=15> */
.L_x_19942:
[----:B------:R-:W2:Y:S02]  /*11240*/  LDG.E.U16 R0, desc[UR36][R2.64] ;  /* 0x0000002402007981 */ /* 0x000ea4000c1e1500 */
[----:B--2---:R-:W-:-:S04]  /*11250*/  IMAD.U32 R0, R0, 0x10000, RZ ;  /* 0x0001000000007824 */ /* 0x004fc800078e00ff */
[----:B------:R-:W-:-:S04]  /*11260*/  FMUL.FTZ R0, R0, 1 ;  /* 0x3f80000000007820 */ /* 0x000fc80000410000 */
[----:B------:R0:W1:Y:S01]  /*11270*/  F2F.F64.F32 R18, R0 ;  /* 0x0000000000127310 */ /* 0x0000620000201800 */
[----:B------:R-:W-:Y:S05]  /*11280*/  BRA `(.L_x_19932) ;  /* 0x0000000400b87947 */ /* 0x000fea0003800000 */
.L_x_19939:
        /* <DEDUP_REMOVED lines=11> */
.L_x_19946:
        /* <DEDUP_REMOVED lines=21> */
.L_x_19950:
[----:B------:R-:W-:Y:S05]  /*11490*/  BSYNC B1 ;  /* 0x0000000000017941 */ /* 0x000fea0003800000 */
.L_x_19949:
[----:B------:R-:W-:Y:S01]  /*114a0*/  LEA R3, R0, 0x3b800000, 0x17 ;  /* 0x3b80000000037811 */ /* 0x000fe200078eb8ff */
[----:B------:R-:W-:-:S05]  /*114b0*/  IMAD.SHL.U32 R0, R2, 0x100000, RZ ;  /* 0x0010000002007824 */ /* 0x000fca00078e00ff */
[----:B------:R-:W-:-:S07]  /*114c0*/  LOP3.LUT R0, R3, R0, R4, 0xfe, !PT ;  /* 0x0000000003007212 */ /* 0x000fce00078efe04 */
.L_x_19948:
[----:B------:R-:W-:Y:S05]  /*114d0*/  BSYNC B0 ;  /* 0x0000000000007941 */ /* 0x000fea0003800000 */
.L_x_19947:
[----:B------:R-:W-:-:S04]  /*114e0*/  FMUL.FTZ R0, R0, 1 ;  /* 0x3f80000000007820 */ /* 0x000fc80000410000 */
[----:B------:R0:W1:Y:S01]  /*114f0*/  F2F.F64.F32 R18, R0 ;  /* 0x0000000000127310 */ /* 0x0000620000201800 */
[----:B------:R-:W-:Y:S05]  /*11500*/  BRA `(.L_x_19932) ;  /* 0x0000000400187947 */ /* 0x000fea0003800000 */
.L_x_19945:
        /* <DEDUP_REMOVED lines=21> */
.L_x_19954:
[----:B------:R-:W-:Y:S05]  /*11660*/  BSYNC B1 ;  /* 0x0000000000017941 */ /* 0x000fea0003800000 */
.L_x_19953:
[----:B------:R-:W-:Y:S01]  /*11670*/  LEA R3, R0, 0x37800000, 0x17 ;  /* 0x3780000000037811 */ /* 0x000fe200078eb8ff */
[----:B------:R-:W-:-:S05]  /*11680*/  IMAD.SHL.U32 R0, R2, 0x200000, RZ ;  /* 0x0020000002007824 */ /* 0x000fca00078e00ff */
[----:B------:R-:W-:-:S07]  /*11690*/  LOP3.LUT R0, R3, R0, R4, 0xfe, !PT ;  /* 0x0000000003007212 */ /* 0x000fce00078efe04 */
.L_x_19952:
[----:B------:R-:W-:Y:S05]  /*116a0*/  BSYNC B0 ;  /* 0x0000000000007941 */ /* 0x000fea0003800000 */
.L_x_19951:
[----:B------:R-:W-:-:S04]  /*116b0*/  FMUL.FTZ R0, R0, 1 ;  /* 0x3f80000000007820 */ /* 0x000fc80000410000 */
[----:B------:R0:W1:Y:S01]  /*116c0*/  F2F.F64.F32 R18, R0 ;  /* 0x0000000000127310 */ /* 0x0000620000201800 */
[----:B------:R-:W-:Y:S05]  /*116d0*/  BRA `(.L_x_19932) ;  /* 0x0000000000a47947 */ /* 0x000fea0003800000 */
.L_x_19944:
        /* <DEDUP_REMOVED lines=14> */
.L_x_19958:
[----:B------:R-:W-:Y:S05]  /*117c0*/  BSYNC B0 ;  /* 0x0000000000007941 */ /* 0x000fea0003800000 */
.L_x_19957:
[----:B------:R-:W-:-:S04]  /*117d0*/  FMUL.FTZ R0, R0, 1 ;  /* 0x3f80000000007820 */ /* 0x000fc80000410000 */
[----:B------:R0:W1:Y:S01]  /*117e0*/  F2F.F64.F32 R18, R0 ;  /* 0x0000000000127310 */ /* 0x0000620000201800 */
[----:B------:R-:W-:Y:S05]  /*117f0*/  BRA `(.L_x_19932) ;  /* 0x00000000005c7947 */ /* 0x000fea0003800000 */
.L_x_19931:
        /* <DEDUP_REMOVED lines=16> */
.L_x_19959:
[----:B------:R-:W-:Y:S01]  /*11900*/  CS2R R18, SRZ ;  /* 0x0000000000127805 */ /* 0x000fe2000001ff00 */
[----:B------:R-:W-:Y:S06]  /*11910*/  BRA `(.L_x_19932) ;  /* 0x0000000000147947 */ /* 0x000fec0003800000 */
.L_x_19956:
[----:B------:R-:W2:Y:S02]  /*11920*/  LDG.E.64 R18, desc[UR36][R2.64] ;  /* 0x0000002402127981 */ /* 0x000ea4000c1e1b00 */
[----:B--2---:R-:W0:Y:S01]  /*11930*/  I2F.F64.U64 R18, R18 ;  /* 0x0000001200127312 */ /* 0x004e220000301800 */
[----:B------:R-:W-:Y:S05]  /*11940*/  BRA `(.L_x_19932) ;  /* 0x0000000000087947 */ /* 0x000fea0003800000 */
.L_x_19955:
[----:B------:R-:W2:Y:S02]  /*11950*/  LDG.E R2, desc[UR36][R2.64] ;  /* 0x0000002402027981 */ /* 0x000ea4000c1e1900 */
[----:B--2---:R0:W1:Y:S02]  /*11960*/  I2F.F64.U32 R18, R2 ;  /* 0x0000000200127312 */ /* 0x0040640000201800 */
.L_x_19932:
[----:B0-2---:R-:W0:Y:S01]  /*11970*/  LDC.U8 R2, c[0x0][0x6bf] ;  /* 0x0001afc0ff027b82 */ /* 0x005e220000000000 */
        /* <DEDUP_REMOVED lines=17> */
.L_x_19963:
[----:B------:R-:W2:Y:S02]  /*11a90*/  LDG.E.U8 R2, desc[UR36][R4.64] ;  /* 0x0000002404027981 */ /* 0x000ea4000c1e1100 */
[----:B--2---:R-:W0:Y:S01]  /*11aa0*/  I2F.F64.U16 R2, R2 ;  /* 0x0000000200027312 */ /* 0x004e220000101800 */
[----:B------:R-:W-:Y:S05]  /*11ab0*/  BRA `(.L_x_19965) ;  /* 0x0000000c00707947 */ /* 0x000fea0003800000 */
.L_x_19962:
        /* <DEDUP_REMOVED lines=9> */
.L_x_19967:
[----:B------:R-:W2:Y:S02]  /*11b50*/  LDG.E R2, desc[UR36][R4.64] ;  /* 0x0000002404027981 */ /* 0x000ea4000c1e1900 */
[----:B--2---:R-:W0:Y:S01]  /*11b60*/  I2F.F64 R2, R2 ;  /* 0x0000000200027312 */ /* 0x004e220000201c00 */
[----:B------:R-:W-:Y:S05]  /*11b70*/  BRA `(.L_x_19965) ;  /* 0x0000000c00407947 */ /* 0x000fea0003800000 */
.L_x_19966:
[----:B------:R-:W2:Y:S02]  /*11b80*/  LDG.E.U16 R2, desc[UR36][R4.64] ;  /* 0x0000002404027981 */ /* 0x000ea4000c1e1500 */
[----:B--2---:R-:W0:Y:S01]  /*11b90*/  I2F.F64.S16 R2, R2 ;  /* 0x0000000200027312 */ /* 0x004e220000101c00 */
[----:B------:R-:W-:Y:S05]  /*11ba0*/  BRA `(.L_x_19965) ;  /* 0x0000000c00347947 */ /* 0x000fea0003800000 */
.L_x_19961:
        /* <DEDUP_REMOVED lines=10> */
.L_x_19969:
[----:B------:R-:W2:Y:S02]  /*11c50*/  LDG.E.U16 R0, desc[UR36][R4.64] ;  /* 0x0000002404007981 */ /* 0x000ea4000c1e1500 */
[----:B--2---:R-:W-:-:S05]  /*11c60*/  HADD2.F32 R0, -RZ, R0.H0_H0 ;  /* 0x20000000ff007230 */ /* 0x004fca0000004100 */
[----:B------:R-:W-:-:S04]  /*11c70*/  FMUL.FTZ R0, R0, 1 ;  /* 0x3f80000000007820 */ /* 0x000fc80000410000 */
[----:B------:R0:W2:Y:S01]  /*11c80*/  F2F.F64.F32 R2, R0 ;  /* 0x0000000000027310 */ /* 0x0000a20000201800 */
[----:B------:R-:W-:Y:S05]  /*11c90*/  BRA `(.L_x_19965) ;  /* 0x0000000800f87947 */ /* 0x000fea0003800000 */
.L_x_19968:
        /* <DEDUP_REMOVED lines=10> */
.L_x_19971:
[----:B------:R-:W2:Y:S02]  /*11d40*/  LDG.E.U16 R4, desc[UR36][R4.64] ;  /* 0x0000002404047981 */ /* 0x000ea4000c1e1500 */
[----:B--2---:R-:W-:-:S05]  /*11d50*/  HADD2.F32 R0, -RZ, R4.H0_H0 ;  /* 0x20000004ff007230 */ /* 0x004fca0000004100 */
[----:B------:R-:W-:-:S04]  /*11d60*/  FMUL.FTZ R0, R0, 1 ;  /* 0x3f80000000007820 */ /* 0x000fc80000410000 */
[----:B------:R0:W2:Y:S01]  /*11d70*/  F2F.F64.F32 R2, R0 ;  /* 0x0000000000027310 */ /* 0x0000a20000201800 */
[----:B------:R-:W-:Y:S05]  /*11d80*/  BRA `(.L_x_19965) ;  /* 0x0000000800bc7947 */ /* 0x000fea0003800000 */
.L_x_19970:
[----:B------:R0:W5:Y:S01]  /*11d90*/  LDG.E.64 R2, desc[UR36][R4.64] ;  /* 0x0000002404027981 */ /* 0x000162000c1e1b00 */
[----:B------:R-:W-:Y:S05]  /*11da0*/  BRA `(.L_x_19965) ;  /* 0x0000000800b47947 */ /* 0x000fea0003800000 */
.L_x_19960:
        /* <DEDUP_REMOVED lines=13> */
.L_x_19974:
[----:B------:R0:W5:Y:S01]  /*11e80*/  LDG.E.64 R2, desc[UR36][R4.64] ;  /* 0x0000002404027981 */ /* 0x000162000c1e1b00 */
[----:B------:R-:W-:Y:S05]  /*11e90*/  BRA `(.L_x_19965) ;  /* 0x0000000800787947 */ /* 0x000fea0003800000 */
.L_x_19973:
        /* <DEDUP_REMOVED lines=28> */
.L_x_19976:
        /* <DEDUP_REMOVED lines=15> */
.L_x_19975:
[----:B------:R-:W2:Y:S02]  /*12150*/  LDG.E.U16 R0, desc[UR36][R4.64] ;  /* 0x0000002404007981 */ /* 0x000ea4000c1e1500 */
[----:B--2---:R-:W-:-:S04]  /*12160*/  IMAD.U32 R0, R0, 0x10000, RZ ;  /* 0x0001000000007824 */ /* 0x004fc800078e00ff */
[----:B------:R-:W-:-:S04]  /*12170*/  FMUL.FTZ R0, R0, 1 ;  /* 0x3f80000000007820 */ /* 0x000fc80000410000 */
[----:B------:R2:W0:Y:S01]  /*12180*/  F2F.F64.F32 R2, R0 ;  /* 0x0000000000027310 */ /* 0x0004220000201800 */
[----:B------:R-:W-:Y:S05]  /*12190*/  BRA `(.L_x_19965) ;  /* 0x0000000400b87947 */ /* 0x000fea0003800000 */
.L_x_19972:
        /* <DEDUP_REMOVED lines=11> */
.L_x_19979:
        /* <DEDUP_REMOVED lines=21> */
.L_x_19983:
[----:B------:R-:W-:Y:S05]  /*123a0*/  BSYNC B1 ;  /* 0x0000000000017941 */ /* 0x000fea0003800000 */
.L_x_19982:
[----:B------:R-:W-:Y:S01]  /*123b0*/  LEA R3, R0, 0x3b800000, 0x17 ;  /* 0x3b80000000037811 */ /* 0x000fe200078eb8ff */
[----:B------:R-:W-:-:S05]  /*123c0*/  IMAD.SHL.U32 R0, R2, 0x100000, RZ ;  /* 0x0010000002007824 */ /* 0x000fca00078e00ff */
[----:B------:R-:W-:-:S07]  /*123d0*/  LOP3.LUT R0, R3, R0, R4, 0xfe, !PT ;  /* 0x0000000003007212 */ /* 0x000fce00078efe04 */
.L_x_19981:
[----:B------:R-:W-:Y:S05]  /*123e0*/  BSYNC B0 ;  /* 0x0000000000007941 */ /* 0x000fea0003800000 */
.L_x_19980:
[----:B------:R-:W-:-:S04]  /*123f0*/  FMUL.FTZ R0, R0, 1 ;  /* 0x3f80000000007820 */ /* 0x000fc80000410000 */
[----:B------:R0:W2:Y:S01]  /*12400*/  F2F.F64.F32 R2, R0 ;  /* 0x0000000000027310 */ /* 0x0000a20000201800 */
[----:B------:R-:W-:Y:S05]  /*12410*/  BRA `(.L_x_19965) ;  /* 0x0000000400187947 */ /* 0x000fea0003800000 */
.L_x_19978:
        /* <DEDUP_REMOVED lines=21> */
.L_x_19987:
[----:B------:R-:W-:Y:S05]  /*12570*/  BSYNC B1 ;  /* 0x0000000000017941 */ /* 0x000fea0003800000 */
.L_x_19986:
[----:B------:R-:W-:Y:S01]  /*12580*/  LEA R3, R0, 0x37800000, 0x17 ;  /* 0x3780000000037811 */ /* 0x000fe200078eb8ff */
[----:B------:R-:W-:-:S05]  /*12590*/  IMAD.SHL.U32 R0, R2, 0x200000, RZ ;  /* 0x0020000002007824 */ /* 0x000fca00078e00ff */
[----:B------:R-:W-:-:S07]  /*125a0*/  LOP3.LUT R0, R3, R0, R4, 0xfe, !PT ;  /* 0x0000000003007212 */ /* 0x000fce00078efe04 */
.L_x_19985:
[----:B------:R-:W-:Y:S05]  /*125b0*/  BSYNC B0 ;  /* 0x0000000000007941 */ /* 0x000fea0003800000 */
.L_x_19984:
[----:B------:R-:W-:-:S04]  /*125c0*/  FMUL.FTZ R0, R0, 1 ;  /* 0x3f80000000007820 */ /* 0x000fc80000410000 */
[----:B------:R0:W2:Y:S01]  /*125d0*/  F2F.F64.F32 R2, R0 ;  /* 0x0000000000027310 */ /* 0x0000a20000201800 */
[----:B------:R-:W-:Y:S05]  /*125e0*/  BRA `(.L_x_19965) ;  /* 0x0000000000a47947 */ /* 0x000fea0003800000 */
.L_x_19977:
        /* <DEDUP_REMOVED lines=14> */
.L_x_19991:
[----:B------:R-:W-:Y:S05]  /*126d0*/  BSYNC B0 ;  /* 0x0000000000007941 */ /* 0x000fea0003800000 */
.L_x_19990:
[----:B------:R-:W-:-:S04]  /*126e0*/  FMUL.FTZ R0, R0, 1 ;  /* 0x3f80000000007820 */ /* 0x000fc80000410000 */
[----:B------:R0:W2:Y:S01]  /*126f0*/  F2F.F64.F32 R2, R0 ;  /* 0x0000000000027310 */ /* 0x0000a20000201800 */
[----:B------:R-:W-:Y:S05]  /*12700*/  BRA `(.L_x_19965) ;  /* 0x00000000005c7947 */ /* 0x000fea0003800000 */
.L_x_19964:
        /* <DEDUP_REMOVED lines=16> */
.L_x_19992:
[----:B------:R-:W-:Y:S01]  /*12810*/  CS2R R2, SRZ ;  /* 0x0000000000027805 */ /* 0x000fe2000001ff00 */
[----:B------:R-:W-:Y:S06]  /*12820*/  BRA `(.L_x_19965) ;  /* 0x0000000000147947 */ /* 0x000fec0003800000 */
.L_x_19989:
[----:B------:R-:W2:Y:S02]  /*12830*/  LDG.E.64 R2, desc[UR36][R4.64] ;  /* 0x0000002404027981 */ /* 0x000ea4000c1e1b00 */
[----:B--2---:R-:W0:Y:S01]  /*12840*/  I2F.F64.U64 R2, R2 ;  /* 0x0000000200027312 */ /* 0x004e220000301800 */
[----:B------:R-:W-:Y:S05]  /*12850*/  BRA `(.L_x_19965) ;  /* 0x0000000000087947 */ /* 0x000fea0003800000 */
.L_x_19988:
[----:B------:R-:W2:Y:S02]  /*12860*/  LDG.E R2, desc[UR36][R4.64] ;  /* 0x0000002404027981 */ /* 0x000ea4000c1e1900 */
[----:B--2---:R-:W0:Y:S02]  /*12870*/  I2F.F64.U32 R2, R2 ;  /* 0x0000000200027312 */ /* 0x004e240000201800 */
.L_x_19965:
[----:B------:R-:W1:Y:S01]  /*12880*/  LDC.U8 R6, c[0x0][0x6b8] ;  /* 0x0001ae00ff067b82 */ /* 0x000e620000000000 */
[----:B0----5:R-:W-:Y:S01]  /*12890*/  DMUL R4, R22, R22 ;  /* 0x0000001616047228 */ /* 0x021fe20000000000 */
[----:B------:R-:W-:Y:S01]  /*128a0*/  ULDC.64 UR4, c[0x0][0x6a8] ;  /* 0x0001aa0000047ab9 */ /* 0x000fe20000000a00 */
[----:B----4-:R-:W-:Y:S02]  /*128b0*/  DADD R24, -R24, R28 ;  /* 0x0000000018187229 */ /* 0x010fe4000000011c */
[----:B--23--:R-:W-:Y:S02]  /*128c0*/  DFMA R2, -R2, UR4, R30 ;  /* 0x0000000402027c2b */ /* 0x00cfe4000800011e */
[----:B------:R-:W-:Y:S02]  /*128d0*/  DMUL R22, R22, R26 ;  /* 0x0000001a16167228 */ /* 0x000fe40000000000 */
[----:B-1----:R-:W-:-:S08]  /*128e0*/  DMUL R4, R4, R18 ;  /* 0x0000001204047228 */ /* 0x002fd00000000000 */
        /* <DEDUP_REMOVED lines=17> */
.L_x_19996:
[----:B------:R-:W0:Y:S02]  /*12a00*/  F2I.S64.F64.TRUNC R4, R4 ;  /* 0x0000000400047311 */ /* 0x000e24000030d900 */
[----:B0-----:R-:W-:-:S05]  /*12a10*/  IMAD.MOV.U32 R3, RZ, RZ, R4 ;  /* 0x000000ffff037224 */ /* 0x001fca00078e0004 */
[----:B------:R0:W-:Y:S01]  /*12a20*/  STG.E.U8 desc[UR36][R16.64], R3 ;  /* 0x0000000310007986 */ /* 0x0001e2000c101124 */
[----:B------:R-:W-:Y:S05]  /*12a30*/  BRA `(.L_x_19998) ;  /* 0x0000000c00f87947 */ /* 0x000fea0003800000 */
.L_x_19995:
        /* <DEDUP_REMOVED lines=9> */
.L_x_20000:
[----:B------:R-:W0:Y:S02]  /*12ad0*/  F2I.F64.TRUNC R5, R4 ;  /* 0x0000000400057311 */ /* 0x000e24000030d100 */
[----:B0-----:R0:W-:Y:S01]  /*12ae0*/  STG.E desc[UR36][R16.64], R5 ;  /* 0x0000000510007986 */ /* 0x0011e2000c101924 */
[----:B------:R-:W-:Y:S05]  /*12af0*/  BRA `(.L_x_19998) ;  /* 0x0000000c00c87947 */ /* 0x000fea0003800000 */
.L_x_19999:
[----:B------:R-:W0:Y:S02]  /*12b00*/  F2I.F64.TRUNC R5, R4 ;  /* 0x0000000400057311 */ /* 0x000e24000030d100 */
[----:B0-----:R0:W-:Y:S01]  /*12b10*/  STG.E.U16 desc[UR36][R16.64], R5 ;  /* 0x0000000510007986 */ /* 0x0011e2000c101524 */
[----:B------:R-:W-:Y:S05]  /*12b20*/  BRA `(.L_x_19998) ;  /* 0x0000000c00bc7947 */ /* 0x000fea0003800000 */
.L_x_19994:
        /* <DEDUP_REMOVED lines=13> */
.L_x_20002:
        /* <DEDUP_REMOVED lines=8> */
.L_x_20001:
        /* <DEDUP_REMOVED lines=14> */
.L_x_20004:
        /* <DEDUP_REMOVED lines=9> */
.L_x_20003:
[----:B------:R0:W-:Y:S01]  /*12df0*/  STG.E.64 desc[UR36][R16.64], R4 ;  /* 0x0000000410007986 */ /* 0x0001e2000c101b24 */
[----:B------:R-:W-:Y:S05]  /*12e00*/  BRA `(.L_x_19998) ;  /* 0x0000000c00047947 */ /* 0x000fea0003800000 */
.L_x_19993:
        /* <DEDUP_REMOVED lines=12> */
.L_x_20007:
[----:B------:R-:W-:-:S05]  /*12ed0*/  CS2R R6, SRZ ;  /* 0x0000000000067805 */ /* 0x000fca000001ff00 */
[----:B------:R0:W-:Y:S01]  /*12ee0*/  STG.E.128 desc[UR36][R16.64], R4 ;  /* 0x0000000410007986 */ /* 0x0001e2000c101d24 */
[----:B------:R-:W-:Y:S05]  /*12ef0*/  BRA `(.L_x_19998) ;  /* 0x0000000800c87947 */ /* 0x000fea0003800000 */
.L_x_20006:
        /* <DEDUP_REMOVED lines=25> */
.L_x_20011:
[----:B------:R-:W-:Y:S05]  /*13090*/  BSYNC B0 ;  /* 0x0000000000007941 */ /* 0x000fea0003800000 */
.L_x_20010:
[----:B------:R-:W-:-:S05]  /*130a0*/  LOP3.LUT R3, R0, R3, RZ, 0xfc, !PT ;  /* 0x0000000300037212 */ /* 0x000fca00078efcff */
[----:B------:R0:W-:Y:S01]  /*130b0*/  STG.E.U8 desc[UR36][R16.64], R3 ;  /* 0x0000000310007986 */ /* 0x0001e2000c101124 */
[----:B------:R-:W-:Y:S05]  /*130c0*/  BRA `(.L_x_19998) ;  /* 0x0000000800547947 */ /* 0x000fea0003800000 */
.L_x_20009:
        /* <DEDUP_REMOVED lines=17> */
.L_x_20013:
[----:B------:R-:W-:Y:S01]  /*131e0*/  IMAD.MOV.U32 R0, RZ, RZ, 0x7f ;  /* 0x0000007fff007424 */ /* 0x000fe200078e00ff */
[----:B------:R-:W-:-:S04]  /*131f0*/  ISETP.GT.U32.AND P0, PT, R2, 0x7f800000, PT ;  /* 0x7f8000000200780c */ /* 0x000fc80003f04070 */
[----:B------:R-:W-:-:S09]  /*13200*/  SEL R0, R0, 0x7c, P0 ;  /* 0x0000007c00007807 */ /* 0x000fd20000000000 */
.L_x_20014:
[----:B------:R-:W-:Y:S05]  /*13210*/  BSYNC B0 ;  /* 0x0000000000007941 */ /* 0x000fea0003800000 */
.L_x_20012:
[----:B------:R-:W-:-:S04]  /*13220*/  LOP3.LUT R2, R3, 0x80000000, RZ, 0xc0, !PT ;  /* 0x8000000003027812 */ /* 0x000fc800078ec0ff */
[----:B------:R-:W-:-:S04]  /*13230*/  SHF.R.U32.HI R3, RZ, 0x18, R2 ;  /* 0x00000018ff037819 */ /* 0x000fc80000011602 */
[----:B------:R-:W-:-:S05]  /*13240*/  LOP3.LUT R3, R0, R3, RZ, 0xfc, !PT ;  /* 0x0000000300037212 */ /* 0x000fca00078efcff */
[----:B------:R0:W-:Y:S01]  /*13250*/  STG.E.U8 desc[UR36][R16.64], R3 ;  /* 0x0000000310007986 */ /* 0x0001e2000c101124 */
[----:B------:R-:W-:Y:S05]  /*13260*/  BRA `(.L_x_19998) ;  /* 0x0000000400ec7947 */ /* 0x000fea0003800000 */
.L_x_20008:
        /* <DEDUP_REMOVED lines=8> */
.L_x_20005:
        /* <DEDUP_REMOVED lines=11> */
.L_x_20017:
        /* <DEDUP_REMOVED lines=21> */
.L_x_20020:
[----:B------:R-:W-:-:S04]  /*134f0*/  LOP3.LUT R2, R3, 0x80000000, RZ, 0xc0, !PT ;  /* 0x8000000003027812 */ /* 0x000fc800078ec0ff */
[----:B------:R-:W-:-:S04]  /*13500*/  SHF.R.U32.HI R3, RZ, 0x18, R2 ;  /* 0x00000018ff037819 */ /* 0x000fc80000011602 */
[----:B------:R-:W-:-:S04]  /*13510*/  LOP3.LUT R0, R0, R3, RZ, 0xfc, !PT ;  /* 0x0000000300007212 */ /* 0x000fc800078efcff */
[----:B------:R-:W-:-:S07]  /*13520*/  PRMT R8, R0, 0x7610, R8 ;  /* 0x0000761000087816 */ /* 0x000fce0000000008 */
.L_x_20019:
[----:B------:R-:W-:Y:S05]  /*13530*/  BSYNC B0 ;  /* 0x0000000000007941 */ /* 0x000fea0003800000 */
.L_x_20018:
[----:B------:R3:W-:Y:S01]  /*13540*/  STG.E.U8 desc[UR36][R16.64], R8 ;  /* 0x0000000810007986 */ /* 0x0007e2000c101124 */
[----:B------:R-:W-:Y:S05]  /*13550*/  BRA `(.L_x_19998) ;  /* 0x0000000400307947 */ /* 0x000fea0003800000 */
.L_x_20016:
        /* <DEDUP_REMOVED lines=21> */
.L_x_20023:
[----:B------:R-:W-:-:S04]  /*136b0*/  LOP3.LUT R2, R3, 0x80000000, RZ, 0xc0, !PT ;  /* 0x8000000003027812 */ /* 0x000fc800078ec0ff */
[----:B------:R-:W-:-:S04]  /*136c0*/  SHF.R.U32.HI R3, RZ, 0x18, R2 ;  /* 0x00000018ff037819 */ /* 0x000fc80000011602 */
[----:B------:R-:W-:-:S04]  /*136d0*/  LOP3.LUT R0, R0, R3, RZ, 0xfc, !PT ;  /* 0x0000000300007212 */ /* 0x000fc800078efcff */
[----:B------:R-:W-:-:S07]  /*136e0*/  PRMT R8, R0, 0x7610, R8 ;  /* 0x0000761000087816 */ /* 0x000fce0000000008 */
.L_x_20022:
[----:B------:R-:W-:Y:S05]  /*136f0*/  BSYNC B0 ;  /* 0x0000000000007941 */ /* 0x000fea0003800000 */
.L_x_20021:
[----:B------:R0:W-:Y:S01]  /*13700*/  STG.E.U8 desc[UR36][R16.64], R8 ;  /* 0x0000000810007986 */ /* 0x0001e2000c101124 */
[----:B------:R-:W-:Y:S05]  /*13710*/  BRA `(.L_x_19998) ;  /* 0x0000000000c07947 */ /* 0x000fea0003800000 */
.L_x_20015:
        /* <DEDUP_REMOVED lines=26> */
.L_x_19997:
        /* <DEDUP_REMOVED lines=16> */
.L_x_20026:
[----:B------:R-:W-:Y:S05]  /*139c0*/  BRA `(.L_x_19998) ;  /* 0x0000000000147947 */ /* 0x000fea0003800000 */
.L_x_20025:
[----:B------:R-:W0:Y:S02]  /*139d0*/  F2I.U64.F64.TRUNC R4, R4 ;  /* 0x0000000400047311 */ /* 0x000e24000030d800 */
[----:B0-----:R1:W-:Y:S01]  /*139e0*/  STG.E.64 desc[UR36][R16.64], R4 ;  /* 0x0000000410007986 */ /* 0x0013e2000c101b24 */
[----:B------:R-:W-:Y:S05]  /*139f0*/  BRA `(.L_x_19998) ;  /* 0x0000000000087947 */ /* 0x000fea0003800000 */
.L_x_20024:
[----:B------:R-:W0:Y:S02]  /*13a00*/  F2I.U32.F64.TRUNC R5, R4 ;  /* 0x0000000400057311 */ /* 0x000e24000030d000 */
[----:B0-----:R0:W-:Y:S02]  /*13a10*/  STG.E desc[UR36][R16.64], R5 ;  /* 0x0000000510007986 */ /* 0x0011e4000c101924 */
.L_x_19998:
[----:B------:R-:W-:-:S07]  /*13a20*/  VIADD R33, R33, 0x80 ;  /* 0x0000008021217836 */ /* 0x000fce0000000000 */
.L_x_19760:
[----:B------:R-:W-:Y:S05]  /*13a30*/  BSYNC B6 ;  /* 0x0000000000067941 */ /* 0x000fea0003800000 */
.L_x_19759:
        /* <DEDUP_REMOVED lines=536> */
.L_x_20029:
        /* <DEDUP_REMOVED lines=21> */
.L_x_20033:
[----:B------:R-:W2:Y:S02]  /*15d10*/  LDG.E.U8 R2, desc[UR36][R2.64] ;  /* 0x0000002402027981 */ /* 0x000ea4000c1e1100 */
[----:B--2---:R0:W1:Y:S01]  /*15d20*/  I2F.F64.U16 R30, R2 ;  /* 0x00000002001e7312 */ /* 0x0040620000101800 */
[----:B------:R-:W-:Y:S05]  /*15d30*/  BRA `(.L_x_20035) ;  /* 0x0000000c00707947 */ /* 0x000fea0003800000 */
.L_x_20032:
        /* <DEDUP_REMOVED lines=9> */
.L_x_20037:
[----:B------:R-:W2:Y:S02]  /*15dd0*/  LDG.E R2, desc[UR36][R2.64] ;  /* 0x0000002402027981 */ /* 0x000ea4000c1e1900 */
[----:B--2---:R1:W2:Y:S01]  /*15de0*/  I2F.F64 R30, R2 ;  /* 0x00000002001e7312 */ /* 0x0042a20000201c00 */
[----:B------:R-:W-:Y:S05]  /*15df0*/  BRA `(.L_x_20035) ;  /* 0x0000000c00407947 */ /* 0x000fea0003800000 */
.L_x_20036:
[----:B------:R-:W2:Y:S02]  /*15e00*/  LDG.E.U16 R2, desc[UR36][R2.64] ;  /* 0x0000002402027981 */ /* 0x000ea4000c1e1500 */
[----:B--2---:R3:W4:Y:S01]  /*15e10*/  I2F.F64.S16 R30, R2 ;  /* 0x00000002001e7312 */ /* 0x0047220000101c00 */
[----:B------:R-:W-:Y:S05]  /*15e20*/  BRA `(.L_x_20035) ;  /* 0x0000000c00347947 */ /* 0x000fea0003800000 */
.L_x_20031:
        /* <DEDUP_REMOVED lines=10> */
.L_x_20039:
[----:B------:R-:W2:Y:S02]  /*15ed0*/  LDG.E.U16 R0, desc[UR36][R2.64] ;  /* 0x0000002402007981 */ /* 0x000ea4000c1e1500 */
[----:B--2---:R-:W-:-:S05]  /*15ee0*/  HADD2.F32 R0, -RZ, R0.H0_H0 ;  /* 0x20000000ff007230 */ /* 0x004fca0000004100 */
[----:B------:R-:W-:-:S04]  /*15ef0*/  FMUL.FTZ R0, R0, 1 ;  /* 0x3f80000000007820 */ /* 0x000fc80000410000 */
[----:B------:R0:W1:Y:S01]  /*15f00*/  F2F.F64.F32 R30, R0 ;  /* 0x00000000001e7310 */ /* 0x0000620000201800 */
[----:B------:R-:W-:Y:S05]  /*15f10*/  BRA `(.L_x_20035) ;  /* 0x0000000800f87947 */ /* 0x000fea0003800000 */
.L_x_20038:
        /* <DEDUP_REMOVED lines=10> */
.L_x_20041:
[----:B------:R-:W2:Y:S02]  /*15fc0*/  LDG.E.U16 R2, desc[UR36][R2.64] ;  /* 0x0000002402027981 */ /* 0x000ea4000c1e1500 */
[----:B--2---:R-:W-:-:S05]  /*15fd0*/  HADD2.F32 R0, -RZ, R2.H0_H0 ;  /* 0x20000002ff007230 */ /* 0x004fca0000004100 */
[----:B------:R-:W-:-:S04]  /*15fe0*/  FMUL.FTZ R0, R0, 1 ;  /* 0x3f80000000007820 */ /* 0x000fc80000410000 */
[----:B------:R0:W1:Y:S01]  /*15ff0*/  F2F.F64.F32 R30, R0 ;  /* 0x00000000001e7310 */ /* 0x0000620000201800 */
[----:B------:R-:W-:Y:S05]  /*16000*/  BRA `(.L_x_20035) ;  /* 0x0000000800bc7947 */ /* 0x000fea0003800000 */
.L_x_20040:
[----:B------:R0:W5:Y:S01]  /*16010*/  LDG.E.64 R30, desc[UR36][R2.64] ;  /* 0x00000024021e7981 */ /* 0x000162000c1e1b00 */
[----:B------:R-:W-:Y:S05]  /*16020*/  BRA `(.L_x_20035) ;  /* 0x0000000800b47947 */ /* 0x000fea0003800000 */
.L_x_20030:
        /* <DEDUP_REMOVED lines=13> */
.L_x_20044:
[----:B------:R0:W5:Y:S01]  /*16100*/  LDG.E.64 R30, desc[UR36][R2.64] ;  /* 0x00000024021e7981 */ /* 0x000162000c1e1b00 */
[----:B------:R-:W-:Y:S05]  /*16110*/  BRA `(.L_x_20035) ;  /* 0x0000000800787947 */ /* 0x000fea0003800000 */
.L_x_20043:
        /* <DEDUP_REMOVED lines=28> */
.L_x_20046:
        /* <DEDUP_REMOVED lines=15> */
.L_x_20045:
[----:B------:R-:W2:Y:S02]  /*163d0*/  LDG.E.U16 R0, desc[UR36][R2.64] ;  /* 0x0000002402007981 */ /* 0x000ea4000c1e1500 */
[----:B--2---:R-:W-:-:S04]  /*163e0*/  IMAD.U32 R0, R0, 0x10000, RZ ;  /* 0x0001000000007824 */ /* 0x004fc800078e00ff */
[----:B------:R-:W-:-:S04]  /*163f0*/  FMUL.FTZ R0, R0, 1 ;  /* 0x3f80000000007820 */ /* 0x000fc80000410000 */
[----:B------:R0:W1:Y:S01]  /*16400*/  F2F.F64.F32 R30, R0 ;  /* 0x00000000001e7310 */ /* 0x0000620000201800 */
[----:B------:R-:W-:Y:S05]  /*16410*/  BRA `(.L_x_20035) ;  /* 0x0000000400b87947 */ /* 0x000fea0003800000 */
.L_x_20042:
        /* <DEDUP_REMOVED lines=11> */
.L_x_20049:
        /* <DEDUP_REMOVED lines=21> */
.L_x_20053:
[----:B------:R-:W-:Y:S05]  /*16620*/  BSYNC B1 ;  /* 0x0000000000017941 */ /* 0x000fea0003800000 */
.L_x_20052:
[----:B------:R-:W-:Y:S01]  /*16630*/  LEA R3, R0, 0x3b800000, 0x17 ;  /* 0x3b80000000037811 */ /* 0x000fe200078eb8ff */
[----:B------:R-:W-:-:S05]  /*16640*/  IMAD.SHL.U32 R0, R2, 0x100000, RZ ;  /* 0x0010000002007824 */ /* 0x000fca00078e00ff */
[----:B------:R-:W-:-:S07]  /*16650*/  LOP3.LUT R0, R3, R0, R4, 0xfe, !PT ;  /* 0x0000000003007212 */ /* 0x000fce00078efe04 */
.L_x_20051:
[----:B------:R-:W-:Y:S05]  /*16660*/  BSYNC B0 ;  /* 0x0000000000007941 */ /* 0x000fea0003800000 */
.L_x_20050:
[----:B------:R-:W-:-:S04]  /*16670*/  FMUL.FTZ R0, R0, 1 ;  /* 0x3f80000000007820 */ /* 0x000fc80000410000 */
[----:B------:R0:W1:Y:S01]  /*16680*/  F2F.F64.F32 R30, R0 ;  /* 0x00000000001e7310 */ /* 0x0000620000201800 */
[----:B------:R-:W-:Y:S05]  /*16690*/  BRA `(.L_x_20035) ;  /* 0x0000000400187947 */ /* 0x000fea0003800000 */
.L_x_20048:
        /* <DEDUP_REMOVED lines=21> */
.L_x_20057:
[----:B------:R-:W-:Y:S05]  /*167f0*/  BSYNC B1 ;  /* 0x0000000000017941 */ /* 0x000fea0003800000 */
.L_x_20056:
[----:B------:R-:W-:Y:S01]  /*16800*/  LEA R3, R0, 0x37800000, 0x17 ;  /* 0x3780000000037811 */ /* 0x000fe200078eb8ff */
[----:B------:R-:W-:-:S05]  /*16810*/  IMAD.SHL.U32 R0, R2, 0x200000, RZ ;  /* 0x0020000002007824 */ /* 0x000fca00078e00ff */
[----:B------:R-:W-:-:S07]  /*16820*/  LOP3.LUT R0, R3, R0, R4, 0xfe, !PT ;  /* 0x0000000003007212 */ /* 0x000fce00078efe04 */
.L_x_20055:
[----:B------:R-:W-:Y:S05]  /*16830*/  BSYNC B0 ;  /* 0x0000000000007941 */ /* 0x000fea0003800000 */
.L_x_20054:
[----:B------:R-:W-:-:S04]  /*16840*/  FMUL.FTZ R0, R0, 1 ;  /* 0x3f80000000007820 */ /* 0x000fc80000410000 */
[----:B------:R0:W1:Y:S01]  /*16850*/  F2F.F64.F32 R30, R0 ;  /* 0x00000000001e7310 */ /* 0x0000620000201800 */
[----:B------:R-:W-:Y:S05]  /*16860*/  BRA `(.L_x_20035) ;  /* 0x0000000000a47947 */ /* 0x000fea0003800000 */
.L_x_20047:
        /* <DEDUP_REMOVED lines=14> */
.L_x_20061:
[----:B------:R-:W-:Y:S05]  /*16950*/  BSYNC B0 ;  /* 0x0000000000007941 */ /* 0x000fea0003800000 */
.L_x_20060:
[----:B------:R-:W-:-:S04]  /*16960*/  FMUL.FTZ R0, R0, 1 ;  /* 0x3f80000000007820 */ /* 0x000fc80000410000 */
[----:B------:R0:W1:Y:S01]  /*16970*/  F2F.F64.F32 R30, R0 ;  /* 0x00000000001e7310 */ /* 0x0000620000201800 */
[----:B------:R-:W-:Y:S05]  /*16980*/  BRA `(.L_x_20035) ;  /* 0x00000000005c7947 */ /* 0x000fea0003800000 */
.L_x_20034:
        /* <DEDUP_REMOVED lines=16> */
.L_x_20062:
[----:B------:R-:W-:Y:S01]  /*16a90*/  CS2R R30, SRZ ;  /* 0x00000000001e7805 */ /* 0x000fe2000001ff00 */
[----:B------:R-:W-:Y:S06]  /*16aa0*/  BRA `(.L_x_20035) ;  /* 0x0000000000147947 */ /* 0x000fec0003800000 */
.L_x_20059:
[----:B------:R-:W2:Y:S02]  /*16ab0*/  LDG.E.64 R30, desc[UR36][R2.64] ;  /* 0x00000024021e7981 */ /* 0x000ea4000c1e1b00 */
[----:B--2---:R-:W0:Y:S01]  /*16ac0*/  I2F.F64.U64 R30, R30 ;  /* 0x0000001e001e7312 */ /* 0x004e220000301800 */
[----:B------:R-:W-:Y:S05]  /*16ad0*/  BRA `(.L_x_20035) ;  /* 0x0000000000087947 */ /* 0x000fea0003800000 */
.L_x_20058:
[----:B------:R-:W2:Y:S02]  /*16ae0*/  LDG.E R2, desc[UR36][R2.64] ;  /* 0x0000002402027981 */ /* 0x000ea4000c1e1900 */
[----:B--2---:R0:W1:Y:S02]  /*16af0*/  I2F.F64.U32 R30, R2 ;  /* 0x00000002001e7312 */ /* 0x0040640000201800 */
.L_x_20035:
[----:B01-3--:R-:W0:Y:S01]  /*16b00*/  LDC.U8 R2, c[0x0][0x6ba] ;  /* 0x0001ae80ff027b82 */ /* 0x00be220000000000 */
        /* <DEDUP_REMOVED lines=17> */
.L_x_20066:
[----:B------:R-:W3:Y:S02]  /*16c20*/  LDG.E.U8 R24, desc[UR36][R24.64] ;  /* 0x0000002418187981 */ /* 0x000ee4000c1e1100 */
[----:B---3--:R0:W1:Y:S01]  /*16c30*/  I2F.F64.U16 R28, R24 ;  /* 0x00000018001c7312 */ /* 0x0080620000101800 */
[----:B------:R-:W-:Y:S05]  /*16c40*/  BRA `(.L_x_20068) ;  /* 0x0000000c00707947 */ /* 0x000fea0003800000 */
.L_x_20065:
        /* <DEDUP_REMOVED lines=9> */
.L_x_20070:
[----:B------:R-:W3:Y:S02]  /*16ce0*/  LDG.E R24, desc[UR36][R24.64] ;  /* 0x0000002418187981 */ /* 0x000ee4000c1e1900 */
[----:B---3--:R0:W1:Y:S01]  /*16cf0*/  I2F.F64 R28, R24 ;  /* 0x00000018001c7312 */ /* 0x0080620000201c00 */
[----:B------:R-:W-:Y:S05]  /*16d00*/  BRA `(.L_x_20068) ;  /* 0x0000000c00407947 */ /* 0x000fea0003800000 */
.L_x_20069:
[----:B------:R-:W3:Y:S02]  /*16d10*/  LDG.E.U16 R24, desc[UR36][R24.64] ;  /* 0x0000002418187981 */ /* 0x000ee4000c1e1500 */
[----:B---3--:R0:W1:Y:S01]  /*16d20*/  I2F.F64.S16 R28, R24 ;  /* 0x00000018001c7312 */ /* 0x0080620000101c00 */
[----:B------:R-:W-:Y:S05]  /*16d30*/  BRA `(.L_x_20068) ;  /* 0x0000000c00347947 */ /* 0x000fea0003800000 */
.L_x_20064:
        /* <DEDUP_REMOVED lines=10> */
.L_x_20072:
[----:B------:R-:W3:Y:S02]  /*16de0*/  LDG.E.U16 R0, desc[UR36][R24.64] ;  /* 0x0000002418007981 */ /* 0x000ee4000c1e1500 */
[----:B---3--:R-:W-:-:S05]  /*16df0*/  HADD2.F32 R0, -RZ, R0.H0_H0 ;  /* 0x20000000ff007230 */ /* 0x008fca0000004100 */
[----:B------:R-:W-:-:S04]  /*16e00*/  FMUL.FTZ R0, R0, 1 ;  /* 0x3f80000000007820 */ /* 0x000fc80000410000 */
[----:B------:R0:W1:Y:S01]  /*16e10*/  F2F.F64.F32 R28, R0 ;  /* 0x00000000001c7310 */ /* 0x0000620000201800 */
[----:B------:R-:W-:Y:S05]  /*16e20*/  BRA `(.L_x_20068) ;  /* 0x0000000800f87947 */ /* 0x000fea0003800000 */
.L_x_20071:
        /* <DEDUP_REMOVED lines=10> */
.L_x_20074:
[----:B------:R-:W3:Y:S02]  /*16ed0*/  LDG.E.U16 R24, desc[UR36][R24.64] ;  /* 0x0000002418187981 */ /* 0x000ee4000c1e1500 */
[----:B---3--:R-:W-:-:S05]  /*16ee0*/  HADD2.F32 R0, -RZ, R24.H0_H0 ;  /* 0x20000018ff007230 */ /* 0x008fca0000004100 */
[----:B------:R-:W-:-:S04]  /*16ef0*/  FMUL.FTZ R0, R0, 1 ;  /* 0x3f80000000007820 */ /* 0x000fc80000410000 */
[----:B------:R0:W1:Y:S01]  /*16f00*/  F2F.F64.F32 R28, R0 ;  /* 0x00000000001c7310 */ /* 0x0000620000201800 */
[----:B------:R-:W-:Y:S05]  /*16f10*/  BRA `(.L_x_20068) ;  /* 0x0000000800bc7947 */ /* 0x000fea0003800000 */
.L_x_20073:
[----:B------:R0:W5:Y:S01]  /*16f20*/  LDG.E.64 R28, desc[UR36][R24.64] ;  /* 0x00000024181c7981 */ /* 0x000162000c1e1b00 */
[----:B------:R-:W-:Y:S05]  /*16f30*/  BRA `(.L_x_20068) ;  /* 0x0000000800b47947 */ /* 0x000fea0003800000 */
.L_x_20063:
        /* <DEDUP_REMOVED lines=13> */
.L_x_20077:
[----:B------:R0:W5:Y:S01]  /*17010*/  LDG.E.64 R28, desc[UR36][R24.64] ;  /* 0x00000024181c7981 */ /* 0x000162000c1e1b00 */
[----:B------:R-:W-:Y:S05]  /*17020*/  BRA `(.L_x_20068) ;  /* 0x0000000800787947 */ /* 0x000fea0003800000 */
.L_x_20076:
        /* <DEDUP_REMOVED lines=28> */
.L_x_20079:
        /* <DEDUP_REMOVED lines=15> */
.L_x_20078:
[----:B------:R-:W3:Y:S02]  /*172e0*/  LDG.E.U16 R0, desc[UR36][R24.64] ;  /* 0x0000002418007981 */ /* 0x000ee4000c1e1500 */
[----:B---3--:R-:W-:-:S04]  /*172f0*/  IMAD.U32 R0, R0, 0x10000, RZ ;  /* 0x0001000000007824 */ /* 0x008fc800078e00ff */
[----:B------:R-:W-:-:S04]  /*17300*/  FMUL.FTZ R0, R0, 1 ;  /* 0x3f80000000007820 */ /* 0x000fc80000410000 */
[----:B------:R1:W3:Y:S01]  /*17310*/  F2F.F64.F32 R28, R0 ;  /* 0x00000000001c7310 */ /* 0x0002e20000201800 */
[----:B------:R-:W-:Y:S05]  /*17320*/  BRA `(.L_x_20068) ;  /* 0x0000000400b87947 */ /* 0x000fea0003800000 */
.L_x_20075:
        /* <DEDUP_REMOVED lines=11> */
.L_x_20082:
        /* <DEDUP_REMOVED lines=21> */
.L_x_20086:
[----:B------:R-:W-:Y:S05]  /*17530*/  BSYNC B1 ;  /* 0x0000000000017941 */ /* 0x000fea0003800000 */
.L_x_20085:
[----:B------:R-:W-:Y:S01]  /*17540*/  LEA R3, R0, 0x3b800000, 0x17 ;  /* 0x3b80000000037811 */ /* 0x000fe200078eb8ff */
[----:B------:R-:W-:-:S05]  /*17550*/  IMAD.SHL.U32 R0, R2, 0x100000, RZ ;  /* 0x0010000002007824 */ /* 0x000fca00078e00ff */
[----:B------:R-:W-:-:S07]  /*17560*/  LOP3.LUT R0, R3, R0, R4, 0xfe, !PT ;  /* 0x0000000003007212 */ /* 0x000fce00078efe04 */
.L_x_20084:
[----:B------:R-:W-:Y:S05]  /*17570*/  BSYNC B0 ;  /* 0x0000000000007941 */ /* 0x000fea0003800000 */
.L_x_20083:
[----:B------:R-:W-:-:S04]  /*17580*/  FMUL.FTZ R0, R0, 1 ;  /* 0x3f80000000007820 */ /* 0x000fc80000410000 */
[----:B------:R0:W1:Y:S01]  /*17590*/  F2F.F64.F32 R28, R0 ;  /* 0x00000000001c7310 */ /* 0x0000620000201800 */
[----:B------:R-:W-:Y:S05]  /*175a0*/  BRA `(.L_x_20068) ;  /* 0x0000000400187947 */ /* 0x000fea0003800000 */
.L_x_20081:
        /* <DEDUP_REMOVED lines=21> */
.L_x_20090:
[----:B------:R-:W-:Y:S05]  /*17700*/  BSYNC B1 ;  /* 0x0000000000017941 */ /* 0x000fea0003800000 */
.L_x_20089:
[----:B------:R-:W-:Y:S01]  /*17710*/  LEA R3, R0, 0x37800000, 0x17 ;  /* 0x3780000000037811 */ /* 0x000fe200078eb8ff */
[----:B------:R-:W-:-:S05]  /*17720*/  IMAD.SHL.U32 R0, R2, 0x200000, RZ ;  /* 0x0020000002007824 */ /* 0x000fca00078e00ff */
[----:B------:R-:W-:-:S07]  /*17730*/  LOP3.LUT R0, R3, R0, R4, 0xfe, !PT ;  /* 0x0000000003007212 */ /* 0x000fce00078efe04 */
.L_x_20088:
[----:B------:R-:W-:Y:S05]  /*17740*/  BSYNC B0 ;  /* 0x0000000000007941 */ /* 0x000fea0003800000 */
.L_x_20087:
[----:B------:R-:W-:-:S04]  /*17750*/  FMUL.FTZ R0, R0, 1 ;  /* 0x3f80000000007820 */ /* 0x000fc80000410000 */
[----:B------:R0:W1:Y:S01]  /*17760*/  F2F.F64.F32 R28, R0 ;  /* 0x00000000001c7310 */ /* 0x0000620000201800 */
[----:B------:R-:W-:Y:S05]  /*17770*/  BRA `(.L_x_20068) ;  /* 0x0000000000a47947 */ /* 0x000fea0003800000 */
.L_x_20080:
        /* <DEDUP_REMOVED lines=14> */
.L_x_20094:
[----:B------:R-:W-:Y:S05]  /*17860*/  BSYNC B0 ;  /* 0x0000000000007941 */ /* 0x000fea0003800000 */
.L_x_20093:
[----:B------:R-:W-:-:S04]  /*17870*/  FMUL.FTZ R0, R0, 1 ;  /* 0x3f80000000007820 */ /* 0x000fc80000410000 */
[----:B------:R0:W1:Y:S01]  /*17880*/  F2F.F64.F32 R28, R0 ;  /* 0x00000000001c7310 */ /* 0x0000620000201800 */
[----:B------:R-:W-:Y:S05]  /*17890*/  BRA `(.L_x_20068) ;  /* 0x00000000005c7947 */ /* 0x000fea0003800000 */
.L_x_20067:
        /* <DEDUP_REMOVED lines=16> */
.L_x_20095:
[----:B------:R-:W-:Y:S01]  /*179a0*/  CS2R R28, SRZ ;  /* 0x00000000001c7805 */ /* 0x000fe2000001ff00 */
[----:B------:R-:W-:Y:S06]  /*179b0*/  BRA `(.L_x_20068) ;  /* 0x0000000000147947 */ /* 0x000fec0003800000 */
.L_x_20092:
[----:B------:R-:W3:Y:S02]  /*179c0*/  LDG.E.64 R28, desc[UR36][R24.64] ;  /* 0x00000024181c7981 */ /* 0x000ee4000c1e1b00 */
[----:B---3--:R-:W0:Y:S01]  /*179d0*/  I2F.F64.U64 R28, R28 ;  /* 0x0000001c001c7312 */ /* 0x008e220000301800 */
[----:B------:R-:W-:Y:S05]  /*179e0*/  BRA `(.L_x_20068) ;  /* 0x0000000000087947 */ /* 0x000fea0003800000 */
.L_x_20091:
[----:B------:R-:W3:Y:S02]  /*179f0*/  LDG.E R24, desc[UR36][R24.64] ;  /* 0x0000002418187981 */ /* 0x000ee4000c1e1900 */
[----:B---3--:R0:W1:Y:S02]  /*17a00*/  I2F.F64.U32 R28, R24 ;  /* 0x00000018001c7312 */ /* 0x0080640000201800 */
.L_x_20068:
        /* <DEDUP_REMOVED lines=18> */
.L_x_20099:
[----:B------:R-:W2:Y:S02]  /*17b30*/  LDG.E.U8 R2, desc[UR36][R2.64] ;  /* 0x0000002402027981 */ /* 0x000ea4000c1e1100 */
[----:B--2---:R0:W1:Y:S01]  /*17b40*/  I2F.F64.U16 R26, R2 ;  /* 0x00000002001a7312 */ /* 0x0040620000101800 */
[----:B------:R-:W-:Y:S05]  /*17b50*/  BRA `(.L_x_20101) ;  /* 0x0000000c00707947 */ /* 0x000fea0003800000 */
.L_x_20098:
        /* <DEDUP_REMOVED lines=9> */
.L_x_20103:
[----:B------:R-:W2:Y:S02]  /*17bf0*/  LDG.E R2, desc[UR36][R2.64] ;  /* 0x0000002402027981 */ /* 0x000ea4000c1e1900 */
[----:B--2---:R0:W1:Y:S01]  /*17c00*/  I2F.F64 R26, R2 ;  /* 0x00000002001a7312 */ /* 0x0040620000201c00 */
[----:B------:R-:W-:Y:S05]  /*17c10*/  BRA `(.L_x_20101) ;  /* 0x0000000c00407947 */ /* 0x000fea0003800000 */
.L_x_20102:
[----:B------:R-:W2:Y:S02]  /*17c20*/  LDG.E.U16 R2, desc[UR36][R2.64] ;  /* 0x0000002402027981 */ /* 0x000ea4000c1e1500 */
[----:B--2---:R0:W1:Y:S01]  /*17c30*/  I2F.F64.S16 R26, R2 ;  /* 0x00000002001a7312 */ /* 0x0040620000101c00 */
[----:B------:R-:W-:Y:S05]  /*17c40*/  BRA `(.L_x_20101) ;  /* 0x0000000c00347947 */ /* 0x000fea0003800000 */
.L_x_20097:
        /* <DEDUP_REMOVED lines=10> */
.L_x_20105:
[----:B------:R-:W2:Y:S02]  /*17cf0*/  LDG.E.U16 R0, desc[UR36][R2.64] ;  /* 0x0000002402007981 */ /* 0x000ea4000c1e1500 */
[----:B--2---:R-:W-:-:S05]  /*17d00*/  HADD2.F32 R0, -RZ, R0.H0_H0 ;  /* 0x20000000ff007230 */ /* 0x004fca0000004100 */
[----:B------:R-:W-:-:S04]  /*17d10*/  FMUL.FTZ R0, R0, 1 ;  /* 0x3f80000000007820 */ /* 0x000fc80000410000 */
[----:B------:R0:W1:Y:S01]  /*17d20*/  F2F.F64.F32 R26, R0 ;  /* 0x00000000001a7310 */ /* 0x0000620000201800 */
[----:B------:R-:W-:Y:S05]  /*17d30*/  BRA `(.L_x_20101) ;  /* 0x0000000800f87947 */ /* 0x000fea0003800000 */
.L_x_20104:
        /* <DEDUP_REMOVED lines=10> */
.L_x_20107:
[----:B------:R-:W2:Y:S02]  /*17de0*/  LDG.E.U16 R2, desc[UR36][R2.64] ;  /* 0x0000002402027981 */ /* 0x000ea4000c1e1500 */
[----:B--2---:R-:W-:-:S05]  /*17df0*/  HADD2.F32 R0, -RZ, R2.H0_H0 ;  /* 0x20000002ff007230 */ /* 0x004fca0000004100 */
[----:B------:R-:W-:-:S04]  /*17e00*/  FMUL.FTZ R0, R0, 1 ;  /* 0x3f80000000007820 */ /* 0x000fc80000410000 */
[----:B------:R0:W1:Y:S01]  /*17e10*/  F2F.F64.F32 R26, R0 ;  /* 0x00000000001a7310 */ /* 0x0000620000201800 */
[----:B------:R-:W-:Y:S05]  /*17e20*/  BRA `(.L_x_20101) ;  /* 0x0000000800bc7947 */ /* 0x000fea0003800000 */
.L_x_20106:
[----:B------:R0:W5:Y:S01]  /*17e30*/  LDG.E.64 R26, desc[UR36][R2.64] ;  /* 0x00000024021a7981 */ /* 0x000162000c1e1b00 */
[----:B------:R-:W-:Y:S05]  /*17e40*/  BRA `(.L_x_20101) ;  /* 0x0000000800b47947 */ /* 0x000fea0003800000 */
.L_x_20096:
        /* <DEDUP_REMOVED lines=13> */
.L_x_20110:
[----:B------:R0:W5:Y:S01]  /*17f20*/  LDG.E.64 R26, desc[UR36][R2.64] ;  /* 0x00000024021a7981 */ /* 0x000162000c1e1b00 */
[----:B------:R-:W-:Y:S05]  /*17f30*/  BRA `(.L_x_20101) ;  /* 0x0000000800787947 */ /* 0x000fea0003800000 */
.L_x_20109:
        /* <DEDUP_REMOVED lines=28> */
.L_x_20112:
        /* <DEDUP_REMOVED lines=15> */
.L_x_20111:
[----:B------:R-:W2:Y:S02]  /*181f0*/  LDG.E.U16 R0, desc[UR36][R2.64] ;  /* 0x0000002402007981 */ /* 0x000ea4000c1e1500 */
[----:B--2---:R-:W-:-:S04]  /*18200*/  IMAD.U32 R0, R0, 0x10000, RZ ;  /* 0x0001000000007824 */ /* 0x004fc800078e00ff */
[----:B------:R-:W-:-:S04]  /*18210*/  FMUL.FTZ R0, R0, 1 ;  /* 0x3f80000000007820 */ /* 0x000fc80000410000 */
[----:B------:R0:W1:Y:S01]  /*18220*/  F2F.F64.F32 R26, R0 ;  /* 0x00000000001a7310 */ /* 0x0000620000201800 */
[----:B------:R-:W-:Y:S05]  /*18230*/  BRA `(.L_x_20101) ;  /* 0x0000000400b87947 */ /* 0x000fea0003800000 */
.L_x_20108:
        /* <DEDUP_REMOVED lines=11> */
.L_x_20115:
        /* <DEDUP_REMOVED lines=21> */
.L_x_20119:
[----:B------:R-:W-:Y:S05]  /*18440*/  BSYNC B1 ;  /* 0x0000000000017941 */ /* 0x000fea0003800000 */
.L_x_20118:
[----:B------:R-:W-:Y:S01]  /*18450*/  LEA R3, R0, 0x3b800000, 0x17 ;  /* 0x3b80000000037811 */ /* 0x000fe200078eb8ff */
[----:B------:R-:W-:-:S05]  /*18460*/  IMAD.SHL.U32 R0, R2, 0x100000, RZ ;  /* 0x0010000002007824 */ /* 0x000fca00078e00ff */
[----:B------:R-:W-:-:S07]  /*18470*/  LOP3.LUT R0, R3, R0, R4, 0xfe, !PT ;  /* 0x0000000003007212 */ /* 0x000fce00078efe04 */
.L_x_20117:
[----:B------:R-:W-:Y:S05]  /*18480*/  BSYNC B0 ;  /* 0x0000000000007941 */ /* 0x000fea0003800000 */
.L_x_20116:
[----:B------:R-:W-:-:S04]  /*18490*/  FMUL.FTZ R0, R0, 1 ;  /* 0x3f80000000007820 */ /* 0x000fc80000410000 */
[----:B------:R2:W0:Y:S01]  /*184a0*/  F2F.F64.F32 R26, R0 ;  /* 0x00000000001a7310 */ /* 0x0004220000201800 */
[----:B------:R-:W-:Y:S05]  /*184b0*/  BRA `(.L_x_20101) ;  /* 0x0000000400187947 */ /* 0x000fea0003800000 */
.L_x_20114:
        /* <DEDUP_REMOVED lines=21> */
.L_x_20123:
[----:B------:R-:W-:Y:S05]  /*18610*/  BSYNC B1 ;  /* 0x0000000000017941 */ /* 0x000fea0003800000 */
.L_x_20122:
[----:B------:R-:W-:Y:S01]  /*18620*/  LEA R3, R0, 0x37800000, 0x17 ;  /* 0x3780000000037811 */ /* 0x000fe200078eb8ff */
[----:B------:R-:W-:-:S05]  /*18630*/  IMAD.SHL.U32 R0, R2, 0x200000, RZ ;  /* 0x0020000002007824 */ /* 0x000fca00078e00ff */
[----:B------:R-:W-:-:S07]  /*18640*/  LOP3.LUT R0, R3, R0, R4, 0xfe, !PT ;  /* 0x0000000003007212 */ /* 0x000fce00078efe04 */
.L_x_20121:
[----:B------:R-:W-:Y:S05]  /*18650*/  BSYNC B0 ;  /* 0x0000000000007941 */ /* 0x000fea0003800000 */
.L_x_20120:
[----:B------:R-:W-:-:S04]  /*18660*/  FMUL.FTZ R0, R0, 1 ;  /* 0x3f80000000007820 */ /* 0x000fc80000410000 */
[----:B------:R0:W1:Y:S01]  /*18670*/  F2F.F64.F32 R26, R0 ;  /* 0x00000000001a7310 */ /* 0x0000620000201800 */
[----:B------:R-:W-:Y:S05]  /*18680*/  BRA `(.L_x_20101) ;  /* 0x0000000000a47947 */ /* 0x000fea0003800000 */
.L_x_20113:
        /* <DEDUP_REMOVED lines=14> */
.L_x_20127:
[----:B------:R-:W-:Y:S05]  /*18770*/  BSYNC B0 ;  /* 0x0000000000007941 */ /* 0x000fea0003800000 */
.L_x_20126:
[----:B------:R-:W-:-:S04]  /*18780*/  FMUL.FTZ R0, R0, 1 ;  /* 0x3f80000000007820 */ /* 0x000fc80000410000 */
[----:B------:R0:W1:Y:S01]  /*18790*/  F2F.F64.F32 R26, R0 ;  /* 0x00000000001a7310 */ /* 0x0000620000201800 */
[----:B------:R-:W-:Y:S05]  /*187a0*/  BRA `(.L_x_20101) ;  /* 0x00000000005c7947 */ /* 0x000fea0003800000 */
.L_x_20100:
        /* <DEDUP_REMOVED lines=16> */
.L_x_20128:
[----:B------:R-:W-:Y:S01]  /*188b0*/  CS2R R26, SRZ ;  /* 0x00000000001a7805 */ /* 0x000fe2000001ff00 */
[----:B------:R-:W-:Y:S06]  /*188c0*/  BRA `(.L_x_20101) ;  /* 0x0000000000147947 */ /* 0x000fec0003800000 */
.L_x_20125:
[----:B------:R-:W2:Y:S02]  /*188d0*/  LDG.E.64 R26, desc[UR36][R2.64] ;  /* 0x00000024021a7981 */ /* 0x000ea4000c1e1b00 */
[----:B--2---:R-:W0:Y:S01]  /*188e0*/  I2F.F64.U64 R26, R26 ;  /* 0x0000001a001a7312 */ /* 0x004e220000301800 */
[----:B------:R-:W-:Y:S05]  /*188f0*/  BRA `(.L_x_20101) ;  /* 0x0000000000087947 */ /* 0x000fea0003800000 */
.L_x_20124:
[----:B------:R-:W2:Y:S02]  /*18900*/  LDG.E R2, desc[UR36][R2.64] ;  /* 0x0000002402027981 */ /* 0x000ea4000c1e1900 */
[----:B--2---:R0:W1:Y:S02]  /*18910*/  I2F.F64.U32 R26, R2 ;  /* 0x00000002001a7312 */ /* 0x0040640000201800 */
.L_x_20101:
[----:B0-----:R-:W2:Y:S01]  /*18920*/  LDC.U8 R2, c[0x0][0x6bc] ;  /* 0x0001af00ff027b82 */ /* 0x001ea20000000000 */
[----:B------:R-:W-:Y:S02]  /*18930*/  ULDC.64 UR4, c[0x0][0x688] ;  /* 0x0001a20000047ab9 */ /* 0x000fe40000000a00 */
[----:B------:R-:W-:-:S05]  /*18940*/  IADD3 R22, P0, R22, UR4, RZ ;  /* 0x0000000416167c10 */ /* 0x000fca000ff1e0ff */
        /* <DEDUP_REMOVED lines=15> */
.L_x_20132:
[----:B------:R-:W2:Y:S02]  /*18a40*/  LDG.E.U8 R22, desc[UR36][R22.64] ;  /* 0x0000002416167981 */ /* 0x000ea4000c1e1100 */
[----:B--2---:R0:W2:Y:S01]  /*18a50*/  I2F.F64.U16 R24, R22 ;  /* 0x0000001600187312 */ /* 0x0040a20000101800 */
[----:B------:R-:W-:Y:S05]  /*18a60*/  BRA `(.L_x_20134) ;  /* 0x0000000c00707947 */ /* 0x000fea0003800000 */
.L_x_20131:
        /* <DEDUP_REMOVED lines=9> */
.L_x_20136:
[----:B------:R-:W2:Y:S02]  /*18b00*/  LDG.E R22, desc[UR36][R22.64] ;  /* 0x0000002416167981 */ /* 0x000ea4000c1e1900 */
[----:B--2---:R0:W2:Y:S01]  /*18b10*/  I2F.F64 R24, R22 ;  /* 0x0000001600187312 */ /* 0x0040a20000201c00 */
[----:B------:R-:W-:Y:S05]  /*18b20*/  BRA `(.L_x_20134) ;  /* 0x0000000c00407947 */ /* 0x000fea0003800000 */
.L_x_20135:
[----:B------:R-:W2:Y:S02]  /*18b30*/  LDG.E.U16 R22, desc[UR36][R22.64] ;  /* 0x0000002416167981 */ /* 0x000ea4000c1e1500 */
[----:B--2---:R0:W2:Y:S01]  /*18b40*/  I2F.F64.S16 R24, R22 ;  /* 0x0000001600187312 */ /* 0x0040a20000101c00 */
[----:B------:R-:W-:Y:S05]  /*18b50*/  BRA `(.L_x_20134) ;  /* 0x0000000c00347947 */ /* 0x000fea0003800000 */
.L_x_20130:
        /* <DEDUP_REMOVED lines=10> */
.L_x_20138:
[----:B------:R-:W2:Y:S02]  /*18c00*/  LDG.E.U16 R0, desc[UR36][R22.64] ;  /* 0x0000002416007981 */ /* 0x000ea4000c1e1500 */
[----:B--2---:R-:W-:-:S05]  /*18c10*/  HADD2.F32 R0, -RZ, R0.H0_H0 ;  /* 0x20000000ff007230 */ /* 0x004fca0000004100 */
[----:B------:R-:W-:-:S04]  /*18c20*/  FMUL.FTZ R0, R0, 1 ;  /* 0x3f80000000007820 */ /* 0x000fc80000410000 */
[----:B------:R0:W2:Y:S01]  /*18c30*/  F2F.F64.F32 R24, R0 ;  /* 0x0000000000187310 */ /* 0x0000a20000201800 */
[----:B------:R-:W-:Y:S05]  /*18c40*/  BRA `(.L_x_20134) ;  /* 0x0000000800f87947 */ /* 0x000fea0003800000 */
.L_x_20137:
        /* <DEDUP_REMOVED lines=10> */
.L_x_20140:
[----:B------:R-:W2:Y:S02]  /*18cf0*/  LDG.E.U16 R22, desc[UR36][R22.64] ;  /* 0x0000002416167981 */ /* 0x000ea4000c1e1500 */
[----:B--2---:R-:W-:-:S05]  /*18d00*/  HADD2.F32 R0, -RZ, R22.H0_H0 ;  /* 0x20000016ff007230 */ /* 0x004fca0000004100 */
[----:B------:R-:W-:-:S04]  /*18d10*/  FMUL.FTZ R0, R0, 1 ;  /* 0x3f80000000007820 */ /* 0x000fc80000410000 */
[----:B------:R0:W2:Y:S01]  /*18d20*/  F2F.F64.F32 R24, R0 ;  /* 0x0000000000187310 */ /* 0x0000a20000201800 */
[----:B------:R-:W-:Y:S05]  /*18d30*/  BRA `(.L_x_20134) ;  /* 0x0000000800bc7947 */ /* 0x000fea0003800000 */
.L_x_20139:
[----:B------:R0:W5:Y:S01]  /*18d40*/  LDG.E.64 R24, desc[UR36][R22.64] ;  /* 0x0000002416187981 */ /* 0x000162000c1e1b00 */
[----:B------:R-:W-:Y:S05]  /*18d50*/  BRA `(.L_x_20134) ;  /* 0x0000000800b47947 */ /* 0x000fea0003800000 */
.L_x_20129:
        /* <DEDUP_REMOVED lines=13> */
.L_x_20143:
[----:B------:R0:W5:Y:S01]  /*18e30*/  LDG.E.64 R24, desc[UR36][R22.64] ;  /* 0x0000002416187981 */ /* 0x000162000c1e1b00 */
[----:B------:R-:W-:Y:S05]  /*18e40*/  BRA `(.L_x_20134) ;  /* 0x0000000800787947 */ /* 0x000fea0003800000 */
.L_x_20142:
        /* <DEDUP_REMOVED lines=28> */
.L_x_20145:
        /* <DEDUP_REMOVED lines=15> */
.L_x_20144:
[----:B------:R-:W2:Y:S02]  /*19100*/  LDG.E.U16 R0, desc[UR36][R22.64] ;  /* 0x0000002416007981 */ /* 0x000ea4000c1e1500 */
[----:B--2---:R-:W-:-:S04]  /*19110*/  IMAD.U32 R0, R0, 0x10000, RZ ;  /* 0x0001000000007824 */ /* 0x004fc800078e00ff */
[----:B------:R-:W-:-:S04]  /*19120*/  FMUL.FTZ R0, R0, 1 ;  /* 0x3f80000000007820 */ /* 0x000fc80000410000 */
[----:B------:R0:W2:Y:S01]  /*19130*/  F2F.F64.F32 R24, R0 ;  /* 0x0000000000187310 */ /* 0x0000a20000201800 */
[----:B------:R-:W-:Y:S05]  /*19140*/  BRA `(.L_x_20134) ;  /* 0x0000000400b87947 */ /* 0x000fea0003800000 */
.L_x_20141:
        /* <DEDUP_REMOVED lines=11> */
.L_x_20148:
        /* <DEDUP_REMOVED lines=21> */
.L_x_20152:
[----:B------:R-:W-:Y:S05]  /*19350*/  BSYNC B1 ;  /* 0x0000000000017941 */ /* 0x000fea0003800000 */
.L_x_20151:
[----:B------:R-:W-:Y:S01]  /*19360*/  LEA R3, R0, 0x3b800000, 0x17 ;  /* 0x3b80000000037811 */ /* 0x000fe200078eb8ff */
[----:B------:R-:W-:-:S05]  /*19370*/  IMAD.SHL.U32 R0, R2, 0x100000, RZ ;  /* 0x0010000002007824 */ /* 0x000fca00078e00ff */
[----:B------:R-:W-:-:S07]  /*19380*/  LOP3.LUT R0, R3, R0, R4, 0xfe, !PT ;  /* 0x0000000003007212 */ /* 0x000fce00078efe04 */
.L_x_20150:
[----:B------:R-:W-:Y:S05]  /*19390*/  BSYNC B0 ;  /* 0x0000000000007941 */ /* 0x000fea0003800000 */
.L_x_20149:
[----:B------:R-:W-:-:S04]  /*193a0*/  FMUL.FTZ R0, R0, 1 ;  /* 0x3f80000000007820 */ /* 0x000fc80000410000 */
[----:B------:R0:W2:Y:S01]  /*193b0*/  F2F.F64.F32 R24, R0 ;  /* 0x0000000000187310 */ /* 0x0000a20000201800 */
[----:B------:R-:W-:Y:S05]  /*193c0*/  BRA `(.L_x_20134) ;  /* 0x0000000400187947 */ /* 0x000fea0003800000 */
.L_x_20147:
        /* <DEDUP_REMOVED lines=21> */
.L_x_20156:
[----:B------:R-:W-:Y:S05]  /*19520*/  BSYNC B1 ;  /* 0x0000000000017941 */ /* 0x000fea0003800000 */
.L_x_20155:
[----:B------:R-:W-:Y:S01]  /*19530*/  LEA R3, R0, 0x37800000, 0x17 ;  /* 0x3780000000037811 */ /* 0x000fe200078eb8ff */
[----:B------:R-:W-:-:S05]  /*19540*/  IMAD.SHL.U32 R0, R2, 0x200000, RZ ;  /* 0x0020000002007824 */ /* 0x000fca00078e00ff */
[----:B------:R-:W-:-:S07]  /*19550*/  LOP3.LUT R0, R3, R0, R4, 0xfe, !PT ;  /* 0x0000000003007212 */ /* 0x000fce00078efe04 */
.L_x_20154:
[----:B------:R-:W-:Y:S05]  /*19560*/  BSYNC B0 ;  /* 0x0000000000007941 */ /* 0x000fea0003800000 */
.L_x_20153:
[----:B------:R-:W-:-:S04]  /*19570*/  FMUL.FTZ R0, R0, 1 ;  /* 0x3f80000000007820 */ /* 0x000fc80000410000 */
[----:B------:R0:W2:Y:S01]  /*19580*/  F2F.F64.F32 R24, R0 ;  /* 0x0000000000187310 */ /* 0x0000a20000201800 */
[----:B------:R-:W-:Y:S05]  /*19590*/  BRA `(.L_x_20134) ;  /* 0x0000000000a47947 */ /* 0x000fea0003800000 */
.L_x_20146:
        /* <DEDUP_REMOVED lines=14> */
.L_x_20160:
[----:B------:R-:W-:Y:S05]  /*19680*/  BSYNC B0 ;  /* 0x0000000000007941 */ /* 0x000fea0003800000 */
.L_x_20159:
[----:B------:R-:W-:-:S04]  /*19690*/  FMUL.FTZ R0, R0, 1 ;  /* 0x3f80000000007820 */ /* 0x000fc80000410000 */
[----:B------:R0:W2:Y:S01]  /*196a0*/  F2F.F64.F32 R24, R0 ;  /* 0x0000000000187310 */ /* 0x0000a20000201800 */
[----:B------:R-:W-:Y:S05]  /*196b0*/  BRA `(.L_x_20134) ;  /* 0x00000000005c7947 */ /* 0x000fea0003800000 */
.L_x_20133:
        /* <DEDUP_REMOVED lines=16> */
.L_x_20161:
[----:B------:R-:W-:Y:S01]  /*197c0*/  CS2R R24, SRZ ;  /* 0x0000000000187805 */ /* 0x000fe2000001ff00 */
[----:B------:R-:W-:Y:S06]  /*197d0*/  BRA `(.L_x_20134) ;  /* 0x0000000000147947 */ /* 0x000fec0003800000 */
.L_x_20158:
[----:B------:R-:W2:Y:S02]  /*197e0*/  LDG.E.64 R24, desc[UR36][R22.64] ;  /* 0x0000002416187981 */ /* 0x000ea4000c1e1b00 */
[----:B--2---:R-:W0:Y:S01]  /*197f0*/  I2F.F64.U64 R24, R24 ;  /* 0x0000001800187312 */ /* 0x004e220000301800 */
[----:B------:R-:W-:Y:S05]  /*19800*/  BRA `(.L_x_20134) ;  /* 0x0000000000087947 */ /* 0x000fea0003800000 */
.L_x_20157:
[----:B------:R-:W2:Y:S02]  /*19810*/  LDG.E R22, desc[UR36][R22.64] ;  /* 0x0000002416167981 */ /* 0x000ea4000c1e1900 */
[----:B--2---:R0:W2:Y:S02]  /*19820*/  I2F.F64.U32 R24, R22 ;  /* 0x0000001600187312 */ /* 0x0040a40000201800 */
.L_x_20134:
        /* <DEDUP_REMOVED lines=18> */
.L_x_20165:
[----:B------:R-:W2:Y:S02]  /*19950*/  LDG.E.U8 R2, desc[UR36][R2.64] ;  /* 0x0000002402027981 */ /* 0x000ea4000c1e1100 */
[----:B--2---:R0:W1:Y:S01]  /*19960*/  I2F.F64.U16 R22, R2 ;  /* 0x0000000200167312 */ /* 0x0040620000101800 */
[----:B------:R-:W-:Y:S05]  /*19970*/  BRA `(.L_x_20167) ;  /* 0x0000000c00707947 */ /* 0x000fea0003800000 */
.L_x_20164:
        /* <DEDUP_REMOVED lines=9> */
.L_x_20169:
[----:B------:R-:W2:Y:S02]  /*19a10*/  LDG.E R2, desc[UR36][R2.64] ;  /* 0x0000002402027981 */ /* 0x000ea4000c1e1900 */
[----:B--2---:R0:W1:Y:S01]  /*19a20*/  I2F.F64 R22, R2 ;  /* 0x0000000200167312 */ /* 0x0040620000201c00 */
[----:B------:R-:W-:Y:S05]  /*19a30*/  BRA `(.L_x_20167) ;  /* 0x0000000c00407947 */ /* 0x000fea0003800000 */
.L_x_20168:
[----:B------:R-:W2:Y:S02]  /*19a40*/  LDG.E.U16 R2, desc[UR36][R2.64] ;  /* 0x0000002402027981 */ /* 0x000ea4000c1e1500 */
[----:B--2---:R0:W1:Y:S01]  /*19a50*/  I2F.F64.S16 R22, R2 ;  /* 0x0000000200167312 */ /* 0x0040620000101c00 */
[----:B------:R-:W-:Y:S05]  /*19a60*/  BRA `(.L_x_20167) ;  /* 0x0000000c00347947 */ /* 0x000fea0003800000 */
.L_x_20163:
        /* <DEDUP_REMOVED lines=10> */
.L_x_20171:
[----:B------:R-:W2:Y:S02]  /*19b10*/  LDG.E.U16 R0, desc[UR36][R2.64] ;  /* 0x0000002402007981 */ /* 0x000ea4000c1e1500 */
[----:B--2---:R-:W-:-:S05]  /*19b20*/  HADD2.F32 R0, -RZ, R0.H0_H0 ;  /* 0x20000000ff007230 */ /* 0x004fca0000004100 */
[----:B------:R-:W-:-:S04]  /*19b30*/  FMUL.FTZ R0, R0, 1 ;  /* 0x3f80000000007820 */ /* 0x000fc80000410000 */
[----:B------:R0:W1:Y:S01]  /*19b40*/  F2F.F64.F32 R22, R0 ;  /* 0x0000000000167310 */ /* 0x0000620000201800 */
[----:B------:R-:W-:Y:S05]  /*19b50*/  BRA `(.L_x_20167) ;  /* 0x0000000800f87947 */ /* 0x000fea0003800000 */
.L_x_20170:
        /* <DEDUP_REMOVED lines=10> */
.L_x_20173:
[----:B------:R-:W2:Y:S02]  /*19c00*/  LDG.E.U16 R2, desc[UR36][R2.64] ;  /* 0x0000002402027981 */ /* 0x000ea4000c1e1500 */
[----:B--2---:R-:W-:-:S05]  /*19c10*/  HADD2.F32 R0, -RZ, R2.H0_H0 ;  /* 0x20000002ff007230 */ /* 0x004fca0000004100 */
[----:B------:R-:W-:-:S04]  /*19c20*/  FMUL.FTZ R0, R0, 1 ;  /* 0x3f80000000007820 */ /* 0x000fc80000410000 */
[----:B------:R0:W1:Y:S01]  /*19c30*/  F2F.F64.F32 R22, R0 ;  /* 0x0000000000167310 */ /* 0x0000620000201800 */
[----:B------:R-:W-:Y:S05]  /*19c40*/  BRA `(.L_x_20167) ;  /* 0x0000000800bc7947 */ /* 0x000fea0003800000 */
.L_x_20172:
[----:B------:R0:W5:Y:S01]  /*19c50*/  LDG.E.64 R22, desc[UR36][R2.64] ;  /* 0x0000002402167981 */ /* 0x000162000c1e1b00 */
[----:B------:R-:W-:Y:S05]  /*19c60*/  BRA `(.L_x_20167) ;  /* 0x0000000800b47947 */ /* 0x000fea0003800000 */
.L_x_20162:
        /* <DEDUP_REMOVED lines=13> */
.L_x_20176:
[----:B------:R0:W5:Y:S01]  /*19d40*/  LDG.E.64 R22, desc[UR36][R2.64] ;  /* 0x0000002402167981 */ /* 0x000162000c1e1b00 */
[----:B------:R-:W-:Y:S05]  /*19d50*/  BRA `(.L_x_20167) ;  /* 0x0000000800787947 */ /* 0x000fea0003800000 */
.L_x_20175:
        /* <DEDUP_REMOVED lines=26> */
[----:B------:R2:W0:Y:S01]  /*19f00*/  F2F.F64.F32 R22, R5 ;  /* 0x0000000500167310 */ /* 0x0004220000201800 */
[----:B------:R-:W-:Y:S05]  /*19f10*/  BRA `(.L_x_20167) ;  /* 0x0000000800087947 */ /* 0x000fea0003800000 */
.L_x_20178:
        /* <DEDUP_REMOVED lines=15> */
.L_x_20177:
[----:B------:R-:W2:Y:S02]  /*1a010*/  LDG.E.U16 R0, desc[UR36][R2.64] ;  /* 0x0000002402007981 */ /* 0x000ea4000c1e1500 */
[----:B--2---:R-:W-:-:S04]  /*1a020*/  IMAD.U32 R0, R0, 0x10000, RZ ;  /* 0x0001000000007824 */ /* 0x004fc800078e00ff */
[----:B------:R-:W-:-:S04]  /*1a030*/  FMUL.FTZ R0, R0, 1 ;  /* 0x3f80000000007820 */ /* 0x000fc80000410000 */
[----:B------:R0:W1:Y:S01]  /*1a040*/  F2F.F64.F32 R22, R0 ;  /* 0x0000000000167310 */ /* 0x0000620000201800 */
[----:B------:R-:W-:Y:S05]  /*1a050*/  BRA `(.L_x_20167) ;  /* 0x0000000400b87947 */ /* 0x000fea0003800000 */
.L_x_20174:
        /* <DEDUP_REMOVED lines=11> */
.L_x_20181:
        /* <DEDUP_REMOVED lines=21> */
.L_x_20185:
[----:B------:R-:W-:Y:S05]  /*1a260*/  BSYNC B1 ;  /* 0x0000000000017941 */ /* 0x000fea0003800000 */
.L_x_20184:
[----:B------:R-:W-:Y:S01]  /*1a270*/  LEA R3, R0, 0x3b800000, 0x17 ;  /* 0x3b80000000037811 */ /* 0x000fe200078eb8ff */
[----:B------:R-:W-:-:S05]  /*1a280*/  IMAD.SHL.U32 R0, R2, 0x100000, RZ ;  /* 0x0010000002007824 */ /* 0x000fca00078e00ff */
[----:B------:R-:W-:-:S07]  /*1a290*/  LOP3.LUT R0, R3, R0, R4, 0xfe, !PT ;  /* 0x0000000003007212 */ /* 0x000fce00078efe04 */
.L_x_20183:
[----:B------:R-:W-:Y:S05]  /*1a2a0*/  BSYNC B0 ;  /* 0x0000000000007941 */ /* 0x000fea0003800000 */
.L_x_20182:
[----:B------:R-:W-:-:S04]  /*1a2b0*/  FMUL.FTZ R0, R0, 1 ;  /* 0x3f80000000007820 */ /* 0x000fc80000410000 */
[----:B------:R0:W1:Y:S01]  /*1a2c0*/  F2F.F64.F32 R22, R0 ;  /* 0x0000000000167310 */ /* 0x0000620000201800 */
[----:B------:R-:W-:Y:S05]  /*1a2d0*/  BRA `(.L_x_20167) ;  /* 0x0000000400187947 */ /* 0x000fea0003800000 */
.L_x_20180:
        /* <DEDUP_REMOVED lines=21> */
.L_x_20189:
[----:B------:R-:W-:Y:S05]  /*1a430*/  BSYNC B1 ;  /* 0x0000000000017941 */ /* 0x000fea0003800000 */
.L_x_20188:
[----:B------:R-:W-:Y:S01]  /*1a440*/  LEA R3, R0, 0x37800000, 0x17 ;  /* 0x3780000000037811 */ /* 0x000fe200078eb8ff */
[----:B------:R-:W-:-:S05]  /*1a450*/  IMAD.SHL.U32 R0, R2, 0x200000, RZ ;  /* 0x0020000002007824 */ /* 0x000fca00078e00ff */
[----:B------:R-:W-:-:S07]  /*1a460*/  LOP3.LUT R0, R3, R0, R4, 0xfe, !PT ;  /* 0x0000000003007212 */ /* 0x000fce00078efe04 */
.L_x_20187:
[----:B------:R-:W-:Y:S05]  /*1a470*/  BSYNC B0 ;  /* 0x0000000000007941 */ /* 0x000fea0003800000 */
.L_x_20186:
[----:B------:R-:W-:-:S04]  /*1a480*/  FMUL.FTZ R0, R0, 1 ;  /* 0x3f80000000007820 */ /* 0x000fc80000410000 */
[----:B------:R0:W1:Y:S01]  /*1a490*/  F2F.F64.F32 R22, R0 ;  /* 0x0000000000167310 */ /* 0x0000620000201800 */
[----:B------:R-:W-:Y:S05]  /*1a4a0*/  BRA `(.L_x_20167) ;  /* 0x0000000000a47947 */ /* 0x000fea0003800000 */
.L_x_20179:
        /* <DEDUP_REMOVED lines=14> */
.L_x_20193:
[----:B------:R-:W-:Y:S05]  /*1a590*/  BSYNC B0 ;  /* 0x0000000000007941 */ /* 0x000fea0003800000 */
.L_x_20192:
[----:B------:R-:W-:-:S04]  /*1a5a0*/  FMUL.FTZ R0, R0, 1 ;  /* 0x3f80000000007820 */ /* 0x000fc80000410000 */
[----:B------:R0:W1:Y:S01]  /*1a5b0*/  F2F.F64.F32 R22, R0 ;  /* 0x0000000000167310 */ /* 0x0000620000201800 */
[----:B------:R-:W-:Y:S05]  /*1a5c0*/  BRA `(.L_x_20167) ;  /* 0x00000000005c7947 */ /* 0x000fea0003800000 */
.L_x_20166:
        /* <DEDUP_REMOVED lines=16> */
.L_x_20194:
[----:B------:R-:W-:Y:S01]  /*1a6d0*/  CS2R R22, SRZ ;  /* 0x0000000000167805 */ /* 0x000fe2000001ff00 */
[----:B------:R-:W-:Y:S06]  /*1a6e0*/  BRA `(.L_x_20167) ;  /* 0x0000000000147947 */ /* 0x000fec0003800000 */
.L_x_20191:
[----:B------:R-:W2:Y:S02]  /*1a6f0*/  LDG.E.64 R22, desc[UR36][R2.64] ;  /* 0x0000002402167981 */ /* 0x000ea4000c1e1b00 */
[----:B--2---:R-:W0:Y:S01]  /*1a700*/  I2F.F64.U64 R22, R22 ;  /* 0x0000001600167312 */ /* 0x004e220000301800 */
[----:B------:R-:W-:Y:S05]  /*1a710*/  BRA `(.L_x_20167) ;  /* 0x0000000000087947 */ /* 0x000fea0003800000 */
.L_x_20190:
[----:B------:R-:W2:Y:S02]  /*1a720*/  LDG.E R2, desc[UR36][R2.64] ;  /* 0x0000002402027981 */ /* 0x000ea4000c1e1900 */
[----:B--2---:R0:W1:Y:S02]  /*1a730*/  I2F.F64.U32 R22, R2 ;  /* 0x0000000200167312 */ /* 0x0040640000201800 */
.L_x_20167:
        /* <DEDUP_REMOVED lines=18> */
.L_x_20198:
[----:B------:R-:W2:Y:S02]  /*1a860*/  LDG.E.U8 R2, desc[UR36][R2.64] ;  /* 0x0000002402027981 */ /* 0x000ea4000c1e1100 */
[----:B--2---:R0:W2:Y:S01]  /*1a870*/  I2F.F64.U16 R18, R2 ;  /* 0x0000000200127312 */ /* 0x0040a20000101800 */
[----:B------:R-:W-:Y:S05]  /*1a880*/  BRA `(.L_x_20200) ;  /* 0x0000000c00707947 */ /* 0x000fea0003800000 */
.L_x_20197:
        /* <DEDUP_REMOVED lines=9> */
.L_x_20202:
[----:B------:R-:W2:Y:S02]  /*1a920*/  LDG.E R2, desc[UR36][R2.64] ;  /* 0x0000002402027981 */ /* 0x000ea4000c1e1900 */
[----:B--2---:R0:W2:Y:S01]  /*1a930*/  I2F.F64 R18, R2 ;  /* 0x0000000200127312 */ /* 0x0040a20000201c00 */
[----:B------:R-:W-:Y:S05]  /*1a940*/  BRA `(.L_x_20200) ;  /* 0x0000000c00407947 */ /* 0x000fea0003800000 */
.L_x_20201:
[----:B------:R-:W2:Y:S02]  /*1a950*/  LDG.E.U16 R2, desc[UR36][R2.64] ;  /* 0x0000002402027981 */ /* 0x000ea4000c1e1500 */
[----:B--2---:R0:W2:Y:S01]  /*1a960*/  I2F.F64.S16 R18, R2 ;  /* 0x0000000200127312 */ /* 0x0040a20000101c00 */
[----:B------:R-:W-:Y:S05]  /*1a970*/  BRA `(.L_x_20200) ;  /* 0x0000000c00347947 */ /* 0x000fea0003800000 */
.L_x_20196:
        /* <DEDUP_REMOVED lines=10> */
.L_x_20204:
[----:B------:R-:W2:Y:S02]  /*1aa20*/  LDG.E.U16 R0, desc[UR36][R2.64] ;  /* 0x0000002402007981 */ /* 0x000ea4000c1e1500 */
[----:B--2---:R-:W-:-:S05]  /*1aa30*/  HADD2.F32 R0, -RZ, R0.H0_H0 ;  /* 0x20000000ff007230 */ /* 0x004fca0000004100 */
[----:B------:R-:W-:-:S04]  /*1aa40*/  FMUL.FTZ R0, R0, 1 ;  /* 0x3f80000000007820 */ /* 0x000fc80000410000 */
[----:B------:R0:W2:Y:S01]  /*1aa50*/  F2F.F64.F32 R18, R0 ;  /* 0x0000000000127310 */ /* 0x0000a20000201800 */
[----:B------:R-:W-:Y:S05]  /*1aa60*/  BRA `(.L_x_20200) ;  /* 0x0000000800f87947 */ /* 0x000fea0003800000 */
.L_x_20203:
        /* <DEDUP_REMOVED lines=10> */
.L_x_20206:
[----:B------:R-:W2:Y:S02]  /*1ab10*/  LDG.E.U16 R2, desc[UR36][R2.64] ;  /* 0x0000002402027981 */ /* 0x000ea4000c1e1500 */
[----:B--2---:R-:W-:-:S05]  /*1ab20*/  HADD2.F32 R0, -RZ, R2.H0_H0 ;  /* 0x20000002ff007230 */ /* 0x004fca0000004100 */
[----:B------:R-:W-:-:S04]  /*1ab30*/  FMUL.FTZ R0, R0, 1 ;  /* 0x3f80000000007820 */ /* 0x000fc80000410000 */
[----:B------:R0:W2:Y:S01]  /*1ab40*/  F2F.F64.F32 R18, R0 ;  /* 0x0000000000127310 */ /* 0x0000a20000201800 */
[----:B------:R-:W-:Y:S05]  /*1ab50*/  BRA `(.L_x_20200) ;  /* 0x0000000800bc7947 */ /* 0x000fea0003800000 */
.L_x_20205:
[----:B------:R0:W5:Y:S01]  /*1ab60*/  LDG.E.64 R18, desc[UR36][R2.64] ;  /* 0x0000002402127981 */ /* 0x000162000c1e1b00 */
[----:B------:R-:W-:Y:S05]  /*1ab70*/  BRA `(.L_x_20200) ;  /* 0x0000000800b47947 */ /* 0x000fea0003800000 */
.L_x_20195:
        /* <DEDUP_REMOVED lines=13> */
.L_x_20209:
[----:B------:R0:W5:Y:S01]  /*1ac50*/  LDG.E.64 R18, desc[UR36][R2.64] ;  /* 0x0000002402127981 */ /* 0x000162000c1e1b00 */
[----:B------:R-:W-:Y:S05]  /*1ac60*/  BRA `(.L_x_20200) ;  /* 0x0000000800787947 */ /* 0x000fea0003800000 */
.L_x_20208:
        /* <DEDUP_REMOVED lines=28> */
.L_x_20211:
        /* <DEDUP_REMOVED lines=15> */
.L_x_20210:
[----:B------:R-:W2:Y:S02]  /*1af20*/  LDG.E.U16 R0, desc[UR36][R2.64] ;  /* 0x0000002402007981 */ /* 0x000ea4000c1e1500 */
[----:B--2---:R-:W-:-:S04]  /*1af30*/  IMAD.U32 R0, R0, 0x10000, RZ ;  /* 0x0001000000007824 */ /* 0x004fc800078e00ff */
[----:B------:R-:W-:-:S04]  /*1af40*/  FMUL.FTZ R0, R0, 1 ;  /* 0x3f80000000007820 */ /* 0x000fc80000410000 */
[----:B------:R0:W2:Y:S01]  /*1af50*/  F2F.F64.F32 R18, R0 ;  /* 0x0000000000127310 */ /* 0x0000a20000201800 */
[----:B------:R-:W-:Y:S05]  /*1af60*/  BRA `(.L_x_20200) ;  /* 0x0000000400b87947 */ /* 0x000fea0003800000 */
.L_x_20207:
        /* <DEDUP_REMOVED lines=11> */
.L_x_20214:
        /* <DEDUP_REMOVED lines=21> */
.L_x_20218:
[----:B------:R-:W-:Y:S05]  /*1b170*/  BSYNC B1 ;  /* 0x0000000000017941 */ /* 0x000fea0003800000 */
.L_x_20217:
[----:B------:R-:W-:Y:S01]  /*1b180*/  LEA R3, R0, 0x3b800000, 0x17 ;  /* 0x3b80000000037811 */ /* 0x000fe200078eb8ff */
[----:B------:R-:W-:-:S05]  /*1b190*/  IMAD.SHL.U32 R0, R2, 0x100000, RZ ;  /* 0x0010000002007824 */ /* 0x000fca00078e00ff */
[----:B------:R-:W-:-:S07]  /*1b1a0*/  LOP3.LUT R0, R3, R0, R4, 0xfe, !PT ;  /* 0x0000000003007212 */ /* 0x000fce00078efe04 */
.L_x_20216:
[----:B------:R-:W-:Y:S05]  /*1b1b0*/  BSYNC B0 ;  /* 0x0000000000007941 */ /* 0x000fea0003800000 */
.L_x_20215:
[----:B------:R-:W-:-:S04]  /*1b1c0*/  FMUL.FTZ R0, R0, 1 ;  /* 0x3f80000000007820 */ /* 0x000fc80000410000 */
[----:B------:R0:W2:Y:S01]  /*1b1d0*/  F2F.F64.F32 R18, R0 ;  /* 0x0000000000127310 */ /* 0x0000a20000201800 */
[----:B------:R-:W-:Y:S05]  /*1b1e0*/  BRA `(.L_x_20200) ;  /* 0x0000000400187947 */ /* 0x000fea0003800000 */
.L_x_20213:
        /* <DEDUP_REMOVED lines=21> */
.L_x_20222:
[----:B------:R-:W-:Y:S05]  /*1b340*/  BSYNC B1 ;  /* 0x0000000000017941 */ /* 0x000fea0003800000 */
.L_x_20221:
[----:B------:R-:W-:Y:S01]  /*1b350*/  LEA R3, R0, 0x37800000, 0x17 ;  /* 0x3780000000037811 */ /* 0x000fe200078eb8ff */
[----:B------:R-:W-:-:S05]  /*1b360*/  IMAD.SHL.U32 R0, R2, 0x200000, RZ ;  /* 0x0020000002007824 */ /* 0x000fca00078e00ff */
[----:B------:R-:W-:-:S07]  /*1b370*/  LOP3.LUT R0, R3, R0, R4, 0xfe, !PT ;  /* 0x0000000003007212 */ /* 0x000fce00078efe04 */
.L_x_20220:
[----:B------:R-:W-:Y:S05]  /*1b380*/  BSYNC B0 ;  /* 0x0000000000007941 */ /* 0x000fea0003800000 */
.L_x_20219:
[----:B------:R-:W-:-:S04]  /*1b390*/  FMUL.FTZ R0, R0, 1 ;  /* 0x3f80000000007820 */ /* 0x000fc80000410000 */
[----:B------:R0:W2:Y:S01]  /*1b3a0*/  F2F.F64.F32 R18, R0 ;  /* 0x0000000000127310 */ /* 0x0000a20000201800 */
[----:B------:R-:W-:Y:S05]  /*1b3b0*/  BRA `(.L_x_20200) ;  /* 0x0000000000a47947 */ /* 0x000fea0003800000 */
.L_x_20212:
        /* <DEDUP_REMOVED lines=14> */
.L_x_20226:
[----:B------:R-:W-:Y:S05]  /*1b4a0*/  BSYNC B0 ;  /* 0x0000000000007941 */ /* 0x000fea0003800000 */
.L_x_20225:
[----:B------:R-:W-:-:S04]  /*1b4b0*/  FMUL.FTZ R0, R0, 1 ;  /* 0x3f80000000007820 */ /* 0x000fc80000410000 */
[----:B------:R0:W2:Y:S01]  /*1b4c0*/  F2F.F64.F32 R18, R0 ;  /* 0x0000000000127310 */ /* 0x0000a20000201800 */
[----:B------:R-:W-:Y:S05]  /*1b4d0*/  BRA `(.L_x_20200) ;  /* 0x00000000005c7947 */ /* 0x000fea0003800000 */
.L_x_20199:
[----:B------:R-:W-:Y:S01]  /*1b4e0*/  MOV R2, 0x130 ;  /* 0x0000013000027802 */ /* 0x000fe20000000f00 */
[----:B------:R-:W-:Y:S01]  /*1b4f0*/  ULDC.64 UR4, c[0x4][0x120] ;  /* 0x0100480000047ab9 */ /* 0x000fe20000000a00 */
[----:B------:R-:W-:Y:S01]  /*1b500*/  ULDC.64 UR6, c[0x4][0x0] ;  /* 0x0100000000067ab9 */ /* 0x000fe20000000a00 */
[----:B------:R-:W-:Y:S02]  /*1b510*/  IMAD.U32 R4, RZ, RZ, UR4 ;  /* 0x00000004ff047e24 */ /* 0x000fe4000f8e00ff */
[----:B--2---:R-:W-:Y:S01]  /*1b520*/  IMAD.U32 R5, RZ, RZ, UR5 ;  /* 0x00000005ff057e24 */ /* 0x004fe2000f8e00ff */
        /* <DEDUP_REMOVED lines=11> */
.L_x_20227:
[----:B------:R-:W-:Y:S01]  /*1b5e0*/  CS2R R18, SRZ ;  /* 0x0000000000127805 */ /* 0x000fe2000001ff00 */
[----:B------:R-:W-:Y:S06]  /*1b5f0*/  BRA `(.L_x_20200) ;  /* 0x0000000000147947 */ /* 0x000fec0003800000 */
.L_x_20224:
[----:B------:R-:W2:Y:S02]  /*1b600*/  LDG.E.64 R18, desc[UR36][R2.64] ;  /* 0x0000002402127981 */ /* 0x000ea4000c1e1b00 */
[----:B--2---:R-:W0:Y:S01]  /*1b610*/  I2F.F64.U64 R18, R18 ;  /* 0x0000001200127312 */ /* 0x004e220000301800 */
[----:B------:R-:W-:Y:S05]  /*1b620*/  BRA `(.L_x_20200) ;  /* 0x0000000000087947 */ /* 0x000fea0003800000 */
.L_x_20223:
[----:B------:R-:W2:Y:S02]  /*1b630*/  LDG.E R2, desc[UR36][R2.64] ;  /* 0x0000002402027981 */ /* 0x000ea4000c1e1900 */
[----:B--2---:R0:W2:Y:S02]  /*1b640*/  I2F.F64.U32 R18, R2 ;  /* 0x0000000200127312 */ /* 0x0040a40000201800 */
.L_x_20200:
[----:B0-----:R-:W0:Y:S01]  /*1b650*/  LDC.U8 R2, c[0x0][0x6bf] ;  /* 0x0001afc0ff027b82 */ /* 0x001e220000000000 */
[----:B------:R-:W-:Y:S02]  /*1b660*/  ULDC.64 UR4, c[0x0][0x6a0] ;  /* 0x0001a80000047ab9 */ /* 0x000fe40000000a00 */
[----:B------:R-:W-:-:S05]  /*1b670*/  IADD3 R4, P0, R32, UR4, RZ ;  /* 0x0000000420047c10 */ /* 0x000fca000ff1e0ff */
[----:B--2---:R-:W-:Y:S01]  /*1b680*/  IMAD.X R5, RZ, RZ, UR5, P0 ;  /* 0x00000005ff057e24 */ /* 0x004fe200080e06ff */
        /* <DEDUP_REMOVED lines=14> */
.L_x_20231:
[----:B------:R-:W2:Y:S02]  /*1b770*/  LDG.E.U8 R2, desc[UR36][R4.64] ;  /* 0x0000002404027981 */ /* 0x000ea4000c1e1100 */
[----:B--2---:R-:W0:Y:S01]  /*1b780*/  I2F.F64.U16 R2, R2 ;  /* 0x0000000200027312 */ /* 0x004e220000101800 */
[----:B------:R-:W-:Y:S05]  /*1b790*/  BRA `(.L_x_20233) ;  /* 0x0000000c00707947 */ /* 0x000fea0003800000 */
.L_x_20230:
        /* <DEDUP_REMOVED lines=9> */
.L_x_20235:
[----:B------:R-:W2:Y:S02]  /*1b830*/  LDG.E R2, desc[UR36][R4.64] ;  /* 0x0000002404027981 */ /* 0x000ea4000c1e1900 */
[----:B--2---:R-:W0:Y:S01]  /*1b840*/  I2F.F64 R2, R2 ;  /* 0x0000000200027312 */ /* 0x004e220000201c00 */
[----:B------:R-:W-:Y:S05]  /*1b850*/  BRA `(.L_x_20233) ;  /* 0x0000000c00407947 */ /* 0x000fea0003800000 */
.L_x_20234:
[----:B------:R-:W2:Y:S02]  /*1b860*/  LDG.E.U16 R2, desc[UR36][R4.64] ;  /* 0x0000002404027981 */ /* 0x000ea4000c1e1500 */
[----:B--2---:R-:W0:Y:S01]  /*1b870*/  I2F.F64.S16 R2, R2 ;  /* 0x0000000200027312 */ /* 0x004e220000101c00 */
[----:B------:R-:W-:Y:S05]  /*1b880*/  BRA `(.L_x_20233) ;  /* 0x0000000c00347947 */ /* 0x000fea0003800000 */
.L_x_20229:
        /* <DEDUP_REMOVED lines=10> */
.L_x_20237:
[----:B------:R-:W2:Y:S02]  /*1b930*/  LDG.E.U16 R0, desc[UR36][R4.64] ;  /* 0x0000002404007981 */ /* 0x000ea4000c1e1500 */
[----:B--2---:R-:W-:-:S05]  /*1b940*/  HADD2.F32 R0, -RZ, R0.H0_H0 ;  /* 0x20000000ff007230 */ /* 0x004fca0000004100 */
[----:B------:R-:W-:-:S04]  /*1b950*/  FMUL.FTZ R0, R0, 1 ;  /* 0x3f80000000007820 */ /* 0x000fc80000410000 */
[----:B------:R0:W2:Y:S01]  /*1b960*/  F2F.F64.F32 R2, R0 ;  /* 0x0000000000027310 */ /* 0x0000a20000201800 */
[----:B------:R-:W-:Y:S05]  /*1b970*/  BRA `(.L_x_20233) ;  /* 0x0000000800f87947 */ /* 0x000fea0003800000 */
.L_x_20236:
        /* <DEDUP_REMOVED lines=10> */
.L_x_20239:
[----:B------:R-:W2:Y:S02]  /*1ba20*/  LDG.E.U16 R4, desc[UR36][R4.64] ;  /* 0x0000002404047981 */ /* 0x000ea4000c1e1500 */
[----:B--2---:R-:W-:-:S05]  /*1ba30*/  HADD2.F32 R0, -RZ, R4.H0_H0 ;  /* 0x20000004ff007230 */ /* 0x004fca0000004100 */
[----:B------:R-:W-:-:S04]  /*1ba40*/  FMUL.FTZ R0, R0, 1 ;  /* 0x3f80000000007820 */ /* 0x000fc80000410000 */
[----:B------:R0:W2:Y:S01]  /*1ba50*/  F2F.F64.F32 R2, R0 ;  /* 0x0000000000027310 */ /* 0x0000a20000201800 */
[----:B------:R-:W-:Y:S05]  /*1ba60*/  BRA `(.L_x_20233) ;  /* 0x0000000800bc7947 */ /* 0x000fea0003800000 */
.L_x_20238:
[----:B------:R0:W5:Y:S01]  /*1ba70*/  LDG.E.64 R2, desc[UR36][R4.64] ;  /* 0x0000002404027981 */ /* 0x000162000c1e1b00 */
[----:B------:R-:W-:Y:S05]  /*1ba80*/  BRA `(.L_x_20233) ;  /* 0x0000000800b47947 */ /* 0x000fea0003800000 */
.L_x_20228:
        /* <DEDUP_REMOVED lines=13> */
.L_x_20242:
[----:B------:R0:W5:Y:S01]  /*1bb60*/  LDG.E.64 R2, desc[UR36][R4.64] ;  /* 0x0000002404027981 */ /* 0x000162000c1e1b00 */
[----:B------:R-:W-:Y:S05]  /*1bb70*/  BRA `(.L_x_20233) ;  /* 0x0000000800787947 */ /* 0x000fea0003800000 */
.L_x_20241:
        /* <DEDUP_REMOVED lines=28> */
.L_x_20244:
        /* <DEDUP_REMOVED lines=15> */
.L_x_20243:
[----:B------:R-:W2:Y:S02]  /*1be30*/  LDG.E.U16 R0, desc[UR36][R4.64] ;  /* 0x0000002404007981 */ /* 0x000ea4000c1e1500 */
[----:B--2---:R-:W-:-:S04]  /*1be40*/  IMAD.U32 R0, R0, 0x10000, RZ ;  /* 0x0001000000007824 */ /* 0x004fc800078e00ff */
[----:B------:R-:W-:-:S04]  /*1be50*/  FMUL.FTZ R0, R0, 1 ;  /* 0x3f80000000007820 */ /* 0x000fc80000410000 */
[----:B------:R0:W2:Y:S01]  /*1be60*/  F2F.F64.F32 R2, R0 ;  /* 0x0000000000027310 */ /* 0x0000a20000201800 */
[----:B------:R-:W-:Y:S05]  /*1be70*/  BRA `(.L_x_20233) ;  /* 0x0000000400b87947 */ /* 0x000fea0003800000 */
.L_x_20240:
        /* <DEDUP_REMOVED lines=11> */
.L_x_20247:
        /* <DEDUP_REMOVED lines=21> */
.L_x_20251:
[----:B------:R-:W-:Y:S05]  /*1c080*/  BSYNC B1 ;  /* 0x0000000000017941 */ /* 0x000fea0003800000 */
.L_x_20250:
[----:B------:R-:W-:Y:S01]  /*1c090*/  LEA R3, R0, 0x3b800000, 0x17 ;  /* 0x3b80000000037811 */ /* 0x000fe200078eb8ff */
[----:B------:R-:W-:-:S05]  /*1c0a0*/  IMAD.SHL.U32 R0, R2, 0x100000, RZ ;  /* 0x0010000002007824 */ /* 0x000fca00078e00ff */
[----:B------:R-:W-:-:S07]  /*1c0b0*/  LOP3.LUT R0, R3, R0, R4, 0xfe, !PT ;  /* 0x0000000003007212 */ /* 0x000fce00078efe04 */
.L_x_20249:
[----:B------:R-:W-:Y:S05]  /*1c0c0*/  BSYNC B0 ;  /* 0x0000000000007941 */ /* 0x000fea0003800000 */
.L_x_20248:
[----:B------:R-:W-:-:S04]  /*1c0d0*/  FMUL.FTZ R0, R0, 1 ;  /* 0x3f80000000007820 */ /* 0x000fc80000410000 */
[----:B------:R0:W2:Y:S01]  /*1c0e0*/  F2F.F64.F32 R2, R0 ;  /* 0x0000000000027310 */ /* 0x0000a20000201800 */
[----:B------:R-:W-:Y:S05]  /*1c0f0*/  BRA `(.L_x_20233) ;  /* 0x0000000400187947 */ /* 0x000fea0003800000 */
.L_x_20246:
        /* <DEDUP_REMOVED lines=21> */
.L_x_20255:
[----:B------:R-:W-:Y:S05]  /*1c250*/  BSYNC B1 ;  /* 0x0000000000017941 */ /* 0x000fea0003800000 */
.L_x_20254:
[----:B------:R-:W-:Y:S01]  /*1c260*/  LEA R3, R0, 0x37800000, 0x17 ;  /* 0x3780000000037811 */ /* 0x000fe200078eb8ff */
[----:B------:R-:W-:-:S05]  /*1c270*/  IMAD.SHL.U32 R0, R2, 0x200000, RZ ;  /* 0x0020000002007824 */ /* 0x000fca00078e00ff */
[----:B------:R-:W-:-:S07]  /*1c280*/  LOP3.LUT R0, R3, R0, R4, 0xfe, !PT ;  /* 0x0000000003007212 */ /* 0x000fce00078efe04 */
.L_x_20253:
[----:B------:R-:W-:Y:S05]  /*1c290*/  BSYNC B0 ;  /* 0x0000000000007941 */ /* 0x000fea0003800000 */
.L_x_20252:
[----:B------:R-:W-:-:S04]  /*1c2a0*/  FMUL.FTZ R0, R0, 1 ;  /* 0x3f80000000007820 */ /* 0x000fc80000410000 */
[----:B------:R0:W2:Y:S01]  /*1c2b0*/  F2F.F64.F32 R2, R0 ;  /* 0x0000000000027310 */ /* 0x0000a20000201800 */
[----:B------:R-:W-:Y:S05]  /*1c2c0*/  BRA `(.L_x_20233) ;  /* 0x0000000000a47947 */ /* 0x000fea0003800000 */
.L_x_20245:
        /* <DEDUP_REMOVED lines=14> */
.L_x_20259:
[----:B------:R-:W-:Y:S05]  /*1c3b0*/  BSYNC B0 ;  /* 0x0000000000007941 */ /* 0x000fea0003800000 */
.L_x_20258:
[----:B------:R-:W-:-:S04]  /*1c3c0*/  FMUL.FTZ R0, R0, 1 ;  /* 0x3f80000000007820 */ /* 0x000fc80000410000 */
[----:B------:R0:W2:Y:S01]  /*1c3d0*/  F2F.F64.F32 R2, R0 ;  /* 0x0000000000027310 */ /* 0x0000a20000201800 */
[----:B------:R-:W-:Y:S05]  /*1c3e0*/  BRA `(.L_x_20233) ;  /* 0x00000000005c7947 */ /* 0x000fea0003800000 */
.L_x_20232:
        /* <DEDUP_REMOVED lines=16> */
.L_x_20260:
[----:B------:R-:W-:Y:S01]  /*1c4f0*/  CS2R R2, SRZ ;  /* 0x0000000000027805 */ /* 0x000fe2000001ff00 */
[----:B------:R-:W-:Y:S06]  /*1c500*/  BRA `(.L_x_20233) ;  /* 0x0000000000147947 */ /* 0x000fec0003800000 */
.L_x_20257:
[----:B------:R-:W2:Y:S02]  /*1c510*/  LDG.E.64 R2, desc[UR36][R4.64] ;  /* 0x0000002404027981 */ /* 0x000ea4000c1e1b00 */
[----:B--2---:R-:W0:Y:S01]  /*1c520*/  I2F.F64.U64 R2, R2 ;  /* 0x0000000200027312 */ /* 0x004e220000301800 */
[----:B------:R-:W-:Y:S05]  /*1c530*/  BRA `(.L_x_20233) ;  /* 0x0000000000087947 */ /* 0x000fea0003800000 */
.L_x_20256:
[----:B------:R-:W2:Y:S02]  /*1c540*/  LDG.E R2, desc[UR36][R4.64] ;  /* 0x0000002404027981 */ /* 0x000ea4000c1e1900 */
[----:B--2---:R-:W0:Y:S02]  /*1c550*/  I2F.F64.U32 R2, R2 ;  /* 0x0000000200027312 */ /* 0x004e240000201800 */
.L_x_20233:
[----:B------:R-:W2:Y:S01]  /*1c560*/  LDC.U8 R6, c[0x0][0x6b8] ;  /* 0x0001ae00ff067b82 */ /* 0x000ea20000000000 */
[----:B01---5:R-:W-:Y:S01]  /*1c570*/  DMUL R4, R22, R22 ;  /* 0x0000001616047228 */ /* 0x023fe20000000000 */
[----:B------:R-:W-:Y:S01]  /*1c580*/  ULDC.64 UR4, c[0x0][0x6a8] ;  /* 0x0001aa0000047ab9 */ /* 0x000fe20000000a00 */
[----:B---3--:R-:W-:Y:S02]  /*1c590*/  DADD R24, -R24, R28 ;  /* 0x0000000018187229 */ /* 0x008fe4000000011c */
[----:B--2-4-:R-:W-:Y:S02]  /*1c5a0*/  DFMA R2, -R2, UR4, R30 ;  /* 0x0000000402027c2b */ /* 0x014fe4000800011e */
[----:B------:R-:W-:Y:S02]  /*1c5b0*/  DMUL R22, R22, R26 ;  /* 0x0000001a16167228 */ /* 0x000fe40000000000 */
[----:B------:R-:W-:-:S08]  /*1c5c0*/  DMUL R4, R4, R18 ;  /* 0x0000001204047228 */ /* 0x000fd00000000000 */
        /* <DEDUP_REMOVED lines=17> */
.L_x_20264:
[----:B------:R-:W0:Y:S02]  /*1c6e0*/  F2I.S64.F64.TRUNC R4, R4 ;  /* 0x0000000400047311 */ /* 0x000e24000030d900 */
[----:B0-----:R-:W-:-:S05]  /*1c6f0*/  IMAD.MOV.U32 R3, RZ, RZ, R4 ;  /* 0x000000ffff037224 */ /* 0x001fca00078e0004 */
[----:B------:R0:W-:Y:S01]  /*1c700*/  STG.E.U8 desc[UR36][R16.64], R3 ;  /* 0x0000000310007986 */ /* 0x0001e2000c101124 */
[----:B------:R-:W-:Y:S05]  /*1c710*/  BRA `(.L_x_20266) ;  /* 0x0000000c00f87947 */ /* 0x000fea0003800000 */
.L_x_20263:
        /* <DEDUP_REMOVED lines=9> */
.L_x_20268:
[----:B------:R-:W0:Y:S02]  /*1c7b0*/  F2I.F64.TRUNC R5, R4 ;  /* 0x0000000400057311 */ /* 0x000e24000030d100 */
[----:B0-----:R0:W-:Y:S01]  /*1c7c0*/  STG.E desc[UR36][R16.64], R5 ;  /* 0x0000000510007986 */ /* 0x0011e2000c101924 */
[----:B------:R-:W-:Y:S05]  /*1c7d0*/  BRA `(.L_x_20266) ;  /* 0x0000000c00c87947 */ /* 0x000fea0003800000 */
.L_x_20267:
[----:B------:R-:W0:Y:S02]  /*1c7e0*/  F2I.F64.TRUNC R5, R4 ;  /* 0x0000000400057311 */ /* 0x000e24000030d100 */
[----:B0-----:R0:W-:Y:S01]  /*1c7f0*/  STG.E.U16 desc[UR36][R16.64], R5 ;  /* 0x0000000510007986 */ /* 0x0011e2000c101524 */
[----:B------:R-:W-:Y:S05]  /*1c800*/  BRA `(.L_x_20266) ;  /* 0x0000000c00bc7947 */ /* 0x000fea0003800000 */
.L_x_20262:
        /* <DEDUP_REMOVED lines=13> */
.L_x_20270:
        /* <DEDUP_REMOVED lines=8> */
.L_x_20269:
        /* <DEDUP_REMOVED lines=14> */
.L_x_20272:
        /* <DEDUP_REMOVED lines=9> */
.L_x_20271:
[----:B------:R0:W-:Y:S01]  /*1cad0*/  STG.E.64 desc[UR36][R16.64], R4 ;  /* 0x0000000410007986 */ /* 0x0001e2000c101b24 */
[----:B------:R-:W-:Y:S05]  /*1cae0*/  BRA `(.L_x_20266) ;  /* 0x0000000c00047947 */ /* 0x000fea0003800000 */
.L_x_20261:
        /* <DEDUP_REMOVED lines=12> */
.L_x_20275:
[----:B------:R-:W-:-:S05]  /*1cbb0*/  CS2R R6, SRZ ;  /* 0x0000000000067805 */ /* 0x000fca000001ff00 */
[----:B------:R0:W-:Y:S01]  /*1cbc0*/  STG.E.128 desc[UR36][R16.64], R4 ;  /* 0x0000000410007986 */ /* 0x0001e2000c101d24 */
[----:B------:R-:W-:Y:S05]  /*1cbd0*/  BRA `(.L_x_20266) ;  /* 0x0000000800c87947 */ /* 0x000fea0003800000 */
.L_x_20274:
        /* <DEDUP_REMOVED lines=25> */
.L_x_20279:
[----:B------:R-:W-:Y:S05]  /*1cd70*/  BSYNC B0 ;  /* 0x0000000000007941 */ /* 0x000fea0003800000 */
.L_x_20278:
[----:B------:R-:W-:-:S05]  /*1cd80*/  LOP3.LUT R3, R0, R3, RZ, 0xfc, !PT ;  /* 0x0000000300037212 */ /* 0x000fca00078efcff */
[----:B------:R0:W-:Y:S01]  /*1cd90*/  STG.E.U8 desc[UR36][R16.64], R3 ;  /* 0x0000000310007986 */ /* 0x0001e2000c101124 */
[----:B------:R-:W-:Y:S05]  /*1cda0*/  BRA `(.L_x_20266) ;  /* 0x0000000800547947 */ /* 0x000fea0003800000 */
.L_x_20277:
        /* <DEDUP_REMOVED lines=17> */
.L_x_20281:
[----:B------:R-:W-:Y:S01]  /*1cec0*/  IMAD.MOV.U32 R0, RZ, RZ, 0x7f ;  /* 0x0000007fff007424 */ /* 0x000fe200078e00ff */
[----:B------:R-:W-:-:S04]  /*1ced0*/  ISETP.GT.U32.AND P0, PT, R2, 0x7f800000, PT ;  /* 0x7f8000000200780c */ /* 0x000fc80003f04070 */
[----:B------:R-:W-:-:S09]  /*1cee0*/  SEL R0, R0, 0x7c, P0 ;  /* 0x0000007c00007807 */ /* 0x000fd20000000000 */
.L_x_20282:
[----:B------:R-:W-:Y:S05]  /*1cef0*/  BSYNC B0 ;  /* 0x0000000000007941 */ /* 0x000fea0003800000 */
.L_x_20280:
[----:B------:R-:W-:-:S04]  /*1cf00*/  LOP3.LUT R2, R3, 0x80000000, RZ, 0xc0, !PT ;  /* 0x8000000003027812 */ /* 0x000fc800078ec0ff */
[----:B------:R-:W-:-:S04]  /*1cf10*/  SHF.R.U32.HI R3, RZ, 0x18, R2 ;  /* 0x00000018ff037819 */ /* 0x000fc80000011602 */
[----:B------:R-:W-:-:S05]  /*1cf20*/  LOP3.LUT R3, R0, R3, RZ, 0xfc, !PT ;  /* 0x0000000300037212 */ /* 0x000fca00078efcff */
[----:B------:R0:W-:Y:S01]  /*1cf30*/  STG.E.U8 desc[UR36][R16.64], R3 ;  /* 0x0000000310007986 */ /* 0x0001e2000c101124 */
[----:B------:R-:W-:Y:S05]  /*1cf40*/  BRA `(.L_x_20266) ;  /* 0x0000000400ec7947 */ /* 0x000fea0003800000 */
.L_x_20276:
        /* <DEDUP_REMOVED lines=8> */
.L_x_20273:
        /* <DEDUP_REMOVED lines=11> */
.L_x_20285:
        /* <DEDUP_REMOVED lines=21> */
.L_x_20288:
[----:B------:R-:W-:-:S04]  /*1d1d0*/  LOP3.LUT R2, R3, 0x80000000, RZ, 0xc0, !PT ;  /* 0x8000000003027812 */ /* 0x000fc800078ec0ff */
[----:B------:R-:W-:-:S04]  /*1d1e0*/  SHF.R.U32.HI R3, RZ, 0x18, R2 ;  /* 0x00000018ff037819 */ /* 0x000fc80000011602 */
[----:B------:R-:W-:-:S04]  /*1d1f0*/  LOP3.LUT R0, R0, R3, RZ, 0xfc, !PT ;  /* 0x0000000300007212 */ /* 0x000fc800078efcff */
[----:B------:R-:W-:-:S07]  /*1d200*/  PRMT R8, R0, 0x7610, R8 ;  /* 0x0000761000087816 */ /* 0x000fce0000000008 */
.L_x_20287:
[----:B------:R-:W-:Y:S05]  /*1d210*/  BSYNC B0 ;  /* 0x0000000000007941 */ /* 0x000fea0003800000 */
.L_x_20286:
[----:B------:R0:W-:Y:S01]  /*1d220*/  STG.E.U8 desc[UR36][R16.64], R8 ;  /* 0x0000000810007986 */ /* 0x0001e2000c101124 */
[----:B------:R-:W-:Y:S05]  /*1d230*/  BRA `(.L_x_20266) ;  /* 0x0000000400307947 */ /* 0x000fea0003800000 */
.L_x_20284:
        /* <DEDUP_REMOVED lines=21> */
.L_x_20291:
[----:B------:R-:W-:-:S04]  /*1d390*/  LOP3.LUT R2, R3, 0x80000000, RZ, 0xc0, !PT ;  /* 0x8000000003027812 */ /* 0x000fc800078ec0ff */
[----:B------:R-:W-:-:S04]  /*1d3a0*/  SHF.R.U32.HI R3, RZ, 0x18, R2 ;  /* 0x00000018ff037819 */ /* 0x000fc80000011602 */
[----:B------:R-:W-:-:S04]  /*1d3b0*/  LOP3.LUT R0, R0, R3, RZ, 0xfc, !PT ;  /* 0x0000000300007212 */ /* 0x000fc800078efcff */
[----:B------:R-:W-:-:S07]  /*1d3c0*/  PRMT R8, R0, 0x7610, R8 ;  /* 0x0000761000087816 */ /* 0x000fce0000000008 */
.L_x_20290:
[----:B------:R-:W-:Y:S05]  /*1d3d0*/  BSYNC B0 ;  /* 0x0000000000007941 */ /* 0x000fea0003800000 */
.L_x_20289:
[----:B------:R0:W-:Y:S01]  /*1d3e0*/  STG.E.U8 desc[UR36][R16.64], R8 ;  /* 0x0000000810007986 */ /* 0x0001e2000c101124 */
[----:B------:R-:W-:Y:S05]  /*1d3f0*/  BRA `(.L_x_20266) ;  /* 0x0000000000c07947 */ /* 0x000fea0003800000 */
.L_x_20283:
        /* <DEDUP_REMOVED lines=26> */
.L_x_20265:
        /* <DEDUP_REMOVED lines=16> */
.L_x_20294:
[----:B------:R-:W-:Y:S05]  /*1d6a0*/  BRA `(.L_x_20266) ;  /* 0x0000000000147947 */ /* 0x000fea0003800000 */
.L_x_20293:
[----:B------:R-:W0:Y:S02]  /*1d6b0*/  F2I.U64.F64.TRUNC R4, R4 ;  /* 0x0000000400047311 */ /* 0x000e24000030d800 */
[----:B0-----:R0:W-:Y:S01]  /*1d6c0*/  STG.E.64 desc[UR36][R16.64], R4 ;  /* 0x0000000410007986 */ /* 0x0011e2000c101b24 */
[----:B------:R-:W-:Y:S05]  /*1d6d0*/  BRA `(.L_x_20266) ;  /* 0x0000000000087947 */ /* 0x000fea0003800000 */
.L_x_20292:
[----:B------:R-:W0:Y:S02]  /*1d6e0*/  F2I.U32.F64.TRUNC R5, R4 ;  /* 0x0000000400057311 */ /* 0x000e24000030d000 */
[----:B0-----:R0:W-:Y:S02]  /*1d6f0*/  STG.E desc[UR36][R16.64], R5 ;  /* 0x0000000510007986 */ /* 0x0011e4000c101924 */
.L_x_20266:
[----:B------:R-:W-:-:S07]  /*1d700*/  VIADD R33, R33, 0x80 ;  /* 0x0000008021217836 */ /* 0x000fce0000000000 */
.L_x_20028:
[----:B------:R-:W-:Y:S05]  /*1d710*/  BSYNC B6 ;  /* 0x0000000000067941 */ /* 0x000fea0003800000 */
.L_x_20027:
[----:B------:R-:W-:Y:S02]  /*1d720*/  ULDC UR4, c[0x0][0x210] ;  /* 0x0000840000047ab9 */ /* 0x000fe40000000800 */
[----:B------:R-:W-:-:S13]  /*1d730*/  ISETP.GE.AND P0, PT, R33, UR4, PT ;  /* 0x0000000421007c0c */ /* 0x000fda000bf06270 */
[----:B------:R-:W-:Y:S05]  /*1d740*/  @P0 EXIT ;  /* 0x000000000000094d */ /* 0x000fea0003800000 */
[----:B0-----:R-:W0:Y:S01]  /*1d750*/  LDC R6, c[0x0][0x218] ;  /* 0x00008600ff067b82 */ /* 0x001e220000000800 */
[----:B------:R-:W-:Y:S01]  /*1d760*/  IMAD.MOV.U32 R32, RZ, RZ, RZ ;  /* 0x000000ffff207224 */ /* 0x000fe200078e00ff */
[----:B------:R-:W-:Y:S02]  /*1d770*/  CS2R R18, SRZ ;  /* 0x0000000000127805 */ /* 0x000fe4000001ff00 */
[----:B------:R-:W-:Y:S01]  /*1d780*/  CS2R R22, SRZ ;  /* 0x0000000000167805 */ /* 0x000fe2000001ff00 */
[----:B------:R-:W-:Y:S02]  /*1d790*/  IMAD.MOV.U32 R24, RZ, RZ, RZ ;  /* 0x000000ffff187224 */ /* 0x000fe400078e00ff */
[----:B----4-:R-:W-:Y:S02]  /*1d7a0*/  IMAD.MOV.U32 R0, RZ, RZ, RZ ;  /* 0x000000ffff007224 */ /* 0x010fe400078e00ff */
        /* <DEDUP_REMOVED lines=526> */
.L_x_20295:
        /* <DEDUP_REMOVED lines=21> */
.L_x_20299:
[----:B------:R-:W2:Y:S02]  /*1f9e0*/  LDG.E.U8 R2, desc[UR36][R2.64] ;  /* 0x0000002402027981 */ /* 0x000ea4000c1e1100 */
[----:B--2---:R2:W3:Y:S01]  /*1f9f0*/  I2F.F64.U16 R30, R2 ;  /* 0x00000002001e7312 */ /* 0x0044e20000101800 */
[----:B------:R-:W-:Y:S05]  /*1fa00*/  BRA `(.L_x_20301) ;  /* 0x0000000c00707947 */ /* 0x000fea0003800000 */
.L_x_20298:
        /* <DEDUP_REMOVED lines=9> */
.L_x_20303:
[----:B------:R-:W2:Y:S02]  /*1faa0*/  LDG.E R2, desc[UR36][R2.64] ;  /* 0x0000002402027981 */ /* 0x000ea4000c1e1900 */
[----:B--2---:R0:W1:Y:S01]  /*1fab0*/  I2F.F64 R30, R2 ;  /* 0x00000002001e7312 */ /* 0x0040620000201c00 */
[----:B------:R-:W-:Y:S05]  /*1fac0*/  BRA `(.L_x_20301) ;  /* 0x0000000c00407947 */ /* 0x000fea0003800000 */
.L_x_20302:
[----:B------:R-:W2:Y:S02]  /*1fad0*/  LDG.E.U16 R2, desc[UR36][R2.64] ;  /* 0x0000002402027981 */ /* 0x000ea4000c1e1500 */
[----:B--2---:R0:W1:Y:S01]  /*1fae0*/  I2F.F64.S16 R30, R2 ;  /* 0x00000002001e7312 */ /* 0x0040620000101c00 */
[----:B------:R-:W-:Y:S05]  /*1faf0*/  BRA `(.L_x_20301) ;  /* 0x0000000c00347947 */ /* 0x000fea0003800000 */
.L_x_20297:
        /* <DEDUP_REMOVED lines=10> */
.L_x_20305:
[----:B------:R-:W2:Y:S02]  /*1fba0*/  LDG.E.U16 R0, desc[UR36][R2.64] ;  /* 0x0000002402007981 */ /* 0x000ea4000c1e1500 */
[----:B--2---:R-:W-:-:S05]  /*1fbb0*/  HADD2.F32 R0, -RZ, R0.H0_H0 ;  /* 0x20000000ff007230 */ /* 0x004fca0000004100 */
[----:B------:R-:W-:-:S04]  /*1fbc0*/  FMUL.FTZ R0, R0, 1 ;  /* 0x3f80000000007820 */ /* 0x000fc80000410000 */
[----:B------:R0:W1:Y:S01]  /*1fbd0*/  F2F.F64.F32 R30, R0 ;  /* 0x00000000001e7310 */ /* 0x0000620000201800 */
[----:B------:R-:W-:Y:S05]  /*1fbe0*/  BRA `(.L_x_20301) ;  /* 0x0000000800f87947 */ /* 0x000fea0003800000 */
.L_x_20304:
        /* <DEDUP_REMOVED lines=10> */
.L_x_20307:
[----:B------:R-:W2:Y:S02]  /*1fc90*/  LDG.E.U16 R2, desc[UR36][R2.64] ;  /* 0x0000002402027981 */ /* 0x000ea4000c1e1500 */
[----:B--2---:R-:W-:-:S05]  /*1fca0*/  HADD2.F32 R0, -RZ, R2.H0_H0 ;  /* 0x20000002ff007230 */ /* 0x004fca0000004100 */
[----:B------:R-:W-:-:S04]  /*1fcb0*/  FMUL.FTZ R0, R0, 1 ;  /* 0x3f80000000007820 */ /* 0x000fc80000410000 */
[----:B------:R0:W1:Y:S01]  /*1fcc0*/  F2F.F64.F32 R30, R0 ;  /* 0x00000000001e7310 */ /* 0x0000620000201800 */
[----:B------:R-:W-:Y:S05]  /*1fcd0*/  BRA `(.L_x_20301) ;  /* 0x0000000800bc7947 */ /* 0x000fea0003800000 */
.L_x_20306:
[----:B------:R0:W5:Y:S01]  /*1fce0*/  LDG.E.64 R30, desc[UR36][R2.64] ;  /* 0x00000024021e7981 */ /* 0x000162000c1e1b00 */
[----:B------:R-:W-:Y:S05]  /*1fcf0*/  BRA `(.L_x_20301) ;  /* 0x0000000800b47947 */ /* 0x000fea0003800000 */
.L_x_20296:
        /* <DEDUP_REMOVED lines=13> */
.L_x_20310:
[----:B------:R0:W5:Y:S01]  /*1fdd0*/  LDG.E.64 R30, desc[UR36][R2.64] ;  /* 0x00000024021e7981 */ /* 0x000162000c1e1b00 */
[----:B------:R-:W-:Y:S05]  /*1fde0*/  BRA `(.L_x_20301) ;  /* 0x0000000800787947 */ /* 0x000fea0003800000 */
.L_x_20309:
        /* <DEDUP_REMOVED lines=28> */
.L_x_20312:
        /* <DEDUP_REMOVED lines=15> */
.L_x_20311:
[----:B------:R-:W2:Y:S02]  /*200a0*/  LDG.E.U16 R0, desc[UR36][R2.64] ;  /* 0x0000002402007981 */ /* 0x000ea4000c1e1500 */
[----:B--2---:R-:W-:-:S04]  /*200b0*/  IMAD.U32 R0, R0, 0x10000, RZ ;  /* 0x0001000000007824 */ /* 0x004fc800078e00ff */
[----:B------:R-:W-:-:S04]  /*200c0*/  FMUL.FTZ R0, R0, 1 ;  /* 0x3f80000000007820 */ /* 0x000fc80000410000 */
[----:B------:R0:W1:Y:S01]  /*200d0*/  F2F.F64.F32 R30, R0 ;  /* 0x00000000001e7310 */ /* 0x0000620000201800 */
[----:B------:R-:W-:Y:S05]  /*200e0*/  BRA `(.L_x_20301) ;  /* 0x0000000400b87947 */ /* 0x000fea0003800000 */
.L_x_20308:
        /* <DEDUP_REMOVED lines=11> */
.L_x_20315:
        /* <DEDUP_REMOVED lines=21> */
.L_x_20319:
[----:B------:R-:W-:Y:S05]  /*202f0*/  BSYNC B1 ;  /* 0x0000000000017941 */ /* 0x000fea0003800000 */
.L_x_20318:
[----:B------:R-:W-:Y:S01]  /*20300*/  LEA R3, R0, 0x3b800000, 0x17 ;  /* 0x3b80000000037811 */ /* 0x000fe200078eb8ff */
[----:B------:R-:W-:-:S05]  /*20310*/  IMAD.SHL.U32 R0, R2, 0x100000, RZ ;  /* 0x0010000002007824 */ /* 0x000fca00078e00ff */
[----:B------:R-:W-:-:S07]  /*20320*/  LOP3.LUT R0, R3, R0, R4, 0xfe, !PT ;  /* 0x0000000003007212 */ /* 0x000fce00078efe04 */
.L_x_20317:
[----:B------:R-:W-:Y:S05]  /*20330*/  BSYNC B0 ;  /* 0x0000000000007941 */ /* 0x000fea0003800000 */
.L_x_20316:
[----:B------:R-:W-:-:S04]  /*20340*/  FMUL.FTZ R0, R0, 1 ;  /* 0x3f80000000007820 */ /* 0x000fc80000410000 */
[----:B------:R0:W1:Y:S01]  /*20350*/  F2F.F64.F32 R30, R0 ;  /* 0x00000000001e7310 */ /* 0x0000620000201800 */
[----:B------:R-:W-:Y:S05]  /*20360*/  BRA `(.L_x_20301) ;  /* 0x0000000400187947 */ /* 0x000fea0003800000 */
.L_x_20314:
        /* <DEDUP_REMOVED lines=21> */
.L_x_20323:
[----:B------:R-:W-:Y:S05]  /*204c0*/  BSYNC B1 ;  /* 0x0000000000017941 */ /* 0x000fea0003800000 */
.L_x_20322:
[----:B------:R-:W-:Y:S01]  /*204d0*/  LEA R3, R0, 0x37800000, 0x17 ;  /* 0x3780000000037811 */ /* 0x000fe200078eb8ff */
[----:B------:R-:W-:-:S05]  /*204e0*/  IMAD.SHL.U32 R0, R2, 0x200000, RZ ;  /* 0x0020000002007824 */ /* 0x000fca00078e00ff */
[----:B------:R-:W-:-:S07]  /*204f0*/  LOP3.LUT R0, R3, R0, R4, 0xfe, !PT ;  /* 0x0000000003007212 */ /* 0x000fce00078efe04 */
.L_x_20321:
[----:B------:R-:W-:Y:S05]  /*20500*/  BSYNC B0 ;  /* 0x0000000000007941 */ /* 0x000fea0003800000 */
.L_x_20320:
[----:B------:R-:W-:-:S04]  /*20510*/  FMUL.FTZ R0, R0, 1 ;  /* 0x3f80000000007820 */ /* 0x000fc80000410000 */
[----:B------:R0:W1:Y:S01]  /*20520*/  F2F.F64.F32 R30, R0 ;  /* 0x00000000001e7310 */ /* 0x0000620000201800 */
[----:B------:R-:W-:Y:S05]  /*20530*/  BRA `(.L_x_20301) ;  /* 0x0000000000a47947 */ /* 0x000fea0003800000 */
.L_x_20313:
        /* <DEDUP_REMOVED lines=14> */
.L_x_20327:
[----:B------:R-:W-:Y:S05]  /*20620*/  BSYNC B0 ;  /* 0x0000000000007941 */ /* 0x000fea0003800000 */
.L_x_20326:
[----:B------:R-:W-:-:S04]  /*20630*/  FMUL.FTZ R0, R0, 1 ;  /* 0x3f80000000007820 */ /* 0x000fc80000410000 */
[----:B------:R0:W1:Y:S01]  /*20640*/  F2F.F64.F32 R30, R0 ;  /* 0x00000000001e7310 */ /* 0x0000620000201800 */
[----:B------:R-:W-:Y:S05]  /*20650*/  BRA `(.L_x_20301) ;  /* 0x00000000005c7947 */ /* 0x000fea0003800000 */
.L_x_20300:
        /* <DEDUP_REMOVED lines=16> */
.L_x_20328:
[----:B------:R-:W-:Y:S01]  /*20760*/  CS2R R30, SRZ ;  /* 0x00000000001e7805 */ /* 0x000fe2000001ff00 */
[----:B------:R-:W-:Y:S06]  /*20770*/  BRA `(.L_x_20301) ;  /* 0x0000000000147947 */ /* 0x000fec0003800000 */
.L_x_20325:
[----:B------:R-:W2:Y:S02]  /*20780*/  LDG.E.64 R30, desc[UR36][R2.64] ;  /* 0x00000024021e7981 */ /* 0x000ea4000c1e1b00 */
[----:B--2---:R-:W0:Y:S01]  /*20790*/  I2F.F64.U64 R30, R30 ;  /* 0x0000001e001e7312 */ /* 0x004e220000301800 */
[----:B------:R-:W-:Y:S05]  /*207a0*/  BRA `(.L_x_20301) ;  /* 0x0000000000087947 */ /* 0x000fea0003800000 */
.L_x_20324:
[----:B------:R-:W2:Y:S02]  /*207b0*/  LDG.E R2, desc[UR36][R2.64] ;  /* 0x0000002402027981 */ /* 0x000ea4000c1e1900 */
[----:B--2---:R0:W1:Y:S02]  /*207c0*/  I2F.F64.U32 R30, R2 ;  /* 0x00000002001e7312 */ /* 0x0040640000201800 */
.L_x_20301:
        /* <DEDUP_REMOVED lines=18> */
.L_x_20332:
[----:B------:R-:W2:Y:S02]  /*208f0*/  LDG.E.U8 R24, desc[UR36][R24.64] ;  /* 0x0000002418187981 */ /* 0x000ea4000c1e1100 */
[----:B--2---:R0:W2:Y:S01]  /*20900*/  I2F.F64.U16 R28, R24 ;  /* 0x00000018001c7312 */ /* 0x0040a20000101800 */
[----:B------:R-:W-:Y:S05]  /*20910*/  BRA `(.L_x_20334) ;  /* 0x0000000c00707947 */ /* 0x000fea0003800000 */
.L_x_20331:
        /* <DEDUP_REMOVED lines=9> */
.L_x_20336:
[----:B------:R-:W2:Y:S02]  /*209b0*/  LDG.E R24, desc[UR36][R24.64] ;  /* 0x0000002418187981 */ /* 0x000ea4000c1e1900 */
[----:B--2---:R0:W2:Y:S01]  /*209c0*/  I2F.F64 R28, R24 ;  /* 0x00000018001c7312 */ /* 0x0040a20000201c00 */
[----:B------:R-:W-:Y:S05]  /*209d0*/  BRA `(.L_x_20334) ;  /* 0x0000000c00407947 */ /* 0x000fea0003800000 */
.L_x_20335:
[----:B------:R-:W2:Y:S02]  /*209e0*/  LDG.E.U16 R24, desc[UR36][R24.64] ;  /* 0x0000002418187981 */ /* 0x000ea4000c1e1500 */
[----:B--2---:R0:W2:Y:S01]  /*209f0*/  I2F.F64.S16 R28, R24 ;  /* 0x00000018001c7312 */ /* 0x0040a20000101c00 */
[----:B------:R-:W-:Y:S05]  /*20a00*/  BRA `(.L_x_20334) ;  /* 0x0000000c00347947 */ /* 0x000fea0003800000 */
.L_x_20330:
        /* <DEDUP_REMOVED lines=10> */
.L_x_20338:
[----:B------:R-:W2:Y:S02]  /*20ab0*/  LDG.E.U16 R0, desc[UR36][R24.64] ;  /* 0x0000002418007981 */ /* 0x000ea4000c1e1500 */
[----:B--2---:R-:W-:-:S05]  /*20ac0*/  HADD2.F32 R0, -RZ, R0.H0_H0 ;  /* 0x20000000ff007230 */ /* 0x004fca0000004100 */
[----:B------:R-:W-:-:S04]  /*20ad0*/  FMUL.FTZ R0, R0, 1 ;  /* 0x3f80000000007820 */ /* 0x000fc80000410000 */
[----:B------:R0:W2:Y:S01]  /*20ae0*/  F2F.F64.F32 R28, R0 ;  /* 0x00000000001c7310 */ /* 0x0000a20000201800 */
[----:B------:R-:W-:Y:S05]  /*20af0*/  BRA `(.L_x_20334) ;  /* 0x0000000800f87947 */ /* 0x000fea0003800000 */
.L_x_20337:
        /* <DEDUP_REMOVED lines=10> */
.L_x_20340:
[----:B------:R-:W2:Y:S02]  /*20ba0*/  LDG.E.U16 R24, desc[UR36][R24.64] ;  /* 0x0000002418187981 */ /* 0x000ea4000c1e1500 */
[----:B--2---:R-:W-:-:S05]  /*20bb0*/  HADD2.F32 R0, -RZ, R24.H0_H0 ;  /* 0x20000018ff007230 */ /* 0x004fca0000004100 */
[----:B------:R-:W-:-:S04]  /*20bc0*/  FMUL.FTZ R0, R0, 1 ;  /* 0x3f80000000007820 */ /* 0x000fc80000410000 */
[----:B------:R0:W2:Y:S01]  /*20bd0*/  F2F.F64.F32 R28, R0 ;  /* 0x00000000001c7310 */ /* 0x0000a20000201800 */
[----:B------:R-:W-:Y:S05]  /*20be0*/  BRA `(.L_x_20334) ;  /* 0x0000000800bc7947 */ /* 0x000fea0003800000 */
.L_x_20339:
[----:B------:R0:W5:Y:S01]  /*20bf0*/  LDG.E.64 R28, desc[UR36][R24.64] ;  /* 0x00000024181c7981 */ /* 0x000162000c1e1b00 */
[----:B------:R-:W-:Y:S05]  /*20c00*/  BRA `(.L_x_20334) ;  /* 0x0000000800b47947 */ /* 0x000fea0003800000 */
.L_x_20329:
        /* <DEDUP_REMOVED lines=13> */
.L_x_20343:
[----:B------:R0:W5:Y:S01]  /*20ce0*/  LDG.E.64 R28, desc[UR36][R24.64] ;  /* 0x00000024181c7981 */ /* 0x000162000c1e1b00 */
[----:B------:R-:W-:Y:S05]  /*20cf0*/  BRA `(.L_x_20334) ;  /* 0x0000000800787947 */ /* 0x000fea0003800000 */
.L_x_20342:
        /* <DEDUP_REMOVED lines=28> */
.L_x_20345:
        /* <DEDUP_REMOVED lines=15> */
.L_x_20344:
[----:B------:R-:W2:Y:S02]  /*20fb0*/  LDG.E.U16 R0, desc[UR36][R24.64] ;  /* 0x0000002418007981 */ /* 0x000ea4000c1e1500 */
[----:B--2---:R-:W-:-:S04]  /*20fc0*/  IMAD.U32 R0, R0, 0x10000, RZ ;  /* 0x0001000000007824 */ /* 0x004fc800078e00ff */
[----:B------:R-:W-:-:S04]  /*20fd0*/  FMUL.FTZ R0, R0, 1 ;  /* 0x3f80000000007820 */ /* 0x000fc80000410000 */
[----:B------:R0:W2:Y:S01]  /*20fe0*/  F2F.F64.F32 R28, R0 ;  /* 0x00000000001c7310 */ /* 0x0000a20000201800 */
[----:B------:R-:W-:Y:S05]  /*20ff0*/  BRA `(.L_x_20334) ;  /* 0x0000000400b87947 */ /* 0x000fea0003800000 */
.L_x_20341:
        /* <DEDUP_REMOVED lines=11> */
.L_x_20348:
        /* <DEDUP_REMOVED lines=21> */
.L_x_20352:
[----:B------:R-:W-:Y:S05]  /*21200*/  BSYNC B1 ;  /* 0x0000000000017941 */ /* 0x000fea0003800000 */
.L_x_20351:
[----:B------:R-:W-:Y:S01]  /*21210*/  LEA R3, R0, 0x3b800000, 0x17 ;  /* 0x3b80000000037811 */ /* 0x000fe200078eb8ff */
[----:B------:R-:W-:-:S05]  /*21220*/  IMAD.SHL.U32 R0, R2, 0x100000, RZ ;  /* 0x0010000002007824 */ /* 0x000fca00078e00ff */
[----:B------:R-:W-:-:S07]  /*21230*/  LOP3.LUT R0, R3, R0, R4, 0xfe, !PT ;  /* 0x0000000003007212 */ /* 0x000fce00078efe04 */
.L_x_20350:
[----:B------:R-:W-:Y:S05]  /*21240*/  BSYNC B0 ;  /* 0x0000000000007941 */ /* 0x000fea0003800000 */
.L_x_20349:
[----:B------:R-:W-:-:S04]  /*21250*/  FMUL.FTZ R0, R0, 1 ;  /* 0x3f80000000007820 */ /* 0x000fc80000410000 */
[----:B------:R0:W2:Y:S01]  /*21260*/  F2F.F64.F32 R28, R0 ;  /* 0x00000000001c7310 */ /* 0x0000a20000201800 */
[----:B------:R-:W-:Y:S05]  /*21270*/  BRA `(.L_x_20334) ;  /* 0x0000000400187947 */ /* 0x000fea0003800000 */
.L_x_20347:
        /* <DEDUP_REMOVED lines=21> */
.L_x_20356:
[----:B------:R-:W-:Y:S05]  /*213d0*/  BSYNC B1 ;  /* 0x0000000000017941 */ /* 0x000fea0003800000 */
.L_x_20355:
[----:B------:R-:W-:Y:S01]  /*213e0*/  LEA R3, R0, 0x37800000, 0x17 ;  /* 0x3780000000037811 */ /* 0x000fe200078eb8ff */
[----:B------:R-:W-:-:S05]  /*213f0*/  IMAD.SHL.U32 R0, R2, 0x200000, RZ ;  /* 0x0020000002007824 */ /* 0x000fca00078e00ff */
[----:B------:R-:W-:-:S07]  /*21400*/  LOP3.LUT R0, R3, R0, R4, 0xfe, !PT ;  /* 0x0000000003007212 */ /* 0x000fce00078efe04 */
.L_x_20354:
[----:B------:R-:W-:Y:S05]  /*21410*/  BSYNC B0 ;  /* 0x0000000000007941 */ /* 0x000fea0003800000 */
.L_x_20353:
[----:B------:R-:W-:-:S04]  /*21420*/  FMUL.FTZ R0, R0, 1 ;  /* 0x3f80000000007820 */ /* 0x000fc80000410000 */
[----:B------:R0:W2:Y:S01]  /*21430*/  F2F.F64.F32 R28, R0 ;  /* 0x00000000001c7310 */ /* 0x0000a20000201800 */
[----:B------:R-:W-:Y:S05]  /*21440*/  BRA `(.L_x_20334) ;  /* 0x0000000000a47947 */ /* 0x000fea0003800000 */
.L_x_20346:
        /* <DEDUP_REMOVED lines=14> */
.L_x_20360:
[----:B------:R-:W-:Y:S05]  /*21530*/  BSYNC B0 ;  /* 0x0000000000007941 */ /* 0x000fea0003800000 */
.L_x_20359:
[----:B------:R-:W-:-:S04]  /*21540*/  FMUL.FTZ R0, R0, 1 ;  /* 0x3f80000000007820 */ /* 0x000fc80000410000 */
[----:B------:R0:W2:Y:S01]  /*21550*/  F2F.F64.F32 R28, R0 ;  /* 0x00000000001c7310 */ /* 0x0000a20000201800 */
[----:B------:R-:W-:Y:S05]  /*21560*/  BRA `(.L_x_20334) ;  /* 0x00000000005c7947 */ /* 0x000fea0003800000 */
.L_x_20333:
        /* <DEDUP_REMOVED lines=16> */
.L_x_20361:
[----:B------:R-:W-:Y:S01]  /*21670*/  CS2R R28, SRZ ;  /* 0x00000000001c7805 */ /* 0x000fe2000001ff00 */
[----:B------:R-:W-:Y:S06]  /*21680*/  BRA `(.L_x_20334) ;  /* 0x0000000000147947 */ /* 0x000fec0003800000 */
.L_x_20358:
[----:B------:R-:W2:Y:S02]  /*21690*/  LDG.E.64 R28, desc[UR36][R24.64] ;  /* 0x00000024181c7981 */ /* 0x000ea4000c1e1b00 */
[----:B--2---:R-:W0:Y:S01]  /*216a0*/  I2F.F64.U64 R28, R28 ;  /* 0x0000001c001c7312 */ /* 0x004e220000301800 */
[----:B------:R-:W-:Y:S05]  /*216b0*/  BRA `(.L_x_20334) ;  /* 0x0000000000087947 */ /* 0x000fea0003800000 */
.L_x_20357:
[----:B------:R-:W2:Y:S02]  /*216c0*/  LDG.E R24, desc[UR36][R24.64] ;  /* 0x0000002418187981 */ /* 0x000ea4000c1e1900 */
[----:B--2---:R0:W2:Y:S02]  /*216d0*/  I2F.F64.U32 R28, R24 ;  /* 0x00000018001c7312 */ /* 0x0040a40000201800 */
.L_x_20334:
        /* <DEDUP_REMOVED lines=18> */
.L_x_20365:
[----:B------:R-:W2:Y:S02]  /*21800*/  LDG.E.U8 R2, desc[UR36][R2.64] ;  /* 0x0000002402027981 */ /* 0x000ea4000c1e1100 */
[----:B--2---:R0:W1:Y:S01]  /*21810*/  I2F.F64.U16 R26, R2 ;  /* 0x00000002001a7312 */ /* 0x0040620000101800 */
[----:B------:R-:W-:Y:S05]  /*21820*/  BRA `(.L_x_20367) ;  /* 0x0000000c00707947 */ /* 0x000fea0003800000 */
.L_x_20364:
        /* <DEDUP_REMOVED lines=9> */
.L_x_20369:
[----:B------:R-:W2:Y:S02]  /*218c0*/  LDG.E R2, desc[UR36][R2.64] ;  /* 0x0000002402027981 */ /* 0x000ea4000c1e1900 */
[----:B--2---:R0:W1:Y:S01]  /*218d0*/  I2F.F64 R26, R2 ;  /* 0x00000002001a7312 */ /* 0x0040620000201c00 */
[----:B------:R-:W-:Y:S05]  /*218e0*/  BRA `(.L_x_20367) ;  /* 0x0000000c00407947 */ /* 0x000fea0003800000 */
.L_x_20368:
[----:B------:R-:W2:Y:S02]  /*218f0*/  LDG.E.U16 R2, desc[UR36][R2.64] ;  /* 0x0000002402027981 */ /* 0x000ea4000c1e1500 */
[----:B--2---:R0:W1:Y:S01]  /*21900*/  I2F.F64.S16 R26, R2 ;  /* 0x00000002001a7312 */ /* 0x0040620000101c00 */
[----:B------:R-:W-:Y:S05]  /*21910*/  BRA `(.L_x_20367) ;  /* 0x0000000c00347947 */ /* 0x000fea0003800000 */
.L_x_20363:
        /* <DEDUP_REMOVED lines=10> */
.L_x_20371:
[----:B------:R-:W2:Y:S02]  /*219c0*/  LDG.E.U16 R0, desc[UR36][R2.64] ;  /* 0x0000002402007981 */ /* 0x000ea4000c1e1500 */
[----:B--2---:R-:W-:-:S05]  /*219d0*/  HADD2.F32 R0, -RZ, R0.H0_H0 ;  /* 0x20000000ff007230 */ /* 0x004fca0000004100 */
[----:B------:R-:W-:-:S04]  /*219e0*/  FMUL.FTZ R0, R0, 1 ;  /* 0x3f80000000007820 */ /* 0x000fc80000410000 */
[----:B------:R1:W2:Y:S01]  /*219f0*/  F2F.F64.F32 R26, R0 ;  /* 0x00000000001a7310 */ /* 0x0002a20000201800 */
[----:B------:R-:W-:Y:S05]  /*21a00*/  BRA `(.L_x_20367) ;  /* 0x0000000800f87947 */ /* 0x000fea0003800000 */
.L_x_20370:
        /* <DEDUP_REMOVED lines=10> */
.L_x_20373:
[----:B------:R-:W2:Y:S02]  /*21ab0*/  LDG.E.U16 R2, desc[UR36][R2.64] ;  /* 0x0000002402027981 */ /* 0x000ea4000c1e1500 */
[----:B--2---:R-:W-:-:S05]  /*21ac0*/  HADD2.F32 R0, -RZ, R2.H0_H0 ;  /* 0x20000002ff007230 */ /* 0x004fca0000004100 */
[----:B------:R-:W-:-:S04]  /*21ad0*/  FMUL.FTZ R0, R0, 1 ;  /* 0x3f80000000007820 */ /* 0x000fc80000410000 */
[----:B------:R0:W1:Y:S01]  /*21ae0*/  F2F.F64.F32 R26, R0 ;  /* 0x00000000001a7310 */ /* 0x0000620000201800 */
[----:B------:R-:W-:Y:S05]  /*21af0*/  BRA `(.L_x_20367) ;  /* 0x0000000800bc7947 */ /* 0x000fea0003800000 */
.L_x_20372:
[----:B------:R0:W5:Y:S01]  /*21b00*/  LDG.E.64 R26, desc[UR36][R2.64] ;  /* 0x00000024021a7981 */ /* 0x000162000c1e1b00 */
[----:B------:R-:W-:Y:S05]  /*21b10*/  BRA `(.L_x_20367) ;  /* 0x0000000800b47947 */ /* 0x000fea0003800000 */
.L_x_20362:
        /* <DEDUP_REMOVED lines=13> */
.L_x_20376:
[----:B------:R0:W5:Y:S01]  /*21bf0*/  LDG.E.64 R26, desc[UR36][R2.64] ;  /* 0x00000024021a7981 */ /* 0x000162000c1e1b00 */
[----:B------:R-:W-:Y:S05]  /*21c00*/  BRA `(.L_x_20367) ;  /* 0x0000000800787947 */ /* 0x000fea0003800000 */
.L_x_20375:
        /* <DEDUP_REMOVED lines=28> */
.L_x_20378:
        /* <DEDUP_REMOVED lines=15> */
.L_x_20377:
[----:B------:R-:W2:Y:S02]  /*21ec0*/  LDG.E.U16 R0, desc[UR36][R2.64] ;  /* 0x0000002402007981 */ /* 0x000ea4000c1e1500 */
[----:B--2---:R-:W-:-:S04]  /*21ed0*/  IMAD.U32 R0, R0, 0x10000, RZ ;  /* 0x0001000000007824 */ /* 0x004fc800078e00ff */
[----:B------:R-:W-:-:S04]  /*21ee0*/  FMUL.FTZ R0, R0, 1 ;  /* 0x3f80000000007820 */ /* 0x000fc80000410000 */
[----:B------:R0:W1:Y:S01]  /*21ef0*/  F2F.F64.F32 R26, R0 ;  /* 0x00000000001a7310 */ /* 0x0000620000201800 */
[----:B------:R-:W-:Y:S05]  /*21f00*/  BRA `(.L_x_20367) ;  /* 0x0000000400b87947 */ /* 0x000fea0003800000 */
.L_x_20374:
        /* <DEDUP_REMOVED lines=11> */
.L_x_20381:
        /* <DEDUP_REMOVED lines=21> */
.L_x_20385:
[----:B------:R-:W-:Y:S05]  /*22110*/  BSYNC B1 ;  /* 0x0000000000017941 */ /* 0x000fea0003800000 */
.L_x_20384:
[----:B------:R-:W-:Y:S01]  /*22120*/  LEA R3, R0, 0x3b800000, 0x17 ;  /* 0x3b80000000037811 */ /* 0x000fe200078eb8ff */
[----:B------:R-:W-:-:S05]  /*22130*/  IMAD.SHL.U32 R0, R2, 0x100000, RZ ;  /* 0x0010000002007824 */ /* 0x000fca00078e00ff */
[----:B------:R-:W-:-:S07]  /*22140*/  LOP3.LUT R0, R3, R0, R4, 0xfe, !PT ;  /* 0x0000000003007212 */ /* 0x000fce00078efe04 */
.L_x_20383:
[----:B------:R-:W-:Y:S05]  /*22150*/  BSYNC B0 ;  /* 0x0000000000007941 */ /* 0x000fea0003800000 */
.L_x_20382:
[----:B------:R-:W-:-:S04]  /*22160*/  FMUL.FTZ R0, R0, 1 ;  /* 0x3f80000000007820 */ /* 0x000fc80000410000 */
[----:B------:R0:W1:Y:S01]  /*22170*/  F2F.F64.F32 R26, R0 ;  /* 0x00000000001a7310 */ /* 0x0000620000201800 */
[----:B------:R-:W-:Y:S05]  /*22180*/  BRA `(.L_x_20367) ;  /* 0x0000000400187947 */ /* 0x000fea0003800000 */
.L_x_20380:
        /* <DEDUP_REMOVED lines=21> */
.L_x_20389:
[----:B------:R-:W-:Y:S05]  /*222e0*/  BSYNC B1 ;  /* 0x0000000000017941 */ /* 0x000fea0003800000 */
.L_x_20388:
[----:B------:R-:W-:Y:S01]  /*222f0*/  LEA R3, R0, 0x37800000, 0x17 ;  /* 0x3780000000037811 */ /* 0x000fe200078eb8ff */
[----:B------:R-:W-:-:S05]  /*22300*/  IMAD.SHL.U32 R0, R2, 0x200000, RZ ;  /* 0x0020000002007824 */ /* 0x000fca00078e00ff */
[----:B------:R-:W-:-:S07]  /*22310*/  LOP3.LUT R0, R3, R0, R4, 0xfe, !PT ;  /* 0x0000000003007212 */ /* 0x000fce00078efe04 */
.L_x_20387:
[----:B------:R-:W-:Y:S05]  /*22320*/  BSYNC B0 ;  /* 0x0000000000007941 */ /* 0x000fea0003800000 */
.L_x_20386:
[----:B------:R-:W-:-:S04]  /*22330*/  FMUL.FTZ R0, R0, 1 ;  /* 0x3f80000000007820 */ /* 0x000fc80000410000 */
[----:B------:R0:W1:Y:S01]  /*22340*/  F2F.F64.F32 R26, R0 ;  /* 0x00000000001a7310 */ /* 0x0000620000201800 */
[----:B------:R-:W-:Y:S05]  /*22350*/  BRA `(.L_x_20367) ;  /* 0x0000000000a47947 */ /* 0x000fea0003800000 */
.L_x_20379:
        /* <DEDUP_REMOVED lines=14> */
.L_x_20393:
[----:B------:R-:W-:Y:S05]  /*22440*/  BSYNC B0 ;  /* 0x0000000000007941 */ /* 0x000fea0003800000 */
.L_x_20392:
[----:B------:R-:W-:-:S04]  /*22450*/  FMUL.FTZ R0, R0, 1 ;  /* 0x3f80000000007820 */ /* 0x000fc80000410000 */
[----:B------:R0:W1:Y:S01]  /*22460*/  F2F.F64.F32 R26, R0 ;  /* 0x00000000001a7310 */ /* 0x0000620000201800 */
[----:B------:R-:W-:Y:S05]  /*22470*/  BRA `(.L_x_20367) ;  /* 0x00000000005c7947 */ /* 0x000fea0003800000 */
.L_x_20366:
        /* <DEDUP_REMOVED lines=16> */
.L_x_20394:
[----:B------:R-:W-:Y:S01]  /*22580*/  CS2R R26, SRZ ;  /* 0x00000000001a7805 */ /* 0x000fe2000001ff00 */
[----:B------:R-:W-:Y:S06]  /*22590*/  BRA `(.L_x_20367) ;  /* 0x0000000000147947 */ /* 0x000fec0003800000 */
.L_x_20391:
[----:B------:R-:W2:Y:S02]  /*225a0*/  LDG.E.64 R26, desc[UR36][R2.64] ;  /* 0x00000024021a7981 */ /* 0x000ea4000c1e1b00 */
[----:B--2---:R-:W0:Y:S01]  /*225b0*/  I2F.F64.U64 R26, R26 ;  /* 0x0000001a001a7312 */ /* 0x004e220000301800 */
[----:B------:R-:W-:Y:S05]  /*225c0*/  BRA `(.L_x_20367) ;  /* 0x0000000000087947 */ /* 0x000fea0003800000 */
.L_x_20390:
[----:B------:R-:W2:Y:S02]  /*225d0*/  LDG.E R2, desc[UR36][R2.64] ;  /* 0x0000002402027981 */ /* 0x000ea4000c1e1900 */
[----:B--2---:R0:W1:Y:S02]  /*225e0*/  I2F.F64.U32 R26, R2 ;  /* 0x00000002001a7312 */ /* 0x0040640000201800 */
.L_x_20367:
        /* <DEDUP_REMOVED lines=18> */
.L_x_20398:
[----:B------:R-:W2:Y:S02]  /*22710*/  LDG.E.U8 R22, desc[UR36][R22.64] ;  /* 0x0000002416167981 */ /* 0x000ea4000c1e1100 */
[----:B--2---:R0:W1:Y:S01]  /*22720*/  I2F.F64.U16 R24, R22 ;  /* 0x0000001600187312 */ /* 0x0040620000101800 */
[----:B------:R-:W-:Y:S05]  /*22730*/  BRA `(.L_x_20400) ;  /* 0x0000000c00707947 */ /* 0x000fea0003800000 */
.L_x_20397:
        /* <DEDUP_REMOVED lines=9> */
.L_x_20402:
[----:B------:R-:W2:Y:S02]  /*227d0*/  LDG.E R22, desc[UR36][R22.64] ;  /* 0x0000002416167981 */ /* 0x000ea4000c1e1900 */
[----:B--2---:R1:W2:Y:S01]  /*227e0*/  I2F.F64 R24, R22 ;  /* 0x0000001600187312 */ /* 0x0042a20000201c00 */
[----:B------:R-:W-:Y:S05]  /*227f0*/  BRA `(.L_x_20400) ;  /* 0x0000000c00407947 */ /* 0x000fea0003800000 */
.L_x_20401:
[----:B------:R-:W2:Y:S02]  /*22800*/  LDG.E.U16 R22, desc[UR36][R22.64] ;  /* 0x0000002416167981 */ /* 0x000ea4000c1e1500 */
[----:B--2---:R0:W1:Y:S01]  /*22810*/  I2F.F64.S16 R24, R22 ;  /* 0x0000001600187312 */ /* 0x0040620000101c00 */
[----:B------:R-:W-:Y:S05]  /*22820*/  BRA `(.L_x_20400) ;  /* 0x0000000c00347947 */ /* 0x000fea0003800000 */
.L_x_20396:
        /* <DEDUP_REMOVED lines=10> */
.L_x_20404:
[----:B------:R-:W2:Y:S02]  /*228d0*/  LDG.E.U16 R0, desc[UR36][R22.64] ;  /* 0x0000002416007981 */ /* 0x000ea4000c1e1500 */
[----:B--2---:R-:W-:-:S05]  /*228e0*/  HADD2.F32 R0, -RZ, R0.H0_H0 ;  /* 0x20000000ff007230 */ /* 0x004fca0000004100 */
[----:B------:R-:W-:-:S04]  /*228f0*/  FMUL.FTZ R0, R0, 1 ;  /* 0x3f80000000007820 */ /* 0x000fc80000410000 */
[----:B------:R0:W1:Y:S01]  /*22900*/  F2F.F64.F32 R24, R0 ;  /* 0x0000000000187310 */ /* 0x0000620000201800 */
[----:B------:R-:W-:Y:S05]  /*22910*/  BRA `(.L_x_20400) ;  /* 0x0000000800f87947 */ /* 0x000fea0003800000 */
.L_x_20403:
        /* <DEDUP_REMOVED lines=10> */
.L_x_20406:
[----:B------:R-:W2:Y:S02]  /*229c0*/  LDG.E.U16 R22, desc[UR36][R22.64] ;  /* 0x0000002416167981 */ /* 0x000ea4000c1e1500 */
[----:B--2---:R-:W-:-:S05]  /*229d0*/  HADD2.F32 R0, -RZ, R22.H0_H0 ;  /* 0x20000016ff007230 */ /* 0x004fca0000004100 */
[----:B------:R-:W-:-:S04]  /*229e0*/  FMUL.FTZ R0, R0, 1 ;  /* 0x3f80000000007820 */ /* 0x000fc80000410000 */
[----:B------:R0:W1:Y:S01]  /*229f0*/  F2F.F64.F32 R24, R0 ;  /* 0x0000000000187310 */ /* 0x0000620000201800 */
[----:B------:R-:W-:Y:S05]  /*22a00*/  BRA `(.L_x_20400) ;  /* 0x0000000800bc7947 */ /* 0x000fea0003800000 */
.L_x_20405:
[----:B------:R0:W5:Y:S01]  /*22a10*/  LDG.E.64 R24, desc[UR36][R22.64] ;  /* 0x0000002416187981 */ /* 0x000162000c1e1b00 */
[----:B------:R-:W-:Y:S05]  /*22a20*/  BRA `(.L_x_20400) ;  /* 0x0000000800b47947 */ /* 0x000fea0003800000 */
.L_x_20395:
        /* <DEDUP_REMOVED lines=13> */
.L_x_20409:
[----:B------:R0:W5:Y:S01]  /*22b00*/  LDG.E.64 R24, desc[UR36][R22.64] ;  /* 0x0000002416187981 */ /* 0x000162000c1e1b00 */
[----:B------:R-:W-:Y:S05]  /*22b10*/  BRA `(.L_x_20400) ;  /* 0x0000000800787947 */ /* 0x000fea0003800000 */
.L_x_20408:
        /* <DEDUP_REMOVED lines=28> */
.L_x_20411:
        /* <DEDUP_REMOVED lines=15> */
.L_x_20410:
[----:B------:R-:W2:Y:S02]  /*22dd0*/  LDG.E.U16 R0, desc[UR36][R22.64] ;  /* 0x0000002416007981 */ /* 0x000ea4000c1e1500 */
[----:B--2---:R-:W-:-:S04]  /*22de0*/  IMAD.U32 R0, R0, 0x10000, RZ ;  /* 0x0001000000007824 */ /* 0x004fc800078e00ff */
[----:B------:R-:W-:-:S04]  /*22df0*/  FMUL.FTZ R0, R0, 1 ;  /* 0x3f80000000007820 */ /* 0x000fc80000410000 */
[----:B------:R0:W1:Y:S01]  /*22e00*/  F2F.F64.F32 R24, R0 ;  /* 0x0000000000187310 */ /* 0x0000620000201800 */
[----:B------:R-:W-:Y:S05]  /*22e10*/  BRA `(.L_x_20400) ;  /* 0x0000000400b87947 */ /* 0x000fea0003800000 */
.L_x_20407:
        /* <DEDUP_REMOVED lines=11> */
.L_x_20414:
        /* <DEDUP_REMOVED lines=21> */
.L_x_20418:
[----:B------:R-:W-:Y:S05]  /*23020*/  BSYNC B1 ;  /* 0x0000000000017941 */ /* 0x000fea0003800000 */
.L_x_20417:
[----:B------:R-:W-:Y:S01]  /*23030*/  LEA R3, R0, 0x3b800000, 0x17 ;  /* 0x3b80000000037811 */ /* 0x000fe200078eb8ff */
[----:B------:R-:W-:-:S05]  /*23040*/  IMAD.SHL.U32 R0, R2, 0x100000, RZ ;  /* 0x0010000002007824 */ /* 0x000fca00078e00ff */
[----:B------:R-:W-:-:S07]  /*23050*/  LOP3.LUT R0, R3, R0, R4, 0xfe, !PT ;  /* 0x0000000003007212 */ /* 0x000fce00078efe04 */
.L_x_20416:
[----:B------:R-:W-:Y:S05]  /*23060*/  BSYNC B0 ;  /* 0x0000000000007941 */ /* 0x000fea0003800000 */
.L_x_20415:
[----:B------:R-:W-:-:S04]  /*23070*/  FMUL.FTZ R0, R0, 1 ;  /* 0x3f80000000007820 */ /* 0x000fc80000410000 */
[----:B------:R0:W1:Y:S01]  /*23080*/  F2F.F64.F32 R24, R0 ;  /* 0x0000000000187310 */ /* 0x0000620000201800 */
[----:B------:R-:W-:Y:S05]  /*23090*/  BRA `(.L_x_20400) ;  /* 0x0000000400187947 */ /* 0x000fea0003800000 */
.L_x_20413:
        /* <DEDUP_REMOVED lines=21> */
.L_x_20422:
[----:B------:R-:W-:Y:S05]  /*231f0*/  BSYNC B1 ;  /* 0x0000000000017941 */ /* 0x000fea0003800000 */
.L_x_20421:
[----:B------:R-:W-:Y:S01]  /*23200*/  LEA R3, R0, 0x37800000, 0x17 ;  /* 0x3780000000037811 */ /* 0x000fe200078eb8ff */
[----:B------:R-:W-:-:S05]  /*23210*/  IMAD.SHL.U32 R0, R2, 0x200000, RZ ;  /* 0x0020000002007824 */ /* 0x000fca00078e00ff */
[----:B------:R-:W-:-:S07]  /*23220*/  LOP3.LUT R0, R3, R0, R4, 0xfe, !PT ;  /* 0x0000000003007212 */ /* 0x000fce00078efe04 */
.L_x_20420:
[----:B------:R-:W-:Y:S05]  /*23230*/  BSYNC B0 ;  /* 0x0000000000007941 */ /* 0x000fea0003800000 */
.L_x_20419:
[----:B------:R-:W-:-:S04]  /*23240*/  FMUL.FTZ R0, R0, 1 ;  /* 0x3f80000000007820 */ /* 0x000fc80000410000 */
[----:B------:R0:W1:Y:S01]  /*23250*/  F2F.F64.F32 R24, R0 ;  /* 0x0000000000187310 */ /* 0x0000620000201800 */
[----:B------:R-:W-:Y:S05]  /*23260*/  BRA `(.L_x_20400) ;  /* 0x0000000000a47947 */ /* 0x000fea0003800000 */
.L_x_20412:
        /* <DEDUP_REMOVED lines=14> */
.L_x_20426:
[----:B------:R-:W-:Y:S05]  /*23350*/  BSYNC B0 ;  /* 0x0000000000007941 */ /* 0x000fea0003800000 */
.L_x_20425:
[----:B------:R-:W-:-:S04]  /*23360*/  FMUL.FTZ R0, R0, 1 ;  /* 0x3f80000000007820 */ /* 0x000fc80000410000 */
[----:B------:R0:W1:Y:S01]  /*23370*/  F2F.F64.F32 R24, R0 ;  /* 0x0000000000187310 */ /* 0x0000620000201800 */
[----:B------:R-:W-:Y:S05]  /*23380*/  BRA `(.L_x_20400) ;  /* 0x00000000005c7947 */ /* 0x000fea0003800000 */
.L_x_20399:
        /* <DEDUP_REMOVED lines=16> */
.L_x_20427:
[----:B------:R-:W-:Y:S01]  /*23490*/  CS2R R24, SRZ ;  /* 0x0000000000187805 */ /* 0x000fe2000001ff00 */
[----:B------:R-:W-:Y:S06]  /*234a0*/  BRA `(.L_x_20400) ;  /* 0x0000000000147947 */ /* 0x000fec0003800000 */
.L_x_20424:
[----:B------:R-:W2:Y:S02]  /*234b0*/  LDG.E.64 R24, desc[UR36][R22.64] ;  /* 0x0000002416187981 */ /* 0x000ea4000c1e1b00 */
[----:B--2---:R-:W0:Y:S01]  /*234c0*/  I2F.F64.U64 R24, R24 ;  /* 0x0000001800187312 */ /* 0x004e220000301800 */
[----:B------:R-:W-:Y:S05]  /*234d0*/  BRA `(.L_x_20400) ;  /* 0x0000000000087947 */ /* 0x000fea0003800000 */
.L_x_20423:
[----:B------:R-:W2:Y:S02]  /*234e0*/  LDG.E R22, desc[UR36][R22.64] ;  /* 0x0000002416167981 */ /* 0x000ea4000c1e1900 */
[----:B--2---:R0:W1:Y:S02]  /*234f0*/  I2F.F64.U32 R24, R22 ;  /* 0x0000001600187312 */ /* 0x0040640000201800 */
.L_x_20400:
        /* <DEDUP_REMOVED lines=15> */
[----:B------:R-:W1:Y:S02]  /*235f0*/  LDG.E.S8 R2, desc[UR36][R2.64] ;  /* 0x0000002402027981 */ /* 0x000e64000c1e1300 */
[----:B-1----:R0:W1:Y:S01]  /*23600*/  I2F.F64.S16 R22, R2 ;  /* 0x0000000200167312 */ /* 0x0020620000101c00 */
[----:B------:R-:W-:Y:S05]  /*23610*/  BRA `(.L_x_20433) ;  /* 0x0000000c007c7947 */ /* 0x000fea0003800000 */
.L_x_20431:
[----:B------:R-:W1:Y:S02]  /*23620*/  LDG.E.U8 R2, desc[UR36][R2.64] ;  /* 0x0000002402027981 */ /* 0x000e64000c1e1100 */
[----:B-1----:R0:W1:Y:S01]  /*23630*/  I2F.F64.U16 R22, R2 ;  /* 0x0000000200167312 */ /* 0x0020620000101800 */
[----:B------:R-:W-:Y:S05]  /*23640*/  BRA `(.L_x_20433) ;  /* 0x0000000c00707947 */ /* 0x000fea0003800000 */
.L_x_20430:
[----:B------:R-:W-:-:S13]  /*23650*/  ISETP.NE.AND P0, PT, R0, 0x2, PT ;  /* 0x000000020000780c */ /* 0x000fda0003f05270 */
[----:B------:R-:W-:Y:S05]  /*23660*/  @!P0 BRA `(.L_x_20434) ;  /* 0x0000000000288947 */ /* 0x000fea0003800000 */
[----:B------:R-:W-:-:S13]  /*23670*/  ISETP.NE.AND P0, PT, R0, 0x3, PT ;  /* 0x000000030000780c */ /* 0x000fda0003f05270 */
[----:B------:R-:W-:Y:S05]  /*23680*/  @!P0 BRA `(.L_x_20435) ;  /* 0x0000000000148947 */ /* 0x000fea0003800000 */
[----:B------:R-:W-:-:S13]  /*23690*/  ISETP.NE.AND P0, PT, R0, 0x4, PT ;  /* 0x000000040000780c */ /* 0x000fda0003f05270 */
[----:B------:R-:W-:Y:S05]  /*236a0*/  @P0 BRA `(.L_x_20432) ;  /* 0x0000000800fc0947 */ /* 0x000fea0003800000 */
[----:B-1----:R-:W3:Y:S02]  /*236b0*/  LDG.E.64 R22, desc[UR36][R2.64] ;  /* 0x0000002402167981 */ /* 0x002ee4000c1e1b00 */
[----:B---3--:R-:W0:Y:S01]  /*236c0*/  I2F.F64.S64 R22, R22 ;  /* 0x0000001600167312 */ /* 0x008e220000301c00 */
[----:B------:R-:W-:Y:S05]  /*236d0*/  BRA `(.L_x_20433) ;  /* 0x0000000c004c7947 */ /* 0x000fea0003800000 */
.L_x_20435:
[----:B------:R-:W1:Y:S02]  /*236e0*/  LDG.E R2, desc[UR36][R2.64] ;  /* 0x0000002402027981 */ /* 0x000e64000c1e1900 */
[----:B-1----:R0:W1:Y:S01]  /*236f0*/  I2F.F64 R22, R2 ;  /* 0x0000000200167312 */ /* 0x0020620000201c00 */
[----:B------:R-:W-:Y:S05]  /*23700*/  BRA `(.L_x_20433) ;  /* 0x0000000c00407947 */ /* 0x000fea0003800000 */
.L_x_20434:
[----:B------:R-:W1:Y:S02]  /*23710*/  LDG.E.U16 R2, desc[UR36][R2.64] ;  /* 0x0000002402027981 */ /* 0x000e64000c1e1500 */
[----:B-1----:R0:W1:Y:S01]  /*23720*/  I2F.F64.S16 R22, R2 ;  /* 0x0000000200167312 */ /* 0x0020620000101c00 */
[----:B------:R-:W-:Y:S05]  /*23730*/  BRA `(.L_x_20433) ;  /* 0x0000000c00347947 */ /* 0x000fea0003800000 */
.L_x_20429:
[----:B------:R-:W-:-:S13]  /*23740*/  ISETP.GT.AND P0, PT, R0, 0x6, PT ;  /* 0x000000060000780c */ /* 0x000fda0003f04270 */
[----:B------:R-:W-:Y:S05]  /*23750*/  @P0 BRA `(.L_x_20436) ;  /* 0x0000000000340947 */ /* 0x000fea0003800000 */
[----:B------:R-:W-:-:S13]  /*23760*/  ISETP.NE.AND P0, PT, R0, 0x5, PT ;  /* 0x000000050000780c */ /* 0x000fda0003f05270 */
[----:B------:R-:W-:Y:S05]  /*23770*/  @!P0 BRA `(.L_x_20437) ;  /* 0x0000000000188947 */ /* 0x000fea0003800000 */
[----:B------:R-:W-:-:S13]  /*23780*/  ISETP.NE.AND P0, PT, R0, 0x6, PT ;  /* 0x000000060000780c */ /* 0x000fda0003f05270 */
[----:B------:R-:W-:Y:S05]  /*23790*/  @P0 BRA `(.L_x_20432) ;  /* 0x0000000800c00947 */ /* 0x000fea0003800000 */
[----:B-1----:R-:W3:Y:S02]  /*237a0*/  LDG.E R22, desc[UR36][R2.64] ;  /* 0x0000002402167981 */ /* 0x002ee4000c1e1900 */
[----:B---3--:R-:W-:-:S06]  /*237b0*/  FMUL.FTZ R22, R22, 1 ;  /* 0x3f80000016167820 */ /* 0x008fcc0000410000 */
[----:B------:R-:W0:Y:S01]  /*237c0*/  F2F.F64.F32 R22, R22 ;  /* 0x0000001600167310 */ /* 0x000e220000201800 */
[----:B------:R-:W-:Y:S05]  /*237d0*/  BRA `(.L_x_20433) ;  /* 0x0000000c000c7947 */ /* 0x000fea0003800000 */
.L_x_20437:
[----:B------:R-:W3:Y:S02]  /*237e0*/  LDG.E.U16 R0, desc[UR36][R2.64] ;  /* 0x0000002402007981 */ /* 0x000ee4000c1e1500 */
[----:B---3--:R-:W-:-:S05]  /*237f0*/  HADD2.F32 R0, -RZ, R0.H0_H0 ;  /* 0x20000000ff007230 */ /* 0x008fca0000004100 */
[----:B------:R-:W-:-:S04]  /*23800*/  FMUL.FTZ R0, R0, 1 ;  /* 0x3f80000000007820 */ /* 0x000fc80000410000 */
[----:B-1----:R0:W1:Y:S01]  /*23810*/  F2F.F64.F32 R22, R0 ;  /* 0x0000000000167310 */ /* 0x0020620000201800 */
[----:B------:R-:W-:Y:S05]  /*23820*/  BRA `(.L_x_20433) ;  /* 0x0000000800f87947 */ /* 0x000fea0003800000 */
.L_x_20436:
[----:B------:R-:W-:-:S13]  /*23830*/  ISETP.NE.AND P0, PT, R0, 0x7, PT ;  /* 0x000000070000780c */ /* 0x000fda0003f05270 */
[----:B------:R-:W-:Y:S05]  /*23840*/  @!P0 BRA `(.L_x_20438) ;  /* 0x0000000000348947 */ /* 0x000fea0003800000 */
[----:B------:R-:W-:-:S13]  /*23850*/  ISETP.NE.AND P0, PT, R0, 0x8, PT ;  /* 0x000000080000780c */ /* 0x000fda0003f05270 */
[----:B------:R-:W-:Y:S05]  /*23860*/  @!P0 BRA `(.L_x_20439) ;  /* 0x0000000000188947 */ /* 0x000fea0003800000 */
[----:B------:R-:W-:-:S13]  /*23870*/  ISETP.NE.AND P0, PT, R0, 0x9, PT ;  /* 0x000000090000780c */ /* 0x000fda0003f05270 */
[----:B------:R-:W-:Y:S05]  /*23880*/  @P0 BRA `(.L_x_20432) ;  /* 0x0000000800840947 */ /* 0x000fea0003800000 */
[----:B------:R-:W1:Y:S02]  /*23890*/  LDG.E R2, desc[UR36][R2.64] ;  /* 0x0000002402027981 */ /* 0x000e64000c1e1900 */
[----:B-1----:R-:W-:-:S06]  /*238a0*/  FMUL.FTZ R22, R2, 1 ;  /* 0x3f80000002167820 */ /* 0x002fcc0000410000 */
[----:B------:R-:W0:Y:S01]  /*238b0*/  F2F.F64.F32 R22, R22 ;  /* 0x0000001600167310 */ /* 0x000e220000201800 */
[----:B------:R-:W-:Y:S05]  /*238c0*/  BRA `(.L_x_20433) ;  /* 0x0000000800d07947 */ /* 0x000fea0003800000 */
.L_x_20439:
[----:B------:R-:W3:Y:S02]  /*238d0*/  LDG.E.U16 R2, desc[UR36][R2.64] ;  /* 0x0000002402027981 */ /* 0x000ee4000c1e1500 */
[----:B---3--:R-:W-:-:S05]  /*238e0*/  HADD2.F32 R0, -RZ, R2.H0_H0 ;  /* 0x20000002ff007230 */ /* 0x008fca0000004100 */
[----:B------:R-:W-:-:S04]  /*238f0*/  FMUL.FTZ R0, R0, 1 ;  /* 0x3f80000000007820 */ /* 0x000fc80000410000 */
[----:B-1----:R0:W1:Y:S01]  /*23900*/  F2F.F64.F32 R22, R0 ;  /* 0x0000000000167310 */ /* 0x0020620000201800 */
[----:B------:R-:W-:Y:S05]  /*23910*/  BRA `(.L_x_20433) ;  /* 0x0000000800bc7947 */ /* 0x000fea0003800000 */
.L_x_20438:
[----:B-1----:R0:W5:Y:S01]  /*23920*/  LDG.E.64 R22, desc[UR36][R2.64] ;  /* 0x0000002402167981 */ /* 0x002162000c1e1b00 */
[----:B------:R-:W-:Y:S05]  /*23930*/  BRA `(.L_x_20433) ;  /* 0x0000000800b47947 */ /* 0x000fea0003800000 */
.L_x_20428:
        /* <DEDUP_REMOVED lines=9> */
[----:B-1----:R-:W-:Y:S01]  /*239d0*/  IMAD.MOV.U32 R22, RZ, RZ, RZ ;  /* 0x000000ffff167224 */ /* 0x002fe200078e00ff */
[----:B---3--:R-:W-:-:S04]  /*239e0*/  ISETP.NE.AND P0, PT, R2, RZ, PT ;  /* 0x000000ff0200720c */ /* 0x008fc80003f05270 */
[----:B------:R-:W-:Y:S01]  /*239f0*/  FSEL R23, RZ, 1.875, !P0 ;  /* 0x3ff00000ff177808 */ /* 0x000fe20004000000 */
[----:B------:R-:W-:Y:S08]  /*23a00*/  BRA `(.L_x_20433) ;  /* 0x0000000800807947 */ /* 0x000ff00003800000 */
.L_x_20442:
[----:B-1----:R0:W5:Y:S01]  /*23a10*/  LDG.E.64 R22, desc[UR36][R2.64] ;  /* 0x0000002402167981 */ /* 0x002162000c1e1b00 */
[----:B------:R-:W-:Y:S05]  /*23a20*/  BRA `(.L_x_20433) ;  /* 0x0000000800787947 */ /* 0x000fea0003800000 */
.L_x_20441:
        /* <DEDUP_REMOVED lines=26> */
[----:B-1----:R0:W1:Y:S01]  /*23bd0*/  F2F.F64.F32 R22, R5 ;  /* 0x0000000500167310 */ /* 0x0020620000201800 */
[----:B------:R-:W-:Y:S05]  /*23be0*/  BRA `(.L_x_20433) ;  /* 0x0000000800087947 */ /* 0x000fea0003800000 */
.L_x_20444:
        /* <DEDUP_REMOVED lines=13> */
[----:B-1----:R3:W0:Y:S01]  /*23cc0*/  F2F.F64.F32 R22, R4 ;  /* 0x0000000400167310 */ /* 0x0026220000201800 */
[----:B------:R-:W-:Y:S05]  /*23cd0*/  BRA `(.L_x_20433) ;  /* 0x0000000400cc7947 */ /* 0x000fea0003800000 */
.L_x_20443:
[----:B------:R-:W3:Y:S02]  /*23ce0*/  LDG.E.U16 R0, desc[UR36][R2.64] ;  /* 0x0000002402007981 */ /* 0x000ee4000c1e1500 */
[----:B---3--:R-:W-:-:S04]  /*23cf0*/  IMAD.U32 R0, R0, 0x10000, RZ ;  /* 0x0001000000007824 */ /* 0x008fc800078e00ff */
[----:B------:R-:W-:-:S04]  /*23d00*/  FMUL.FTZ R0, R0, 1 ;  /* 0x3f80000000007820 */ /* 0x000fc80000410000 */
[----:B-1----:R0:W1:Y:S01]  /*23d10*/  F2F.F64.F32 R22, R0 ;  /* 0x0000000000167310 */ /* 0x0020620000201800 */
[----:B------:R-:W-:Y:S05]  /*23d20*/  BRA `(.L_x_20433) ;  /* 0x0000000400b87947 */ /* 0x000fea0003800000 */
.L_x_20440:
        /* <DEDUP_REMOVED lines=8> */
[----:B------:R-:W1:Y:S02]  /*23db0*/  LDG.E.U16 R2, desc[UR36][R2.64] ;  /* 0x0000002402027981 */ /* 0x000e64000c1e1500 */
[----:B-1----:R0:W1:Y:S01]  /*23dc0*/  I2F.F64.U16 R22, R2 ;  /* 0x0000000200167312 */ /* 0x0020620000101800 */
[----:B------:R-:W-:Y:S05]  /*23dd0*/  BRA `(.L_x_20433) ;  /* 0x00000004008c7947 */ /* 0x000fea0003800000 */
.L_x_20447:
        /* <DEDUP_REMOVED lines=21> */
.L_x_20451:
[----:B------:R-:W-:Y:S05]  /*23f30*/  BSYNC B1 ;  /* 0x0000000000017941 */ /* 0x000fea0003800000 */
.L_x_20450:
[----:B------:R-:W-:Y:S01]  /*23f40*/  LEA R3, R0, 0x3b800000, 0x17 ;  /* 0x3b80000000037811 */ /* 0x000fe200078eb8ff */
[----:B------:R-:W-:-:S05]  /*23f50*/  IMAD.SHL.U32 R0, R2, 0x100000, RZ ;  /* 0x0010000002007824 */ /* 0x000fca00078e00ff */
[----:B------:R-:W-:-:S07]  /*23f60*/  LOP3.LUT R0, R3, R0, R4, 0xfe, !PT ;  /* 0x0000000003007212 */ /* 0x000fce00078efe04 */
.L_x_20449:
[----:B------:R-:W-:Y:S05]  /*23f70*/  BSYNC B0 ;  /* 0x0000000000007941 */ /* 0x000fea0003800000 */
.L_x_20448:
[----:B------:R-:W-:-:S04]  /*23f80*/  FMUL.FTZ R0, R0, 1 ;  /* 0x3f80000000007820 */ /* 0x000fc80000410000 */
[----:B-1----:R0:W1:Y:S01]  /*23f90*/  F2F.F64.F32 R22, R0 ;  /* 0x0000000000167310 */ /* 0x0020620000201800 */
[----:B------:R-:W-:Y:S05]  /*23fa0*/  BRA `(.L_x_20433) ;  /* 0x0000000400187947 */ /* 0x000fea0003800000 */
.L_x_20446:
        /* <DEDUP_REMOVED lines=21> */
.L_x_20455:
[----:B------:R-:W-:Y:S05]  /*24100*/  BSYNC B1 ;  /* 0x0000000000017941 */ /* 0x000fea0003800000 */
.L_x_20454:
[----:B------:R-:W-:Y:S01]  /*24110*/  LEA R3, R0, 0x37800000, 0x17 ;  /* 0x3780000000037811 */ /* 0x000fe200078eb8ff */
[----:B------:R-:W-:-:S05]  /*24120*/  IMAD.SHL.U32 R0, R2, 0x200000, RZ ;  /* 0x0020000002007824 */ /* 0x000fca00078e00ff */
[----:B------:R-:W-:-:S07]  /*24130*/  LOP3.LUT R0, R3, R0, R4, 0xfe, !PT ;  /* 0x0000000003007212 */ /* 0x000fce00078efe04 */
.L_x_20453:
[----:B------:R-:W-:Y:S05]  /*24140*/  BSYNC B0 ;  /* 0x0000000000007941 */ /* 0x000fea0003800000 */
.L_x_20452:
[----:B------:R-:W-:-:S04]  /*24150*/  FMUL.FTZ R0, R0, 1 ;  /* 0x3f80000000007820 */ /* 0x000fc80000410000 */
[----:B-1----:R0:W1:Y:S01]  /*24160*/  F2F.F64.F32 R22, R0 ;  /* 0x0000000000167310 */ /* 0x0020620000201800 */
[----:B------:R-:W-:Y:S05]  /*24170*/  BRA `(.L_x_20433) ;  /* 0x0000000000a47947 */ /* 0x000fea0003800000 */
.L_x_20445:
        /* <DEDUP_REMOVED lines=14> */
.L_x_20459:
[----:B------:R-:W-:Y:S05]  /*24260*/  BSYNC B0 ;  /* 0x0000000000007941 */ /* 0x000fea0003800000 */
.L_x_20458:
[----:B------:R-:W-:-:S04]  /*24270*/  FMUL.FTZ R0, R0, 1 ;  /* 0x3f80000000007820 */ /* 0x000fc80000410000 */
[----:B-1----:R0:W1:Y:S01]  /*24280*/  F2F.F64.F32 R22, R0 ;  /* 0x0000000000167310 */ /* 0x0020620000201800 */
[----:B------:R-:W-:Y:S05]  /*24290*/  BRA `(.L_x_20433) ;  /* 0x00000000005c7947 */ /* 0x000fea0003800000 */
.L_x_20432:
        /* <DEDUP_REMOVED lines=16> */
.L_x_20460:
[----:B------:R-:W-:Y:S01]  /*243a0*/  CS2R R22, SRZ ;  /* 0x0000000000167805 */ /* 0x000fe2000001ff00 */
[----:B------:R-:W-:Y:S06]  /*243b0*/  BRA `(.L_x_20433) ;  /* 0x0000000000147947 */ /* 0x000fec0003800000 */
.L_x_20457:
[----:B-1----:R-:W3:Y:S02]  /*243c0*/  LDG.E.64 R22, desc[UR36][R2.64] ;  /* 0x0000002402167981 */ /* 0x002ee4000c1e1b00 */
[----:B---3--:R-:W0:Y:S01]  /*243d0*/  I2F.F64.U64 R22, R22 ;  /* 0x0000001600167312 */ /* 0x008e220000301800 */
[----:B------:R-:W-:Y:S05]  /*243e0*/  BRA `(.L_x_20433) ;  /* 0x0000000000087947 */ /* 0x000fea0003800000 */
.L_x_20456:
[----:B------:R-:W1:Y:S02]  /*243f0*/  LDG.E R2, desc[UR36][R2.64] ;  /* 0x0000002402027981 */ /* 0x000e64000c1e1900 */
[----:B-1----:R0:W1:Y:S02]  /*24400*/  I2F.F64.U32 R22, R2 ;  /* 0x0000000200167312 */ /* 0x0020640000201800 */
.L_x_20433:
[----:B---3--:R-:W3:Y:S01]  /*24410*/  LDC.U8 R4, c[0x0][0x6be] ;  /* 0x0001af80ff047b82 */ /* 0x008ee20000000000 */
        /* <DEDUP_REMOVED lines=17> */
.L_x_20464:
[----:B------:R-:W3:Y:S02]  /*24530*/  LDG.E.U8 R2, desc[UR36][R2.64] ;  /* 0x0000002402027981 */ /* 0x000ee4000c1e1100 */
[----:B---3--:R0:W3:Y:S01]  /*24540*/  I2F.F64.U16 R18, R2 ;  /* 0x0000000200127312 */ /* 0x0080e20000101800 */
[----:B------:R-:W-:Y:S05]  /*24550*/  BRA `(.L_x_20466) ;  /* 0x0000000c00707947 */ /* 0x000fea0003800000 */
.L_x_20463:
        /* <DEDUP_REMOVED lines=9> */
.L_x_20468:
[----:B------:R-:W3:Y:S02]  /*245f0*/  LDG.E R2, desc[UR36][R2.64] ;  /* 0x0000002402027981 */ /* 0x000ee4000c1e1900 */
[----:B---3--:R0:W3:Y:S01]  /*24600*/  I2F.F64 R18, R2 ;  /* 0x0000000200127312 */ /* 0x0080e20000201c00 */
[----:B------:R-:W-:Y:S05]  /*24610*/  BRA `(.L_x_20466) ;  /* 0x0000000c00407947 */ /* 0x000fea0003800000 */
.L_x_20467:
[----:B------:R-:W3:Y:S02]  /*24620*/  LDG.E.U16 R2, desc[UR36][R2.64] ;  /* 0x0000002402027981 */ /* 0x000ee4000c1e1500 */
[----:B---3--:R0:W3:Y:S01]  /*24630*/  I2F.F64.S16 R18, R2 ;  /* 0x0000000200127312 */ /* 0x0080e20000101c00 */
[----:B------:R-:W-:Y:S05]  /*24640*/  BRA `(.L_x_20466) ;  /* 0x0000000c00347947 */ /* 0x000fea0003800000 */
.L_x_20462:
        /* <DEDUP_REMOVED lines=10> */
.L_x_20470:
[----:B------:R-:W3:Y:S02]  /*246f0*/  LDG.E.U16 R0, desc[UR36][R2.64] ;  /* 0x0000002402007981 */ /* 0x000ee4000c1e1500 */
[----:B---3--:R-:W-:-:S05]  /*24700*/  HADD2.F32 R0, -RZ, R0.H0_H0 ;  /* 0x20000000ff007230 */ /* 0x008fca0000004100 */
[----:B------:R-:W-:-:S04]  /*24710*/  FMUL.FTZ R0, R0, 1 ;  /* 0x3f80000000007820 */ /* 0x000fc80000410000 */
[----:B------:R0:W3:Y:S01]  /*24720*/  F2F.F64.F32 R18, R0 ;  /* 0x0000000000127310 */ /* 0x0000e20000201800 */
[----:B------:R-:W-:Y:S05]  /*24730*/  BRA `(.L_x_20466) ;  /* 0x0000000800f87947 */ /* 0x000fea0003800000 */
.L_x_20469:
        /* <DEDUP_REMOVED lines=10> */
.L_x_20472:
[----:B------:R-:W3:Y:S02]  /*247e0*/  LDG.E.U16 R2, desc[UR36][R2.64] ;  /* 0x0000002402027981 */ /* 0x000ee4000c1e1500 */
[----:B---3--:R-:W-:-:S05]  /*247f0*/  HADD2.F32 R0, -RZ, R2.H0_H0 ;  /* 0x20000002ff007230 */ /* 0x008fca0000004100 */
[----:B------:R-:W-:-:S04]  /*24800*/  FMUL.FTZ R0, R0, 1 ;  /* 0x3f80000000007820 */ /* 0x000fc80000410000 */
[----:B------:R0:W3:Y:S01]  /*24810*/  F2F.F64.F32 R18, R0 ;  /* 0x0000000000127310 */ /* 0x0000e20000201800 */
[----:B------:R-:W-:Y:S05]  /*24820*/  BRA `(.L_x_20466) ;  /* 0x0000000800bc7947 */ /* 0x000fea0003800000 */
.L_x_20471:
[----:B------:R0:W5:Y:S01]  /*24830*/  LDG.E.64 R18, desc[UR36][R2.64] ;  /* 0x0000002402127981 */ /* 0x000162000c1e1b00 */
[----:B------:R-:W-:Y:S05]  /*24840*/  BRA `(.L_x_20466) ;  /* 0x0000000800b47947 */ /* 0x000fea0003800000 */
.L_x_20461:
        /* <DEDUP_REMOVED lines=13> */
.L_x_20475:
[----:B------:R0:W5:Y:S01]  /*24920*/  LDG.E.64 R18, desc[UR36][R2.64] ;  /* 0x0000002402127981 */ /* 0x000162000c1e1b00 */
[----:B------:R-:W-:Y:S05]  /*24930*/  BRA `(.L_x_20466) ;  /* 0x0000000800787947 */ /* 0x000fea0003800000 */
.L_x_20474:
        /* <DEDUP_REMOVED lines=28> */
.L_x_20477:
        /* <DEDUP_REMOVED lines=15> */
.L_x_20476:
[----:B------:R-:W3:Y:S02]  /*24bf0*/  LDG.E.U16 R0, desc[UR36][R2.64] ;  /* 0x0000002402007981 */ /* 0x000ee4000c1e1500 */
[----:B---3--:R-:W-:-:S04]  /*24c00*/  IMAD.U32 R0, R0, 0x10000, RZ ;  /* 0x0001000000007824 */ /* 0x008fc800078e00ff */
[----:B------:R-:W-:-:S04]  /*24c10*/  FMUL.FTZ R0, R0, 1 ;  /* 0x3f80000000007820 */ /* 0x000fc80000410000 */
[----:B------:R3:W0:Y:S01]  /*24c20*/  F2F.F64.F32 R18, R0 ;  /* 0x0000000000127310 */ /* 0x0006220000201800 */
[----:B------:R-:W-:Y:S05]  /*24c30*/  BRA `(.L_x_20466) ;  /* 0x0000000400b87947 */ /* 0x000fea0003800000 */
.L_x_20473:
        /* <DEDUP_REMOVED lines=11> */
.L_x_20480:
        /* <DEDUP_REMOVED lines=21> */
.L_x_20484:
[----:B------:R-:W-:Y:S05]  /*24e40*/  BSYNC B1 ;  /* 0x0000000000017941 */ /* 0x000fea0003800000 */
.L_x_20483:
[----:B------:R-:W-:Y:S01]  /*24e50*/  LEA R3, R0, 0x3b800000, 0x17 ;  /* 0x3b80000000037811 */ /* 0x000fe200078eb8ff */
[----:B------:R-:W-:-:S05]  /*24e60*/  IMAD.SHL.U32 R0, R2, 0x100000, RZ ;  /* 0x0010000002007824 */ /* 0x000fca00078e00ff */
[----:B------:R-:W-:-:S07]  /*24e70*/  LOP3.LUT R0, R3, R0, R4, 0xfe, !PT ;  /* 0x0000000003007212 */ /* 0x000fce00078efe04 */
.L_x_20482:
[----:B------:R-:W-:Y:S05]  /*24e80*/  BSYNC B0 ;  /* 0x0000000000007941 */ /* 0x000fea0003800000 */
.L_x_20481:
[----:B------:R-:W-:-:S04]  /*24e90*/  FMUL.FTZ R0, R0, 1 ;  /* 0x3f80000000007820 */ /* 0x000fc80000410000 */
[----:B------:R0:W3:Y:S01]  /*24ea0*/  F2F.F64.F32 R18, R0 ;  /* 0x0000000000127310 */ /* 0x0000e20000201800 */
[----:B------:R-:W-:Y:S05]  /*24eb0*/  BRA `(.L_x_20466) ;  /* 0x0000000400187947 */ /* 0x000fea0003800000 */
.L_x_20479:
        /* <DEDUP_REMOVED lines=21> */
.L_x_20488:
[----:B------:R-:W-:Y:S05]  /*25010*/  BSYNC B1 ;  /* 0x0000000000017941 */ /* 0x000fea0003800000 */
.L_x_20487:
[----:B------:R-:W-:Y:S01]  /*25020*/  LEA R3, R0, 0x37800000, 0x17 ;  /* 0x3780000000037811 */ /* 0x000fe200078eb8ff */
[----:B------:R-:W-:-:S05]  /*25030*/  IMAD.SHL.U32 R0, R2, 0x200000, RZ ;  /* 0x0020000002007824 */ /* 0x000fca00078e00ff */
[----:B------:R-:W-:-:S07]  /*25040*/  LOP3.LUT R0, R3, R0, R4, 0xfe, !PT ;  /* 0x0000000003007212 */ /* 0x000fce00078efe04 */
.L_x_20486:
[----:B------:R-:W-:Y:S05]  /*25050*/  BSYNC B0 ;  /* 0x0000000000007941 */ /* 0x000fea0003800000 */
.L_x_20485:
[----:B------:R-:W-:-:S04]  /*25060*/  FMUL.FTZ R0, R0, 1 ;  /* 0x3f80000000007820 */ /* 0x000fc80000410000 */
[----:B------:R0:W3:Y:S01]  /*25070*/  F2F.F64.F32 R18, R0 ;  /* 0x0000000000127310 */ /* 0x0000e20000201800 */
[----:B------:R-:W-:Y:S05]  /*25080*/  BRA `(.L_x_20466) ;  /* 0x0000000000a47947 */ /* 0x000fea0003800000 */
.L_x_20478:
        /* <DEDUP_REMOVED lines=14> */
.L_x_20492:
[----:B------:R-:W-:Y:S05]  /*25170*/  BSYNC B0 ;  /* 0x0000000000007941 */ /* 0x000fea0003800000 */
.L_x_20491:
[----:B------:R-:W-:-:S04]  /*25180*/  FMUL.FTZ R0, R0, 1 ;  /* 0x3f80000000007820 */ /* 0x000fc80000410000 */
[----:B------:R0:W3:Y:S01]  /*25190*/  F2F.F64.F32 R18, R0 ;  /* 0x0000000000127310 */ /* 0x0000e20000201800 */
[----:B------:R-:W-:Y:S05]  /*251a0*/  BRA `(.L_x_20466) ;  /* 0x00000000005c7947 */ /* 0x000fea0003800000 */
.L_x_20465:
        /* <DEDUP_REMOVED lines=16> */
.L_x_20493:
[----:B------:R-:W-:Y:S01]  /*252b0*/  CS2R R18, SRZ ;  /* 0x0000000000127805 */ /* 0x000fe2000001ff00 */
[----:B------:R-:W-:Y:S06]  /*252c0*/  BRA `(.L_x_20466) ;  /* 0x0000000000147947 */ /* 0x000fec0003800000 */
.L_x_20490:
[----:B------:R-:W3:Y:S02]  /*252d0*/  LDG.E.64 R18, desc[UR36][R2.64] ;  /* 0x0000002402127981 */ /* 0x000ee4000c1e1b00 */
[----:B---3--:R-:W0:Y:S01]  /*252e0*/  I2F.F64.U64 R18, R18 ;  /* 0x0000001200127312 */ /* 0x008e220000301800 */
[----:B------:R-:W-:Y:S05]  /*252f0*/  BRA `(.L_x_20466) ;  /* 0x0000000000087947 */ /* 0x000fea0003800000 */
.L_x_20489:
[----:B------:R-:W3:Y:S02]  /*25300*/  LDG.E R2, desc[UR36][R2.64] ;  /* 0x0000002402027981 */ /* 0x000ee4000c1e1900 */
[----:B---3--:R0:W3:Y:S02]  /*25310*/  I2F.F64.U32 R18, R2 ;  /* 0x0000000200127312 */ /* 0x0080e40000201800 */
.L_x_20466:
        /* <DEDUP_REMOVED lines=18> */
.L_x_20497:
[----:B------:R-:W3:Y:S02]  /*25440*/  LDG.E.U8 R2, desc[UR36][R32.64] ;  /* 0x0000002420027981 */ /* 0x000ee4000c1e1100 */
[----:B---3--:R-:W0:Y:S01]  /*25450*/  I2F.F64.U16 R2, R2 ;  /* 0x0000000200027312 */ /* 0x008e220000101800 */
[----:B------:R-:W-:Y:S05]  /*25460*/  BRA `(.L_x_20499) ;  /* 0x0000000c00707947 */ /* 0x000fea0003800000 */
.L_x_20496:
        /* <DEDUP_REMOVED lines=9> */
.L_x_20501:
[----:B------:R-:W3:Y:S02]  /*25500*/  LDG.E R2, desc[UR36][R32.64] ;  /* 0x0000002420027981 */ /* 0x000ee4000c1e1900 */
[----:B---3--:R-:W0:Y:S01]  /*25510*/  I2F.F64 R2, R2 ;  /* 0x0000000200027312 */ /* 0x008e220000201c00 */
[----:B------:R-:W-:Y:S05]  /*25520*/  BRA `(.L_x_20499) ;  /* 0x0000000c00407947 */ /* 0x000fea0003800000 */
.L_x_20500:
[----:B------:R-:W3:Y:S02]  /*25530*/  LDG.E.U16 R2, desc[UR36][R32.64] ;  /* 0x0000002420027981 */ /* 0x000ee4000c1e1500 */
[----:B---3--:R-:W0:Y:S01]  /*25540*/  I2F.F64.S16 R2, R2 ;  /* 0x0000000200027312 */ /* 0x008e220000101c00 */
[----:B------:R-:W-:Y:S05]  /*25550*/  BRA `(.L_x_20499) ;  /* 0x0000000c00347947 */ /* 0x000fea0003800000 */
.L_x_20495:
        /* <DEDUP_REMOVED lines=10> */
.L_x_20503:
[----:B------:R-:W3:Y:S02]  /*25600*/  LDG.E.U16 R0, desc[UR36][R32.64] ;  /* 0x0000002420007981 */ /* 0x000ee4000c1e1500 */
[----:B---3--:R-:W-:-:S05]  /*25610*/  HADD2.F32 R0, -RZ, R0.H0_H0 ;  /* 0x20000000ff007230 */ /* 0x008fca0000004100 */
[----:B------:R-:W-:-:S04]  /*25620*/  FMUL.FTZ R0, R0, 1 ;  /* 0x3f80000000007820 */ /* 0x000fc80000410000 */
[----:B------:R0:W3:Y:S01]  /*25630*/  F2F.F64.F32 R2, R0 ;  /* 0x0000000000027310 */ /* 0x0000e20000201800 */
[----:B------:R-:W-:Y:S05]  /*25640*/  BRA `(.L_x_20499) ;  /* 0x0000000800f87947 */ /* 0x000fea0003800000 */
.L_x_20502:
        /* <DEDUP_REMOVED lines=10> */
.L_x_20505:
[----:B------:R-:W3:Y:S02]  /*256f0*/  LDG.E.U16 R32, desc[UR36][R32.64] ;  /* 0x0000002420207981 */ /* 0x000ee4000c1e1500 */
[----:B---3--:R-:W-:-:S05]  /*25700*/  HADD2.F32 R0, -RZ, R32.H0_H0 ;  /* 0x20000020ff007230 */ /* 0x008fca0000004100 */
[----:B------:R-:W-:-:S04]  /*25710*/  FMUL.FTZ R0, R0, 1 ;  /* 0x3f80000000007820 */ /* 0x000fc80000410000 */
[----:B------:R0:W3:Y:S01]  /*25720*/  F2F.F64.F32 R2, R0 ;  /* 0x0000000000027310 */ /* 0x0000e20000201800 */
[----:B------:R-:W-:Y:S05]  /*25730*/  BRA `(.L_x_20499) ;  /* 0x0000000800bc7947 */ /* 0x000fea0003800000 */
.L_x_20504:
[----:B------:R0:W5:Y:S01]  /*25740*/  LDG.E.64 R2, desc[UR36][R32.64] ;  /* 0x0000002420027981 */ /* 0x000162000c1e1b00 */
[----:B------:R-:W-:Y:S05]  /*25750*/  BRA `(.L_x_20499) ;  /* 0x0000000800b47947 */ /* 0x000fea0003800000 */
.L_x_20494:
        /* <DEDUP_REMOVED lines=13> */
.L_x_20508:
[----:B------:R0:W5:Y:S01]  /*25830*/  LDG.E.64 R2, desc[UR36][R32.64] ;  /* 0x0000002420027981 */ /* 0x000162000c1e1b00 */
[----:B------:R-:W-:Y:S05]  /*25840*/  BRA `(.L_x_20499) ;  /* 0x0000000800787947 */ /* 0x000fea0003800000 */
.L_x_20507:
        /* <DEDUP_REMOVED lines=28> */
.L_x_20510:
        /* <DEDUP_REMOVED lines=15> */
.L_x_20509:
[----:B------:R-:W3:Y:S02]  /*25b00*/  LDG.E.U16 R0, desc[UR36][R32.64] ;  /* 0x0000002420007981 */ /* 0x000ee4000c1e1500 */
[----:B---3--:R-:W-:-:S04]  /*25b10*/  IMAD.U32 R0, R0, 0x10000, RZ ;  /* 0x0001000000007824 */ /* 0x008fc800078e00ff */
[----:B------:R-:W-:-:S04]  /*25b20*/  FMUL.FTZ R0, R0, 1 ;  /* 0x3f80000000007820 */ /* 0x000fc80000410000 */
[----:B------:R0:W3:Y:S01]  /*25b30*/  F2F.F64.F32 R2, R0 ;  /* 0x0000000000027310 */ /* 0x0000e20000201800 */
[----:B------:R-:W-:Y:S05]  /*25b40*/  BRA `(.L_x_20499) ;  /* 0x0000000400b87947 */ /* 0x000fea0003800000 */
.L_x_20506:
        /* <DEDUP_REMOVED lines=11> */
.L_x_20513:
        /* <DEDUP_REMOVED lines=21> */
.L_x_20517:
[----:B------:R-:W-:Y:S05]  /*25d50*/  BSYNC B1 ;  /* 0x0000000000017941 */ /* 0x000fea0003800000 */
.L_x_20516:
[----:B------:R-:W-:Y:S01]  /*25d60*/  LEA R3, R0, 0x3b800000, 0x17 ;  /* 0x3b80000000037811 */ /* 0x000fe200078eb8ff */
[----:B------:R-:W-:-:S05]  /*25d70*/  IMAD.SHL.U32 R0, R2, 0x100000, RZ ;  /* 0x0010000002007824 */ /* 0x000fca00078e00ff */
[----:B------:R-:W-:-:S07]  /*25d80*/  LOP3.LUT R0, R3, R0, R4, 0xfe, !PT ;  /* 0x0000000003007212 */ /* 0x000fce00078efe04 */
.L_x_20515:
[----:B------:R-:W-:Y:S05]  /*25d90*/  BSYNC B0 ;  /* 0x0000000000007941 */ /* 0x000fea0003800000 */
.L_x_20514:
[----:B------:R-:W-:-:S04]  /*25da0*/  FMUL.FTZ R0, R0, 1 ;  /* 0x3f80000000007820 */ /* 0x000fc80000410000 */
[----:B------:R0:W3:Y:S01]  /*25db0*/  F2F.F64.F32 R2, R0 ;  /* 0x0000000000027310 */ /* 0x0000e20000201800 */
[----:B------:R-:W-:Y:S05]  /*25dc0*/  BRA `(.L_x_20499) ;  /* 0x0000000400187947 */ /* 0x000fea0003800000 */
.L_x_20512:
        /* <DEDUP_REMOVED lines=21> */
.L_x_20521:
[----:B------:R-:W-:Y:S05]  /*25f20*/  BSYNC B1 ;  /* 0x0000000000017941 */ /* 0x000fea0003800000 */
.L_x_20520:
[----:B------:R-:W-:Y:S01]  /*25f30*/  LEA R3, R0, 0x37800000, 0x17 ;  /* 0x3780000000037811 */ /* 0x000fe200078eb8ff */
[----:B------:R-:W-:-:S05]  /*25f40*/  IMAD.SHL.U32 R0, R2, 0x200000, RZ ;  /* 0x0020000002007824 */ /* 0x000fca00078e00ff */
[----:B------:R-:W-:-:S07]  /*25f50*/  LOP3.LUT R0, R3, R0, R4, 0xfe, !PT ;  /* 0x0000000003007212 */ /* 0x000fce00078efe04 */
.L_x_20519:
[----:B------:R-:W-:Y:S05]  /*25f60*/  BSYNC B0 ;  /* 0x0000000000007941 */ /* 0x000fea0003800000 */
.L_x_20518:
[----:B------:R-:W-:-:S04]  /*25f70*/  FMUL.FTZ R0, R0, 1 ;  /* 0x3f80000000007820 */ /* 0x000fc80000410000 */
[----:B------:R0:W3:Y:S01]  /*25f80*/  F2F.F64.F32 R2, R0 ;  /* 0x0000000000027310 */ /* 0x0000e20000201800 */
[----:B------:R-:W-:Y:S05]  /*25f90*/  BRA `(.L_x_20499) ;  /* 0x0000000000a47947 */ /* 0x000fea0003800000 */
.L_x_20511:
        /* <DEDUP_REMOVED lines=14> */
.L_x_20525:
[----:B------:R-:W-:Y:S05]  /*26080*/  BSYNC B0 ;  /* 0x0000000000007941 */ /* 0x000fea0003800000 */
.L_x_20524:
[----:B------:R-:W-:-:S04]  /*26090*/  FMUL.FTZ R0, R0, 1 ;  /* 0x3f80000000007820 */ /* 0x000fc80000410000 */
[----:B------:R0:W3:Y:S01]  /*260a0*/  F2F.F64.F32 R2, R0 ;  /* 0x0000000000027310 */ /* 0x0000e20000201800 */
[----:B------:R-:W-:Y:S05]  /*260b0*/  BRA `(.L_x_20499) ;  /* 0x00000000005c7947 */ /* 0x000fea0003800000 */
.L_x_20498:
        /* <DEDUP_REMOVED lines=16> */
.L_x_20526:
[----:B------:R-:W-:Y:S01]  /*261c0*/  CS2R R2, SRZ ;  /* 0x0000000000027805 */ /* 0x000fe2000001ff00 */
[----:B------:R-:W-:Y:S06]  /*261d0*/  BRA `(.L_x_20499) ;  /* 0x0000000000147947 */ /* 0x000fec0003800000 */
.L_x_20523:
[----:B------:R-:W3:Y:S02]  /*261e0*/  LDG.E.64 R2, desc[UR36][R32.64] ;  /* 0x0000002420027981 */ /* 0x000ee4000c1e1b00 */
[----:B---3--:R-:W0:Y:S01]  /*261f0*/  I2F.F64.U64 R2, R2 ;  /* 0x0000000200027312 */ /* 0x008e220000301800 */
[----:B------:R-:W-:Y:S05]  /*26200*/  BRA `(.L_x_20499) ;  /* 0x0000000000087947 */ /* 0x000fea0003800000 */
.L_x_20522:
[----:B------:R-:W3:Y:S02]  /*26210*/  LDG.E R2, desc[UR36][R32.64] ;  /* 0x0000002420027981 */ /* 0x000ee4000c1e1900 */
[----:B---3--:R-:W0:Y:S02]  /*26220*/  I2F.F64.U32 R2, R2 ;  /* 0x0000000200027312 */ /* 0x008e240000201800 */
.L_x_20499:
[----:B------:R-:W0:Y:S01]  /*26230*/  LDC.U8 R6, c[0x0][0x6b8] ;  /* 0x0001ae00ff067b82 */ /* 0x000e220000000000 */
[----:B-1---5:R-:W-:Y:S01]  /*26240*/  DMUL R4, R22, R22 ;  /* 0x0000001616047228 */ /* 0x022fe20000000000 */
[----:B------:R-:W-:Y:S01]  /*26250*/  ULDC.64 UR4, c[0x0][0x6a8] ;  /* 0x0001aa0000047ab9 */ /* 0x000fe20000000a00 */
[----:B--2---:R-:W-:Y:S02]  /*26260*/  DADD R24, -R24, R28 ;  /* 0x0000000018187229 */ /* 0x004fe4000000011c */
[----:B0--34-:R-:W-:Y:S02]  /*26270*/  DFMA R2, -R2, UR4, R30 ;  /* 0x0000000402027c2b */ /* 0x019fe4000800011e */
        /* <DEDUP_REMOVED lines=19> */
.L_x_20530:
[----:B------:R-:W0:Y:S02]  /*263b0*/  F2I.S64.F64.TRUNC R4, R4 ;  /* 0x0000000400047311 */ /* 0x000e24000030d900 */
[----:B0-----:R-:W-:-:S05]  /*263c0*/  IMAD.MOV.U32 R3, RZ, RZ, R4 ;  /* 0x000000ffff037224 */ /* 0x001fca00078e0004 */
[----:B------:R-:W-:Y:S01]  /*263d0*/  STG.E.U8 desc[UR36][R16.64], R3 ;  /* 0x0000000310007986 */ /* 0x000fe2000c101124 */
[----:B------:R-:W-:Y:S05]  /*263e0*/  EXIT ;  /* 0x000000000000794d */ /* 0x000fea0003800000 */
.L_x_20529:
        /* <DEDUP_REMOVED lines=9> */
.L_x_20533:
[----:B------:R-:W0:Y:S02]  /*26480*/  F2I.F64.TRUNC R5, R4 ;  /* 0x0000000400057311 */ /* 0x000e24000030d100 */
[----:B0-----:R-:W-:Y:S01]  /*26490*/  STG.E desc[UR36][R16.64], R5 ;  /* 0x0000000510007986 */ /* 0x001fe2000c101924 */
[----:B------:R-:W-:Y:S05]  /*264a0*/  EXIT ;  /* 0x000000000000794d */ /* 0x000fea0003800000 */
.L_x_20532:
[----:B------:R-:W0:Y:S02]  /*264b0*/  F2I.F64.TRUNC R5, R4 ;  /* 0x0000000400057311 */ /* 0x000e24000030d100 */
[----:B0-----:R-:W-:Y:S01]  /*264c0*/  STG.E.U16 desc[UR36][R16.64], R5 ;  /* 0x0000000510007986 */ /* 0x001fe2000c101524 */
[----:B------:R-:W-:Y:S05]  /*264d0*/  EXIT ;  /* 0x000000000000794d */ /* 0x000fea0003800000 */
.L_x_20528:
        /* <DEDUP_REMOVED lines=13> */
.L_x_20535:
        /* <DEDUP_REMOVED lines=8> */
.L_x_20534:
        /* <DEDUP_REMOVED lines=14> */
.L_x_20537:
        /* <DEDUP_REMOVED lines=9> */
.L_x_20536:
[----:B------:R-:W-:Y:S01]  /*267a0*/  STG.E.64 desc[UR36][R16.64], R4 ;  /* 0x0000000410007986 */ /* 0x000fe2000c101b24 */
[----:B------:R-:W-:Y:S05]  /*267b0*/  EXIT ;  /* 0x000000000000794d */ /* 0x000fea0003800000 */
.L_x_20527:
        /* <DEDUP_REMOVED lines=12> */
.L_x_20540:
[----:B------:R-:W-:-:S05]  /*26880*/  CS2R R6, SRZ ;  /* 0x0000000000067805 */ /* 0x000fca000001ff00 */
[----:B------:R-:W-:Y:S01]  /*26890*/  STG.E.128 desc[UR36][R16.64], R4 ;  /* 0x0000000410007986 */ /* 0x000fe2000c101d24 */
[----:B------:R-:W-:Y:S05]  /*268a0*/  EXIT ;  /* 0x000000000000794d */ /* 0x000fea0003800000 */
.L_x_20539:
        /* <DEDUP_REMOVED lines=25> */
.L_x_20544:
[----:B------:R-:W-:Y:S05]  /*26a40*/  BSYNC B0 ;  /* 0x0000000000007941 */ /* 0x000fea0003800000 */
.L_x_20543:
[----:B------:R-:W-:-:S05]  /*26a50*/  LOP3.LUT R3, R0, R3, RZ, 0xfc, !PT ;  /* 0x0000000300037212 */ /* 0x000fca00078efcff */
[----:B------:R-:W-:Y:S01]  /*26a60*/  STG.E.U8 desc[UR36][R16.64], R3 ;  /* 0x0000000310007986 */ /* 0x000fe2000c101124 */
[----:B------:R-:W-:Y:S05]  /*26a70*/  EXIT ;  /* 0x000000000000794d */ /* 0x000fea0003800000 */
.L_x_20542:
        /* <DEDUP_REMOVED lines=17> */
.L_x_20546:
[----:B------:R-:W-:Y:S01]  /*26b90*/  IMAD.MOV.U32 R0, RZ, RZ, 0x7f ;  /* 0x0000007fff007424 */ /* 0x000fe200078e00ff */
[----:B------:R-:W-:-:S04]  /*26ba0*/  ISETP.GT.U32.AND P0, PT, R2, 0x7f800000, PT ;  /* 0x7f8000000200780c */ /* 0x000fc80003f04070 */
[----:B------:R-:W-:-:S09]  /*26bb0*/  SEL R0, R0, 0x7c, P0 ;  /* 0x0000007c00007807 */ /* 0x000fd20000000000 */
.L_x_20547:
[----:B------:R-:W-:Y:S05]  /*26bc0*/  BSYNC B0 ;  /* 0x0000000000007941 */ /* 0x000fea0003800000 */
.L_x_20545:
[----:B------:R-:W-:-:S04]  /*26bd0*/  LOP3.LUT R2, R3, 0x80000000, RZ, 0xc0, !PT ;  /* 0x8000000003027812 */ /* 0x000fc800078ec0ff */
[----:B------:R-:W-:-:S04]  /*26be0*/  SHF.R.U32.HI R3, RZ, 0x18, R2 ;  /* 0x00000018ff037819 */ /* 0x000fc80000011602 */
[----:B------:R-:W-:-:S05]  /*26bf0*/  LOP3.LUT R3, R0, R3, RZ, 0xfc, !PT ;  /* 0x0000000300037212 */ /* 0x000fca00078efcff */
[----:B------:R-:W-:Y:S01]  /*26c00*/  STG.E.U8 desc[UR36][R16.64], R3 ;  /* 0x0000000310007986 */ /* 0x000fe2000c101124 */
[----:B------:R-:W-:Y:S05]  /*26c10*/  EXIT ;  /* 0x000000000000794d */ /* 0x000fea0003800000 */
.L_x_20541:
        /* <DEDUP_REMOVED lines=8> */
.L_x_20538:
        /* <DEDUP_REMOVED lines=11> */
.L_x_20550:
        /* <DEDUP_REMOVED lines=21> */
.L_x_20553:
[----:B------:R-:W-:-:S04]  /*26ea0*/  LOP3.LUT R2, R3, 0x80000000, RZ, 0xc0, !PT ;  /* 0x8000000003027812 */ /* 0x000fc800078ec0ff */
[----:B------:R-:W-:-:S04]  /*26eb0*/  SHF.R.U32.HI R3, RZ, 0x18, R2 ;  /* 0x00000018ff037819 */ /* 0x000fc80000011602 */
[----:B------:R-:W-:-:S04]  /*26ec0*/  LOP3.LUT R0, R0, R3, RZ, 0xfc, !PT ;  /* 0x0000000300007212 */ /* 0x000fc800078efcff */
[----:B------:R-:W-:-:S07]  /*26ed0*/  PRMT R8, R0, 0x7610, R8 ;  /* 0x0000761000087816 */ /* 0x000fce0000000008 */
.L_x_20552:
[----:B------:R-:W-:Y:S05]  /*26ee0*/  BSYNC B0 ;  /* 0x0000000000007941 */ /* 0x000fea0003800000 */
.L_x_20551:
[----:B------:R-:W-:Y:S01]  /*26ef0*/  STG.E.U8 desc[UR36][R16.64], R8 ;  /* 0x0000000810007986 */ /* 0x000fe2000c101124 */
[----:B------:R-:W-:Y:S05]  /*26f00*/  EXIT ;  /* 0x000000000000794d */ /* 0x000fea0003800000 */
.L_x_20549:
        /* <DEDUP_REMOVED lines=21> */
.L_x_20556:
[----:B------:R-:W-:-:S04]  /*27060*/  LOP3.LUT R2, R3, 0x80000000, RZ, 0xc0, !PT ;  /* 0x8000000003027812 */ /* 0x000fc800078ec0ff */
[----:B------:R-:W-:-:S04]  /*27070*/  SHF.R.U32.HI R3, RZ, 0x18, R2 ;  /* 0x00000018ff037819 */ /* 0x000fc80000011602 */
[----:B------:R-:W-:-:S04]  /*27080*/  LOP3.LUT R0, R0, R3, RZ, 0xfc, !PT ;  /* 0x0000000300007212 */ /* 0x000fc800078efcff */
[----:B------:R-:W-:-:S07]  /*27090*/  PRMT R8, R0, 0x7610, R8 ;  /* 0x0000761000087816 */ /* 0x000fce0000000008 */
.L_x_20555:
[----:B------:R-:W-:Y:S05]  /*270a0*/  BSYNC B0 ;  /* 0x0000000000007941 */ /* 0x000fea0003800000 */
.L_x_20554:
[----:B------:R-:W-:Y:S01]  /*270b0*/  STG.E.U8 desc[UR36][R16.64], R8 ;  /* 0x0000000810007986 */ /* 0x000fe2000c101124 */
[----:B------:R-:W-:Y:S05]  /*270c0*/  EXIT ;  /* 0x000000000000794d */ /* 0x000fea0003800000 */
.L_x_20548:
        /* <DEDUP_REMOVED lines=26> */
.L_x_20531:
        /* <DEDUP_REMOVED lines=16> */
.L_x_20559:
[----:B------:R-:W-:Y:S05]  /*27370*/  EXIT ;  /* 0x000000000000794d */ /* 0x000fea0003800000 */
.L_x_20558:
[----:B------:R-:W0:Y:S02]  /*27380*/  F2I.U64.F64.TRUNC R4, R4 ;  /* 0x0000000400047311 */ /* 0x000e24000030d800 */
[----:B0-----:R-:W-:Y:S01]  /*27390*/  STG.E.64 desc[UR36][R16.64], R4 ;  /* 0x0000000410007986 */ /* 0x001fe2000c101b24 */
[----:B------:R-:W-:Y:S05]  /*273a0*/  EXIT ;  /* 0x000000000000794d */ /* 0x000fea0003800000 */
.L_x_20557:
[----:B------:R-:W0:Y:S02]  /*273b0*/  F2I.U32.F64.TRUNC R5, R4 ;  /* 0x0000000400057311 */ /* 0x000e24000030d000 */
[----:B0-----:R-:W-:Y:S01]  /*273c0*/  STG.E desc[UR36][R16.64], R5 ;  /* 0x0000000510007986 */ /* 0x001fe2000c101924 */
[----:B------:R-:W-:Y:S05]  /*273d0*/  EXIT ;  /* 0x000000000000794d */ /* 0x000fea0003800000 */
.L_x_20560:
        /* <DEDUP_REMOVED lines=10> */
.L_x_28439:


//--------------------- .text._ZN2at6native27unrolled_elementwise_kernelIZZZNS0_49_GLOBAL__N__b919a28f_16_Normalization_cu_5c38458737batch_norm_elementwise_backward_trainERKNS_6TensorES5_S5_S5_S5_S5_S5_ENKUlvE0_clEvENKUlvE_clEvEUldddddddE_St5arrayIPcLm8EELi4E23TrivialOffsetCalculatorILi7EjESC_ILi1EjENS0_6memory12LoadWithCastILi7EEENSF_13StoreWithCastILi1EEEEEviT_T0_T2_T3_T4_T5_ --------------------------
	.section	.text._ZN2at6native27unrolled_elementwise_kernelIZZZNS0_49_GLOBAL__N__b919a28f_16_Normalization_cu_5c38458737batch_norm_elementwise_backward_trainERKNS_6TensorES5_S5_S5_S5_S5_S5_ENKUlvE0_clEvENKUlvE_clEvEUldddddddE_St5arrayIPcLm8EELi4E23TrivialOffsetCalculatorILi7EjESC_ILi1EjENS0_6memory12LoadWithCastILi7EEENSF_13StoreWithCastILi1EEEEEviT_T0_T2_T3_T4_T5_,"ax",@progbits
	.align	128
        .global         _ZN2at6native27unrolled_elementwise_kernelIZZZNS0_49_GLOBAL__N__b919a28f_16_Normalization_cu_5c38458737batch_norm_elementwise_backward_trainERKNS_6TensorES5_S5_S5_S5_S5_S5_ENKUlvE0_clEvENKUlvE_clEvEUldddddddE_St5arrayIPcLm8EELi4E23TrivialOffsetCalculatorILi7EjESC_ILi1EjENS0_6memory12LoadWithCastILi7EEENSF_13StoreWithCastILi1EEEEEviT_T0_T2_T3_T4_T5_
        .type           _ZN2at6native27unrolled_elementwise_kernelIZZZNS0_49_GLOBAL__N__b919a28f_16_Normalization_cu_5c38458737batch_norm_elementwise_backward_trainERKNS_6TensorES5_S5_S5_S5_S5_S5_ENKUlvE0_clEvENKUlvE_clEvEUldddddddE_St5arrayIPcLm8EELi4E23TrivialOffsetCalculatorILi7EjESC_ILi1EjENS0_6memory12LoadWithCastILi7EEENSF_13StoreWithCastILi1EEEEEviT_T0_T2_T3_T4_T5_,@function
        .size           _ZN2at6native27unrolled_elementwise_kernelIZZZNS0_49_GLOBAL__N__b919a28f_16_Normalization_cu_5c38458737batch_norm_elementwise_backward_trainERKNS_6TensorES5_S5_S5_S5_S5_S5_ENKUlvE0_clEvENKUlvE_clEvEUldddddddE_St5arrayIPcLm8EELi4E23TrivialOffsetCalculatorILi7EjESC_ILi1EjENS0_6memory12LoadWithCastILi7EEENSF_13StoreWithCastILi1EEEEEviT_T0_T2_T3_T4_T5_,(.L_x_28440 - _ZN2at6native27unrolled_elementwise_kernelIZZZNS0_49_GLOBAL__N__b919a28f_16_Normalization_cu_5c38458737batch_norm_elementwise_backward_trainERKNS_6TensorES5_S5_S5_S5_S5_S5_ENKUlvE0_clEvENKUlvE_clEvEUldddddddE_St5arrayIPcLm8EELi4E23TrivialOffsetCalculatorILi7EjESC_ILi1EjENS0_6memory12LoadWithCastILi7EEENSF_13StoreWithCastILi1EEEEEviT_T0_T2_T3_T4_T5_)
        .other          _ZN2at6native27unrolled_elementwise_kernelIZZZNS0_49_GLOBAL__N__b919a28f_16_Normalization_cu_5c38458737batch_norm_elementwise_backward_trainERKNS_6TensorES5_S5_S5_S5_S5_S5_ENKUlvE0_clEvENKUlvE_clEvEUldddddddE_St5arrayIPcLm8EELi4E23TrivialOffsetCalculatorILi7EjESC_ILi1EjENS0_6memory12LoadWithCastILi7EEENSF_13StoreWithCastILi1EEEEEviT_T0_T2_T3_T4_T5_,@"STO_CUDA_ENTRY STV_DEFAULT"
_ZN2at6native27unrolled_elementwise_kernelIZZZNS0_49_GLOBAL__N__b919a28f_16_Normalization_cu_5c38458737batch_norm_elementwise_backward_trainERKNS_6TensorES5_S5_S5_S5_S5_S5_ENKUlvE0_clEvENKUlvE_clEvEUldddddddE_St5arrayIPcLm8EELi4E23TrivialOffsetCalculatorILi7EjESC_ILi1EjENS0_6memory12LoadWithCastILi7EEENSF_13StoreWithCastILi1EEEEEviT_T0_T2_T3_T4_T5_:
.text._ZN2at6native27unrolled_elementwise_kernelIZZZNS0_49_GLOBAL__N__b919a28f_16_Normalization_cu_5c38458737batch_norm_elementwise_backward_trainERKNS_6TensorES5_S5_S5_S5_S5_S5_ENKUlvE0_clEvENKUlvE_clEvEUldddddddE_St5arrayIPcLm8EELi4E23TrivialOffsetCalculatorILi7EjESC_ILi1EjENS0_6memory12LoadWithCastILi7EEENSF_13StoreWithCastILi1EEEEEviT_T0_T2_T3_T4_T5_:
        /* <DEDUP_REMOVED lines=10> */
[----:B------:R-:W3:Y:S01]  /*00a0*/  LDC.U8 R51, c[0x0][0x270] ;  /* 0x00009c00ff337b82 */ /* 0x000ee20000000000 */
[----:B------:R-:W-:Y:S02]  /*00b0*/  CS2R R24, SRZ ;  /* 0x0000000000187805 */ /* 0x000fe4000001ff00 */
[----:B------:R-:W-:Y:S02]  /*00c0*/  CS2R R26, SRZ ;  /* 0x00000000001a7805 */ /* 0x000fe4000001ff00 */
[----:B------:R-:W-:-:S02]  /*00d0*/  CS2R R28, SRZ ;  /* 0x00000000001c7805 */ /* 0x000fc4000001ff00 */
[----:B------:R-:W-:Y:S01]  /*00e0*/  CS2R R30, SRZ ;  /* 0x00000000001e7805 */ /* 0x000fe2000001ff00 */
        /* <DEDUP_REMOVED lines=29> */
.L_x_20566:
[----:B------:R-:W3:Y:S02]  /*02c0*/  LDG.E.U8 R4, desc[UR36][R4.64] ;  /* 0x0000002404047981 */ /* 0x000ee4000c1e1100 */
[----:B---3--:R0:W3:Y:S01]  /*02d0*/  I2F.F64.U16 R16, R4 ;  /* 0x0000000400107312 */ /* 0x0080e20000101800 */
[----:B------:R-:W-:Y:S05]  /*02e0*/  BRA `(.L_x_20568) ;  /* 0x0000000c00707947 */ /* 0x000fea0003800000 */
.L_x_20565:
        /* <DEDUP_REMOVED lines=9> */
.L_x_20570:
[----:B------:R-:W3:Y:S02]  /*0380*/  LDG.E R4, desc[UR36][R4.64] ;  /* 0x0000002404047981 */ /* 0x000ee4000c1e1900 */
[----:B---3--:R3:W4:Y:S01]  /*0390*/  I2F.F64 R16, R4 ;  /* 0x0000000400107312 */ /* 0x0087220000201c00 */
[----:B------:R-:W-:Y:S05]  /*03a0*/  BRA `(.L_x_20568) ;  /* 0x0000000c00407947 */ /* 0x000fea0003800000 */
.L_x_20569:
[----:B------:R-:W3:Y:S02]  /*03b0*/  LDG.E.U16 R4, desc[UR36][R4.64] ;  /* 0x0000002404047981 */ /* 0x000ee4000c1e1500 */
[----:B---3--:R0:W3:Y:S01]  /*03c0*/  I2F.F64.S16 R16, R4 ;  /* 0x0000000400107312 */ /* 0x0080e20000101c00 */
[----:B------:R-:W-:Y:S05]  /*03d0*/  BRA `(.L_x_20568) ;  /* 0x0000000c00347947 */ /* 0x000fea0003800000 */
.L_x_20564:
        /* <DEDUP_REMOVED lines=10> */
.L_x_20572:
[----:B------:R-:W3:Y:S02]  /*0480*/  LDG.E.U16 R0, desc[UR36][R4.64] ;  /* 0x0000002404007981 */ /* 0x000ee4000c1e1500 */
[----:B---3--:R-:W-:-:S05]  /*0490*/  HADD2.F32 R0, -RZ, R0.H0_H0 ;  /* 0x20000000ff007230 */ /* 0x008fca0000004100 */
[----:B------:R-:W-:-:S04]  /*04a0*/  FMUL.FTZ R0, R0, 1 ;  /* 0x3f80000000007820 */ /* 0x000fc80000410000 */
[----:B------:R0:W3:Y:S01]  /*04b0*/  F2F.F64.F32 R16, R0 ;  /* 0x0000000000107310 */ /* 0x0000e20000201800 */
[----:B------:R-:W-:Y:S05]  /*04c0*/  BRA `(.L_x_20568) ;  /* 0x0000000800f87947 */ /* 0x000fea0003800000 */
.L_x_20571:
        /* <DEDUP_REMOVED lines=10> */
.L_x_20574:
[----:B------:R-:W3:Y:S02]  /*0570*/  LDG.E.U16 R4, desc[UR36][R4.64] ;  /* 0x0000002404047981 */ /* 0x000ee4000c1e1500 */
[----:B---3--:R-:W-:-:S05]  /*0580*/  HADD2.F32 R0, -RZ, R4.H0_H0 ;  /* 0x20000004ff007230 */ /* 0x008fca0000004100 */
[----:B------:R-:W-:-:S04]  /*0590*/  FMUL.FTZ R0, R0, 1 ;  /* 0x3f80000000007820 */ /* 0x000fc80000410000 */
[----:B------:R0:W3:Y:S01]  /*05a0*/  F2F.F64.F32 R16, R0 ;  /* 0x0000000000107310 */ /* 0x0000e20000201800 */
[----:B------:R-:W-:Y:S05]  /*05b0*/  BRA `(.L_x_20568) ;  /* 0x0000000800bc7947 */ /* 0x000fea0003800000 */
.L_x_20573:
[----:B------:R0:W5:Y:S01]  /*05c0*/  LDG.E.64 R16, desc[UR36][R4.64] ;  /* 0x0000002404107981 */ /* 0x000162000c1e1b00 */
[----:B------:R-:W-:Y:S05]  /*05d0*/  BRA `(.L_x_20568) ;  /* 0x0000000800b47947 */ /* 0x000fea0003800000 */
.L_x_20563:
        /* <DEDUP_REMOVED lines=13> */
.L_x_20577:
[----:B------:R0:W5:Y:S01]  /*06b0*/  LDG.E.64 R16, desc[UR36][R4.64] ;  /* 0x0000002404107981 */ /* 0x000162000c1e1b00 */
[----:B------:R-:W-:Y:S05]  /*06c0*/  BRA `(.L_x_20568) ;  /* 0x0000000800787947 */ /* 0x000fea0003800000 */
.L_x_20576:
        /* <DEDUP_REMOVED lines=28> */
.L_x_20579:
        /* <DEDUP_REMOVED lines=15> */
.L_x_20578:
[----:B------:R-:W3:Y:S02]  /*0980*/  LDG.E.U16 R0, desc[UR36][R4.64] ;  /* 0x0000002404007981 */ /* 0x000ee4000c1e1500 */
[----:B---3--:R-:W-:-:S04]  /*0990*/  IMAD.U32 R0, R0, 0x10000, RZ ;  /* 0x0001000000007824 */ /* 0x008fc800078e00ff */
[----:B------:R-:W-:-:S04]  /*09a0*/  FMUL.FTZ R0, R0, 1 ;  /* 0x3f80000000007820 */ /* 0x000fc80000410000 */
[----:B------:R0:W3:Y:S01]  /*09b0*/  F2F.F64.F32 R16, R0 ;  /* 0x0000000000107310 */ /* 0x0000e20000201800 */
[----:B------:R-:W-:Y:S05]  /*09c0*/  BRA `(.L_x_20568) ;  /* 0x0000000400b87947 */ /* 0x000fea0003800000 */
.L_x_20575:
        /* <DEDUP_REMOVED lines=11> */
.L_x_20582:
        /* <DEDUP_REMOVED lines=21> */
.L_x_20586:
[----:B------:R-:W-:Y:S05]  /*0bd0*/  BSYNC B1 ;  /* 0x0000000000017941 */ /* 0x000fea0003800000 */
.L_x_20585:
[----:B------:R-:W-:Y:S01]  /*0be0*/  LEA R5, R0, 0x3b800000, 0x17 ;  /* 0x3b80000000057811 */ /* 0x000fe200078eb8ff */
[----:B------:R-:W-:-:S05]  /*0bf0*/  IMAD.SHL.U32 R0, R3, 0x100000, RZ ;  /* 0x0010000003007824 */ /* 0x000fca00078e00ff */
[----:B------:R-:W-:-:S07]  /*0c00*/  LOP3.LUT R0, R5, R0, R6, 0xfe, !PT ;  /* 0x0000000005007212 */ /* 0x000fce00078efe06 */
.L_x_20584:
[----:B------:R-:W-:Y:S05]  /*0c10*/  BSYNC B0 ;  /* 0x0000000000007941 */ /* 0x000fea0003800000 */
.L_x_20583:
[----:B------:R-:W-:-:S04]  /*0c20*/  FMUL.FTZ R0, R0, 1 ;  /* 0x3f80000000007820 */ /* 0x000fc80000410000 */
[----:B------:R0:W3:Y:S01]  /*0c30*/  F2F.F64.F32 R16, R0 ;  /* 0x0000000000107310 */ /* 0x0000e20000201800 */
[----:B------:R-:W-:Y:S05]  /*0c40*/  BRA `(.L_x_20568) ;  /* 0x0000000400187947 */ /* 0x000fea0003800000 */
.L_x_20581:
        /* <DEDUP_REMOVED lines=21> */
.L_x_20590:
[----:B------:R-:W-:Y:S05]  /*0da0*/  BSYNC B1 ;  /* 0x0000000000017941 */ /* 0x000fea0003800000 */
.L_x_20589:
[----:B------:R-:W-:Y:S01]  /*0db0*/  LEA R5, R0, 0x37800000, 0x17 ;  /* 0x3780000000057811 */ /* 0x000fe200078eb8ff */
[----:B------:R-:W-:-:S05]  /*0dc0*/  IMAD.SHL.U32 R0, R3, 0x200000, RZ ;  /* 0x0020000003007824 */ /* 0x000fca00078e00ff */
[----:B------:R-:W-:-:S07]  /*0dd0*/  LOP3.LUT R0, R5, R0, R6, 0xfe, !PT ;  /* 0x0000000005007212 */ /* 0x000fce00078efe06 */
.L_x_20588:
[----:B------:R-:W-:Y:S05]  /*0de0*/  BSYNC B0 ;  /* 0x0000000000007941 */ /* 0x000fea0003800000 */
.L_x_20587:
[----:B------:R-:W-:-:S04]  /*0df0*/  FMUL.FTZ R0, R0, 1 ;  /* 0x3f80000000007820 */ /* 0x000fc80000410000 */
[----:B------:R0:W3:Y:S01]  /*0e00*/  F2F.F64.F32 R16, R0 ;  /* 0x0000000000107310 */ /* 0x0000e20000201800 */
[----:B------:R-:W-:Y:S05]  /*0e10*/  BRA `(.L_x_20568) ;  /* 0x0000000000a47947 */ /* 0x000fea0003800000 */
.L_x_20580:
        /* <DEDUP_REMOVED lines=14> */
.L_x_20594:
[----:B------:R-:W-:Y:S05]  /*0f00*/  BSYNC B0 ;  /* 0x0000000000007941 */ /* 0x000fea0003800000 */
.L_x_20593:
[----:B------:R-:W-:-:S04]  /*0f10*/  FMUL.FTZ R0, R0, 1 ;  /* 0x3f80000000007820 */ /* 0x000fc80000410000 */
[----:B------:R0:W3:Y:S01]  /*0f20*/  F2F.F64.F32 R16, R0 ;  /* 0x0000000000107310 */ /* 0x0000e20000201800 */
[----:B------:R-:W-:Y:S05]  /*0f30*/  BRA `(.L_x_20568) ;  /* 0x00000000005c7947 */ /* 0x000fea0003800000 */
.L_x_20567:
[----:B------:R-:W-:Y:S01]  /*0f40*/  MOV R0, 0x130 ;  /* 0x0000013000007802 */ /* 0x000fe20000000f00 */
[----:B------:R-:W-:Y:S01]  /*0f50*/  ULDC.64 UR4, c[0x4][0x120] ;  /* 0x0100480000047ab9 */ /* 0x000fe20000000a00 */
[----:B------:R-:W-:Y:S01]  /*0f60*/  ULDC.64 UR6, c[0x4][0x0] ;  /* 0x0100000000067ab9 */ /* 0x000fe20000000a00 */
[----:B------:R-:W-:Y:S01]  /*0f70*/  IMAD.U32 R4, RZ, RZ, UR4 ;  /* 0x00000004ff047e24 */ /* 0x000fe2000f8e00ff */
[----:B------:R0:W3:Y:S01]  /*0f80*/  LDC.64 R14, c[0x4][R0] ;  /* 0x01000000000e7b82 */ /* 0x0000e20000000a00 */
        /* <DEDUP_REMOVED lines=10> */
[----:B-123--:R-:W-:Y:S05]  /*1030*/  CALL.ABS.NOINC R14 ;  /* 0x000000000e007343 */ /* 0x00efea0003c00000 */
.L_x_20595:
[----:B------:R-:W-:Y:S01]  /*1040*/  CS2R R16, SRZ ;  /* 0x0000000000107805 */ /* 0x000fe2000001ff00 */
[----:B------:R-:W-:Y:S06]  /*1050*/  BRA `(.L_x_20568) ;  /* 0x0000000000147947 */ /* 0x000fec0003800000 */
.L_x_20592:
[----:B------:R-:W3:Y:S02]  /*1060*/  LDG.E.64 R16, desc[UR36][R4.64] ;  /* 0x0000002404107981 */ /* 0x000ee4000c1e1b00 */
[----:B---3--:R-:W0:Y:S01]  /*1070*/  I2F.F64.U64 R16, R16 ;  /* 0x0000001000107312 */ /* 0x008e220000301800 */
[----:B------:R-:W-:Y:S05]  /*1080*/  BRA `(.L_x_20568) ;  /* 0x0000000000087947 */ /* 0x000fea0003800000 */
.L_x_20591:
[----:B------:R-:W3:Y:S02]  /*1090*/  LDG.E R4, desc[UR36][R4.64] ;  /* 0x0000002404047981 */ /* 0x000ee4000c1e1900 */
[----:B---3--:R0:W3:Y:S02]  /*10a0*/  I2F.F64.U32 R16, R4 ;  /* 0x0000000400107312 */ /* 0x0080e40000201800 */
.L_x_20568:
        /* <DEDUP_REMOVED lines=19> */
.L_x_20599:
[----:B------:R-:W3:Y:S02]  /*11e0*/  LDG.E.U8 R4, desc[UR36][R4.64] ;  /* 0x0000002404047981 */ /* 0x000ee4000c1e1100 */
[----:B---3--:R3:W0:Y:S01]  /*11f0*/  I2F.F64.U16 R18, R4 ;  /* 0x0000000400127312 */ /* 0x0086220000101800 */
[----:B------:R-:W-:Y:S05]  /*1200*/  BRA `(.L_x_20601) ;  /* 0x0000000c00707947 */ /* 0x000fea0003800000 */
.L_x_20598:
        /* <DEDUP_REMOVED lines=9> */
.L_x_20603:
[----:B------:R-:W3:Y:S02]  /*12a0*/  LDG.E R4, desc[UR36][R4.64] ;  /* 0x0000002404047981 */ /* 0x000ee4000c1e1900 */
[----:B---3--:R0:W1:Y:S01]  /*12b0*/  I2F.F64 R18, R4 ;  /* 0x0000000400127312 */ /* 0x0080620000201c00 */
[----:B------:R-:W-:Y:S05]  /*12c0*/  BRA `(.L_x_20601) ;  /* 0x0000000c00407947 */ /* 0x000fea0003800000 */
.L_x_20602:
[----:B------:R-:W3:Y:S02]  /*12d0*/  LDG.E.U16 R4, desc[UR36][R4.64] ;  /* 0x0000002404047981 */ /* 0x000ee4000c1e1500 */
[----:B---3--:R0:W1:Y:S01]  /*12e0*/  I2F.F64.S16 R18, R4 ;  /* 0x0000000400127312 */ /* 0x0080620000101c00 */
[----:B------:R-:W-:Y:S05]  /*12f0*/  BRA `(.L_x_20601) ;  /* 0x0000000c00347947 */ /* 0x000fea0003800000 */
.L_x_20597:
        /* <DEDUP_REMOVED lines=10> */
.L_x_20605:
[----:B------:R-:W3:Y:S02]  /*13a0*/  LDG.E.U16 R0, desc[UR36][R4.64] ;  /* 0x0000002404007981 */ /* 0x000ee4000c1e1500 */
[----:B---3--:R-:W-:-:S05]  /*13b0*/  HADD2.F32 R0, -RZ, R0.H0_H0 ;  /* 0x20000000ff007230 */ /* 0x008fca0000004100 */
[----:B------:R-:W-:-:S04]  /*13c0*/  FMUL.FTZ R0, R0, 1 ;  /* 0x3f80000000007820 */ /* 0x000fc80000410000 */
[----:B------:R0:W1:Y:S01]  /*13d0*/  F2F.F64.F32 R18, R0 ;  /* 0x0000000000127310 */ /* 0x0000620000201800 */
[----:B------:R-:W-:Y:S05]  /*13e0*/  BRA `(.L_x_20601) ;  /* 0x0000000800f87947 */ /* 0x000fea0003800000 */
.L_x_20604:
        /* <DEDUP_REMOVED lines=10> */
.L_x_20607:
[----:B------:R-:W3:Y:S02]  /*1490*/  LDG.E.U16 R4, desc[UR36][R4.64] ;  /* 0x0000002404047981 */ /* 0x000ee4000c1e1500 */
[----:B---3--:R-:W-:-:S05]  /*14a0*/  HADD2.F32 R0, -RZ, R4.H0_H0 ;  /* 0x20000004ff007230 */ /* 0x008fca0000004100 */
[----:B------:R-:W-:-:S04]  /*14b0*/  FMUL.FTZ R0, R0, 1 ;  /* 0x3f80000000007820 */ /* 0x000fc80000410000 */
[----:B------:R0:W1:Y:S01]  /*14c0*/  F2F.F64.F32 R18, R0 ;  /* 0x0000000000127310 */ /* 0x0000620000201800 */
[----:B------:R-:W-:Y:S05]  /*14d0*/  BRA `(.L_x_20601) ;  /* 0x0000000800bc7947 */ /* 0x000fea0003800000 */
.L_x_20606:
[----:B------:R0:W5:Y:S01]  /*14e0*/  LDG.E.64 R18, desc[UR36][R4.64] ;  /* 0x0000002404127981 */ /* 0x000162000c1e1b00 */
[----:B------:R-:W-:Y:S05]  /*14f0*/  BRA `(.L_x_20601) ;  /* 0x0000000800b47947 */ /* 0x000fea0003800000 */
.L_x_20596:
        /* <DEDUP_REMOVED lines=13> */
.L_x_20610:
[----:B------:R0:W5:Y:S01]  /*15d0*/  LDG.E.64 R18, desc[UR36][R4.64] ;  /* 0x0000002404127981 */ /* 0x000162000c1e1b00 */
[----:B------:R-:W-:Y:S05]  /*15e0*/  BRA `(.L_x_20601) ;  /* 0x0000000800787947 */ /* 0x000fea0003800000 */
.L_x_20609:
        /* <DEDUP_REMOVED lines=28> */
.L_x_20612:
        /* <DEDUP_REMOVED lines=15> */
.L_x_20611:
[----:B------:R-:W3:Y:S02]  /*18a0*/  LDG.E.U16 R0, desc[UR36][R4.64] ;  /* 0x0000002404007981 */ /* 0x000ee4000c1e1500 */
[----:B---3--:R-:W-:-:S04]  /*18b0*/  IMAD.U32 R0, R0, 0x10000, RZ ;  /* 0x0001000000007824 */ /* 0x008fc800078e00ff */
[----:B------:R-:W-:-:S04]  /*18c0*/  FMUL.FTZ R0, R0, 1 ;  /* 0x3f80000000007820 */ /* 0x000fc80000410000 */
[----:B------:R0:W1:Y:S01]  /*18d0*/  F2F.F64.F32 R18, R0 ;  /* 0x0000000000127310 */ /* 0x0000620000201800 */
[----:B------:R-:W-:Y:S05]  /*18e0*/  BRA `(.L_x_20601) ;  /* 0x0000000400b87947 */ /* 0x000fea0003800000 */
.L_x_20608:
        /* <DEDUP_REMOVED lines=11> */
.L_x_20615:
        /* <DEDUP_REMOVED lines=21> */
.L_x_20619:
[----:B------:R-:W-:Y:S05]  /*1af0*/  BSYNC B1 ;  /* 0x0000000000017941 */ /* 0x000fea0003800000 */
.L_x_20618:
[----:B------:R-:W-:Y:S01]  /*1b00*/  LEA R5, R0, 0x3b800000, 0x17 ;  /* 0x3b80000000057811 */ /* 0x000fe200078eb8ff */
[----:B------:R-:W-:-:S05]  /*1b10*/  IMAD.SHL.U32 R0, R3, 0x100000, RZ ;  /* 0x0010000003007824 */ /* 0x000fca00078e00ff */
[----:B------:R-:W-:-:S07]  /*1b20*/  LOP3.LUT R0, R5, R0, R6, 0xfe, !PT ;  /* 0x0000000005007212 */ /* 0x000fce00078efe06 */
.L_x_20617:
[----:B------:R-:W-:Y:S05]  /*1b30*/  BSYNC B0 ;  /* 0x0000000000007941 */ /* 0x000fea0003800000 */
.L_x_20616:
[----:B------:R-:W-:-:S04]  /*1b40*/  FMUL.FTZ R0, R0, 1 ;  /* 0x3f80000000007820 */ /* 0x000fc80000410000 */
[----:B------:R0:W1:Y:S01]  /*1b50*/  F2F.F64.F32 R18, R0 ;  /* 0x0000000000127310 */ /* 0x0000620000201800 */
[----:B------:R-:W-:Y:S05]  /*1b60*/  BRA `(.L_x_20601) ;  /* 0x0000000400187947 */ /* 0x000fea0003800000 */
.L_x_20614:
        /* <DEDUP_REMOVED lines=21> */
.L_x_20623:
[----:B------:R-:W-:Y:S05]  /*1cc0*/  BSYNC B1 ;  /* 0x0000000000017941 */ /* 0x000fea0003800000 */
.L_x_20622:
[----:B------:R-:W-:Y:S01]  /*1cd0*/  LEA R5, R0, 0x37800000, 0x17 ;  /* 0x3780000000057811 */ /* 0x000fe200078eb8ff */
[----:B------:R-:W-:-:S05]  /*1ce0*/  IMAD.SHL.U32 R0, R3, 0x200000, RZ ;  /* 0x0020000003007824 */ /* 0x000fca00078e00ff */
[----:B------:R-:W-:-:S07]  /*1cf0*/  LOP3.LUT R0, R5, R0, R6, 0xfe, !PT ;  /* 0x0000000005007212 */ /* 0x000fce00078efe06 */
.L_x_20621:
[----:B------:R-:W-:Y:S05]  /*1d00*/  BSYNC B0 ;  /* 0x0000000000007941 */ /* 0x000fea0003800000 */
.L_x_20620:
[----:B------:R-:W-:-:S04]  /*1d10*/  FMUL.FTZ R0, R0, 1 ;  /* 0x3f80000000007820 */ /* 0x000fc80000410000 */
[----:B------:R0:W1:Y:S01]  /*1d20*/  F2F.F64.F32 R18, R0 ;  /* 0x0000000000127310 */ /* 0x0000620000201800 */
[----:B------:R-:W-:Y:S05]  /*1d30*/  BRA `(.L_x_20601) ;  /* 0x0000000000a47947 */ /* 0x000fea0003800000 */
.L_x_20613:
        /* <DEDUP_REMOVED lines=14> */
.L_x_20627:
[----:B------:R-:W-:Y:S05]  /*1e20*/  BSYNC B0 ;  /* 0x0000000000007941 */ /* 0x000fea0003800000 */
.L_x_20626:
[----:B------:R-:W-:-:S04]  /*1e30*/  FMUL.FTZ R0, R0, 1 ;  /* 0x3f80000000007820 */ /* 0x000fc80000410000 */
[----:B------:R0:W1:Y:S01]  /*1e40*/  F2F.F64.F32 R18, R0 ;  /* 0x0000000000127310 */ /* 0x0000620000201800 */
[----:B------:R-:W-:Y:S05]  /*1e50*/  BRA `(.L_x_20601) ;  /* 0x00000000005c7947 */ /* 0x000fea0003800000 */
.L_x_20600:
        /* <DEDUP_REMOVED lines=16> */
.L_x_20628:
[----:B------:R-:W-:Y:S01]  /*1f60*/  CS2R R18, SRZ ;  /* 0x0000000000127805 */ /* 0x000fe2000001ff00 */
[----:B------:R-:W-:Y:S06]  /*1f70*/  BRA `(.L_x_20601) ;  /* 0x0000000000147947 */ /* 0x000fec0003800000 */
.L_x_20625:
[----:B------:R-:W3:Y:S02]  /*1f80*/  LDG.E.64 R18, desc[UR36][R4.64] ;  /* 0x0000002404127981 */ /* 0x000ee4000c1e1b00 */
[----:B---3--:R-:W0:Y:S01]  /*1f90*/  I2F.F64.U64 R18, R18 ;  /* 0x0000001200127312 */ /* 0x008e220000301800 */
[----:B------:R-:W-:Y:S05]  /*1fa0*/  BRA `(.L_x_20601) ;  /* 0x0000000000087947 */ /* 0x000fea0003800000 */
.L_x_20624:
[----:B------:R-:W3:Y:S02]  /*1fb0*/  LDG.E R4, desc[UR36][R4.64] ;  /* 0x0000002404047981 */ /* 0x000ee4000c1e1900 */
[----:B---3--:R0:W1:Y:S02]  /*1fc0*/  I2F.F64.U32 R18, R4 ;  /* 0x0000000400127312 */ /* 0x0080640000201800 */
.L_x_20601:
[----:B0--3--:R-:W0:Y:S01]  /*1fd0*/  LDC.64 R4, c[0x0][0x240] ;  /* 0x00009000ff047b82 */ /* 0x009e220000000a00 */
        /* <DEDUP_REMOVED lines=18> */
.L_x_20632:
[----:B------:R-:W2:Y:S02]  /*2100*/  LDG.E.U8 R4, desc[UR36][R4.64] ;  /* 0x0000002404047981 */ /* 0x000ea4000c1e1100 */
[----:B--2---:R0:W2:Y:S01]  /*2110*/  I2F.F64.U16 R22, R4 ;  /* 0x0000000400167312 */ /* 0x0040a20000101800 */
[----:B------:R-:W-:Y:S05]  /*2120*/  BRA `(.L_x_20634) ;  /* 0x0000000c00707947 */ /* 0x000fea0003800000 */
.L_x_20631:
        /* <DEDUP_REMOVED lines=9> */
.L_x_20636:
[----:B------:R-:W2:Y:S02]  /*21c0*/  LDG.E R4, desc[UR36][R4.64] ;  /* 0x0000002404047981 */ /* 0x000ea4000c1e1900 */
[----:B--2---:R0:W2:Y:S01]  /*21d0*/  I2F.F64 R22, R4 ;  /* 0x0000000400167312 */ /* 0x0040a20000201c00 */
[----:B------:R-:W-:Y:S05]  /*21e0*/  BRA `(.L_x_20634) ;  /* 0x0000000c00407947 */ /* 0x000fea0003800000 */
.L_x_20635:
[----:B------:R-:W2:Y:S02]  /*21f0*/  LDG.E.U16 R4, desc[UR36][R4.64] ;  /* 0x0000002404047981 */ /* 0x000ea4000c1e1500 */
[----:B--2---:R0:W2:Y:S01]  /*2200*/  I2F.F64.S16 R22, R4 ;  /* 0x0000000400167312 */ /* 0x0040a20000101c00 */
[----:B------:R-:W-:Y:S05]  /*2210*/  BRA `(.L_x_20634) ;  /* 0x0000000c00347947 */ /* 0x000fea0003800000 */
.L_x_20630:
        /* <DEDUP_REMOVED lines=8> */
[----:B------:R-:W3:Y:S01]  /*22a0*/  F2F.F64.F32 R22, R22 ;  /* 0x0000001600167310 */ /* 0x000ee20000201800 */
[----:B------:R-:W-:Y:S05]  /*22b0*/  BRA `(.L_x_20634) ;  /* 0x0000000c000c7947 */ /* 0x000fea0003800000 */
.L_x_20638:
[----:B------:R-:W2:Y:S02]  /*22c0*/  LDG.E.U16 R0, desc[UR36][R4.64] ;  /* 0x0000002404007981 */ /* 0x000ea4000c1e1500 */
[----:B--2---:R-:W-:-:S05]  /*22d0*/  HADD2.F32 R0, -RZ, R0.H0_H0 ;  /* 0x20000000ff007230 */ /* 0x004fca0000004100 */
[----:B------:R-:W-:-:S04]  /*22e0*/  FMUL.FTZ R0, R0, 1 ;  /* 0x3f80000000007820 */ /* 0x000fc80000410000 */
[----:B------:R0:W2:Y:S01]  /*22f0*/  F2F.F64.F32 R22, R0 ;  /* 0x0000000000167310 */ /* 0x0000a20000201800 */
[----:B------:R-:W-:Y:S05]  /*2300*/  BRA `(.L_x_20634) ;  /* 0x0000000800f87947 */ /* 0x000fea0003800000 */
.L_x_20637:
        /* <DEDUP_REMOVED lines=10> */
.L_x_20640:
[----:B------:R-:W2:Y:S02]  /*23b0*/  LDG.E.U16 R4, desc[UR36][R4.64] ;  /* 0x0000002404047981 */ /* 0x000ea4000c1e1500 */
[----:B--2---:R-:W-:-:S05]  /*23c0*/  HADD2.F32 R0, -RZ, R4.H0_H0 ;  /* 0x20000004ff007230 */ /* 0x004fca0000004100 */
[----:B------:R-:W-:-:S04]  /*23d0*/  FMUL.FTZ R0, R0, 1 ;  /* 0x3f80000000007820 */ /* 0x000fc80000410000 */
[----:B------:R0:W2:Y:S01]  /*23e0*/  F2F.F64.F32 R22, R0 ;  /* 0x0000000000167310 */ /* 0x0000a20000201800 */
[----:B------:R-:W-:Y:S05]  /*23f0*/  BRA `(.L_x_20634) ;  /* 0x0000000800bc7947 */ /* 0x000fea0003800000 */
.L_x_20639:
[----:B------:R0:W5:Y:S01]  /*2400*/  LDG.E.64 R22, desc[UR36][R4.64] ;  /* 0x0000002404167981 */ /* 0x000162000c1e1b00 */
[----:B------:R-:W-:Y:S05]  /*2410*/  BRA `(.L_x_20634) ;  /* 0x0000000800b47947 */ /* 0x000fea0003800000 */
.L_x_20629:
        /* <DEDUP_REMOVED lines=13> */
.L_x_20643:
[----:B------:R0:W5:Y:S01]  /*24f0*/  LDG.E.64 R22, desc[UR36][R4.64] ;  /* 0x0000002404167981 */ /* 0x000162000c1e1b00 */
[----:B------:R-:W-:Y:S05]  /*2500*/  BRA `(.L_x_20634) ;  /* 0x0000000800787947 */ /* 0x000fea0003800000 */
.L_x_20642:
        /* <DEDUP_REMOVED lines=28> */
.L_x_20645:
        /* <DEDUP_REMOVED lines=15> */
.L_x_20644:
[----:B------:R-:W2:Y:S02]  /*27c0*/  LDG.E.U16 R0, desc[UR36][R4.64] ;  /* 0x0000002404007981 */ /* 0x000ea4000c1e1500 */
[----:B--2---:R-:W-:-:S04]  /*27d0*/  IMAD.U32 R0, R0, 0x10000, RZ ;  /* 0x0001000000007824 */ /* 0x004fc800078e00ff */
[----:B------:R-:W-:-:S04]  /*27e0*/  FMUL.FTZ R0, R0, 1 ;  /* 0x3f80000000007820 */ /* 0x000fc80000410000 */
[----:B------:R0:W2:Y:S01]  /*27f0*/  F2F.F64.F32 R22, R0 ;  /* 0x0000000000167310 */ /* 0x0000a20000201800 */
[----:B------:R-:W-:Y:S05]  /*2800*/  BRA `(.L_x_20634) ;  /* 0x0000000400b87947 */ /* 0x000fea0003800000 */
.L_x_20641:
        /* <DEDUP_REMOVED lines=11> */
.L_x_20648:
        /* <DEDUP_REMOVED lines=21> */
.L_x_20652:
[----:B------:R-:W-:Y:S05]  /*2a10*/  BSYNC B1 ;  /* 0x0000000000017941 */ /* 0x000fea0003800000 */
.L_x_20651:
[----:B------:R-:W-:Y:S01]  /*2a20*/  LEA R5, R0, 0x3b800000, 0x17 ;  /* 0x3b80000000057811 */ /* 0x000fe200078eb8ff */
[----:B------:R-:W-:-:S05]  /*2a30*/  IMAD.SHL.U32 R0, R3, 0x100000, RZ ;  /* 0x0010000003007824 */ /* 0x000fca00078e00ff */
[----:B------:R-:W-:-:S07]  /*2a40*/  LOP3.LUT R0, R5, R0, R6, 0xfe, !PT ;  /* 0x0000000005007212 */ /* 0x000fce00078efe06 */
.L_x_20650:
[----:B------:R-:W-:Y:S05]  /*2a50*/  BSYNC B0 ;  /* 0x0000000000007941 */ /* 0x000fea0003800000 */
.L_x_20649:
[----:B------:R-:W-:-:S04]  /*2a60*/  FMUL.FTZ R0, R0, 1 ;  /* 0x3f80000000007820 */ /* 0x000fc80000410000 */
[----:B------:R0:W2:Y:S01]  /*2a70*/  F2F.F64.F32 R22, R0 ;  /* 0x0000000000167310 */ /* 0x0000a20000201800 */
[----:B------:R-:W-:Y:S05]  /*2a80*/  BRA `(.L_x_20634) ;  /* 0x0000000400187947 */ /* 0x000fea0003800000 */
.L_x_20647:
        /* <DEDUP_REMOVED lines=21> */
.L_x_20656:
[----:B------:R-:W-:Y:S05]  /*2be0*/  BSYNC B1 ;  /* 0x0000000000017941 */ /* 0x000fea0003800000 */
.L_x_20655:
[----:B------:R-:W-:Y:S01]  /*2bf0*/  LEA R5, R0, 0x37800000, 0x17 ;  /* 0x3780000000057811 */ /* 0x000fe200078eb8ff */
[----:B------:R-:W-:-:S05]  /*2c00*/  IMAD.SHL.U32 R0, R3, 0x200000, RZ ;  /* 0x0020000003007824 */ /* 0x000fca00078e00ff */
[----:B------:R-:W-:-:S07]  /*2c10*/  LOP3.LUT R0, R5, R0, R6, 0xfe, !PT ;  /* 0x0000000005007212 */ /* 0x000fce00078efe06 */
.L_x_20654:
[----:B------:R-:W-:Y:S05]  /*2c20*/  BSYNC B0 ;  /* 0x0000000000007941 */ /* 0x000fea0003800000 */
.L_x_20653:
[----:B------:R-:W-:-:S04]  /*2c30*/  FMUL.FTZ R0, R0, 1 ;  /* 0x3f80000000007820 */ /* 0x000fc80000410000 */
[----:B------:R0:W2:Y:S01]  /*2c40*/  F2F.F64.F32 R22, R0 ;  /* 0x0000000000167310 */ /* 0x0000a20000201800 */
[----:B------:R-:W-:Y:S05]  /*2c50*/  BRA `(.L_x_20634) ;  /* 0x0000000000a47947 */ /* 0x000fea0003800000 */
.L_x_20646:
        /* <DEDUP_REMOVED lines=14> */
.L_x_20660:
[----:B------:R-:W-:Y:S05]  /*2d40*/  BSYNC B0 ;  /* 0x0000000000007941 */ /* 0x000fea0003800000 */
.L_x_20659:
[----:B------:R-:W-:-:S04]  /*2d50*/  FMUL.FTZ R0, R0, 1 ;  /* 0x3f80000000007820 */ /* 0x000fc80000410000 */
[----:B------:R0:W2:Y:S01]  /*2d60*/  F2F.F64.F32 R22, R0 ;  /* 0x0000000000167310 */ /* 0x0000a20000201800 */
[----:B------:R-:W-:Y:S05]  /*2d70*/  BRA `(.L_x_20634) ;  /* 0x00000000005c7947 */ /* 0x000fea0003800000 */
.L_x_20633:
        /* <DEDUP_REMOVED lines=16> */
.L_x_20661:
[----:B------:R-:W-:Y:S01]  /*2e80*/  CS2R R22, SRZ ;  /* 0x0000000000167805 */ /* 0x000fe2000001ff00 */
[----:B------:R-:W-:Y:S06]  /*2e90*/  BRA `(.L_x_20634) ;  /* 0x0000000000147947 */ /* 0x000fec0003800000 */
.L_x_20658:
[----:B------:R-:W2:Y:S02]  /*2ea0*/  LDG.E.64 R22, desc[UR36][R4.64] ;  /* 0x0000002404167981 */ /* 0x000ea4000c1e1b00 */
[----:B--2---:R-:W0:Y:S01]  /*2eb0*/  I2F.F64.U64 R22, R22 ;  /* 0x0000001600167312 */ /* 0x004e220000301800 */
[----:B------:R-:W-:Y:S05]  /*2ec0*/  BRA `(.L_x_20634) ;  /* 0x0000000000087947 */ /* 0x000fea0003800000 */
.L_x_20657:
[----:B------:R-:W2:Y:S02]  /*2ed0*/  LDG.E R4, desc[UR36][R4.64] ;  /* 0x0000002404047981 */ /* 0x000ea4000c1e1900 */
[----:B--2---:R0:W2:Y:S02]  /*2ee0*/  I2F.F64.U32 R22, R4 ;  /* 0x0000000400167312 */ /* 0x0040a40000201800 */
.L_x_20634:
        /* <DEDUP_REMOVED lines=19> */
.L_x_20665:
[----:B------:R-:W2:Y:S02]  /*3020*/  LDG.E.U8 R4, desc[UR36][R4.64] ;  /* 0x0000002404047981 */ /* 0x000ea4000c1e1100 */
[----:B--2---:R0:W2:Y:S01]  /*3030*/  I2F.F64.U16 R24, R4 ;  /* 0x0000000400187312 */ /* 0x0040a20000101800 */
[----:B------:R-:W-:Y:S05]  /*3040*/  BRA `(.L_x_20667) ;  /* 0x0000000c00707947 */ /* 0x000fea0003800000 */
.L_x_20664:
        /* <DEDUP_REMOVED lines=9> */
.L_x_20669:
[----:B------:R-:W2:Y:S02]  /*30e0*/  LDG.E R4, desc[UR36][R4.64] ;  /* 0x0000002404047981 */ /* 0x000ea4000c1e1900 */
[----:B--2---:R0:W2:Y:S01]  /*30f0*/  I2F.F64 R24, R4 ;  /* 0x0000000400187312 */ /* 0x0040a20000201c00 */
[----:B------:R-:W-:Y:S05]  /*3100*/  BRA `(.L_x_20667) ;  /* 0x0000000c00407947 */ /* 0x000fea0003800000 */
.L_x_20668:
[----:B------:R-:W2:Y:S02]  /*3110*/  LDG.E.U16 R4, desc[UR36][R4.64] ;  /* 0x0000002404047981 */ /* 0x000ea4000c1e1500 */
[----:B--2---:R0:W2:Y:S01]  /*3120*/  I2F.F64.S16 R24, R4 ;  /* 0x0000000400187312 */ /* 0x0040a20000101c00 */
[----:B------:R-:W-:Y:S05]  /*3130*/  BRA `(.L_x_20667) ;  /* 0x0000000c00347947 */ /* 0x000fea0003800000 */
.L_x_20663:
        /* <DEDUP_REMOVED lines=10> */
.L_x_20671:
[----:B------:R-:W2:Y:S02]  /*31e0*/  LDG.E.U16 R0, desc[UR36][R4.64] ;  /* 0x0000002404007981 */ /* 0x000ea4000c1e1500 */
[----:B--2---:R-:W-:-:S05]  /*31f0*/  HADD2.F32 R0, -RZ, R0.H0_H0 ;  /* 0x20000000ff007230 */ /* 0x004fca0000004100 */
[----:B------:R-:W-:-:S04]  /*3200*/  FMUL.FTZ R0, R0, 1 ;  /* 0x3f80000000007820 */ /* 0x000fc80000410000 */
[----:B------:R0:W2:Y:S01]  /*3210*/  F2F.F64.F32 R24, R0 ;  /* 0x0000000000187310 */ /* 0x0000a20000201800 */
[----:B------:R-:W-:Y:S05]  /*3220*/  BRA `(.L_x_20667) ;  /* 0x0000000800f87947 */ /* 0x000fea0003800000 */
.L_x_20670:
        /* <DEDUP_REMOVED lines=10> */
.L_x_20673:
[----:B------:R-:W2:Y:S02]  /*32d0*/  LDG.E.U16 R4, desc[UR36][R4.64] ;  /* 0x0000002404047981 */ /* 0x000ea4000c1e1500 */
[----:B--2---:R-:W-:-:S05]  /*32e0*/  HADD2.F32 R0, -RZ, R4.H0_H0 ;  /* 0x20000004ff007230 */ /* 0x004fca0000004100 */
[----:B------:R-:W-:-:S04]  /*32f0*/  FMUL.FTZ R0, R0, 1 ;  /* 0x3f80000000007820 */ /* 0x000fc80000410000 */
[----:B------:R0:W2:Y:S01]  /*3300*/  F2F.F64.F32 R24, R0 ;  /* 0x0000000000187310 */ /* 0x0000a20000201800 */
[----:B------:R-:W-:Y:S05]  /*3310*/  BRA `(.L_x_20667) ;  /* 0x0000000800bc7947 */ /* 0x000fea0003800000 */
.L_x_20672:
[----:B------:R0:W5:Y:S01]  /*3320*/  LDG.E.64 R24, desc[UR36][R4.64] ;  /* 0x0000002404187981 */ /* 0x000162000c1e1b00 */
[----:B------:R-:W-:Y:S05]  /*3330*/  BRA `(.L_x_20667) ;  /* 0x0000000800b47947 */ /* 0x000fea0003800000 */
.L_x_20662:
        /* <DEDUP_REMOVED lines=13> */
.L_x_20676:
[----:B------:R0:W5:Y:S01]  /*3410*/  LDG.E.64 R24, desc[UR36][R4.64] ;  /* 0x0000002404187981 */ /* 0x000162000c1e1b00 */
[----:B------:R-:W-:Y:S05]  /*3420*/  BRA `(.L_x_20667) ;  /* 0x0000000800787947 */ /* 0x000fea0003800000 */
.L_x_20675:
        /* <DEDUP_REMOVED lines=28> */
.L_x_20678:
        /* <DEDUP_REMOVED lines=15> */
.L_x_20677:
[----:B------:R-:W2:Y:S02]  /*36e0*/  LDG.E.U16 R0, desc[UR36][R4.64] ;  /* 0x0000002404007981 */ /* 0x000ea4000c1e1500 */
[----:B--2---:R-:W-:-:S04]  /*36f0*/  IMAD.U32 R0, R0, 0x10000, RZ ;  /* 0x0001000000007824 */ /* 0x004fc800078e00ff */
[----:B------:R-:W-:-:S04]  /*3700*/  FMUL.FTZ R0, R0, 1 ;  /* 0x3f80000000007820 */ /* 0x000fc80000410000 */
[----:B------:R0:W2:Y:S01]  /*3710*/  F2F.F64.F32 R24, R0 ;  /* 0x0000000000187310 */ /* 0x0000a20000201800 */
[----:B------:R-:W-:Y:S05]  /*3720*/  BRA `(.L_x_20667) ;  /* 0x0000000400b87947 */ /* 0x000fea0003800000 */
.L_x_20674:
        /* <DEDUP_REMOVED lines=11> */
.L_x_20681:
        /* <DEDUP_REMOVED lines=21> */
.L_x_20685:
[----:B------:R-:W-:Y:S05]  /*3930*/  BSYNC B1 ;  /* 0x0000000000017941 */ /* 0x000fea0003800000 */
.L_x_20684:
[----:B------:R-:W-:Y:S01]  /*3940*/  LEA R5, R0, 0x3b800000, 0x17 ;  /* 0x3b80000000057811 */ /* 0x000fe200078eb8ff */
[----:B------:R-:W-:-:S05]  /*3950*/  IMAD.SHL.U32 R0, R3, 0x100000, RZ ;  /* 0x0010000003007824 */ /* 0x000fca00078e00ff */
[----:B------:R-:W-:-:S07]  /*3960*/  LOP3.LUT R0, R5, R0, R6, 0xfe, !PT ;  /* 0x0000000005007212 */ /* 0x000fce00078efe06 */
.L_x_20683:
[----:B------:R-:W-:Y:S05]  /*3970*/  BSYNC B0 ;  /* 0x0000000000007941 */ /* 0x000fea0003800000 */
.L_x_20682:
[----:B------:R-:W-:-:S04]  /*3980*/  FMUL.FTZ R0, R0, 1 ;  /* 0x3f80000000007820 */ /* 0x000fc80000410000 */
[----:B------:R0:W2:Y:S01]  /*3990*/  F2F.F64.F32 R24, R0 ;  /* 0x0000000000187310 */ /* 0x0000a20000201800 */
[----:B------:R-:W-:Y:S05]  /*39a0*/  BRA `(.L_x_20667) ;  /* 0x0000000400187947 */ /* 0x000fea0003800000 */
.L_x_20680:
        /* <DEDUP_REMOVED lines=21> */
.L_x_20689:
[----:B------:R-:W-:Y:S05]  /*3b00*/  BSYNC B1 ;  /* 0x0000000000017941 */ /* 0x000fea0003800000 */
.L_x_20688:
[----:B------:R-:W-:Y:S01]  /*3b10*/  LEA R5, R0, 0x37800000, 0x17 ;  /* 0x3780000000057811 */ /* 0x000fe200078eb8ff */
[----:B------:R-:W-:-:S05]  /*3b20*/  IMAD.SHL.U32 R0, R3, 0x200000, RZ ;  /* 0x0020000003007824 */ /* 0x000fca00078e00ff */
[----:B------:R-:W-:-:S07]  /*3b30*/  LOP3.LUT R0, R5, R0, R6, 0xfe, !PT ;  /* 0x0000000005007212 */ /* 0x000fce00078efe06 */
.L_x_20687:
[----:B------:R-:W-:Y:S05]  /*3b40*/  BSYNC B0 ;  /* 0x0000000000007941 */ /* 0x000fea0003800000 */
.L_x_20686:
[----:B------:R-:W-:-:S04]  /*3b50*/  FMUL.FTZ R0, R0, 1 ;  /* 0x3f80000000007820 */ /* 0x000fc80000410000 */
[----:B------:R0:W2:Y:S01]  /*3b60*/  F2F.F64.F32 R24, R0 ;  /* 0x0000000000187310 */ /* 0x0000a20000201800 */
[----:B------:R-:W-:Y:S05]  /*3b70*/  BRA `(.L_x_20667) ;  /* 0x0000000000a47947 */ /* 0x000fea0003800000 */
.L_x_20679:
        /* <DEDUP_REMOVED lines=14> */
.L_x_20693:
[----:B------:R-:W-:Y:S05]  /*3c60*/  BSYNC B0 ;  /* 0x0000000000007941 */ /* 0x000fea0003800000 */
.L_x_20692:
[----:B------:R-:W-:-:S04]  /*3c70*/  FMUL.FTZ R0, R0, 1 ;  /* 0x3f80000000007820 */ /* 0x000fc80000410000 */
[----:B------:R2:W0:Y:S01]  /*3c80*/  F2F.F64.F32 R24, R0 ;  /* 0x0000000000187310 */ /* 0x0004220000201800 */
[----:B------:R-:W-:Y:S05]  /*3c90*/  BRA `(.L_x_20667) ;  /* 0x00000000005c7947 */ /* 0x000fea0003800000 */
.L_x_20666:
[----:B------:R-:W-:Y:S01]  /*3ca0*/  MOV R0, 0x130 ;  /* 0x0000013000007802 */ /* 0x000fe20000000f00 */
[----:B------:R-:W-:Y:S01]  /*3cb0*/  ULDC.64 UR4, c[0x4][0x120] ;  /* 0x0100480000047ab9 */ /* 0x000fe20000000a00 */
[----:B------:R-:W-:Y:S01]  /*3cc0*/  ULDC.64 UR6, c[0x4][0x0] ;  /* 0x0100000000067ab9 */ /* 0x000fe20000000a00 */
[----:B------:R-:W-:Y:S01]  /*3cd0*/  IMAD.U32 R4, RZ, RZ, UR4 ;  /* 0x00000004ff047e24 */ /* 0x000fe2000f8e00ff */
[----:B------:R0:W0:Y:S01]  /*3ce0*/  LDC.64 R14, c[0x4][R0] ;  /* 0x01000000000e7b82 */ /* 0x0000220000000a00 */
        /* <DEDUP_REMOVED lines=11> */
.L_x_20694:
[----:B------:R-:W-:Y:S01]  /*3da0*/  CS2R R24, SRZ ;  /* 0x0000000000187805 */ /* 0x000fe2000001ff00 */
[----:B------:R-:W-:Y:S06]  /*3db0*/  BRA `(.L_x_20667) ;  /* 0x0000000000147947 */ /* 0x000fec0003800000 */
.L_x_20691:
[----:B------:R-:W2:Y:S02]  /*3dc0*/  LDG.E.64 R24, desc[UR36][R4.64] ;  /* 0x0000002404187981 */ /* 0x000ea4000c1e1b00 */
[----:B--2---:R-:W0:Y:S01]  /*3dd0*/  I2F.F64.U64 R24, R24 ;  /* 0x0000001800187312 */ /* 0x004e220000301800 */
[----:B------:R-:W-:Y:S05]  /*3de0*/  BRA `(.L_x_20667) ;  /* 0x0000000000087947 */ /* 0x000fea0003800000 */
.L_x_20690:
[----:B------:R-:W2:Y:S02]  /*3df0*/  LDG.E R4, desc[UR36][R4.64] ;  /* 0x0000002404047981 */ /* 0x000ea4000c1e1900 */
[----:B--2---:R0:W2:Y:S02]  /*3e00*/  I2F.F64.U32 R24, R4 ;  /* 0x0000000400187312 */ /* 0x0040a40000201800 */
.L_x_20667:
        /* <DEDUP_REMOVED lines=19> */
.L_x_20698:
[----:B------:R-:W2:Y:S02]  /*3f40*/  LDG.E.U8 R4, desc[UR36][R4.64] ;  /* 0x0000002404047981 */ /* 0x000ea4000c1e1100 */
[----:B--2---:R0:W2:Y:S01]  /*3f50*/  I2F.F64.U16 R26, R4 ;  /* 0x00000004001a7312 */ /* 0x0040a20000101800 */
[----:B------:R-:W-:Y:S05]  /*3f60*/  BRA `(.L_x_20700) ;  /* 0x0000000c00707947 */ /* 0x000fea0003800000 */
.L_x_20697:
        /* <DEDUP_REMOVED lines=9> */
.L_x_20702:
[----:B------:R-:W2:Y:S02]  /*4000*/  LDG.E R4, desc[UR36][R4.64] ;  /* 0x0000002404047981 */ /* 0x000ea4000c1e1900 */
[----:B--2---:R0:W2:Y:S01]  /*4010*/  I2F.F64 R26, R4 ;  /* 0x00000004001a7312 */ /* 0x0040a20000201c00 */
[----:B------:R-:W-:Y:S05]  /*4020*/  BRA `(.L_x_20700) ;  /* 0x0000000c00407947 */ /* 0x000fea0003800000 */
.L_x_20701:
[----:B------:R-:W2:Y:S02]  /*4030*/  LDG.E.U16 R4, desc[UR36][R4.64] ;  /* 0x0000002404047981 */ /* 0x000ea4000c1e1500 */
[----:B--2---:R0:W2:Y:S01]  /*4040*/  I2F.F64.S16 R26, R4 ;  /* 0x00000004001a7312 */ /* 0x0040a20000101c00 */
[----:B------:R-:W-:Y:S05]  /*4050*/  BRA `(.L_x_20700) ;  /* 0x0000000c00347947 */ /* 0x000fea0003800000 */
.L_x_20696:
        /* <DEDUP_REMOVED lines=10> */
.L_x_20704:
[----:B------:R-:W2:Y:S02]  /*4100*/  LDG.E.U16 R0, desc[UR36][R4.64] ;  /* 0x0000002404007981 */ /* 0x000ea4000c1e1500 */
[----:B--2---:R-:W-:-:S05]  /*4110*/  HADD2.F32 R0, -RZ, R0.H0_H0 ;  /* 0x20000000ff007230 */ /* 0x004fca0000004100 */
[----:B------:R-:W-:-:S04]  /*4120*/  FMUL.FTZ R0, R0, 1 ;  /* 0x3f80000000007820 */ /* 0x000fc80000410000 */
[----:B------:R0:W2:Y:S01]  /*4130*/  F2F.F64.F32 R26, R0 ;  /* 0x00000000001a7310 */ /* 0x0000a20000201800 */
[----:B------:R-:W-:Y:S05]  /*4140*/  BRA `(.L_x_20700) ;  /* 0x0000000800f87947 */ /* 0x000fea0003800000 */
.L_x_20703:
        /* <DEDUP_REMOVED lines=10> */
.L_x_20706:
[----:B------:R-:W2:Y:S02]  /*41f0*/  LDG.E.U16 R4, desc[UR36][R4.64] ;  /* 0x0000002404047981 */ /* 0x000ea4000c1e1500 */
[----:B--2---:R-:W-:-:S05]  /*4200*/  HADD2.F32 R0, -RZ, R4.H0_H0 ;  /* 0x20000004ff007230 */ /* 0x004fca0000004100 */
[----:B------:R-:W-:-:S04]  /*4210*/  FMUL.FTZ R0, R0, 1 ;  /* 0x3f80000000007820 */ /* 0x000fc80000410000 */
[----:B------:R0:W2:Y:S01]  /*4220*/  F2F.F64.F32 R26, R0 ;  /* 0x00000000001a7310 */ /* 0x0000a20000201800 */
[----:B------:R-:W-:Y:S05]  /*4230*/  BRA `(.L_x_20700) ;  /* 0x0000000800bc7947 */ /* 0x000fea0003800000 */
.L_x_20705:
[----:B------:R0:W5:Y:S01]  /*4240*/  LDG.E.64 R26, desc[UR36][R4.64] ;  /* 0x00000024041a7981 */ /* 0x000162000c1e1b00 */
[----:B------:R-:W-:Y:S05]  /*4250*/  BRA `(.L_x_20700) ;  /* 0x0000000800b47947 */ /* 0x000fea0003800000 */
.L_x_20695:
        /* <DEDUP_REMOVED lines=13> */
.L_x_20709:
[----:B------:R0:W5:Y:S01]  /*4330*/  LDG.E.64 R26, desc[UR36][R4.64] ;  /* 0x00000024041a7981 */ /* 0x000162000c1e1b00 */
[----:B------:R-:W-:Y:S05]  /*4340*/  BRA `(.L_x_20700) ;  /* 0x0000000800787947 */ /* 0x000fea0003800000 */
.L_x_20708:
        /* <DEDUP_REMOVED lines=28> */
.L_x_20711:
        /* <DEDUP_REMOVED lines=15> */
.L_x_20710:
[----:B------:R-:W2:Y:S02]  /*4600*/  LDG.E.U16 R0, desc[UR36][R4.64] ;  /* 0x0000002404007981 */ /* 0x000ea4000c1e1500 */
[----:B--2---:R-:W-:-:S04]  /*4610*/  IMAD.U32 R0, R0, 0x10000, RZ ;  /* 0x0001000000007824 */ /* 0x004fc800078e00ff */
[----:B------:R-:W-:-:S04]  /*4620*/  FMUL.FTZ R0, R0, 1 ;  /* 0x3f80000000007820 */ /* 0x000fc80000410000 */
[----:B------:R0:W2:Y:S01]  /*4630*/  F2F.F64.F32 R26, R0 ;  /* 0x00000000001a7310 */ /* 0x0000a20000201800 */
[----:B------:R-:W-:Y:S05]  /*4640*/  BRA `(.L_x_20700) ;  /* 0x0000000400b87947 */ /* 0x000fea0003800000 */
.L_x_20707:
        /* <DEDUP_REMOVED lines=11> */
.L_x_20714:
        /* <DEDUP_REMOVED lines=21> */
.L_x_20718:
[----:B------:R-:W-:Y:S05]  /*4850*/  BSYNC B1 ;  /* 0x0000000000017941 */ /* 0x000fea0003800000 */
.L_x_20717:
[----:B------:R-:W-:Y:S01]  /*4860*/  LEA R5, R0, 0x3b800000, 0x17 ;  /* 0x3b80000000057811 */ /* 0x000fe200078eb8ff */
[----:B------:R-:W-:-:S05]  /*4870*/  IMAD.SHL.U32 R0, R3, 0x100000, RZ ;  /* 0x0010000003007824 */ /* 0x000fca00078e00ff */
[----:B------:R-:W-:-:S07]  /*4880*/  LOP3.LUT R0, R5, R0, R6, 0xfe, !PT ;  /* 0x0000000005007212 */ /* 0x000fce00078efe06 */
.L_x_20716:
[----:B------:R-:W-:Y:S05]  /*4890*/  BSYNC B0 ;  /* 0x0000000000007941 */ /* 0x000fea0003800000 */
.L_x_20715:
[----:B------:R-:W-:-:S04]  /*48a0*/  FMUL.FTZ R0, R0, 1 ;  /* 0x3f80000000007820 */ /* 0x000fc80000410000 */
[----:B------:R0:W2:Y:S01]  /*48b0*/  F2F.F64.F32 R26, R0 ;  /* 0x00000000001a7310 */ /* 0x0000a20000201800 */
[----:B------:R-:W-:Y:S05]  /*48c0*/  BRA `(.L_x_20700) ;  /* 0x0000000400187947 */ /* 0x000fea0003800000 */
.L_x_20713:
        /* <DEDUP_REMOVED lines=21> */
.L_x_20722:
[----:B------:R-:W-:Y:S05]  /*4a20*/  BSYNC B1 ;  /* 0x0000000000017941 */ /* 0x000fea0003800000 */
.L_x_20721:
[----:B------:R-:W-:Y:S01]  /*4a30*/  LEA R5, R0, 0x37800000, 0x17 ;  /* 0x3780000000057811 */ /* 0x000fe200078eb8ff */
[----:B------:R-:W-:-:S05]  /*4a40*/  IMAD.SHL.U32 R0, R3, 0x200000, RZ ;  /* 0x0020000003007824 */ /* 0x000fca00078e00ff */
[----:B------:R-:W-:-:S07]  /*4a50*/  LOP3.LUT R0, R5, R0, R6, 0xfe, !PT ;  /* 0x0000000005007212 */ /* 0x000fce00078efe06 */
.L_x_20720:
[----:B------:R-:W-:Y:S05]  /*4a60*/  BSYNC B0 ;  /* 0x0000000000007941 */ /* 0x000fea0003800000 */
.L_x_20719:
[----:B------:R-:W-:-:S04]  /*4a70*/  FMUL.FTZ R0, R0, 1 ;  /* 0x3f80000000007820 */ /* 0x000fc80000410000 */
[----:B------:R0:W2:Y:S01]  /*4a80*/  F2F.F64.F32 R26, R0 ;  /* 0x00000000001a7310 */ /* 0x0000a20000201800 */
[----:B------:R-:W-:Y:S05]  /*4a90*/  BRA `(.L_x_20700) ;  /* 0x0000000000a47947 */ /* 0x000fea0003800000 */
.L_x_20712:
        /* <DEDUP_REMOVED lines=14> */
.L_x_20726:
[----:B------:R-:W-:Y:S05]  /*4b80*/  BSYNC B0 ;  /* 0x0000000000007941 */ /* 0x000fea0003800000 */
.L_x_20725:
[----:B------:R-:W-:-:S04]  /*4b90*/  FMUL.FTZ R0, R0, 1 ;  /* 0x3f80000000007820 */ /* 0x000fc80000410000 */
[----:B------:R0:W2:Y:S01]  /*4ba0*/  F2F.F64.F32 R26, R0 ;  /* 0x00000000001a7310 */ /* 0x0000a20000201800 */
[----:B------:R-:W-:Y:S05]  /*4bb0*/  BRA `(.L_x_20700) ;  /* 0x00000000005c7947 */ /* 0x000fea0003800000 */
.L_x_20699:
        /* <DEDUP_REMOVED lines=16> */
.L_x_20727:
[----:B------:R-:W-:Y:S01]  /*4cc0*/  CS2R R26, SRZ ;  /* 0x00000000001a7805 */ /* 0x000fe2000001ff00 */
[----:B------:R-:W-:Y:S06]  /*4cd0*/  BRA `(.L_x_20700) ;  /* 0x0000000000147947 */ /* 0x000fec0003800000 */
.L_x_20724:
[----:B------:R-:W2:Y:S02]  /*4ce0*/  LDG.E.64 R26, desc[UR36][R4.64] ;  /* 0x00000024041a7981 */ /* 0x000ea4000c1e1b00 */
[----:B--2---:R-:W0:Y:S01]  /*4cf0*/  I2F.F64.U64 R26, R26 ;  /* 0x0000001a001a7312 */ /* 0x004e220000301800 */
[----:B------:R-:W-:Y:S05]  /*4d00*/  BRA `(.L_x_20700) ;  /* 0x0000000000087947 */ /* 0x000fea0003800000 */
.L_x_20723:
[----:B------:R-:W2:Y:S02]  /*4d10*/  LDG.E R4, desc[UR36][R4.64] ;  /* 0x0000002404047981 */ /* 0x000ea4000c1e1900 */
[----:B--2---:R0:W2:Y:S02]  /*4d20*/  I2F.F64.U32 R26, R4 ;  /* 0x00000004001a7312 */ /* 0x0040a40000201800 */
.L_x_20700:
        /* <DEDUP_REMOVED lines=19> */
.L_x_20731:
[----:B------:R-:W2:Y:S02]  /*4e60*/  LDG.E.U8 R4, desc[UR36][R4.64] ;  /* 0x0000002404047981 */ /* 0x000ea4000c1e1100 */
[----:B--2---:R0:W2:Y:S01]  /*4e70*/  I2F.F64.U16 R28, R4 ;  /* 0x00000004001c7312 */ /* 0x0040a20000101800 */
[----:B------:R-:W-:Y:S05]  /*4e80*/  BRA `(.L_x_20733) ;  /* 0x0000000c00707947 */ /* 0x000fea0003800000 */
.L_x_20730:
        /* <DEDUP_REMOVED lines=9> */
.L_x_20735:
[----:B------:R-:W2:Y:S02]  /*4f20*/  LDG.E R4, desc[UR36][R4.64] ;  /* 0x0000002404047981 */ /* 0x000ea4000c1e1900 */
[----:B--2---:R0:W2:Y:S01]  /*4f30*/  I2F.F64 R28, R4 ;  /* 0x00000004001c7312 */ /* 0x0040a20000201c00 */
[----:B------:R-:W-:Y:S05]  /*4f40*/  BRA `(.L_x_20733) ;  /* 0x0000000c00407947 */ /* 0x000fea0003800000 */
.L_x_20734:
[----:B------:R-:W2:Y:S02]  /*4f50*/  LDG.E.U16 R4, desc[UR36][R4.64] ;  /* 0x0000002404047981 */ /* 0x000ea4000c1e1500 */
[----:B--2---:R0:W2:Y:S01]  /*4f60*/  I2F.F64.S16 R28, R4 ;  /* 0x00000004001c7312 */ /* 0x0040a20000101c00 */
[----:B------:R-:W-:Y:S05]  /*4f70*/  BRA `(.L_x_20733) ;  /* 0x0000000c00347947 */ /* 0x000fea0003800000 */
.L_x_20729:
        /* <DEDUP_REMOVED lines=10> */
.L_x_20737:
[----:B------:R-:W2:Y:S02]  /*5020*/  LDG.E.U16 R0, desc[UR36][R4.64] ;  /* 0x0000002404007981 */ /* 0x000ea4000c1e1500 */
[----:B--2---:R-:W-:-:S05]  /*5030*/  HADD2.F32 R0, -RZ, R0.H0_H0 ;  /* 0x20000000ff007230 */ /* 0x004fca0000004100 */
[----:B------:R-:W-:-:S04]  /*5040*/  FMUL.FTZ R0, R0, 1 ;  /* 0x3f80000000007820 */ /* 0x000fc80000410000 */
[----:B------:R0:W2:Y:S01]  /*5050*/  F2F.F64.F32 R28, R0 ;  /* 0x00000000001c7310 */ /* 0x0000a20000201800 */
[----:B------:R-:W-:Y:S05]  /*5060*/  BRA `(.L_x_20733) ;  /* 0x0000000800f87947 */ /* 0x000fea0003800000 */
.L_x_20736:
        /* <DEDUP_REMOVED lines=10> */
.L_x_20739:
[----:B------:R-:W2:Y:S02]  /*5110*/  LDG.E.U16 R4, desc[UR36][R4.64] ;  /* 0x0000002404047981 */ /* 0x000ea4000c1e1500 */
[----:B--2---:R-:W-:-:S05]  /*5120*/  HADD2.F32 R0, -RZ, R4.H0_H0 ;  /* 0x20000004ff007230 */ /* 0x004fca0000004100 */
[----:B------:R-:W-:-:S04]  /*5130*/  FMUL.FTZ R0, R0, 1 ;  /* 0x3f80000000007820 */ /* 0x000fc80000410000 */
[----:B------:R0:W2:Y:S01]  /*5140*/  F2F.F64.F32 R28, R0 ;  /* 0x00000000001c7310 */ /* 0x0000a20000201800 */
[----:B------:R-:W-:Y:S05]  /*5150*/  BRA `(.L_x_20733) ;  /* 0x0000000800bc7947 */ /* 0x000fea0003800000 */
.L_x_20738:
[----:B------:R0:W5:Y:S01]  /*5160*/  LDG.E.64 R28, desc[UR36][R4.64] ;  /* 0x00000024041c7981 */ /* 0x000162000c1e1b00 */
[----:B------:R-:W-:Y:S05]  /*5170*/  BRA `(.L_x_20733) ;  /* 0x0000000800b47947 */ /* 0x000fea0003800000 */
.L_x_20728:
        /* <DEDUP_REMOVED lines=13> */
.L_x_20742:
[----:B------:R0:W5:Y:S01]  /*5250*/  LDG.E.64 R28, desc[UR36][R4.64] ;  /* 0x00000024041c7981 */ /* 0x000162000c1e1b00 */
[----:B------:R-:W-:Y:S05]  /*5260*/  BRA `(.L_x_20733) ;  /* 0x0000000800787947 */ /* 0x000fea0003800000 */
.L_x_20741:
        /* <DEDUP_REMOVED lines=28> */
.L_x_20744:
        /* <DEDUP_REMOVED lines=15> */
.L_x_20743:
[----:B------:R-:W2:Y:S02]  /*5520*/  LDG.E.U16 R0, desc[UR36][R4.64] ;  /* 0x0000002404007981 */ /* 0x000ea4000c1e1500 */
[----:B--2---:R-:W-:-:S04]  /*5530*/  IMAD.U32 R0, R0, 0x10000, RZ ;  /* 0x0001000000007824 */ /* 0x004fc800078e00ff */
[----:B------:R-:W-:-:S04]  /*5540*/  FMUL.FTZ R0, R0, 1 ;  /* 0x3f80000000007820 */ /* 0x000fc80000410000 */
[----:B------:R0:W2:Y:S01]  /*5550*/  F2F.F64.F32 R28, R0 ;  /* 0x00000000001c7310 */ /* 0x0000a20000201800 */
[----:B------:R-:W-:Y:S05]  /*5560*/  BRA `(.L_x_20733) ;  /* 0x0000000400b87947 */ /* 0x000fea0003800000 */
.L_x_20740:
        /* <DEDUP_REMOVED lines=11> */
.L_x_20747:
        /* <DEDUP_REMOVED lines=21> */
.L_x_20751:
[----:B------:R-:W-:Y:S05]  /*5770*/  BSYNC B1 ;  /* 0x0000000000017941 */ /* 0x000fea0003800000 */
.L_x_20750:
[----:B------:R-:W-:Y:S01]  /*5780*/  LEA R5, R0, 0x3b800000, 0x17 ;  /* 0x3b80000000057811 */ /* 0x000fe200078eb8ff */
[----:B------:R-:W-:-:S05]  /*5790*/  IMAD.SHL.U32 R0, R3, 0x100000, RZ ;  /* 0x0010000003007824 */ /* 0x000fca00078e00ff */
[----:B------:R-:W-:-:S07]  /*57a0*/  LOP3.LUT R0, R5, R0, R6, 0xfe, !PT ;  /* 0x0000000005007212 */ /* 0x000fce00078efe06 */
.L_x_20749:
[----:B------:R-:W-:Y:S05]  /*57b0*/  BSYNC B0 ;  /* 0x0000000000007941 */ /* 0x000fea0003800000 */
.L_x_20748:
[----:B------:R-:W-:-:S04]  /*57c0*/  FMUL.FTZ R0, R0, 1 ;  /* 0x3f80000000007820 */ /* 0x000fc80000410000 */
[----:B------:R0:W2:Y:S01]  /*57d0*/  F2F.F64.F32 R28, R0 ;  /* 0x00000000001c7310 */ /* 0x0000a20000201800 */
[----:B------:R-:W-:Y:S05]  /*57e0*/  BRA `(.L_x_20733) ;  /* 0x0000000400187947 */ /* 0x000fea0003800000 */
.L_x_20746:
        /* <DEDUP_REMOVED lines=21> */
.L_x_20755:
[----:B------:R-:W-:Y:S05]  /*5940*/  BSYNC B1 ;  /* 0x0000000000017941 */ /* 0x000fea0003800000 */
.L_x_20754:
[----:B------:R-:W-:Y:S01]  /*5950*/  LEA R5, R0, 0x37800000, 0x17 ;  /* 0x3780000000057811 */ /* 0x000fe200078eb8ff */
[----:B------:R-:W-:-:S05]  /*5960*/  IMAD.SHL.U32 R0, R3, 0x200000, RZ ;  /* 0x0020000003007824 */ /* 0x000fca00078e00ff */
[----:B------:R-:W-:-:S07]  /*5970*/  LOP3.LUT R0, R5, R0, R6, 0xfe, !PT ;  /* 0x0000000005007212 */ /* 0x000fce00078efe06 */
.L_x_20753:
[----:B------:R-:W-:Y:S05]  /*5980*/  BSYNC B0 ;  /* 0x0000000000007941 */ /* 0x000fea0003800000 */
.L_x_20752:
[----:B------:R-:W-:-:S04]  /*5990*/  FMUL.FTZ R0, R0, 1 ;  /* 0x3f80000000007820 */ /* 0x000fc80000410000 */
[----:B------:R0:W2:Y:S01]  /*59a0*/  F2F.F64.F32 R28, R0 ;  /* 0x00000000001c7310 */ /* 0x0000a20000201800 */
[----:B------:R-:W-:Y:S05]  /*59b0*/  BRA `(.L_x_20733) ;  /* 0x0000000000a47947 */ /* 0x000fea0003800000 */
.L_x_20745:
        /* <DEDUP_REMOVED lines=14> */
.L_x_20759:
[----:B------:R-:W-:Y:S05]  /*5aa0*/  BSYNC B0 ;  /* 0x0000000000007941 */ /* 0x000fea0003800000 */
.L_x_20758:
[----:B------:R-:W-:-:S04]  /*5ab0*/  FMUL.FTZ R0, R0, 1 ;  /* 0x3f80000000007820 */ /* 0x000fc80000410000 */
[----:B------:R0:W2:Y:S01]  /*5ac0*/  F2F.F64.F32 R28, R0 ;  /* 0x00000000001c7310 */ /* 0x0000a20000201800 */
[----:B------:R-:W-:Y:S05]  /*5ad0*/  BRA `(.L_x_20733) ;  /* 0x00000000005c7947 */ /* 0x000fea0003800000 */
.L_x_20732:
        /* <DEDUP_REMOVED lines=16> */
.L_x_20760:
[----:B------:R-:W-:Y:S01]  /*5be0*/  CS2R R28, SRZ ;  /* 0x00000000001c7805 */ /* 0x000fe2000001ff00 */
[----:B------:R-:W-:Y:S06]  /*5bf0*/  BRA `(.L_x_20733) ;  /* 0x0000000000147947 */ /* 0x000fec0003800000 */
.L_x_20757:
[----:B------:R-:W2:Y:S02]  /*5c00*/  LDG.E.64 R28, desc[UR36][R4.64] ;  /* 0x00000024041c7981 */ /* 0x000ea4000c1e1b00 */
[----:B--2---:R-:W0:Y:S01]  /*5c10*/  I2F.F64.U64 R28, R28 ;  /* 0x0000001c001c7312 */ /* 0x004e220000301800 */
[----:B------:R-:W-:Y:S05]  /*5c20*/  BRA `(.L_x_20733) ;  /* 0x0000000000087947 */ /* 0x000fea0003800000 */
.L_x_20756:
[----:B------:R-:W2:Y:S02]  /*5c30*/  LDG.E R4, desc[UR36][R4.64] ;  /* 0x0000002404047981 */ /* 0x000ea4000c1e1900 */
[----:B--2---:R0:W2:Y:S02]  /*5c40*/  I2F.F64.U32 R28, R4 ;  /* 0x00000004001c7312 */ /* 0x0040a40000201800 */
.L_x_20733:
        /* <DEDUP_REMOVED lines=19> */
.L_x_20764:
[----:B------:R-:W2:Y:S02]  /*5d80*/  LDG.E.U8 R4, desc[UR36][R4.64] ;  /* 0x0000002404047981 */ /* 0x000ea4000c1e1100 */
[----:B--2---:R0:W2:Y:S01]  /*5d90*/  I2F.F64.U16 R30, R4 ;  /* 0x00000004001e7312 */ /* 0x0040a20000101800 */
[----:B------:R-:W-:Y:S05]  /*5da0*/  BRA `(.L_x_20766) ;  /* 0x0000000c00707947 */ /* 0x000fea0003800000 */
.L_x_20763:
        /* <DEDUP_REMOVED lines=9> */
.L_x_20768:
[----:B------:R-:W2:Y:S02]  /*5e40*/  LDG.E R4, desc[UR36][R4.64] ;  /* 0x0000002404047981 */ /* 0x000ea4000c1e1900 */
[----:B--2---:R0:W2:Y:S01]  /*5e50*/  I2F.F64 R30, R4 ;  /* 0x00000004001e7312 */ /* 0x0040a20000201c00 */
[----:B------:R-:W-:Y:S05]  /*5e60*/  BRA `(.L_x_20766) ;  /* 0x0000000c00407947 */ /* 0x000fea0003800000 */
.L_x_20767:
[----:B------:R-:W2:Y:S02]  /*5e70*/  LDG.E.U16 R4, desc[UR36][R4.64] ;  /* 0x0000002404047981 */ /* 0x000ea4000c1e1500 */
[----:B--2---:R0:W2:Y:S01]  /*5e80*/  I2F.F64.S16 R30, R4 ;  /* 0x00000004001e7312 */ /* 0x0040a20000101c00 */
[----:B------:R-:W-:Y:S05]  /*5e90*/  BRA `(.L_x_20766) ;  /* 0x0000000c00347947 */ /* 0x000fea0003800000 */
.L_x_20762:
        /* <DEDUP_REMOVED lines=10> */
.L_x_20770:
[----:B------:R-:W2:Y:S02]  /*5f40*/  LDG.E.U16 R0, desc[UR36][R4.64] ;  /* 0x0000002404007981 */ /* 0x000ea4000c1e1500 */
[----:B--2---:R-:W-:-:S05]  /*5f50*/  HADD2.F32 R0, -RZ, R0.H0_H0 ;  /* 0x20000000ff007230 */ /* 0x004fca0000004100 */
[----:B------:R-:W-:-:S04]  /*5f60*/  FMUL.FTZ R0, R0, 1 ;  /* 0x3f80000000007820 */ /* 0x000fc80000410000 */
[----:B------:R0:W2:Y:S01]  /*5f70*/  F2F.F64.F32 R30, R0 ;  /* 0x00000000001e7310 */ /* 0x0000a20000201800 */
[----:B------:R-:W-:Y:S05]  /*5f80*/  BRA `(.L_x_20766) ;  /* 0x0000000800f87947 */ /* 0x000fea0003800000 */
.L_x_20769:
        /* <DEDUP_REMOVED lines=10> */
.L_x_20772:
[----:B------:R-:W2:Y:S02]  /*6030*/  LDG.E.U16 R4, desc[UR36][R4.64] ;  /* 0x0000002404047981 */ /* 0x000ea4000c1e1500 */
[----:B--2---:R-:W-:-:S05]  /*6040*/  HADD2.F32 R0, -RZ, R4.H0_H0 ;  /* 0x20000004ff007230 */ /* 0x004fca0000004100 */
[----:B------:R-:W-:-:S04]  /*6050*/  FMUL.FTZ R0, R0, 1 ;  /* 0x3f80000000007820 */ /* 0x000fc80000410000 */
[----:B------:R0:W2:Y:S01]  /*6060*/  F2F.F64.F32 R30, R0 ;  /* 0x00000000001e7310 */ /* 0x0000a20000201800 */
[----:B------:R-:W-:Y:S05]  /*6070*/  BRA `(.L_x_20766) ;  /* 0x0000000800bc7947 */ /* 0x000fea0003800000 */
.L_x_20771:
[----:B------:R0:W5:Y:S01]  /*6080*/  LDG.E.64 R30, desc[UR36][R4.64] ;  /* 0x00000024041e7981 */ /* 0x000162000c1e1b00 */
[----:B------:R-:W-:Y:S05]  /*6090*/  BRA `(.L_x_20766) ;  /* 0x0000000800b47947 */ /* 0x000fea0003800000 */
.L_x_20761:
        /* <DEDUP_REMOVED lines=13> */
.L_x_20775:
[----:B------:R0:W5:Y:S01]  /*6170*/  LDG.E.64 R30, desc[UR36][R4.64] ;  /* 0x00000024041e7981 */ /* 0x000162000c1e1b00 */
[----:B------:R-:W-:Y:S05]  /*6180*/  BRA `(.L_x_20766) ;  /* 0x0000000800787947 */ /* 0x000fea0003800000 */
.L_x_20774:
        /* <DEDUP_REMOVED lines=28> */
.L_x_20777:
        /* <DEDUP_REMOVED lines=15> */
.L_x_20776:
[----:B------:R-:W2:Y:S02]  /*6440*/  LDG.E.U16 R0, desc[UR36][R4.64] ;  /* 0x0000002404007981 */ /* 0x000ea4000c1e1500 */
[----:B--2---:R-:W-:-:S04]  /*6450*/  IMAD.U32 R0, R0, 0x10000, RZ ;  /* 0x0001000000007824 */ /* 0x004fc800078e00ff */
[----:B------:R-:W-:-:S04]  /*6460*/  FMUL.FTZ R0, R0, 1 ;  /* 0x3f80000000007820 */ /* 0x000fc80000410000 */
[----:B------:R0:W2:Y:S01]  /*6470*/  F2F.F64.F32 R30, R0 ;  /* 0x00000000001e7310 */ /* 0x0000a20000201800 */
[----:B------:R-:W-:Y:S05]  /*6480*/  BRA `(.L_x_20766) ;  /* 0x0000000400b87947 */ /* 0x000fea0003800000 */
.L_x_20773:
        /* <DEDUP_REMOVED lines=11> */
.L_x_20780:
        /* <DEDUP_REMOVED lines=21> */
.L_x_20784:
[----:B------:R-:W-:Y:S05]  /*6690*/  BSYNC B1 ;  /* 0x0000000000017941 */ /* 0x000fea0003800000 */
.L_x_20783:
[----:B------:R-:W-:Y:S01]  /*66a0*/  LEA R5, R0, 0x3b800000, 0x17 ;  /* 0x3b80000000057811 */ /* 0x000fe200078eb8ff */
[----:B------:R-:W-:-:S05]  /*66b0*/  IMAD.SHL.U32 R0, R3, 0x100000, RZ ;  /* 0x0010000003007824 */ /* 0x000fca00078e00ff */
[----:B------:R-:W-:-:S07]  /*66c0*/  LOP3.LUT R0, R5, R0, R6, 0xfe, !PT ;  /* 0x0000000005007212 */ /* 0x000fce00078efe06 */
.L_x_20782:
[----:B------:R-:W-:Y:S05]  /*66d0*/  BSYNC B0 ;  /* 0x0000000000007941 */ /* 0x000fea0003800000 */
.L_x_20781:
[----:B------:R-:W-:-:S04]  /*66e0*/  FMUL.FTZ R0, R0, 1 ;  /* 0x3f80000000007820 */ /* 0x000fc80000410000 */
[----:B------:R0:W2:Y:S01]  /*66f0*/  F2F.F64.F32 R30, R0 ;  /* 0x00000000001e7310 */ /* 0x0000a20000201800 */
[----:B------:R-:W-:Y:S05]  /*6700*/  BRA `(.L_x_20766) ;  /* 0x0000000400187947 */ /* 0x000fea0003800000 */
.L_x_20779:
        /* <DEDUP_REMOVED lines=21> */
.L_x_20788:
[----:B------:R-:W-:Y:S05]  /*6860*/  BSYNC B1 ;  /* 0x0000000000017941 */ /* 0x000fea0003800000 */
.L_x_20787:
[----:B------:R-:W-:Y:S01]  /*6870*/  LEA R5, R0, 0x37800000, 0x17 ;  /* 0x3780000000057811 */ /* 0x000fe200078eb8ff */
[----:B------:R-:W-:-:S05]  /*6880*/  IMAD.SHL.U32 R0, R3, 0x200000, RZ ;  /* 0x0020000003007824 */ /* 0x000fca00078e00ff */
[----:B------:R-:W-:-:S07]  /*6890*/  LOP3.LUT R0, R5, R0, R6, 0xfe, !PT ;  /* 0x0000000005007212 */ /* 0x000fce00078efe06 */
.L_x_20786:
[----:B------:R-:W-:Y:S05]  /*68a0*/  BSYNC B0 ;  /* 0x0000000000007941 */ /* 0x000fea0003800000 */
.L_x_20785:
[----:B------:R-:W-:-:S04]  /*68b0*/  FMUL.FTZ R0, R0, 1 ;  /* 0x3f80000000007820 */ /* 0x000fc80000410000 */
[----:B------:R0:W2:Y:S01]  /*68c0*/  F2F.F64.F32 R30, R0 ;  /* 0x00000000001e7310 */ /* 0x0000a20000201800 */
[----:B------:R-:W-:Y:S05]  /*68d0*/  BRA `(.L_x_20766) ;  /* 0x0000000000a47947 */ /* 0x000fea0003800000 */
.L_x_20778:
        /* <DEDUP_REMOVED lines=14> */
.L_x_20792:
[----:B------:R-:W-:Y:S05]  /*69c0*/  BSYNC B0 ;  /* 0x0000000000007941 */ /* 0x000fea0003800000 */
.L_x_20791:
[----:B------:R-:W-:-:S04]  /*69d0*/  FMUL.FTZ R0, R0, 1 ;  /* 0x3f80000000007820 */ /* 0x000fc80000410000 */
[----:B------:R0:W2:Y:S01]  /*69e0*/  F2F.F64.F32 R30, R0 ;  /* 0x00000000001e7310 */ /* 0x0000a20000201800 */
[----:B------:R-:W-:Y:S05]  /*69f0*/  BRA `(.L_x_20766) ;  /* 0x00000000005c7947 */ /* 0x000fea0003800000 */
.L_x_20765:
        /* <DEDUP_REMOVED lines=16> */
.L_x_20793:
[----:B------:R-:W-:Y:S01]  /*6b00*/  CS2R R30, SRZ ;  /* 0x00000000001e7805 */ /* 0x000fe2000001ff00 */
[----:B------:R-:W-:Y:S06]  /*6b10*/  BRA `(.L_x_20766) ;  /* 0x0000000000147947 */ /* 0x000fec0003800000 */
.L_x_20790:
[----:B------:R-:W2:Y:S02]  /*6b20*/  LDG.E.64 R30, desc[UR36][R4.64] ;  /* 0x00000024041e7981 */ /* 0x000ea4000c1e1b00 */
[----:B--2---:R-:W0:Y:S01]  /*6b30*/  I2F.F64.U64 R30, R30 ;  /* 0x0000001e001e7312 */ /* 0x004e220000301800 */
[----:B------:R-:W-:Y:S05]  /*6b40*/  BRA `(.L_x_20766) ;  /* 0x0000000000087947 */ /* 0x000fea0003800000 */
.L_x_20789:
[----:B------:R-:W2:Y:S02]  /*6b50*/  LDG.E R4, desc[UR36][R4.64] ;  /* 0x0000002404047981 */ /* 0x000ea4000c1e1900 */
[----:B--2---:R0:W2:Y:S02]  /*6b60*/  I2F.F64.U32 R30, R4 ;  /* 0x00000004001e7312 */ /* 0x0040a40000201800 */
.L_x_20766:
[----:B------:R-:W1:Y:S02]  /*6b70*/  S2R R75, SR_TID.X ;  /* 0x00000000004b7919 */ /* 0x000e640000002100 */
[----:B-1----:R-:W-:-:S07]  /*6b80*/  VIADD R75, R75, 0x80 ;  /* 0x000000804b4b7836 */ /* 0x002fce0000000000 */
.L_x_20562:
[----:B------:R-:W-:Y:S05]  /*6b90*/  BSYNC B6 ;  /* 0x0000000000067941 */ /* 0x000fea0003800000 */
.L_x_20561:
[----:B------:R-:W-:Y:S01]  /*6ba0*/  ISETP.GE.AND P0, PT, R75, R74, PT ;  /* 0x0000004a4b00720c */ /* 0x000fe20003f06270 */
[----:B------:R-:W-:Y:S01]  /*6bb0*/  BSSY B6, `(.L_x_20794) ;  /* 0x00006a8000067945 */ /* 0x000fe20003800000 */
[----:B------:R-:W-:Y:S02]  /*6bc0*/  CS2R R32, SRZ ;  /* 0x0000000000207805 */ /* 0x000fe4000001ff00 */
[----:B------:R-:W-:Y:S02]  /*6bd0*/  CS2R R34, SRZ ;  /* 0x0000000000227805 */ /* 0x000fe4000001ff00 */
[----:B------:R-:W-:Y:S02]  /*6be0*/  CS2R R36, SRZ ;  /* 0x0000000000247805 */ /* 0x000fe4000001ff00 */
[----:B------:R-:W-:Y:S02]  /*6bf0*/  CS2R R38, SRZ ;  /* 0x0000000000267805 */ /* 0x000fe4000001ff00 */
[----:B------:R-:W-:-:S02]  /*6c00*/  CS2R R40, SRZ ;  /* 0x0000000000287805 */ /* 0x000fc4000001ff00 */
[----:B------:R-:W-:Y:S01]  /*6c10*/  CS2R R42, SRZ ;  /* 0x00000000002a7805 */ /* 0x000fe2000001ff00 */
        /* <DEDUP_REMOVED lines=21> */
.L_x_20799:
[----:B------:R-:W2:Y:S02]  /*6d70*/  LDG.E.U8 R4, desc[UR36][R4.64] ;  /* 0x0000002404047981 */ /* 0x000ea4000c1e1100 */
[----:B--2---:R0:W2:Y:S01]  /*6d80*/  I2F.F64.U16 R60, R4 ;  /* 0x00000004003c7312 */ /* 0x0040a20000101800 */
[----:B------:R-:W-:Y:S05]  /*6d90*/  BRA `(.L_x_20801) ;  /* 0x0000000c00707947 */ /* 0x000fea0003800000 */
.L_x_20798:
        /* <DEDUP_REMOVED lines=9> */
.L_x_20803:
[----:B------:R-:W2:Y:S02]  /*6e30*/  LDG.E R4, desc[UR36][R4.64] ;  /* 0x0000002404047981 */ /* 0x000ea4000c1e1900 */
[----:B--2---:R0:W2:Y:S01]  /*6e40*/  I2F.F64 R60, R4 ;  /* 0x00000004003c7312 */ /* 0x0040a20000201c00 */
[----:B------:R-:W-:Y:S05]  /*6e50*/  BRA `(.L_x_20801) ;  /* 0x0000000c00407947 */ /* 0x000fea0003800000 */
.L_x_20802:
[----:B------:R-:W2:Y:S02]  /*6e60*/  LDG.E.U16 R4, desc[UR36][R4.64] ;  /* 0x0000002404047981 */ /* 0x000ea4000c1e1500 */
[----:B--2---:R0:W2:Y:S01]  /*6e70*/  I2F.F64.S16 R60, R4 ;  /* 0x00000004003c7312 */ /* 0x0040a20000101c00 */
[----:B------:R-:W-:Y:S05]  /*6e80*/  BRA `(.L_x_20801) ;  /* 0x0000000c00347947 */ /* 0x000fea0003800000 */
.L_x_20797:
        /* <DEDUP_REMOVED lines=10> */
.L_x_20805:
[----:B------:R-:W2:Y:S02]  /*6f30*/  LDG.E.U16 R0, desc[UR36][R4.64] ;  /* 0x0000002404007981 */ /* 0x000ea4000c1e1500 */
[----:B--2---:R-:W-:-:S05]  /*6f40*/  HADD2.F32 R0, -RZ, R0.H0_H0 ;  /* 0x20000000ff007230 */ /* 0x004fca0000004100 */
[----:B------:R-:W-:-:S04]  /*6f50*/  FMUL.FTZ R0, R0, 1 ;  /* 0x3f80000000007820 */ /* 0x000fc80000410000 */
[----:B------:R0:W2:Y:S01]  /*6f60*/  F2F.F64.F32 R60, R0 ;  /* 0x00000000003c7310 */ /* 0x0000a20000201800 */
[----:B------:R-:W-:Y:S05]  /*6f70*/  BRA `(.L_x_20801) ;  /* 0x0000000800f87947 */ /* 0x000fea0003800000 */
.L_x_20804:
        /* <DEDUP_REMOVED lines=10> */
.L_x_20807:
[----:B------:R-:W2:Y:S02]  /*7020*/  LDG.E.U16 R4, desc[UR36][R4.64] ;  /* 0x0000002404047981 */ /* 0x000ea4000c1e1500 */
[----:B--2---:R-:W-:-:S05]  /*7030*/  HADD2.F32 R0, -RZ, R4.H0_H0 ;  /* 0x20000004ff007230 */ /* 0x004fca0000004100 */
[----:B------:R-:W-:-:S04]  /*7040*/  FMUL.FTZ R0, R0, 1 ;  /* 0x3f80000000007820 */ /* 0x000fc80000410000 */
[----:B------:R0:W2:Y:S01]  /*7050*/  F2F.F64.F32 R60, R0 ;  /* 0x00000000003c7310 */ /* 0x0000a20000201800 */
[----:B------:R-:W-:Y:S05]  /*7060*/  BRA `(.L_x_20801) ;  /* 0x0000000800bc7947 */ /* 0x000fea0003800000 */
.L_x_20806:
[----:B------:R0:W5:Y:S01]  /*7070*/  LDG.E.64 R60, desc[UR36][R4.64] ;  /* 0x00000024043c7981 */ /* 0x000162000c1e1b00 */
[----:B------:R-:W-:Y:S05]  /*7080*/  BRA `(.L_x_20801) ;  /* 0x0000000800b47947 */ /* 0x000fea0003800000 */
.L_x_20796:
        /* <DEDUP_REMOVED lines=13> */
.L_x_20810:
[----:B------:R0:W5:Y:S01]  /*7160*/  LDG.E.64 R60, desc[UR36][R4.64] ;  /* 0x00000024043c7981 */ /* 0x000162000c1e1b00 */
[----:B------:R-:W-:Y:S05]  /*7170*/  BRA `(.L_x_20801) ;  /* 0x0000000800787947 */ /* 0x000fea0003800000 */
.L_x_20809:
        /* <DEDUP_REMOVED lines=28> */
.L_x_20812:
        /* <DEDUP_REMOVED lines=15> */
.L_x_20811:
[----:B------:R-:W2:Y:S02]  /*7430*/  LDG.E.U16 R0, desc[UR36][R4.64] ;  /* 0x0000002404007981 */ /* 0x000ea4000c1e1500 */
[----:B--2---:R-:W-:-:S04]  /*7440*/  IMAD.U32 R0, R0, 0x10000, RZ ;  /* 0x0001000000007824 */ /* 0x004fc800078e00ff */
[----:B------:R-:W-:-:S04]  /*7450*/  FMUL.FTZ R0, R0, 1 ;  /* 0x3f80000000007820 */ /* 0x000fc80000410000 */
[----:B------:R0:W2:Y:S01]  /*7460*/  F2F.F64.F32 R60, R0 ;  /* 0x00000000003c7310 */ /* 0x0000a20000201800 */
[----:B------:R-:W-:Y:S05]  /*7470*/  BRA `(.L_x_20801) ;  /* 0x0000000400b87947 */ /* 0x000fea0003800000 */
.L_x_20808:
        /* <DEDUP_REMOVED lines=11> */
.L_x_20815:
        /* <DEDUP_REMOVED lines=21> */
.L_x_20819:
[----:B------:R-:W-:Y:S05]  /*7680*/  BSYNC B1 ;  /* 0x0000000000017941 */ /* 0x000fea0003800000 */
.L_x_20818:
[----:B------:R-:W-:Y:S01]  /*7690*/  LEA R5, R0, 0x3b800000, 0x17 ;  /* 0x3b80000000057811 */ /* 0x000fe200078eb8ff */
[----:B------:R-:W-:-:S05]  /*76a0*/  IMAD.SHL.U32 R0, R3, 0x100000, RZ ;  /* 0x0010000003007824 */ /* 0x000fca00078e00ff */
[----:B------:R-:W-:-:S07]  /*76b0*/  LOP3.LUT R0, R5, R0, R6, 0xfe, !PT ;  /* 0x0000000005007212 */ /* 0x000fce00078efe06 */
.L_x_20817:
[----:B------:R-:W-:Y:S05]  /*76c0*/  BSYNC B0 ;  /* 0x0000000000007941 */ /* 0x000fea0003800000 */
.L_x_20816:
[----:B------:R-:W-:-:S04]  /*76d0*/  FMUL.FTZ R0, R0, 1 ;  /* 0x3f80000000007820 */ /* 0x000fc80000410000 */
[----:B------:R0:W2:Y:S01]  /*76e0*/  F2F.F64.F32 R60, R0 ;  /* 0x00000000003c7310 */ /* 0x0000a20000201800 */
[----:B------:R-:W-:Y:S05]  /*76f0*/  BRA `(.L_x_20801) ;  /* 0x0000000400187947 */ /* 0x000fea0003800000 */
.L_x_20814:
        /* <DEDUP_REMOVED lines=21> */
.L_x_20823:
[----:B------:R-:W-:Y:S05]  /*7850*/  BSYNC B1 ;  /* 0x0000000000017941 */ /* 0x000fea0003800000 */
.L_x_20822:
[----:B------:R-:W-:Y:S01]  /*7860*/  LEA R5, R0, 0x37800000, 0x17 ;  /* 0x3780000000057811 */ /* 0x000fe200078eb8ff */
[----:B------:R-:W-:-:S05]  /*7870*/  IMAD.SHL.U32 R0, R3, 0x200000, RZ ;  /* 0x0020000003007824 */ /* 0x000fca00078e00ff */
[----:B------:R-:W-:-:S07]  /*7880*/  LOP3.LUT R0, R5, R0, R6, 0xfe, !PT ;  /* 0x0000000005007212 */ /* 0x000fce00078efe06 */
.L_x_20821:
[----:B------:R-:W-:Y:S05]  /*7890*/  BSYNC B0 ;  /* 0x0000000000007941 */ /* 0x000fea0003800000 */
.L_x_20820:
[----:B------:R-:W-:-:S04]  /*78a0*/  FMUL.FTZ R0, R0, 1 ;  /* 0x3f80000000007820 */ /* 0x000fc80000410000 */
[----:B------:R0:W2:Y:S01]  /*78b0*/  F2F.F64.F32 R60, R0 ;  /* 0x00000000003c7310 */ /* 0x0000a20000201800 */
[----:B------:R-:W-:Y:S05]  /*78c0*/  BRA `(.L_x_20801) ;  /* 0x0000000000a47947 */ /* 0x000fea0003800000 */
.L_x_20813:
        /* <DEDUP_REMOVED lines=14> */
.L_x_20827:
[----:B------:R-:W-:Y:S05]  /*79b0*/  BSYNC B0 ;  /* 0x0000000000007941 */ /* 0x000fea0003800000 */
.L_x_20826:
[----:B------:R-:W-:-:S04]  /*79c0*/  FMUL.FTZ R0, R0, 1 ;  /* 0x3f80000000007820 */ /* 0x000fc80000410000 */
[----:B------:R0:W2:Y:S01]  /*79d0*/  F2F.F64.F32 R60, R0 ;  /* 0x00000000003c7310 */ /* 0x0000a20000201800 */
[----:B------:R-:W-:Y:S05]  /*79e0*/  BRA `(.L_x_20801) ;  /* 0x00000000005c7947 */ /* 0x000fea0003800000 */
.L_x_20800:
        /* <DEDUP_REMOVED lines=16> */
.L_x_20828:
[----:B------:R-:W-:Y:S01]  /*7af0*/  CS2R R60, SRZ ;  /* 0x00000000003c7805 */ /* 0x000fe2000001ff00 */
[----:B------:R-:W-:Y:S06]  /*7b00*/  BRA `(.L_x_20801) ;  /* 0x0000000000147947 */ /* 0x000fec0003800000 */
.L_x_20825:
[----:B------:R-:W2:Y:S02]  /*7b10*/  LDG.E.64 R60, desc[UR36][R4.64] ;  /* 0x00000024043c7981 */ /* 0x000ea4000c1e1b00 */
[----:B--2---:R-:W0:Y:S01]  /*7b20*/  I2F.F64.U64 R60, R60 ;  /* 0x0000003c003c7312 */ /* 0x004e220000301800 */
[----:B------:R-:W-:Y:S05]  /*7b30*/  BRA `(.L_x_20801) ;  /* 0x0000000000087947 */ /* 0x000fea0003800000 */
.L_x_20824:
[----:B------:R-:W2:Y:S02]  /*7b40*/  LDG.E R4, desc[UR36][R4.64] ;  /* 0x0000002404047981 */ /* 0x000ea4000c1e1900 */
[----:B--2---:R0:W2:Y:S02]  /*7b50*/  I2F.F64.U32 R60, R4 ;  /* 0x00000004003c7312 */ /* 0x0040a40000201800 */
.L_x_20801:
        /* <DEDUP_REMOVED lines=19> */
.L_x_20832:
[----:B------:R-:W2:Y:S02]  /*7c90*/  LDG.E.U8 R4, desc[UR36][R4.64] ;  /* 0x0000002404047981 */ /* 0x000ea4000c1e1100 */
[----:B--2---:R0:W1:Y:S01]  /*7ca0*/  I2F.F64.U16 R32, R4 ;  /* 0x0000000400207312 */ /* 0x0040620000101800 */
[----:B------:R-:W-:Y:S05]  /*7cb0*/  BRA `(.L_x_20834) ;  /* 0x0000000c00707947 */ /* 0x000fea0003800000 */
.L_x_20831:
        /* <DEDUP_REMOVED lines=9> */
.L_x_20836:
[----:B------:R-:W2:Y:S02]  /*7d50*/  LDG.E R4, desc[UR36][R4.64] ;  /* 0x0000002404047981 */ /* 0x000ea4000c1e1900 */
[----:B--2---:R0:W1:Y:S01]  /*7d60*/  I2F.F64 R32, R4 ;  /* 0x0000000400207312 */ /* 0x0040620000201c00 */
[----:B------:R-:W-:Y:S05]  /*7d70*/  BRA `(.L_x_20834) ;  /* 0x0000000c00407947 */ /* 0x000fea0003800000 */
.L_x_20835:
[----:B------:R-:W2:Y:S02]  /*7d80*/  LDG.E.U16 R4, desc[UR36][R4.64] ;  /* 0x0000002404047981 */ /* 0x000ea4000c1e1500 */
[----:B--2---:R0:W1:Y:S01]  /*7d90*/  I2F.F64.S16 R32, R4 ;  /* 0x0000000400207312 */ /* 0x0040620000101c00 */
[----:B------:R-:W-:Y:S05]  /*7da0*/  BRA `(.L_x_20834) ;  /* 0x0000000c00347947 */ /* 0x000fea0003800000 */
.L_x_20830:
        /* <DEDUP_REMOVED lines=10> */
.L_x_20838:
[----:B------:R-:W2:Y:S02]  /*7e50*/  LDG.E.U16 R0, desc[UR36][R4.64] ;  /* 0x0000002404007981 */ /* 0x000ea4000c1e1500 */
[----:B--2---:R-:W-:-:S05]  /*7e60*/  HADD2.F32 R0, -RZ, R0.H0_H0 ;  /* 0x20000000ff007230 */ /* 0x004fca0000004100 */
[----:B------:R-:W-:-:S04]  /*7e70*/  FMUL.FTZ R0, R0, 1 ;  /* 0x3f80000000007820 */ /* 0x000fc80000410000 */
[----:B------:R0:W1:Y:S01]  /*7e80*/  F2F.F64.F32 R32, R0 ;  /* 0x0000000000207310 */ /* 0x0000620000201800 */
[----:B------:R-:W-:Y:S05]  /*7e90*/  BRA `(.L_x_20834) ;  /* 0x0000000800f87947 */ /* 0x000fea0003800000 */
.L_x_20837:
        /* <DEDUP_REMOVED lines=10> */
.L_x_20840:
[----:B------:R-:W2:Y:S02]  /*7f40*/  LDG.E.U16 R4, desc[UR36][R4.64] ;  /* 0x0000002404047981 */ /* 0x000ea4000c1e1500 */
[----:B--2---:R-:W-:-:S05]  /*7f50*/  HADD2.F32 R0, -RZ, R4.H0_H0 ;  /* 0x20000004ff007230 */ /* 0x004fca0000004100 */
[----:B------:R-:W-:-:S04]  /*7f60*/  FMUL.FTZ R0, R0, 1 ;  /* 0x3f80000000007820 */ /* 0x000fc80000410000 */
[----:B------:R0:W1:Y:S01]  /*7f70*/  F2F.F64.F32 R32, R0 ;  /* 0x0000000000207310 */ /* 0x0000620000201800 */
[----:B------:R-:W-:Y:S05]  /*7f80*/  BRA `(.L_x_20834) ;  /* 0x0000000800bc7947 */ /* 0x000fea0003800000 */
.L_x_20839:
[----:B------:R0:W5:Y:S01]  /*7f90*/  LDG.E.64 R32, desc[UR36][R4.64] ;  /* 0x0000002404207981 */ /* 0x000162000c1e1b00 */
[----:B------:R-:W-:Y:S05]  /*7fa0*/  BRA `(.L_x_20834) ;  /* 0x0000000800b47947 */ /* 0x000fea0003800000 */
.L_x_20829:
        /* <DEDUP_REMOVED lines=13> */
.L_x_20843:
[----:B------:R0:W5:Y:S01]  /*8080*/  LDG.E.64 R32, desc[UR36][R4.64] ;  /* 0x0000002404207981 */ /* 0x000162000c1e1b00 */
[----:B------:R-:W-:Y:S05]  /*8090*/  BRA `(.L_x_20834) ;  /* 0x0000000800787947 */ /* 0x000fea0003800000 */
.L_x_20842:
        /* <DEDUP_REMOVED lines=28> */
.L_x_20845:
        /* <DEDUP_REMOVED lines=15> */
.L_x_20844:
[----:B------:R-:W2:Y:S02]  /*8350*/  LDG.E.U16 R0, desc[UR36][R4.64] ;  /* 0x0000002404007981 */ /* 0x000ea4000c1e1500 */
[----:B--2---:R-:W-:-:S04]  /*8360*/  IMAD.U32 R0, R0, 0x10000, RZ ;  /* 0x0001000000007824 */ /* 0x004fc800078e00ff */
[----:B------:R-:W-:-:S04]  /*8370*/  FMUL.FTZ R0, R0, 1 ;  /* 0x3f80000000007820 */ /* 0x000fc80000410000 */
[----:B------:R0:W1:Y:S01]  /*8380*/  F2F.F64.F32 R32, R0 ;  /* 0x0000000000207310 */ /* 0x0000620000201800 */
[----:B------:R-:W-:Y:S05]  /*8390*/  BRA `(.L_x_20834) ;  /* 0x0000000400b87947 */ /* 0x000fea0003800000 */
.L_x_20841:
        /* <DEDUP_REMOVED lines=11> */
.L_x_20848:
        /* <DEDUP_REMOVED lines=21> */
.L_x_20852:
[----:B------:R-:W-:Y:S05]  /*85a0*/  BSYNC B1 ;  /* 0x0000000000017941 */ /* 0x000fea0003800000 */
.L_x_20851:
[----:B------:R-:W-:Y:S01]  /*85b0*/  LEA R5, R0, 0x3b800000, 0x17 ;  /* 0x3b80000000057811 */ /* 0x000fe200078eb8ff */
[----:B------:R-:W-:-:S05]  /*85c0*/  IMAD.SHL.U32 R0, R3, 0x100000, RZ ;  /* 0x0010000003007824 */ /* 0x000fca00078e00ff */
[----:B------:R-:W-:-:S07]  /*85d0*/  LOP3.LUT R0, R5, R0, R6, 0xfe, !PT ;  /* 0x0000000005007212 */ /* 0x000fce00078efe06 */
.L_x_20850:
[----:B------:R-:W-:Y:S05]  /*85e0*/  BSYNC B0 ;  /* 0x0000000000007941 */ /* 0x000fea0003800000 */
.L_x_20849:
[----:B------:R-:W-:-:S04]  /*85f0*/  FMUL.FTZ R0, R0, 1 ;  /* 0x3f80000000007820 */ /* 0x000fc80000410000 */
[----:B------:R0:W1:Y:S01]  /*8600*/  F2F.F64.F32 R32, R0 ;  /* 0x0000000000207310 */ /* 0x0000620000201800 */
[----:B------:R-:W-:Y:S05]  /*8610*/  BRA `(.L_x_20834) ;  /* 0x0000000400187947 */ /* 0x000fea0003800000 */
.L_x_20847:
        /* <DEDUP_REMOVED lines=21> */
.L_x_20856:
[----:B------:R-:W-:Y:S05]  /*8770*/  BSYNC B1 ;  /* 0x0000000000017941 */ /* 0x000fea0003800000 */
.L_x_20855:
[----:B------:R-:W-:Y:S01]  /*8780*/  LEA R5, R0, 0x37800000, 0x17 ;  /* 0x3780000000057811 */ /* 0x000fe200078eb8ff */
[----:B------:R-:W-:-:S05]  /*8790*/  IMAD.SHL.U32 R0, R3, 0x200000, RZ ;  /* 0x0020000003007824 */ /* 0x000fca00078e00ff */
[----:B------:R-:W-:-:S07]  /*87a0*/  LOP3.LUT R0, R5, R0, R6, 0xfe, !PT ;  /* 0x0000000005007212 */ /* 0x000fce00078efe06 */
.L_x_20854:
[----:B------:R-:W-:Y:S05]  /*87b0*/  BSYNC B0 ;  /* 0x0000000000007941 */ /* 0x000fea0003800000 */
.L_x_20853:
[----:B------:R-:W-:-:S04]  /*87c0*/  FMUL.FTZ R0, R0, 1 ;  /* 0x3f80000000007820 */ /* 0x000fc80000410000 */
[----:B------:R0:W1:Y:S01]  /*87d0*/  F2F.F64.F32 R32, R0 ;  /* 0x0000000000207310 */ /* 0x0000620000201800 */
[----:B------:R-:W-:Y:S05]  /*87e0*/  BRA `(.L_x_20834) ;  /* 0x0000000000a47947 */ /* 0x000fea0003800000 */
.L_x_20846:
        /* <DEDUP_REMOVED lines=14> */
.L_x_20860:
[----:B------:R-:W-:Y:S05]  /*88d0*/  BSYNC B0 ;  /* 0x0000000000007941 */ /* 0x000fea0003800000 */
.L_x_20859:
[----:B------:R-:W-:-:S04]  /*88e0*/  FMUL.FTZ R0, R0, 1 ;  /* 0x3f80000000007820 */ /* 0x000fc80000410000 */
[----:B------:R0:W1:Y:S01]  /*88f0*/  F2F.F64.F32 R32, R0 ;  /* 0x0000000000207310 */ /* 0x0000620000201800 */
[----:B------:R-:W-:Y:S05]  /*8900*/  BRA `(.L_x_20834) ;  /* 0x00000000005c7947 */ /* 0x000fea0003800000 */
.L_x_20833:
        /* <DEDUP_REMOVED lines=16> */
.L_x_20861:
[----:B------:R-:W-:Y:S01]  /*8a10*/  CS2R R32, SRZ ;  /* 0x0000000000207805 */ /* 0x000fe2000001ff00 */
[----:B------:R-:W-:Y:S06]  /*8a20*/  BRA `(.L_x_20834) ;  /* 0x0000000000147947 */ /* 0x000fec0003800000 */
.L_x_20858:
[----:B------:R-:W2:Y:S02]  /*8a30*/  LDG.E.64 R32, desc[UR36][R4.64] ;  /* 0x0000002404207981 */ /* 0x000ea4000c1e1b00 */
[----:B--2---:R-:W0:Y:S01]  /*8a40*/  I2F.F64.U64 R32, R32 ;  /* 0x0000002000207312 */ /* 0x004e220000301800 */
[----:B------:R-:W-:Y:S05]  /*8a50*/  BRA `(.L_x_20834) ;  /* 0x0000000000087947 */ /* 0x000fea0003800000 */
.L_x_20857:
[----:B------:R-:W2:Y:S02]  /*8a60*/  LDG.E R4, desc[UR36][R4.64] ;  /* 0x0000002404047981 */ /* 0x000ea4000c1e1900 */
[----:B--2---:R0:W1:Y:S02]  /*8a70*/  I2F.F64.U32 R32, R4 ;  /* 0x0000000400207312 */ /* 0x0040640000201800 */
.L_x_20834:
        /* <DEDUP_REMOVED lines=19> */
.L_x_20865:
[----:B------:R-:W2:Y:S02]  /*8bb0*/  LDG.E.U8 R4, desc[UR36][R4.64] ;  /* 0x0000002404047981 */ /* 0x000ea4000c1e1100 */
[----:B--2---:R0:W2:Y:S01]  /*8bc0*/  I2F.F64.U16 R34, R4 ;  /* 0x0000000400227312 */ /* 0x0040a20000101800 */
[----:B------:R-:W-:Y:S05]  /*8bd0*/  BRA `(.L_x_20867) ;  /* 0x0000000c00707947 */ /* 0x000fea0003800000 */
.L_x_20864:
        /* <DEDUP_REMOVED lines=9> */
.L_x_20869:
[----:B------:R-:W2:Y:S02]  /*8c70*/  LDG.E R4, desc[UR36][R4.64] ;  /* 0x0000002404047981 */ /* 0x000ea4000c1e1900 */
[----:B--2---:R0:W2:Y:S01]  /*8c80*/  I2F.F64 R34, R4 ;  /* 0x0000000400227312 */ /* 0x0040a20000201c00 */
[----:B------:R-:W-:Y:S05]  /*8c90*/  BRA `(.L_x_20867) ;  /* 0x0000000c00407947 */ /* 0x000fea0003800000 */
.L_x_20868:
[----:B------:R-:W2:Y:S02]  /*8ca0*/  LDG.E.U16 R4, desc[UR36][R4.64] ;  /* 0x0000002404047981 */ /* 0x000ea4000c1e1500 */
[----:B--2---:R0:W2:Y:S01]  /*8cb0*/  I2F.F64.S16 R34, R4 ;  /* 0x0000000400227312 */ /* 0x0040a20000101c00 */
[----:B------:R-:W-:Y:S05]  /*8cc0*/  BRA `(.L_x_20867) ;  /* 0x0000000c00347947 */ /* 0x000fea0003800000 */
.L_x_20863:
        /* <DEDUP_REMOVED lines=10> */
.L_x_20871:
[----:B------:R-:W2:Y:S02]  /*8d70*/  LDG.E.U16 R0, desc[UR36][R4.64] ;  /* 0x0000002404007981 */ /* 0x000ea4000c1e1500 */
[----:B--2---:R-:W-:-:S05]  /*8d80*/  HADD2.F32 R0, -RZ, R0.H0_H0 ;  /* 0x20000000ff007230 */ /* 0x004fca0000004100 */
[----:B------:R-:W-:-:S04]  /*8d90*/  FMUL.FTZ R0, R0, 1 ;  /* 0x3f80000000007820 */ /* 0x000fc80000410000 */
[----:B------:R0:W2:Y:S01]  /*8da0*/  F2F.F64.F32 R34, R0 ;  /* 0x0000000000227310 */ /* 0x0000a20000201800 */
[----:B------:R-:W-:Y:S05]  /*8db0*/  BRA `(.L_x_20867) ;  /* 0x0000000800f87947 */ /* 0x000fea0003800000 */
.L_x_20870:
        /* <DEDUP_REMOVED lines=10> */
.L_x_20873:
[----:B------:R-:W2:Y:S02]  /*8e60*/  LDG.E.U16 R4, desc[UR36][R4.64] ;  /* 0x0000002404047981 */ /* 0x000ea4000c1e1500 */
[----:B--2---:R-:W-:-:S05]  /*8e70*/  HADD2.F32 R0, -RZ, R4.H0_H0 ;  /* 0x20000004ff007230 */ /* 0x004fca0000004100 */
[----:B------:R-:W-:-:S04]  /*8e80*/  FMUL.FTZ R0, R0, 1 ;  /* 0x3f80000000007820 */ /* 0x000fc80000410000 */
[----:B------:R0:W2:Y:S01]  /*8e90*/  F2F.F64.F32 R34, R0 ;  /* 0x0000000000227310 */ /* 0x0000a20000201800 */
[----:B------:R-:W-:Y:S05]  /*8ea0*/  BRA `(.L_x_20867) ;  /* 0x0000000800bc7947 */ /* 0x000fea0003800000 */
.L_x_20872:
[----:B------:R0:W5:Y:S01]  /*8eb0*/  LDG.E.64 R34, desc[UR36][R4.64] ;  /* 0x0000002404227981 */ /* 0x000162000c1e1b00 */
[----:B------:R-:W-:Y:S05]  /*8ec0*/  BRA `(.L_x_20867) ;  /* 0x0000000800b47947 */ /* 0x000fea0003800000 */
.L_x_20862:
        /* <DEDUP_REMOVED lines=13> */
.L_x_20876:
[----:B------:R0:W5:Y:S01]  /*8fa0*/  LDG.E.64 R34, desc[UR36][R4.64] ;  /* 0x0000002404227981 */ /* 0x000162000c1e1b00 */
[----:B------:R-:W-:Y:S05]  /*8fb0*/  BRA `(.L_x_20867) ;  /* 0x0000000800787947 */ /* 0x000fea0003800000 */
.L_x_20875:
        /* <DEDUP_REMOVED lines=28> */
.L_x_20878:
        /* <DEDUP_REMOVED lines=15> */
.L_x_20877:
[----:B------:R-:W2:Y:S02]  /*9270*/  LDG.E.U16 R0, desc[UR36][R4.64] ;  /* 0x0000002404007981 */ /* 0x000ea4000c1e1500 */
[----:B--2---:R-:W-:-:S04]  /*9280*/  IMAD.U32 R0, R0, 0x10000, RZ ;  /* 0x0001000000007824 */ /* 0x004fc800078e00ff */
[----:B------:R-:W-:-:S04]  /*9290*/  FMUL.FTZ R0, R0, 1 ;  /* 0x3f80000000007820 */ /* 0x000fc80000410000 */
[----:B------:R0:W2:Y:S01]  /*92a0*/  F2F.F64.F32 R34, R0 ;  /* 0x0000000000227310 */ /* 0x0000a20000201800 */
[----:B------:R-:W-:Y:S05]  /*92b0*/  BRA `(.L_x_20867) ;  /* 0x0000000400b87947 */ /* 0x000fea0003800000 */
.L_x_20874:
        /* <DEDUP_REMOVED lines=11> */
.L_x_20881:
        /* <DEDUP_REMOVED lines=21> */
.L_x_20885:
[----:B------:R-:W-:Y:S05]  /*94c0*/  BSYNC B1 ;  /* 0x0000000000017941 */ /* 0x000fea0003800000 */
.L_x_20884:
[----:B------:R-:W-:Y:S01]  /*94d0*/  LEA R5, R0, 0x3b800000, 0x17 ;  /* 0x3b80000000057811 */ /* 0x000fe200078eb8ff */
[----:B------:R-:W-:-:S05]  /*94e0*/  IMAD.SHL.U32 R0, R3, 0x100000, RZ ;  /* 0x0010000003007824 */ /* 0x000fca00078e00ff */
[----:B------:R-:W-:-:S07]  /*94f0*/  LOP3.LUT R0, R5, R0, R6, 0xfe, !PT ;  /* 0x0000000005007212 */ /* 0x000fce00078efe06 */
.L_x_20883:
[----:B------:R-:W-:Y:S05]  /*9500*/  BSYNC B0 ;  /* 0x0000000000007941 */ /* 0x000fea0003800000 */
.L_x_20882:
[----:B------:R-:W-:-:S04]  /*9510*/  FMUL.FTZ R0, R0, 1 ;  /* 0x3f80000000007820 */ /* 0x000fc80000410000 */
[----:B------:R0:W2:Y:S01]  /*9520*/  F2F.F64.F32 R34, R0 ;  /* 0x0000000000227310 */ /* 0x0000a20000201800 */
[----:B------:R-:W-:Y:S05]  /*9530*/  BRA `(.L_x_20867) ;  /* 0x0000000400187947 */ /* 0x000fea0003800000 */
.L_x_20880:
        /* <DEDUP_REMOVED lines=21> */
.L_x_20889:
[----:B------:R-:W-:Y:S05]  /*9690*/  BSYNC B1 ;  /* 0x0000000000017941 */ /* 0x000fea0003800000 */
.L_x_20888:
[----:B------:R-:W-:Y:S01]  /*96a0*/  LEA R5, R0, 0x37800000, 0x17 ;  /* 0x3780000000057811 */ /* 0x000fe200078eb8ff */
[----:B------:R-:W-:-:S05]  /*96b0*/  IMAD.SHL.U32 R0, R3, 0x200000, RZ ;  /* 0x0020000003007824 */ /* 0x000fca00078e00ff */
[----:B------:R-:W-:-:S07]  /*96c0*/  LOP3.LUT R0, R5, R0, R6, 0xfe, !PT ;  /* 0x0000000005007212 */ /* 0x000fce00078efe06 */
.L_x_20887:
[----:B------:R-:W-:Y:S05]  /*96d0*/  BSYNC B0 ;  /* 0x0000000000007941 */ /* 0x000fea0003800000 */
.L_x_20886:
[----:B------:R-:W-:-:S04]  /*96e0*/  FMUL.FTZ R0, R0, 1 ;  /* 0x3f80000000007820 */ /* 0x000fc80000410000 */
[----:B------:R0:W2:Y:S01]  /*96f0*/  F2F.F64.F32 R34, R0 ;  /* 0x0000000000227310 */ /* 0x0000a20000201800 */
[----:B------:R-:W-:Y:S05]  /*9700*/  BRA `(.L_x_20867) ;  /* 0x0000000000a47947 */ /* 0x000fea0003800000 */
.L_x_20879:
        /* <DEDUP_REMOVED lines=14> */
.L_x_20893:
[----:B------:R-:W-:Y:S05]  /*97f0*/  BSYNC B0 ;  /* 0x0000000000007941 */ /* 0x000fea0003800000 */
.L_x_20892:
[----:B------:R-:W-:-:S04]  /*9800*/  FMUL.FTZ R0, R0, 1 ;  /* 0x3f80000000007820 */ /* 0x000fc80000410000 */
[----:B------:R0:W2:Y:S01]  /*9810*/  F2F.F64.F32 R34, R0 ;  /* 0x0000000000227310 */ /* 0x0000a20000201800 */
[----:B------:R-:W-:Y:S05]  /*9820*/  BRA `(.L_x_20867) ;  /* 0x00000000005c7947 */ /* 0x000fea0003800000 */
.L_x_20866:
        /* <DEDUP_REMOVED lines=16> */
.L_x_20894:
[----:B------:R-:W-:Y:S01]  /*9930*/  CS2R R34, SRZ ;  /* 0x0000000000227805 */ /* 0x000fe2000001ff00 */
[----:B------:R-:W-:Y:S06]  /*9940*/  BRA `(.L_x_20867) ;  /* 0x0000000000147947 */ /* 0x000fec0003800000 */
.L_x_20891:
[----:B------:R-:W2:Y:S02]  /*9950*/  LDG.E.64 R34, desc[UR36][R4.64] ;  /* 0x0000002404227981 */ /* 0x000ea4000c1e1b00 */
[----:B--2---:R-:W0:Y:S01]  /*9960*/  I2F.F64.U64 R34, R34 ;  /* 0x0000002200227312 */ /* 0x004e220000301800 */
[----:B------:R-:W-:Y:S05]  /*9970*/  BRA `(.L_x_20867) ;  /* 0x0000000000087947 */ /* 0x000fea0003800000 */
.L_x_20890:
[----:B------:R-:W2:Y:S02]  /*9980*/  LDG.E R4, desc[UR36][R4.64] ;  /* 0x0000002404047981 */ /* 0x000ea4000c1e1900 */
[----:B--2---:R0:W2:Y:S02]  /*9990*/  I2F.F64.U32 R34, R4 ;  /* 0x0000000400227312 */ /* 0x0040a40000201800 */
.L_x_20867:
        /* <DEDUP_REMOVED lines=19> */
.L_x_20898:
[----:B------:R-:W2:Y:S02]  /*9ad0*/  LDG.E.U8 R4, desc[UR36][R4.64] ;  /* 0x0000002404047981 */ /* 0x000ea4000c1e1100 */
[----:B--2---:R0:W2:Y:S01]  /*9ae0*/  I2F.F64.U16 R36, R4 ;  /* 0x0000000400247312 */ /* 0x0040a20000101800 */
[----:B------:R-:W-:Y:S05]  /*9af0*/  BRA `(.L_x_20900) ;  /* 0x0000000c00707947 */ /* 0x000fea0003800000 */
.L_x_20897:
        /* <DEDUP_REMOVED lines=9> */
.L_x_20902:
[----:B------:R-:W2:Y:S02]  /*9b90*/  LDG.E R4, desc[UR36][R4.64] ;  /* 0x0000002404047981 */ /* 0x000ea4000c1e1900 */
[----:B--2---:R0:W2:Y:S01]  /*9ba0*/  I2F.F64 R36, R4 ;  /* 0x0000000400247312 */ /* 0x0040a20000201c00 */
[----:B------:R-:W-:Y:S05]  /*9bb0*/  BRA `(.L_x_20900) ;  /* 0x0000000c00407947 */ /* 0x000fea0003800000 */
.L_x_20901:
[----:B------:R-:W2:Y:S02]  /*9bc0*/  LDG.E.U16 R4, desc[UR36][R4.64] ;  /* 0x0000002404047981 */ /* 0x000ea4000c1e1500 */
[----:B--2---:R0:W2:Y:S01]  /*9bd0*/  I2F.F64.S16 R36, R4 ;  /* 0x0000000400247312 */ /* 0x0040a20000101c00 */
[----:B------:R-:W-:Y:S05]  /*9be0*/  BRA `(.L_x_20900) ;  /* 0x0000000c00347947 */ /* 0x000fea0003800000 */
.L_x_20896:
        /* <DEDUP_REMOVED lines=10> */
.L_x_20904:
[----:B------:R-:W2:Y:S02]  /*9c90*/  LDG.E.U16 R0, desc[UR36][R4.64] ;  /* 0x0000002404007981 */ /* 0x000ea4000c1e1500 */
[----:B--2---:R-:W-:-:S05]  /*9ca0*/  HADD2.F32 R0, -RZ, R0.H0_H0 ;  /* 0x20000000ff007230 */ /* 0x004fca0000004100 */
[----:B------:R-:W-:-:S04]  /*9cb0*/  FMUL.FTZ R0, R0, 1 ;  /* 0x3f80000000007820 */ /* 0x000fc80000410000 */
[----:B------:R0:W2:Y:S01]  /*9cc0*/  F2F.F64.F32 R36, R0 ;  /* 0x0000000000247310 */ /* 0x0000a20000201800 */
[----:B------:R-:W-:Y:S05]  /*9cd0*/  BRA `(.L_x_20900) ;  /* 0x0000000800f87947 */ /* 0x000fea0003800000 */
.L_x_20903:
        /* <DEDUP_REMOVED lines=10> */
.L_x_20906:
[----:B------:R-:W2:Y:S02]  /*9d80*/  LDG.E.U16 R4, desc[UR36][R4.64] ;  /* 0x0000002404047981 */ /* 0x000ea4000c1e1500 */
[----:B--2---:R-:W-:-:S05]  /*9d90*/  HADD2.F32 R0, -RZ, R4.H0_H0 ;  /* 0x20000004ff007230 */ /* 0x004fca0000004100 */
[----:B------:R-:W-:-:S04]  /*9da0*/  FMUL.FTZ R0, R0, 1 ;  /* 0x3f80000000007820 */ /* 0x000fc80000410000 */
[----:B------:R0:W2:Y:S01]  /*9db0*/  F2F.F64.F32 R36, R0 ;  /* 0x0000000000247310 */ /* 0x0000a20000201800 */
[----:B------:R-:W-:Y:S05]  /*9dc0*/  BRA `(.L_x_20900) ;  /* 0x0000000800bc7947 */ /* 0x000fea0003800000 */
.L_x_20905:
[----:B------:R0:W5:Y:S01]  /*9dd0*/  LDG.E.64 R36, desc[UR36][R4.64] ;  /* 0x0000002404247981 */ /* 0x000162000c1e1b00 */
[----:B------:R-:W-:Y:S05]  /*9de0*/  BRA `(.L_x_20900) ;  /* 0x0000000800b47947 */ /* 0x000fea0003800000 */
.L_x_20895:
        /* <DEDUP_REMOVED lines=13> */
.L_x_20909:
[----:B------:R0:W5:Y:S01]  /*9ec0*/  LDG.E.64 R36, desc[UR36][R4.64] ;  /* 0x0000002404247981 */ /* 0x000162000c1e1b00 */
[----:B------:R-:W-:Y:S05]  /*9ed0*/  BRA `(.L_x_20900) ;  /* 0x0000000800787947 */ /* 0x000fea0003800000 */
.L_x_20908:
        /* <DEDUP_REMOVED lines=28> */
.L_x_20911:
        /* <DEDUP_REMOVED lines=15> */
.L_x_20910:
[----:B------:R-:W2:Y:S02]  /*a190*/  LDG.E.U16 R0, desc[UR36][R4.64] ;  /* 0x0000002404007981 */ /* 0x000ea4000c1e1500 */
[----:B--2---:R-:W-:-:S04]  /*a1a0*/  IMAD.U32 R0, R0, 0x10000, RZ ;  /* 0x0001000000007824 */ /* 0x004fc800078e00ff */
[----:B------:R-:W-:-:S04]  /*a1b0*/  FMUL.FTZ R0, R0, 1 ;  /* 0x3f80000000007820 */ /* 0x000fc80000410000 */
[----:B------:R0:W2:Y:S01]  /*a1c0*/  F2F.F64.F32 R36, R0 ;  /* 0x0000000000247310 */ /* 0x0000a20000201800 */
[----:B------:R-:W-:Y:S05]  /*a1d0*/  BRA `(.L_x_20900) ;  /* 0x0000000400b87947 */ /* 0x000fea0003800000 */
.L_x_20907:
        /* <DEDUP_REMOVED lines=11> */
.L_x_20914:
        /* <DEDUP_REMOVED lines=21> */
.L_x_20918:
[----:B------:R-:W-:Y:S05]  /*a3e0*/  BSYNC B1 ;  /* 0x0000000000017941 */ /* 0x000fea0003800000 */
.L_x_20917:
[----:B------:R-:W-:Y:S01]  /*a3f0*/  LEA R5, R0, 0x3b800000, 0x17 ;  /* 0x3b80000000057811 */ /* 0x000fe200078eb8ff */
[----:B------:R-:W-:-:S05]  /*a400*/  IMAD.SHL.U32 R0, R3, 0x100000, RZ ;  /* 0x0010000003007824 */ /* 0x000fca00078e00ff */
[----:B------:R-:W-:-:S07]  /*a410*/  LOP3.LUT R0, R5, R0, R6, 0xfe, !PT ;  /* 0x0000000005007212 */ /* 0x000fce00078efe06 */
.L_x_20916:
[----:B------:R-:W-:Y:S05]  /*a420*/  BSYNC B0 ;  /* 0x0000000000007941 */ /* 0x000fea0003800000 */
.L_x_20915:
[----:B------:R-:W-:-:S04]  /*a430*/  FMUL.FTZ R0, R0, 1 ;  /* 0x3f80000000007820 */ /* 0x000fc80000410000 */
[----:B------:R0:W2:Y:S01]  /*a440*/  F2F.F64.F32 R36, R0 ;  /* 0x0000000000247310 */ /* 0x0000a20000201800 */
[----:B------:R-:W-:Y:S05]  /*a450*/  BRA `(.L_x_20900) ;  /* 0x0000000400187947 */ /* 0x000fea0003800000 */
.L_x_20913:
        /* <DEDUP_REMOVED lines=21> */
.L_x_20922:
[----:B------:R-:W-:Y:S05]  /*a5b0*/  BSYNC B1 ;  /* 0x0000000000017941 */ /* 0x000fea0003800000 */
.L_x_20921:
[----:B------:R-:W-:Y:S01]  /*a5c0*/  LEA R5, R0, 0x37800000, 0x17 ;  /* 0x3780000000057811 */ /* 0x000fe200078eb8ff */
[----:B------:R-:W-:-:S05]  /*a5d0*/  IMAD.SHL.U32 R0, R3, 0x200000, RZ ;  /* 0x0020000003007824 */ /* 0x000fca00078e00ff */
[----:B------:R-:W-:-:S07]  /*a5e0*/  LOP3.LUT R0, R5, R0, R6, 0xfe, !PT ;  /* 0x0000000005007212 */ /* 0x000fce00078efe06 */
.L_x_20920:
[----:B------:R-:W-:Y:S05]  /*a5f0*/  BSYNC B0 ;  /* 0x0000000000007941 */ /* 0x000fea0003800000 */
.L_x_20919:
[----:B------:R-:W-:-:S04]  /*a600*/  FMUL.FTZ R0, R0, 1 ;  /* 0x3f80000000007820 */ /* 0x000fc80000410000 */
[----:B------:R0:W2:Y:S01]  /*a610*/  F2F.F64.F32 R36, R0 ;  /* 0x0000000000247310 */ /* 0x0000a20000201800 */
[----:B------:R-:W-:Y:S05]  /*a620*/  BRA `(.L_x_20900) ;  /* 0x0000000000a47947 */ /* 0x000fea0003800000 */
.L_x_20912:
        /* <DEDUP_REMOVED lines=14> */
.L_x_20926:
[----:B------:R-:W-:Y:S05]  /*a710*/  BSYNC B0 ;  /* 0x0000000000007941 */ /* 0x000fea0003800000 */
.L_x_20925:
[----:B------:R-:W-:-:S04]  /*a720*/  FMUL.FTZ R0, R0, 1 ;  /* 0x3f80000000007820 */ /* 0x000fc80000410000 */
[----:B------:R0:W2:Y:S01]  /*a730*/  F2F.F64.F32 R36, R0 ;  /* 0x0000000000247310 */ /* 0x0000a20000201800 */
[----:B------:R-:W-:Y:S05]  /*a740*/  BRA `(.L_x_20900) ;  /* 0x00000000005c7947 */ /* 0x000fea0003800000 */
.L_x_20899:
        /* <DEDUP_REMOVED lines=16> */
.L_x_20927:
[----:B------:R-:W-:Y:S01]  /*a850*/  CS2R R36, SRZ ;  /* 0x0000000000247805 */ /* 0x000fe2000001ff00 */
[----:B------:R-:W-:Y:S06]  /*a860*/  BRA `(.L_x_20900) ;  /* 0x0000000000147947 */ /* 0x000fec0003800000 */
.L_x_20924:
[----:B------:R-:W2:Y:S02]  /*a870*/  LDG.E.64 R36, desc[UR36][R4.64] ;  /* 0x0000002404247981 */ /* 0x000ea4000c1e1b00 */
[----:B--2---:R-:W0:Y:S01]  /*a880*/  I2F.F64.U64 R36, R36 ;  /* 0x0000002400247312 */ /* 0x004e220000301800 */
[----:B------:R-:W-:Y:S05]  /*a890*/  BRA `(.L_x_20900) ;  /* 0x0000000000087947 */ /* 0x000fea0003800000 */
.L_x_20923:
[----:B------:R-:W2:Y:S02]  /*a8a0*/  LDG.E R4, desc[UR36][R4.64] ;  /* 0x0000002404047981 */ /* 0x000ea4000c1e1900 */
[----:B--2---:R0:W2:Y:S02]  /*a8b0*/  I2F.F64.U32 R36, R4 ;  /* 0x0000000400247312 */ /* 0x0040a40000201800 */
.L_x_20900:
        /* <DEDUP_REMOVED lines=19> */
.L_x_20931:
[----:B------:R-:W2:Y:S02]  /*a9f0*/  LDG.E.U8 R4, desc[UR36][R4.64] ;  /* 0x0000002404047981 */ /* 0x000ea4000c1e1100 */
[----:B--2---:R0:W2:Y:S01]  /*aa00*/  I2F.F64.U16 R38, R4 ;  /* 0x0000000400267312 */ /* 0x0040a20000101800 */
[----:B------:R-:W-:Y:S05]  /*aa10*/  BRA `(.L_x_20933) ;  /* 0x0000000c00707947 */ /* 0x000fea0003800000 */
.L_x_20930:
        /* <DEDUP_REMOVED lines=9> */
.L_x_20935:
[----:B------:R-:W2:Y:S02]  /*aab0*/  LDG.E R4, desc[UR36][R4.64] ;  /* 0x0000002404047981 */ /* 0x000ea4000c1e1900 */
[----:B--2---:R0:W2:Y:S01]  /*aac0*/  I2F.F64 R38, R4 ;  /* 0x0000000400267312 */ /* 0x0040a20000201c00 */
[----:B------:R-:W-:Y:S05]  /*aad0*/  BRA `(.L_x_20933) ;  /* 0x0000000c00407947 */ /* 0x000fea0003800000 */
.L_x_20934:
[----:B------:R-:W2:Y:S02]  /*aae0*/  LDG.E.U16 R4, desc[UR36][R4.64] ;  /* 0x0000002404047981 */ /* 0x000ea4000c1e1500 */
[----:B--2---:R0:W2:Y:S01]  /*aaf0*/  I2F.F64.S16 R38, R4 ;  /* 0x0000000400267312 */ /* 0x0040a20000101c00 */
[----:B------:R-:W-:Y:S05]  /*ab00*/  BRA `(.L_x_20933) ;  /* 0x0000000c00347947 */ /* 0x000fea0003800000 */
.L_x_20929:
        /* <DEDUP_REMOVED lines=10> */
.L_x_20937:
[----:B------:R-:W2:Y:S02]  /*abb0*/  LDG.E.U16 R0, desc[UR36][R4.64] ;  /* 0x0000002404007981 */ /* 0x000ea4000c1e1500 */
[----:B--2---:R-:W-:-:S05]  /*abc0*/  HADD2.F32 R0, -RZ, R0.H0_H0 ;  /* 0x20000000ff007230 */ /* 0x004fca0000004100 */
[----:B------:R-:W-:-:S04]  /*abd0*/  FMUL.FTZ R0, R0, 1 ;  /* 0x3f80000000007820 */ /* 0x000fc80000410000 */
[----:B------:R0:W2:Y:S01]  /*abe0*/  F2F.F64.F32 R38, R0 ;  /* 0x0000000000267310 */ /* 0x0000a20000201800 */
[----:B------:R-:W-:Y:S05]  /*abf0*/  BRA `(.L_x_20933) ;  /* 0x0000000800f87947 */ /* 0x000fea0003800000 */
.L_x_20936:
        /* <DEDUP_REMOVED lines=10> */
.L_x_20939:
[----:B------:R-:W2:Y:S02]  /*aca0*/  LDG.E.U16 R4, desc[UR36][R4.64] ;  /* 0x0000002404047981 */ /* 0x000ea4000c1e1500 */
[----:B--2---:R-:W-:-:S05]  /*acb0*/  HADD2.F32 R0, -RZ, R4.H0_H0 ;  /* 0x20000004ff007230 */ /* 0x004fca0000004100 */
[----:B------:R-:W-:-:S04]  /*acc0*/  FMUL.FTZ R0, R0, 1 ;  /* 0x3f80000000007820 */ /* 0x000fc80000410000 */
[----:B------:R0:W2:Y:S01]  /*acd0*/  F2F.F64.F32 R38, R0 ;  /* 0x0000000000267310 */ /* 0x0000a20000201800 */
[----:B------:R-:W-:Y:S05]  /*ace0*/  BRA `(.L_x_20933) ;  /* 0x0000000800bc7947 */ /* 0x000fea0003800000 */
.L_x_20938:
[----:B------:R0:W5:Y:S01]  /*acf0*/  LDG.E.64 R38, desc[UR36][R4.64] ;  /* 0x0000002404267981 */ /* 0x000162000c1e1b00 */
[----:B------:R-:W-:Y:S05]  /*ad00*/  BRA `(.L_x_20933) ;  /* 0x0000000800b47947 */ /* 0x000fea0003800000 */
.L_x_20928:
        /* <DEDUP_REMOVED lines=13> */
.L_x_20942:
[----:B------:R0:W5:Y:S01]  /*ade0*/  LDG.E.64 R38, desc[UR36][R4.64] ;  /* 0x0000002404267981 */ /* 0x000162000c1e1b00 */
[----:B------:R-:W-:Y:S05]  /*adf0*/  BRA `(.L_x_20933) ;  /* 0x0000000800787947 */ /* 0x000fea0003800000 */
.L_x_20941:
        /* <DEDUP_REMOVED lines=28> */
.L_x_20944:
        /* <DEDUP_REMOVED lines=15> */
.L_x_20943:
[----:B------:R-:W2:Y:S02]  /*b0b0*/  LDG.E.U16 R0, desc[UR36][R4.64] ;  /* 0x0000002404007981 */ /* 0x000ea4000c1e1500 */
[----:B--2---:R-:W-:-:S04]  /*b0c0*/  IMAD.U32 R0, R0, 0x10000, RZ ;  /* 0x0001000000007824 */ /* 0x004fc800078e00ff */
[----:B------:R-:W-:-:S04]  /*b0d0*/  FMUL.FTZ R0, R0, 1 ;  /* 0x3f80000000007820 */ /* 0x000fc80000410000 */
[----:B------:R0:W2:Y:S01]  /*b0e0*/  F2F.F64.F32 R38, R0 ;  /* 0x0000000000267310 */ /* 0x0000a20000201800 */
[----:B------:R-:W-:Y:S05]  /*b0f0*/  BRA `(.L_x_20933) ;  /* 0x0000000400b87947 */ /* 0x000fea0003800000 */
.L_x_20940:
        /* <DEDUP_REMOVED lines=11> */
.L_x_20947:
        /* <DEDUP_REMOVED lines=21> */
.L_x_20951:
[----:B------:R-:W-:Y:S05]  /*b300*/  BSYNC B1 ;  /* 0x0000000000017941 */ /* 0x000fea0003800000 */
.L_x_20950:
[----:B------:R-:W-:Y:S01]  /*b310*/  LEA R5, R0, 0x3b800000, 0x17 ;  /* 0x3b80000000057811 */ /* 0x000fe200078eb8ff */
[----:B------:R-:W-:-:S05]  /*b320*/  IMAD.SHL.U32 R0, R3, 0x100000, RZ ;  /* 0x0010000003007824 */ /* 0x000fca00078e00ff */
[----:B------:R-:W-:-:S07]  /*b330*/  LOP3.LUT R0, R5, R0, R6, 0xfe, !PT ;  /* 0x0000000005007212 */ /* 0x000fce00078efe06 */
.L_x_20949:
[----:B------:R-:W-:Y:S05]  /*b340*/  BSYNC B0 ;  /* 0x0000000000007941 */ /* 0x000fea0003800000 */
.L_x_20948:
[----:B------:R-:W-:-:S04]  /*b350*/  FMUL.FTZ R0, R0, 1 ;  /* 0x3f80000000007820 */ /* 0x000fc80000410000 */
[----:B------:R0:W2:Y:S01]  /*b360*/  F2F.F64.F32 R38, R0 ;  /* 0x0000000000267310 */ /* 0x0000a20000201800 */
[----:B------:R-:W-:Y:S05]  /*b370*/  BRA `(.L_x_20933) ;  /* 0x0000000400187947 */ /* 0x000fea0003800000 */
.L_x_20946:
        /* <DEDUP_REMOVED lines=21> */
.L_x_20955:
[----:B------:R-:W-:Y:S05]  /*b4d0*/  BSYNC B1 ;  /* 0x0000000000017941 */ /* 0x000fea0003800000 */
.L_x_20954:
[----:B------:R-:W-:Y:S01]  /*b4e0*/  LEA R5, R0, 0x37800000, 0x17 ;  /* 0x3780000000057811 */ /* 0x000fe200078eb8ff */
[----:B------:R-:W-:-:S05]  /*b4f0*/  IMAD.SHL.U32 R0, R3, 0x200000, RZ ;  /* 0x0020000003007824 */ /* 0x000fca00078e00ff */
[----:B------:R-:W-:-:S07]  /*b500*/  LOP3.LUT R0, R5, R0, R6, 0xfe, !PT ;  /* 0x0000000005007212 */ /* 0x000fce00078efe06 */
.L_x_20953:
[----:B------:R-:W-:Y:S05]  /*b510*/  BSYNC B0 ;  /* 0x0000000000007941 */ /* 0x000fea0003800000 */
.L_x_20952:
[----:B------:R-:W-:-:S04]  /*b520*/  FMUL.FTZ R0, R0, 1 ;  /* 0x3f80000000007820 */ /* 0x000fc80000410000 */
[----:B------:R0:W2:Y:S01]  /*b530*/  F2F.F64.F32 R38, R0 ;  /* 0x0000000000267310 */ /* 0x0000a20000201800 */
[----:B------:R-:W-:Y:S05]  /*b540*/  BRA `(.L_x_20933) ;  /* 0x0000000000a47947 */ /* 0x000fea0003800000 */
.L_x_20945:
        /* <DEDUP_REMOVED lines=14> */
.L_x_20959:
[----:B------:R-:W-:Y:S05]  /*b630*/  BSYNC B0 ;  /* 0x0000000000007941 */ /* 0x000fea0003800000 */
.L_x_20958:
[----:B------:R-:W-:-:S04]  /*b640*/  FMUL.FTZ R0, R0, 1 ;  /* 0x3f80000000007820 */ /* 0x000fc80000410000 */
[----:B------:R0:W2:Y:S01]  /*b650*/  F2F.F64.F32 R38, R0 ;  /* 0x0000000000267310 */ /* 0x0000a20000201800 */
[----:B------:R-:W-:Y:S05]  /*b660*/  BRA `(.L_x_20933) ;  /* 0x00000000005c7947 */ /* 0x000fea0003800000 */
.L_x_20932:
        /* <DEDUP_REMOVED lines=16> */
.L_x_20960:
[----:B------:R-:W-:Y:S01]  /*b770*/  CS2R R38, SRZ ;  /* 0x0000000000267805 */ /* 0x000fe2000001ff00 */
[----:B------:R-:W-:Y:S06]  /*b780*/  BRA `(.L_x_20933) ;  /* 0x0000000000147947 */ /* 0x000fec0003800000 */
.L_x_20957:
[----:B------:R-:W2:Y:S02]  /*b790*/  LDG.E.64 R38, desc[UR36][R4.64] ;  /* 0x0000002404267981 */ /* 0x000ea4000c1e1b00 */
[----:B--2---:R-:W0:Y:S01]  /*b7a0*/  I2F.F64.U64 R38, R38 ;  /* 0x0000002600267312 */ /* 0x004e220000301800 */
[----:B------:R-:W-:Y:S05]  /*b7b0*/  BRA `(.L_x_20933) ;  /* 0x0000000000087947 */ /* 0x000fea0003800000 */
.L_x_20956:
[----:B------:R-:W2:Y:S02]  /*b7c0*/  LDG.E R4, desc[UR36][R4.64] ;  /* 0x0000002404047981 */ /* 0x000ea4000c1e1900 */
[----:B--2---:R0:W2:Y:S02]  /*b7d0*/  I2F.F64.U32 R38, R4 ;  /* 0x0000000400267312 */ /* 0x0040a40000201800 */
.L_x_20933:
        /* <DEDUP_REMOVED lines=19> */
.L_x_20964:
[----:B------:R-:W2:Y:S02]  /*b910*/  LDG.E.U8 R4, desc[UR36][R4.64] ;  /* 0x0000002404047981 */ /* 0x000ea4000c1e1100 */
[----:B--2---:R0:W2:Y:S01]  /*b920*/  I2F.F64.U16 R40, R4 ;  /* 0x0000000400287312 */ /* 0x0040a20000101800 */
[----:B------:R-:W-:Y:S05]  /*b930*/  BRA `(.L_x_20966) ;  /* 0x0000000c00707947 */ /* 0x000fea0003800000 */
.L_x_20963:
        /* <DEDUP_REMOVED lines=9> */
.L_x_20968:
[----:B------:R-:W2:Y:S02]  /*b9d0*/  LDG.E R4, desc[UR36][R4.64] ;  /* 0x0000002404047981 */ /* 0x000ea4000c1e1900 */
[----:B--2---:R0:W2:Y:S01]  /*b9e0*/  I2F.F64 R40, R4 ;  /* 0x0000000400287312 */ /* 0x0040a20000201c00 */
[----:B------:R-:W-:Y:S05]  /*b9f0*/  BRA `(.L_x_20966) ;  /* 0x0000000c00407947 */ /* 0x000fea0003800000 */
.L_x_20967:
[----:B------:R-:W2:Y:S02]  /*ba00*/  LDG.E.U16 R4, desc[UR36][R4.64] ;  /* 0x0000002404047981 */ /* 0x000ea4000c1e1500 */
[----:B--2---:R0:W2:Y:S01]  /*ba10*/  I2F.F64.S16 R40, R4 ;  /* 0x0000000400287312 */ /* 0x0040a20000101c00 */
[----:B------:R-:W-:Y:S05]  /*ba20*/  BRA `(.L_x_20966) ;  /* 0x0000000c00347947 */ /* 0x000fea0003800000 */
.L_x_20962:
        /* <DEDUP_REMOVED lines=10> */
.L_x_20970:
[----:B------:R-:W2:Y:S02]  /*bad0*/  LDG.E.U16 R0, desc[UR36][R4.64] ;  /* 0x0000002404007981 */ /* 0x000ea4000c1e1500 */
[----:B--2---:R-:W-:-:S05]  /*bae0*/  HADD2.F32 R0, -RZ, R0.H0_H0 ;  /* 0x20000000ff007230 */ /* 0x004fca0000004100 */
[----:B------:R-:W-:-:S04]  /*baf0*/  FMUL.FTZ R0, R0, 1 ;  /* 0x3f80000000007820 */ /* 0x000fc80000410000 */
[----:B------:R0:W2:Y:S01]  /*bb00*/  F2F.F64.F32 R40, R0 ;  /* 0x0000000000287310 */ /* 0x0000a20000201800 */
[----:B------:R-:W-:Y:S05]  /*bb10*/  BRA `(.L_x_20966) ;  /* 0x0000000800f87947 */ /* 0x000fea0003800000 */
.L_x_20969:
        /* <DEDUP_REMOVED lines=10> */
.L_x_20972:
[----:B------:R-:W2:Y:S02]  /*bbc0*/  LDG.E.U16 R4, desc[UR36][R4.64] ;  /* 0x0000002404047981 */ /* 0x000ea4000c1e1500 */
[----:B--2---:R-:W-:-:S05]  /*bbd0*/  HADD2.F32 R0, -RZ, R4.H0_H0 ;  /* 0x20000004ff007230 */ /* 0x004fca0000004100 */
[----:B------:R-:W-:-:S04]  /*bbe0*/  FMUL.FTZ R0, R0, 1 ;  /* 0x3f80000000007820 */ /* 0x000fc80000410000 */
[----:B------:R0:W2:Y:S01]  /*bbf0*/  F2F.F64.F32 R40, R0 ;  /* 0x0000000000287310 */ /* 0x0000a20000201800 */
[----:B------:R-:W-:Y:S05]  /*bc00*/  BRA `(.L_x_20966) ;  /* 0x0000000800bc7947 */ /* 0x000fea0003800000 */
.L_x_20971:
[----:B------:R0:W5:Y:S01]  /*bc10*/  LDG.E.64 R40, desc[UR36][R4.64] ;  /* 0x0000002404287981 */ /* 0x000162000c1e1b00 */
[----:B------:R-:W-:Y:S05]  /*bc20*/  BRA `(.L_x_20966) ;  /* 0x0000000800b47947 */ /* 0x000fea0003800000 */
.L_x_20961:
        /* <DEDUP_REMOVED lines=13> */
.L_x_20975:
[----:B------:R0:W5:Y:S01]  /*bd00*/  LDG.E.64 R40, desc[UR36][R4.64] ;  /* 0x0000002404287981 */ /* 0x000162000c1e1b00 */
[----:B------:R-:W-:Y:S05]  /*bd10*/  BRA `(.L_x_20966) ;  /* 0x0000000800787947 */ /* 0x000fea0003800000 */
.L_x_20974:
        /* <DEDUP_REMOVED lines=28> */
.L_x_20977:
        /* <DEDUP_REMOVED lines=15> */
.L_x_20976:
[----:B------:R-:W2:Y:S02]  /*bfd0*/  LDG.E.U16 R0, desc[UR36][R4.64] ;  /* 0x0000002404007981 */ /* 0x000ea4000c1e1500 */
[----:B--2---:R-:W-:-:S04]  /*bfe0*/  IMAD.U32 R0, R0, 0x10000, RZ ;  /* 0x0001000000007824 */ /* 0x004fc800078e00ff */
[----:B------:R-:W-:-:S04]  /*bff0*/  FMUL.FTZ R0, R0, 1 ;  /* 0x3f80000000007820 */ /* 0x000fc80000410000 */
[----:B------:R0:W2:Y:S01]  /*c000*/  F2F.F64.F32 R40, R0 ;  /* 0x0000000000287310 */ /* 0x0000a20000201800 */
[----:B------:R-:W-:Y:S05]  /*c010*/  BRA `(.L_x_20966) ;  /* 0x0000000400b87947 */ /* 0x000fea0003800000 */
.L_x_20973:
        /* <DEDUP_REMOVED lines=11> */
.L_x_20980:
        /* <DEDUP_REMOVED lines=21> */
.L_x_20984:
[----:B------:R-:W-:Y:S05]  /*c220*/  BSYNC B1 ;  /* 0x0000000000017941 */ /* 0x000fea0003800000 */
.L_x_20983:
[----:B------:R-:W-:Y:S01]  /*c230*/  LEA R5, R0, 0x3b800000, 0x17 ;  /* 0x3b80000000057811 */ /* 0x000fe200078eb8ff */
[----:B------:R-:W-:-:S05]  /*c240*/  IMAD.SHL.U32 R0, R3, 0x100000, RZ ;  /* 0x0010000003007824 */ /* 0x000fca00078e00ff */
[----:B------:R-:W-:-:S07]  /*c250*/  LOP3.LUT R0, R5, R0, R6, 0xfe, !PT ;  /* 0x0000000005007212 */ /* 0x000fce00078efe06 */
.L_x_20982:
[----:B------:R-:W-:Y:S05]  /*c260*/  BSYNC B0 ;  /* 0x0000000000007941 */ /* 0x000fea0003800000 */
.L_x_20981:
[----:B------:R-:W-:-:S04]  /*c270*/  FMUL.FTZ R0, R0, 1 ;  /* 0x3f80000000007820 */ /* 0x000fc80000410000 */
[----:B------:R0:W2:Y:S01]  /*c280*/  F2F.F64.F32 R40, R0 ;  /* 0x0000000000287310 */ /* 0x0000a20000201800 */
[----:B------:R-:W-:Y:S05]  /*c290*/  BRA `(.L_x_20966) ;  /* 0x0000000400187947 */ /* 0x000fea0003800000 */
.L_x_20979:
        /* <DEDUP_REMOVED lines=21> */
.L_x_20988:
[----:B------:R-:W-:Y:S05]  /*c3f0*/  BSYNC B1 ;  /* 0x0000000000017941 */ /* 0x000fea0003800000 */
.L_x_20987:
[----:B------:R-:W-:Y:S01]  /*c400*/  LEA R5, R0, 0x37800000, 0x17 ;  /* 0x3780000000057811 */ /* 0x000fe200078eb8ff */
[----:B------:R-:W-:-:S05]  /*c410*/  IMAD.SHL.U32 R0, R3, 0x200000, RZ ;  /* 0x0020000003007824 */ /* 0x000fca00078e00ff */
[----:B------:R-:W-:-:S07]  /*c420*/  LOP3.LUT R0, R5, R0, R6, 0xfe, !PT ;  /* 0x0000000005007212 */ /* 0x000fce00078efe06 */
.L_x_20986:
[----:B------:R-:W-:Y:S05]  /*c430*/  BSYNC B0 ;  /* 0x0000000000007941 */ /* 0x000fea0003800000 */
.L_x_20985:
[----:B------:R-:W-:-:S04]  /*c440*/  FMUL.FTZ R0, R0, 1 ;  /* 0x3f80000000007820 */ /* 0x000fc80000410000 */
[----:B------:R0:W2:Y:S01]  /*c450*/  F2F.F64.F32 R40, R0 ;  /* 0x0000000000287310 */ /* 0x0000a20000201800 */
[----:B------:R-:W-:Y:S05]  /*c460*/  BRA `(.L_x_20966) ;  /* 0x0000000000a47947 */ /* 0x000fea0003800000 */
.L_x_20978:
        /* <DEDUP_REMOVED lines=14> */
.L_x_20992:
[----:B------:R-:W-:Y:S05]  /*c550*/  BSYNC B0 ;  /* 0x0000000000007941 */ /* 0x000fea0003800000 */
.L_x_20991:
[----:B------:R-:W-:-:S04]  /*c560*/  FMUL.FTZ R0, R0, 1 ;  /* 0x3f80000000007820 */ /* 0x000fc80000410000 */
[----:B------:R0:W2:Y:S01]  /*c570*/  F2F.F64.F32 R40, R0 ;  /* 0x0000000000287310 */ /* 0x0000a20000201800 */
[----:B------:R-:W-:Y:S05]  /*c580*/  BRA `(.L_x_20966) ;  /* 0x00000000005c7947 */ /* 0x000fea0003800000 */
.L_x_20965:
        /* <DEDUP_REMOVED lines=16> */
.L_x_20993:
[----:B------:R-:W-:Y:S01]  /*c690*/  CS2R R40, SRZ ;  /* 0x0000000000287805 */ /* 0x000fe2000001ff00 */
[----:B------:R-:W-:Y:S06]  /*c6a0*/  BRA `(.L_x_20966) ;  /* 0x0000000000147947 */ /* 0x000fec0003800000 */
.L_x_20990:
[----:B------:R-:W2:Y:S02]  /*c6b0*/  LDG.E.64 R40, desc[UR36][R4.64] ;  /* 0x0000002404287981 */ /* 0x000ea4000c1e1b00 */
[----:B--2---:R-:W0:Y:S01]  /*c6c0*/  I2F.F64.U64 R40, R40 ;  /* 0x0000002800287312 */ /* 0x004e220000301800 */
[----:B------:R-:W-:Y:S05]  /*c6d0*/  BRA `(.L_x_20966) ;  /* 0x0000000000087947 */ /* 0x000fea0003800000 */
.L_x_20989:
[----:B------:R-:W2:Y:S02]  /*c6e0*/  LDG.E R4, desc[UR36][R4.64] ;  /* 0x0000002404047981 */ /* 0x000ea4000c1e1900 */
[----:B--2---:R0:W2:Y:S02]  /*c6f0*/  I2F.F64.U32 R40, R4 ;  /* 0x0000000400287312 */ /* 0x0040a40000201800 */
.L_x_20966:
        /* <DEDUP_REMOVED lines=19> */
.L_x_20997:
[----:B------:R-:W2:Y:S02]  /*c830*/  LDG.E.U8 R4, desc[UR36][R4.64] ;  /* 0x0000002404047981 */ /* 0x000ea4000c1e1100 */
[----:B--2---:R0:W2:Y:S01]  /*c840*/  I2F.F64.U16 R42, R4 ;  /* 0x00000004002a7312 */ /* 0x0040a20000101800 */
[----:B------:R-:W-:Y:S05]  /*c850*/  BRA `(.L_x_20999) ;  /* 0x0000000c00707947 */ /* 0x000fea0003800000 */
.L_x_20996:
        /* <DEDUP_REMOVED lines=9> */
.L_x_21001:
[----:B------:R-:W2:Y:S02]  /*c8f0*/  LDG.E R4, desc[UR36][R4.64] ;  /* 0x0000002404047981 */ /* 0x000ea4000c1e1900 */
[----:B--2---:R0:W2:Y:S01]  /*c900*/  I2F.F64 R42, R4 ;  /* 0x00000004002a7312 */ /* 0x0040a20000201c00 */
[----:B------:R-:W-:Y:S05]  /*c910*/  BRA `(.L_x_20999) ;  /* 0x0000000c00407947 */ /* 0x000fea0003800000 */
.L_x_21000:
[----:B------:R-:W2:Y:S02]  /*c920*/  LDG.E.U16 R4, desc[UR36][R4.64] ;  /* 0x0000002404047981 */ /* 0x000ea4000c1e1500 */
[----:B--2---:R0:W2:Y:S01]  /*c930*/  I2F.F64.S16 R42, R4 ;  /* 0x00000004002a7312 */ /* 0x0040a20000101c00 */
[----:B------:R-:W-:Y:S05]  /*c940*/  BRA `(.L_x_20999) ;  /* 0x0000000c00347947 */ /* 0x000fea0003800000 */
.L_x_20995:
        /* <DEDUP_REMOVED lines=10> */
.L_x_21003:
[----:B------:R-:W2:Y:S02]  /*c9f0*/  LDG.E.U16 R0, desc[UR36][R4.64] ;  /* 0x0000002404007981 */ /* 0x000ea4000c1e1500 */
[----:B--2---:R-:W-:-:S05]  /*ca00*/  HADD2.F32 R0, -RZ, R0.H0_H0 ;  /* 0x20000000ff007230 */ /* 0x004fca0000004100 */
[----:B------:R-:W-:-:S04]  /*ca10*/  FMUL.FTZ R0, R0, 1 ;  /* 0x3f80000000007820 */ /* 0x000fc80000410000 */
[----:B------:R2:W0:Y:S01]  /*ca20*/  F2F.F64.F32 R42, R0 ;  /* 0x00000000002a7310 */ /* 0x0004220000201800 */
[----:B------:R-:W-:Y:S05]  /*ca30*/  BRA `(.L_x_20999) ;  /* 0x0000000800f87947 */ /* 0x000fea0003800000 */
.L_x_21002:
        /* <DEDUP_REMOVED lines=10> */
.L_x_21005:
[----:B------:R-:W2:Y:S02]  /*cae0*/  LDG.E.U16 R4, desc[UR36][R4.64] ;  /* 0x0000002404047981 */ /* 0x000ea4000c1e1500 */
[----:B--2---:R-:W-:-:S05]  /*caf0*/  HADD2.F32 R0, -RZ, R4.H0_H0 ;  /* 0x20000004ff007230 */ /* 0x004fca0000004100 */
[----:B------:R-:W-:-:S04]  /*cb00*/  FMUL.FTZ R0, R0, 1 ;  /* 0x3f80000000007820 */ /* 0x000fc80000410000 */
[----:B------:R0:W2:Y:S01]  /*cb10*/  F2F.F64.F32 R42, R0 ;  /* 0x00000000002a7310 */ /* 0x0000a20000201800 */
[----:B------:R-:W-:Y:S05]  /*cb20*/  BRA `(.L_x_20999) ;  /* 0x0000000800bc7947 */ /* 0x000fea0003800000 */
.L_x_21004:
[----:B------:R0:W5:Y:S01]  /*cb30*/  LDG.E.64 R42, desc[UR36][R4.64] ;  /* 0x00000024042a7981 */ /* 0x000162000c1e1b00 */
[----:B------:R-:W-:Y:S05]  /*cb40*/  BRA `(.L_x_20999) ;  /* 0x0000000800b47947 */ /* 0x000fea0003800000 */
.L_x_20994:
        /* <DEDUP_REMOVED lines=13> */
.L_x_21008:
[----:B------:R0:W5:Y:S01]  /*cc20*/  LDG.E.64 R42, desc[UR36][R4.64] ;  /* 0x00000024042a7981 */ /* 0x000162000c1e1b00 */
[----:B------:R-:W-:Y:S05]  /*cc30*/  BRA `(.L_x_20999) ;  /* 0x0000000800787947 */ /* 0x000fea0003800000 */
.L_x_21007:
        /* <DEDUP_REMOVED lines=28> */
.L_x_21010:
        /* <DEDUP_REMOVED lines=15> */
.L_x_21009:
[----:B------:R-:W2:Y:S02]  /*cef0*/  LDG.E.U16 R0, desc[UR36][R4.64] ;  /* 0x0000002404007981 */ /* 0x000ea4000c1e1500 */
[----:B--2---:R-:W-:-:S04]  /*cf00*/  IMAD.U32 R0, R0, 0x10000, RZ ;  /* 0x0001000000007824 */ /* 0x004fc800078e00ff */
[----:B------:R-:W-:-:S04]  /*cf10*/  FMUL.FTZ R0, R0, 1 ;  /* 0x3f80000000007820 */ /* 0x000fc80000410000 */
[----:B------:R0:W2:Y:S01]  /*cf20*/  F2F.F64.F32 R42, R0 ;  /* 0x00000000002a7310 */ /* 0x0000a20000201800 */
[----:B------:R-:W-:Y:S05]  /*cf30*/  BRA `(.L_x_20999) ;  /* 0x0000000400b87947 */ /* 0x000fea0003800000 */
.L_x_21006:
        /* <DEDUP_REMOVED lines=11> */
.L_x_21013:
        /* <DEDUP_REMOVED lines=21> */
.L_x_21017:
[----:B------:R-:W-:Y:S05]  /*d140*/  BSYNC B1 ;  /* 0x0000000000017941 */ /* 0x000fea0003800000 */
.L_x_21016:
[----:B------:R-:W-:Y:S01]  /*d150*/  LEA R5, R0, 0x3b800000, 0x17 ;  /* 0x3b80000000057811 */ /* 0x000fe200078eb8ff */
[----:B------:R-:W-:-:S05]  /*d160*/  IMAD.SHL.U32 R0, R3, 0x100000, RZ ;  /* 0x0010000003007824 */ /* 0x000fca00078e00ff */
[----:B------:R-:W-:-:S07]  /*d170*/  LOP3.LUT R0, R5, R0, R6, 0xfe, !PT ;  /* 0x0000000005007212 */ /* 0x000fce00078efe06 */
.L_x_21015:
[----:B------:R-:W-:Y:S05]  /*d180*/  BSYNC B0 ;  /* 0x0000000000007941 */ /* 0x000fea0003800000 */
.L_x_21014:
[----:B------:R-:W-:-:S04]  /*d190*/  FMUL.FTZ R0, R0, 1 ;  /* 0x3f80000000007820 */ /* 0x000fc80000410000 */
[----:B------:R0:W2:Y:S01]  /*d1a0*/  F2F.F64.F32 R42, R0 ;  /* 0x00000000002a7310 */ /* 0x0000a20000201800 */
[----:B------:R-:W-:Y:S05]  /*d1b0*/  BRA `(.L_x_20999) ;  /* 0x0000000400187947 */ /* 0x000fea0003800000 */
.L_x_21012:
        /* <DEDUP_REMOVED lines=21> */
.L_x_21021:
[----:B------:R-:W-:Y:S05]  /*d310*/  BSYNC B1 ;  /* 0x0000000000017941 */ /* 0x000fea0003800000 */
.L_x_21020:
[----:B------:R-:W-:Y:S01]  /*d320*/  LEA R5, R0, 0x37800000, 0x17 ;  /* 0x3780000000057811 */ /* 0x000fe200078eb8ff */
[----:B------:R-:W-:-:S05]  /*d330*/  IMAD.SHL.U32 R0, R3, 0x200000, RZ ;  /* 0x0020000003007824 */ /* 0x000fca00078e00ff */
[----:B------:R-:W-:-:S07]  /*d340*/  LOP3.LUT R0, R5, R0, R6, 0xfe, !PT ;  /* 0x0000000005007212 */ /* 0x000fce00078efe06 */
.L_x_21019:
[----:B------:R-:W-:Y:S05]  /*d350*/  BSYNC B0 ;  /* 0x0000000000007941 */ /* 0x000fea0003800000 */
.L_x_21018:
[----:B------:R-:W-:-:S04]  /*d360*/  FMUL.FTZ R0, R0, 1 ;  /* 0x3f80000000007820 */ /* 0x000fc80000410000 */
[----:B------:R0:W2:Y:S01]  /*d370*/  F2F.F64.F32 R42, R0 ;  /* 0x00000000002a7310 */ /* 0x0000a20000201800 */
[----:B------:R-:W-:Y:S05]  /*d380*/  BRA `(.L_x_20999) ;  /* 0x0000000000a47947 */ /* 0x000fea0003800000 */
.L_x_21011:
        /* <DEDUP_REMOVED lines=14> */
.L_x_21025:
[----:B------:R-:W-:Y:S05]  /*d470*/  BSYNC B0 ;  /* 0x0000000000007941 */ /* 0x000fea0003800000 */
.L_x_21024:
[----:B------:R-:W-:-:S04]  /*d480*/  FMUL.FTZ R0, R0, 1 ;  /* 0x3f80000000007820 */ /* 0x000fc80000410000 */
[----:B------:R0:W2:Y:S01]  /*d490*/  F2F.F64.F32 R42, R0 ;  /* 0x00000000002a7310 */ /* 0x0000a20000201800 */
[----:B------:R-:W-:Y:S05]  /*d4a0*/  BRA `(.L_x_20999) ;  /* 0x00000000005c7947 */ /* 0x000fea0003800000 */
.L_x_20998:
        /* <DEDUP_REMOVED lines=16> */
.L_x_21026:
[----:B------:R-:W-:Y:S01]  /*d5b0*/  CS2R R42, SRZ ;  /* 0x00000000002a7805 */ /* 0x000fe2000001ff00 */
[----:B------:R-:W-:Y:S06]  /*d5c0*/  BRA `(.L_x_20999) ;  /* 0x0000000000147947 */ /* 0x000fec0003800000 */
.L_x_21023:
[----:B------:R-:W2:Y:S02]  /*d5d0*/  LDG.E.64 R42, desc[UR36][R4.64] ;  /* 0x00000024042a7981 */ /* 0x000ea4000c1e1b00 */
[----:B--2---:R-:W0:Y:S01]  /*d5e0*/  I2F.F64.U64 R42, R42 ;  /* 0x0000002a002a7312 */ /* 0x004e220000301800 */
[----:B------:R-:W-:Y:S05]  /*d5f0*/  BRA `(.L_x_20999) ;  /* 0x0000000000087947 */ /* 0x000fea0003800000 */
.L_x_21022:
[----:B------:R-:W2:Y:S02]  /*d600*/  LDG.E R4, desc[UR36][R4.64] ;  /* 0x0000002404047981 */ /* 0x000ea4000c1e1900 */
[----:B--2---:R0:W2:Y:S02]  /*d610*/  I2F.F64.U32 R42, R4 ;  /* 0x00000004002a7312 */ /* 0x0040a40000201800 */
.L_x_20999:
[----:B------:R-:W-:-:S07]  /*d620*/  VIADD R75, R75, 0x80 ;  /* 0x000000804b4b7836 */ /* 0x000fce0000000000 */
.L_x_20795:
[----:B------:R-:W-:Y:S05]  /*d630*/  BSYNC B6 ;  /* 0x0000000000067941 */ /* 0x000fea0003800000 */
.L_x_20794:
[----:B------:R-:W-:Y:S01]  /*d640*/  ISETP.GE.AND P0, PT, R75, R74, PT ;  /* 0x0000004a4b00720c */ /* 0x000fe20003f06270 */
[----:B------:R-:W-:Y:S01]  /*d650*/  BSSY B6, `(.L_x_21027) ;  /* 0x00006af000067945 */ /* 0x000fe20003800000 */
[----:B------:R-:W-:Y:S02]  /*d660*/  CS2R R70, SRZ ;  /* 0x0000000000467805 */ /* 0x000fe4000001ff00 */
[----:B------:R-:W-:Y:S02]  /*d670*/  CS2R R68, SRZ ;  /* 0x0000000000447805 */ /* 0x000fe4000001ff00 */
[----:B------:R-:W-:Y:S02]  /*d680*/  CS2R R66, SRZ ;  /* 0x0000000000427805 */ /* 0x000fe4000001ff00 */
[----:B------:R-:W-:Y:S02]  /*d690*/  CS2R R64, SRZ ;  /* 0x0000000000407805 */ /* 0x000fe4000001ff00 */
[----:B------:R-:W-:-:S02]  /*d6a0*/  CS2R R44, SRZ ;  /* 0x00000000002c7805 */ /* 0x000fc4000001ff00 */
[----:B------:R-:W-:Y:S02]  /*d6b0*/  CS2R R62, SRZ ;  /* 0x00000000003e7805 */ /* 0x000fe4000001ff00 */
[----:B------:R-:W-:Y:S01]  /*d6c0*/  CS2R R46, SRZ ;  /* 0x00000000002e7805 */ /* 0x000fe2000001ff00 */
[----:B------:R-:W-:Y:S06]  /*d6d0*/  @P0 BRA `(.L_x_21028) ;  /* 0x0000006800980947 */ /* 0x000fec0003800000 */
[----:B0-----:R-:W0:Y:S01]  /*d6e0*/  LDC.64 R4, c[0x0][0x230] ;  /* 0x00008c00ff047b82 */ /* 0x001e220000000a00 */
        /* <DEDUP_REMOVED lines=19> */
.L_x_21032:
[----:B------:R-:W2:Y:S02]  /*d820*/  LDG.E.U8 R4, desc[UR36][R4.64] ;  /* 0x0000002404047981 */ /* 0x000ea4000c1e1100 */
[----:B--2---:R0:W2:Y:S01]  /*d830*/  I2F.F64.U16 R70, R4 ;  /* 0x0000000400467312 */ /* 0x0040a20000101800 */
[----:B------:R-:W-:Y:S05]  /*d840*/  BRA `(.L_x_21034) ;  /* 0x0000000c00707947 */ /* 0x000fea0003800000 */
.L_x_21031:
        /* <DEDUP_REMOVED lines=9> */
.L_x_21036:
[----:B------:R-:W2:Y:S02]  /*d8e0*/  LDG.E R4, desc[UR36][R4.64] ;  /* 0x0000002404047981 */ /* 0x000ea4000c1e1900 */
[----:B--2---:R0:W2:Y:S01]  /*d8f0*/  I2F.F64 R70, R4 ;  /* 0x0000000400467312 */ /* 0x0040a20000201c00 */
[----:B------:R-:W-:Y:S05]  /*d900*/  BRA `(.L_x_21034) ;  /* 0x0000000c00407947 */ /* 0x000fea0003800000 */
.L_x_21035:
[----:B------:R-:W2:Y:S02]  /*d910*/  LDG.E.U16 R4, desc[UR36][R4.64] ;  /* 0x0000002404047981 */ /* 0x000ea4000c1e1500 */
[----:B--2---:R0:W2:Y:S01]  /*d920*/  I2F.F64.S16 R70, R4 ;  /* 0x0000000400467312 */ /* 0x0040a20000101c00 */
[----:B------:R-:W-:Y:S05]  /*d930*/  BRA `(.L_x_21034) ;  /* 0x0000000c00347947 */ /* 0x000fea0003800000 */
.L_x_21030:
        /* <DEDUP_REMOVED lines=10> */
.L_x_21038:
[----:B------:R-:W2:Y:S02]  /*d9e0*/  LDG.E.U16 R0, desc[UR36][R4.64] ;  /* 0x0000002404007981 */ /* 0x000ea4000c1e1500 */
[----:B--2---:R-:W-:-:S05]  /*d9f0*/  HADD2.F32 R0, -RZ, R0.H0_H0 ;  /* 0x20000000ff007230 */ /* 0x004fca0000004100 */
[----:B------:R-:W-:-:S04]  /*da00*/  FMUL.FTZ R0, R0, 1 ;  /* 0x3f80000000007820 */ /* 0x000fc80000410000 */
[----:B------:R0:W2:Y:S01]  /*da10*/  F2F.F64.F32 R70, R0 ;  /* 0x0000000000467310 */ /* 0x0000a20000201800 */
[----:B------:R-:W-:Y:S05]  /*da20*/  BRA `(.L_x_21034) ;  /* 0x0000000800f87947 */ /* 0x000fea0003800000 */
.L_x_21037:
        /* <DEDUP_REMOVED lines=10> */
.L_x_21040:
[----:B------:R-:W2:Y:S02]  /*dad0*/  LDG.E.U16 R4, desc[UR36][R4.64] ;  /* 0x0000002404047981 */ /* 0x000ea4000c1e1500 */
[----:B--2---:R-:W-:-:S05]  /*dae0*/  HADD2.F32 R0, -RZ, R4.H0_H0 ;  /* 0x20000004ff007230 */ /* 0x004fca0000004100 */
[----:B------:R-:W-:-:S04]  /*daf0*/  FMUL.FTZ R0, R0, 1 ;  /* 0x3f80000000007820 */ /* 0x000fc80000410000 */
[----:B------:R0:W2:Y:S01]  /*db00*/  F2F.F64.F32 R70, R0 ;  /* 0x0000000000467310 */ /* 0x0000a20000201800 */
[----:B------:R-:W-:Y:S05]  /*db10*/  BRA `(.L_x_21034) ;  /* 0x0000000800bc7947 */ /* 0x000fea0003800000 */
.L_x_21039:
[----:B------:R0:W5:Y:S01]  /*db20*/  LDG.E.64 R70, desc[UR36][R4.64] ;  /* 0x0000002404467981 */ /* 0x000162000c1e1b00 */
[----:B------:R-:W-:Y:S05]  /*db30*/  BRA `(.L_x_21034) ;  /* 0x0000000800b47947 */ /* 0x000fea0003800000 */
.L_x_21029:
        /* <DEDUP_REMOVED lines=13> */
.L_x_21043:
[----:B------:R0:W5:Y:S01]  /*dc10*/  LDG.E.64 R70, desc[UR36][R4.64] ;  /* 0x0000002404467981 */ /* 0x000162000c1e1b00 */
[----:B------:R-:W-:Y:S05]  /*dc20*/  BRA `(.L_x_21034) ;  /* 0x0000000800787947 */ /* 0x000fea0003800000 */
.L_x_21042:
        /* <DEDUP_REMOVED lines=28> */
.L_x_21045:
        /* <DEDUP_REMOVED lines=15> */
.L_x_21044:
[----:B------:R-:W2:Y:S02]  /*dee0*/  LDG.E.U16 R0, desc[UR36][R4.64] ;  /* 0x0000002404007981 */ /* 0x000ea4000c1e1500 */
[----:B--2---:R-:W-:-:S04]  /*def0*/  IMAD.U32 R0, R0, 0x10000, RZ ;  /* 0x0001000000007824 */ /* 0x004fc800078e00ff */
[----:B------:R-:W-:-:S04]  /*df00*/  FMUL.FTZ R0, R0, 1 ;  /* 0x3f80000000007820 */ /* 0x000fc80000410000 */
[----:B------:R0:W2:Y:S01]  /*df10*/  F2F.F64.F32 R70, R0 ;  /* 0x0000000000467310 */ /* 0x0000a20000201800 */
[----:B------:R-:W-:Y:S05]  /*df20*/  BRA `(.L_x_21034) ;  /* 0x0000000400b87947 */ /* 0x000fea0003800000 */
.L_x_21041:
        /* <DEDUP_REMOVED lines=11> */
.L_x_21048:
        /* <DEDUP_REMOVED lines=21> */
.L_x_21052:
[----:B------:R-:W-:Y:S05]  /*e130*/  BSYNC B1 ;  /* 0x0000000000017941 */ /* 0x000fea0003800000 */
.L_x_21051:
[----:B------:R-:W-:Y:S01]  /*e140*/  LEA R5, R0, 0x3b800000, 0x17 ;  /* 0x3b80000000057811 */ /* 0x000fe200078eb8ff */
[----:B------:R-:W-:-:S05]  /*e150*/  IMAD.SHL.U32 R0, R3, 0x100000, RZ ;  /* 0x0010000003007824 */ /* 0x000fca00078e00ff */
[----:B------:R-:W-:-:S07]  /*e160*/  LOP3.LUT R0, R5, R0, R6, 0xfe, !PT ;  /* 0x0000000005007212 */ /* 0x000fce00078efe06 */
.L_x_21050:
[----:B------:R-:W-:Y:S05]  /*e170*/  BSYNC B0 ;  /* 0x0000000000007941 */ /* 0x000fea0003800000 */
.L_x_21049:
[----:B------:R-:W-:-:S04]  /*e180*/  FMUL.FTZ R0, R0, 1 ;  /* 0x3f80000000007820 */ /* 0x000fc80000410000 */
[----:B------:R0:W2:Y:S01]  /*e190*/  F2F.F64.F32 R70, R0 ;  /* 0x0000000000467310 */ /* 0x0000a20000201800 */
[----:B------:R-:W-:Y:S05]  /*e1a0*/  BRA `(.L_x_21034) ;  /* 0x0000000400187947 */ /* 0x000fea0003800000 */
.L_x_21047:
        /* <DEDUP_REMOVED lines=21> */
.L_x_21056:
[----:B------:R-:W-:Y:S05]  /*e300*/  BSYNC B1 ;  /* 0x0000000000017941 */ /* 0x000fea0003800000 */
.L_x_21055:
[----:B------:R-:W-:Y:S01]  /*e310*/  LEA R5, R0, 0x37800000, 0x17 ;  /* 0x3780000000057811 */ /* 0x000fe200078eb8ff */
[----:B------:R-:W-:-:S05]  /*e320*/  IMAD.SHL.U32 R0, R3, 0x200000, RZ ;  /* 0x0020000003007824 */ /* 0x000fca00078e00ff */
[----:B------:R-:W-:-:S07]  /*e330*/  LOP3.LUT R0, R5, R0, R6, 0xfe, !PT ;  /* 0x0000000005007212 */ /* 0x000fce00078efe06 */
.L_x_21054:
[----:B------:R-:W-:Y:S05]  /*e340*/  BSYNC B0 ;  /* 0x0000000000007941 */ /* 0x000fea0003800000 */
.L_x_21053:
[----:B------:R-:W-:-:S04]  /*e350*/  FMUL.FTZ R0, R0, 1 ;  /* 0x3f80000000007820 */ /* 0x000fc80000410000 */
[----:B------:R0:W2:Y:S01]  /*e360*/  F2F.F64.F32 R70, R0 ;  /* 0x0000000000467310 */ /* 0x0000a20000201800 */
[----:B------:R-:W-:Y:S05]  /*e370*/  BRA `(.L_x_21034) ;  /* 0x0000000000a47947 */ /* 0x000fea0003800000 */
.L_x_21046:
        /* <DEDUP_REMOVED lines=14> */
.L_x_21060:
[----:B------:R-:W-:Y:S05]  /*e460*/  BSYNC B0 ;  /* 0x0000000000007941 */ /* 0x000fea0003800000 */
.L_x_21059:
[----:B------:R-:W-:-:S04]  /*e470*/  FMUL.FTZ R0, R0, 1 ;  /* 0x3f80000000007820 */ /* 0x000fc80000410000 */
[----:B------:R0:W2:Y:S01]  /*e480*/  F2F.F64.F32 R70, R0 ;  /* 0x0000000000467310 */ /* 0x0000a20000201800 */
[----:B------:R-:W-:Y:S05]  /*e490*/  BRA `(.L_x_21034) ;  /* 0x00000000005c7947 */ /* 0x000fea0003800000 */
.L_x_21033:
        /* <DEDUP_REMOVED lines=16> */
.L_x_21061:
[----:B------:R-:W-:Y:S01]  /*e5a0*/  CS2R R70, SRZ ;  /* 0x0000000000467805 */ /* 0x000fe2000001ff00 */
[----:B------:R-:W-:Y:S06]  /*e5b0*/  BRA `(.L_x_21034) ;  /* 0x0000000000147947 */ /* 0x000fec0003800000 */
.L_x_21058:
[----:B------:R-:W2:Y:S02]  /*e5c0*/  LDG.E.64 R70, desc[UR36][R4.64] ;  /* 0x0000002404467981 */ /* 0x000ea4000c1e1b00 */
[----:B--2---:R-:W0:Y:S01]  /*e5d0*/  I2F.F64.U64 R70, R70 ;  /* 0x0000004600467312 */ /* 0x004e220000301800 */
[----:B------:R-:W-:Y:S05]  /*e5e0*/  BRA `(.L_x_21034) ;  /* 0x0000000000087947 */ /* 0x000fea0003800000 */
.L_x_21057:
[----:B------:R-:W2:Y:S02]  /*e5f0*/  LDG.E R4, desc[UR36][R4.64] ;  /* 0x0000002404047981 */ /* 0x000ea4000c1e1900 */
[----:B--2---:R0:W2:Y:S02]  /*e600*/  I2F.F64.U32 R70, R4 ;  /* 0x0000000400467312 */ /* 0x0040a40000201800 */
.L_x_21034:
        /* <DEDUP_REMOVED lines=19> */
.L_x_21065:
[----:B------:R-:W2:Y:S02]  /*e740*/  LDG.E.U8 R4, desc[UR36][R4.64] ;  /* 0x0000002404047981 */ /* 0x000ea4000c1e1100 */
[----:B--2---:R0:W1:Y:S01]  /*e750*/  I2F.F64.U16 R68, R4 ;  /* 0x0000000400447312 */ /* 0x0040620000101800 */
[----:B------:R-:W-:Y:S05]  /*e760*/  BRA `(.L_x_21067) ;  /* 0x0000000c00707947 */ /* 0x000fea0003800000 */
.L_x_21064:
        /* <DEDUP_REMOVED lines=9> */
.L_x_21069:
[----:B------:R-:W2:Y:S02]  /*e800*/  LDG.E R4, desc[UR36][R4.64] ;  /* 0x0000002404047981 */ /* 0x000ea4000c1e1900 */
[----:B--2---:R0:W1:Y:S01]  /*e810*/  I2F.F64 R68, R4 ;  /* 0x0000000400447312 */ /* 0x0040620000201c00 */
[----:B------:R-:W-:Y:S05]  /*e820*/  BRA `(.L_x_21067) ;  /* 0x0000000c00407947 */ /* 0x000fea0003800000 */
.L_x_21068:
[----:B------:R-:W2:Y:S02]  /*e830*/  LDG.E.U16 R4, desc[UR36][R4.64] ;  /* 0x0000002404047981 */ /* 0x000ea4000c1e1500 */
[----:B--2---:R0:W1:Y:S01]  /*e840*/  I2F.F64.S16 R68, R4 ;  /* 0x0000000400447312 */ /* 0x0040620000101c00 */
[----:B------:R-:W-:Y:S05]  /*e850*/  BRA `(.L_x_21067) ;  /* 0x0000000c00347947 */ /* 0x000fea0003800000 */
.L_x_21063:
        /* <DEDUP_REMOVED lines=10> */
.L_x_21071:
[----:B------:R-:W2:Y:S02]  /*e900*/  LDG.E.U16 R0, desc[UR36][R4.64] ;  /* 0x0000002404007981 */ /* 0x000ea4000c1e1500 */
[----:B--2---:R-:W-:-:S05]  /*e910*/  HADD2.F32 R0, -RZ, R0.H0_H0 ;  /* 0x20000000ff007230 */ /* 0x004fca0000004100 */
[----:B------:R-:W-:-:S04]  /*e920*/  FMUL.FTZ R0, R0, 1 ;  /* 0x3f80000000007820 */ /* 0x000fc80000410000 */
[----:B------:R0:W1:Y:S01]  /*e930*/  F2F.F64.F32 R68, R0 ;  /* 0x0000000000447310 */ /* 0x0000620000201800 */
[----:B------:R-:W-:Y:S05]  /*e940*/  BRA `(.L_x_21067) ;  /* 0x0000000800f87947 */ /* 0x000fea0003800000 */
.L_x_21070:
        /* <DEDUP_REMOVED lines=10> */
.L_x_21073:
[----:B------:R-:W2:Y:S02]  /*e9f0*/  LDG.E.U16 R4, desc[UR36][R4.64] ;  /* 0x0000002404047981 */ /* 0x000ea4000c1e1500 */
[----:B--2---:R-:W-:-:S05]  /*ea00*/  HADD2.F32 R0, -RZ, R4.H0_H0 ;  /* 0x20000004ff007230 */ /* 0x004fca0000004100 */
[----:B------:R-:W-:-:S04]  /*ea10*/  FMUL.FTZ R0, R0, 1 ;  /* 0x3f80000000007820 */ /* 0x000fc80000410000 */
[----:B------:R0:W1:Y:S01]  /*ea20*/  F2F.F64.F32 R68, R0 ;  /* 0x0000000000447310 */ /* 0x0000620000201800 */
[----:B------:R-:W-:Y:S05]  /*ea30*/  BRA `(.L_x_21067) ;  /* 0x0000000800bc7947 */ /* 0x000fea0003800000 */
.L_x_21072:
[----:B------:R0:W5:Y:S01]  /*ea40*/  LDG.E.64 R68, desc[UR36][R4.64] ;  /* 0x0000002404447981 */ /* 0x000162000c1e1b00 */
[----:B------:R-:W-:Y:S05]  /*ea50*/  BRA `(.L_x_21067) ;  /* 0x0000000800b47947 */ /* 0x000fea0003800000 */
.L_x_21062:
        /* <DEDUP_REMOVED lines=13> */
.L_x_21076:
[----:B------:R0:W5:Y:S01]  /*eb30*/  LDG.E.64 R68, desc[UR36][R4.64] ;  /* 0x0000002404447981 */ /* 0x000162000c1e1b00 */
[----:B------:R-:W-:Y:S05]  /*eb40*/  BRA `(.L_x_21067) ;  /* 0x0000000800787947 */ /* 0x000fea0003800000 */
.L_x_21075:
        /* <DEDUP_REMOVED lines=28> */
.L_x_21078:
        /* <DEDUP_REMOVED lines=15> */
.L_x_21077:
[----:B------:R-:W2:Y:S02]  /*ee00*/  LDG.E.U16 R0, desc[UR36][R4.64] ;  /* 0x0000002404007981 */ /* 0x000ea4000c1e1500 */
[----:B--2---:R-:W-:-:S04]  /*ee10*/  IMAD.U32 R0, R0, 0x10000, RZ ;  /* 0x0001000000007824 */ /* 0x004fc800078e00ff */
[----:B------:R-:W-:-:S04]  /*ee20*/  FMUL.FTZ R0, R0, 1 ;  /* 0x3f80000000007820 */ /* 0x000fc80000410000 */
[----:B------:R0:W1:Y:S01]  /*ee30*/  F2F.F64.F32 R68, R0 ;  /* 0x0000000000447310 */ /* 0x0000620000201800 */
[----:B------:R-:W-:Y:S05]  /*ee40*/  BRA `(.L_x_21067) ;  /* 0x0000000400b87947 */ /* 0x000fea0003800000 */
.L_x_21074:
        /* <DEDUP_REMOVED lines=11> */
.L_x_21081:
        /* <DEDUP_REMOVED lines=21> */
.L_x_21085:
[----:B------:R-:W-:Y:S05]  /*f050*/  BSYNC B1 ;  /* 0x0000000000017941 */ /* 0x000fea0003800000 */
.L_x_21084:
[----:B------:R-:W-:Y:S01]  /*f060*/  LEA R5, R0, 0x3b800000, 0x17 ;  /* 0x3b80000000057811 */ /* 0x000fe200078eb8ff */
[----:B------:R-:W-:-:S05]  /*f070*/  IMAD.SHL.U32 R0, R3, 0x100000, RZ ;  /* 0x0010000003007824 */ /* 0x000fca00078e00ff */
[----:B------:R-:W-:-:S07]  /*f080*/  LOP3.LUT R0, R5, R0, R6, 0xfe, !PT ;  /* 0x0000000005007212 */ /* 0x000fce00078efe06 */
.L_x_21083:
[----:B------:R-:W-:Y:S05]  /*f090*/  BSYNC B0 ;  /* 0x0000000000007941 */ /* 0x000fea0003800000 */
.L_x_21082:
[----:B------:R-:W-:-:S04]  /*f0a0*/  FMUL.FTZ R0, R0, 1 ;  /* 0x3f80000000007820 */ /* 0x000fc80000410000 */
[----:B------:R0:W1:Y:S01]  /*f0b0*/  F2F.F64.F32 R68, R0 ;  /* 0x0000000000447310 */ /* 0x0000620000201800 */
[----:B------:R-:W-:Y:S05]  /*f0c0*/  BRA `(.L_x_21067) ;  /* 0x0000000400187947 */ /* 0x000fea0003800000 */
.L_x_21080:
        /* <DEDUP_REMOVED lines=21> */
.L_x_21089:
[----:B------:R-:W-:Y:S05]  /*f220*/  BSYNC B1 ;  /* 0x0000000000017941 */ /* 0x000fea0003800000 */
.L_x_21088:
[----:B------:R-:W-:Y:S01]  /*f230*/  LEA R5, R0, 0x37800000, 0x17 ;  /* 0x3780000000057811 */ /* 0x000fe200078eb8ff */
[----:B------:R-:W-:-:S05]  /*f240*/  IMAD.SHL.U32 R0, R3, 0x200000, RZ ;  /* 0x0020000003007824 */ /* 0x000fca00078e00ff */
[----:B------:R-:W-:-:S07]  /*f250*/  LOP3.LUT R0, R5, R0, R6, 0xfe, !PT ;  /* 0x0000000005007212 */ /* 0x000fce00078efe06 */
.L_x_21087:
[----:B------:R-:W-:Y:S05]  /*f260*/  BSYNC B0 ;  /* 0x0000000000007941 */ /* 0x000fea0003800000 */
.L_x_21086:
[----:B------:R-:W-:-:S04]  /*f270*/  FMUL.FTZ R0, R0, 1 ;  /* 0x3f80000000007820 */ /* 0x000fc80000410000 */
[----:B------:R0:W1:Y:S01]  /*f280*/  F2F.F64.F32 R68, R0 ;  /* 0x0000000000447310 */ /* 0x0000620000201800 */
[----:B------:R-:W-:Y:S05]  /*f290*/  BRA `(.L_x_21067) ;  /* 0x0000000000a47947 */ /* 0x000fea0003800000 */
.L_x_21079:
        /* <DEDUP_REMOVED lines=14> */
.L_x_21093:
[----:B------:R-:W-:Y:S05]  /*f380*/  BSYNC B0 ;  /* 0x0000000000007941 */ /* 0x000fea0003800000 */
.L_x_21092:
[----:B------:R-:W-:-:S04]  /*f390*/  FMUL.FTZ R0, R0, 1 ;  /* 0x3f80000000007820 */ /* 0x000fc80000410000 */
[----:B------:R0:W1:Y:S01]  /*f3a0*/  F2F.F64.F32 R68, R0 ;  /* 0x0000000000447310 */ /* 0x0000620000201800 */
[----:B------:R-:W-:Y:S05]  /*f3b0*/  BRA `(.L_x_21067) ;  /* 0x00000000005c7947 */ /* 0x000fea0003800000 */
.L_x_21066:
        /* <DEDUP_REMOVED lines=16> */
.L_x_21094:
[----:B------:R-:W-:Y:S01]  /*f4c0*/  CS2R R68, SRZ ;  /* 0x0000000000447805 */ /* 0x000fe2000001ff00 */
[----:B------:R-:W-:Y:S06]  /*f4d0*/  BRA `(.L_x_21067) ;  /* 0x0000000000147947 */ /* 0x000fec0003800000 */
.L_x_21091:
[----:B------:R-:W2:Y:S02]  /*f4e0*/  LDG.E.64 R68, desc[UR36][R4.64] ;  /* 0x0000002404447981 */ /* 0x000ea4000c1e1b00 */
[----:B--2---:R-:W0:Y:S01]  /*f4f0*/  I2F.F64.U64 R68, R68 ;  /* 0x0000004400447312 */ /* 0x004e220000301800 */
[----:B------:R-:W-:Y:S05]  /*f500*/  BRA `(.L_x_21067) ;  /* 0x0000000000087947 */ /* 0x000fea0003800000 */
.L_x_21090:
[----:B------:R-:W2:Y:S02]  /*f510*/  LDG.E R4, desc[UR36][R4.64] ;  /* 0x0000002404047981 */ /* 0x000ea4000c1e1900 */
[----:B--2---:R0:W1:Y:S02]  /*f520*/  I2F.F64.U32 R68, R4 ;  /* 0x0000000400447312 */ /* 0x0040640000201800 */
.L_x_21067:
        /* <DEDUP_REMOVED lines=19> */
.L_x_21098:
[----:B------:R-:W2:Y:S02]  /*f660*/  LDG.E.U8 R4, desc[UR36][R4.64] ;  /* 0x0000002404047981 */ /* 0x000ea4000c1e1100 */
[----:B--2---:R0:W2:Y:S01]  /*f670*/  I2F.F64.U16 R66, R4 ;  /* 0x0000000400427312 */ /* 0x0040a20000101800 */
[----:B------:R-:W-:Y:S05]  /*f680*/  BRA `(.L_x_21100) ;  /* 0x0000000c00707947 */ /* 0x000fea0003800000 */
.L_x_21097:
        /* <DEDUP_REMOVED lines=9> */
.L_x_21102:
[----:B------:R-:W2:Y:S02]  /*f720*/  LDG.E R4, desc[UR36][R4.64] ;  /* 0x0000002404047981 */ /* 0x000ea4000c1e1900 */
[----:B--2---:R0:W2:Y:S01]  /*f730*/  I2F.F64 R66, R4 ;  /* 0x0000000400427312 */ /* 0x0040a20000201c00 */
[----:B------:R-:W-:Y:S05]  /*f740*/  BRA `(.L_x_21100) ;  /* 0x0000000c00407947 */ /* 0x000fea0003800000 */
.L_x_21101:
[----:B------:R-:W2:Y:S02]  /*f750*/  LDG.E.U16 R4, desc[UR36][R4.64] ;  /* 0x0000002404047981 */ /* 0x000ea4000c1e1500 */
[----:B--2---:R0:W2:Y:S01]  /*f760*/  I2F.F64.S16 R66, R4 ;  /* 0x0000000400427312 */ /* 0x0040a20000101c00 */
[----:B------:R-:W-:Y:S05]  /*f770*/  BRA `(.L_x_21100) ;  /* 0x0000000c00347947 */ /* 0x000fea0003800000 */
.L_x_21096:
        /* <DEDUP_REMOVED lines=10> */
.L_x_21104:
[----:B------:R-:W2:Y:S02]  /*f820*/  LDG.E.U16 R0, desc[UR36][R4.64] ;  /* 0x0000002404007981 */ /* 0x000ea4000c1e1500 */
[----:B--2---:R-:W-:-:S05]  /*f830*/  HADD2.F32 R0, -RZ, R0.H0_H0 ;  /* 0x20000000ff007230 */ /* 0x004fca0000004100 */
[----:B------:R-:W-:-:S04]  /*f840*/  FMUL.FTZ R0, R0, 1 ;  /* 0x3f80000000007820 */ /* 0x000fc80000410000 */
[----:B------:R0:W2:Y:S01]  /*f850*/  F2F.F64.F32 R66, R0 ;  /* 0x0000000000427310 */ /* 0x0000a20000201800 */
[----:B------:R-:W-:Y:S05]  /*f860*/  BRA `(.L_x_21100) ;  /* 0x0000000800f87947 */ /* 0x000fea0003800000 */
.L_x_21103:
        /* <DEDUP_REMOVED lines=10> */
.L_x_21106:
[----:B------:R-:W2:Y:S02]  /*f910*/  LDG.E.U16 R4, desc[UR36][R4.64] ;  /* 0x0000002404047981 */ /* 0x000ea4000c1e1500 */
[----:B--2---:R-:W-:-:S05]  /*f920*/  HADD2.F32 R0, -RZ, R4.H0_H0 ;  /* 0x20000004ff007230 */ /* 0x004fca0000004100 */
[----:B------:R-:W-:-:S04]  /*f930*/  FMUL.FTZ R0, R0, 1 ;  /* 0x3f80000000007820 */ /* 0x000fc80000410000 */
[----:B------:R0:W2:Y:S01]  /*f940*/  F2F.F64.F32 R66, R0 ;  /* 0x0000000000427310 */ /* 0x0000a20000201800 */
[----:B------:R-:W-:Y:S05]  /*f950*/  BRA `(.L_x_21100) ;  /* 0x0000000800bc7947 */ /* 0x000fea0003800000 */
.L_x_21105:
[----:B------:R0:W5:Y:S01]  /*f960*/  LDG.E.64 R66, desc[UR36][R4.64] ;  /* 0x0000002404427981 */ /* 0x000162000c1e1b00 */
[----:B------:R-:W-:Y:S05]  /*f970*/  BRA `(.L_x_21100) ;  /* 0x0000000800b47947 */ /* 0x000fea0003800000 */
.L_x_21095:
        /* <DEDUP_REMOVED lines=13> */
.L_x_21109:
[----:B------:R0:W5:Y:S01]  /*fa50*/  LDG.E.64 R66, desc[UR36][R4.64] ;  /* 0x0000002404427981 */ /* 0x000162000c1e1b00 */
[----:B------:R-:W-:Y:S05]  /*fa60*/  BRA `(.L_x_21100) ;  /* 0x0000000800787947 */ /* 0x000fea0003800000 */
.L_x_21108:
        /* <DEDUP_REMOVED lines=28> */
.L_x_21111:
        /* <DEDUP_REMOVED lines=15> */
.L_x_21110:
[----:B------:R-:W2:Y:S02]  /*fd20*/  LDG.E.U16 R0, desc[UR36][R4.64] ;  /* 0x0000002404007981 */ /* 0x000ea4000c1e1500 */
[----:B--2---:R-:W-:-:S04]  /*fd30*/  IMAD.U32 R0, R0, 0x10000, RZ ;  /* 0x0001000000007824 */ /* 0x004fc800078e00ff */
[----:B------:R-:W-:-:S04]  /*fd40*/  FMUL.FTZ R0, R0, 1 ;  /* 0x3f80000000007820 */ /* 0x000fc80000410000 */
[----:B------:R0:W2:Y:S01]  /*fd50*/  F2F.F64.F32 R66, R0 ;  /* 0x0000000000427310 */ /* 0x0000a20000201800 */
[----:B------:R-:W-:Y:S05]  /*fd60*/  BRA `(.L_x_21100) ;  /* 0x0000000400b87947 */ /* 0x000fea0003800000 */
.L_x_21107:
        /* <DEDUP_REMOVED lines=11> */
.L_x_21114:
        /* <DEDUP_REMOVED lines=21> */
.L_x_21118:
[----:B------:R-:W-:Y:S05]  /*ff70*/  BSYNC B1 ;  /* 0x0000000000017941 */ /* 0x000fea0003800000 */
.L_x_21117:
[----:B------:R-:W-:Y:S01]  /*ff80*/  LEA R5, R0, 0x3b800000, 0x17 ;  /* 0x3b80000000057811 */ /* 0x000fe200078eb8ff */
[----:B------:R-:W-:-:S05]  /*ff90*/  IMAD.SHL.U32 R0, R3, 0x100000, RZ ;  /* 0x0010000003007824 */ /* 0x000fca00078e00ff */
[----:B------:R-:W-:-:S07]  /*ffa0*/  LOP3.LUT R0, R5, R0, R6, 0xfe, !PT ;  /* 0x0000000005007212 */ /* 0x000fce00078efe06 */
.L_x_21116:
[----:B------:R-:W-:Y:S05]  /*ffb0*/  BSYNC B0 ;  /* 0x0000000000007941 */ /* 0x000fea0003800000 */
.L_x_21115:
[----:B------:R-:W-:-:S04]  /*ffc0*/  FMUL.FTZ R0, R0, 1 ;  /* 0x3f80000000007820 */ /* 0x000fc80000410000 */
[----:B------:R0:W2:Y:S01]  /*ffd0*/  F2F.F64.F32 R66, R0 ;  /* 0x0000000000427310 */ /* 0x0000a20000201800 */
[----:B------:R-:W-:Y:S05]  /*ffe0*/  BRA `(.L_x_21100) ;  /* 0x0000000400187947 */ /* 0x000fea0003800000 */
.L_x_21113:
        /* <DEDUP_REMOVED lines=21> */
.L_x_21122:
[----:B------:R-:W-:Y:S05]  /*10140*/  BSYNC B1 ;  /* 0x0000000000017941 */ /* 0x000fea0003800000 */
.L_x_21121:
[----:B------:R-:W-:Y:S01]  /*10150*/  LEA R5, R0, 0x37800000, 0x17 ;  /* 0x3780000000057811 */ /* 0x000fe200078eb8ff */
[----:B------:R-:W-:-:S05]  /*10160*/  IMAD.SHL.U32 R0, R3, 0x200000, RZ ;  /* 0x0020000003007824 */ /* 0x000fca00078e00ff */
[----:B------:R-:W-:-:S07]  /*10170*/  LOP3.LUT R0, R5, R0, R6, 0xfe, !PT ;  /* 0x0000000005007212 */ /* 0x000fce00078efe06 */
.L_x_21120:
[----:B------:R-:W-:Y:S05]  /*10180*/  BSYNC B0 ;  /* 0x0000000000007941 */ /* 0x000fea0003800000 */
.L_x_21119:
[----:B------:R-:W-:-:S04]  /*10190*/  FMUL.FTZ R0, R0, 1 ;  /* 0x3f80000000007820 */ /* 0x000fc80000410000 */
[----:B------:R0:W2:Y:S01]  /*101a0*/  F2F.F64.F32 R66, R0 ;  /* 0x0000000000427310 */ /* 0x0000a20000201800 */
[----:B------:R-:W-:Y:S05]  /*101b0*/  BRA `(.L_x_21100) ;  /* 0x0000000000a47947 */ /* 0x000fea0003800000 */
.L_x_21112:
        /* <DEDUP_REMOVED lines=14> */
.L_x_21126:
[----:B------:R-:W-:Y:S05]  /*102a0*/  BSYNC B0 ;  /* 0x0000000000007941 */ /* 0x000fea0003800000 */
.L_x_21125:
[----:B------:R-:W-:-:S04]  /*102b0*/  FMUL.FTZ R0, R0, 1 ;  /* 0x3f80000000007820 */ /* 0x000fc80000410000 */
[----:B------:R0:W2:Y:S01]  /*102c0*/  F2F.F64.F32 R66, R0 ;  /* 0x0000000000427310 */ /* 0x0000a20000201800 */
[----:B------:R-:W-:Y:S05]  /*102d0*/  BRA `(.L_x_21100) ;  /* 0x00000000005c7947 */ /* 0x000fea0003800000 */
.L_x_21099:
        /* <DEDUP_REMOVED lines=16> */
.L_x_21127:
[----:B------:R-:W-:Y:S01]  /*103e0*/  CS2R R66, SRZ ;  /* 0x0000000000427805 */ /* 0x000fe2000001ff00 */
[----:B------:R-:W-:Y:S06]  /*103f0*/  BRA `(.L_x_21100) ;  /* 0x0000000000147947 */ /* 0x000fec0003800000 */
.L_x_21124:
[----:B------:R-:W2:Y:S02]  /*10400*/  LDG.E.64 R66, desc[UR36][R4.64] ;  /* 0x0000002404427981 */ /* 0x000ea4000c1e1b00 */
[----:B--2---:R-:W0:Y:S01]  /*10410*/  I2F.F64.U64 R66, R66 ;  /* 0x0000004200427312 */ /* 0x004e220000301800 */
[----:B------:R-:W-:Y:S05]  /*10420*/  BRA `(.L_x_21100) ;  /* 0x0000000000087947 */ /* 0x000fea0003800000 */
.L_x_21123:
[----:B------:R-:W2:Y:S02]  /*10430*/  LDG.E R4, desc[UR36][R4.64] ;  /* 0x0000002404047981 */ /* 0x000ea4000c1e1900 */
[----:B--2---:R0:W2:Y:S02]  /*10440*/  I2F.F64.U32 R66, R4 ;  /* 0x0000000400427312 */ /* 0x0040a40000201800 */
.L_x_21100:
        /* <DEDUP_REMOVED lines=19> */
.L_x_21131:
[----:B------:R-:W2:Y:S02]  /*10580*/  LDG.E.U8 R4, desc[UR36][R4.64] ;  /* 0x0000002404047981 */ /* 0x000ea4000c1e1100 */
[----:B--2---:R0:W2:Y:S01]  /*10590*/  I2F.F64.U16 R64, R4 ;  /* 0x0000000400407312 */ /* 0x0040a20000101800 */
[----:B------:R-:W-:Y:S05]  /*105a0*/  BRA `(.L_x_21133) ;  /* 0x0000000c00707947 */ /* 0x000fea0003800000 */
.L_x_21130:
        /* <DEDUP_REMOVED lines=9> */
.L_x_21135:
[----:B------:R-:W2:Y:S02]  /*10640*/  LDG.E R4, desc[UR36][R4.64] ;  /* 0x0000002404047981 */ /* 0x000ea4000c1e1900 */
[----:B--2---:R2:W0:Y:S01]  /*10650*/  I2F.F64 R64, R4 ;  /* 0x0000000400407312 */ /* 0x0044220000201c00 */
[----:B------:R-:W-:Y:S05]  /*10660*/  BRA `(.L_x_21133) ;  /* 0x0000000c00407947 */ /* 0x000fea0003800000 */
.L_x_21134:
[----:B------:R-:W2:Y:S02]  /*10670*/  LDG.E.U16 R4, desc[UR36][R4.64] ;  /* 0x0000002404047981 */ /* 0x000ea4000c1e1500 */
[----:B--2---:R0:W2:Y:S01]  /*10680*/  I2F.F64.S16 R64, R4 ;  /* 0x0000000400407312 */ /* 0x0040a20000101c00 */
[----:B------:R-:W-:Y:S05]  /*10690*/  BRA `(.L_x_21133) ;  /* 0x0000000c00347947 */ /* 0x000fea0003800000 */
.L_x_21129:
        /* <DEDUP_REMOVED lines=10> */
.L_x_21137:
[----:B------:R-:W2:Y:S02]  /*10740*/  LDG.E.U16 R0, desc[UR36][R4.64] ;  /* 0x0000002404007981 */ /* 0x000ea4000c1e1500 */
[----:B--2---:R-:W-:-:S05]  /*10750*/  HADD2.F32 R0, -RZ, R0.H0_H0 ;  /* 0x20000000ff007230 */ /* 0x004fca0000004100 */
[----:B------:R-:W-:-:S04]  /*10760*/  FMUL.FTZ R0, R0, 1 ;  /* 0x3f80000000007820 */ /* 0x000fc80000410000 */
[----:B------:R0:W2:Y:S01]  /*10770*/  F2F.F64.F32 R64, R0 ;  /* 0x0000000000407310 */ /* 0x0000a20000201800 */
[----:B------:R-:W-:Y:S05]  /*10780*/  BRA `(.L_x_21133) ;  /* 0x0000000800f87947 */ /* 0x000fea0003800000 */
.L_x_21136:
        /* <DEDUP_REMOVED lines=10> */
.L_x_21139:
[----:B------:R-:W2:Y:S02]  /*10830*/  LDG.E.U16 R4, desc[UR36][R4.64] ;  /* 0x0000002404047981 */ /* 0x000ea4000c1e1500 */
[----:B--2---:R-:W-:-:S05]  /*10840*/  HADD2.F32 R0, -RZ, R4.H0_H0 ;  /* 0x20000004ff007230 */ /* 0x004fca0000004100 */
[----:B------:R-:W-:-:S04]  /*10850*/  FMUL.FTZ R0, R0, 1 ;  /* 0x3f80000000007820 */ /* 0x000fc80000410000 */
[----:B------:R0:W2:Y:S01]  /*10860*/  F2F.F64.F32 R64, R0 ;  /* 0x0000000000407310 */ /* 0x0000a20000201800 */
[----:B------:R-:W-:Y:S05]  /*10870*/  BRA `(.L_x_21133) ;  /* 0x0000000800bc7947 */ /* 0x000fea0003800000 */
.L_x_21138:
[----:B------:R0:W5:Y:S01]  /*10880*/  LDG.E.64 R64, desc[UR36][R4.64] ;  /* 0x0000002404407981 */ /* 0x000162000c1e1b00 */
[----:B------:R-:W-:Y:S05]  /*10890*/  BRA `(.L_x_21133) ;  /* 0x0000000800b47947 */ /* 0x000fea0003800000 */
.L_x_21128:
        /* <DEDUP_REMOVED lines=13> */
.L_x_21142:
[----:B------:R0:W5:Y:S01]  /*10970*/  LDG.E.64 R64, desc[UR36][R4.64] ;  /* 0x0000002404407981 */ /* 0x000162000c1e1b00 */
[----:B------:R-:W-:Y:S05]  /*10980*/  BRA `(.L_x_21133) ;  /* 0x0000000800787947 */ /* 0x000fea0003800000 */
.L_x_21141:
        /* <DEDUP_REMOVED lines=28> */
.L_x_21144:
        /* <DEDUP_REMOVED lines=15> */
.L_x_21143:
[----:B------:R-:W2:Y:S02]  /*10c40*/  LDG.E.U16 R0, desc[UR36][R4.64] ;  /* 0x0000002404007981 */ /* 0x000ea4000c1e1500 */
[----:B--2---:R-:W-:-:S04]  /*10c50*/  IMAD.U32 R0, R0, 0x10000, RZ ;  /* 0x0001000000007824 */ /* 0x004fc800078e00ff */
[----:B------:R-:W-:-:S04]  /*10c60*/  FMUL.FTZ R0, R0, 1 ;  /* 0x3f80000000007820 */ /* 0x000fc80000410000 */
[----:B------:R0:W2:Y:S01]  /*10c70*/  F2F.F64.F32 R64, R0 ;  /* 0x0000000000407310 */ /* 0x0000a20000201800 */
[----:B------:R-:W-:Y:S05]  /*10c80*/  BRA `(.L_x_21133) ;  /* 0x0000000400b87947 */ /* 0x000fea0003800000 */
.L_x_21140:
        /* <DEDUP_REMOVED lines=11> */
.L_x_21147:
        /* <DEDUP_REMOVED lines=21> */
.L_x_21151:
[----:B------:R-:W-:Y:S05]  /*10e90*/  BSYNC B1 ;  /* 0x0000000000017941 */ /* 0x000fea0003800000 */
.L_x_21150:
[----:B------:R-:W-:Y:S01]  /*10ea0*/  LEA R5, R0, 0x3b800000, 0x17 ;  /* 0x3b80000000057811 */ /* 0x000fe200078eb8ff */
[----:B------:R-:W-:-:S05]  /*10eb0*/  IMAD.SHL.U32 R0, R3, 0x100000, RZ ;  /* 0x0010000003007824 */ /* 0x000fca00078e00ff */
[----:B------:R-:W-:-:S07]  /*10ec0*/  LOP3.LUT R0, R5, R0, R6, 0xfe, !PT ;  /* 0x0000000005007212 */ /* 0x000fce00078efe06 */
.L_x_21149:
[----:B------:R-:W-:Y:S05]  /*10ed0*/  BSYNC B0 ;  /* 0x0000000000007941 */ /* 0x000fea0003800000 */
.L_x_21148:
[----:B------:R-:W-:-:S04]  /*10ee0*/  FMUL.FTZ R0, R0, 1 ;  /* 0x3f80000000007820 */ /* 0x000fc80000410000 */
[----:B------:R0:W2:Y:S01]  /*10ef0*/  F2F.F64.F32 R64, R0 ;  /* 0x0000000000407310 */ /* 0x0000a20000201800 */
[----:B------:R-:W-:Y:S05]  /*10f00*/  BRA `(.L_x_21133) ;  /* 0x0000000400187947 */ /* 0x000fea0003800000 */
.L_x_21146:
        /* <DEDUP_REMOVED lines=21> */
.L_x_21155:
[----:B------:R-:W-:Y:S05]  /*11060*/  BSYNC B1 ;  /* 0x0000000000017941 */ /* 0x000fea0003800000 */
.L_x_21154:
[----:B------:R-:W-:Y:S01]  /*11070*/  LEA R5, R0, 0x37800000, 0x17 ;  /* 0x3780000000057811 */ /* 0x000fe200078eb8ff */
[----:B------:R-:W-:-:S05]  /*11080*/  IMAD.SHL.U32 R0, R3, 0x200000, RZ ;  /* 0x0020000003007824 */ /* 0x000fca00078e00ff */
[----:B------:R-:W-:-:S07]  /*11090*/  LOP3.LUT R0, R5, R0, R6, 0xfe, !PT ;  /* 0x0000000005007212 */ /* 0x000fce00078efe06 */
.L_x_21153:
[----:B------:R-:W-:Y:S05]  /*110a0*/  BSYNC B0 ;  /* 0x0000000000007941 */ /* 0x000fea0003800000 */
.L_x_21152:
[----:B------:R-:W-:-:S04]  /*110b0*/  FMUL.FTZ R0, R0, 1 ;  /* 0x3f80000000007820 */ /* 0x000fc80000410000 */
[----:B------:R0:W2:Y:S01]  /*110c0*/  F2F.F64.F32 R64, R0 ;  /* 0x0000000000407310 */ /* 0x0000a20000201800 */
[----:B------:R-:W-:Y:S05]  /*110d0*/  BRA `(.L_x_21133) ;  /* 0x0000000000a47947 */ /* 0x000fea0003800000 */
.L_x_21145:
        /* <DEDUP_REMOVED lines=14> */
.L_x_21159:
[----:B------:R-:W-:Y:S05]  /*111c0*/  BSYNC B0 ;  /* 0x0000000000007941 */ /* 0x000fea0003800000 */
.L_x_21158:
[----:B------:R-:W-:-:S04]  /*111d0*/  FMUL.FTZ R0, R0, 1 ;  /* 0x3f80000000007820 */ /* 0x000fc80000410000 */
[----:B------:R0:W2:Y:S01]  /*111e0*/  F2F.F64.F32 R64, R0 ;  /* 0x0000000000407310 */ /* 0x0000a20000201800 */
[----:B------:R-:W-:Y:S05]  /*111f0*/  BRA `(.L_x_21133) ;  /* 0x00000000005c7947 */ /* 0x000fea0003800000 */
.L_x_21132:
        /* <DEDUP_REMOVED lines=16> */
.L_x_21160:
[----:B------:R-:W-:Y:S01]  /*11300*/  CS2R R64, SRZ ;  /* 0x0000000000407805 */ /* 0x000fe2000001ff00 */
[----:B------:R-:W-:Y:S06]  /*11310*/  BRA `(.L_x_21133) ;  /* 0x0000000000147947 */ /* 0x000fec0003800000 */
.L_x_21157:
[----:B------:R-:W2:Y:S02]  /*11320*/  LDG.E.64 R64, desc[UR36][R4.64] ;  /* 0x0000002404407981 */ /* 0x000ea4000c1e1b00 */
[----:B--2---:R-:W0:Y:S01]  /*11330*/  I2F.F64.U64 R64, R64 ;  /* 0x0000004000407312 */ /* 0x004e220000301800 */
[----:B------:R-:W-:Y:S05]  /*11340*/  BRA `(.L_x_21133) ;  /* 0x0000000000087947 */ /* 0x000fea0003800000 */
.L_x_21156:
[----:B------:R-:W2:Y:S02]  /*11350*/  LDG.E R4, desc[UR36][R4.64] ;  /* 0x0000002404047981 */ /* 0x000ea4000c1e1900 */
[----:B--2---:R0:W2:Y:S02]  /*11360*/  I2F.F64.U32 R64, R4 ;  /* 0x0000000400407312 */ /* 0x0040a40000201800 */
.L_x_21133:
[----:B0-2---:R-:W0:Y:S01]  /*11370*/  LDC.64 R4, c[0x0][0x250] ;  /* 0x00009400ff047b82 */ /* 0x005e220000000a00 */
        /* <DEDUP_REMOVED lines=18> */
.L_x_21164:
[----:B------:R-:W2:Y:S02]  /*114a0*/  LDG.E.U8 R4, desc[UR36][R4.64] ;  /* 0x0000002404047981 */ /* 0x000ea4000c1e1100 */
[----:B--2---:R0:W2:Y:S01]  /*114b0*/  I2F.F64.U16 R44, R4 ;  /* 0x00000004002c7312 */ /* 0x0040a20000101800 */
[----:B------:R-:W-:Y:S05]  /*114c0*/  BRA `(.L_x_21166) ;  /* 0x0000000c00707947 */ /* 0x000fea0003800000 */
.L_x_21163:
        /* <DEDUP_REMOVED lines=9> */
.L_x_21168:
[----:B------:R-:W2:Y:S02]  /*11560*/  LDG.E R4, desc[UR36][R4.64] ;  /* 0x0000002404047981 */ /* 0x000ea4000c1e1900 */
[----:B--2---:R0:W2:Y:S01]  /*11570*/  I2F.F64 R44, R4 ;  /* 0x00000004002c7312 */ /* 0x0040a20000201c00 */
[----:B------:R-:W-:Y:S05]  /*11580*/  BRA `(.L_x_21166) ;  /* 0x0000000c00407947 */ /* 0x000fea0003800000 */
.L_x_21167:
[----:B------:R-:W2:Y:S02]  /*11590*/  LDG.E.U16 R4, desc[UR36][R4.64] ;  /* 0x0000002404047981 */ /* 0x000ea4000c1e1500 */
[----:B--2---:R0:W2:Y:S01]  /*115a0*/  I2F.F64.S16 R44, R4 ;  /* 0x00000004002c7312 */ /* 0x0040a20000101c00 */
[----:B------:R-:W-:Y:S05]  /*115b0*/  BRA `(.L_x_21166) ;  /* 0x0000000c00347947 */ /* 0x000fea0003800000 */
.L_x_21162:
        /* <DEDUP_REMOVED lines=10> */
.L_x_21170:
[----:B------:R-:W2:Y:S02]  /*11660*/  LDG.E.U16 R0, desc[UR36][R4.64] ;  /* 0x0000002404007981 */ /* 0x000ea4000c1e1500 */
[----:B--2---:R-:W-:-:S05]  /*11670*/  HADD2.F32 R0, -RZ, R0.H0_H0 ;  /* 0x20000000ff007230 */ /* 0x004fca0000004100 */
[----:B------:R-:W-:-:S04]  /*11680*/  FMUL.FTZ R0, R0, 1 ;  /* 0x3f80000000007820 */ /* 0x000fc80000410000 */
[----:B------:R0:W2:Y:S01]  /*11690*/  F2F.F64.F32 R44, R0 ;  /* 0x00000000002c7310 */ /* 0x0000a20000201800 */
[----:B------:R-:W-:Y:S05]  /*116a0*/  BRA `(.L_x_21166) ;  /* 0x0000000800f87947 */ /* 0x000fea0003800000 */
.L_x_21169:
        /* <DEDUP_REMOVED lines=10> */
.L_x_21172:
[----:B------:R-:W2:Y:S02]  /*11750*/  LDG.E.U16 R4, desc[UR36][R4.64] ;  /* 0x0000002404047981 */ /* 0x000ea4000c1e1500 */
[----:B--2---:R-:W-:-:S05]  /*11760*/  HADD2.F32 R0, -RZ, R4.H0_H0 ;  /* 0x20000004ff007230 */ /* 0x004fca0000004100 */
[----:B------:R-:W-:-:S04]  /*11770*/  FMUL.FTZ R0, R0, 1 ;  /* 0x3f80000000007820 */ /* 0x000fc80000410000 */
[----:B------:R0:W2:Y:S01]  /*11780*/  F2F.F64.F32 R44, R0 ;  /* 0x00000000002c7310 */ /* 0x0000a20000201800 */
[----:B------:R-:W-:Y:S05]  /*11790*/  BRA `(.L_x_21166) ;  /* 0x0000000800bc7947 */ /* 0x000fea0003800000 */
.L_x_21171:
[----:B------:R0:W5:Y:S01]  /*117a0*/  LDG.E.64 R44, desc[UR36][R4.64] ;  /* 0x00000024042c7981 */ /* 0x000162000c1e1b00 */
[----:B------:R-:W-:Y:S05]  /*117b0*/  BRA `(.L_x_21166) ;  /* 0x0000000800b47947 */ /* 0x000fea0003800000 */
.L_x_21161:
        /* <DEDUP_REMOVED lines=13> */
.L_x_21175:
[----:B------:R0:W5:Y:S01]  /*11890*/  LDG.E.64 R44, desc[UR36][R4.64] ;  /* 0x00000024042c7981 */ /* 0x000162000c1e1b00 */
[----:B------:R-:W-:Y:S05]  /*118a0*/  BRA `(.L_x_21166) ;  /* 0x0000000800787947 */ /* 0x000fea0003800000 */
.L_x_21174:
        /* <DEDUP_REMOVED lines=28> */
.L_x_21177:
        /* <DEDUP_REMOVED lines=15> */
.L_x_21176:
[----:B------:R-:W2:Y:S02]  /*11b60*/  LDG.E.U16 R0, desc[UR36][R4.64] ;  /* 0x0000002404007981 */ /* 0x000ea4000c1e1500 */
[----:B--2---:R-:W-:-:S04]  /*11b70*/  IMAD.U32 R0, R0, 0x10000, RZ ;  /* 0x0001000000007824 */ /* 0x004fc800078e00ff */
[----:B------:R-:W-:-:S04]  /*11b80*/  FMUL.FTZ R0, R0, 1 ;  /* 0x3f80000000007820 */ /* 0x000fc80000410000 */
[----:B------:R2:W0:Y:S01]  /*11b90*/  F2F.F64.F32 R44, R0 ;  /* 0x00000000002c7310 */ /* 0x0004220000201800 */
[----:B------:R-:W-:Y:S05]  /*11ba0*/  BRA `(.L_x_21166) ;  /* 0x0000000400b87947 */ /* 0x000fea0003800000 */
.L_x_21173:
        /* <DEDUP_REMOVED lines=11> */
.L_x_21180:
        /* <DEDUP_REMOVED lines=21> */
.L_x_21184:
[----:B------:R-:W-:Y:S05]  /*11db0*/  BSYNC B1 ;  /* 0x0000000000017941 */ /* 0x000fea0003800000 */
.L_x_21183:
[----:B------:R-:W-:Y:S01]  /*11dc0*/  LEA R5, R0, 0x3b800000, 0x17 ;  /* 0x3b80000000057811 */ /* 0x000fe200078eb8ff */
[----:B------:R-:W-:-:S05]  /*11dd0*/  IMAD.SHL.U32 R0, R3, 0x100000, RZ ;  /* 0x0010000003007824 */ /* 0x000fca00078e00ff */
[----:B------:R-:W-:-:S07]  /*11de0*/  LOP3.LUT R0, R5, R0, R6, 0xfe, !PT ;  /* 0x0000000005007212 */ /* 0x000fce00078efe06 */
.L_x_21182:
[----:B------:R-:W-:Y:S05]  /*11df0*/  BSYNC B0 ;  /* 0x0000000000007941 */ /* 0x000fea0003800000 */
.L_x_21181:
[----:B------:R-:W-:-:S04]  /*11e00*/  FMUL.FTZ R0, R0, 1 ;  /* 0x3f80000000007820 */ /* 0x000fc80000410000 */
[----:B------:R0:W2:Y:S01]  /*11e10*/  F2F.F64.F32 R44, R0 ;  /* 0x00000000002c7310 */ /* 0x0000a20000201800 */
[----:B------:R-:W-:Y:S05]  /*11e20*/  BRA `(.L_x_21166) ;  /* 0x0000000400187947 */ /* 0x000fea0003800000 */
.L_x_21179:
        /* <DEDUP_REMOVED lines=21> */
.L_x_21188:
[----:B------:R-:W-:Y:S05]  /*11f80*/  BSYNC B1 ;  /* 0x0000000000017941 */ /* 0x000fea0003800000 */
.L_x_21187:
[----:B------:R-:W-:Y:S01]  /*11f90*/  LEA R5, R0, 0x37800000, 0x17 ;  /* 0x3780000000057811 */ /* 0x000fe200078eb8ff */
[----:B------:R-:W-:-:S05]  /*11fa0*/  IMAD.SHL.U32 R0, R3, 0x200000, RZ ;  /* 0x0020000003007824 */ /* 0x000fca00078e00ff */
[----:B------:R-:W-:-:S07]  /*11fb0*/  LOP3.LUT R0, R5, R0, R6, 0xfe, !PT ;  /* 0x0000000005007212 */ /* 0x000fce00078efe06 */
.L_x_21186:
[----:B------:R-:W-:Y:S05]  /*11fc0*/  BSYNC B0 ;  /* 0x0000000000007941 */ /* 0x000fea0003800000 */
.L_x_21185:
[----:B------:R-:W-:-:S04]  /*11fd0*/  FMUL.FTZ R0, R0, 1 ;  /* 0x3f80000000007820 */ /* 0x000fc80000410000 */
[----:B------:R0:W2:Y:S01]  /*11fe0*/  F2F.F64.F32 R44, R0 ;  /* 0x00000000002c7310 */ /* 0x0000a20000201800 */
[----:B------:R-:W-:Y:S05]  /*11ff0*/  BRA `(.L_x_21166) ;  /* 0x0000000000a47947 */ /* 0x000fea0003800000 */
.L_x_21178:
        /* <DEDUP_REMOVED lines=14> */
.L_x_21192:
[----:B------:R-:W-:Y:S05]  /*120e0*/  BSYNC B0 ;  /* 0x0000000000007941 */ /* 0x000fea0003800000 */
.L_x_21191:
[----:B------:R-:W-:-:S04]  /*120f0*/  FMUL.FTZ R0, R0, 1 ;  /* 0x3f80000000007820 */ /* 0x000fc80000410000 */
[----:B------:R0:W2:Y:S01]  /*12100*/  F2F.F64.F32 R44, R0 ;  /* 0x00000000002c7310 */ /* 0x0000a20000201800 */
[----:B------:R-:W-:Y:S05]  /*12110*/  BRA `(.L_x_21166) ;  /* 0x00000000005c7947 */ /* 0x000fea0003800000 */
.L_x_21165:
        /* <DEDUP_REMOVED lines=16> */
.L_x_21193:
[----:B------:R-:W-:Y:S01]  /*12220*/  CS2R R44, SRZ ;  /* 0x00000000002c7805 */ /* 0x000fe2000001ff00 */
[----:B------:R-:W-:Y:S06]  /*12230*/  BRA `(.L_x_21166) ;  /* 0x0000000000147947 */ /* 0x000fec0003800000 */
.L_x_21190:
[----:B------:R-:W2:Y:S02]  /*12240*/  LDG.E.64 R44, desc[UR36][R4.64] ;  /* 0x00000024042c7981 */ /* 0x000ea4000c1e1b00 */
[----:B--2---:R-:W0:Y:S01]  /*12250*/  I2F.F64.U64 R44, R44 ;  /* 0x0000002c002c7312 */ /* 0x004e220000301800 */
[----:B------:R-:W-:Y:S05]  /*12260*/  BRA `(.L_x_21166) ;  /* 0x0000000000087947 */ /* 0x000fea0003800000 */
.L_x_21189:
[----:B------:R-:W2:Y:S02]  /*12270*/  LDG.E R4, desc[UR36][R4.64] ;  /* 0x0000002404047981 */ /* 0x000ea4000c1e1900 */
[----:B--2---:R0:W2:Y:S02]  /*12280*/  I2F.F64.U32 R44, R4 ;  /* 0x00000004002c7312 */ /* 0x0040a40000201800 */
.L_x_21166:
[----:B0-2---:R-:W0:Y:S01]  /*12290*/  S2R R0, SR_CTAID.X ;  /* 0x0000000000007919 */ /* 0x005e220000002500 */
[----:B------:R-:W2:Y:S01]  /*122a0*/  LDC.64 R4, c[0x0][0x258] ;  /* 0x00009600ff047b82 */ /* 0x000ea20000000a00 */
[----:B------:R-:W-:Y:S01]  /*122b0*/  PRMT R6, R50, 0x9910, RZ ;  /* 0x0000991032067816 */ /* 0x000fe200000000ff */
[----:B------:R-:W-:Y:S01]  /*122c0*/  ULDC UR4, c[0x0][0x288] ;  /* 0x0000a20000047ab9 */ /* 0x000fe20000000800 */
[----:B0-----:R-:W-:-:S04]  /*122d0*/  IMAD R0, R0, 0x200, R75 ;  /* 0x0000020000007824 */ /* 0x001fc800078e024b */
        /* <DEDUP_REMOVED lines=17> */
.L_x_21197:
[----:B------:R-:W2:Y:S02]  /*123f0*/  LDG.E.U8 R4, desc[UR36][R4.64] ;  /* 0x0000002404047981 */ /* 0x000ea4000c1e1100 */
[----:B--2---:R0:W2:Y:S01]  /*12400*/  I2F.F64.U16 R62, R4 ;  /* 0x00000004003e7312 */ /* 0x0040a20000101800 */
[----:B------:R-:W-:Y:S05]  /*12410*/  BRA `(.L_x_21199) ;  /* 0x0000000c00707947 */ /* 0x000fea0003800000 */
.L_x_21196:
        /* <DEDUP_REMOVED lines=9> */
.L_x_21201:
[----:B------:R-:W2:Y:S02]  /*124b0*/  LDG.E R4, desc[UR36][R4.64] ;  /* 0x0000002404047981 */ /* 0x000ea4000c1e1900 */
[----:B--2---:R0:W2:Y:S01]  /*124c0*/  I2F.F64 R62, R4 ;  /* 0x00000004003e7312 */ /* 0x0040a20000201c00 */
[----:B------:R-:W-:Y:S05]  /*124d0*/  BRA `(.L_x_21199) ;  /* 0x0000000c00407947 */ /* 0x000fea0003800000 */
.L_x_21200:
[----:B------:R-:W2:Y:S02]  /*124e0*/  LDG.E.U16 R4, desc[UR36][R4.64] ;  /* 0x0000002404047981 */ /* 0x000ea4000c1e1500 */
[----:B--2---:R0:W2:Y:S01]  /*124f0*/  I2F.F64.S16 R62, R4 ;  /* 0x00000004003e7312 */ /* 0x0040a20000101c00 */
[----:B------:R-:W-:Y:S05]  /*12500*/  BRA `(.L_x_21199) ;  /* 0x0000000c00347947 */ /* 0x000fea0003800000 */
.L_x_21195:
        /* <DEDUP_REMOVED lines=10> */
.L_x_21203:
[----:B------:R-:W2:Y:S02]  /*125b0*/  LDG.E.U16 R0, desc[UR36][R4.64] ;  /* 0x0000002404007981 */ /* 0x000ea4000c1e1500 */
[----:B--2---:R-:W-:-:S05]  /*125c0*/  HADD2.F32 R0, -RZ, R0.H0_H0 ;  /* 0x20000000ff007230 */ /* 0x004fca0000004100 */
[----:B------:R-:W-:-:S04]  /*125d0*/  FMUL.FTZ R0, R0, 1 ;  /* 0x3f80000000007820 */ /* 0x000fc80000410000 */
[----:B------:R0:W2:Y:S01]  /*125e0*/  F2F.F64.F32 R62, R0 ;  /* 0x00000000003e7310 */ /* 0x0000a20000201800 */
[----:B------:R-:W-:Y:S05]  /*125f0*/  BRA `(.L_x_21199) ;  /* 0x0000000800f87947 */ /* 0x000fea0003800000 */
.L_x_21202:
        /* <DEDUP_REMOVED lines=10> */
.L_x_21205:
[----:B------:R-:W2:Y:S02]  /*126a0*/  LDG.E.U16 R4, desc[UR36][R4.64] ;  /* 0x0000002404047981 */ /* 0x000ea4000c1e1500 */
[----:B--2---:R-:W-:-:S05]  /*126b0*/  HADD2.F32 R0, -RZ, R4.H0_H0 ;  /* 0x20000004ff007230 */ /* 0x004fca0000004100 */
[----:B------:R-:W-:-:S04]  /*126c0*/  FMUL.FTZ R0, R0, 1 ;  /* 0x3f80000000007820 */ /* 0x000fc80000410000 */
[----:B------:R0:W2:Y:S01]  /*126d0*/  F2F.F64.F32 R62, R0 ;  /* 0x00000000003e7310 */ /* 0x0000a20000201800 */
[----:B------:R-:W-:Y:S05]  /*126e0*/  BRA `(.L_x_21199) ;  /* 0x0000000800bc7947 */ /* 0x000fea0003800000 */
.L_x_21204:
[----:B------:R0:W5:Y:S01]  /*126f0*/  LDG.E.64 R62, desc[UR36][R4.64] ;  /* 0x00000024043e7981 */ /* 0x000162000c1e1b00 */
[----:B------:R-:W-:Y:S05]  /*12700*/  BRA `(.L_x_21199) ;  /* 0x0000000800b47947 */ /* 0x000fea0003800000 */
.L_x_21194:
        /* <DEDUP_REMOVED lines=13> */
.L_x_21208:
[----:B------:R0:W5:Y:S01]  /*127e0*/  LDG.E.64 R62, desc[UR36][R4.64] ;  /* 0x00000024043e7981 */ /* 0x000162000c1e1b00 */
[----:B------:R-:W-:Y:S05]  /*127f0*/  BRA `(.L_x_21199) ;  /* 0x0000000800787947 */ /* 0x000fea0003800000 */
.L_x_21207:
        /* <DEDUP_REMOVED lines=28> */
.L_x_21210:
        /* <DEDUP_REMOVED lines=15> */
.L_x_21209:
[----:B------:R-:W2:Y:S02]  /*12ab0*/  LDG.E.U16 R0, desc[UR36][R4.64] ;  /* 0x0000002404007981 */ /* 0x000ea4000c1e1500 */
[----:B--2---:R-:W-:-:S04]  /*12ac0*/  IMAD.U32 R0, R0, 0x10000, RZ ;  /* 0x0001000000007824 */ /* 0x004fc800078e00ff */
[----:B------:R-:W-:-:S04]  /*12ad0*/  FMUL.FTZ R0, R0, 1 ;  /* 0x3f80000000007820 */ /* 0x000fc80000410000 */
[----:B------:R0:W2:Y:S01]  /*12ae0*/  F2F.F64.F32 R62, R0 ;  /* 0x00000000003e7310 */ /* 0x0000a20000201800 */
[----:B------:R-:W-:Y:S05]  /*12af0*/  BRA `(.L_x_21199) ;  /* 0x0000000400b87947 */ /* 0x000fea0003800000 */
.L_x_21206:
        /* <DEDUP_REMOVED lines=11> */
.L_x_21213:
        /* <DEDUP_REMOVED lines=21> */
.L_x_21217:
[----:B------:R-:W-:Y:S05]  /*12d00*/  BSYNC B1 ;  /* 0x0000000000017941 */ /* 0x000fea0003800000 */
.L_x_21216:
[----:B------:R-:W-:Y:S01]  /*12d10*/  LEA R5, R0, 0x3b800000, 0x17 ;  /* 0x3b80000000057811 */ /* 0x000fe200078eb8ff */
[----:B------:R-:W-:-:S05]  /*12d20*/  IMAD.SHL.U32 R0, R3, 0x100000, RZ ;  /* 0x0010000003007824 */ /* 0x000fca00078e00ff */
[----:B------:R-:W-:-:S07]  /*12d30*/  LOP3.LUT R0, R5, R0, R6, 0xfe, !PT ;  /* 0x0000000005007212 */ /* 0x000fce00078efe06 */
.L_x_21215:
[----:B------:R-:W-:Y:S05]  /*12d40*/  BSYNC B0 ;  /* 0x0000000000007941 */ /* 0x000fea0003800000 */
.L_x_21214:
[----:B------:R-:W-:-:S04]  /*12d50*/  FMUL.FTZ R0, R0, 1 ;  /* 0x3f80000000007820 */ /* 0x000fc80000410000 */
[----:B------:R0:W2:Y:S01]  /*12d60*/  F2F.F64.F32 R62, R0 ;  /* 0x00000000003e7310 */ /* 0x0000a20000201800 */
[----:B------:R-:W-:Y:S05]  /*12d70*/  BRA `(.L_x_21199) ;  /* 0x0000000400187947 */ /* 0x000fea0003800000 */
.L_x_21212:
        /* <DEDUP_REMOVED lines=21> */
.L_x_21221:
[----:B------:R-:W-:Y:S05]  /*12ed0*/  BSYNC B1 ;  /* 0x0000000000017941 */ /* 0x000fea0003800000 */
.L_x_21220:
[----:B------:R-:W-:Y:S01]  /*12ee0*/  LEA R5, R0, 0x37800000, 0x17 ;  /* 0x3780000000057811 */ /* 0x000fe200078eb8ff */
[----:B------:R-:W-:-:S05]  /*12ef0*/  IMAD.SHL.U32 R0, R3, 0x200000, RZ ;  /* 0x0020000003007824 */ /* 0x000fca00078e00ff */
[----:B------:R-:W-:-:S07]  /*12f00*/  LOP3.LUT R0, R5, R0, R6, 0xfe, !PT ;  /* 0x0000000005007212 */ /* 0x000fce00078efe06 */
.L_x_21219:
[----:B------:R-:W-:Y:S05]  /*12f10*/  BSYNC B0 ;  /* 0x0000000000007941 */ /* 0x000fea0003800000 */
.L_x_21218:
[----:B------:R-:W-:-:S04]  /*12f20*/  FMUL.FTZ R0, R0, 1 ;  /* 0x3f80000000007820 */ /* 0x000fc80000410000 */
[----:B------:R0:W2:Y:S01]  /*12f30*/  F2F.F64.F32 R62, R0 ;  /* 0x00000000003e7310 */ /* 0x0000a20000201800 */
[----:B------:R-:W-:Y:S05]  /*12f40*/  BRA `(.L_x_21199) ;  /* 0x0000000000a47947 */ /* 0x000fea0003800000 */
.L_x_21211:
        /* <DEDUP_REMOVED lines=14> */
.L_x_21225:
[----:B------:R-:W-:Y:S05]  /*13030*/  BSYNC B0 ;  /* 0x0000000000007941 */ /* 0x000fea0003800000 */
.L_x_21224:
[----:B------:R-:W-:-:S04]  /*13040*/  FMUL.FTZ R0, R0, 1 ;  /* 0x3f80000000007820 */ /* 0x000fc80000410000 */
[----:B------:R0:W2:Y:S01]  /*13050*/  F2F.F64.F32 R62, R0 ;  /* 0x00000000003e7310 */ /* 0x0000a20000201800 */
[----:B------:R-:W-:Y:S05]  /*13060*/  BRA `(.L_x_21199) ;  /* 0x00000000005c7947 */ /* 0x000fea0003800000 */
.L_x_21198:
        /* <DEDUP_REMOVED lines=16> */
.L_x_21226:
[----:B------:R-:W-:Y:S01]  /*13170*/  CS2R R62, SRZ ;  /* 0x00000000003e7805 */ /* 0x000fe2000001ff00 */
[----:B------:R-:W-:Y:S06]  /*13180*/  BRA `(.L_x_21199) ;  /* 0x0000000000147947 */ /* 0x000fec0003800000 */
.L_x_21223:
[----:B------:R-:W2:Y:S02]  /*13190*/  LDG.E.64 R62, desc[UR36][R4.64] ;  /* 0x00000024043e7981 */ /* 0x000ea4000c1e1b00 */
[----:B--2---:R-:W0:Y:S01]  /*131a0*/  I2F.F64.U64 R62, R62 ;  /* 0x0000003e003e7312 */ /* 0x004e220000301800 */
[----:B------:R-:W-:Y:S05]  /*131b0*/  BRA `(.L_x_21199) ;  /* 0x0000000000087947 */ /* 0x000fea0003800000 */
.L_x_21222:
[----:B------:R-:W2:Y:S02]  /*131c0*/  LDG.E R4, desc[UR36][R4.64] ;  /* 0x0000002404047981 */ /* 0x000ea4000c1e1900 */
[----:B--2---:R0:W2:Y:S02]  /*131d0*/  I2F.F64.U32 R62, R4 ;  /* 0x00000004003e7312 */ /* 0x0040a40000201800 */
.L_x_21199:
[----:B0-----:R-:W0:Y:S01]  /*131e0*/  S2R R0, SR_CTAID.X ;  /* 0x0000000000007919 */ /* 0x001e220000002500 */
[----:B------:R-:W1:Y:S01]  /*131f0*/  LDC.64 R4, c[0x0][0x260] ;  /* 0x00009800ff047b82 */ /* 0x000e620000000a00 */
[----:B------:R-:W-:Y:S01]  /*13200*/  PRMT R6, R49, 0x9910, RZ ;  /* 0x0000991031067816 */ /* 0x000fe200000000ff */
[----:B------:R-:W-:Y:S01]  /*13210*/  ULDC UR4, c[0x0][0x28c] ;  /* 0x0000a30000047ab9 */ /* 0x000fe20000000800 */
[----:B0-----:R-:W-:-:S04]  /*13220*/  IMAD R0, R0, 0x200, R75 ;  /* 0x0000020000007824 */ /* 0x001fc800078e024b */
[----:B------:R-:W-:Y:S02]  /*13230*/  IMAD R3, R0, UR4, RZ ;  /* 0x0000000400037c24 */ /* 0x000fe4000f8e02ff */
[----:B------:R-:W-:-:S03]  /*13240*/  IMAD.MOV.U32 R0, RZ, RZ, R6 ;  /* 0x000000ffff007224 */ /* 0x000fc600078e0006 */
[----:B-1----:R-:W-:Y:S02]  /*13250*/  IADD3 R4, P0, R3, R4, RZ ;  /* 0x0000000403047210 */ /* 0x002fe40007f1e0ff */
        /* <DEDUP_REMOVED lines=14> */
.L_x_21230:
[----:B------:R-:W2:Y:S02]  /*13340*/  LDG.E.U8 R4, desc[UR36][R4.64] ;  /* 0x0000002404047981 */ /* 0x000ea4000c1e1100 */
[----:B--2---:R0:W1:Y:S01]  /*13350*/  I2F.F64.U16 R46, R4 ;  /* 0x00000004002e7312 */ /* 0x0040620000101800 */
[----:B------:R-:W-:Y:S05]  /*13360*/  BRA `(.L_x_21232) ;  /* 0x0000000c00707947 */ /* 0x000fea0003800000 */
.L_x_21229:
        /* <DEDUP_REMOVED lines=9> */
.L_x_21234:
[----:B------:R-:W2:Y:S02]  /*13400*/  LDG.E R4, desc[UR36][R4.64] ;  /* 0x0000002404047981 */ /* 0x000ea4000c1e1900 */
[----:B--2---:R0:W1:Y:S01]  /*13410*/  I2F.F64 R46, R4 ;  /* 0x00000004002e7312 */ /* 0x0040620000201c00 */
[----:B------:R-:W-:Y:S05]  /*13420*/  BRA `(.L_x_21232) ;  /* 0x0000000c00407947 */ /* 0x000fea0003800000 */
.L_x_21233:
[----:B------:R-:W2:Y:S02]  /*13430*/  LDG.E.U16 R4, desc[UR36][R4.64] ;  /* 0x0000002404047981 */ /* 0x000ea4000c1e1500 */
[----:B--2---:R0:W1:Y:S01]  /*13440*/  I2F.F64.S16 R46, R4 ;  /* 0x00000004002e7312 */ /* 0x0040620000101c00 */
[----:B------:R-:W-:Y:S05]  /*13450*/  BRA `(.L_x_21232) ;  /* 0x0000000c00347947 */ /* 0x000fea0003800000 */
.L_x_21228:
        /* <DEDUP_REMOVED lines=10> */
.L_x_21236:
[----:B------:R-:W2:Y:S02]  /*13500*/  LDG.E.U16 R0, desc[UR36][R4.64] ;  /* 0x0000002404007981 */ /* 0x000ea4000c1e1500 */
[----:B--2---:R-:W-:-:S05]  /*13510*/  HADD2.F32 R0, -RZ, R0.H0_H0 ;  /* 0x20000000ff007230 */ /* 0x004fca0000004100 */
[----:B------:R-:W-:-:S04]  /*13520*/  FMUL.FTZ R0, R0, 1 ;  /* 0x3f80000000007820 */ /* 0x000fc80000410000 */
[----:B------:R0:W1:Y:S01]  /*13530*/  F2F.F64.F32 R46, R0 ;  /* 0x00000000002e7310 */ /* 0x0000620000201800 */
[----:B------:R-:W-:Y:S05]  /*13540*/  BRA `(.L_x_21232) ;  /* 0x0000000800f87947 */ /* 0x000fea0003800000 */
.L_x_21235:
        /* <DEDUP_REMOVED lines=10> */
.L_x_21238:
[----:B------:R-:W2:Y:S02]  /*135f0*/  LDG.E.U16 R4, desc[UR36][R4.64] ;  /* 0x0000002404047981 */ /* 0x000ea4000c1e1500 */
[----:B--2---:R-:W-:-:S05]  /*13600*/  HADD2.F32 R0, -RZ, R4.H0_H0 ;  /* 0x20000004ff007230 */ /* 0x004fca0000004100 */
[----:B------:R-:W-:-:S04]  /*13610*/  FMUL.FTZ R0, R0, 1 ;  /* 0x3f80000000007820 */ /* 0x000fc80000410000 */
[----:B------:R0:W1:Y:S01]  /*13620*/  F2F.F64.F32 R46, R0 ;  /* 0x00000000002e7310 */ /* 0x0000620000201800 */
[----:B------:R-:W-:Y:S05]  /*13630*/  BRA `(.L_x_21232) ;  /* 0x0000000800bc7947 */ /* 0x000fea0003800000 */
.L_x_21237:
[----:B------:R0:W5:Y:S01]  /*13640*/  LDG.E.64 R46, desc[UR36][R4.64] ;  /* 0x00000024042e7981 */ /* 0x000162000c1e1b00 */
[----:B------:R-:W-:Y:S05]  /*13650*/  BRA `(.L_x_21232) ;  /* 0x0000000800b47947 */ /* 0x000fea0003800000 */
.L_x_21227:
        /* <DEDUP_REMOVED lines=13> */
.L_x_21241:
[----:B------:R0:W5:Y:S01]  /*13730*/  LDG.E.64 R46, desc[UR36][R4.64] ;  /* 0x00000024042e7981 */ /* 0x000162000c1e1b00 */
[----:B------:R-:W-:Y:S05]  /*13740*/  BRA `(.L_x_21232) ;  /* 0x0000000800787947 */ /* 0x000fea0003800000 */
.L_x_21240:
        /* <DEDUP_REMOVED lines=28> */
.L_x_21243:
        /* <DEDUP_REMOVED lines=15> */
.L_x_21242:
[----:B------:R-:W2:Y:S02]  /*13a00*/  LDG.E.U16 R0, desc[UR36][R4.64] ;  /* 0x0000002404007981 */ /* 0x000ea4000c1e1500 */
[----:B--2---:R-:W-:-:S04]  /*13a10*/  IMAD.U32 R0, R0, 0x10000, RZ ;  /* 0x0001000000007824 */ /* 0x004fc800078e00ff */
[----:B------:R-:W-:-:S04]  /*13a20*/  FMUL.FTZ R0, R0, 1 ;  /* 0x3f80000000007820 */ /* 0x000fc80000410000 */
[----:B------:R0:W1:Y:S01]  /*13a30*/  F2F.F64.F32 R46, R0 ;  /* 0x00000000002e7310 */ /* 0x0000620000201800 */
[----:B------:R-:W-:Y:S05]  /*13a40*/  BRA `(.L_x_21232) ;  /* 0x0000000400b87947 */ /* 0x000fea0003800000 */
.L_x_21239:
        /* <DEDUP_REMOVED lines=11> */
.L_x_21246:
        /* <DEDUP_REMOVED lines=21> */
.L_x_21250:
[----:B------:R-:W-:Y:S05]  /*13c50*/  BSYNC B1 ;  /* 0x0000000000017941 */ /* 0x000fea0003800000 */
.L_x_21249:
[----:B------:R-:W-:Y:S01]  /*13c60*/  LEA R5, R0, 0x3b800000, 0x17 ;  /* 0x3b80000000057811 */ /* 0x000fe200078eb8ff */
[----:B------:R-:W-:-:S05]  /*13c70*/  IMAD.SHL.U32 R0, R3, 0x100000, RZ ;  /* 0x0010000003007824 */ /* 0x000fca00078e00ff */
[----:B------:R-:W-:-:S07]  /*13c80*/  LOP3.LUT R0, R5, R0, R6, 0xfe, !PT ;  /* 0x0000000005007212 */ /* 0x000fce00078efe06 */
.L_x_21248:
[----:B------:R-:W-:Y:S05]  /*13c90*/  BSYNC B0 ;  /* 0x0000000000007941 */ /* 0x000fea0003800000 */
.L_x_21247:
[----:B------:R-:W-:-:S04]  /*13ca0*/  FMUL.FTZ R0, R0, 1 ;  /* 0x3f80000000007820 */ /* 0x000fc80000410000 */
[----:B------:R0:W1:Y:S01]  /*13cb0*/  F2F.F64.F32 R46, R0 ;  /* 0x00000000002e7310 */ /* 0x0000620000201800 */
[----:B------:R-:W-:Y:S05]  /*13cc0*/  BRA `(.L_x_21232) ;  /* 0x0000000400187947 */ /* 0x000fea0003800000 */
.L_x_21245:
        /* <DEDUP_REMOVED lines=21> */
.L_x_21254:
[----:B------:R-:W-:Y:S05]  /*13e20*/  BSYNC B1 ;  /* 0x0000000000017941 */ /* 0x000fea0003800000 */
.L_x_21253:
[----:B------:R-:W-:Y:S01]  /*13e30*/  LEA R5, R0, 0x37800000, 0x17 ;  /* 0x3780000000057811 */ /* 0x000fe200078eb8ff */
[----:B------:R-:W-:-:S05]  /*13e40*/  IMAD.SHL.U32 R0, R3, 0x200000, RZ ;  /* 0x0020000003007824 */ /* 0x000fca00078e00ff */
[----:B------:R-:W-:-:S07]  /*13e50*/  LOP3.LUT R0, R5, R0, R6, 0xfe, !PT ;  /* 0x0000000005007212 */ /* 0x000fce00078efe06 */
.L_x_21252:
[----:B------:R-:W-:Y:S05]  /*13e60*/  BSYNC B0 ;  /* 0x0000000000007941 */ /* 0x000fea0003800000 */
.L_x_21251:
[----:B------:R-:W-:-:S04]  /*13e70*/  FMUL.FTZ R0, R0, 1 ;  /* 0x3f80000000007820 */ /* 0x000fc80000410000 */
[----:B------:R0:W1:Y:S01]  /*13e80*/  F2F.F64.F32 R46, R0 ;  /* 0x00000000002e7310 */ /* 0x0000620000201800 */
[----:B------:R-:W-:Y:S05]  /*13e90*/  BRA `(.L_x_21232) ;  /* 0x0000000000a47947 */ /* 0x000fea0003800000 */
.L_x_21244:
        /* <DEDUP_REMOVED lines=14> */
.L_x_21258:
[----:B------:R-:W-:Y:S05]  /*13f80*/  BSYNC B0 ;  /* 0x0000000000007941 */ /* 0x000fea0003800000 */
.L_x_21257:
[----:B------:R-:W-:-:S04]  /*13f90*/  FMUL.FTZ R0, R0, 1 ;  /* 0x3f80000000007820 */ /* 0x000fc80000410000 */
[----:B------:R0:W1:Y:S01]  /*13fa0*/  F2F.F64.F32 R46, R0 ;  /* 0x00000000002e7310 */ /* 0x0000620000201800 */
[----:B------:R-:W-:Y:S05]  /*13fb0*/  BRA `(.L_x_21232) ;  /* 0x00000000005c7947 */ /* 0x000fea0003800000 */
.L_x_21231:
        /* <DEDUP_REMOVED lines=16> */
.L_x_21259:
[----:B------:R-:W-:Y:S01]  /*140c0*/  CS2R R46, SRZ ;  /* 0x00000000002e7805 */ /* 0x000fe2000001ff00 */
[----:B------:R-:W-:Y:S06]  /*140d0*/  BRA `(.L_x_21232) ;  /* 0x0000000000147947 */ /* 0x000fec0003800000 */
.L_x_21256:
[----:B------:R-:W2:Y:S02]  /*140e0*/  LDG.E.64 R46, desc[UR36][R4.64] ;  /* 0x00000024042e7981 */ /* 0x000ea4000c1e1b00 */
[----:B--2---:R-:W0:Y:S01]  /*140f0*/  I2F.F64.U64 R46, R46 ;  /* 0x0000002e002e7312 */ /* 0x004e220000301800 */
[----:B------:R-:W-:Y:S05]  /*14100*/  BRA `(.L_x_21232) ;  /* 0x0000000000087947 */ /* 0x000fea0003800000 */
.L_x_21255:
[----:B------:R-:W2:Y:S02]  /*14110*/  LDG.E R4, desc[UR36][R4.64] ;  /* 0x0000002404047981 */ /* 0x000ea4000c1e1900 */
[----:B--2---:R0:W1:Y:S02]  /*14120*/  I2F.F64.U32 R46, R4 ;  /* 0x00000004002e7312 */ /* 0x0040640000201800 */
.L_x_21232:
[----:B------:R-:W-:-:S07]  /*14130*/  VIADD R75, R75, 0x80 ;  /* 0x000000804b4b7836 */ /* 0x000fce0000000000 */
.L_x_21028:
[----:B------:R-:W-:Y:S05]  /*14140*/  BSYNC B6 ;  /* 0x0000000000067941 */ /* 0x000fea0003800000 */
.L_x_21027:
[----:B------:R-:W-:Y:S01]  /*14150*/  ISETP.GE.AND P0, PT, R75, R74, PT ;  /* 0x0000004a4b00720c */ /* 0x000fe20003f06270 */
[----:B------:R-:W-:Y:S01]  /*14160*/  BSSY B6, `(.L_x_21260) ;  /* 0x00006ad000067945 */ /* 0x000fe20003800000 */
[----:B------:R-:W-:Y:S02]  /*14170*/  CS2R R72, SRZ ;  /* 0x0000000000487805 */ /* 0x000fe4000001ff00 */
[----:B0-----:R-:W-:Y:S02]  /*14180*/  CS2R R48, SRZ ;  /* 0x0000000000307805 */ /* 0x001fe4000001ff00 */
[----:B------:R-:W-:Y:S02]  /*14190*/  CS2R R50, SRZ ;  /* 0x0000000000327805 */ /* 0x000fe4000001ff00 */
[----:B------:R-:W-:Y:S02]  /*141a0*/  CS2R R52, SRZ ;  /* 0x0000000000347805 */ /* 0x000fe4000001ff00 */
[----:B------:R-:W-:-:S02]  /*141b0*/  CS2R R54, SRZ ;  /* 0x0000000000367805 */ /* 0x000fc4000001ff00 */
[----:B------:R-:W-:Y:S02]  /*141c0*/  CS2R R56, SRZ ;  /* 0x0000000000387805 */ /* 0x000fe4000001ff00 */
[----:B------:R-:W-:Y:S01]  /*141d0*/  CS2R R58, SRZ ;  /* 0x00000000003a7805 */ /* 0x000fe2000001ff00 */
[----:B------:R-:W-:Y:S06]  /*141e0*/  @P0 BRA `(.L_x_21261) ;  /* 0x0000006800900947 */ /* 0x000fec0003800000 */
[----:B------:R-:W0:Y:S01]  /*141f0*/  S2R R58, SR_CTAID.X ;  /* 0x00000000003a7919 */ /* 0x000e220000002500 */
[----:B------:R-:W2:Y:S01]  /*14200*/  LDC.U8 R6, c[0x0][0x26c] ;  /* 0x00009b00ff067b82 */ /* 0x000ea20000000000 */
[----:B------:R-:W-:-:S07]  /*14210*/  ULDC UR4, c[0x0][0x274] ;  /* 0x00009d0000047ab9 */ /* 0x000fce0000000800 */
[----:B------:R-:W1:Y:S01]  /*14220*/  LDC.64 R4, c[0x0][0x230] ;  /* 0x00008c00ff047b82 */ /* 0x000e620000000a00 */
[----:B--2---:R-:W-:-:S04]  /*14230*/  PRMT R0, R6, 0x9910, RZ ;  /* 0x0000991006007816 */ /* 0x004fc800000000ff */
[----:B------:R-:W-:Y:S01]  /*14240*/  ISETP.GT.AND P1, PT, R0, 0x9, PT ;  /* 0x000000090000780c */ /* 0x000fe20003f24270 */
[----:B0-----:R-:W-:-:S04]  /*14250*/  IMAD R58, R58, 0x200, R75 ;  /* 0x000002003a3a7824 */ /* 0x001fc800078e024b */
[----:B------:R-:W-:-:S05]  /*14260*/  IMAD R3, R58, UR4, RZ ;  /* 0x000000043a037c24 */ /* 0x000fca000f8e02ff */
[----:B-1----:R-:W-:-:S05]  /*14270*/  IADD3 R4, P0, R3, R4, RZ ;  /* 0x0000000403047210 */ /* 0x002fca0007f1e0ff */
[----:B------:R-:W-:Y:S01]  /*14280*/  IMAD.X R5, RZ, RZ, R5, P0 ;  /* 0x000000ffff057224 */ /* 0x000fe200000e0605 */
[----:B------:R-:W-:Y:S07]  /*14290*/  @P1 BRA `(.L_x_21262) ;  /* 0x0000000000f41947 */ /* 0x000fee0003800000 */
        /* <DEDUP_REMOVED lines=11> */
.L_x_21265:
[----:B------:R-:W2:Y:S02]  /*14350*/  LDG.E.U8 R4, desc[UR36][R4.64] ;  /* 0x0000002404047981 */ /* 0x000ea4000c1e1100 */
[----:B--2---:R0:W1:Y:S01]  /*14360*/  I2F.F64.U16 R72, R4 ;  /* 0x0000000400487312 */ /* 0x0040620000101800 */
[----:B------:R-:W-:Y:S05]  /*14370*/  BRA `(.L_x_21267) ;  /* 0x0000000c00707947 */ /* 0x000fea0003800000 */
.L_x_21264:
        /* <DEDUP_REMOVED lines=9> */
.L_x_21269:
[----:B------:R-:W2:Y:S02]  /*14410*/  LDG.E R4, desc[UR36][R4.64] ;  /* 0x0000002404047981 */ /* 0x000ea4000c1e1900 */
[----:B--2---:R0:W1:Y:S01]  /*14420*/  I2F.F64 R72, R4 ;  /* 0x0000000400487312 */ /* 0x0040620000201c00 */
[----:B------:R-:W-:Y:S05]  /*14430*/  BRA `(.L_x_21267) ;  /* 0x0000000c00407947 */ /* 0x000fea0003800000 */
.L_x_21268:
[----:B------:R-:W2:Y:S02]  /*14440*/  LDG.E.U16 R4, desc[UR36][R4.64] ;  /* 0x0000002404047981 */ /* 0x000ea4000c1e1500 */
[----:B--2---:R0:W1:Y:S01]  /*14450*/  I2F.F64.S16 R72, R4 ;  /* 0x0000000400487312 */ /* 0x0040620000101c00 */
[----:B------:R-:W-:Y:S05]  /*14460*/  BRA `(.L_x_21267) ;  /* 0x0000000c00347947 */ /* 0x000fea0003800000 */
.L_x_21263:
        /* <DEDUP_REMOVED lines=10> */
.L_x_21271:
[----:B------:R-:W2:Y:S02]  /*14510*/  LDG.E.U16 R0, desc[UR36][R4.64] ;  /* 0x0000002404007981 */ /* 0x000ea4000c1e1500 */
[----:B--2---:R-:W-:-:S05]  /*14520*/  HADD2.F32 R0, -RZ, R0.H0_H0 ;  /* 0x20000000ff007230 */ /* 0x004fca0000004100 */
[----:B------:R-:W-:-:S04]  /*14530*/  FMUL.FTZ R0, R0, 1 ;  /* 0x3f80000000007820 */ /* 0x000fc80000410000 */
[----:B------:R0:W1:Y:S01]  /*14540*/  F2F.F64.F32 R72, R0 ;  /* 0x0000000000487310 */ /* 0x0000620000201800 */
[----:B------:R-:W-:Y:S05]  /*14550*/  BRA `(.L_x_21267) ;  /* 0x0000000800f87947 */ /* 0x000fea0003800000 */
.L_x_21270:
        /* <DEDUP_REMOVED lines=10> */
.L_x_21273:
[----:B------:R-:W2:Y:S02]  /*14600*/  LDG.E.U16 R4, desc[UR36][R4.64] ;  /* 0x0000002404047981 */ /* 0x000ea4000c1e1500 */
[----:B--2---:R-:W-:-:S05]  /*14610*/  HADD2.F32 R0, -RZ, R4.H0_H0 ;  /* 0x20000004ff007230 */ /* 0x004fca0000004100 */
[----:B------:R-:W-:-:S04]  /*14620*/  FMUL.FTZ R0, R0, 1 ;  /* 0x3f80000000007820 */ /* 0x000fc80000410000 */
[----:B------:R0:W1:Y:S01]  /*14630*/  F2F.F64.F32 R72, R0 ;  /* 0x0000000000487310 */ /* 0x0000620000201800 */
[----:B------:R-:W-:Y:S05]  /*14640*/  BRA `(.L_x_21267) ;  /* 0x0000000800bc7947 */ /* 0x000fea0003800000 */
.L_x_21272:
[----:B------:R0:W5:Y:S01]  /*14650*/  LDG.E.64 R72, desc[UR36][R4.64] ;  /* 0x0000002404487981 */ /* 0x000162000c1e1b00 */
[----:B------:R-:W-:Y:S05]  /*14660*/  BRA `(.L_x_21267) ;  /* 0x0000000800b47947 */ /* 0x000fea0003800000 */
.L_x_21262:
        /* <DEDUP_REMOVED lines=13> */
.L_x_21276:
[----:B------:R0:W5:Y:S01]  /*14740*/  LDG.E.64 R72, desc[UR36][R4.64] ;  /* 0x0000002404487981 */ /* 0x000162000c1e1b00 */
[----:B------:R-:W-:Y:S05]  /*14750*/  BRA `(.L_x_21267) ;  /* 0x0000000800787947 */ /* 0x000fea0003800000 */
.L_x_21275:
        /* <DEDUP_REMOVED lines=28> */
.L_x_21278:
        /* <DEDUP_REMOVED lines=15> */
.L_x_21277:
[----:B------:R-:W2:Y:S02]  /*14a10*/  LDG.E.U16 R0, desc[UR36][R4.64] ;  /* 0x0000002404007981 */ /* 0x000ea4000c1e1500 */
[----:B--2---:R-:W-:-:S04]  /*14a20*/  IMAD.U32 R0, R0, 0x10000, RZ ;  /* 0x0001000000007824 */ /* 0x004fc800078e00ff */
[----:B------:R-:W-:-:S04]  /*14a30*/  FMUL.FTZ R0, R0, 1 ;  /* 0x3f80000000007820 */ /* 0x000fc80000410000 */
[----:B------:R0:W1:Y:S01]  /*14a40*/  F2F.F64.F32 R72, R0 ;  /* 0x0000000000487310 */ /* 0x0000620000201800 */
[----:B------:R-:W-:Y:S05]  /*14a50*/  BRA `(.L_x_21267) ;  /* 0x0000000400b87947 */ /* 0x000fea0003800000 */
.L_x_21274:
        /* <DEDUP_REMOVED lines=11> */
.L_x_21281:
        /* <DEDUP_REMOVED lines=21> */
.L_x_21285:
[----:B------:R-:W-:Y:S05]  /*14c60*/  BSYNC B1 ;  /* 0x0000000000017941 */ /* 0x000fea0003800000 */
.L_x_21284:
[----:B------:R-:W-:Y:S01]  /*14c70*/  LEA R5, R0, 0x3b800000, 0x17 ;  /* 0x3b80000000057811 */ /* 0x000fe200078eb8ff */
[----:B------:R-:W-:-:S05]  /*14c80*/  IMAD.SHL.U32 R0, R3, 0x100000, RZ ;  /* 0x0010000003007824 */ /* 0x000fca00078e00ff */
[----:B------:R-:W-:-:S07]  /*14c90*/  LOP3.LUT R0, R5, R0, R6, 0xfe, !PT ;  /* 0x0000000005007212 */ /* 0x000fce00078efe06 */
.L_x_21283:
[----:B------:R-:W-:Y:S05]  /*14ca0*/  BSYNC B0 ;  /* 0x0000000000007941 */ /* 0x000fea0003800000 */
.L_x_21282:
[----:B------:R-:W-:-:S04]  /*14cb0*/  FMUL.FTZ R0, R0, 1 ;  /* 0x3f80000000007820 */ /* 0x000fc80000410000 */
[----:B------:R0:W1:Y:S01]  /*14cc0*/  F2F.F64.F32 R72, R0 ;  /* 0x0000000000487310 */ /* 0x0000620000201800 */
[----:B------:R-:W-:Y:S05]  /*14cd0*/  BRA `(.L_x_21267) ;  /* 0x0000000400187947 */ /* 0x000fea0003800000 */
.L_x_21280:
        /* <DEDUP_REMOVED lines=21> */
.L_x_21289:
[----:B------:R-:W-:Y:S05]  /*14e30*/  BSYNC B1 ;  /* 0x0000000000017941 */ /* 0x000fea0003800000 */
.L_x_21288:
[----:B------:R-:W-:Y:S01]  /*14e40*/  LEA R5, R0, 0x37800000, 0x17 ;  /* 0x3780000000057811 */ /* 0x000fe200078eb8ff */
[----:B------:R-:W-:-:S05]  /*14e50*/  IMAD.SHL.U32 R0, R3, 0x200000, RZ ;  /* 0x0020000003007824 */ /* 0x000fca00078e00ff */
[----:B------:R-:W-:-:S07]  /*14e60*/  LOP3.LUT R0, R5, R0, R6, 0xfe, !PT ;  /* 0x0000000005007212 */ /* 0x000fce00078efe06 */
.L_x_21287:
[----:B------:R-:W-:Y:S05]  /*14e70*/  BSYNC B0 ;  /* 0x0000000000007941 */ /* 0x000fea0003800000 */
.L_x_21286:
[----:B------:R-:W-:-:S04]  /*14e80*/  FMUL.FTZ R0, R0, 1 ;  /* 0x3f80000000007820 */ /* 0x000fc80000410000 */
[----:B------:R0:W1:Y:S01]  /*14e90*/  F2F.F64.F32 R72, R0 ;  /* 0x0000000000487310 */ /* 0x0000620000201800 */
[----:B------:R-:W-:Y:S05]  /*14ea0*/  BRA `(.L_x_21267) ;  /* 0x0000000000a47947 */ /* 0x000fea0003800000 */
.L_x_21279:
        /* <DEDUP_REMOVED lines=14> */
.L_x_21293:
[----:B------:R-:W-:Y:S05]  /*14f90*/  BSYNC B0 ;  /* 0x0000000000007941 */ /* 0x000fea0003800000 */
.L_x_21292:
[----:B------:R-:W-:-:S04]  /*14fa0*/  FMUL.FTZ R0, R0, 1 ;  /* 0x3f80000000007820 */ /* 0x000fc80000410000 */
[----:B------:R0:W1:Y:S01]  /*14fb0*/  F2F.F64.F32 R72, R0 ;  /* 0x0000000000487310 */ /* 0x0000620000201800 */
[----:B------:R-:W-:Y:S05]  /*14fc0*/  BRA `(.L_x_21267) ;  /* 0x00000000005c7947 */ /* 0x000fea0003800000 */
.L_x_21266:
        /* <DEDUP_REMOVED lines=16> */
.L_x_21294:
[----:B------:R-:W-:Y:S01]  /*150d0*/  CS2R R72, SRZ ;  /* 0x0000000000487805 */ /* 0x000fe2000001ff00 */
[----:B------:R-:W-:Y:S06]  /*150e0*/  BRA `(.L_x_21267) ;  /* 0x0000000000147947 */ /* 0x000fec0003800000 */
.L_x_21291:
[----:B------:R-:W2:Y:S02]  /*150f0*/  LDG.E.64 R72, desc[UR36][R4.64] ;  /* 0x0000002404487981 */ /* 0x000ea4000c1e1b00 */
[----:B--2---:R-:W0:Y:S01]  /*15100*/  I2F.F64.U64 R72, R72 ;  /* 0x0000004800487312 */ /* 0x004e220000301800 */
[----:B------:R-:W-:Y:S05]  /*15110*/  BRA `(.L_x_21267) ;  /* 0x0000000000087947 */ /* 0x000fea0003800000 */
.L_x_21290:
[----:B------:R-:W2:Y:S02]  /*15120*/  LDG.E R4, desc[UR36][R4.64] ;  /* 0x0000002404047981 */ /* 0x000ea4000c1e1900 */
[----:B--2---:R0:W1:Y:S02]  /*15130*/  I2F.F64.U32 R72, R4 ;  /* 0x0000000400487312 */ /* 0x0040640000201800 */
.L_x_21267:
        /* <DEDUP_REMOVED lines=19> */
.L_x_21298:
[----:B------:R-:W2:Y:S02]  /*15270*/  LDG.E.U8 R4, desc[UR36][R4.64] ;  /* 0x0000002404047981 */ /* 0x000ea4000c1e1100 */
[----:B--2---:R0:W2:Y:S01]  /*15280*/  I2F.F64.U16 R48, R4 ;  /* 0x0000000400307312 */ /* 0x0040a20000101800 */
[----:B------:R-:W-:Y:S05]  /*15290*/  BRA `(.L_x_21300) ;  /* 0x0000000c00707947 */ /* 0x000fea0003800000 */
.L_x_21297:
        /* <DEDUP_REMOVED lines=9> */
.L_x_21302:
[----:B------:R-:W2:Y:S02]  /*15330*/  LDG.E R4, desc[UR36][R4.64] ;  /* 0x0000002404047981 */ /* 0x000ea4000c1e1900 */
[----:B--2---:R0:W2:Y:S01]  /*15340*/  I2F.F64 R48, R4 ;  /* 0x0000000400307312 */ /* 0x0040a20000201c00 */
[----:B------:R-:W-:Y:S05]  /*15350*/  BRA `(.L_x_21300) ;  /* 0x0000000c00407947 */ /* 0x000fea0003800000 */
.L_x_21301:
[----:B------:R-:W2:Y:S02]  /*15360*/  LDG.E.U16 R4, desc[UR36][R4.64] ;  /* 0x0000002404047981 */ /* 0x000ea4000c1e1500 */
[----:B--2---:R0:W2:Y:S01]  /*15370*/  I2F.F64.S16 R48, R4 ;  /* 0x0000000400307312 */ /* 0x0040a20000101c00 */
[----:B------:R-:W-:Y:S05]  /*15380*/  BRA `(.L_x_21300) ;  /* 0x0000000c00347947 */ /* 0x000fea0003800000 */
.L_x_21296:
        /* <DEDUP_REMOVED lines=10> */
.L_x_21304:
[----:B------:R-:W2:Y:S02]  /*15430*/  LDG.E.U16 R0, desc[UR36][R4.64] ;  /* 0x0000002404007981 */ /* 0x000ea4000c1e1500 */
[----:B--2---:R-:W-:-:S05]  /*15440*/  HADD2.F32 R0, -RZ, R0.H0_H0 ;  /* 0x20000000ff007230 */ /* 0x004fca0000004100 */
[----:B------:R-:W-:-:S04]  /*15450*/  FMUL.FTZ R0, R0, 1 ;  /* 0x3f80000000007820 */ /* 0x000fc80000410000 */
[----:B------:R0:W2:Y:S01]  /*15460*/  F2F.F64.F32 R48, R0 ;  /* 0x0000000000307310 */ /* 0x0000a20000201800 */
[----:B------:R-:W-:Y:S05]  /*15470*/  BRA `(.L_x_21300) ;  /* 0x0000000800f87947 */ /* 0x000fea0003800000 */
.L_x_21303:
        /* <DEDUP_REMOVED lines=10> */
.L_x_21306:
[----:B------:R-:W2:Y:S02]  /*15520*/  LDG.E.U16 R4, desc[UR36][R4.64] ;  /* 0x0000002404047981 */ /* 0x000ea4000c1e1500 */
[----:B--2---:R-:W-:-:S05]  /*15530*/  HADD2.F32 R0, -RZ, R4.H0_H0 ;  /* 0x20000004ff007230 */ /* 0x004fca0000004100 */
[----:B------:R-:W-:-:S04]  /*15540*/  FMUL.FTZ R0, R0, 1 ;  /* 0x3f80000000007820 */ /* 0x000fc80000410000 */
[----:B------:R0:W2:Y:S01]  /*15550*/  F2F.F64.F32 R48, R0 ;  /* 0x0000000000307310 */ /* 0x0000a20000201800 */
[----:B------:R-:W-:Y:S05]  /*15560*/  BRA `(.L_x_21300) ;  /* 0x0000000800bc7947 */ /* 0x000fea0003800000 */
.L_x_21305:
[----:B------:R0:W5:Y:S01]  /*15570*/  LDG.E.64 R48, desc[UR36][R4.64] ;  /* 0x0000002404307981 */ /* 0x000162000c1e1b00 */
[----:B------:R-:W-:Y:S05]  /*15580*/  BRA `(.L_x_21300) ;  /* 0x0000000800b47947 */ /* 0x000fea0003800000 */
.L_x_21295:
        /* <DEDUP_REMOVED lines=13> */
.L_x_21309:
[----:B------:R0:W5:Y:S01]  /*15660*/  LDG.E.64 R48, desc[UR36][R4.64] ;  /* 0x0000002404307981 */ /* 0x000162000c1e1b00 */
[----:B------:R-:W-:Y:S05]  /*15670*/  BRA `(.L_x_21300) ;  /* 0x0000000800787947 */ /* 0x000fea0003800000 */
.L_x_21308:
        /* <DEDUP_REMOVED lines=28> */
.L_x_21311:
        /* <DEDUP_REMOVED lines=15> */
.L_x_21310:
[----:B------:R-:W2:Y:S02]  /*15930*/  LDG.E.U16 R0, desc[UR36][R4.64] ;  /* 0x0000002404007981 */ /* 0x000ea4000c1e1500 */
[----:B--2---:R-:W-:-:S04]  /*15940*/  IMAD.U32 R0, R0, 0x10000, RZ ;  /* 0x0001000000007824 */ /* 0x004fc800078e00ff */
[----:B------:R-:W-:-:S04]  /*15950*/  FMUL.FTZ R0, R0, 1 ;  /* 0x3f80000000007820 */ /* 0x000fc80000410000 */
[----:B------:R0:W2:Y:S01]  /*15960*/  F2F.F64.F32 R48, R0 ;  /* 0x0000000000307310 */ /* 0x0000a20000201800 */
[----:B------:R-:W-:Y:S05]  /*15970*/  BRA `(.L_x_21300) ;  /* 0x0000000400b87947 */ /* 0x000fea0003800000 */
.L_x_21307:
        /* <DEDUP_REMOVED lines=11> */
.L_x_21314:
        /* <DEDUP_REMOVED lines=21> */
.L_x_21318:
[----:B------:R-:W-:Y:S05]  /*15b80*/  BSYNC B1 ;  /* 0x0000000000017941 */ /* 0x000fea0003800000 */
.L_x_21317:
[----:B------:R-:W-:Y:S01]  /*15b90*/  LEA R5, R0, 0x3b800000, 0x17 ;  /* 0x3b80000000057811 */ /* 0x000fe200078eb8ff */
[----:B------:R-:W-:-:S05]  /*15ba0*/  IMAD.SHL.U32 R0, R3, 0x100000, RZ ;  /* 0x0010000003007824 */ /* 0x000fca00078e00ff */
[----:B------:R-:W-:-:S07]  /*15bb0*/  LOP3.LUT R0, R5, R0, R6, 0xfe, !PT ;  /* 0x0000000005007212 */ /* 0x000fce00078efe06 */
.L_x_21316:
[----:B------:R-:W-:Y:S05]  /*15bc0*/  BSYNC B0 ;  /* 0x0000000000007941 */ /* 0x000fea0003800000 */
.L_x_21315:
[----:B------:R-:W-:-:S04]  /*15bd0*/  FMUL.FTZ R0, R0, 1 ;  /* 0x3f80000000007820 */ /* 0x000fc80000410000 */
[----:B------:R0:W2:Y:S01]  /*15be0*/  F2F.F64.F32 R48, R0 ;  /* 0x0000000000307310 */ /* 0x0000a20000201800 */
[----:B------:R-:W-:Y:S05]  /*15bf0*/  BRA `(.L_x_21300) ;  /* 0x0000000400187947 */ /* 0x000fea0003800000 */
.L_x_21313:
        /* <DEDUP_REMOVED lines=21> */
.L_x_21322:
[----:B------:R-:W-:Y:S05]  /*15d50*/  BSYNC B1 ;  /* 0x0000000000017941 */ /* 0x000fea0003800000 */
.L_x_21321:
[----:B------:R-:W-:Y:S01]  /*15d60*/  LEA R5, R0, 0x37800000, 0x17 ;  /* 0x3780000000057811 */ /* 0x000fe200078eb8ff */
[----:B------:R-:W-:-:S05]  /*15d70*/  IMAD.SHL.U32 R0, R3, 0x200000, RZ ;  /* 0x0020000003007824 */ /* 0x000fca00078e00ff */
[----:B------:R-:W-:-:S07]  /*15d80*/  LOP3.LUT R0, R5, R0, R6, 0xfe, !PT ;  /* 0x0000000005007212 */ /* 0x000fce00078efe06 */
.L_x_21320:
[----:B------:R-:W-:Y:S05]  /*15d90*/  BSYNC B0 ;  /* 0x0000000000007941 */ /* 0x000fea0003800000 */
.L_x_21319:
[----:B------:R-:W-:-:S04]  /*15da0*/  FMUL.FTZ R0, R0, 1 ;  /* 0x3f80000000007820 */ /* 0x000fc80000410000 */
[----:B------:R0:W2:Y:S01]  /*15db0*/  F2F.F64.F32 R48, R0 ;  /* 0x0000000000307310 */ /* 0x0000a20000201800 */
[----:B------:R-:W-:Y:S05]  /*15dc0*/  BRA `(.L_x_21300) ;  /* 0x0000000000a47947 */ /* 0x000fea0003800000 */
.L_x_21312:
        /* <DEDUP_REMOVED lines=14> */
.L_x_21326:
[----:B------:R-:W-:Y:S05]  /*15eb0*/  BSYNC B0 ;  /* 0x0000000000007941 */ /* 0x000fea0003800000 */
.L_x_21325:
[----:B------:R-:W-:-:S04]  /*15ec0*/  FMUL.FTZ R0, R0, 1 ;  /* 0x3f80000000007820 */ /* 0x000fc80000410000 */
[----:B------:R0:W2:Y:S01]  /*15ed0*/  F2F.F64.F32 R48, R0 ;  /* 0x0000000000307310 */ /* 0x0000a20000201800 */
[----:B------:R-:W-:Y:S05]  /*15ee0*/  BRA `(.L_x_21300) ;  /* 0x00000000005c7947 */ /* 0x000fea0003800000 */
.L_x_21299:
        /* <DEDUP_REMOVED lines=9> */
[----:B--2---:R-:W-:Y:S02]  /*15f80*/  IMAD.U32 R7, RZ, RZ, UR5 ;  /* 0x00000005ff077e24 */ /* 0x004fe4000f8e00ff */
[----:B------:R-:W-:Y:S02]  /*15f90*/  IMAD.U32 R11, RZ, RZ, UR7 ;  /* 0x00000007ff0b7e24 */ /* 0x000fe4000f8e00ff */
[----:B------:R-:W-:Y:S02]  /*15fa0*/  IMAD.MOV.U32 R8, RZ, RZ, 0x4e ;  /* 0x0000004eff087424 */ /* 0x000fe400078e00ff */
[----:B------:R-:W-:Y:S02]  /*15fb0*/  IMAD.MOV.U32 R12, RZ, RZ, 0x1 ;  /* 0x00000001ff0c7424 */ /* 0x000fe400078e00ff */
[----:B------:R-:W-:-:S07]  /*15fc0*/  IMAD.MOV.U32 R13, RZ, RZ, RZ ;  /* 0x000000ffff0d7224 */ /* 0x000fce00078e00ff */
[----:B------:R-:W-:-:S07]  /*15fd0*/  LEPC R20, `(.L_x_21327) ;  /* 0x000000001014794e */ /* 0x000fce0000000000 */
[----:B01-345:R-:W-:Y:S05]  /*15fe0*/  CALL.ABS.NOINC R14 ;  /* 0x000000000e007343 */ /* 0x03bfea0003c00000 */
.L_x_21327:
[----:B------:R-:W-:Y:S01]  /*15ff0*/  CS2R R48, SRZ ;  /* 0x0000000000307805 */ /* 0x000fe2000001ff00 */
[----:B------:R-:W-:Y:S06]  /*16000*/  BRA `(.L_x_21300) ;  /* 0x0000000000147947 */ /* 0x000fec0003800000 */
.L_x_21324:
[----:B------:R-:W2:Y:S02]  /*16010*/  LDG.E.64 R48, desc[UR36][R4.64] ;  /* 0x0000002404307981 */ /* 0x000ea4000c1e1b00 */
[----:B--2---:R-:W0:Y:S01]  /*16020*/  I2F.F64.U64 R48, R48 ;  /* 0x0000003000307312 */ /* 0x004e220000301800 */
[----:B------:R-:W-:Y:S05]  /*16030*/  BRA `(.L_x_21300) ;  /* 0x0000000000087947 */ /* 0x000fea0003800000 */
.L_x_21323:
[----:B------:R-:W2:Y:S02]  /*16040*/  LDG.E R4, desc[UR36][R4.64] ;  /* 0x0000002404047981 */ /* 0x000ea4000c1e1900 */
[----:B--2---:R0:W2:Y:S02]  /*16050*/  I2F.F64.U32 R48, R4 ;  /* 0x0000000400307312 */ /* 0x0040a40000201800 */
.L_x_21300:
        /* <DEDUP_REMOVED lines=19> */
.L_x_21331:
[----:B------:R-:W2:Y:S02]  /*16190*/  LDG.E.U8 R4, desc[UR36][R4.64] ;  /* 0x0000002404047981 */ /* 0x000ea4000c1e1100 */
[----:B--2---:R0:W2:Y:S01]  /*161a0*/  I2F.F64.U16 R50, R4 ;  /* 0x0000000400327312 */ /* 0x0040a20000101800 */
[----:B------:R-:W-:Y:S05]  /*161b0*/  BRA `(.L_x_21333) ;  /* 0x0000000c00707947 */ /* 0x000fea0003800000 */
.L_x_21330:
        /* <DEDUP_REMOVED lines=9> */
.L_x_21335:
[----:B------:R-:W2:Y:S02]  /*16250*/  LDG.E R4, desc[UR36][R4.64] ;  /* 0x0000002404047981 */ /* 0x000ea4000c1e1900 */
[----:B--2---:R0:W2:Y:S01]  /*16260*/  I2F.F64 R50, R4 ;  /* 0x0000000400327312 */ /* 0x0040a20000201c00 */
[----:B------:R-:W-:Y:S05]  /*16270*/  BRA `(.L_x_21333) ;  /* 0x0000000c00407947 */ /* 0x000fea0003800000 */
.L_x_21334:
[----:B------:R-:W2:Y:S02]  /*16280*/  LDG.E.U16 R4, desc[UR36][R4.64] ;  /* 0x0000002404047981 */ /* 0x000ea4000c1e1500 */
[----:B--2---:R0:W2:Y:S01]  /*16290*/  I2F.F64.S16 R50, R4 ;  /* 0x0000000400327312 */ /* 0x0040a20000101c00 */
[----:B------:R-:W-:Y:S05]  /*162a0*/  BRA `(.L_x_21333) ;  /* 0x0000000c00347947 */ /* 0x000fea0003800000 */
.L_x_21329:
        /* <DEDUP_REMOVED lines=10> */
.L_x_21337:
[----:B------:R-:W2:Y:S02]  /*16350*/  LDG.E.U16 R0, desc[UR36][R4.64] ;  /* 0x0000002404007981 */ /* 0x000ea4000c1e1500 */
[----:B--2---:R-:W-:-:S05]  /*16360*/  HADD2.F32 R0, -RZ, R0.H0_H0 ;  /* 0x20000000ff007230 */ /* 0x004fca0000004100 */
[----:B------:R-:W-:-:S04]  /*16370*/  FMUL.FTZ R0, R0, 1 ;  /* 0x3f80000000007820 */ /* 0x000fc80000410000 */
[----:B------:R0:W2:Y:S01]  /*16380*/  F2F.F64.F32 R50, R0 ;  /* 0x0000000000327310 */ /* 0x0000a20000201800 */
[----:B------:R-:W-:Y:S05]  /*16390*/  BRA `(.L_x_21333) ;  /* 0x0000000800f87947 */ /* 0x000fea0003800000 */
.L_x_21336:
        /* <DEDUP_REMOVED lines=10> */
.L_x_21339:
[----:B------:R-:W2:Y:S02]  /*16440*/  LDG.E.U16 R4, desc[UR36][R4.64] ;  /* 0x0000002404047981 */ /* 0x000ea4000c1e1500 */
[----:B--2---:R-:W-:-:S05]  /*16450*/  HADD2.F32 R0, -RZ, R4.H0_H0 ;  /* 0x20000004ff007230 */ /* 0x004fca0000004100 */
[----:B------:R-:W-:-:S04]  /*16460*/  FMUL.FTZ R0, R0, 1 ;  /* 0x3f80000000007820 */ /* 0x000fc80000410000 */
[----:B------:R0:W2:Y:S01]  /*16470*/  F2F.F64.F32 R50, R0 ;  /* 0x0000000000327310 */ /* 0x0000a20000201800 */
[----:B------:R-:W-:Y:S05]  /*16480*/  BRA `(.L_x_21333) ;  /* 0x0000000800bc7947 */ /* 0x000fea0003800000 */
.L_x_21338:
[----:B------:R0:W5:Y:S01]  /*16490*/  LDG.E.64 R50, desc[UR36][R4.64] ;  /* 0x0000002404327981 */ /* 0x000162000c1e1b00 */
[----:B------:R-:W-:Y:S05]  /*164a0*/  BRA `(.L_x_21333) ;  /* 0x0000000800b47947 */ /* 0x000fea0003800000 */
.L_x_21328:
        /* <DEDUP_REMOVED lines=13> */
.L_x_21342:
[----:B------:R0:W5:Y:S01]  /*16580*/  LDG.E.64 R50, desc[UR36][R4.64] ;  /* 0x0000002404327981 */ /* 0x000162000c1e1b00 */
[----:B------:R-:W-:Y:S05]  /*16590*/  BRA `(.L_x_21333) ;  /* 0x0000000800787947 */ /* 0x000fea0003800000 */
.L_x_21341:
        /* <DEDUP_REMOVED lines=28> */
.L_x_21344:
        /* <DEDUP_REMOVED lines=15> */
.L_x_21343:
[----:B------:R-:W2:Y:S02]  /*16850*/  LDG.E.U16 R0, desc[UR36][R4.64] ;  /* 0x0000002404007981 */ /* 0x000ea4000c1e1500 */
[----:B--2---:R-:W-:-:S04]  /*16860*/  IMAD.U32 R0, R0, 0x10000, RZ ;  /* 0x0001000000007824 */ /* 0x004fc800078e00ff */
[----:B------:R-:W-:-:S04]  /*16870*/  FMUL.FTZ R0, R0, 1 ;  /* 0x3f80000000007820 */ /* 0x000fc80000410000 */
[----:B------:R0:W2:Y:S01]  /*16880*/  F2F.F64.F32 R50, R0 ;  /* 0x0000000000327310 */ /* 0x0000a20000201800 */
[----:B------:R-:W-:Y:S05]  /*16890*/  BRA `(.L_x_21333) ;  /* 0x0000000400b87947 */ /* 0x000fea0003800000 */
.L_x_21340:
        /* <DEDUP_REMOVED lines=11> */
.L_x_21347:
        /* <DEDUP_REMOVED lines=21> */
.L_x_21351:
[----:B------:R-:W-:Y:S05]  /*16aa0*/  BSYNC B1 ;  /* 0x0000000000017941 */ /* 0x000fea0003800000 */
.L_x_21350:
[----:B------:R-:W-:Y:S01]  /*16ab0*/  LEA R5, R0, 0x3b800000, 0x17 ;  /* 0x3b80000000057811 */ /* 0x000fe200078eb8ff */
[----:B------:R-:W-:-:S05]  /*16ac0*/  IMAD.SHL.U32 R0, R3, 0x100000, RZ ;  /* 0x0010000003007824 */ /* 0x000fca00078e00ff */
[----:B------:R-:W-:-:S07]  /*16ad0*/  LOP3.LUT R0, R5, R0, R6, 0xfe, !PT ;  /* 0x0000000005007212 */ /* 0x000fce00078efe06 */
.L_x_21349:
[----:B------:R-:W-:Y:S05]  /*16ae0*/  BSYNC B0 ;  /* 0x0000000000007941 */ /* 0x000fea0003800000 */
.L_x_21348:
[----:B------:R-:W-:-:S04]  /*16af0*/  FMUL.FTZ R0, R0, 1 ;  /* 0x3f80000000007820 */ /* 0x000fc80000410000 */
[----:B------:R0:W2:Y:S01]  /*16b00*/  F2F.F64.F32 R50, R0 ;  /* 0x0000000000327310 */ /* 0x0000a20000201800 */
[----:B------:R-:W-:Y:S05]  /*16b10*/  BRA `(.L_x_21333) ;  /* 0x0000000400187947 */ /* 0x000fea0003800000 */
.L_x_21346:
        /* <DEDUP_REMOVED lines=21> */
.L_x_21355:
[----:B------:R-:W-:Y:S05]  /*16c70*/  BSYNC B1 ;  /* 0x0000000000017941 */ /* 0x000fea0003800000 */
.L_x_21354:
[----:B------:R-:W-:Y:S01]  /*16c80*/  LEA R5, R0, 0x37800000, 0x17 ;  /* 0x3780000000057811 */ /* 0x000fe200078eb8ff */
[----:B------:R-:W-:-:S05]  /*16c90*/  IMAD.SHL.U32 R0, R3, 0x200000, RZ ;  /* 0x0020000003007824 */ /* 0x000fca00078e00ff */
[----:B------:R-:W-:-:S07]  /*16ca0*/  LOP3.LUT R0, R5, R0, R6, 0xfe, !PT ;  /* 0x0000000005007212 */ /* 0x000fce00078efe06 */
.L_x_21353:
[----:B------:R-:W-:Y:S05]  /*16cb0*/  BSYNC B0 ;  /* 0x0000000000007941 */ /* 0x000fea0003800000 */
.L_x_21352:
[----:B------:R-:W-:-:S04]  /*16cc0*/  FMUL.FTZ R0, R0, 1 ;  /* 0x3f80000000007820 */ /* 0x000fc80000410000 */
[----:B------:R0:W2:Y:S01]  /*16cd0*/  F2F.F64.F32 R50, R0 ;  /* 0x0000000000327310 */ /* 0x0000a20000201800 */
[----:B------:R-:W-:Y:S05]  /*16ce0*/  BRA `(.L_x_21333) ;  /* 0x0000000000a47947 */ /* 0x000fea0003800000 */
.L_x_21345:
        /* <DEDUP_REMOVED lines=14> */
.L_x_21359:
[----:B------:R-:W-:Y:S05]  /*16dd0*/  BSYNC B0 ;  /* 0x0000000000007941 */ /* 0x000fea0003800000 */
.L_x_21358:
[----:B------:R-:W-:-:S04]  /*16de0*/  FMUL.FTZ R0, R0, 1 ;  /* 0x3f80000000007820 */ /* 0x000fc80000410000 */
[----:B------:R0:W2:Y:S01]  /*16df0*/  F2F.F64.F32 R50, R0 ;  /* 0x0000000000327310 */ /* 0x0000a20000201800 */
[----:B------:R-:W-:Y:S05]  /*16e00*/  BRA `(.L_x_21333) ;  /* 0x00000000005c7947 */ /* 0x000fea0003800000 */
.L_x_21332:
        /* <DEDUP_REMOVED lines=16> */
.L_x_21360:
[----:B------:R-:W-:Y:S01]  /*16f10*/  CS2R R50, SRZ ;  /* 0x0000000000327805 */ /* 0x000fe2000001ff00 */
[----:B------:R-:W-:Y:S06]  /*16f20*/  BRA `(.L_x_21333) ;  /* 0x0000000000147947 */ /* 0x000fec0003800000 */
.L_x_21357:
[----:B------:R-:W2:Y:S02]  /*16f30*/  LDG.E.64 R50, desc[UR36][R4.64] ;  /* 0x0000002404327981 */ /* 0x000ea4000c1e1b00 */
[----:B--2---:R-:W0:Y:S01]  /*16f40*/  I2F.F64.U64 R50, R50 ;  /* 0x0000003200327312 */ /* 0x004e220000301800 */
[----:B------:R-:W-:Y:S05]  /*16f50*/  BRA `(.L_x_21333) ;  /* 0x0000000000087947 */ /* 0x000fea0003800000 */
.L_x_21356:
[----:B------:R-:W2:Y:S02]  /*16f60*/  LDG.E R4, desc[UR36][R4.64] ;  /* 0x0000002404047981 */ /* 0x000ea4000c1e1900 */
[----:B--2---:R0:W2:Y:S02]  /*16f70*/  I2F.F64.U32 R50, R4 ;  /* 0x0000000400327312 */ /* 0x0040a40000201800 */
.L_x_21333:
        /* <DEDUP_REMOVED lines=19> */
.L_x_21364:
[----:B------:R-:W2:Y:S02]  /*170b0*/  LDG.E.U8 R4, desc[UR36][R4.64] ;  /* 0x0000002404047981 */ /* 0x000ea4000c1e1100 */
[----:B--2---:R0:W2:Y:S01]  /*170c0*/  I2F.F64.U16 R52, R4 ;  /* 0x0000000400347312 */ /* 0x0040a20000101800 */
[----:B------:R-:W-:Y:S05]  /*170d0*/  BRA `(.L_x_21366) ;  /* 0x0000000c00707947 */ /* 0x000fea0003800000 */
.L_x_21363:
        /* <DEDUP_REMOVED lines=9> */
.L_x_21368:
[----:B------:R-:W2:Y:S02]  /*17170*/  LDG.E R4, desc[UR36][R4.64] ;  /* 0x0000002404047981 */ /* 0x000ea4000c1e1900 */
[----:B--2---:R0:W2:Y:S01]  /*17180*/  I2F.F64 R52, R4 ;  /* 0x0000000400347312 */ /* 0x0040a20000201c00 */
[----:B------:R-:W-:Y:S05]  /*17190*/  BRA `(.L_x_21366) ;  /* 0x0000000c00407947 */ /* 0x000fea0003800000 */
.L_x_21367:
[----:B------:R-:W2:Y:S02]  /*171a0*/  LDG.E.U16 R4, desc[UR36][R4.64] ;  /* 0x0000002404047981 */ /* 0x000ea4000c1e1500 */
[----:B--2---:R0:W2:Y:S01]  /*171b0*/  I2F.F64.S16 R52, R4 ;  /* 0x0000000400347312 */ /* 0x0040a20000101c00 */
[----:B------:R-:W-:Y:S05]  /*171c0*/  BRA `(.L_x_21366) ;  /* 0x0000000c00347947 */ /* 0x000fea0003800000 */
.L_x_21362:
        /* <DEDUP_REMOVED lines=10> */
.L_x_21370:
[----:B------:R-:W2:Y:S02]  /*17270*/  LDG.E.U16 R0, desc[UR36][R4.64] ;  /* 0x0000002404007981 */ /* 0x000ea4000c1e1500 */
[----:B--2---:R-:W-:-:S05]  /*17280*/  HADD2.F32 R0, -RZ, R0.H0_H0 ;  /* 0x20000000ff007230 */ /* 0x004fca0000004100 */
[----:B------:R-:W-:-:S04]  /*17290*/  FMUL.FTZ R0, R0, 1 ;  /* 0x3f80000000007820 */ /* 0x000fc80000410000 */
[----:B------:R0:W2:Y:S01]  /*172a0*/  F2F.F64.F32 R52, R0 ;  /* 0x0000000000347310 */ /* 0x0000a20000201800 */
[----:B------:R-:W-:Y:S05]  /*172b0*/  BRA `(.L_x_21366) ;  /* 0x0000000800f87947 */ /* 0x000fea0003800000 */
.L_x_21369:
        /* <DEDUP_REMOVED lines=10> */
.L_x_21372:
[----:B------:R-:W2:Y:S02]  /*17360*/  LDG.E.U16 R4, desc[UR36][R4.64] ;  /* 0x0000002404047981 */ /* 0x000ea4000c1e1500 */
[----:B--2---:R-:W-:-:S05]  /*17370*/  HADD2.F32 R0, -RZ, R4.H0_H0 ;  /* 0x20000004ff007230 */ /* 0x004fca0000004100 */
[----:B------:R-:W-:-:S04]  /*17380*/  FMUL.FTZ R0, R0, 1 ;  /* 0x3f80000000007820 */ /* 0x000fc80000410000 */
[----:B------:R0:W2:Y:S01]  /*17390*/  F2F.F64.F32 R52, R0 ;  /* 0x0000000000347310 */ /* 0x0000a20000201800 */
[----:B------:R-:W-:Y:S05]  /*173a0*/  BRA `(.L_x_21366) ;  /* 0x0000000800bc7947 */ /* 0x000fea0003800000 */
.L_x_21371:
[----:B------:R0:W5:Y:S01]  /*173b0*/  LDG.E.64 R52, desc[UR36][R4.64] ;  /* 0x0000002404347981 */ /* 0x000162000c1e1b00 */
[----:B------:R-:W-:Y:S05]  /*173c0*/  BRA `(.L_x_21366) ;  /* 0x0000000800b47947 */ /* 0x000fea0003800000 */
.L_x_21361:
        /* <DEDUP_REMOVED lines=13> */
.L_x_21375:
[----:B------:R0:W5:Y:S01]  /*174a0*/  LDG.E.64 R52, desc[UR36][R4.64] ;  /* 0x0000002404347981 */ /* 0x000162000c1e1b00 */
[----:B------:R-:W-:Y:S05]  /*174b0*/  BRA `(.L_x_21366) ;  /* 0x0000000800787947 */ /* 0x000fea0003800000 */
.L_x_21374:
        /* <DEDUP_REMOVED lines=28> */
.L_x_21377:
        /* <DEDUP_REMOVED lines=15> */
.L_x_21376:
[----:B------:R-:W2:Y:S02]  /*17770*/  LDG.E.U16 R0, desc[UR36][R4.64] ;  /* 0x0000002404007981 */ /* 0x000ea4000c1e1500 */
[----:B--2---:R-:W-:-:S04]  /*17780*/  IMAD.U32 R0, R0, 0x10000, RZ ;  /* 0x0001000000007824 */ /* 0x004fc800078e00ff */
[----:B------:R-:W-:-:S04]  /*17790*/  FMUL.FTZ R0, R0, 1 ;  /* 0x3f80000000007820 */ /* 0x000fc80000410000 */
[----:B------:R0:W2:Y:S01]  /*177a0*/  F2F.F64.F32 R52, R0 ;  /* 0x0000000000347310 */ /* 0x0000a20000201800 */
[----:B------:R-:W-:Y:S05]  /*177b0*/  BRA `(.L_x_21366) ;  /* 0x0000000400b87947 */ /* 0x000fea0003800000 */
.L_x_21373:
        /* <DEDUP_REMOVED lines=11> */
.L_x_21380:
        /* <DEDUP_REMOVED lines=21> */
.L_x_21384:
[----:B------:R-:W-:Y:S05]  /*179c0*/  BSYNC B1 ;  /* 0x0000000000017941 */ /* 0x000fea0003800000 */
.L_x_21383:
[----:B------:R-:W-:Y:S01]  /*179d0*/  LEA R3, R0, 0x3b800000, 0x17 ;  /* 0x3b80000000037811 */ /* 0x000fe200078eb8ff */
[----:B------:R-:W-:-:S05]  /*179e0*/  IMAD.SHL.U32 R0, R2, 0x100000, RZ ;  /* 0x0010000002007824 */ /* 0x000fca00078e00ff */
[----:B------:R-:W-:-:S07]  /*179f0*/  LOP3.LUT R0, R3, R0, R4, 0xfe, !PT ;  /* 0x0000000003007212 */ /* 0x000fce00078efe04 */
.L_x_21382:
[----:B------:R-:W-:Y:S05]  /*17a00*/  BSYNC B0 ;  /* 0x0000000000007941 */ /* 0x000fea0003800000 */
.L_x_21381:
[----:B------:R-:W-:-:S04]  /*17a10*/  FMUL.FTZ R0, R0, 1 ;  /* 0x3f80000000007820 */ /* 0x000fc80000410000 */
[----:B------:R0:W2:Y:S01]  /*17a20*/  F2F.F64.F32 R52, R0 ;  /* 0x0000000000347310 */ /* 0x0000a20000201800 */
[----:B------:R-:W-:Y:S05]  /*17a30*/  BRA `(.L_x_21366) ;  /* 0x0000000400187947 */ /* 0x000fea0003800000 */
.L_x_21379:
        /* <DEDUP_REMOVED lines=21> */
.L_x_21388:
[----:B------:R-:W-:Y:S05]  /*17b90*/  BSYNC B1 ;  /* 0x0000000000017941 */ /* 0x000fea0003800000 */
.L_x_21387:
[----:B------:R-:W-:Y:S01]  /*17ba0*/  LEA R3, R0, 0x37800000, 0x17 ;  /* 0x3780000000037811 */ /* 0x000fe200078eb8ff */
[----:B------:R-:W-:-:S05]  /*17bb0*/  IMAD.SHL.U32 R0, R2, 0x200000, RZ ;  /* 0x0020000002007824 */ /* 0x000fca00078e00ff */
[----:B------:R-:W-:-:S07]  /*17bc0*/  LOP3.LUT R0, R3, R0, R4, 0xfe, !PT ;  /* 0x0000000003007212 */ /* 0x000fce00078efe04 */
.L_x_21386:
[----:B------:R-:W-:Y:S05]  /*17bd0*/  BSYNC B0 ;  /* 0x0000000000007941 */ /* 0x000fea0003800000 */
.L_x_21385:
[----:B------:R-:W-:-:S04]  /*17be0*/  FMUL.FTZ R0, R0, 1 ;  /* 0x3f80000000007820 */ /* 0x000fc80000410000 */
[----:B------:R0:W2:Y:S01]  /*17bf0*/  F2F.F64.F32 R52, R0 ;  /* 0x0000000000347310 */ /* 0x0000a20000201800 */
[----:B------:R-:W-:Y:S05]  /*17c00*/  BRA `(.L_x_21366) ;  /* 0x0000000000a47947 */ /* 0x000fea0003800000 */
.L_x_21378:
        /* <DEDUP_REMOVED lines=14> */
.L_x_21392:
[----:B------:R-:W-:Y:S05]  /*17cf0*/  BSYNC B0 ;  /* 0x0000000000007941 */ /* 0x000fea0003800000 */
.L_x_21391:
[----:B------:R-:W-:-:S04]  /*17d00*/  FMUL.FTZ R0, R0, 1 ;  /* 0x3f80000000007820 */ /* 0x000fc80000410000 */
[----:B------:R0:W2:Y:S01]  /*17d10*/  F2F.F64.F32 R52, R0 ;  /* 0x0000000000347310 */ /* 0x0000a20000201800 */
[----:B------:R-:W-:Y:S05]  /*17d20*/  BRA `(.L_x_21366) ;  /* 0x00000000005c7947 */ /* 0x000fea0003800000 */
.L_x_21365:
        /* <DEDUP_REMOVED lines=16> */
.L_x_21393:
[----:B------:R-:W-:Y:S01]  /*17e30*/  CS2R R52, SRZ ;  /* 0x0000000000347805 */ /* 0x000fe2000001ff00 */
[----:B------:R-:W-:Y:S06]  /*17e40*/  BRA `(.L_x_21366) ;  /* 0x0000000000147947 */ /* 0x000fec0003800000 */
.L_x_21390:
[----:B------:R-:W2:Y:S02]  /*17e50*/  LDG.E.64 R52, desc[UR36][R4.64] ;  /* 0x0000002404347981 */ /* 0x000ea4000c1e1b00 */
[----:B--2---:R-:W0:Y:S01]  /*17e60*/  I2F.F64.U64 R52, R52 ;  /* 0x0000003400347312 */ /* 0x004e220000301800 */
[----:B------:R-:W-:Y:S05]  /*17e70*/  BRA `(.L_x_21366) ;  /* 0x0000000000087947 */ /* 0x000fea0003800000 */
.L_x_21389:
[----:B------:R-:W2:Y:S02]  /*17e80*/  LDG.E R4, desc[UR36][R4.64] ;  /* 0x0000002404047981 */ /* 0x000ea4000c1e1900 */
[----:B--2---:R0:W2:Y:S02]  /*17e90*/  I2F.F64.U32 R52, R4 ;  /* 0x0000000400347312 */ /* 0x0040a40000201800 */
.L_x_21366:
[----:B0-----:R-:W0:Y:S01]  /*17ea0*/  LDC.U8 R4, c[0x0][0x270] ;  /* 0x00009c00ff047b82 */ /* 0x001e220000000000 */
[----:B------:R-:W-:Y:S02]  /*17eb0*/  ULDC UR4, c[0x0][0x284] ;  /* 0x0000a10000047ab9 */ /* 0x000fe40000000800 */
[----:B------:R-:W-:-:S05]  /*17ec0*/  IMAD R5, R58, UR4, RZ ;  /* 0x000000043a057c24 */ /* 0x000fca000f8e02ff */
[----:B------:R-:W1:Y:S01]  /*17ed0*/  LDC.64 R2, c[0x0][0x250] ;  /* 0x00009400ff027b82 */ /* 0x000e620000000a00 */
[----:B0-----:R-:W-:-:S04]  /*17ee0*/  PRMT R0, R4, 0x9910, RZ ;  /* 0x0000991004007816 */ /* 0x001fc800000000ff */
        /* <DEDUP_REMOVED lines=15> */
.L_x_21397:
[----:B------:R-:W2:Y:S02]  /*17fe0*/  LDG.E.U8 R2, desc[UR36][R2.64] ;  /* 0x0000002402027981 */ /* 0x000ea4000c1e1100 */
[----:B--2---:R0:W1:Y:S01]  /*17ff0*/  I2F.F64.U16 R54, R2 ;  /* 0x0000000200367312 */ /* 0x0040620000101800 */
[----:B------:R-:W-:Y:S05]  /*18000*/  BRA `(.L_x_21399) ;  /* 0x0000000c00707947 */ /* 0x000fea0003800000 */
.L_x_21396:
        /* <DEDUP_REMOVED lines=9> */
.L_x_21401:
[----:B------:R-:W2:Y:S02]  /*180a0*/  LDG.E R2, desc[UR36][R2.64] ;  /* 0x0000002402027981 */ /* 0x000ea4000c1e1900 */
[----:B--2---:R0:W1:Y:S01]  /*180b0*/  I2F.F64 R54, R2 ;  /* 0x0000000200367312 */ /* 0x0040620000201c00 */
[----:B------:R-:W-:Y:S05]  /*180c0*/  BRA `(.L_x_21399) ;  /* 0x0000000c00407947 */ /* 0x000fea0003800000 */
.L_x_21400:
[----:B------:R-:W2:Y:S02]  /*180d0*/  LDG.E.U16 R2, desc[UR36][R2.64] ;  /* 0x0000002402027981 */ /* 0x000ea4000c1e1500 */
[----:B--2---:R0:W1:Y:S01]  /*180e0*/  I2F.F64.S16 R54, R2 ;  /* 0x0000000200367312 */ /* 0x0040620000101c00 */
[----:B------:R-:W-:Y:S05]  /*180f0*/  BRA `(.L_x_21399) ;  /* 0x0000000c00347947 */ /* 0x000fea0003800000 */
.L_x_21395:
        /* <DEDUP_REMOVED lines=10> */
.L_x_21403:
[----:B------:R-:W2:Y:S02]  /*181a0*/  LDG.E.U16 R0, desc[UR36][R2.64] ;  /* 0x0000002402007981 */ /* 0x000ea4000c1e1500 */
[----:B--2---:R-:W-:-:S05]  /*181b0*/  HADD2.F32 R0, -RZ, R0.H0_H0 ;  /* 0x20000000ff007230 */ /* 0x004fca0000004100 */
[----:B------:R-:W-:-:S04]  /*181c0*/  FMUL.FTZ R0, R0, 1 ;  /* 0x3f80000000007820 */ /* 0x000fc80000410000 */
[----:B------:R0:W1:Y:S01]  /*181d0*/  F2F.F64.F32 R54, R0 ;  /* 0x0000000000367310 */ /* 0x0000620000201800 */
[----:B------:R-:W-:Y:S05]  /*181e0*/  BRA `(.L_x_21399) ;  /* 0x0000000800f87947 */ /* 0x000fea0003800000 */
.L_x_21402:
        /* <DEDUP_REMOVED lines=10> */
.L_x_21405:
[----:B------:R-:W2:Y:S02]  /*18290*/  LDG.E.U16 R2, desc[UR36][R2.64] ;  /* 0x0000002402027981 */ /* 0x000ea4000c1e1500 */
[----:B--2---:R-:W-:-:S05]  /*182a0*/  HADD2.F32 R0, -RZ, R2.H0_H0 ;  /* 0x20000002ff007230 */ /* 0x004fca0000004100 */
[----:B------:R-:W-:-:S04]  /*182b0*/  FMUL.FTZ R0, R0, 1 ;  /* 0x3f80000000007820 */ /* 0x000fc80000410000 */
[----:B------:R0:W1:Y:S01]  /*182c0*/  F2F.F64.F32 R54, R0 ;  /* 0x0000000000367310 */ /* 0x0000620000201800 */
[----:B------:R-:W-:Y:S05]  /*182d0*/  BRA `(.L_x_21399) ;  /* 0x0000000800bc7947 */ /* 0x000fea0003800000 */
.L_x_21404:
[----:B------:R0:W5:Y:S01]  /*182e0*/  LDG.E.64 R54, desc[UR36][R2.64] ;  /* 0x0000002402367981 */ /* 0x000162000c1e1b00 */
[----:B------:R-:W-:Y:S05]  /*182f0*/  BRA `(.L_x_21399) ;  /* 0x0000000800b47947 */ /* 0x000fea0003800000 */
.L_x_21394:
        /* <DEDUP_REMOVED lines=13> */
.L_x_21408:
[----:B------:R0:W5:Y:S01]  /*183d0*/  LDG.E.64 R54, desc[UR36][R2.64] ;  /* 0x0000002402367981 */ /* 0x000162000c1e1b00 */
[----:B------:R-:W-:Y:S05]  /*183e0*/  BRA `(.L_x_21399) ;  /* 0x0000000800787947 */ /* 0x000fea0003800000 */
.L_x_21407:
        /* <DEDUP_REMOVED lines=28> */
.L_x_21410:
        /* <DEDUP_REMOVED lines=15> */
.L_x_21409:
[----:B------:R-:W2:Y:S02]  /*186a0*/  LDG.E.U16 R0, desc[UR36][R2.64] ;  /* 0x0000002402007981 */ /* 0x000ea4000c1e1500 */
[----:B--2---:R-:W-:-:S04]  /*186b0*/  IMAD.U32 R0, R0, 0x10000, RZ ;  /* 0x0001000000007824 */ /* 0x004fc800078e00ff */
[----:B------:R-:W-:-:S04]  /*186c0*/  FMUL.FTZ R0, R0, 1 ;  /* 0x3f80000000007820 */ /* 0x000fc80000410000 */
[----:B------:R0:W1:Y:S01]  /*186d0*/  F2F.F64.F32 R54, R0 ;  /* 0x0000000000367310 */ /* 0x0000620000201800 */
[----:B------:R-:W-:Y:S05]  /*186e0*/  BRA `(.L_x_21399) ;  /* 0x0000000400b87947 */ /* 0x000fea0003800000 */
.L_x_21406:
        /* <DEDUP_REMOVED lines=11> */
.L_x_21413:
        /* <DEDUP_REMOVED lines=21> */
.L_x_21417:
[----:B------:R-:W-:Y:S05]  /*188f0*/  BSYNC B1 ;  /* 0x0000000000017941 */ /* 0x000fea0003800000 */
.L_x_21416:
[----:B------:R-:W-:Y:S01]  /*18900*/  LEA R3, R0, 0x3b800000, 0x17 ;  /* 0x3b80000000037811 */ /* 0x000fe200078eb8ff */
[----:B------:R-:W-:-:S05]  /*18910*/  IMAD.SHL.U32 R0, R2, 0x100000, RZ ;  /* 0x0010000002007824 */ /* 0x000fca00078e00ff */
[----:B------:R-:W-:-:S07]  /*18920*/  LOP3.LUT R0, R3, R0, R4, 0xfe, !PT ;  /* 0x0000000003007212 */ /* 0x000fce00078efe04 */
.L_x_21415:
[----:B------:R-:W-:Y:S05]  /*18930*/  BSYNC B0 ;  /* 0x0000000000007941 */ /* 0x000fea0003800000 */
.L_x_21414:
[----:B------:R-:W-:-:S04]  /*18940*/  FMUL.FTZ R0, R0, 1 ;  /* 0x3f80000000007820 */ /* 0x000fc80000410000 */
[----:B------:R0:W1:Y:S01]  /*18950*/  F2F.F64.F32 R54, R0 ;  /* 0x0000000000367310 */ /* 0x0000620000201800 */
[----:B------:R-:W-:Y:S05]  /*18960*/  BRA `(.L_x_21399) ;  /* 0x0000000400187947 */ /* 0x000fea0003800000 */
.L_x_21412:
        /* <DEDUP_REMOVED lines=21> */
.L_x_21421:
[----:B------:R-:W-:Y:S05]  /*18ac0*/  BSYNC B1 ;  /* 0x0000000000017941 */ /* 0x000fea0003800000 */
.L_x_21420:
[----:B------:R-:W-:Y:S01]  /*18ad0*/  LEA R3, R0, 0x37800000, 0x17 ;  /* 0x3780000000037811 */ /* 0x000fe200078eb8ff */
[----:B------:R-:W-:-:S05]  /*18ae0*/  IMAD.SHL.U32 R0, R2, 0x200000, RZ ;  /* 0x0020000002007824 */ /* 0x000fca00078e00ff */
[----:B------:R-:W-:-:S07]  /*18af0*/  LOP3.LUT R0, R3, R0, R4, 0xfe, !PT ;  /* 0x0000000003007212 */ /* 0x000fce00078efe04 */
.L_x_21419:
[----:B------:R-:W-:Y:S05]  /*18b00*/  BSYNC B0 ;  /* 0x0000000000007941 */ /* 0x000fea0003800000 */
.L_x_21418:
[----:B------:R-:W-:-:S04]  /*18b10*/  FMUL.FTZ R0, R0, 1 ;  /* 0x3f80000000007820 */ /* 0x000fc80000410000 */
[----:B------:R0:W1:Y:S01]  /*18b20*/  F2F.F64.F32 R54, R0 ;  /* 0x0000000000367310 */ /* 0x0000620000201800 */
[----:B------:R-:W-:Y:S05]  /*18b30*/  BRA `(.L_x_21399) ;  /* 0x0000000000a47947 */ /* 0x000fea0003800000 */
.L_x_21411:
        /* <DEDUP_REMOVED lines=14> */
.L_x_21425:
[----:B------:R-:W-:Y:S05]  /*18c20*/  BSYNC B0 ;  /* 0x0000000000007941 */ /* 0x000fea0003800000 */
.L_x_21424:
[----:B------:R-:W-:-:S04]  /*18c30*/  FMUL.FTZ R0, R0, 1 ;  /* 0x3f80000000007820 */ /* 0x000fc80000410000 */
[----:B------:R0:W1:Y:S01]  /*18c40*/  F2F.F64.F32 R54, R0 ;  /* 0x0000000000367310 */ /* 0x0000620000201800 */
[----:B------:R-:W-:Y:S05]  /*18c50*/  BRA `(.L_x_21399) ;  /* 0x00000000005c7947 */ /* 0x000fea0003800000 */
.L_x_21398:
        /* <DEDUP_REMOVED lines=15> */
[----:B0--345:R-:W-:Y:S05]  /*18d50*/  CALL.ABS.NOINC R2 ;  /* 0x0000000002007343 */ /* 0x039fea0003c00000 */
.L_x_21426:
[----:B------:R-:W-:Y:S01]  /*18d60*/  CS2R R54, SRZ ;  /* 0x0000000000367805 */ /* 0x000fe2000001ff00 */
[----:B------:R-:W-:Y:S06]  /*18d70*/  BRA `(.L_x_21399) ;  /* 0x0000000000147947 */ /* 0x000fec0003800000 */
.L_x_21423:
[----:B------:R-:W2:Y:S02]  /*18d80*/  LDG.E.64 R54, desc[UR36][R2.64] ;  /* 0x0000002402367981 */ /* 0x000ea4000c1e1b00 */
[----:B--2---:R-:W0:Y:S01]  /*18d90*/  I2F.F64.U64 R54, R54 ;  /* 0x0000003600367312 */ /* 0x004e220000301800 */
[----:B------:R-:W-:Y:S05]  /*18da0*/  BRA `(.L_x_21399) ;  /* 0x0000000000087947 */ /* 0x000fea0003800000 */
.L_x_21422:
[----:B------:R-:W2:Y:S02]  /*18db0*/  LDG.E R2, desc[UR36][R2.64] ;  /* 0x0000002402027981 */ /* 0x000ea4000c1e1900 */
[----:B--2---:R0:W1:Y:S02]  /*18dc0*/  I2F.F64.U32 R54, R2 ;  /* 0x0000000200367312 */ /* 0x0040640000201800 */
.L_x_21399:
[----:B0-----:R-:W0:Y:S01]  /*18dd0*/  LDC.U8 R4, c[0x0][0x271] ;  /* 0x00009c40ff047b82 */ /* 0x001e220000000000 */
[----:B------:R-:W-:Y:S02]  /*18de0*/  ULDC UR4, c[0x0][0x288] ;  /* 0x0000a20000047ab9 */ /* 0x000fe40000000800 */
[----:B------:R-:W-:-:S05]  /*18df0*/  IMAD R5, R58, UR4, RZ ;  /* 0x000000043a057c24 */ /* 0x000fca000f8e02ff */
[----:B------:R-:W3:Y:S01]  /*18e00*/  LDC.64 R2, c[0x0][0x258] ;  /* 0x00009600ff027b82 */ /* 0x000ee20000000a00 */
[----:B0-----:R-:W-:-:S04]  /*18e10*/  PRMT R0, R4, 0x9910, RZ ;  /* 0x0000991004007816 */ /* 0x001fc800000000ff */
        /* <DEDUP_REMOVED lines=15> */
.L_x_21430:
[----:B------:R-:W3:Y:S02]  /*18f10*/  LDG.E.U8 R2, desc[UR36][R2.64] ;  /* 0x0000002402027981 */ /* 0x000ee4000c1e1100 */
[----:B---3--:R0:W3:Y:S01]  /*18f20*/  I2F.F64.U16 R56, R2 ;  /* 0x0000000200387312 */ /* 0x0080e20000101800 */
[----:B------:R-:W-:Y:S05]  /*18f30*/  BRA `(.L_x_21432) ;  /* 0x0000000c00707947 */ /* 0x000fea0003800000 */
.L_x_21429:
        /* <DEDUP_REMOVED lines=9> */
.L_x_21434:
[----:B------:R-:W3:Y:S02]  /*18fd0*/  LDG.E R2, desc[UR36][R2.64] ;  /* 0x0000002402027981 */ /* 0x000ee4000c1e1900 */
[----:B---3--:R0:W3:Y:S01]  /*18fe0*/  I2F.F64 R56, R2 ;  /* 0x0000000200387312 */ /* 0x0080e20000201c00 */
[----:B------:R-:W-:Y:S05]  /*18ff0*/  BRA `(.L_x_21432) ;  /* 0x0000000c00407947 */ /* 0x000fea0003800000 */
.L_x_21433:
[----:B------:R-:W3:Y:S02]  /*19000*/  LDG.E.U16 R2, desc[UR36][R2.64] ;  /* 0x0000002402027981 */ /* 0x000ee4000c1e1500 */
[----:B---3--:R0:W3:Y:S01]  /*19010*/  I2F.F64.S16 R56, R2 ;  /* 0x0000000200387312 */ /* 0x0080e20000101c00 */
[----:B------:R-:W-:Y:S05]  /*19020*/  BRA `(.L_x_21432) ;  /* 0x0000000c00347947 */ /* 0x000fea0003800000 */
.L_x_21428:
        /* <DEDUP_REMOVED lines=10> */
.L_x_21436:
[----:B------:R-:W3:Y:S02]  /*190d0*/  LDG.E.U16 R0, desc[UR36][R2.64] ;  /* 0x0000002402007981 */ /* 0x000ee4000c1e1500 */
[----:B---3--:R-:W-:-:S05]  /*190e0*/  HADD2.F32 R0, -RZ, R0.H0_H0 ;  /* 0x20000000ff007230 */ /* 0x008fca0000004100 */
[----:B------:R-:W-:-:S04]  /*190f0*/  FMUL.FTZ R0, R0, 1 ;  /* 0x3f80000000007820 */ /* 0x000fc80000410000 */
[----:B------:R3:W0:Y:S01]  /*19100*/  F2F.F64.F32 R56, R0 ;  /* 0x0000000000387310 */ /* 0x0006220000201800 */
[----:B------:R-:W-:Y:S05]  /*19110*/  BRA `(.L_x_21432) ;  /* 0x0000000800f87947 */ /* 0x000fea0003800000 */
.L_x_21435:
        /* <DEDUP_REMOVED lines=10> */
.L_x_21438:
[----:B------:R-:W3:Y:S02]  /*191c0*/  LDG.E.U16 R2, desc[UR36][R2.64] ;  /* 0x0000002402027981 */ /* 0x000ee4000c1e1500 */
[----:B---3--:R-:W-:-:S05]  /*191d0*/  HADD2.F32 R0, -RZ, R2.H0_H0 ;  /* 0x20000002ff007230 */ /* 0x008fca0000004100 */
[----:B------:R-:W-:-:S04]  /*191e0*/  FMUL.FTZ R0, R0, 1 ;  /* 0x3f80000000007820 */ /* 0x000fc80000410000 */
[----:B------:R0:W3:Y:S01]  /*191f0*/  F2F.F64.F32 R56, R0 ;  /* 0x0000000000387310 */ /* 0x0000e20000201800 */
[----:B------:R-:W-:Y:S05]  /*19200*/  BRA `(.L_x_21432) ;  /* 0x0000000800bc7947 */ /* 0x000fea0003800000 */
.L_x_21437:
[----:B------:R0:W5:Y:S01]  /*19210*/  LDG.E.64 R56, desc[UR36][R2.64] ;  /* 0x0000002402387981 */ /* 0x000162000c1e1b00 */
[----:B------:R-:W-:Y:S05]  /*19220*/  BRA `(.L_x_21432) ;  /* 0x0000000800b47947 */ /* 0x000fea0003800000 */
.L_x_21427:
        /* <DEDUP_REMOVED lines=13> */
.L_x_21441:
[----:B------:R0:W5:Y:S01]  /*19300*/  LDG.E.64 R56, desc[UR36][R2.64] ;  /* 0x0000002402387981 */ /* 0x000162000c1e1b00 */
[----:B------:R-:W-:Y:S05]  /*19310*/  BRA `(.L_x_21432) ;  /* 0x0000000800787947 */ /* 0x000fea0003800000 */
.L_x_21440:
        /* <DEDUP_REMOVED lines=28> */
.L_x_21443:
        /* <DEDUP_REMOVED lines=15> */
.L_x_21442:
[----:B------:R-:W3:Y:S02]  /*195d0*/  LDG.E.U16 R0, desc[UR36][R2.64] ;  /* 0x0000002402007981 */ /* 0x000ee4000c1e1500 */
[----:B---3--:R-:W-:-:S04]  /*195e0*/  IMAD.U32 R0, R0, 0x10000, RZ ;  /* 0x0001000000007824 */ /* 0x008fc800078e00ff */
[----:B------:R-:W-:-:S04]  /*195f0*/  FMUL.FTZ R0, R0, 1 ;  /* 0x3f80000000007820 */ /* 0x000fc80000410000 */
[----:B------:R0:W3:Y:S01]  /*19600*/  F2F.F64.F32 R56, R0 ;  /* 0x0000000000387310 */ /* 0x0000e20000201800 */
[----:B------:R-:W-:Y:S05]  /*19610*/  BRA `(.L_x_21432) ;  /* 0x0000000400b87947 */ /* 0x000fea0003800000 */
.L_x_21439:
        /* <DEDUP_REMOVED lines=11> */
.L_x_21446:
        /* <DEDUP_REMOVED lines=21> */
.L_x_21450:
[----:B------:R-:W-:Y:S05]  /*19820*/  BSYNC B1 ;  /* 0x0000000000017941 */ /* 0x000fea0003800000 */
.L_x_21449:
[----:B------:R-:W-:Y:S01]  /*19830*/  LEA R3, R0, 0x3b800000, 0x17 ;  /* 0x3b80000000037811 */ /* 0x000fe200078eb8ff */
[----:B------:R-:W-:-:S05]  /*19840*/  IMAD.SHL.U32 R0, R2, 0x100000, RZ ;  /* 0x0010000002007824 */ /* 0x000fca00078e00ff */
[----:B------:R-:W-:-:S07]  /*19850*/  LOP3.LUT R0, R3, R0, R4, 0xfe, !PT ;  /* 0x0000000003007212 */ /* 0x000fce00078efe04 */
.L_x_21448:
[----:B------:R-:W-:Y:S05]  /*19860*/  BSYNC B0 ;  /* 0x0000000000007941 */ /* 0x000fea0003800000 */
.L_x_21447:
[----:B------:R-:W-:-:S04]  /*19870*/  FMUL.FTZ R0, R0, 1 ;  /* 0x3f80000000007820 */ /* 0x000fc80000410000 */
[----:B------:R0:W3:Y:S01]  /*19880*/  F2F.F64.F32 R56, R0 ;  /* 0x0000000000387310 */ /* 0x0000e20000201800 */
[----:B------:R-:W-:Y:S05]  /*19890*/  BRA `(.L_x_21432) ;  /* 0x0000000400187947 */ /* 0x000fea0003800000 */
.L_x_21445:
        /* <DEDUP_REMOVED lines=21> */
.L_x_21454:
[----:B------:R-:W-:Y:S05]  /*199f0*/  BSYNC B1 ;  /* 0x0000000000017941 */ /* 0x000fea0003800000 */
.L_x_21453:
[----:B------:R-:W-:Y:S01]  /*19a00*/  LEA R3, R0, 0x37800000, 0x17 ;  /* 0x3780000000037811 */ /* 0x000fe200078eb8ff */
[----:B------:R-:W-:-:S05]  /*19a10*/  IMAD.SHL.U32 R0, R2, 0x200000, RZ ;  /* 0x0020000002007824 */ /* 0x000fca00078e00ff */
[----:B------:R-:W-:-:S07]  /*19a20*/  LOP3.LUT R0, R3, R0, R4, 0xfe, !PT ;  /* 0x0000000003007212 */ /* 0x000fce00078efe04 */
.L_x_21452:
[----:B------:R-:W-:Y:S05]  /*19a30*/  BSYNC B0 ;  /* 0x0000000000007941 */ /* 0x000fea0003800000 */
.L_x_21451:
[----:B------:R-:W-:-:S04]  /*19a40*/  FMUL.FTZ R0, R0, 1 ;  /* 0x3f80000000007820 */ /* 0x000fc80000410000 */
[----:B------:R0:W3:Y:S01]  /*19a50*/  F2F.F64.F32 R56, R0 ;  /* 0x0000000000387310 */ /* 0x0000e20000201800 */
[----:B------:R-:W-:Y:S05]  /*19a60*/  BRA `(.L_x_21432) ;  /* 0x0000000000a47947 */ /* 0x000fea0003800000 */
.L_x_21444:
        /* <DEDUP_REMOVED lines=14> */
.L_x_21458:
[----:B------:R-:W-:Y:S05]  /*19b50*/  BSYNC B0 ;  /* 0x0000000000007941 */ /* 0x000fea0003800000 */
.L_x_21457:
[----:B------:R-:W-:-:S04]  /*19b60*/  FMUL.FTZ R0, R0, 1 ;  /* 0x3f80000000007820 */ /* 0x000fc80000410000 */
[----:B------:R0:W3:Y:S01]  /*19b70*/  F2F.F64.F32 R56, R0 ;  /* 0x0000000000387310 */ /* 0x0000e20000201800 */
[----:B------:R-:W-:Y:S05]  /*19b80*/  BRA `(.L_x_21432) ;  /* 0x00000000005c7947 */ /* 0x000fea0003800000 */
.L_x_21431:
        /* <DEDUP_REMOVED lines=16> */
.L_x_21459:
[----:B------:R-:W-:Y:S01]  /*19c90*/  CS2R R56, SRZ ;  /* 0x0000000000387805 */ /* 0x000fe2000001ff00 */
[----:B------:R-:W-:Y:S06]  /*19ca0*/  BRA `(.L_x_21432) ;  /* 0x0000000000147947 */ /* 0x000fec0003800000 */
.L_x_21456:
[----:B------:R-:W3:Y:S02]  /*19cb0*/  LDG.E.64 R56, desc[UR36][R2.64] ;  /* 0x0000002402387981 */ /* 0x000ee4000c1e1b00 */
[----:B---3--:R-:W0:Y:S01]  /*19cc0*/  I2F.F64.U64 R56, R56 ;  /* 0x0000003800387312 */ /* 0x008e220000301800 */
[----:B------:R-:W-:Y:S05]  /*19cd0*/  BRA `(.L_x_21432) ;  /* 0x0000000000087947 */ /* 0x000fea0003800000 */
.L_x_21455:
[----:B------:R-:W3:Y:S02]  /*19ce0*/  LDG.E R2, desc[UR36][R2.64] ;  /* 0x0000002402027981 */ /* 0x000ee4000c1e1900 */
[----:B---3--:R0:W3:Y:S02]  /*19cf0*/  I2F.F64.U32 R56, R2 ;  /* 0x0000000200387312 */ /* 0x0080e40000201800 */
.L_x_21432:
[----:B0-----:R-:W3:Y:S01]  /*19d00*/  LDC.U8 R4, c[0x0][0x272] ;  /* 0x00009c80ff047b82 */ /* 0x001ee20000000000 */
[----:B------:R-:W-:Y:S02]  /*19d10*/  ULDC UR4, c[0x0][0x28c] ;  /* 0x0000a30000047ab9 */ /* 0x000fe40000000800 */
[----:B------:R-:W-:-:S05]  /*19d20*/  IMAD R5, R58, UR4, RZ ;  /* 0x000000043a057c24 */ /* 0x000fca000f8e02ff */
[----:B------:R-:W0:Y:S01]  /*19d30*/  LDC.64 R2, c[0x0][0x260] ;  /* 0x00009800ff027b82 */ /* 0x000e220000000a00 */
        /* <DEDUP_REMOVED lines=16> */
.L_x_21463:
[----:B------:R-:W3:Y:S02]  /*19e40*/  LDG.E.U8 R2, desc[UR36][R2.64] ;  /* 0x0000002402027981 */ /* 0x000ee4000c1e1100 */
[----:B---3--:R0:W3:Y:S01]  /*19e50*/  I2F.F64.U16 R58, R2 ;  /* 0x00000002003a7312 */ /* 0x0080e20000101800 */
[----:B------:R-:W-:Y:S05]  /*19e60*/  BRA `(.L_x_21261) ;  /* 0x0000000c00707947 */ /* 0x000fea0003800000 */
.L_x_21462:
        /* <DEDUP_REMOVED lines=9> */
.L_x_21466:
[----:B------:R-:W3:Y:S02]  /*19f00*/  LDG.E R2, desc[UR36][R2.64] ;  /* 0x0000002402027981 */ /* 0x000ee4000c1e1900 */
[----:B---3--:R0:W3:Y:S01]  /*19f10*/  I2F.F64 R58, R2 ;  /* 0x00000002003a7312 */ /* 0x0080e20000201c00 */
[----:B------:R-:W-:Y:S05]  /*19f20*/  BRA `(.L_x_21261) ;  /* 0x0000000c00407947 */ /* 0x000fea0003800000 */
.L_x_21465:
[----:B------:R-:W3:Y:S02]  /*19f30*/  LDG.E.U16 R2, desc[UR36][R2.64] ;  /* 0x0000002402027981 */ /* 0x000ee4000c1e1500 */
[----:B---3--:R0:W3:Y:S01]  /*19f40*/  I2F.F64.S16 R58, R2 ;  /* 0x00000002003a7312 */ /* 0x0080e20000101c00 */
[----:B------:R-:W-:Y:S05]  /*19f50*/  BRA `(.L_x_21261) ;  /* 0x0000000c00347947 */ /* 0x000fea0003800000 */
.L_x_21461:
        /* <DEDUP_REMOVED lines=10> */
.L_x_21468:
[----:B------:R-:W3:Y:S02]  /*1a000*/  LDG.E.U16 R0, desc[UR36][R2.64] ;  /* 0x0000002402007981 */ /* 0x000ee4000c1e1500 */
[----:B---3--:R-:W-:-:S05]  /*1a010*/  HADD2.F32 R0, -RZ, R0.H0_H0 ;  /* 0x20000000ff007230 */ /* 0x008fca0000004100 */
[----:B------:R-:W-:-:S04]  /*1a020*/  FMUL.FTZ R0, R0, 1 ;  /* 0x3f80000000007820 */ /* 0x000fc80000410000 */
[----:B------:R0:W3:Y:S01]  /*1a030*/  F2F.F64.F32 R58, R0 ;  /* 0x00000000003a7310 */ /* 0x0000e20000201800 */
[----:B------:R-:W-:Y:S05]  /*1a040*/  BRA `(.L_x_21261) ;  /* 0x0000000800f87947 */ /* 0x000fea0003800000 */
.L_x_21467:
        /* <DEDUP_REMOVED lines=10> */
.L_x_21470:
[----:B------:R-:W3:Y:S02]  /*1a0f0*/  LDG.E.U16 R2, desc[UR36][R2.64] ;  /* 0x0000002402027981 */ /* 0x000ee4000c1e1500 */
[----:B---3--:R-:W-:-:S05]  /*1a100*/  HADD2.F32 R0, -RZ, R2.H0_H0 ;  /* 0x20000002ff007230 */ /* 0x008fca0000004100 */
[----:B------:R-:W-:-:S04]  /*1a110*/  FMUL.FTZ R0, R0, 1 ;  /* 0x3f80000000007820 */ /* 0x000fc80000410000 */
[----:B------:R0:W3:Y:S01]  /*1a120*/  F2F.F64.F32 R58, R0 ;  /* 0x00000000003a7310 */ /* 0x0000e20000201800 */
[----:B------:R-:W-:Y:S05]  /*1a130*/  BRA `(.L_x_21261) ;  /* 0x0000000800bc7947 */ /* 0x000fea0003800000 */
.L_x_21469:
[----:B------:R0:W5:Y:S01]  /*1a140*/  LDG.E.64 R58, desc[UR36][R2.64] ;  /* 0x00000024023a7981 */ /* 0x000162000c1e1b00 */
[----:B------:R-:W-:Y:S05]  /*1a150*/  BRA `(.L_x_21261) ;  /* 0x0000000800b47947 */ /* 0x000fea0003800000 */
.L_x_21460:
        /* <DEDUP_REMOVED lines=13> */
.L_x_21473:
[----:B------:R0:W5:Y:S01]  /*1a230*/  LDG.E.64 R58, desc[UR36][R2.64] ;  /* 0x00000024023a7981 */ /* 0x000162000c1e1b00 */
[----:B------:R-:W-:Y:S05]  /*1a240*/  BRA `(.L_x_21261) ;  /* 0x0000000800787947 */ /* 0x000fea0003800000 */
.L_x_21472:
        /* <DEDUP_REMOVED lines=28> */
.L_x_21475:
        /* <DEDUP_REMOVED lines=15> */
.L_x_21474:
[----:B------:R-:W3:Y:S02]  /*1a500*/  LDG.E.U16 R0, desc[UR36][R2.64] ;  /* 0x0000002402007981 */ /* 0x000ee4000c1e1500 */
[----:B---3--:R-:W-:-:S04]  /*1a510*/  IMAD.U32 R0, R0, 0x10000, RZ ;  /* 0x0001000000007824 */ /* 0x008fc800078e00ff */
[----:B------:R-:W-:-:S04]  /*1a520*/  FMUL.FTZ R0, R0, 1 ;  /* 0x3f80000000007820 */ /* 0x000fc80000410000 */
[----:B------:R0:W3:Y:S01]  /*1a530*/  F2F.F64.F32 R58, R0 ;  /* 0x00000000003a7310 */ /* 0x0000e20000201800 */
[----:B------:R-:W-:Y:S05]  /*1a540*/  BRA `(.L_x_21261) ;  /* 0x0000000400b87947 */ /* 0x000fea0003800000 */
.L_x_21471:
        /* <DEDUP_REMOVED lines=11> */
.L_x_21478:
        /* <DEDUP_REMOVED lines=21> */
.L_x_21482:
[----:B------:R-:W-:Y:S05]  /*1a750*/  BSYNC B1 ;  /* 0x0000000000017941 */ /* 0x000fea0003800000 */
.L_x_21481:
[----:B------:R-:W-:Y:S01]  /*1a760*/  LEA R3, R0, 0x3b800000, 0x17 ;  /* 0x3b80000000037811 */ /* 0x000fe200078eb8ff */
[----:B------:R-:W-:-:S05]  /*1a770*/  IMAD.SHL.U32 R0, R2, 0x100000, RZ ;  /* 0x0010000002007824 */ /* 0x000fca00078e00ff */
[----:B------:R-:W-:-:S07]  /*1a780*/  LOP3.LUT R0, R3, R0, R4, 0xfe, !PT ;  /* 0x0000000003007212 */ /* 0x000fce00078efe04 */
.L_x_21480:
[----:B------:R-:W-:Y:S05]  /*1a790*/  BSYNC B0 ;  /* 0x0000000000007941 */ /* 0x000fea0003800000 */
.L_x_21479:
[----:B------:R-:W-:-:S04]  /*1a7a0*/  FMUL.FTZ R0, R0, 1 ;  /* 0x3f80000000007820 */ /* 0x000fc80000410000 */
[----:B------:R0:W3:Y:S01]  /*1a7b0*/  F2F.F64.F32 R58, R0 ;  /* 0x00000000003a7310 */ /* 0x0000e20000201800 */
[----:B------:R-:W-:Y:S05]  /*1a7c0*/  BRA `(.L_x_21261) ;  /* 0x0000000400187947 */ /* 0x000fea0003800000 */
.L_x_21477:
        /* <DEDUP_REMOVED lines=21> */
.L_x_21486:
[----:B------:R-:W-:Y:S05]  /*1a920*/  BSYNC B1 ;  /* 0x0000000000017941 */ /* 0x000fea0003800000 */
.L_x_21485:
[----:B------:R-:W-:Y:S01]  /*1a930*/  LEA R3, R0, 0x37800000, 0x17 ;  /* 0x3780000000037811 */ /* 0x000fe200078eb8ff */
[----:B------:R-:W-:-:S05]  /*1a940*/  IMAD.SHL.U32 R0, R2, 0x200000, RZ ;  /* 0x0020000002007824 */ /* 0x000fca00078e00ff */
[----:B------:R-:W-:-:S07]  /*1a950*/  LOP3.LUT R0, R3, R0, R4, 0xfe, !PT ;  /* 0x0000000003007212 */ /* 0x000fce00078efe04 */
.L_x_21484:
[----:B------:R-:W-:Y:S05]  /*1a960*/  BSYNC B0 ;  /* 0x0000000000007941 */ /* 0x000fea0003800000 */
.L_x_21483:
[----:B------:R-:W-:-:S04]  /*1a970*/  FMUL.FTZ R0, R0, 1 ;  /* 0x3f80000000007820 */ /* 0x000fc80000410000 */
[----:B------:R0:W3:Y:S01]  /*1a980*/  F2F.F64.F32 R58, R0 ;  /* 0x00000000003a7310 */ /* 0x0000e20000201800 */
[----:B------:R-:W-:Y:S05]  /*1a990*/  BRA `(.L_x_21261) ;  /* 0x0000000000a47947 */ /* 0x000fea0003800000 */
.L_x_21476:
        /* <DEDUP_REMOVED lines=14> */
.L_x_21490:
[----:B------:R-:W-:Y:S05]  /*1aa80*/  BSYNC B0 ;  /* 0x0000000000007941 */ /* 0x000fea0003800000 */
.L_x_21489:
[----:B------:R-:W-:-:S04]  /*1aa90*/  FMUL.FTZ R0, R0, 1 ;  /* 0x3f80000000007820 */ /* 0x000fc80000410000 */
[----:B------:R0:W3:Y:S01]  /*1aaa0*/  F2F.F64.F32 R58, R0 ;  /* 0x00000000003a7310 */ /* 0x0000e20000201800 */
[----:B------:R-:W-:Y:S05]  /*1aab0*/  BRA `(.L_x_21261) ;  /* 0x00000000005c7947 */ /* 0x000fea0003800000 */
.L_x_21464:
[----:B------:R-:W-:Y:S01]  /*1aac0*/  MOV R2, 0x130 ;  /* 0x0000013000027802 */ /* 0x000fe20000000f00 */
[----:B------:R-:W-:Y:S01]  /*1aad0*/  ULDC.64 UR4, c[0x4][0x120] ;  /* 0x0100480000047ab9 */ /* 0x000fe20000000a00 */
[----:B------:R-:W-:Y:S01]  /*1aae0*/  ULDC.64 UR6, c[0x4][0x0] ;  /* 0x0100000000067ab9 */ /* 0x000fe20000000a00 */
[----:B------:R-:W-:Y:S01]  /*1aaf0*/  IMAD.U32 R4, RZ, RZ, UR4 ;  /* 0x00000004ff047e24 */ /* 0x000fe2000f8e00ff */
[----:B------:R-:W-:Y:S01]  /*1ab00*/  CS2R R58, SRZ ;  /* 0x00000000003a7805 */ /* 0x000fe2000001ff00 */
        /* <DEDUP_REMOVED lines=12> */
.L_x_21491:
[----:B------:R-:W-:Y:S05]  /*1abd0*/  BRA `(.L_x_21261) ;  /* 0x0000000000147947 */ /* 0x000fea0003800000 */
.L_x_21488:
[----:B------:R-:W3:Y:S02]  /*1abe0*/  LDG.E.64 R58, desc[UR36][R2.64] ;  /* 0x00000024023a7981 */ /* 0x000ee4000c1e1b00 */
[----:B---3--:R-:W0:Y:S01]  /*1abf0*/  I2F.F64.U64 R58, R58 ;  /* 0x0000003a003a7312 */ /* 0x008e220000301800 */
[----:B------:R-:W-:Y:S05]  /*1ac00*/  BRA `(.L_x_21261) ;  /* 0x0000000000087947 */ /* 0x000fea0003800000 */
.L_x_21487:
[----:B------:R-:W3:Y:S02]  /*1ac10*/  LDG.E R2, desc[UR36][R2.64] ;  /* 0x0000002402027981 */ /* 0x000ee4000c1e1900 */
[----:B---3--:R0:W3:Y:S02]  /*1ac20*/  I2F.F64.U32 R58, R2 ;  /* 0x00000002003a7312 */ /* 0x0080e40000201800 */
.L_x_21261:
[----:B------:R-:W-:Y:S05]  /*1ac30*/  BSYNC B6 ;  /* 0x0000000000067941 */ /* 0x000fea0003800000 */
.L_x_21260:
[----:B0-----:R-:W0:Y:S01]  /*1ac40*/  S2R R3, SR_TID.X ;  /* 0x0000000000037919 */ /* 0x001e220000002100 */
[----:B------:R-:W-:Y:S01]  /*1ac50*/  BSSY B0, `(.L_x_21492) ;  /* 0x000000c000007945 */ /* 0x000fe20003800000 */
[----:B0-----:R-:W-:-:S13]  /*1ac60*/  ISETP.GE.AND P3, PT, R3, R74, PT ;  /* 0x0000004a0300720c */ /* 0x001fda0003f66270 */
[----:B------:R-:W-:Y:S05]  /*1ac70*/  @P3 BRA `(.L_x_21493) ;  /* 0x0000000000243947 */ /* 0x000fea0003800000 */
[----:B--2--5:R-:W-:Y:S01]  /*1ac80*/  DMUL R4, R26, R26 ;  /* 0x0000001a1a047228 */ /* 0x024fe20000000000 */
[----:B------:R-:W-:Y:S01]  /*1ac90*/  ULDC.64 UR4, c[0x0][0x218] ;  /* 0x0000860000047ab9 */ /* 0x000fe20000000a00 */
[----:B------:R-:W-:Y:S02]  /*1aca0*/  DADD R18, -R24, R18 ;  /* 0x0000000018127229 */ /* 0x000fe40000000112 */
[----:B----4-:R-:W-:Y:S02]  /*1acb0*/  DFMA R16, -R30, UR4, R16 ;  /* 0x000000041e107c2b */ /* 0x010fe40008000110 */
[----:B---3--:R-:W-:Y:S02]  /*1acc0*/  DMUL R22, R26, R22 ;  /* 0x000000161a167228 */ /* 0x008fe40000000000 */
[----:B------:R-:W-:-:S08]  /*1acd0*/  DMUL R4, R4, R28 ;  /* 0x0000001c04047228 */ /* 0x000fd00000000000 */
[----:B------:R-:W-:-:S08]  /*1ace0*/  DMUL R4, R4, UR4 ;  /* 0x0000000404047c28 */ /* 0x000fd00008000000 */
[----:B------:R-:W-:-:S08]  /*1acf0*/  DFMA R4, R4, -R18, R16 ;  /* 0x800000120404722b */ /* 0x000fd00000000010 */
[----:B------:R-:W-:-:S11]  /*1ad00*/  DMUL R4, R4, R22 ;  /* 0x0000001604047228 */ /* 0x000fd60000000000 */
.L_x_21493:
[----:B------:R-:W-:Y:S05]  /*1ad10*/  BSYNC B0 ;  /* 0x0000000000007941 */ /* 0x000fea0003800000 */
.L_x_21492:
[----:B---3-5:R-:W-:Y:S01]  /*1ad20*/  IMAD.MOV.U32 R23, RZ, RZ, R3 ;  /* 0x000000ffff177224 */ /* 0x028fe200078e0003 */
[----:B------:R-:W0:Y:S01]  /*1ad30*/  LDC.U8 R22, c[0x0][0x290] ;  /* 0x0000a400ff167b82 */ /* 0x000e220000000000 */
[----:B------:R-:W-:Y:S02]  /*1ad40*/  BSSY B0, `(.L_x_21494) ;  /* 0x0000011000007945 */ /* 0x000fe40003800000 */
[C---:B------:R-:W-:Y:S02]  /*1ad50*/  VIADD R19, R23.reuse, 0x80 ;  /* 0x0000008017137836 */ /* 0x040fe40000000000 */
[C---:B--2---:R-:W-:Y:S02]  /*1ad60*/  VIADD R7, R23.reuse, 0x100 ;  /* 0x0000010017077836 */ /* 0x044fe40000000000 */
[----:B------:R-:W-:Y:S01]  /*1ad70*/  VIADD R9, R23, 0x180 ;  /* 0x0000018017097836 */ /* 0x000fe20000000000 */
[-C--:B------:R-:W-:Y:S02]  /*1ad80*/  ISETP.GE.AND P0, PT, R19, R74.reuse, PT ;  /* 0x0000004a1300720c */ /* 0x080fe40003f06270 */
[----:B------:R-:W-:-:S02]  /*1ad90*/  ISETP.GE.AND P1, PT, R7, R74, PT ;  /* 0x0000004a0700720c */ /* 0x000fc40003f26270 */
[----:B------:R-:W-:-:S09]  /*1ada0*/  ISETP.GE.AND P2, PT, R9, R74, PT ;  /* 0x0000004a0900720c */ /* 0x000fd20003f46270 */
[----:B------:R-:W-:Y:S05]  /*1adb0*/  @P0 BRA `(.L_x_21495) ;  /* 0x0000000000240947 */ /* 0x000fea0003800000 */
[----:B------:R-:W-:Y:S01]  /*1adc0*/  DMUL R6, R38, R38 ;  /* 0x0000002626067228 */ /* 0x000fe20000000000 */
[----:B------:R-:W-:Y:S01]  /*1add0*/  ULDC.64 UR4, c[0x0][0x218] ;  /* 0x0000860000047ab9 */ /* 0x000fe20000000a00 */
[----:B-1----:R-:W-:Y:S02]  /*1ade0*/  DADD R32, -R36, R32 ;  /* 0x0000000024207229 */ /* 0x002fe40000000120 */
[----:B------:R-:W-:Y:S02]  /*1adf0*/  DFMA R42, -R42, UR4, R60 ;  /* 0x000000042a2a7c2b */ /* 0x000fe4000800013c */
[----:B----4-:R-:W-:Y:S02]  /*1ae00*/  DMUL R16, R38, R34 ;  /* 0x0000002226107228 */ /* 0x010fe40000000000 */
[----:B------:R-:W-:-:S08]  /*1ae10*/  DMUL R6, R6, R40 ;  /* 0x0000002806067228 */ /* 0x000fd00000000000 */
[----:B------:R-:W-:-:S08]  /*1ae20*/  DMUL R6, R6, UR4 ;  /* 0x0000000406067c28 */ /* 0x000fd00008000000 */
[----:B------:R-:W-:-:S08]  /*1ae30*/  DFMA R6, R6, -R32, R42 ;  /* 0x800000200606722b */ /* 0x000fd0000000002a */
[----:B------:R-:W-:-:S11]  /*1ae40*/  DMUL R16, R6, R16 ;  /* 0x0000001006107228 */ /* 0x000fd60000000000 */
.L_x_21495:
[----:B------:R-:W-:Y:S05]  /*1ae50*/  BSYNC B0 ;  /* 0x0000000000007941 */ /* 0x000fea0003800000 */
.L_x_21494:
[----:B------:R-:W-:Y:S04]  /*1ae60*/  BSSY B0, `(.L_x_21496) ;  /* 0x000000b000007945 */ /* 0x000fe80003800000 */
[----:B------:R-:W-:Y:S05]  /*1ae70*/  @P1 BRA `(.L_x_21497) ;  /* 0x0000000000241947 */ /* 0x000fea0003800000 */
[----:B------:R-:W-:Y:S01]  /*1ae80*/  DMUL R6, R44, R44 ;  /* 0x0000002c2c067228 */ /* 0x000fe20000000000 */
[----:B------:R-:W-:Y:S01]  /*1ae90*/  ULDC.64 UR4, c[0x0][0x218] ;  /* 0x0000860000047ab9 */ /* 0x000fe20000000a00 */
[----:B------:R-:W-:Y:S02]  /*1aea0*/  DADD R64, -R64, R68 ;  /* 0x0000000040407229 */ /* 0x000fe40000000144 */
[----:B-1----:R-:W-:Y:S02]  /*1aeb0*/  DFMA R46, -R46, UR4, R70 ;  /* 0x000000042e2e7c2b */ /* 0x002fe40008000146 */
[----:B------:R-:W-:Y:S02]  /*1aec0*/  DMUL R24, R44, R66 ;  /* 0x000000422c187228 */ /* 0x000fe40000000000 */
[----:B------:R-:W-:-:S08]  /*1aed0*/  DMUL R6, R6, R62 ;  /* 0x0000003e06067228 */ /* 0x000fd00000000000 */
[----:B------:R-:W-:-:S08]  /*1aee0*/  DMUL R6, R6, UR4 ;  /* 0x0000000406067c28 */ /* 0x000fd00008000000 */
[----:B------:R-:W-:-:S08]  /*1aef0*/  DFMA R6, R6, -R64, R46 ;  /* 0x800000400606722b */ /* 0x000fd0000000002e */
[----:B------:R-:W-:-:S11]  /*1af00*/  DMUL R24, R6, R24 ;  /* 0x0000001806187228 */ /* 0x000fd60000000000 */
.L_x_21497:
[----:B------:R-:W-:Y:S05]  /*1af10*/  BSYNC B0 ;  /* 0x0000000000007941 */ /* 0x000fea0003800000 */
.L_x_21496:
[----:B------:R-:W-:Y:S04]  /*1af20*/  BSSY B0, `(.L_x_21498) ;  /* 0x000000b000007945 */ /* 0x000fe80003800000 */
[----:B------:R-:W-:Y:S05]  /*1af30*/  @P2 BRA `(.L_x_21499) ;  /* 0x0000000000242947 */ /* 0x000fea0003800000 */
[----:B-1----:R-:W-:Y:S01]  /*1af40*/  DMUL R6, R54, R54 ;  /* 0x0000003636067228 */ /* 0x002fe20000000000 */
[----:B------:R-:W-:Y:S01]  /*1af50*/  ULDC.64 UR4, c[0x0][0x218] ;  /* 0x0000860000047ab9 */ /* 0x000fe20000000a00 */
[----:B------:R-:W-:Y:S02]  /*1af60*/  DADD R48, -R52, R48 ;  /* 0x0000000034307229 */ /* 0x000fe40000000130 */
[----:B------:R-:W-:Y:S02]  /*1af70*/  DFMA R58, -R58, UR4, R72 ;  /* 0x000000043a3a7c2b */ /* 0x000fe40008000148 */
[----:B------:R-:W-:Y:S02]  /*1af80*/  DMUL R28, R54, R50 ;  /* 0x00000032361c7228 */ /* 0x000fe40000000000 */
[----:B------:R-:W-:-:S08]  /*1af90*/  DMUL R6, R6, R56 ;  /* 0x0000003806067228 */ /* 0x000fd00000000000 */
[----:B------:R-:W-:-:S08]  /*1afa0*/  DMUL R6, R6, UR4 ;  /* 0x0000000406067c28 */ /* 0x000fd00008000000 */
[----:B------:R-:W-:-:S08]  /*1afb0*/  DFMA R6, R6, -R48, R58 ;  /* 0x800000300606722b */ /* 0x000fd0000000003a */
[----:B------:R-:W-:-:S11]  /*1afc0*/  DMUL R28, R6, R28 ;  /* 0x0000001c061c7228 */ /* 0x000fd60000000000 */
.L_x_21499:
[----:B------:R-:W-:Y:S05]  /*1afd0*/  BSYNC B0 ;  /* 0x0000000000007941 */ /* 0x000fea0003800000 */
.L_x_21498:
[----:B------:R-:W-:Y:S04]  /*1afe0*/  BSSY B6, `(.L_x_21500) ;  /* 0x000012f000067945 */ /* 0x000fe80003800000 */
[----:B------:R-:W-:Y:S05]  /*1aff0*/  @P3 BRA `(.L_x_21501) ;  /* 0x0000001000b43947 */ /* 0x000fea0003800000 */
[----:B------:R-:W2:Y:S01]  /*1b000*/  S2R R0, SR_CTAID.X ;  /* 0x0000000000007919 */ /* 0x000ea20000002500 */
[----:B------:R-:W3:Y:S01]  /*1b010*/  LDC.64 R6, c[0x0][0x228] ;  /* 0x00008a00ff067b82 */ /* 0x000ee20000000a00 */
[----:B------:R-:W-:Y:S01]  /*1b020*/  ULDC UR4, c[0x0][0x294] ;  /* 0x0000a50000047ab9 */ /* 0x000fe20000000800 */
[----:B--2---:R-:W-:Y:S01]  /*1b030*/  IMAD R3, R0, 0x200, R3 ;  /* 0x0000020000037824 */ /* 0x004fe200078e0203 */
[----:B0-----:R-:W-:-:S03]  /*1b040*/  PRMT R0, R22, 0x9910, RZ ;  /* 0x0000991016007816 */ /* 0x001fc600000000ff */
[----:B------:R-:W-:Y:S01]  /*1b050*/  IMAD R3, R3, UR4, RZ ;  /* 0x0000000403037c24 */ /* 0x000fe2000f8e02ff */
[----:B------:R-:W-:-:S04]  /*1b060*/  ISETP.GT.AND P0, PT, R0, 0x9, PT ;  /* 0x000000090000780c */ /* 0x000fc80003f04270 */
[----:B---3--:R-:W-:-:S05]  /*1b070*/  IADD3 R2, P1, R3, R6, RZ ;  /* 0x0000000603027210 */ /* 0x008fca0007f3e0ff */
        /* <DEDUP_REMOVED lines=14> */
.L_x_21505:
[----:B------:R-:W0:Y:S01]  /*1b160*/  F2I.S64.F64.TRUNC R4, R4 ;  /* 0x0000000400047311 */ /* 0x000e22000030d900 */
[----:B------:R-:W-:Y:S02]  /*1b170*/  IMAD.MOV.U32 R23, RZ, RZ, R19 ;  /* 0x000000ffff177224 */ /* 0x000fe400078e0013 */
[----:B0-----:R-:W-:-:S05]  /*1b180*/  IMAD.MOV.U32 R7, RZ, RZ, R4 ;  /* 0x000000ffff077224 */ /* 0x001fca00078e0004 */
[----:B------:R3:W-:Y:S01]  /*1b190*/  STG.E.U8 desc[UR36][R2.64], R7 ;  /* 0x0000000702007986 */ /* 0x0007e2000c101124 */
[----:B------:R-:W-:Y:S05]  /*1b1a0*/  BRA `(.L_x_21501) ;  /* 0x0000001000487947 */ /* 0x000fea0003800000 */
.L_x_21504:
        /* <DEDUP_REMOVED lines=10> */
.L_x_21508:
[----:B------:R-:W0:Y:S01]  /*1b250*/  F2I.F64.TRUNC R5, R4 ;  /* 0x0000000400057311 */ /* 0x000e22000030d100 */
[----:B------:R-:W-:Y:S01]  /*1b260*/  IMAD.MOV.U32 R23, RZ, RZ, R19 ;  /* 0x000000ffff177224 */ /* 0x000fe200078e0013 */
[----:B0-----:R0:W-:Y:S01]  /*1b270*/  STG.E desc[UR36][R2.64], R5 ;  /* 0x0000000502007986 */ /* 0x0011e2000c101924 */
[----:B------:R-:W-:Y:S05]  /*1b280*/  BRA `(.L_x_21501) ;  /* 0x0000001000107947 */ /* 0x000fea0003800000 */
.L_x_21507:
[----:B------:R-:W0:Y:S01]  /*1b290*/  F2I.F64.TRUNC R5, R4 ;  /* 0x0000000400057311 */ /* 0x000e22000030d100 */
[----:B------:R-:W-:Y:S01]  /*1b2a0*/  IMAD.MOV.U32 R23, RZ, RZ, R19 ;  /* 0x000000ffff177224 */ /* 0x000fe200078e0013 */
[----:B0-----:R0:W-:Y:S01]  /*1b2b0*/  STG.E.U16 desc[UR36][R2.64], R5 ;  /* 0x0000000502007986 */ /* 0x0011e2000c101524 */
[----:B------:R-:W-:Y:S05]  /*1b2c0*/  BRA `(.L_x_21501) ;  /* 0x0000001000007947 */ /* 0x000fea0003800000 */
.L_x_21503:
        /* <DEDUP_REMOVED lines=14> */
.L_x_21510:
        /* <DEDUP_REMOVED lines=9> */
.L_x_21509:
        /* <DEDUP_REMOVED lines=15> */
.L_x_21512:
        /* <DEDUP_REMOVED lines=10> */
.L_x_21511:
[----:B------:R0:W-:Y:S01]  /*1b5d0*/  STG.E.64 desc[UR36][R2.64], R4 ;  /* 0x0000000402007986 */ /* 0x0001e2000c101b24 */
[----:B------:R-:W-:Y:S01]  /*1b5e0*/  IMAD.MOV.U32 R23, RZ, RZ, R19 ;  /* 0x000000ffff177224 */ /* 0x000fe200078e0013 */
[----:B------:R-:W-:Y:S06]  /*1b5f0*/  BRA `(.L_x_21501) ;  /* 0x0000000c00347947 */ /* 0x000fec0003800000 */
.L_x_21502:
        /* <DEDUP_REMOVED lines=13> */
.L_x_21515:
[----:B------:R-:W-:Y:S01]  /*1b6d0*/  CS2R R6, SRZ ;  /* 0x0000000000067805 */ /* 0x000fe2000001ff00 */
[----:B------:R-:W-:-:S04]  /*1b6e0*/  IMAD.MOV.U32 R23, RZ, RZ, R19 ;  /* 0x000000ffff177224 */ /* 0x000fc800078e0013 */
[----:B------:R0:W-:Y:S01]  /*1b6f0*/  STG.E.128 desc[UR36][R2.64], R4 ;  /* 0x0000000402007986 */ /* 0x0001e2000c101d24 */
[----:B------:R-:W-:Y:S05]  /*1b700*/  BRA `(.L_x_21501) ;  /* 0x0000000800f07947 */ /* 0x000fea0003800000 */
.L_x_21514:
        /* <DEDUP_REMOVED lines=25> */
.L_x_21519:
[----:B------:R-:W-:Y:S05]  /*1b8a0*/  BSYNC B0 ;  /* 0x0000000000007941 */ /* 0x000fea0003800000 */
.L_x_21518:
[----:B------:R-:W-:Y:S01]  /*1b8b0*/  LOP3.LUT R7, R0, R7, RZ, 0xfc, !PT ;  /* 0x0000000700077212 */ /* 0x000fe200078efcff */
[----:B------:R-:W-:-:S04]  /*1b8c0*/  IMAD.MOV.U32 R23, RZ, RZ, R19 ;  /* 0x000000ffff177224 */ /* 0x000fc800078e0013 */
[----:B------:R0:W-:Y:S01]  /*1b8d0*/  STG.E.U8 desc[UR36][R2.64], R7 ;  /* 0x0000000702007986 */ /* 0x0001e2000c101124 */
[----:B------:R-:W-:Y:S05]  /*1b8e0*/  BRA `(.L_x_21501) ;  /* 0x0000000800787947 */ /* 0x000fea0003800000 */
.L_x_21517:
        /* <DEDUP_REMOVED lines=17> */
.L_x_21521:
[----:B------:R-:W-:Y:S01]  /*1ba00*/  IMAD.MOV.U32 R0, RZ, RZ, 0x7f ;  /* 0x0000007fff007424 */ /* 0x000fe200078e00ff */
[----:B------:R-:W-:-:S04]  /*1ba10*/  ISETP.GT.U32.AND P0, PT, R6, 0x7f800000, PT ;  /* 0x7f8000000600780c */ /* 0x000fc80003f04070 */
[----:B------:R-:W-:-:S09]  /*1ba20*/  SEL R0, R0, 0x7c, P0 ;  /* 0x0000007c00007807 */ /* 0x000fd20000000000 */
.L_x_21522:
[----:B------:R-:W-:Y:S05]  /*1ba30*/  BSYNC B0 ;  /* 0x0000000000007941 */ /* 0x000fea0003800000 */
.L_x_21520:
[----:B------:R-:W-:Y:S01]  /*1ba40*/  LOP3.LUT R4, R7, 0x80000000, RZ, 0xc0, !PT ;  /* 0x8000000007047812 */ /* 0x000fe200078ec0ff */
[----:B------:R-:W-:-:S03]  /*1ba50*/  IMAD.MOV.U32 R23, RZ, RZ, R19 ;  /* 0x000000ffff177224 */ /* 0x000fc600078e0013 */
[----:B------:R-:W-:-:S04]  /*1ba60*/  SHF.R.U32.HI R5, RZ, 0x18, R4 ;  /* 0x00000018ff057819 */ /* 0x000fc80000011604 */
[----:B------:R-:W-:-:S05]  /*1ba70*/  LOP3.LUT R5, R0, R5, RZ, 0xfc, !PT ;  /* 0x0000000500057212 */ /* 0x000fca00078efcff */
[----:B------:R0:W-:Y:S01]  /*1ba80*/  STG.E.U8 desc[UR36][R2.64], R5 ;  /* 0x0000000502007986 */ /* 0x0001e2000c101124 */
[----:B------:R-:W-:Y:S05]  /*1ba90*/  BRA `(.L_x_21501) ;  /* 0x00000008000c7947 */ /* 0x000fea0003800000 */
.L_x_21516:
        /* <DEDUP_REMOVED lines=9> */
.L_x_21513:
        /* <DEDUP_REMOVED lines=12> */
.L_x_21525:
        /* <DEDUP_REMOVED lines=21> */
.L_x_21528:
[----:B------:R-:W-:-:S04]  /*1bd40*/  LOP3.LUT R0, R7, 0x80000000, RZ, 0xc0, !PT ;  /* 0x8000000007007812 */ /* 0x000fc800078ec0ff */
[----:B------:R-:W-:-:S04]  /*1bd50*/  SHF.R.U32.HI R5, RZ, 0x18, R0 ;  /* 0x00000018ff057819 */ /* 0x000fc80000011600 */
[----:B------:R-:W-:-:S04]  /*1bd60*/  LOP3.LUT R4, R4, R5, RZ, 0xfc, !PT ;  /* 0x0000000504047212 */ /* 0x000fc800078efcff */
[----:B------:R-:W-:-:S07]  /*1bd70*/  PRMT R0, R4, 0x7610, R0 ;  /* 0x0000761004007816 */ /* 0x000fce0000000000 */
.L_x_21527:
[----:B------:R-:W-:Y:S05]  /*1bd80*/  BSYNC B0 ;  /* 0x0000000000007941 */ /* 0x000fea0003800000 */
.L_x_21526:
[----:B------:R0:W-:Y:S01]  /*1bd90*/  STG.E.U8 desc[UR36][R2.64], R0 ;  /* 0x0000000002007986 */ /* 0x0001e2000c101124 */
[----:B------:R-:W-:Y:S01]  /*1bda0*/  IMAD.MOV.U32 R23, RZ, RZ, R19 ;  /* 0x000000ffff177224 */ /* 0x000fe200078e0013 */
[----:B------:R-:W-:Y:S06]  /*1bdb0*/  BRA `(.L_x_21501) ;  /* 0x0000000400447947 */ /* 0x000fec0003800000 */
.L_x_21524:
        /* <DEDUP_REMOVED lines=21> */
.L_x_21531:
[----:B------:R-:W-:-:S04]  /*1bf10*/  LOP3.LUT R0, R7, 0x80000000, RZ, 0xc0, !PT ;  /* 0x8000000007007812 */ /* 0x000fc800078ec0ff */
[----:B------:R-:W-:-:S04]  /*1bf20*/  SHF.R.U32.HI R5, RZ, 0x18, R0 ;  /* 0x00000018ff057819 */ /* 0x000fc80000011600 */
[----:B------:R-:W-:-:S04]  /*1bf30*/  LOP3.LUT R4, R4, R5, RZ, 0xfc, !PT ;  /* 0x0000000504047212 */ /* 0x000fc800078efcff */
[----:B------:R-:W-:-:S07]  /*1bf40*/  PRMT R0, R4, 0x7610, R0 ;  /* 0x0000761004007816 */ /* 0x000fce0000000000 */
.L_x_21530:
[----:B------:R-:W-:Y:S05]  /*1bf50*/  BSYNC B0 ;  /* 0x0000000000007941 */ /* 0x000fea0003800000 */
.L_x_21529:
[----:B------:R0:W-:Y:S01]  /*1bf60*/  STG.E.U8 desc[UR36][R2.64], R0 ;  /* 0x0000000002007986 */ /* 0x0001e2000c101124 */
[----:B------:R-:W-:Y:S01]  /*1bf70*/  IMAD.MOV.U32 R23, RZ, RZ, R19 ;  /* 0x000000ffff177224 */ /* 0x000fe200078e0013 */
[----:B------:R-:W-:Y:S06]  /*1bf80*/  BRA `(.L_x_21501) ;  /* 0x0000000000d07947 */ /* 0x000fec0003800000 */
.L_x_21523:
        /* <DEDUP_REMOVED lines=8> */
[----:B------:R0:W2:Y:S01]  /*1c010*/  F2F.F32.F64 R8, R4 ;  /* 0x0000000400087310 */ /* 0x0000a20000301000 */
[----:B------:R-:W-:Y:S01]  /*1c020*/  DSETP.GEU.AND P0, PT, |R4|, UR4, PT ;  /* 0x0000000404007e2a */ /* 0x000fe2000bf0e200 */
[----:B------:R-:W-:Y:S02]  /*1c030*/  IMAD.MOV.U32 R23, RZ, RZ, R19 ;  /* 0x000000ffff177224 */ /* 0x000fe400078e0013 */
[----:B0-----:R-:W-:-:S11]  /*1c040*/  IMAD.MOV.U32 R5, RZ, RZ, 0xff ;  /* 0x000000ffff057424 */ /* 0x001fd600078e00ff */
[----:B--2---:R-:W-:-:S05]  /*1c050*/  @!P0 FMUL R8, R8, 1.175494350822287508e-38 ;  /* 0x0080000008088820 */ /* 0x004fca0000400000 */
        /* <DEDUP_REMOVED lines=14> */
.L_x_21506:
        /* <DEDUP_REMOVED lines=16> */
.L_x_21534:
[----:B------:R-:W-:Y:S01]  /*1c240*/  IMAD.MOV.U32 R23, RZ, RZ, R19 ;  /* 0x000000ffff177224 */ /* 0x000fe200078e0013 */
[----:B------:R-:W-:Y:S06]  /*1c250*/  BRA `(.L_x_21501) ;  /* 0x00000000001c7947 */ /* 0x000fec0003800000 */
.L_x_21533:
[----:B------:R-:W0:Y:S01]  /*1c260*/  F2I.U64.F64.TRUNC R4, R4 ;  /* 0x0000000400047311 */ /* 0x000e22000030d800 */
[----:B------:R-:W-:Y:S01]  /*1c270*/  IMAD.MOV.U32 R23, RZ, RZ, R19 ;  /* 0x000000ffff177224 */ /* 0x000fe200078e0013 */
[----:B0-----:R0:W-:Y:S01]  /*1c280*/  STG.E.64 desc[UR36][R2.64], R4 ;  /* 0x0000000402007986 */ /* 0x0011e2000c101b24 */
[----:B------:R-:W-:Y:S05]  /*1c290*/  BRA `(.L_x_21501) ;  /* 0x00000000000c7947 */ /* 0x000fea0003800000 */
.L_x_21532:
[----:B------:R-:W0:Y:S01]  /*1c2a0*/  F2I.U32.F64.TRUNC R5, R4 ;  /* 0x0000000400057311 */ /* 0x000e22000030d000 */
[----:B------:R-:W-:Y:S01]  /*1c2b0*/  IMAD.MOV.U32 R23, RZ, RZ, R19 ;  /* 0x000000ffff177224 */ /* 0x000fe200078e0013 */
[----:B0-----:R0:W-:Y:S06]  /*1c2c0*/  STG.E desc[UR36][R2.64], R5 ;  /* 0x0000000502007986 */ /* 0x0011ec000c101924 */
.L_x_21501:
[----:B------:R-:W-:Y:S05]  /*1c2d0*/  BSYNC B6 ;  /* 0x0000000000067941 */ /* 0x000fea0003800000 */
.L_x_21500:
[----:B------:R-:W-:Y:S01]  /*1c2e0*/  ISETP.GE.AND P0, PT, R23, R74, PT ;  /* 0x0000004a1700720c */ /* 0x000fe20003f06270 */
[----:B------:R-:W-:-:S12]  /*1c2f0*/  BSSY B6, `(.L_x_21535) ;  /* 0x0000236000067945 */ /* 0x000fd80003800000 */
[----:B------:R-:W-:Y:S05]  /*1c300*/  @P0 BRA `(.L_x_21536) ;  /* 0x0000002000d00947 */ /* 0x000fea0003800000 */
[----:B0-----:R-:W0:Y:S01]  /*1c310*/  S2R R0, SR_CTAID.X ;  /* 0x0000000000007919 */ /* 0x001e220000002500 */
[----:B--23--:R-:W2:Y:S01]  /*1c320*/  LDC.64 R2, c[0x0][0x228] ;  /* 0x00008a00ff027b82 */ /* 0x00cea20000000a00 */
        /* <DEDUP_REMOVED lines=17> */
[----:B----4-:R-:W0:Y:S02]  /*1c440*/  F2I.F64.TRUNC R17, R16 ;  /* 0x0000001000117311 */ /* 0x010e24000030d100 */
[----:B0-----:R0:W-:Y:S01]  /*1c450*/  STG.E.U8 desc[UR36][R2.64], R17 ;  /* 0x0000001102007986 */ /* 0x0011e2000c101124 */
[----:B------:R-:W-:Y:S05]  /*1c460*/  BRA `(.L_x_21542) ;  /* 0x0000001000087947 */ /* 0x000fea0003800000 */
.L_x_21540:
[----:B----4-:R-:W0:Y:S02]  /*1c470*/  F2I.S64.F64.TRUNC R16, R16 ;  /* 0x0000001000107311 */ /* 0x010e24000030d900 */
[----:B0-----:R-:W-:-:S05]  /*1c480*/  IMAD.MOV.U32 R5, RZ, RZ, R16 ;  /* 0x000000ffff057224 */ /* 0x001fca00078e0010 */
[----:B------:R0:W-:Y:S01]  /*1c490*/  STG.E.U8 desc[UR36][R2.64], R5 ;  /* 0x0000000502007986 */ /* 0x0001e2000c101124 */
[----:B------:R-:W-:Y:S05]  /*1c4a0*/  BRA `(.L_x_21542) ;  /* 0x0000000c00f87947 */ /* 0x000fea0003800000 */
.L_x_21539:
[----:B------:R-:W-:-:S13]  /*1c4b0*/  ISETP.NE.AND P0, PT, R0, 0x2, PT ;  /* 0x000000020000780c */ /* 0x000fda0003f05270 */
[----:B------:R-:W-:Y:S05]  /*1c4c0*/  @!P0 BRA `(.L_x_21543) ;  /* 0x0000000000288947 */ /* 0x000fea0003800000 */
[----:B------:R-:W-:-:S13]  /*1c4d0*/  ISETP.NE.AND P0, PT, R0, 0x3, PT ;  /* 0x000000030000780c */ /* 0x000fda0003f05270 */
[----:B------:R-:W-:Y:S05]  /*1c4e0*/  @!P0 BRA `(.L_x_21544) ;  /* 0x0000000000148947 */ /* 0x000fea0003800000 */
[----:B------:R-:W-:-:S13]  /*1c4f0*/  ISETP.NE.AND P0, PT, R0, 0x4, PT ;  /* 0x000000040000780c */ /* 0x000fda0003f05270 */
[----:B------:R-:W-:Y:S05]  /*1c500*/  @P0 BRA `(.L_x_21541) ;  /* 0x0000000c00880947 */ /* 0x000fea0003800000 */
[----:B----4-:R-:W0:Y:S02]  /*1c510*/  F2I.S64.F64.TRUNC R16, R16 ;  /* 0x0000001000107311 */ /* 0x010e24000030d900 */
[----:B0-----:R0:W-:Y:S01]  /*1c520*/  STG.E.64 desc[UR36][R2.64], R16 ;  /* 0x0000001002007986 */ /* 0x0011e2000c101b24 */
[----:B------:R-:W-:Y:S05]  /*1c530*/  BRA `(.L_x_21542) ;  /* 0x0000000c00d47947 */ /* 0x000fea0003800000 */
.L_x_21544:
[----:B----4-:R-:W0:Y:S02]  /*1c540*/  F2I.F64.TRUNC R17, R16 ;  /* 0x0000001000117311 */ /* 0x010e24000030d100 */
[----:B0-----:R0:W-:Y:S01]  /*1c550*/  STG.E desc[UR36][R2.64], R17 ;  /* 0x0000001102007986 */ /* 0x0011e2000c101924 */
[----:B------:R-:W-:Y:S05]  /*1c560*/  BRA `(.L_x_21542) ;  /* 0x0000000c00c87947 */ /* 0x000fea0003800000 */
.L_x_21543:
[----:B----4-:R-:W0:Y:S02]  /*1c570*/  F2I.F64.TRUNC R17, R16 ;  /* 0x0000001000117311 */ /* 0x010e24000030d100 */
[----:B0-----:R0:W-:Y:S01]  /*1c580*/  STG.E.U16 desc[UR36][R2.64], R17 ;  /* 0x0000001102007986 */ /* 0x0011e2000c101524 */
[----:B------:R-:W-:Y:S05]  /*1c590*/  BRA `(.L_x_21542) ;  /* 0x0000000c00bc7947 */ /* 0x000fea0003800000 */
.L_x_21538:
        /* <DEDUP_REMOVED lines=8> */
[----:B----4-:R-:W0:Y:S01]  /*1c620*/  F2F.F32.F64 R5, R16 ;  /* 0x0000001000057310 */ /* 0x010e220000301000 */
[----:B------:R-:W-:-:S14]  /*1c630*/  DSETP.GEU.AND P0, PT, |R16|, UR4, PT ;  /* 0x0000000410007e2a */ /* 0x000fdc000bf0e200 */
[----:B0-----:R-:W-:-:S05]  /*1c640*/  @!P0 FMUL R5, R5, 1.175494350822287508e-38 ;  /* 0x0080000005058820 */ /* 0x001fca0000400000 */
[----:B------:R0:W-:Y:S01]  /*1c650*/  STG.E desc[UR36][R2.64], R5 ;  /* 0x0000000502007986 */ /* 0x0001e2000c101924 */
[----:B------:R-:W-:Y:S05]  /*1c660*/  BRA `(.L_x_21542) ;  /* 0x0000000c00887947 */ /* 0x000fea0003800000 */
.L_x_21546:
[----:B------:R-:W-:Y:S01]  /*1c670*/  UMOV UR4, 0xf0000000 ;  /* 0xf000000000047882 */ /* 0x000fe20000000000 */
[----:B------:R-:W-:Y:S01]  /*1c680*/  UMOV UR5, 0x380fffff ;  /* 0x380fffff00057882 */ /* 0x000fe20000000000 */
[----:B----4-:R-:W0:Y:S01]  /*1c690*/  F2F.F32.F64 R0, R16 ;  /* 0x0000001000007310 */ /* 0x010e220000301000 */
[----:B------:R-:W-:-:S14]  /*1c6a0*/  DSETP.GEU.AND P0, PT, |R16|, UR4, PT ;  /* 0x0000000410007e2a */ /* 0x000fdc000bf0e200 */
[----:B0-----:R-:W-:-:S05]  /*1c6b0*/  @!P0 FMUL R0, R0, 1.175494350822287508e-38 ;  /* 0x0080000000008820 */ /* 0x001fca0000400000 */
[----:B------:R-:W-:-:S05]  /*1c6c0*/  F2FP.F16.F32.PACK_AB R0, RZ, R0 ;  /* 0x00000000ff00723e */ /* 0x000fca00000000ff */
[----:B------:R0:W-:Y:S01]  /*1c6d0*/  STG.E.U16 desc[UR36][R2.64], R0 ;  /* 0x0000000002007986 */ /* 0x0001e2000c101524 */
[----:B------:R-:W-:Y:S05]  /*1c6e0*/  BRA `(.L_x_21542) ;  /* 0x0000000c00687947 */ /* 0x000fea0003800000 */
.L_x_21545:
        /* <DEDUP_REMOVED lines=8> */
[----:B----4-:R-:W0:Y:S01]  /*1c770*/  F2F.F32.F64 R4, R16 ;  /* 0x0000001000047310 */ /* 0x010e220000301000 */
[----:B------:R-:W-:Y:S01]  /*1c780*/  DSETP.GEU.AND P0, PT, |R16|, UR4, PT ;  /* 0x0000000410007e2a */ /* 0x000fe2000bf0e200 */
[----:B------:R-:W-:-:S13]  /*1c790*/  IMAD.MOV.U32 R5, RZ, RZ, RZ ;  /* 0x000000ffff057224 */ /* 0x000fda00078e00ff */
[----:B0-----:R-:W-:-:S05]  /*1c7a0*/  @!P0 FMUL R4, R4, 1.175494350822287508e-38 ;  /* 0x0080000004048820 */ /* 0x001fca0000400000 */
[----:B------:R0:W-:Y:S01]  /*1c7b0*/  STG.E.64 desc[UR36][R2.64], R4 ;  /* 0x0000000402007986 */ /* 0x0001e2000c101b24 */
[----:B------:R-:W-:Y:S05]  /*1c7c0*/  BRA `(.L_x_21542) ;  /* 0x0000000c00307947 */ /* 0x000fea0003800000 */
.L_x_21548:
[----:B------:R-:W-:Y:S01]  /*1c7d0*/  UMOV UR4, 0xf0000000 ;  /* 0xf000000000047882 */ /* 0x000fe20000000000 */
[----:B------:R-:W-:Y:S01]  /*1c7e0*/  UMOV UR5, 0x380fffff ;  /* 0x380fffff00057882 */ /* 0x000fe20000000000 */
[----:B----4-:R-:W0:Y:S01]  /*1c7f0*/  F2F.F32.F64 R0, R16 ;  /* 0x0000001000007310 */ /* 0x010e220000301000 */
[----:B------:R-:W-:-:S14]  /*1c800*/  DSETP.GEU.AND P0, PT, |R16|, UR4, PT ;  /* 0x0000000410007e2a */ /* 0x000fdc000bf0e200 */
[----:B0-----:R-:W-:-:S05]  /*1c810*/  @!P0 FMUL R0, R0, 1.175494350822287508e-38 ;  /* 0x0080000000008820 */ /* 0x001fca0000400000 */
[----:B------:R-:W-:-:S04]  /*1c820*/  F2FP.F16.F32.PACK_AB R5, RZ, R0 ;  /* 0x00000000ff05723e */ /* 0x000fc800000000ff */
[----:B------:R-:W-:-:S05]  /*1c830*/  PRMT R5, R5, 0x5410, RZ ;  /* 0x0000541005057816 */ /* 0x000fca00000000ff */
[----:B------:R0:W-:Y:S01]  /*1c840*/  STG.E desc[UR36][R2.64], R5 ;  /* 0x0000000502007986 */ /* 0x0001e2000c101924 */
[----:B------:R-:W-:Y:S05]  /*1c850*/  BRA `(.L_x_21542) ;  /* 0x0000000c000c7947 */ /* 0x000fea0003800000 */
.L_x_21547:
[----:B----4-:R0:W-:Y:S01]  /*1c860*/  STG.E.64 desc[UR36][R2.64], R16 ;  /* 0x0000001002007986 */ /* 0x0101e2000c101b24 */
[----:B------:R-:W-:Y:S05]  /*1c870*/  BRA `(.L_x_21542) ;  /* 0x0000000c00047947 */ /* 0x000fea0003800000 */
.L_x_21537:
        /* <DEDUP_REMOVED lines=8> */
[----:B----4-:R-:W-:-:S06]  /*1c900*/  DSETP.NEU.AND P0, PT, R16, RZ, PT ;  /* 0x000000ff1000722a */ /* 0x010fcc0003f0d000 */
[----:B------:R-:W-:-:S05]  /*1c910*/  SEL R5, RZ, 0x1, !P0 ;  /* 0x00000001ff057807 */ /* 0x000fca0004000000 */
[----:B------:R0:W-:Y:S01]  /*1c920*/  STG.E.U8 desc[UR36][R2.64], R5 ;  /* 0x0000000502007986 */ /* 0x0001e2000c101124 */
[----:B------:R-:W-:Y:S05]  /*1c930*/  BRA `(.L_x_21542) ;  /* 0x0000000800d47947 */ /* 0x000fea0003800000 */
.L_x_21551:
[----:B------:R-:W-:-:S05]  /*1c940*/  CS2R R18, SRZ ;  /* 0x0000000000127805 */ /* 0x000fca000001ff00 */
[----:B----4-:R0:W-:Y:S01]  /*1c950*/  STG.E.128 desc[UR36][R2.64], R16 ;  /* 0x0000001002007986 */ /* 0x0101e2000c101d24 */
[----:B------:R-:W-:Y:S05]  /*1c960*/  BRA `(.L_x_21542) ;  /* 0x0000000800c87947 */ /* 0x000fea0003800000 */
.L_x_21550:
        /* <DEDUP_REMOVED lines=25> */
.L_x_21555:
[----:B------:R-:W-:Y:S05]  /*1cb00*/  BSYNC B0 ;  /* 0x0000000000007941 */ /* 0x000fea0003800000 */
.L_x_21554:
[----:B------:R-:W-:-:S05]  /*1cb10*/  LOP3.LUT R5, R0, R5, RZ, 0xfc, !PT ;  /* 0x0000000500057212 */ /* 0x000fca00078efcff */
[----:B------:R0:W-:Y:S01]  /*1cb20*/  STG.E.U8 desc[UR36][R2.64], R5 ;  /* 0x0000000502007986 */ /* 0x0001e2000c101124 */
[----:B------:R-:W-:Y:S05]  /*1cb30*/  BRA `(.L_x_21542) ;  /* 0x0000000800547947 */ /* 0x000fea0003800000 */
.L_x_21553:
[----:B------:R-:W-:Y:S01]  /*1cb40*/  UMOV UR4, 0xf0000000 ;  /* 0xf000000000047882 */ /* 0x000fe20000000000 */
[----:B------:R-:W-:Y:S01]  /*1cb50*/  UMOV UR5, 0x380fffff ;  /* 0x380fffff00057882 */ /* 0x000fe20000000000 */
[----:B----4-:R-:W0:Y:S01]  /*1cb60*/  F2F.F32.F64 R5, R16 ;  /* 0x0000001000057310 */ /* 0x010e220000301000 */
        /* <DEDUP_REMOVED lines=14> */
.L_x_21557:
[----:B------:R-:W-:Y:S01]  /*1cc50*/  IMAD.MOV.U32 R0, RZ, RZ, 0x7f ;  /* 0x0000007fff007424 */ /* 0x000fe200078e00ff */
[----:B------:R-:W-:-:S04]  /*1cc60*/  ISETP.GT.U32.AND P0, PT, R4, 0x7f800000, PT ;  /* 0x7f8000000400780c */ /* 0x000fc80003f04070 */
[----:B------:R-:W-:-:S09]  /*1cc70*/  SEL R0, R0, 0x7c, P0 ;  /* 0x0000007c00007807 */ /* 0x000fd20000000000 */
.L_x_21558:
[----:B------:R-:W-:Y:S05]  /*1cc80*/  BSYNC B0 ;  /* 0x0000000000007941 */ /* 0x000fea0003800000 */
.L_x_21556:
[----:B------:R-:W-:-:S04]  /*1cc90*/  LOP3.LUT R4, R5, 0x80000000, RZ, 0xc0, !PT ;  /* 0x8000000005047812 */ /* 0x000fc800078ec0ff */
[----:B------:R-:W-:-:S04]  /*1cca0*/  SHF.R.U32.HI R5, RZ, 0x18, R4 ;  /* 0x00000018ff057819 */ /* 0x000fc80000011604 */
[----:B------:R-:W-:-:S05]  /*1ccb0*/  LOP3.LUT R5, R0, R5, RZ, 0xfc, !PT ;  /* 0x0000000500057212 */ /* 0x000fca00078efcff */
[----:B------:R0:W-:Y:S01]  /*1ccc0*/  STG.E.U8 desc[UR36][R2.64], R5 ;  /* 0x0000000502007986 */ /* 0x0001e2000c101124 */
[----:B------:R-:W-:Y:S05]  /*1ccd0*/  BRA `(.L_x_21542) ;  /* 0x0000000400ec7947 */ /* 0x000fea0003800000 */
.L_x_21552:
[----:B------:R-:W-:Y:S01]  /*1cce0*/  UMOV UR4, 0xf0000000 ;  /* 0xf000000000047882 */ /* 0x000fe20000000000 */
[----:B------:R-:W-:Y:S01]  /*1ccf0*/  UMOV UR5, 0x380fffff ;  /* 0x380fffff00057882 */ /* 0x000fe20000000000 */
[----:B----4-:R-:W0:Y:S01]  /*1cd00*/  F2F.F32.F64 R0, R16 ;  /* 0x0000001000007310 */ /* 0x010e220000301000 */
[----:B------:R-:W-:-:S14]  /*1cd10*/  DSETP.GEU.AND P0, PT, |R16|, UR4, PT ;  /* 0x0000000410007e2a */ /* 0x000fdc000bf0e200 */
[----:B0-----:R-:W-:-:S05]  /*1cd20*/  @!P0 FMUL R0, R0, 1.175494350822287508e-38 ;  /* 0x0080000000008820 */ /* 0x001fca0000400000 */
[----:B------:R-:W-:-:S05]  /*1cd30*/  F2FP.BF16.F32.PACK_AB R0, RZ, R0 ;  /* 0x00000000ff00723e */ /* 0x000fca00000010ff */
[----:B------:R0:W-:Y:S01]  /*1cd40*/  STG.E.U16 desc[UR36][R2.64], R0 ;  /* 0x0000000002007986 */ /* 0x0001e2000c101524 */
[----:B------:R-:W-:Y:S05]  /*1cd50*/  BRA `(.L_x_21542) ;  /* 0x0000000400cc7947 */ /* 0x000fea0003800000 */
.L_x_21549:
        /* <DEDUP_REMOVED lines=8> */
[----:B----4-:R-:W0:Y:S02]  /*1cde0*/  F2I.U32.F64.TRUNC R17, R16 ;  /* 0x0000001000117311 */ /* 0x010e24000030d000 */
[----:B0-----:R0:W-:Y:S01]  /*1cdf0*/  STG.E.U16 desc[UR36][R2.64], R17 ;  /* 0x0000001102007986 */ /* 0x0011e2000c101524 */
[----:B------:R-:W-:Y:S05]  /*1ce00*/  BRA `(.L_x_21542) ;  /* 0x0000000400a07947 */ /* 0x000fea0003800000 */
.L_x_21561:
[----:B------:R-:W-:Y:S01]  /*1ce10*/  UMOV UR4, 0xf0000000 ;  /* 0xf000000000047882 */ /* 0x000fe20000000000 */
[----:B------:R-:W-:Y:S01]  /*1ce20*/  UMOV UR5, 0x380fffff ;  /* 0x380fffff00057882 */ /* 0x000fe20000000000 */
[----:B----4-:R-:W0:Y:S01]  /*1ce30*/  F2F.F32.F64 R7, R16 ;  /* 0x0000001000077310 */ /* 0x010e220000301000 */
        /* <DEDUP_REMOVED lines=18> */
.L_x_21564:
[----:B------:R-:W-:-:S04]  /*1cf60*/  LOP3.LUT R0, R7, 0x80000000, RZ, 0xc0, !PT ;  /* 0x8000000007007812 */ /* 0x000fc800078ec0ff */
[----:B------:R-:W-:-:S04]  /*1cf70*/  SHF.R.U32.HI R5, RZ, 0x18, R0 ;  /* 0x00000018ff057819 */ /* 0x000fc80000011600 */
[----:B------:R-:W-:-:S04]  /*1cf80*/  LOP3.LUT R4, R4, R5, RZ, 0xfc, !PT ;  /* 0x0000000504047212 */ /* 0x000fc800078efcff */
[----:B------:R-:W-:-:S07]  /*1cf90*/  PRMT R0, R4, 0x7610, R0 ;  /* 0x0000761004007816 */ /* 0x000fce0000000000 */
.L_x_21563:
[----:B------:R-:W-:Y:S05]  /*1cfa0*/  BSYNC B0 ;  /* 0x0000000000007941 */ /* 0x000fea0003800000 */
.L_x_21562:
[----:B------:R0:W-:Y:S01]  /*1cfb0*/  STG.E.U8 desc[UR36][R2.64], R0 ;  /* 0x0000000002007986 */ /* 0x0001e2000c101124 */
[----:B------:R-:W-:Y:S05]  /*1cfc0*/  BRA `(.L_x_21542) ;  /* 0x0000000400307947 */ /* 0x000fea0003800000 */
.L_x_21560:
        /* <DEDUP_REMOVED lines=21> */
.L_x_21567:
[----:B------:R-:W-:-:S04]  /*1d120*/  LOP3.LUT R0, R7, 0x80000000, RZ, 0xc0, !PT ;  /* 0x8000000007007812 */ /* 0x000fc800078ec0ff */
[----:B------:R-:W-:-:S04]  /*1d130*/  SHF.R.U32.HI R5, RZ, 0x18, R0 ;  /* 0x00000018ff057819 */ /* 0x000fc80000011600 */
[----:B------:R-:W-:-:S04]  /*1d140*/  LOP3.LUT R4, R4, R5, RZ, 0xfc, !PT ;  /* 0x0000000504047212 */ /* 0x000fc800078efcff */
[----:B------:R-:W-:-:S07]  /*1d150*/  PRMT R0, R4, 0x7610, R0 ;  /* 0x0000761004007816 */ /* 0x000fce0000000000 */
.L_x_21566:
[----:B------:R-:W-:Y:S05]  /*1d160*/  BSYNC B0 ;  /* 0x0000000000007941 */ /* 0x000fea0003800000 */
.L_x_21565:
[----:B------:R4:W-:Y:S01]  /*1d170*/  STG.E.U8 desc[UR36][R2.64], R0 ;  /* 0x0000000002007986 */ /* 0x0009e2000c101124 */
[----:B------:R-:W-:Y:S05]  /*1d180*/  BRA `(.L_x_21542) ;  /* 0x0000000000c07947 */ /* 0x000fea0003800000 */
.L_x_21559:
        /* <DEDUP_REMOVED lines=26> */
.L_x_21541:
        /* <DEDUP_REMOVED lines=16> */
.L_x_21570:
[----:B------:R-:W-:Y:S05]  /*1d430*/  BRA `(.L_x_21542) ;  /* 0x0000000000147947 */ /* 0x000fea0003800000 */
.L_x_21569:
[----:B----4-:R-:W0:Y:S02]  /*1d440*/  F2I.U64.F64.TRUNC R16, R16 ;  /* 0x0000001000107311 */ /* 0x010e24000030d800 */
[----:B0-----:R3:W-:Y:S01]  /*1d450*/  STG.E.64 desc[UR36][R2.64], R16 ;  /* 0x0000001002007986 */ /* 0x0017e2000c101b24 */
[----:B------:R-:W-:Y:S05]  /*1d460*/  BRA `(.L_x_21542) ;  /* 0x0000000000087947 */ /* 0x000fea0003800000 */
.L_x_21568:
[----:B----4-:R-:W0:Y:S02]  /*1d470*/  F2I.U32.F64.TRUNC R17, R16 ;  /* 0x0000001000117311 */ /* 0x010e24000030d000 */
[----:B0-----:R0:W-:Y:S02]  /*1d480*/  STG.E desc[UR36][R2.64], R17 ;  /* 0x0000001102007986 */ /* 0x0011e4000c101924 */
.L_x_21542:
[----:B------:R-:W-:-:S05]  /*1d490*/  VIADD R23, R23, 0x80 ;  /* 0x0000008017177836 */ /* 0x000fca0000000000 */
[----:B------:R-:W-:-:S13]  /*1d4a0*/  ISETP.GE.AND P0, PT, R23, R74, PT ;  /* 0x0000004a1700720c */ /* 0x000fda0003f06270 */
[----:B------:R-:W-:Y:S05]  /*1d4b0*/  @P0 BRA `(.L_x_21536) ;  /* 0x0000001000640947 */ /* 0x000fea0003800000 */
[----:B0---4-:R-:W0:Y:S01]  /*1d4c0*/  S2R R0, SR_CTAID.X ;  /* 0x0000000000007919 */ /* 0x011e220000002500 */
        /* <DEDUP_REMOVED lines=21> */
.L_x_21574:
[----:B------:R-:W0:Y:S02]  /*1d620*/  F2I.S64.F64.TRUNC R24, R24 ;  /* 0x0000001800187311 */ /* 0x000e24000030d900 */
[----:B0-----:R-:W-:-:S05]  /*1d630*/  IMAD.MOV.U32 R5, RZ, RZ, R24 ;  /* 0x000000ffff057224 */ /* 0x001fca00078e0018 */
[----:B------:R2:W-:Y:S01]  /*1d640*/  STG.E.U8 desc[UR36][R2.64], R5 ;  /* 0x0000000502007986 */ /* 0x0005e2000c101124 */
[----:B------:R-:W-:Y:S05]  /*1d650*/  BRA `(.L_x_21576) ;  /* 0x0000000c00f87947 */ /* 0x000fea0003800000 */
.L_x_21573:
        /* <DEDUP_REMOVED lines=9> */
.L_x_21578:
[----:B------:R-:W0:Y:S02]  /*1d6f0*/  F2I.F64.TRUNC R25, R24 ;  /* 0x0000001800197311 */ /* 0x000e24000030d100 */
[----:B0-----:R4:W-:Y:S01]  /*1d700*/  STG.E desc[UR36][R2.64], R25 ;  /* 0x0000001902007986 */ /* 0x0019e2000c101924 */
[----:B------:R-:W-:Y:S05]  /*1d710*/  BRA `(.L_x_21576) ;  /* 0x0000000c00c87947 */ /* 0x000fea0003800000 */
.L_x_21577:
[----:B------:R-:W0:Y:S02]  /*1d720*/  F2I.F64.TRUNC R25, R24 ;  /* 0x0000001800197311 */ /* 0x000e24000030d100 */
[----:B0-----:R3:W-:Y:S01]  /*1d730*/  STG.E.U16 desc[UR36][R2.64], R25 ;  /* 0x0000001902007986 */ /* 0x0017e2000c101524 */
[----:B------:R-:W-:Y:S05]  /*1d740*/  BRA `(.L_x_21576) ;  /* 0x0000000c00bc7947 */ /* 0x000fea0003800000 */
.L_x_21572:
        /* <DEDUP_REMOVED lines=13> */
.L_x_21580:
        /* <DEDUP_REMOVED lines=8> */
.L_x_21579:
        /* <DEDUP_REMOVED lines=14> */
.L_x_21582:
        /* <DEDUP_REMOVED lines=9> */
.L_x_21581:
[----:B------:R0:W-:Y:S01]  /*1da10*/  STG.E.64 desc[UR36][R2.64], R24 ;  /* 0x0000001802007986 */ /* 0x0001e2000c101b24 */
[----:B------:R-:W-:Y:S05]  /*1da20*/  BRA `(.L_x_21576) ;  /* 0x0000000c00047947 */ /* 0x000fea0003800000 */
.L_x_21571:
        /* <DEDUP_REMOVED lines=12> */
.L_x_21585:
[----:B------:R-:W-:-:S05]  /*1daf0*/  CS2R R26, SRZ ;  /* 0x00000000001a7805 */ /* 0x000fca000001ff00 */
[----:B------:R0:W-:Y:S01]  /*1db00*/  STG.E.128 desc[UR36][R2.64], R24 ;  /* 0x0000001802007986 */ /* 0x0001e2000c101d24 */
[----:B------:R-:W-:Y:S05]  /*1db10*/  BRA `(.L_x_21576) ;  /* 0x0000000800c87947 */ /* 0x000fea0003800000 */
.L_x_21584:
        /* <DEDUP_REMOVED lines=25> */
.L_x_21589:
[----:B------:R-:W-:Y:S05]  /*1dcb0*/  BSYNC B0 ;  /* 0x0000000000007941 */ /* 0x000fea0003800000 */
.L_x_21588:
[----:B------:R-:W-:-:S05]  /*1dcc0*/  LOP3.LUT R5, R0, R5, RZ, 0xfc, !PT ;  /* 0x0000000500057212 */ /* 0x000fca00078efcff */
[----:B------:R0:W-:Y:S01]  /*1dcd0*/  STG.E.U8 desc[UR36][R2.64], R5 ;  /* 0x0000000502007986 */ /* 0x0001e2000c101124 */
[----:B------:R-:W-:Y:S05]  /*1dce0*/  BRA `(.L_x_21576) ;  /* 0x0000000800547947 */ /* 0x000fea0003800000 */
.L_x_21587:
        /* <DEDUP_REMOVED lines=17> */
.L_x_21591:
[----:B------:R-:W-:Y:S01]  /*1de00*/  IMAD.MOV.U32 R0, RZ, RZ, 0x7f ;  /* 0x0000007fff007424 */ /* 0x000fe200078e00ff */
[----:B------:R-:W-:-:S04]  /*1de10*/  ISETP.GT.U32.AND P0, PT, R4, 0x7f800000, PT ;  /* 0x7f8000000400780c */ /* 0x000fc80003f04070 */
[----:B------:R-:W-:-:S09]  /*1de20*/  SEL R0, R0, 0x7c, P0 ;  /* 0x0000007c00007807 */ /* 0x000fd20000000000 */
.L_x_21592:
[----:B------:R-:W-:Y:S05]  /*1de30*/  BSYNC B0 ;  /* 0x0000000000007941 */ /* 0x000fea0003800000 */
.L_x_21590:
[----:B------:R-:W-:-:S04]  /*1de40*/  LOP3.LUT R4, R5, 0x80000000, RZ, 0xc0, !PT ;  /* 0x8000000005047812 */ /* 0x000fc800078ec0ff */
[----:B------:R-:W-:-:S04]  /*1de50*/  SHF.R.U32.HI R5, RZ, 0x18, R4 ;  /* 0x00000018ff057819 */ /* 0x000fc80000011604 */
[----:B------:R-:W-:-:S05]  /*1de60*/  LOP3.LUT R5, R0, R5, RZ, 0xfc, !PT ;  /* 0x0000000500057212 */ /* 0x000fca00078efcff */
[----:B------:R0:W-:Y:S01]  /*1de70*/  STG.E.U8 desc[UR36][R2.64], R5 ;  /* 0x0000000502007986 */ /* 0x0001e2000c101124 */
[----:B------:R-:W-:Y:S05]  /*1de80*/  BRA `(.L_x_21576) ;  /* 0x0000000400ec7947 */ /* 0x000fea0003800000 */
.L_x_21586:
        /* <DEDUP_REMOVED lines=8> */
.L_x_21583:
        /* <DEDUP_REMOVED lines=11> */
.L_x_21595:
        /* <DEDUP_REMOVED lines=21> */
.L_x_21598:
[----:B------:R-:W-:-:S04]  /*1e110*/  LOP3.LUT R0, R7, 0x80000000, RZ, 0xc0, !PT ;  /* 0x8000000007007812 */ /* 0x000fc800078ec0ff */
[----:B------:R-:W-:-:S04]  /*1e120*/  SHF.R.U32.HI R5, RZ, 0x18, R0 ;  /* 0x00000018ff057819 */ /* 0x000fc80000011600 */
[----:B------:R-:W-:-:S04]  /*1e130*/  LOP3.LUT R4, R4, R5, RZ, 0xfc, !PT ;  /* 0x0000000504047212 */ /* 0x000fc800078efcff */
[----:B------:R-:W-:-:S07]  /*1e140*/  PRMT R0, R4, 0x7610, R0 ;  /* 0x0000761004007816 */ /* 0x000fce0000000000 */
.L_x_21597:
[----:B------:R-:W-:Y:S05]  /*1e150*/  BSYNC B0 ;  /* 0x0000000000007941 */ /* 0x000fea0003800000 */
.L_x_21596:
[----:B------:R0:W-:Y:S01]  /*1e160*/  STG.E.U8 desc[UR36][R2.64], R0 ;  /* 0x0000000002007986 */ /* 0x0001e2000c101124 */
[----:B------:R-:W-:Y:S05]  /*1e170*/  BRA `(.L_x_21576) ;  /* 0x0000000400307947 */ /* 0x000fea0003800000 */
.L_x_21594:
        /* <DEDUP_REMOVED lines=21> */
.L_x_21601:
[----:B------:R-:W-:-:S04]  /*1e2d0*/  LOP3.LUT R0, R7, 0x80000000, RZ, 0xc0, !PT ;  /* 0x8000000007007812 */ /* 0x000fc800078ec0ff */
[----:B------:R-:W-:-:S04]  /*1e2e0*/  SHF.R.U32.HI R5, RZ, 0x18, R0 ;  /* 0x00000018ff057819 */ /* 0x000fc80000011600 */
[----:B------:R-:W-:-:S04]  /*1e2f0*/  LOP3.LUT R4, R4, R5, RZ, 0xfc, !PT ;  /* 0x0000000504047212 */ /* 0x000fc800078efcff */
[----:B------:R-:W-:-:S07]  /*1e300*/  PRMT R0, R4, 0x7610, R0 ;  /* 0x0000761004007816 */ /* 0x000fce0000000000 */
.L_x_21600:
[----:B------:R-:W-:Y:S05]  /*1e310*/  BSYNC B0 ;  /* 0x0000000000007941 */ /* 0x000fea0003800000 */
.L_x_21599:
[----:B------:R0:W-:Y:S01]  /*1e320*/  STG.E.U8 desc[UR36][R2.64], R0 ;  /* 0x0000000002007986 */ /* 0x0001e2000c101124 */
[----:B------:R-:W-:Y:S05]  /*1e330*/  BRA `(.L_x_21576) ;  /* 0x0000000000c07947 */ /* 0x000fea0003800000 */
.L_x_21593:
        /* <DEDUP_REMOVED lines=26> */
.L_x_21575:
        /* <DEDUP_REMOVED lines=16> */
.L_x_21604:
[----:B------:R-:W-:Y:S05]  /*1e5e0*/  BRA `(.L_x_21576) ;  /* 0x0000000000147947 */ /* 0x000fea0003800000 */
.L_x_21603:
[----:B------:R-:W0:Y:S02]  /*1e5f0*/  F2I.U64.F64.TRUNC R24, R24 ;  /* 0x0000001800187311 */ /* 0x000e24000030d800 */
[----:B0-----:R0:W-:Y:S01]  /*1e600*/  STG.E.64 desc[UR36][R2.64], R24 ;  /* 0x0000001802007986 */ /* 0x0011e2000c101b24 */
[----:B------:R-:W-:Y:S05]  /*1e610*/  BRA `(.L_x_21576) ;  /* 0x0000000000087947 */ /* 0x000fea0003800000 */
.L_x_21602:
[----:B------:R-:W0:Y:S02]  /*1e620*/  F2I.U32.F64.TRUNC R25, R24 ;  /* 0x0000001800197311 */ /* 0x000e24000030d000 */
[----:B0-----:R0:W-:Y:S02]  /*1e630*/  STG.E desc[UR36][R2.64], R25 ;  /* 0x0000001902007986 */ /* 0x0011e4000c101924 */
.L_x_21576:
[----:B------:R-:W-:-:S07]  /*1e640*/  VIADD R23, R23, 0x80 ;  /* 0x0000008017177836 */ /* 0x000fce0000000000 */
.L_x_21536:
[----:B------:R-:W-:Y:S05]  /*1e650*/  BSYNC B6 ;  /* 0x0000000000067941 */ /* 0x000fea0003800000 */
.L_x_21535:
[----:B------:R-:W-:-:S13]  /*1e660*/  ISETP.GE.AND P0, PT, R23, R74, PT ;  /* 0x0000004a1700720c */ /* 0x000fda0003f06270 */
[----:B------:R-:W-:Y:S05]  /*1e670*/  @P0 EXIT ;  /* 0x000000000000094d */ /* 0x000fea0003800000 */
[----:B0---4-:R-:W0:Y:S01]  /*1e680*/  S2R R0, SR_CTAID.X ;  /* 0x0000000000007919 */ /* 0x011e220000002500 */
[----:B--23--:R-:W2:Y:S01]  /*1e690*/  LDC.64 R2, c[0x0][0x228] ;  /* 0x00008a00ff027b82 */ /* 0x00cea20000000a00 */
[----:B------:R-:W-:Y:S01]  /*1e6a0*/  ULDC UR4, c[0x0][0x294] ;  /* 0x0000a50000047ab9 */ /* 0x000fe20000000800 */
[----:B0-----:R-:W-:Y:S01]  /*1e6b0*/  IMAD R23, R0, 0x200, R23 ;  /* 0x0000020000177824 */ /* 0x001fe200078e0217 */
[----:B------:R-:W-:-:S03]  /*1e6c0*/  PRMT R0, R22, 0x9910, RZ ;  /* 0x0000991016007816 */ /* 0x000fc600000000ff */
        /* <DEDUP_REMOVED lines=16> */
.L_x_21608:
[----:B------:R-:W0:Y:S02]  /*1e7d0*/  F2I.S64.F64.TRUNC R28, R28 ;  /* 0x0000001c001c7311 */ /* 0x000e24000030d900 */
[----:B0-----:R-:W-:-:S05]  /*1e7e0*/  IMAD.MOV.U32 R5, RZ, RZ, R28 ;  /* 0x000000ffff057224 */ /* 0x001fca00078e001c */
[----:B------:R-:W-:Y:S01]  /*1e7f0*/  STG.E.U8 desc[UR36][R2.64], R5 ;  /* 0x0000000502007986 */ /* 0x000fe2000c101124 */
[----:B------:R-:W-:Y:S05]  /*1e800*/  EXIT ;  /* 0x000000000000794d */ /* 0x000fea0003800000 */
.L_x_21607:
        /* <DEDUP_REMOVED lines=9> */
.L_x_21611:
[----:B------:R-:W0:Y:S02]  /*1e8a0*/  F2I.F64.TRUNC R29, R28 ;  /* 0x0000001c001d7311 */ /* 0x000e24000030d100 */
[----:B0-----:R-:W-:Y:S01]  /*1e8b0*/  STG.E desc[UR36][R2.64], R29 ;  /* 0x0000001d02007986 */ /* 0x001fe2000c101924 */
[----:B------:R-:W-:Y:S05]  /*1e8c0*/  EXIT ;  /* 0x000000000000794d */ /* 0x000fea0003800000 */
.L_x_21610:
[----:B------:R-:W0:Y:S02]  /*1e8d0*/  F2I.F64.TRUNC R29, R28 ;  /* 0x0000001c001d7311 */ /* 0x000e24000030d100 */
[----:B0-----:R-:W-:Y:S01]  /*1e8e0*/  STG.E.U16 desc[UR36][R2.64], R29 ;  /* 0x0000001d02007986 */ /* 0x001fe2000c101524 */
[----:B------:R-:W-:Y:S05]  /*1e8f0*/  EXIT ;  /* 0x000000000000794d */ /* 0x000fea0003800000 */
.L_x_21606:
        /* <DEDUP_REMOVED lines=13> */
.L_x_21613:
        /* <DEDUP_REMOVED lines=8> */
.L_x_21612:
        /* <DEDUP_REMOVED lines=14> */
.L_x_21615:
        /* <DEDUP_REMOVED lines=9> */
.L_x_21614:
[----:B------:R-:W-:Y:S01]  /*1ebc0*/  STG.E.64 desc[UR36][R2.64], R28 ;  /* 0x0000001c02007986 */ /* 0x000fe2000c101b24 */
[----:B------:R-:W-:Y:S05]  /*1ebd0*/  EXIT ;  /* 0x000000000000794d */ /* 0x000fea0003800000 */
.L_x_21605:
        /* <DEDUP_REMOVED lines=12> */
.L_x_21618:
[----:B------:R-:W-:-:S05]  /*1eca0*/  CS2R R30, SRZ ;  /* 0x00000000001e7805 */ /* 0x000fca000001ff00 */
[----:B------:R-:W-:Y:S01]  /*1ecb0*/  STG.E.128 desc[UR36][R2.64], R28 ;  /* 0x0000001c02007986 */ /* 0x000fe2000c101d24 */
[----:B------:R-:W-:Y:S05]  /*1ecc0*/  EXIT ;  /* 0x000000000000794d */ /* 0x000fea0003800000 */
.L_x_21617:
        /* <DEDUP_REMOVED lines=25> */
.L_x_21622:
[----:B------:R-:W-:Y:S05]  /*1ee60*/  BSYNC B0 ;  /* 0x0000000000007941 */ /* 0x000fea0003800000 */
.L_x_21621:
[----:B------:R-:W-:-:S05]  /*1ee70*/  LOP3.LUT R5, R0, R5, RZ, 0xfc, !PT ;  /* 0x0000000500057212 */ /* 0x000fca00078efcff */
[----:B------:R-:W-:Y:S01]  /*1ee80*/  STG.E.U8 desc[UR36][R2.64], R5 ;  /* 0x0000000502007986 */ /* 0x000fe2000c101124 */
[----:B------:R-:W-:Y:S05]  /*1ee90*/  EXIT ;  /* 0x000000000000794d */ /* 0x000fea0003800000 */
.L_x_21620:
        /* <DEDUP_REMOVED lines=17> */
.L_x_21624:
[----:B------:R-:W-:Y:S01]  /*1efb0*/  IMAD.MOV.U32 R0, RZ, RZ, 0x7f ;  /* 0x0000007fff007424 */ /* 0x000fe200078e00ff */
[----:B------:R-:W-:-:S04]  /*1efc0*/  ISETP.GT.U32.AND P0, PT, R4, 0x7f800000, PT ;  /* 0x7f8000000400780c */ /* 0x000fc80003f04070 */
[----:B------:R-:W-:-:S09]  /*1efd0*/  SEL R0, R0, 0x7c, P0 ;  /* 0x0000007c00007807 */ /* 0x000fd20000000000 */
.L_x_21625:
[----:B------:R-:W-:Y:S05]  /*1efe0*/  BSYNC B0 ;  /* 0x0000000000007941 */ /* 0x000fea0003800000 */
.L_x_21623:
[----:B------:R-:W-:-:S04]  /*1eff0*/  LOP3.LUT R4, R5, 0x80000000, RZ, 0xc0, !PT ;  /* 0x8000000005047812 */ /* 0x000fc800078ec0ff */
[----:B------:R-:W-:-:S04]  /*1f000*/  SHF.R.U32.HI R5, RZ, 0x18, R4 ;  /* 0x00000018ff057819 */ /* 0x000fc80000011604 */
[----:B------:R-:W-:-:S05]  /*1f010*/  LOP3.LUT R5, R0, R5, RZ, 0xfc, !PT ;  /* 0x0000000500057212 */ /* 0x000fca00078efcff */
[----:B------:R-:W-:Y:S01]  /*1f020*/  STG.E.U8 desc[UR36][R2.64], R5 ;  /* 0x0000000502007986 */ /* 0x000fe2000c101124 */
[----:B------:R-:W-:Y:S05]  /*1f030*/  EXIT ;  /* 0x000000000000794d */ /* 0x000fea0003800000 */
.L_x_21619:
        /* <DEDUP_REMOVED lines=8> */
.L_x_21616:
        /* <DEDUP_REMOVED lines=11> */
.L_x_21628:
        /* <DEDUP_REMOVED lines=21> */
.L_x_21631:
[----:B------:R-:W-:-:S04]  /*1f2c0*/  LOP3.LUT R0, R7, 0x80000000, RZ, 0xc0, !PT ;  /* 0x8000000007007812 */ /* 0x000fc800078ec0ff */
[----:B------:R-:W-:-:S04]  /*1f2d0*/  SHF.R.U32.HI R5, RZ, 0x18, R0 ;  /* 0x00000018ff057819 */ /* 0x000fc80000011600 */
[----:B------:R-:W-:-:S04]  /*1f2e0*/  LOP3.LUT R4, R4, R5, RZ, 0xfc, !PT ;  /* 0x0000000504047212 */ /* 0x000fc800078efcff */
[----:B------:R-:W-:-:S07]  /*1f2f0*/  PRMT R0, R4, 0x7610, R0 ;  /* 0x0000761004007816 */ /* 0x000fce0000000000 */
.L_x_21630:
[----:B------:R-:W-:Y:S05]  /*1f300*/  BSYNC B0 ;  /* 0x0000000000007941 */ /* 0x000fea0003800000 */
.L_x_21629:
[----:B------:R-:W-:Y:S01]  /*1f310*/  STG.E.U8 desc[UR36][R2.64], R0 ;  /* 0x0000000002007986 */ /* 0x000fe2000c101124 */
[----:B------:R-:W-:Y:S05]  /*1f320*/  EXIT ;  /* 0x000000000000794d */ /* 0x000fea0003800000 */
.L_x_21627:
        /* <DEDUP_REMOVED lines=21> */
.L_x_21634:
[----:B------:R-:W-:-:S04]  /*1f480*/  LOP3.LUT R0, R7, 0x80000000, RZ, 0xc0, !PT ;  /* 0x8000000007007812 */ /* 0x000fc800078ec0ff */
[----:B------:R-:W-:-:S04]  /*1f490*/  SHF.R.U32.HI R5, RZ, 0x18, R0 ;  /* 0x00000018ff057819 */ /* 0x000fc80000011600 */
[----:B------:R-:W-:-:S04]  /*1f4a0*/  LOP3.LUT R4, R4, R5, RZ, 0xfc, !PT ;  /* 0x0000000504047212 */ /* 0x000fc800078efcff */
[----:B------:R-:W-:-:S07]  /*1f4b0*/  PRMT R0, R4, 0x7610, R0 ;  /* 0x0000761004007816 */ /* 0x000fce0000000000 */
.L_x_21633:
[----:B------:R-:W-:Y:S05]  /*1f4c0*/  BSYNC B0 ;  /* 0x0000000000007941 */ /* 0x000fea0003800000 */
.L_x_21632:
[----:B------:R-:W-:Y:S01]  /*1f4d0*/  STG.E.U8 desc[UR36][R2.64], R0 ;  /* 0x0000000002007986 */ /* 0x000fe2000c101124 */
[----:B------:R-:W-:Y:S05]  /*1f4e0*/  EXIT ;  /* 0x000000000000794d */ /* 0x000fea0003800000 */
.L_x_21626:
        /* <DEDUP_REMOVED lines=26> */
.L_x_21609:
        /* <DEDUP_REMOVED lines=16> */
.L_x_21637:
[----:B------:R-:W-:Y:S05]  /*1f790*/  EXIT ;  /* 0x000000000000794d */ /* 0x000fea0003800000 */
.L_x_21636:
[----:B------:R-:W0:Y:S02]  /*1f7a0*/  F2I.U64.F64.TRUNC R28, R28 ;  /* 0x0000001c001c7311 */ /* 0x000e24000030d800 */
[----:B0-----:R-:W-:Y:S01]  /*1f7b0*/  STG.E.64 desc[UR36][R2.64], R28 ;  /* 0x0000001c02007986 */ /* 0x001fe2000c101b24 */
[----:B------:R-:W-:Y:S05]  /*1f7c0*/  EXIT ;  /* 0x000000000000794d */ /* 0x000fea0003800000 */
.L_x_21635:
[----:B------:R-:W0:Y:S02]  /*1f7d0*/  F2I.U32.F64.TRUNC R29, R28 ;  /* 0x0000001c001d7311 */ /* 0x000e24000030d000 */
[----:B0-----:R-:W-:Y:S01]  /*1f7e0*/  STG.E desc[UR36][R2.64], R29 ;  /* 0x0000001d02007986 */ /* 0x001fe2000c101924 */
[----:B------:R-:W-:Y:S05]  /*1f7f0*/  EXIT ;  /* 0x000000000000794d */ /* 0x000fea0003800000 */
.L_x_21638:
        /* <DEDUP_REMOVED lines=16> */
.L_x_28440:


//--------------------- .text._ZN2at6native18elementwise_kernelILi128ELi2EZNS0_22gpu_kernel_impl_nocastIZZZNS0_49_GLOBAL__N__b919a28f_16_Normalization_cu_5c38458737batch_norm_elementwise_backward_trainERKNS_6TensorES6_S6_S6_S6_S6_S6_ENKUlvE0_clEvENKUlvE_clEvEUldddddddE_EEvRNS_18TensorIteratorBaseERKT_EUliE_EEviT1_ --------------------------
	.section	.text._ZN2at6native18elementwise_kernelILi128ELi2EZNS0_22gpu_kernel_impl_nocastIZZZNS0_49_GLOBAL__N__b919a28f_16_Normalization_cu_5c38458737batch_norm_elementwise_backward_trainERKNS_6TensorES6_S6_S6_S6_S6_S6_ENKUlvE0_clEvENKUlvE_clEvEUldddddddE_EEvRNS_18TensorIteratorBaseERKT_EUliE_EEviT1_,"ax",@progbits
	.align	128
        .global         _ZN2at6native18elementwise_kernelILi128ELi2EZNS0_22gpu_kernel_impl_nocastIZZZNS0_49_GLOBAL__N__b919a28f_16_Normalization_cu_5c38458737batch_norm_elementwise_backward_trainERKNS_6TensorES6_S6_S6_S6_S6_S6_ENKUlvE0_clEvENKUlvE_clEvEUldddddddE_EEvRNS_18TensorIteratorBaseERKT_EUliE_EEviT1_
        .type           _ZN2at6native18elementwise_kernelILi128ELi2EZNS0_22gpu_kernel_impl_nocastIZZZNS0_49_GLOBAL__N__b919a28f_16_Normalization_cu_5c38458737batch_norm_elementwise_backward_trainERKNS_6TensorES6_S6_S6_S6_S6_S6_ENKUlvE0_clEvENKUlvE_clEvEUldddddddE_EEvRNS_18TensorIteratorBaseERKT_EUliE_EEviT1_,@function
        .size           _ZN2at6native18elementwise_kernelILi128ELi2EZNS0_22gpu_kernel_impl_nocastIZZZNS0_49_GLOBAL__N__b919a28f_16_Normalization_cu_5c38458737batch_norm_elementwise_backward_trainERKNS_6TensorES6_S6_S6_S6_S6_S6_ENKUlvE0_clEvENKUlvE_clEvEUldddddddE_EEvRNS_18TensorIteratorBaseERKT_EUliE_EEviT1_,(.L_x_28441 - _ZN2at6native18elementwise_kernelILi128ELi2EZNS0_22gpu_kernel_impl_nocastIZZZNS0_49_GLOBAL__N__b919a28f_16_Normalization_cu_5c38458737batch_norm_elementwise_backward_trainERKNS_6TensorES6_S6_S6_S6_S6_S6_ENKUlvE0_clEvENKUlvE_clEvEUldddddddE_EEvRNS_18TensorIteratorBaseERKT_EUliE_EEviT1_)
        .other          _ZN2at6native18elementwise_kernelILi128ELi2EZNS0_22gpu_kernel_impl_nocastIZZZNS0_49_GLOBAL__N__b919a28f_16_Normalization_cu_5c38458737batch_norm_elementwise_backward_trainERKNS_6TensorES6_S6_S6_S6_S6_S6_ENKUlvE0_clEvENKUlvE_clEvEUldddddddE_EEvRNS_18TensorIteratorBaseERKT_EUliE_EEviT1_,@"STO_CUDA_ENTRY STV_DEFAULT"
_ZN2at6native18elementwise_kernelILi128ELi2EZNS0_22gpu_kernel_impl_nocastIZZZNS0_49_GLOBAL__N__b919a28f_16_Normalization_cu_5c38458737batch_norm_elementwise_backward_trainERKNS_6TensorES6_S6_S6_S6_S6_S6_ENKUlvE0_clEvENKUlvE_clEvEUldddddddE_EEvRNS_18TensorIteratorBaseERKT_EUliE_EEviT1_:
.text._ZN2at6native18elementwise_kernelILi128ELi2EZNS0_22gpu_kernel_impl_nocastIZZZNS0_49_GLOBAL__N__b919a28f_16_Normalization_cu_5c38458737batch_norm_elementwise_backward_trainERKNS_6TensorES6_S6_S6_S6_S6_S6_ENKUlvE0_clEvENKUlvE_clEvEUldddddddE_EEvRNS_18TensorIteratorBaseERKT_EUliE_EEviT1_:
        /* <DEDUP_REMOVED lines=543> */
.L_x_21641:
[----:B------:R-:W-:Y:S01]  /*21f0*/  ULDC.64 UR10, c[0x0][0x690] ;  /* 0x0001a400000a7ab9 */ /* 0x000fe20000000a00 */
[----:B------:R-:W-:Y:S01]  /*2200*/  ULDC.64 UR12, c[0x0][0x698] ;  /* 0x0001a600000c7ab9 */ /* 0x000fe20000000a00 */
[----:B------:R-:W-:Y:S01]  /*2210*/  ULDC.64 UR8, c[0x0][0x670] ;  /* 0x00019c0000087ab9 */ /* 0x000fe20000000a00 */
[----:B------:R-:W-:Y:S02]  /*2220*/  IADD3 R18, P1, R9, UR10, RZ ;  /* 0x0000000a09127c10 */ /* 0x000fe4000ff3e0ff */
[----:B------:R-:W-:Y:S02]  /*2230*/  IADD3 R16, P2, R10, UR12, RZ ;  /* 0x0000000c0a107c10 */ /* 0x000fe4000ff5e0ff */
[----:B------:R-:W-:Y:S02]  /*2240*/  IADD3 R10, P0, R8, UR8, RZ ;  /* 0x00000008080a7c10 */ /* 0x000fe4000ff1e0ff */
[----:B------:R-:W-:Y:S01]  /*2250*/  IADD3.X R19, RZ, UR11, RZ, P1, !PT ;  /* 0x0000000bff137c10 */ /* 0x000fe20008ffe4ff */
[----:B------:R-:W-:Y:S01]  /*2260*/  ULDC.64 UR10, c[0x0][0x688] ;  /* 0x0001a200000a7ab9 */ /* 0x000fe20000000a00 */
[----:B------:R-:W-:Y:S01]  /*2270*/  IADD3.X R17, RZ, UR13, RZ, P2, !PT ;  /* 0x0000000dff117c10 */ /* 0x000fe200097fe4ff */
[----:B------:R-:W-:Y:S01]  /*2280*/  ULDC.64 UR12, c[0x0][0x6a0] ;  /* 0x0001a800000c7ab9 */ /* 0x000fe20000000a00 */
[----:B------:R-:W-:Y:S01]  /*2290*/  IADD3.X R11, RZ, UR9, RZ, P0, !PT ;  /* 0x00000009ff0b7c10 */ /* 0x000fe200087fe4ff */
[----:B------:R-:W-:Y:S01]  /*22a0*/  ULDC.64 UR8, c[0x0][0x678] ;  /* 0x00019e0000087ab9 */ /* 0x000fe20000000a00 */
[----:B------:R-:W-:-:S02]  /*22b0*/  IADD3 R12, P2, R7, UR12, RZ ;  /* 0x0000000c070c7c10 */ /* 0x000fc4000ff5e0ff */
[----:B------:R-:W-:Y:S01]  /*22c0*/  IADD3 R14, P0, R6, UR8, RZ ;  /* 0x00000008060e7c10 */ /* 0x000fe2000ff1e0ff */
[----:B------:R-:W2:Y:S01]  /*22d0*/  LDG.E.64 R16, desc[UR4][R16.64] ;  /* 0x0000000410107981 */ /* 0x000ea2000c1e1b00 */
[----:B------:R-:W-:-:S03]  /*22e0*/  IADD3 R8, P1, R5, UR10, RZ ;  /* 0x0000000a05087c10 */ /* 0x000fc6000ff3e0ff */
[----:B------:R-:W3:Y:S01]  /*22f0*/  LDG.E.64 R6, desc[UR4][R18.64] ;  /* 0x0000000412067981 */ /* 0x000ee2000c1e1b00 */
[----:B------:R-:W-:Y:S02]  /*2300*/  IADD3.X R13, RZ, UR13, RZ, P2, !PT ;  /* 0x0000000dff0d7c10 */ /* 0x000fe400097fe4ff */
[----:B------:R-:W-:Y:S01]  /*2310*/  IADD3.X R15, RZ, UR9, RZ, P0, !PT ;  /* 0x00000009ff0f7c10 */ /* 0x000fe200087fe4ff */
[----:B------:R-:W-:Y:S01]  /*2320*/  ULDC.64 UR8, c[0x0][0x680] ;  /* 0x0001a00000087ab9 */ /* 0x000fe20000000a00 */
[----:B------:R-:W-:Y:S01]  /*2330*/  IADD3.X R9, RZ, UR11, RZ, P1, !PT ;  /* 0x0000000bff097c10 */ /* 0x000fe20008ffe4ff */
[----:B------:R-:W4:Y:S01]  /*2340*/  LDG.E.64 R10, desc[UR4][R10.64] ;  /* 0x000000040a0a7981 */ /* 0x000f22000c1e1b00 */
[----:B------:R-:W-:-:S03]  /*2350*/  IADD3 R22, P0, R4, UR8, RZ ;  /* 0x0000000804167c10 */ /* 0x000fc6000ff1e0ff */
[----:B------:R-:W4:Y:S01]  /*2360*/  LDG.E.64 R12, desc[UR4][R12.64] ;  /* 0x000000040c0c7981 */ /* 0x000f22000c1e1b00 */
[----:B------:R-:W-:Y:S01]  /*2370*/  IADD3.X R23, RZ, UR9, RZ, P0, !PT ;  /* 0x00000009ff177c10 */ /* 0x000fe200087fe4ff */
[----:B------:R-:W-:Y:S02]  /*2380*/  ULDC.64 UR8, c[0x0][0x6a8] ;  /* 0x0001aa0000087ab9 */ /* 0x000fe40000000a00 */
[----:B------:R-:W5:Y:S04]  /*2390*/  LDG.E.64 R14, desc[UR4][R14.64] ;  /* 0x000000040e0e7981 */ /* 0x000f68000c1e1b00 */
[----:B------:R-:W5:Y:S04]  /*23a0*/  LDG.E.64 R8, desc[UR4][R8.64] ;  /* 0x0000000408087981 */ /* 0x000f68000c1e1b00 */
[----:B------:R-:W5:Y:S01]  /*23b0*/  LDG.E.64 R18, desc[UR4][R22.64] ;  /* 0x0000000416127981 */ /* 0x000f62000c1e1b00 */
[----:B---3--:R-:W-:-:S08]  /*23c0*/  DMUL R4, R6, R6 ;  /* 0x0000000606047228 */ /* 0x008fd00000000000 */
[----:B--2---:R-:W-:Y:S02]  /*23d0*/  DMUL R4, R4, R16 ;  /* 0x0000001004047228 */ /* 0x004fe40000000000 */
[----:B----4-:R-:W-:-:S06]  /*23e0*/  DFMA R20, -R12, UR8, R10 ;  /* 0x000000080c147c2b */ /* 0x010fcc000800010a */
[----:B------:R-:W-:Y:S01]  /*23f0*/  DMUL R4, R4, UR8 ;  /* 0x0000000804047c28 */ /* 0x000fe20008000000 */
[----:B------:R-:W-:Y:S01]  /*2400*/  ULDC.64 UR8, c[0x0][0x668] ;  /* 0x00019a0000087ab9 */ /* 0x000fe20000000a00 */
[----:B-----5:R-:W-:Y:S02]  /*2410*/  DADD R16, -R8, R14 ;  /* 0x0000000008107229 */ /* 0x020fe4000000010e */
[----:B------:R-:W-:-:S06]  /*2420*/  DMUL R18, R6, R18 ;  /* 0x0000001206127228 */ /* 0x000fcc0000000000 */
[----:B------:R-:W-:Y:S01]  /*2430*/  DFMA R4, R4, -R16, R20 ;  /* 0x800000100404722b */ /* 0x000fe20000000014 */
[----:B------:R-:W-:-:S04]  /*2440*/  IADD3 R6, P0, R0, UR8, RZ ;  /* 0x0000000800067c10 */ /* 0x000fc8000ff1e0ff */
[----:B------:R-:W-:-:S03]  /*2450*/  IADD3.X R7, RZ, UR9, RZ, P0, !PT ;  /* 0x00000009ff077c10 */ /* 0x000fc600087fe4ff */
[----:B------:R-:W-:-:S07]  /*2460*/  DMUL R4, R18, R4 ;  /* 0x0000000412047228 */ /* 0x000fce0000000000 */
[----:B------:R0:W-:Y:S01]  /*2470*/  STG.E.64 desc[UR4][R6.64], R4 ;  /* 0x0000000406007986 */ /* 0x0001e2000c101b04 */
[----:B------:R-:W-:-:S07]  /*2480*/  IADD3 R13, R3, 0x80, RZ ;  /* 0x00000080030d7810 */ /* 0x000fce0007ffe0ff */
.L_x_21640:
[----:B------:R-:W-:Y:S05]  /*2490*/  BSYNC B0 ;  /* 0x0000000000007941 */ /* 0x000fea0003800000 */
.L_x_21639:
[----:B------:R-:W-:-:S13]  /*24a0*/  ISETP.GE.AND P0, PT, R13, UR6, PT ;  /* 0x000000060d007c0c */ /* 0x000fda000bf06270 */
[----:B------:R-:W-:Y:S05]  /*24b0*/  @P0 EXIT ;  /* 0x000000000000094d */ /* 0x000fea0003800000 */
[----:B------:R-:W1:Y:S01]  /*24c0*/  LDC R9, c[0x0][0x218] ;  /* 0x00008600ff097b82 */ /* 0x000e620000000800 */
[----:B------:R-:W-:Y:S01]  /*24d0*/  HFMA2.MMA R0, -RZ, RZ, 0, 0 ;  /* 0x00000000ff007435 */ /* 0x000fe200000001ff */
[----:B------:R-:W-:Y:S02]  /*24e0*/  MOV R8, RZ ;  /* 0x000000ff00087202 */ /* 0x000fe40000000f00 */
[----:B0-----:R-:W-:Y:S02]  /*24f0*/  CS2R R6, SRZ ;  /* 0x0000000000067805 */ /* 0x001fe4000001ff00 */
[----:B------:R-:W-:Y:S02]  /*2500*/  CS2R R4, SRZ ;  /* 0x0000000000047805 */ /* 0x000fe4000001ff00 */
[----:B------:R-:W-:Y:S02]  /*2510*/  CS2R R2, SRZ ;  /* 0x0000000000027805 */ /* 0x000fe4000001ff00 */
        /* <DEDUP_REMOVED lines=526> */
.L_x_21642:
[----:B------:R-:W-:Y:S01]  /*4600*/  ULDC.64 UR8, c[0x0][0x690] ;  /* 0x0001a40000087ab9 */ /* 0x000fe20000000a00 */
[----:B------:R-:W-:Y:S01]  /*4610*/  ULDC.64 UR6, c[0x0][0x670] ;  /* 0x00019c0000067ab9 */ /* 0x000fe20000000a00 */
[----:B------:R-:W-:Y:S01]  /*4620*/  IADD3 R18, P1, R6, UR8, RZ ;  /* 0x0000000806127c10 */ /* 0x000fe2000ff3e0ff */
[----:B------:R-:W-:Y:S01]  /*4630*/  ULDC.64 UR10, c[0x0][0x698] ;  /* 0x0001a600000a7ab9 */ /* 0x000fe20000000a00 */
[----:B------:R-:W-:Y:S02]  /*4640*/  IADD3 R12, P0, R3, UR6, RZ ;  /* 0x00000006030c7c10 */ /* 0x000fe4000ff1e0ff */
[----:B------:R-:W-:Y:S01]  /*4650*/  IADD3.X R19, RZ, UR9, RZ, P1, !PT ;  /* 0x00000009ff137c10 */ /* 0x000fe20008ffe4ff */
[----:B------:R-:W-:Y:S01]  /*4660*/  ULDC.64 UR8, c[0x0][0x688] ;  /* 0x0001a20000087ab9 */ /* 0x000fe20000000a00 */
[----:B------:R-:W-:Y:S01]  /*4670*/  IADD3.X R13, RZ, UR7, RZ, P0, !PT ;  /* 0x00000007ff0d7c10 */ /* 0x000fe200087fe4ff */
[----:B------:R-:W-:Y:S01]  /*4680*/  ULDC.64 UR6, c[0x0][0x678] ;  /* 0x00019e0000067ab9 */ /* 0x000fe20000000a00 */
[----:B------:R-:W-:-:S02]  /*4690*/  IADD3 R6, P2, R7, UR10, RZ ;  /* 0x0000000a07067c10 */ /* 0x000fc4000ff5e0ff */
[----:B------:R-:W-:Y:S02]  /*46a0*/  IADD3 R16, P0, R4, UR6, RZ ;  /* 0x0000000604107c10 */ /* 0x000fe4000ff1e0ff */
[----:B------:R-:W-:Y:S01]  /*46b0*/  IADD3 R24, P1, R5, UR8, RZ ;  /* 0x0000000805187c10 */ /* 0x000fe2000ff3e0ff */
[----:B------:R-:W2:Y:S01]  /*46c0*/  LDG.E.64 R12, desc[UR4][R12.64] ;  /* 0x000000040c0c7981 */ /* 0x000ea2000c1e1b00 */
[----:B------:R-:W-:Y:S01]  /*46d0*/  IADD3.X R7, RZ, UR11, RZ, P2, !PT ;  /* 0x0000000bff077c10 */ /* 0x000fe200097fe4ff */
[----:B------:R-:W-:Y:S02]  /*46e0*/  ULDC.64 UR10, c[0x0][0x6a0] ;  /* 0x0001a800000a7ab9 */ /* 0x000fe40000000a00 */
[----:B------:R-:W3:Y:S01]  /*46f0*/  LDG.E.64 R4, desc[UR4][R18.64] ;  /* 0x0000000412047981 */ /* 0x000ee2000c1e1b00 */
[----:B------:R-:W-:-:S03]  /*4700*/  IADD3 R22, P2, R8, UR10, RZ ;  /* 0x0000000a08167c10 */ /* 0x000fc6000ff5e0ff */
[----:B------:R-:W4:Y:S01]  /*4710*/  LDG.E.64 R6, desc[UR4][R6.64] ;  /* 0x0000000406067981 */ /* 0x000f22000c1e1b00 */
[----:B------:R-:W-:Y:S01]  /*4720*/  IADD3.X R17, RZ, UR7, RZ, P0, !PT ;  /* 0x00000007ff117c10 */ /* 0x000fe200087fe4ff */
[----:B------:R-:W-:Y:S01]  /*4730*/  ULDC.64 UR6, c[0x0][0x680] ;  /* 0x0001a00000067ab9 */ /* 0x000fe20000000a00 */
[----:B------:R-:W-:Y:S02]  /*4740*/  IADD3.X R23, RZ, UR11, RZ, P2, !PT ;  /* 0x0000000bff177c10 */ /* 0x000fe400097fe4ff */
[----:B------:R-:W-:Y:S02]  /*4750*/  IADD3.X R25, RZ, UR9, RZ, P1, !PT ;  /* 0x00000009ff197c10 */ /* 0x000fe40008ffe4ff */
[----:B------:R-:W-:Y:S01]  /*4760*/  IADD3 R20, P0, R2, UR6, RZ ;  /* 0x0000000602147c10 */ /* 0x000fe2000ff1e0ff */
[----:B------:R-:W2:Y:S04]  /*4770*/  LDG.E.64 R10, desc[UR4][R22.64] ;  /* 0x00000004160a7981 */ /* 0x000ea8000c1e1b00 */
[----:B------:R-:W5:Y:S01]  /*4780*/  LDG.E.64 R16, desc[UR4][R16.64] ;  /* 0x0000000410107981 */ /* 0x000f62000c1e1b00 */
[----:B------:R-:W-:Y:S01]  /*4790*/  IADD3.X R21, RZ, UR7, RZ, P0, !PT ;  /* 0x00000007ff157c10 */ /* 0x000fe200087fe4ff */
[----:B------:R-:W-:-:S02]  /*47a0*/  ULDC.64 UR6, c[0x0][0x6a8] ;  /* 0x0001aa0000067ab9 */ /* 0x000fc40000000a00 */
[----:B------:R-:W5:Y:S04]  /*47b0*/  LDG.E.64 R14, desc[UR4][R24.64] ;  /* 0x00000004180e7981 */ /* 0x000f68000c1e1b00 */
[----:B------:R-:W5:Y:S01]  /*47c0*/  LDG.E.64 R8, desc[UR4][R20.64] ;  /* 0x0000000414087981 */ /* 0x000f62000c1e1b00 */
[----:B---3--:R-:W-:-:S08]  /*47d0*/  DMUL R2, R4, R4 ;  /* 0x0000000404027228 */ /* 0x008fd00000000000 */
[----:B----4-:R-:W-:Y:S02]  /*47e0*/  DMUL R2, R2, R6 ;  /* 0x0000000602027228 */ /* 0x010fe40000000000 */
[----:B--2---:R-:W-:-:S06]  /*47f0*/  DFMA R10, -R10, UR6, R12 ;  /* 0x000000060a0a7c2b */ /* 0x004fcc000800010c */
        /* <DEDUP_REMOVED lines=8> */
[----:B------:R-:W-:Y:S01]  /*4880*/  STG.E.64 desc[UR4][R4.64], R2 ;  /* 0x0000000204007986 */ /* 0x000fe2000c101b04 */
[----:B------:R-:W-:Y:S05]  /*4890*/  EXIT ;  /* 0x000000000000794d */ /* 0x000fea0003800000 */
.L_x_21643:
        /* <DEDUP_REMOVED lines=14> */
.L_x_28441:


//--------------------- .text._ZN2at6native27unrolled_elementwise_kernelIZZZNS0_49_GLOBAL__N__b919a28f_16_Normalization_cu_5c38458737batch_norm_elementwise_backward_trainERKNS_6TensorES5_S5_S5_S5_S5_S5_ENKUlvE0_clEvENKUlvE_clEvEUldddddddE_St5arrayIPcLm8EELi4E23TrivialOffsetCalculatorILi7EjESC_ILi1EjENS0_6memory15LoadWithoutCastENSF_16StoreWithoutCastEEEviT_T0_T2_T3_T4_T5_ --------------------------
	.section	.text._ZN2at6native27unrolled_elementwise_kernelIZZZNS0_49_GLOBAL__N__b919a28f_16_Normalization_cu_5c38458737batch_norm_elementwise_backward_trainERKNS_6TensorES5_S5_S5_S5_S5_S5_ENKUlvE0_clEvENKUlvE_clEvEUldddddddE_St5arrayIPcLm8EELi4E23TrivialOffsetCalculatorILi7EjESC_ILi1EjENS0_6memory15LoadWithoutCastENSF_16StoreWithoutCastEEEviT_T0_T2_T3_T4_T5_,"ax",@progbits
	.align	128
        .global         _ZN2at6native27unrolled_elementwise_kernelIZZZNS0_49_GLOBAL__N__b919a28f_16_Normalization_cu_5c38458737batch_norm_elementwise_backward_trainERKNS_6TensorES5_S5_S5_S5_S5_S5_ENKUlvE0_clEvENKUlvE_clEvEUldddddddE_St5arrayIPcLm8EELi4E23TrivialOffsetCalculatorILi7EjESC_ILi1EjENS0_6memory15LoadWithoutCastENSF_16StoreWithoutCastEEEviT_T0_T2_T3_T4_T5_
        .type           _ZN2at6native27unrolled_elementwise_kernelIZZZNS0_49_GLOBAL__N__b919a28f_16_Normalization_cu_5c38458737batch_norm_elementwise_backward_trainERKNS_6TensorES5_S5_S5_S5_S5_S5_ENKUlvE0_clEvENKUlvE_clEvEUldddddddE_St5arrayIPcLm8EELi4E23TrivialOffsetCalculatorILi7EjESC_ILi1EjENS0_6memory15LoadWithoutCastENSF_16StoreWithoutCastEEEviT_T0_T2_T3_T4_T5_,@function
        .size           _ZN2at6native27unrolled_elementwise_kernelIZZZNS0_49_GLOBAL__N__b919a28f_16_Normalization_cu_5c38458737batch_norm_elementwise_backward_trainERKNS_6TensorES5_S5_S5_S5_S5_S5_ENKUlvE0_clEvENKUlvE_clEvEUldddddddE_St5arrayIPcLm8EELi4E23TrivialOffsetCalculatorILi7EjESC_ILi1EjENS0_6memory15LoadWithoutCastENSF_16StoreWithoutCastEEEviT_T0_T2_T3_T4_T5_,(.L_x_28442 - _ZN2at6native27unrolled_elementwise_kernelIZZZNS0_49_GLOBAL__N__b919a28f_16_Normalization_cu_5c38458737batch_norm_elementwise_backward_trainERKNS_6TensorES5_S5_S5_S5_S5_S5_ENKUlvE0_clEvENKUlvE_clEvEUldddddddE_St5arrayIPcLm8EELi4E23TrivialOffsetCalculatorILi7EjESC_ILi1EjENS0_6memory15LoadWithoutCastENSF_16StoreWithoutCastEEEviT_T0_T2_T3_T4_T5_)
        .other          _ZN2at6native27unrolled_elementwise_kernelIZZZNS0_49_GLOBAL__N__b919a28f_16_Normalization_cu_5c38458737batch_norm_elementwise_backward_trainERKNS_6TensorES5_S5_S5_S5_S5_S5_ENKUlvE0_clEvENKUlvE_clEvEUldddddddE_St5arrayIPcLm8EELi4E23TrivialOffsetCalculatorILi7EjESC_ILi1EjENS0_6memory15LoadWithoutCastENSF_16StoreWithoutCastEEEviT_T0_T2_T3_T4_T5_,@"STO_CUDA_ENTRY STV_DEFAULT"
_ZN2at6native27unrolled_elementwise_kernelIZZZNS0_49_GLOBAL__N__b919a28f_16_Normalization_cu_5c38458737batch_norm_elementwise_backward_trainERKNS_6TensorES5_S5_S5_S5_S5_S5_ENKUlvE0_clEvENKUlvE_clEvEUldddddddE_St5arrayIPcLm8EELi4E23TrivialOffsetCalculatorILi7EjESC_ILi1EjENS0_6memory15LoadWithoutCastENSF_16StoreWithoutCastEEEviT_T0_T2_T3_T4_T5_:
.text._ZN2at6native27unrolled_elementwise_kernelIZZZNS0_49_GLOBAL__N__b919a28f_16_Normalization_cu_5c38458737batch_norm_elementwise_backward_trainERKNS_6TensorES5_S5_S5_S5_S5_S5_ENKUlvE0_clEvENKUlvE_clEvEUldddddddE_St5arrayIPcLm8EELi4E23TrivialOffsetCalculatorILi7EjESC_ILi1EjENS0_6memory15LoadWithoutCastENSF_16StoreWithoutCastEEEviT_T0_T2_T3_T4_T5_:
        /* <DEDUP_REMOVED lines=12> */
[----:B------:R-:W-:Y:S01]  /*00c0*/  CS2R R18, SRZ ;  /* 0x0000000000127805 */ /* 0x000fe2000001ff00 */
[----:B0-----:R-:W-:Y:S01]  /*00d0*/  IMAD R2, R0, -0x200, R5 ;  /* 0xfffffe0000027824 */ /* 0x001fe200078e0205 */
[----:B------:R-:W-:-:S04]  /*00e0*/  CS2R R4, SRZ ;  /* 0x0000000000047805 */ /* 0x000fc8000001ff00 */
[----:B-1----:R-:W-:-:S13]  /*00f0*/  ISETP.GE.AND P0, PT, R3, R2, PT ;  /* 0x000000020300720c */ /* 0x002fda0003f06270 */
        /* <DEDUP_REMOVED lines=8> */
[----:B------:R-:W0:Y:S01]  /*0180*/  LDC.64 R14, c[0x0][0x250] ;  /* 0x00009400ff0e7b82 */ /* 0x000e220000000a00 */
[----:B-1----:R-:W-:-:S06]  /*0190*/  IMAD.WIDE.U32 R8, R21, 0x8, R8 ;  /* 0x0000000815087825 */ /* 0x002fcc00078e0008 */
[----:B------:R-:W5:Y:S01]  /*01a0*/  LDG.E.64 R8, desc[UR4][R8.64] ;  /* 0x0000000408087981 */ /* 0x000f62000c1e1b00 */
[----:B------:R-:W1:Y:S01]  /*01b0*/  LDC.64 R16, c[0x0][0x258] ;  /* 0x00009600ff107b82 */ /* 0x000e620000000a00 */
[----:B--2---:R-:W-:-:S06]  /*01c0*/  IMAD.WIDE.U32 R10, R21, 0x8, R10 ;  /* 0x00000008150a7825 */ /* 0x004fcc00078e000a */
[----:B------:R-:W5:Y:S01]  /*01d0*/  LDG.E.64 R10, desc[UR4][R10.64] ;  /* 0x000000040a0a7981 */ /* 0x000f62000c1e1b00 */
[----:B------:R-:W2:Y:S01]  /*01e0*/  LDC.64 R18, c[0x0][0x260] ;  /* 0x00009800ff127b82 */ /* 0x000ea20000000a00 */
[----:B---3--:R-:W-:-:S06]  /*01f0*/  IMAD.WIDE.U32 R12, R21, 0x8, R12 ;  /* 0x00000008150c7825 */ /* 0x008fcc00078e000c */
[----:B------:R-:W5:Y:S01]  /*0200*/  LDG.E.64 R12, desc[UR4][R12.64] ;  /* 0x000000040c0c7981 */ /* 0x000f62000c1e1b00 */
[----:B0-----:R-:W-:-:S06]  /*0210*/  IMAD.WIDE.U32 R14, R21, 0x8, R14 ;  /* 0x00000008150e7825 */ /* 0x001fcc00078e000e */
[----:B------:R-:W5:Y:S01]  /*0220*/  LDG.E.64 R14, desc[UR4][R14.64] ;  /* 0x000000040e0e7981 */ /* 0x000f62000c1e1b00 */
[----:B-1----:R-:W-:-:S06]  /*0230*/  IMAD.WIDE.U32 R16, R21, 0x8, R16 ;  /* 0x0000000815107825 */ /* 0x002fcc00078e0010 */
[----:B------:R-:W5:Y:S01]  /*0240*/  LDG.E.64 R16, desc[UR4][R16.64] ;  /* 0x0000000410107981 */ /* 0x000f62000c1e1b00 */
[----:B--2---:R-:W-:-:S06]  /*0250*/  IMAD.WIDE.U32 R18, R21, 0x8, R18 ;  /* 0x0000000815127825 */ /* 0x004fcc00078e0012 */
[----:B------:R-:W5:Y:S01]  /*0260*/  LDG.E.64 R18, desc[UR4][R18.64] ;  /* 0x0000000412127981 */ /* 0x000f62000c1e1b00 */
[----:B------:R-:W-:-:S07]  /*0270*/  VIADD R3, R3, 0x80 ;  /* 0x0000008003037836 */ /* 0x000fce0000000000 */
.L_x_21645:
[----:B------:R-:W-:Y:S05]  /*0280*/  BSYNC B0 ;  /* 0x0000000000007941 */ /* 0x000fea0003800000 */
.L_x_21644:
        /* <DEDUP_REMOVED lines=9> */
[----:B------:R-:W0:Y:S01]  /*0320*/  LDC.64 R4, c[0x0][0x230] ;  /* 0x00008c00ff047b82 */ /* 0x000e220000000a00 */
[----:B------:R-:W-:-:S07]  /*0330*/  LEA R33, R0, R3, 0x9 ;  /* 0x0000000300217211 */ /* 0x000fce00078e48ff */
        /* <DEDUP_REMOVED lines=21> */
.L_x_21647:
[----:B------:R-:W-:Y:S05]  /*0490*/  BSYNC B0 ;  /* 0x0000000000007941 */ /* 0x000fea0003800000 */
.L_x_21646:
        /* <DEDUP_REMOVED lines=33> */
[----:B------:R-:W-:-:S07]  /*06b0*/  IADD3 R3, R3, 0x80, RZ ;  /* 0x0000008003037810 */ /* 0x000fce0007ffe0ff */
.L_x_21649:
[----:B------:R-:W-:Y:S05]  /*06c0*/  BSYNC B0 ;  /* 0x0000000000007941 */ /* 0x000fea0003800000 */
.L_x_21648:
        /* <DEDUP_REMOVED lines=30> */
[----:B------:R-:W5:Y:S02]  /*08b0*/  LDG.E.64 R54, desc[UR4][R54.64] ;  /* 0x0000000436367981 */ /* 0x000f64000c1e1b00 */
.L_x_21651:
[----:B------:R-:W-:Y:S05]  /*08c0*/  BSYNC B0 ;  /* 0x0000000000007941 */ /* 0x000fea0003800000 */
.L_x_21650:
[----:B------:R-:W0:Y:S01]  /*08d0*/  S2R R3, SR_TID.X ;  /* 0x0000000000037919 */ /* 0x000e220000002100 */
[----:B------:R-:W-:Y:S04]  /*08e0*/  BSSY B0, `(.L_x_21652) ;  /* 0x000000b000007945 */ /* 0x000fe80003800000 */
[----:B------:R-:W-:Y:S05]  /*08f0*/  @P0 BRA `(.L_x_21653) ;  /* 0x0000000000240947 */ /* 0x000fea0003800000 */
[----:B-----5:R-:W-:Y:S01]  /*0900*/  DMUL R60, R14, R14 ;  /* 0x0000000e0e3c7228 */ /* 0x020fe20000000000 */
        /* <DEDUP_REMOVED lines=8> */
.L_x_21653:
[----:B------:R-:W-:Y:S05]  /*0990*/  BSYNC B0 ;  /* 0x0000000000007941 */ /* 0x000fea0003800000 */
.L_x_21652:
[----:B0----5:R-:W-:Y:S01]  /*09a0*/  MOV R9, R3 ;  /* 0x0000000300097202 */ /* 0x021fe20000000f00 */
[----:B------:R-:W0:Y:S01]  /*09b0*/  @!P0 LDC.64 R10, c[0x0][0x228] ;  /* 0x00008a00ff0a8b82 */ /* 0x000e220000000a00 */
[----:B------:R-:W-:Y:S01]  /*09c0*/  @!P0 IMAD R3, R0, 0x200, R3 ;  /* 0x0000020000038824 */ /* 0x000fe200078e0203 */
[----:B------:R-:W-:Y:S01]  /*09d0*/  BSSY B0, `(.L_x_21654) ;  /* 0x0000014000007945 */ /* 0x000fe20003800000 */
[C---:B------:R-:W-:Y:S01]  /*09e0*/  IADD3 R13, R9.reuse, 0x100, RZ ;  /* 0x00000100090d7810 */ /* 0x040fe20007ffe0ff */
[C---:B------:R-:W-:Y:S02]  /*09f0*/  VIADD R17, R9.reuse, 0x80 ;  /* 0x0000008009117836 */ /* 0x040fe40000000000 */
[----:B------:R-:W-:Y:S01]  /*0a00*/  VIADD R15, R9, 0x180 ;  /* 0x00000180090f7836 */ /* 0x000fe20000000000 */
[-C--:B------:R-:W-:Y:S02]  /*0a10*/  ISETP.GE.AND P2, PT, R13, R2.reuse, PT ;  /* 0x000000020d00720c */ /* 0x080fe40003f46270 */
[----:B------:R-:W-:-:S02]  /*0a20*/  ISETP.GE.AND P1, PT, R17, R2, PT ;  /* 0x000000021100720c */ /* 0x000fc40003f26270 */
[----:B------:R-:W-:Y:S02]  /*0a30*/  @!P0 MOV R9, R17 ;  /* 0x0000001100098202 */ /* 0x000fe40000000f00 */
[-C--:B------:R-:W-:Y:S02]  /*0a40*/  ISETP.GE.AND P3, PT, R15, R2.reuse, PT ;  /* 0x000000020f00720c */ /* 0x080fe40003f66270 */
[----:B------:R-:W-:Y:S01]  /*0a50*/  ISETP.GE.AND P4, PT, R9, R2, PT ;  /* 0x000000020900720c */ /* 0x000fe20003f86270 */
[----:B0-----:R-:W-:-:S06]  /*0a60*/  @!P0 IMAD.WIDE.U32 R10, R3, 0x8, R10 ;  /* 0x00000008030a8825 */ /* 0x001fcc00078e000a */
[----:B------:R-:W-:Y:S06]  /*0a70*/  @P1 BRA `(.L_x_21655) ;  /* 0x0000000000241947 */ /* 0x000fec0003800000 */
[----:B------:R-:W-:Y:S01]  /*0a80*/  DMUL R12, R26, R26 ;  /* 0x0000001a1a0c7228 */ /* 0x000fe20000000000 */
        /* <DEDUP_REMOVED lines=8> */
.L_x_21655:
[----:B------:R-:W-:Y:S05]  /*0b10*/  BSYNC B0 ;  /* 0x0000000000007941 */ /* 0x000fea0003800000 */
.L_x_21654:
[----:B------:R-:W-:Y:S04]  /*0b20*/  BSSY B0, `(.L_x_21656) ;  /* 0x000000b000007945 */ /* 0x000fe80003800000 */
[----:B------:R-:W-:Y:S05]  /*0b30*/  @P2 BRA `(.L_x_21657) ;  /* 0x0000000000242947 */ /* 0x000fea0003800000 */
        /* <DEDUP_REMOVED lines=9> */
.L_x_21657:
[----:B------:R-:W-:Y:S05]  /*0bd0*/  BSYNC B0 ;  /* 0x0000000000007941 */ /* 0x000fea0003800000 */
.L_x_21656:
        /* <DEDUP_REMOVED lines=11> */
.L_x_21659:
[----:B------:R-:W-:Y:S05]  /*0c90*/  BSYNC B0 ;  /* 0x0000000000007941 */ /* 0x000fea0003800000 */
.L_x_21658:
[----:B------:R0:W-:Y:S01]  /*0ca0*/  @!P0 STG.E.64 desc[UR4][R10.64], R6 ;  /* 0x000000060a008986 */ /* 0x0001e2000c101b04 */
[----:B------:R-:W-:Y:S04]  /*0cb0*/  BSSY B0, `(.L_x_21660) ;  /* 0x000000c000007945 */ /* 0x000fe80003800000 */
[----:B------:R-:W-:Y:S05]  /*0cc0*/  @P4 BRA `(.L_x_21661) ;  /* 0x0000000000284947 */ /* 0x000fea0003800000 */
[----:B0-----:R-:W0:Y:S01]  /*0cd0*/  LDC.64 R10, c[0x0][0x228] ;  /* 0x00008a00ff0a7b82 */ /* 0x001e220000000a00 */
[----:B------:R-:W-:Y:S01]  /*0ce0*/  LEA R7, R0, R9, 0x9 ;  /* 0x0000000900077211 */ /* 0x000fe200078e48ff */
[----:B------:R-:W-:-:S05]  /*0cf0*/  VIADD R9, R9, 0x80 ;  /* 0x0000008009097836 */ /* 0x000fca0000000000 */
[----:B------:R-:W-:-:S13]  /*0d00*/  ISETP.GE.AND P0, PT, R9, R2, PT ;  /* 0x000000020900720c */ /* 0x000fda0003f06270 */
[----:B------:R-:W-:Y:S01]  /*0d10*/  @!P0 LEA R3, R0, R9, 0x9 ;  /* 0x0000000900038211 */ /* 0x000fe200078e48ff */
[----:B------:R-:W-:Y:S02]  /*0d20*/  @!P0 VIADD R9, R9, 0x80 ;  /* 0x0000008009098836 */ /* 0x000fe40000000000 */
[----:B0-----:R-:W-:-:S04]  /*0d30*/  IMAD.WIDE.U32 R6, R7, 0x8, R10 ;  /* 0x0000000807067825 */ /* 0x001fc800078e000a */
[----:B------:R-:W-:Y:S01]  /*0d40*/  @!P0 IMAD.WIDE.U32 R10, R3, 0x8, R10 ;  /* 0x00000008030a8825 */ /* 0x000fe200078e000a */
[----:B------:R1:W-:Y:S04]  /*0d50*/  STG.E.64 desc[UR4][R6.64], R4 ;  /* 0x0000000406007986 */ /* 0x0003e8000c101b04 */
[----:B------:R1:W-:Y:S02]  /*0d60*/  @!P0 STG.E.64 desc[UR4][R10.64], R38 ;  /* 0x000000260a008986 */ /* 0x0003e4000c101b04 */
.L_x_21661:
[----:B------:R-:W-:Y:S05]  /*0d70*/  BSYNC B0 ;  /* 0x0000000000007941 */ /* 0x000fea0003800000 */
.L_x_21660:
[----:B------:R-:W-:-:S13]  /*0d80*/  ISETP.GE.AND P0, PT, R9, R2, PT ;  /* 0x000000020900720c */ /* 0x000fda0003f06270 */
[----:B------:R-:W-:Y:S05]  /*0d90*/  @P0 EXIT ;  /* 0x000000000000094d */ /* 0x000fea0003800000 */
[----:B------:R-:W2:Y:S01]  /*0da0*/  LDC.64 R2, c[0x0][0x228] ;  /* 0x00008a00ff027b82 */ /* 0x000ea20000000a00 */
[----:B------:R-:W-:-:S05]  /*0db0*/  LEA R9, R0, R9, 0x9 ;  /* 0x0000000900097211 */ /* 0x000fca00078e48ff */
[----:B--2---:R-:W-:-:S05]  /*0dc0*/  IMAD.WIDE.U32 R2, R9, 0x8, R2 ;  /* 0x0000000809027825 */ /* 0x004fca00078e0002 */
[----:B------:R-:W-:Y:S01]  /*0dd0*/  STG.E.64 desc[UR4][R2.64], R12 ;  /* 0x0000000c02007986 */ /* 0x000fe2000c101b04 */
[----:B------:R-:W-:Y:S05]  /*0de0*/  EXIT ;  /* 0x000000000000794d */ /* 0x000fea0003800000 */
.L_x_21662:
        /* <DEDUP_REMOVED lines=9> */
.L_x_28442:


//--------------------- .text._ZN2at6native29vectorized_elementwise_kernelILi2EZZZNS0_49_GLOBAL__N__b919a28f_16_Normalization_cu_5c38458737batch_norm_elementwise_backward_trainERKNS_6TensorES5_S5_S5_S5_S5_S5_ENKUlvE0_clEvENKUlvE_clEvEUldddddddE_St5arrayIPcLm8EEEEviT0_T1_ --------------------------
	.section	.text._ZN2at6native29vectorized_elementwise_kernelILi2EZZZNS0_49_GLOBAL__N__b919a28f_16_Normalization_cu_5c38458737batch_norm_elementwise_backward_trainERKNS_6TensorES5_S5_S5_S5_S5_S5_ENKUlvE0_clEvENKUlvE_clEvEUldddddddE_St5arrayIPcLm8EEEEviT0_T1_,"ax",@progbits
	.align	128
        .global         _ZN2at6native29vectorized_elementwise_kernelILi2EZZZNS0_49_GLOBAL__N__b919a28f_16_Normalization_cu_5c38458737batch_norm_elementwise_backward_trainERKNS_6TensorES5_S5_S5_S5_S5_S5_ENKUlvE0_clEvENKUlvE_clEvEUldddddddE_St5arrayIPcLm8EEEEviT0_T1_
        .type           _ZN2at6native29vectorized_elementwise_kernelILi2EZZZNS0_49_GLOBAL__N__b919a28f_16_Normalization_cu_5c38458737batch_norm_elementwise_backward_trainERKNS_6TensorES5_S5_S5_S5_S5_S5_ENKUlvE0_clEvENKUlvE_clEvEUldddddddE_St5arrayIPcLm8EEEEviT0_T1_,@function
        .size           _ZN2at6native29vectorized_elementwise_kernelILi2EZZZNS0_49_GLOBAL__N__b919a28f_16_Normalization_cu_5c38458737batch_norm_elementwise_backward_trainERKNS_6TensorES5_S5_S5_S5_S5_S5_ENKUlvE0_clEvENKUlvE_clEvEUldddddddE_St5arrayIPcLm8EEEEviT0_T1_,(.L_x_28443 - _ZN2at6native29vectorized_elementwise_kernelILi2EZZZNS0_49_GLOBAL__N__b919a28f_16_Normalization_cu_5c38458737batch_norm_elementwise_backward_trainERKNS_6TensorES5_S5_S5_S5_S5_S5_ENKUlvE0_clEvENKUlvE_clEvEUldddddddE_St5arrayIPcLm8EEEEviT0_T1_)
        .other          _ZN2at6native29vectorized_elementwise_kernelILi2EZZZNS0_49_GLOBAL__N__b919a28f_16_Normalization_cu_5c38458737batch_norm_elementwise_backward_trainERKNS_6TensorES5_S5_S5_S5_S5_S5_ENKUlvE0_clEvENKUlvE_clEvEUldddddddE_St5arrayIPcLm8EEEEviT0_T1_,@"STO_CUDA_ENTRY STV_DEFAULT"
_ZN2at6native29vectorized_elementwise_kernelILi2EZZZNS0_49_GLOBAL__N__b919a28f_16_Normalization_cu_5c38458737batch_norm_elementwise_backward_trainERKNS_6TensorES5_S5_S5_S5_S5_S5_ENKUlvE0_clEvENKUlvE_clEvEUldddddddE_St5arrayIPcLm8EEEEviT0_T1_:
.text._ZN2at6native29vectorized_elementwise_kernelILi2EZZZNS0_49_GLOBAL__N__b919a28f_16_Normalization_cu_5c38458737batch_norm_elementwise_backward_trainERKNS_6TensorES5_S5_S5_S5_S5_S5_ENKUlvE0_clEvENKUlvE_clEvEUldddddddE_St5arrayIPcLm8EEEEviT0_T1_:
        /* <DEDUP_REMOVED lines=10> */
[----:B------:R-:W-:-:S07]  /*00a0*/  ULDC.64 UR6, c[0x0][0x218] ;  /* 0x0000860000067ab9 */ /* 0x000fce0000000a00 */
        /* <DEDUP_REMOVED lines=9> */
[C---:B---3--:R-:W-:Y:S01]  /*0140*/  IMAD.WIDE R4, R113.reuse, 0x8, R4 ;  /* 0x0000000871047825 */ /* 0x048fe200078e0204 */
[----:B------:R-:W3:Y:S03]  /*0150*/  LDG.E.128 R20, desc[UR4][R124.64] ;  /* 0x000000047c147981 */ /* 0x000ee6000c1e1d00 */
[C---:B----4-:R-:W-:Y:S01]  /*0160*/  IMAD.WIDE R6, R113.reuse, 0x8, R6 ;  /* 0x0000000871067825 */ /* 0x050fe200078e0206 */
[----:B------:R-:W4:Y:S04]  /*0170*/  LDG.E.128 R52, desc[UR4][R124.64+0x1000] ;  /* 0x001000047c347981 */ /* 0x000f28000c1e1d00 */
[----:B------:R-:W5:Y:S01]  /*0180*/  LDG.E.128 R84, desc[UR4][R124.64+0x1800] ;  /* 0x001800047c547981 */ /* 0x000f62000c1e1d00 */
[----:B0-----:R-:W-:-:S02]  /*0190*/  IMAD.WIDE R10, R113, 0x8, R12 ;  /* 0x00000008710a7825 */ /* 0x001fc400078e020c */
[----:B------:R-:W0:Y:S02]  /*01a0*/  LDC.64 R12, c[0x0][0x240] ;  /* 0x00009000ff0c7b82 */ /* 0x000e240000000a00 */
[----:B------:R-:W-:-:S04]  /*01b0*/  IMAD.WIDE.U32 R120, R0, 0x10, R4 ;  /* 0x0000001000787825 */ /* 0x000fc800078e0004 */
[C---:B-1----:R-:W-:Y:S01]  /*01c0*/  IMAD.WIDE R8, R113.reuse, 0x8, R8 ;  /* 0x0000000871087825 */ /* 0x042fe200078e0208 */
[----:B------:R-:W2:Y:S03]  /*01d0*/  LDG.E.128 R32, desc[UR4][R120.64] ;  /* 0x0000000478207981 */ /* 0x000ea6000c1e1d00 */
[C---:B------:R-:W-:Y:S01]  /*01e0*/  IMAD.WIDE.U32 R122, R0.reuse, 0x10, R6 ;  /* 0x00000010007a7825 */ /* 0x040fe200078e0006 */
[----:B------:R-:W4:Y:S03]  /*01f0*/  LDG.E.128 R44, desc[UR4][R120.64+0x800] ;  /* 0x00080004782c7981 */ /* 0x000f26000c1e1d00 */
[C---:B------:R-:W-:Y:S01]  /*0200*/  IMAD.WIDE.U32 R114, R0.reuse, 0x10, R2 ;  /* 0x0000001000727825 */ /* 0x040fe200078e0002 */
[----:B------:R-:W2:Y:S03]  /*0210*/  LDG.E.128 R40, desc[UR4][R122.64] ;  /* 0x000000047a287981 */ /* 0x000ea6000c1e1d00 */
[C---:B------:R-:W-:Y:S01]  /*0220*/  IMAD.WIDE.U32 R104, R0.reuse, 0x10, R10 ;  /* 0x0000001000687825 */ /* 0x040fe200078e000a */
[----:B------:R-:W4:Y:S03]  /*0230*/  LDG.E.128 R4, desc[UR4][R122.64+0x800] ;  /* 0x000800047a047981 */ /* 0x000f26000c1e1d00 */
[----:B------:R-:W-:Y:S01]  /*0240*/  IMAD.WIDE.U32 R96, R0, 0x10, R8 ;  /* 0x0000001000607825 */ /* 0x000fe200078e0008 */
[----:B------:R-:W5:Y:S04]  /*0250*/  LDG.E.128 R36, desc[UR4][R104.64] ;  /* 0x0000000468247981 */ /* 0x000f68000c1e1d00 */
[----:B------:R-:W5:Y:S04]  /*0260*/  LDG.E.128 R8, desc[UR4][R114.64] ;  /* 0x0000000472087981 */ /* 0x000f68000c1e1d00 */
[----:B------:R-:W4:Y:S01]  /*0270*/  LDG.E.128 R48, desc[UR4][R96.64+0x800] ;  /* 0x0008000460307981 */ /* 0x000f22000c1e1d00 */
[----:B0-----:R-:W-:-:S03]  /*0280*/  IMAD.WIDE R2, R113, 0x8, R12 ;  /* 0x0000000871027825 */ /* 0x001fc600078e020c */
[----:B------:R-:W4:Y:S04]  /*0290*/  LDG.E.128 R24, desc[UR4][R114.64+0x800] ;  /* 0x0008000472187981 */ /* 0x000f28000c1e1d00 */
[----:B------:R-:W4:Y:S01]  /*02a0*/  LDG.E.128 R12, desc[UR4][R104.64+0x800] ;  /* 0x00080004680c7981 */ /* 0x000f22000c1e1d00 */
[----:B------:R-:W-:-:S03]  /*02b0*/  IMAD.WIDE.U32 R2, R0, 0x10, R2 ;  /* 0x0000001000027825 */ /* 0x000fc600078e0002 */
[----:B------:R-:W4:Y:S04]  /*02c0*/  LDG.E.128 R28, desc[UR4][R96.64] ;  /* 0x00000004601c7981 */ /* 0x000f28000c1e1d00 */
[----:B------:R-:W4:Y:S04]  /*02d0*/  LDG.E.128 R60, desc[UR4][R2.64+0x800] ;  /* 0x00080004023c7981 */ /* 0x000f28000c1e1d00 */
[----:B------:R-:W4:Y:S04]  /*02e0*/  LDG.E.128 R64, desc[UR4][R96.64+0x1000] ;  /* 0x0010000460407981 */ /* 0x000f28000c1e1d00 */
[----:B------:R-:W4:Y:S04]  /*02f0*/  LDG.E.128 R80, desc[UR4][R104.64+0x1000] ;  /* 0x0010000468507981 */ /* 0x000f28000c1e1d00 */
[----:B------:R-:W4:Y:S04]  /*0300*/  LDG.E.128 R68, desc[UR4][R120.64+0x1000] ;  /* 0x0010000478447981 */ /* 0x000f28000c1e1d00 */
[----:B------:R-:W4:Y:S04]  /*0310*/  LDG.E.128 R96, desc[UR4][R96.64+0x1800] ;  /* 0x0018000460607981 */ /* 0x000f28000c1e1d00 */
[----:B------:R-:W4:Y:S04]  /*0320*/  LDG.E.128 R72, desc[UR4][R122.64+0x1000] ;  /* 0x001000047a487981 */ /* 0x000f28000c1e1d00 */
[----:B------:R-:W4:Y:S04]  /*0330*/  LDG.E.128 R76, desc[UR4][R114.64+0x1000] ;  /* 0x00100004724c7981 */ /* 0x000f28000c1e1d00 */
[----:B------:R3:W4:Y:S04]  /*0340*/  LDG.E.128 R88, desc[UR4][R120.64+0x1800] ;  /* 0x0018000478587981 */ /* 0x000728000c1e1d00 */
[----:B------:R-:W4:Y:S04]  /*0350*/  LDG.E.128 R92, desc[UR4][R122.64+0x1800] ;  /* 0x001800047a5c7981 */ /* 0x000f28000c1e1d00 */
[----:B------:R-:W4:Y:S04]  /*0360*/  LDG.E.128 R100, desc[UR4][R114.64+0x1800] ;  /* 0x0018000472647981 */ /* 0x000f28000c1e1d00 */
[----:B------:R-:W4:Y:S04]  /*0370*/  LDG.E.128 R104, desc[UR4][R104.64+0x1800] ;  /* 0x0018000468687981 */ /* 0x000f28000c1e1d00 */
[----:B------:R-:W4:Y:S04]  /*0380*/  LDG.E.128 R56, desc[UR4][R2.64] ;  /* 0x0000000402387981 */ /* 0x000f28000c1e1d00 */
[----:B------:R-:W4:Y:S04]  /*0390*/  LDG.E.128 R108, desc[UR4][R2.64+0x1000] ;  /* 0x00100004026c7981 */ /* 0x000f28000c1e1d00 */
[----:B------:R0:W4:Y:S01]  /*03a0*/  LDG.E.128 R116, desc[UR4][R2.64+0x1800] ;  /* 0x0018000402747981 */ /* 0x000122000c1e1d00 */
[----:B---3--:R-:W-:-:S02]  /*03b0*/  DMUL R120, R20, R20 ;  /* 0x0000001414787228 */ /* 0x008fc40000000000 */
[----:B--2---:R-:W-:Y:S02]  /*03c0*/  DADD R34, R34, -R42 ;  /* 0x0000000022227229 */ /* 0x004fe4000000082a */
[----:B------:R-:W-:Y:S02]  /*03d0*/  DMUL R42, R16, R16 ;  /* 0x00000010102a7228 */ /* 0x000fe40000000000 */
[----:B-----5:R-:W-:Y:S02]  /*03e0*/  DFMA R36, -R36, UR6, R8 ;  /* 0x0000000624247c2b */ /* 0x020fe40008000108 */
[----:B------:R-:W-:-:S04]  /*03f0*/  DMUL R8, R18, R18 ;  /* 0x0000001212087228 */ /* 0x000fc80000000000 */
[----:B----4-:R-:W-:-:S04]  /*0400*/  DMUL R42, R48, R42 ;  /* 0x0000002a302a7228 */ /* 0x010fc80000000000 */
[----:B------:R-:W-:Y:S02]  /*0410*/  DMUL R8, R50, R8 ;  /* 0x0000000832087228 */ /* 0x000fe40000000000 */
[----:B------:R-:W-:Y:S02]  /*0420*/  DADD R4, R44, -R4 ;  /* 0x000000002c047229 */ /* 0x000fe40000000804 */
[----:B------:R-:W-:Y:S02]  /*0430*/  DADD R6, R46, -R6 ;  /* 0x000000002e067229 */ /* 0x000fe40000000806 */
[----:B------:R-:W-:Y:S02]  /*0440*/  DFMA R12, -R12, UR6, R24 ;  /* 0x000000060c0c7c2b */ /* 0x000fe40008000118 */
[----:B------:R-:W-:Y:S02]  /*0450*/  DFMA R14, -R14, UR6, R26 ;  /* 0x000000060e0e7c2b */ /* 0x000fe4000800011a */
[----:B------:R-:W-:-:S02]  /*0460*/  DMUL R42, R42, UR6 ;  /* 0x000000062a2a7c28 */ /* 0x000fc40008000000 */
[----:B0-----:R-:W-:Y:S02]  /*0470*/  DMUL R2, R8, UR6 ;  /* 0x0000000608027c28 */ /* 0x001fe40008000000 */
[----:B------:R-:W-:Y:S02]  /*0480*/  DADD R32, R32, -R40 ;  /* 0x0000000020207229 */ /* 0x000fe40000000828 */
[----:B------:R-:W-:Y:S02]  /*0490*/  DMUL R40, R22, R22 ;  /* 0x0000001616287228 */ /* 0x000fe40000000000 */
[----:B------:R-:W-:Y:S02]  /*04a0*/  DFMA R4, R42, -R4, R12 ;  /* 0x800000042a04722b */ /* 0x000fe4000000000c */
[----:B------:R-:W-:Y:S02]  /*04b0*/  DFMA R2, R2, -R6, R14 ;  /* 0x800000060202722b */ /* 0x000fe4000000000e */
[----:B------:R-:W-:-:S02]  /*04c0*/  DMUL R8, R52, R52 ;  /* 0x0000003434087228 */ /* 0x000fc40000000000 */
[----:B------:R-:W-:Y:S02]  /*04d0*/  DMUL R6, R54, R54 ;  /* 0x0000003636067228 */ /* 0x000fe40000000000 */
[----:B------:R-:W-:Y:S02]  /*04e0*/  DMUL R12, R84, R84 ;  /* 0x00000054540c7228 */ /* 0x000fe40000000000 */
[----:B------:R-:W-:Y:S02]  /*04f0*/  DMUL R14, R86, R86 ;  /* 0x00000056560e7228 */ /* 0x000fe40000000000 */
[----:B------:R-:W-:Y:S02]  /*0500*/  DMUL R30, R30, R40 ;  /* 0x000000281e1e7228 */ /* 0x000fe40000000000 */
[----:B------:R-:W-:Y:S01]  /*0510*/  DMUL R60, R60, R16 ;  /* 0x000000103c3c7228 */ /* 0x000fe20000000000 */
[----:B------:R-:W0:Y:S01]  /*0520*/  LDC.64 R16, c[0x0][0x228] ;  /* 0x00008a00ff107b82 */ /* 0x000e220000000a00 */
[----:B------:R-:W-:-:S02]  /*0530*/  DMUL R28, R28, R120 ;  /* 0x000000781c1c7228 */ /* 0x000fc40000000000 */
[----:B------:R-:W-:Y:S02]  /*0540*/  DMUL R8, R64, R8 ;  /* 0x0000000840087228 */ /* 0x000fe40000000000 */
[----:B------:R-:W-:Y:S02]  /*0550*/  DMUL R6, R66, R6 ;  /* 0x0000000642067228 */ /* 0x000fe40000000000 */
[----:B------:R-:W-:Y:S02]  /*0560*/  DMUL R12, R96, R12 ;  /* 0x0000000c600c7228 */ /* 0x000fe40000000000 */
[----:B------:R-:W-:Y:S02]  /*0570*/  DMUL R14, R98, R14 ;  /* 0x0000000e620e7228 */ /* 0x000fe40000000000 */
[----:B------:R-:W-:Y:S02]  /*0580*/  DFMA R10, -R38, UR6, R10 ;  /* 0x00000006260a7c2b */ /* 0x000fe4000800010a */
[----:B------:R-:W-:-:S02]  /*0590*/  DMUL R30, R30, UR6 ;  /* 0x000000061e1e7c28 */ /* 0x000fc40008000000 */
[----:B------:R-:W-:Y:S02]  /*05a0*/  DMUL R28, R28, UR6 ;  /* 0x000000061c1c7c28 */ /* 0x000fe40008000000 */
[----:B------:R-:W-:Y:S02]  /*05b0*/  DADD R68, R68, -R72 ;  /* 0x0000000044447229 */ /* 0x000fe40000000848 */
[----:B------:R-:W-:Y:S02]  /*05c0*/  DADD R70, R70, -R74 ;  /* 0x0000000046467229 */ /* 0x000fe4000000084a */
[----:B------:R-:W-:Y:S02]  /*05d0*/  DFMA R76, -R80, UR6, R76 ;  /* 0x00000006504c7c2b */ /* 0x000fe4000800014c */
[----:B------:R-:W-:Y:S02]  /*05e0*/  DFMA R78, -R82, UR6, R78 ;  /* 0x00000006524e7c2b */ /* 0x000fe4000800014e */
[----:B------:R-:W-:-:S02]  /*05f0*/  DMUL R8, R8, UR6 ;  /* 0x0000000608087c28 */ /* 0x000fc40008000000 */
[----:B------:R-:W-:Y:S02]  /*0600*/  DADD R88, R88, -R92 ;  /* 0x0000000058587229 */ /* 0x000fe4000000085c */
[----:B------:R-:W-:Y:S02]  /*0610*/  DMUL R6, R6, UR6 ;  /* 0x0000000606067c28 */ /* 0x000fe40008000000 */
[----:B------:R-:W-:Y:S02]  /*0620*/  DADD R90, R90, -R94 ;  /* 0x000000005a5a7229 */ /* 0x000fe4000000085e */
[----:B------:R-:W-:Y:S02]  /*0630*/  DFMA R100, -R104, UR6, R100 ;  /* 0x0000000668647c2b */ /* 0x000fe40008000164 */
[----:B------:R-:W-:Y:S02]  /*0640*/  DFMA R102, -R106, UR6, R102 ;  /* 0x000000066a667c2b */ /* 0x000fe40008000166 */
[----:B------:R-:W-:-:S02]  /*0650*/  DMUL R12, R12, UR6 ;  /* 0x000000060c0c7c28 */ /* 0x000fc40008000000 */
[----:B------:R-:W-:Y:S02]  /*0660*/  DMUL R14, R14, UR6 ;  /* 0x000000060e0e7c28 */ /* 0x000fe40008000000 */
[----:B------:R-:W-:Y:S02]  /*0670*/  DFMA R10, R30, -R34, R10 ;  /* 0x800000221e0a722b */ /* 0x000fe4000000000a */
[----:B------:R-:W-:Y:S02]  /*0680*/  DMUL R58, R58, R22 ;  /* 0x000000163a3a7228 */ /* 0x000fe40000000000 */
[----:B------:R-:W-:Y:S02]  /*0690*/  DFMA R32, R28, -R32, R36 ;  /* 0x800000201c20722b */ /* 0x000fe40000000024 */
[----:B------:R-:W-:Y:S02]  /*06a0*/  DMUL R56, R56, R20 ;  /* 0x0000001438387228 */ /* 0x000fe40000000000 */
[----:B------:R-:W-:-:S02]  /*06b0*/  DMUL R62, R62, R18 ;  /* 0x000000123e3e7228 */ /* 0x000fc40000000000 */
[----:B------:R-:W-:Y:S02]  /*06c0*/  DFMA R8, R8, -R68, R76 ;  /* 0x800000440808722b */ /* 0x000fe4000000004c */
[----:B------:R-:W-:Y:S02]  /*06d0*/  DFMA R6, R6, -R70, R78 ;  /* 0x800000460606722b */ /* 0x000fe4000000004e */
[----:B------:R-:W-:Y:S02]  /*06e0*/  DMUL R108, R108, R52 ;  /* 0x000000346c6c7228 */ /* 0x000fe40000000000 */
[----:B------:R-:W-:Y:S02]  /*06f0*/  DMUL R110, R110, R54 ;  /* 0x000000366e6e7228 */ /* 0x000fe40000000000 */
[----:B------:R-:W-:Y:S02]  /*0700*/  DMUL R116, R116, R84 ;  /* 0x0000005474747228 */ /* 0x000fe40000000000 */
[----:B------:R-:W-:-:S02]  /*0710*/  DMUL R118, R118, R86 ;  /* 0x0000005676767228 */ /* 0x000fc40000000000 */
[----:B------:R-:W-:Y:S02]  /*0720*/  DFMA R12, R12, -R88, R100 ;  /* 0x800000580c0c722b */ /* 0x000fe40000000064 */
[----:B------:R-:W-:Y:S02]  /*0730*/  DFMA R14, R14, -R90, R102 ;  /* 0x8000005a0e0e722b */ /* 0x000fe40000000066 */
[----:B------:R-:W-:Y:S01]  /*0740*/  DMUL R58, R58, R10 ;  /* 0x0000000a3a3a7228 */ /* 0x000fe20000000000 */
[----:B0-----:R-:W-:Y:S01]  /*0750*/  IMAD.WIDE.U32 R10, R113, 0x8, R16 ;  /* 0x00000008710a7825 */ /* 0x001fe200078e0010 */
[----:B------:R-:W-:Y:S02]  /*0760*/  DMUL R56, R56, R32 ;  /* 0x0000002038387228 */ /* 0x000fe40000000000 */
[----:B------:R-:W-:Y:S02]  /*0770*/  DMUL R62, R62, R2 ;  /* 0x000000023e3e7228 */ /* 0x000fe40000000000 */
[----:B------:R-:W-:-:S02]  /*0780*/  DMUL R60, R60, R4 ;  /* 0x000000043c3c7228 */ /* 0x000fc40000000000 */
[----:B------:R-:W-:Y:S02]  /*0790*/  DMUL R110, R110, R6 ;  /* 0x000000066e6e7228 */ /* 0x000fe40000000000 */
[----:B------:R-:W-:Y:S02]  /*07a0*/  DMUL R108, R108, R8 ;  /* 0x000000086c6c7228 */ /* 0x000fe40000000000 */
[----:B------:R-:W-:Y:S02]  /*07b0*/  DMUL R12, R116, R12 ;  /* 0x0000000c740c7228 */ /* 0x000fe40000000000 */
[----:B------:R-:W-:Y:S01]  /*07c0*/  DMUL R14, R118, R14 ;  /* 0x0000000e760e7228 */ /* 0x000fe20000000000 */
[----:B------:R-:W-:-:S05]  /*07d0*/  IMAD.WIDE R10, R0, 0x10, R10 ;  /* 0x00000010000a7825 */ /* 0x000fca00078e020a */
[----:B------:R-:W-:Y:S04]  /*07e0*/  STG.E.128 desc[UR4][R10.64], R56 ;  /* 0x000000380a007986 */ /* 0x000fe8000c101d04 */
[----:B------:R-:W-:Y:S04]  /*07f0*/  STG.E.128 desc[UR4][R10.64+0x800], R60 ;  /* 0x0008003c0a007986 */ /* 0x000fe8000c101d04 */
[----:B------:R-:W-:Y:S04]  /*0800*/  STG.E.128 desc[UR4][R10.64+0x1000], R108 ;  /* 0x0010006c0a007986 */ /* 0x000fe8000c101d04 */
[----:B------:R-:W-:Y:S01]  /*0810*/  STG.E.128 desc[UR4][R10.64+0x1800], R12 ;  /* 0x0018000c0a007986 */ /* 0x000fe2000c101d04 */
[----:B------:R-:W-:Y:S05]  /*0820*/  EXIT ;  /* 0x000000000000794d */ /* 0x000fea0003800000 */
.L_x_21663:
[----:B------:R-:W0:Y:S01]  /*0830*/  S2R R0, SR_TID.X ;  /* 0x0000000000007919 */ /* 0x000e220000002100 */
        /* <DEDUP_REMOVED lines=9> */
[----:B0-----:R-:W-:Y:S02]  /*08d0*/  ISETP.GE.AND P0, PT, R0, R111, PT ;  /* 0x0000006f0000720c */ /* 0x001fe40003f06270 */
[----:B------:R-:W-:-:S11]  /*08e0*/  MOV R110, R0 ;  /* 0x00000000006e7202 */ /* 0x000fd60000000f00 */
[----:B------:R-:W-:Y:S05]  /*08f0*/  @P0 BRA `(.L_x_21665) ;  /* 0x00000000005c0947 */ /* 0x000fea0003800000 */
[----:B------:R-:W0:Y:S01]  /*0900*/  LDC.64 R98, c[0x0][0x230] ;  /* 0x00008c00ff627b82 */ /* 0x000e220000000a00 */
[----:B------:R-:W-:-:S07]  /*0910*/  IMAD.IADD R3, R113, 0x1, R110 ;  /* 0x0000000171037824 */ /* 0x000fce00078e026e */
        /* <DEDUP_REMOVED lines=21> */
.L_x_21665:
[----:B------:R-:W-:Y:S05]  /*0a70*/  BSYNC B0 ;  /* 0x0000000000007941 */ /* 0x000fea0003800000 */
.L_x_21664:
        /* <DEDUP_REMOVED lines=10> */
[----:B------:R-:W-:-:S07]  /*0b20*/  IMAD.IADD R17, R113, 0x1, R110 ;  /* 0x0000000171117824 */ /* 0x000fce00078e026e */
[----:B------:R-:W1:Y:S08]  /*0b30*/  LDC.64 R4, c[0x0][0x238] ;  /* 0x00008e00ff047b82 */ /* 0x000e700000000a00 */
[----:B------:R-:W2:Y:S08]  /*0b40*/  LDC.64 R6, c[0x0][0x240] ;  /* 0x00009000ff067b82 */ /* 0x000eb00000000a00 */
[----:B------:R-:W3:Y:S01]  /*0b50*/  LDC.64 R8, c[0x0][0x248] ;  /* 0x00009200ff087b82 */ /* 0x000ee20000000a00 */
[----:B0-----:R-:W-:-:S05]  /*0b60*/  IMAD.WIDE.U32 R2, R17, 0x8, R2 ;  /* 0x0000000811027825 */ /* 0x001fca00078e0002 */
[----:B------:R0:W5:Y:S02]  /*0b70*/  LDG.E.64 R100, desc[UR4][R2.64] ;  /* 0x0000000402647981 */ /* 0x000164000c1e1b00 */
[----:B------:R-:W4:Y:S01]  /*0b80*/  LDC.64 R10, c[0x0][0x250] ;  /* 0x00009400ff0a7b82 */ /* 0x000f220000000a00 */
[----:B-1----:R-:W-:-:S05]  /*0b90*/  IMAD.WIDE.U32 R4, R17, 0x8, R4 ;  /* 0x0000000811047825 */ /* 0x002fca00078e0004 */
[----:B------:R0:W5:Y:S02]  /*0ba0*/  LDG.E.64 R84, desc[UR4][R4.64] ;  /* 0x0000000404547981 */ /* 0x000164000c1e1b00 */
[----:B------:R-:W1:Y:S01]  /*0bb0*/  LDC.64 R12, c[0x0][0x258] ;  /* 0x00009600ff0c7b82 */ /* 0x000e620000000a00 */
[----:B--2---:R-:W-:-:S05]  /*0bc0*/  IMAD.WIDE.U32 R6, R17, 0x8, R6 ;  /* 0x0000000811067825 */ /* 0x004fca00078e0006 */
[----:B------:R0:W5:Y:S02]  /*0bd0*/  LDG.E.64 R82, desc[UR4][R6.64] ;  /* 0x0000000406527981 */ /* 0x000164000c1e1b00 */
[----:B------:R-:W2:Y:S01]  /*0be0*/  LDC.64 R14, c[0x0][0x260] ;  /* 0x00009800ff0e7b82 */ /* 0x000ea20000000a00 */
[----:B---3--:R-:W-:-:S05]  /*0bf0*/  IMAD.WIDE.U32 R8, R17, 0x8, R8 ;  /* 0x0000000811087825 */ /* 0x008fca00078e0008 */
[----:B------:R0:W5:Y:S01]  /*0c00*/  LDG.E.64 R80, desc[UR4][R8.64] ;  /* 0x0000000408507981 */ /* 0x000162000c1e1b00 */
[----:B----4-:R-:W-:-:S05]  /*0c10*/  IMAD.WIDE.U32 R10, R17, 0x8, R10 ;  /* 0x00000008110a7825 */ /* 0x010fca00078e000a */
[----:B------:R0:W5:Y:S01]  /*0c20*/  LDG.E.64 R78, desc[UR4][R10.64] ;  /* 0x000000040a4e7981 */ /* 0x000162000c1e1b00 */
[----:B-1----:R-:W-:-:S05]  /*0c30*/  IMAD.WIDE.U32 R12, R17, 0x8, R12 ;  /* 0x00000008110c7825 */ /* 0x002fca00078e000c */
[----:B------:R0:W5:Y:S01]  /*0c40*/  LDG.E.64 R76, desc[UR4][R12.64] ;  /* 0x000000040c4c7981 */ /* 0x000162000c1e1b00 */
[----:B--2---:R-:W-:-:S05]  /*0c50*/  IMAD.WIDE.U32 R14, R17, 0x8, R14 ;  /* 0x00000008110e7825 */ /* 0x004fca00078e000e */
[----:B------:R0:W5:Y:S01]  /*0c60*/  LDG.E.64 R74, desc[UR4][R14.64] ;  /* 0x000000040e4a7981 */ /* 0x000162000c1e1b00 */
[----:B------:R-:W-:-:S07]  /*0c70*/  IADD3 R110, R110, 0x80, RZ ;  /* 0x000000806e6e7810 */ /* 0x000fce0007ffe0ff */
.L_x_21667:
[----:B------:R-:W-:Y:S05]  /*0c80*/  BSYNC B0 ;  /* 0x0000000000007941 */ /* 0x000fea0003800000 */
.L_x_21666:
        /* <DEDUP_REMOVED lines=11> */
[----:B0-----:R-:W0:Y:S01]  /*0d40*/  LDC.64 R2, c[0x0][0x230] ;  /* 0x00008c00ff027b82 */ /* 0x001e220000000a00 */
[----:B------:R-:W-:-:S07]  /*0d50*/  IMAD.IADD R17, R113, 0x1, R110 ;  /* 0x0000000171117824 */ /* 0x000fce00078e026e */
[----:B------:R-:W1:Y:S08]  /*0d60*/  LDC.64 R4, c[0x0][0x238] ;  /* 0x00008e00ff047b82 */ /* 0x000e700000000a00 */
[----:B------:R-:W2:Y:S08]  /*0d70*/  LDC.64 R6, c[0x0][0x240] ;  /* 0x00009000ff067b82 */ /* 0x000eb00000000a00 */
[----:B------:R-:W3:Y:S01]  /*0d80*/  LDC.64 R8, c[0x0][0x248] ;  /* 0x00009200ff087b82 */ /* 0x000ee20000000a00 */
[----:B0-----:R-:W-:-:S05]  /*0d90*/  IMAD.WIDE.U32 R2, R17, 0x8, R2 ;  /* 0x0000000811027825 */ /* 0x001fca00078e0002 */
[----:B------:R4:W5:Y:S02]  /*0da0*/  LDG.E.64 R70, desc[UR4][R2.64] ;  /* 0x0000000402467981 */ /* 0x000964000c1e1b00 */
[----:B------:R-:W0:Y:S01]  /*0db0*/  LDC.64 R10, c[0x0][0x250] ;  /* 0x00009400ff0a7b82 */ /* 0x000e220000000a00 */
        /* <DEDUP_REMOVED lines=8> */
[----:B0-----:R-:W-:-:S05]  /*0e40*/  IMAD.WIDE.U32 R10, R17, 0x8, R10 ;  /* 0x00000008110a7825 */ /* 0x001fca00078e000a */
[----:B------:R4:W5:Y:S01]  /*0e50*/  LDG.E.64 R62, desc[UR4][R10.64] ;  /* 0x000000040a3e7981 */ /* 0x000962000c1e1b00 */
[----:B-1----:R-:W-:-:S05]  /*0e60*/  IMAD.WIDE.U32 R12, R17, 0x8, R12 ;  /* 0x00000008110c7825 */ /* 0x002fca00078e000c */
[----:B------:R4:W5:Y:S01]  /*0e70*/  LDG.E.64 R60, desc[UR4][R12.64] ;  /* 0x000000040c3c7981 */ /* 0x000962000c1e1b00 */
[----:B--2---:R-:W-:-:S05]  /*0e80*/  IMAD.WIDE.U32 R14, R17, 0x8, R14 ;  /* 0x00000008110e7825 */ /* 0x004fca00078e000e */
[----:B------:R4:W5:Y:S01]  /*0e90*/  LDG.E.64 R58, desc[UR4][R14.64] ;  /* 0x000000040e3a7981 */ /* 0x000962000c1e1b00 */
[----:B------:R-:W-:-:S07]  /*0ea0*/  IADD3 R110, R110, 0x80, RZ ;  /* 0x000000806e6e7810 */ /* 0x000fce0007ffe0ff */
.L_x_21669:
[----:B------:R-:W-:Y:S05]  /*0eb0*/  BSYNC B0 ;  /* 0x0000000000007941 */ /* 0x000fea0003800000 */
.L_x_21668:
        /* <DEDUP_REMOVED lines=9> */
[----:B0---4-:R-:W0:Y:S01]  /*0f50*/  LDC.64 R2, c[0x0][0x230] ;  /* 0x00008c00ff027b82 */ /* 0x011e220000000a00 */
        /* <DEDUP_REMOVED lines=22> */
.L_x_21671:
[----:B------:R-:W-:Y:S05]  /*10c0*/  BSYNC B0 ;  /* 0x0000000000007941 */ /* 0x000fea0003800000 */
.L_x_21670:
        /* <DEDUP_REMOVED lines=34> */
.L_x_21673:
[----:B------:R-:W-:Y:S05]  /*12f0*/  BSYNC B0 ;  /* 0x0000000000007941 */ /* 0x000fea0003800000 */
.L_x_21672:
        /* <DEDUP_REMOVED lines=32> */
.L_x_21675:
[----:B------:R-:W-:Y:S05]  /*1500*/  BSYNC B0 ;  /* 0x0000000000007941 */ /* 0x000fea0003800000 */
.L_x_21674:
[----:B------:R-:W-:Y:S01]  /*1510*/  ISETP.GE.AND P1, PT, R110, R111, PT ;  /* 0x0000006f6e00720c */ /* 0x000fe20003f26270 */
[----:B------:R-:W-:Y:S01]  /*1520*/  BSSY B0, `(.L_x_21676) ;  /* 0x0000020000007945 */ /* 0x000fe20003800000 */
[----:B------:R-:W-:Y:S02]  /*1530*/  CS2R R16, SRZ ;  /* 0x0000000000107805 */ /* 0x000fe4000001ff00 */
[----:B0---4-:R-:W-:Y:S02]  /*1540*/  CS2R R14, SRZ ;  /* 0x00000000000e7805 */ /* 0x011fe4000001ff00 */
[----:B------:R-:W-:Y:S02]  /*1550*/  CS2R R12, SRZ ;  /* 0x00000000000c7805 */ /* 0x000fe4000001ff00 */
[----:B------:R-:W-:Y:S02]  /*1560*/  CS2R R10, SRZ ;  /* 0x00000000000a7805 */ /* 0x000fe4000001ff00 */
[----:B------:R-:W-:-:S02]  /*1570*/  CS2R R8, SRZ ;  /* 0x0000000000087805 */ /* 0x000fc4000001ff00 */
[----:B------:R-:W-:Y:S02]  /*1580*/  CS2R R6, SRZ ;  /* 0x0000000000067805 */ /* 0x000fe4000001ff00 */
[----:B------:R-:W-:Y:S01]  /*1590*/  CS2R R4, SRZ ;  /* 0x0000000000047805 */ /* 0x000fe2000001ff00 */
[----:B------:R-:W-:Y:S06]  /*15a0*/  @P1 BRA `(.L_x_21677) ;  /* 0x00000000005c1947 */ /* 0x000fec0003800000 */
        /* <DEDUP_REMOVED lines=16> */
[----:B0-----:R-:W-:-:S05]  /*16b0*/  IMAD.WIDE.U32 R2, R107, 0x8, R2 ;  /* 0x000000086b027825 */ /* 0x001fca00078e0002 */
[----:B------:R0:W5:Y:S01]  /*16c0*/  LDG.E.64 R16, desc[UR4][R2.64] ;  /* 0x0000000402107981 */ /* 0x000162000c1e1b00 */
[----:B-1----:R-:W-:-:S05]  /*16d0*/  IMAD.WIDE.U32 R102, R107, 0x8, R102 ;  /* 0x000000086b667825 */ /* 0x002fca00078e0066 */
[----:B------:R0:W5:Y:S01]  /*16e0*/  LDG.E.64 R6, desc[UR4][R102.64] ;  /* 0x0000000466067981 */ /* 0x000162000c1e1b00 */
[----:B--2---:R-:W-:-:S05]  /*16f0*/  IMAD.WIDE.U32 R104, R107, 0x8, R104 ;  /* 0x000000086b687825 */ /* 0x004fca00078e0068 */
[----:B------:R0:W5:Y:S01]  /*1700*/  LDG.E.64 R4, desc[UR4][R104.64] ;  /* 0x0000000468047981 */ /* 0x000162000c1e1b00 */
[----:B------:R-:W-:-:S07]  /*1710*/  IADD3 R110, R110, 0x80, RZ ;  /* 0x000000806e6e7810 */ /* 0x000fce0007ffe0ff */
.L_x_21677:
[----:B------:R-:W-:Y:S05]  /*1720*/  BSYNC B0 ;  /* 0x0000000000007941 */ /* 0x000fea0003800000 */
.L_x_21676:
[----:B------:R-:W-:Y:S01]  /*1730*/  ISETP.GE.AND P1, PT, R110, R111, PT ;  /* 0x0000006f6e00720c */ /* 0x000fe20003f26270 */
[----:B------:R-:W-:Y:S01]  /*1740*/  BSSY B0, `(.L_x_21678) ;  /* 0x000001f000007945 */ /* 0x000fe20003800000 */
[----:B0-----:R-:W-:Y:S02]  /*1750*/  CS2R R2, SRZ ;  /* 0x0000000000027805 */ /* 0x001fe4000001ff00 */
[----:B------:R-:W-:Y:S02]  /*1760*/  CS2R R106, SRZ ;  /* 0x00000000006a7805 */ /* 0x000fe4000001ff00 */
        /* <DEDUP_REMOVED lines=28> */
.L_x_21679:
[----:B------:R-:W-:Y:S05]  /*1930*/  BSYNC B0 ;  /* 0x0000000000007941 */ /* 0x000fea0003800000 */
.L_x_21678:
        /* <DEDUP_REMOVED lines=11> */
.L_x_21681:
[----:B------:R-:W-:Y:S05]  /*19f0*/  BSYNC B0 ;  /* 0x0000000000007941 */ /* 0x000fea0003800000 */
.L_x_21680:
[----:B-----5:R-:W-:Y:S01]  /*1a00*/  IADD3 R88, R0, 0x80, RZ ;  /* 0x0000008000587810 */ /* 0x020fe20007ffe0ff */
[----:B------:R-:W-:Y:S03]  /*1a10*/  BSSY B0, `(.L_x_21682) ;  /* 0x000000c000007945 */ /* 0x000fe60003800000 */
[----:B------:R-:W-:-:S13]  /*1a20*/  ISETP.GE.AND P1, PT, R88, R111, PT ;  /* 0x0000006f5800720c */ /* 0x000fda0003f26270 */
        /* <DEDUP_REMOVED lines=10> */
.L_x_21683:
[----:B------:R-:W-:Y:S05]  /*1ad0*/  BSYNC B0 ;  /* 0x0000000000007941 */ /* 0x000fea0003800000 */
.L_x_21682:
[----:B------:R-:W0:Y:S01]  /*1ae0*/  @!P0 LDC.64 R76, c[0x0][0x228] ;  /* 0x00008a00ff4c8b82 */ /* 0x000e220000000a00 */
[C---:B------:R-:W-:Y:S01]  /*1af0*/  VIADD R78, R0.reuse, 0x100 ;  /* 0x00000100004e7836 */ /* 0x040fe20000000000 */
[C---:B------:R-:W-:Y:S01]  /*1b00*/  IADD3 R80, R0.reuse, 0x180, RZ ;  /* 0x0000018000507810 */ /* 0x040fe20007ffe0ff */
[C---:B------:R-:W-:Y:S01]  /*1b10*/  VIADD R82, R0.reuse, 0x300 ;  /* 0x0000030000527836 */ /* 0x040fe20000000000 */
[----:B------:R-:W-:Y:S01]  /*1b20*/  IADD3 R84, R0, 0x380, RZ ;  /* 0x0000038000547810 */ /* 0x000fe20007ffe0ff */
[----:B------:R-:W-:Y:S01]  /*1b30*/  @!P0 IMAD.IADD R79, R113, 0x1, R0 ;  /* 0x00000001714f8824 */ /* 0x000fe200078e0200 */
[-C--:B------:R-:W-:Y:S01]  /*1b40*/  ISETP.GE.AND P1, PT, R78, R111.reuse, PT ;  /* 0x0000006f4e00720c */ /* 0x080fe20003f26270 */
[----:B------:R-:W-:Y:S01]  /*1b50*/  VIADD R78, R0, 0x200 ;  /* 0x00000200004e7836 */ /* 0x000fe20000000000 */
[----:B------:R-:W-:Y:S01]  /*1b60*/  ISETP.GE.AND P2, PT, R80, R111, PT ;  /* 0x0000006f5000720c */ /* 0x000fe20003f46270 */
[----:B------:R-:W-:Y:S01]  /*1b70*/  BSSY B0, `(.L_x_21684) ;  /* 0x0000011000007945 */ /* 0x000fe20003800000 */
[----:B------:R-:W-:-:S02]  /*1b80*/  IADD3 R80, R0, 0x280, RZ ;  /* 0x0000028000507810 */ /* 0x000fc40007ffe0ff */
[-C--:B------:R-:W-:Y:S02]  /*1b90*/  ISETP.GE.AND P3, PT, R78, R111.reuse, PT ;  /* 0x0000006f4e00720c */ /* 0x080fe40003f66270 */
[-C--:B------:R-:W-:Y:S02]  /*1ba0*/  ISETP.GE.AND P4, PT, R80, R111.reuse, PT ;  /* 0x0000006f5000720c */ /* 0x080fe40003f86270 */
[-C--:B------:R-:W-:Y:S02]  /*1bb0*/  ISETP.GE.AND P5, PT, R82, R111.reuse, PT ;  /* 0x0000006f5200720c */ /* 0x080fe40003fa6270 */
[----:B------:R-:W-:Y:S01]  /*1bc0*/  ISETP.GE.AND P6, PT, R84, R111, PT ;  /* 0x0000006f5400720c */ /* 0x000fe20003fc6270 */
[----:B0-----:R-:W-:Y:S01]  /*1bd0*/  @!P0 IMAD.WIDE.U32 R76, R79, 0x8, R76 ;  /* 0x000000084f4c8825 */ /* 0x001fe200078e004c */
[----:B------:R-:W-:Y:S11]  /*1be0*/  @P1 BRA `(.L_x_21685) ;  /* 0x0000000000241947 */ /* 0x000ff60003800000 */
        /* <DEDUP_REMOVED lines=9> */
.L_x_21685:
[----:B------:R-:W-:Y:S05]  /*1c80*/  BSYNC B0 ;  /* 0x0000000000007941 */ /* 0x000fea0003800000 */
.L_x_21684:
        /* <DEDUP_REMOVED lines=11> */
.L_x_21687:
[----:B------:R-:W-:Y:S05]  /*1d40*/  BSYNC B0 ;  /* 0x0000000000007941 */ /* 0x000fea0003800000 */
.L_x_21686:
        /* <DEDUP_REMOVED lines=11> */
.L_x_21689:
[----:B------:R-:W-:Y:S05]  /*1e00*/  BSYNC B0 ;  /* 0x0000000000007941 */ /* 0x000fea0003800000 */
.L_x_21688:
        /* <DEDUP_REMOVED lines=11> */
.L_x_21691:
[----:B------:R-:W-:Y:S05]  /*1ec0*/  BSYNC B0 ;  /* 0x0000000000007941 */ /* 0x000fea0003800000 */
.L_x_21690:
        /* <DEDUP_REMOVED lines=11> */
.L_x_21693:
[----:B------:R-:W-:Y:S05]  /*1f80*/  BSYNC B0 ;  /* 0x0000000000007941 */ /* 0x000fea0003800000 */
.L_x_21692:
        /* <DEDUP_REMOVED lines=11> */
.L_x_21695:
[----:B------:R-:W-:Y:S05]  /*2040*/  BSYNC B0 ;  /* 0x0000000000007941 */ /* 0x000fea0003800000 */
.L_x_21694:
[----:B------:R-:W-:Y:S01]  /*2050*/  @!P0 MOV R0, R88 ;  /* 0x0000005800008202 */ /* 0x000fe20000000f00 */
[----:B------:R0:W-:Y:S01]  /*2060*/  @!P0 STG.E.64 desc[UR4][R76.64], R86 ;  /* 0x000000564c008986 */ /* 0x0001e2000c101b04 */
[----:B------:R-:W-:Y:S04]  /*2070*/  BSSY B0, `(.L_x_21696) ;  /* 0x000002d000007945 */ /* 0x000fe80003800000 */
[----:B------:R-:W-:Y:S01]  /*2080*/  BSSY B1, `(.L_x_21697) ;  /* 0x0000025000017945 */ /* 0x000fe20003800000 */
[----:B------:R-:W-:-:S13]  /*2090*/  ISETP.GE.AND P0, PT, R0, R111, PT ;  /* 0x0000006f0000720c */ /* 0x000fda0003f06270 */
        /* <DEDUP_REMOVED lines=13> */
.L_x_21698:
[----:B------:R-:W-:-:S13]  /*2170*/  ISETP.GE.AND P0, PT, R0, R111, PT ;  /* 0x0000006f0000720c */ /* 0x000fda0003f06270 */
[----:B------:R-:W-:Y:S05]  /*2180*/  @P0 BRA `(.L_x_21700) ;  /* 0x0000000000300947 */ /* 0x000fea0003800000 */
[----:B0-----:R-:W0:Y:S01]  /*2190*/  LDC.64 R2, c[0x0][0x228] ;  /* 0x00008a00ff027b82 */ /* 0x001e220000000a00 */
[----:B------:R-:W-:Y:S01]  /*21a0*/  IMAD.IADD R5, R113, 0x1, R0 ;  /* 0x0000000171057824 */ /* 0x000fe200078e0200 */
[----:B------:R-:W-:-:S03]  /*21b0*/  IADD3 R0, R0, 0x80, RZ ;  /* 0x0000008000007810 */ /* 0x000fc60007ffe0ff */
[----:B0-----:R-:W-:-:S05]  /*21c0*/  IMAD.WIDE.U32 R2, R5, 0x8, R2 ;  /* 0x0000000805027825 */ /* 0x001fca00078e0002 */
[----:B------:R1:W-:Y:S02]  /*21d0*/  STG.E.64 desc[UR4][R2.64], R46 ;  /* 0x0000002e02007986 */ /* 0x0003e4000c101b04 */
.L_x_21699:
[----:B------:R-:W-:-:S13]  /*21e0*/  ISETP.GE.AND P0, PT, R0, R111, PT ;  /* 0x0000006f0000720c */ /* 0x000fda0003f06270 */
[----:B------:R-:W-:Y:S05]  /*21f0*/  @P0 BRA `(.L_x_21701) ;  /* 0x0000000000340947 */ /* 0x000fea0003800000 */
[----:B01----:R-:W0:Y:S01]  /*2200*/  LDC.64 R2, c[0x0][0x228] ;  /* 0x00008a00ff027b82 */ /* 0x003e220000000a00 */
[----:B------:R-:W-:Y:S01]  /*2210*/  IMAD.IADD R5, R113, 0x1, R0 ;  /* 0x0000000171057824 */ /* 0x000fe200078e0200 */
[----:B------:R-:W-:-:S03]  /*2220*/  IADD3 R0, R0, 0x80, RZ ;  /* 0x0000008000007810 */ /* 0x000fc60007ffe0ff */
[----:B0-----:R-:W-:-:S05]  /*2230*/  IMAD.WIDE.U32 R2, R5, 0x8, R2 ;  /* 0x0000000805027825 */ /* 0x001fca00078e0002 */
[----:B------:R1:W-:Y:S02]  /*2240*/  STG.E.64 desc[UR4][R2.64], R30 ;  /* 0x0000001e02007986 */ /* 0x0003e4000c101b04 */
.L_x_21700:
        /* <DEDUP_REMOVED lines=8> */
.L_x_21701:
[----:B------:R-:W-:Y:S05]  /*22d0*/  BSYNC B1 ;  /* 0x0000000000017941 */ /* 0x000fea0003800000 */
.L_x_21697:
[----:B------:R-:W-:-:S13]  /*22e0*/  ISETP.GE.AND P0, PT, R0, R111, PT ;  /* 0x0000006f0000720c */ /* 0x000fda0003f06270 */
[----:B012---:R-:W0:Y:S01]  /*22f0*/  @!P0 LDC.64 R2, c[0x0][0x228] ;  /* 0x00008a00ff028b82 */ /* 0x007e220000000a00 */
[----:B------:R-:W-:Y:S01]  /*2300*/  @!P0 IMAD.IADD R5, R113, 0x1, R0 ;  /* 0x0000000171058824 */ /* 0x000fe200078e0200 */
[----:B------:R-:W-:-:S03]  /*2310*/  @!P0 IADD3 R0, R0, 0x80, RZ ;  /* 0x0000008000008810 */ /* 0x000fc60007ffe0ff */
[----:B0-----:R-:W-:-:S05]  /*2320*/  @!P0 IMAD.WIDE.U32 R2, R5, 0x8, R2 ;  /* 0x0000000805028825 */ /* 0x001fca00078e0002 */
[----:B------:R2:W-:Y:S02]  /*2330*/  @!P0 STG.E.64 desc[UR4][R2.64], R12 ;  /* 0x0000000c02008986 */ /* 0x0005e4000c101b04 */
.L_x_21702:
[----:B------:R-:W-:Y:S05]  /*2340*/  BSYNC B0 ;  /* 0x0000000000007941 */ /* 0x000fea0003800000 */
.L_x_21696:
        /* <DEDUP_REMOVED lines=8> */
.L_x_21703:
        /* <DEDUP_REMOVED lines=11> */
.L_x_28443:


//--------------------- .text._ZN2at6native29vectorized_elementwise_kernelILi4EZZZNS0_49_GLOBAL__N__b919a28f_16_Normalization_cu_5c38458737batch_norm_elementwise_backward_trainERKNS_6TensorES5_S5_S5_S5_S5_S5_ENKUlvE0_clEvENKUlvE_clEvEUldddddddE_St5arrayIPcLm8EEEEviT0_T1_ --------------------------
	.section	.text._ZN2at6native29vectorized_elementwise_kernelILi4EZZZNS0_49_GLOBAL__N__b919a28f_16_Normalization_cu_5c38458737batch_norm_elementwise_backward_trainERKNS_6TensorES5_S5_S5_S5_S5_S5_ENKUlvE0_clEvENKUlvE_clEvEUldddddddE_St5arrayIPcLm8EEEEviT0_T1_,"ax",@progbits
	.align	128
        .global         _ZN2at6native29vectorized_elementwise_kernelILi4EZZZNS0_49_GLOBAL__N__b919a28f_16_Normalization_cu_5c38458737batch_norm_elementwise_backward_trainERKNS_6TensorES5_S5_S5_S5_S5_S5_ENKUlvE0_clEvENKUlvE_clEvEUldddddddE_St5arrayIPcLm8EEEEviT0_T1_
        .type           _ZN2at6native29vectorized_elementwise_kernelILi4EZZZNS0_49_GLOBAL__N__b919a28f_16_Normalization_cu_5c38458737batch_norm_elementwise_backward_trainERKNS_6TensorES5_S5_S5_S5_S5_S5_ENKUlvE0_clEvENKUlvE_clEvEUldddddddE_St5arrayIPcLm8EEEEviT0_T1_,@function
        .size           _ZN2at6native29vectorized_elementwise_kernelILi4EZZZNS0_49_GLOBAL__N__b919a28f_16_Normalization_cu_5c38458737batch_norm_elementwise_backward_trainERKNS_6TensorES5_S5_S5_S5_S5_S5_ENKUlvE0_clEvENKUlvE_clEvEUldddddddE_St5arrayIPcLm8EEEEviT0_T1_,(.L_x_28444 - _ZN2at6native29vectorized_elementwise_kernelILi4EZZZNS0_49_GLOBAL__N__b919a28f_16_Normalization_cu_5c38458737batch_norm_elementwise_backward_trainERKNS_6TensorES5_S5_S5_S5_S5_S5_ENKUlvE0_clEvENKUlvE_clEvEUldddddddE_St5arrayIPcLm8EEEEviT0_T1_)
        .other          _ZN2at6native29vectorized_elementwise_kernelILi4EZZZNS0_49_GLOBAL__N__b919a28f_16_Normalization_cu_5c38458737batch_norm_elementwise_backward_trainERKNS_6TensorES5_S5_S5_S5_S5_S5_ENKUlvE0_clEvENKUlvE_clEvEUldddddddE_St5arrayIPcLm8EEEEviT0_T1_,@"STO_CUDA_ENTRY STV_DEFAULT"
_ZN2at6native29vectorized_elementwise_kernelILi4EZZZNS0_49_GLOBAL__N__b919a28f_16_Normalization_cu_5c38458737batch_norm_elementwise_backward_trainERKNS_6TensorES5_S5_S5_S5_S5_S5_ENKUlvE0_clEvENKUlvE_clEvEUldddddddE_St5arrayIPcLm8EEEEviT0_T1_:
.text._ZN2at6native29vectorized_elementwise_kernelILi4EZZZNS0_49_GLOBAL__N__b919a28f_16_Normalization_cu_5c38458737batch_norm_elementwise_backward_trainERKNS_6TensorES5_S5_S5_S5_S5_S5_ENKUlvE0_clEvENKUlvE_clEvEUldddddddE_St5arrayIPcLm8EEEEviT0_T1_:
        /* <DEDUP_REMOVED lines=131> */
.L_x_21704:
        /* <DEDUP_REMOVED lines=36> */
.L_x_21706:
[----:B------:R-:W-:Y:S05]  /*0a70*/  BSYNC B0 ;  /* 0x0000000000007941 */ /* 0x000fea0003800000 */
.L_x_21705:
        /* <DEDUP_REMOVED lines=32> */
.L_x_21708:
[----:B------:R-:W-:Y:S05]  /*0c80*/  BSYNC B0 ;  /* 0x0000000000007941 */ /* 0x000fea0003800000 */
.L_x_21707:
        /* <DEDUP_REMOVED lines=34> */
.L_x_21710:
[----:B------:R-:W-:Y:S05]  /*0eb0*/  BSYNC B0 ;  /* 0x0000000000007941 */ /* 0x000fea0003800000 */
.L_x_21709:
        /* <DEDUP_REMOVED lines=32> */
.L_x_21712:
[----:B------:R-:W-:Y:S05]  /*10c0*/  BSYNC B0 ;  /* 0x0000000000007941 */ /* 0x000fea0003800000 */
.L_x_21711:
        /* <DEDUP_REMOVED lines=34> */
.L_x_21714:
[----:B------:R-:W-:Y:S05]  /*12f0*/  BSYNC B0 ;  /* 0x0000000000007941 */ /* 0x000fea0003800000 */
.L_x_21713:
        /* <DEDUP_REMOVED lines=32> */
.L_x_21716:
[----:B------:R-:W-:Y:S05]  /*1500*/  BSYNC B0 ;  /* 0x0000000000007941 */ /* 0x000fea0003800000 */
.L_x_21715:
        /* <DEDUP_REMOVED lines=33> */
.L_x_21718:
[----:B------:R-:W-:Y:S05]  /*1720*/  BSYNC B0 ;  /* 0x0000000000007941 */ /* 0x000fea0003800000 */
.L_x_21717:
        /* <DEDUP_REMOVED lines=32> */
.L_x_21720:
[----:B------:R-:W-:Y:S05]  /*1930*/  BSYNC B0 ;  /* 0x0000000000007941 */ /* 0x000fea0003800000 */
.L_x_21719:
        /* <DEDUP_REMOVED lines=11> */
.L_x_21722:
[----:B------:R-:W-:Y:S05]  /*19f0*/  BSYNC B0 ;  /* 0x0000000000007941 */ /* 0x000fea0003800000 */
.L_x_21721:
        /* <DEDUP_REMOVED lines=13> */
.L_x_21724:
[----:B------:R-:W-:Y:S05]  /*1ad0*/  BSYNC B0 ;  /* 0x0000000000007941 */ /* 0x000fea0003800000 */
.L_x_21723:
        /* <DEDUP_REMOVED lines=26> */
.L_x_21726:
[----:B------:R-:W-:Y:S05]  /*1c80*/  BSYNC B0 ;  /* 0x0000000000007941 */ /* 0x000fea0003800000 */
.L_x_21725:
        /* <DEDUP_REMOVED lines=11> */
.L_x_21728:
[----:B------:R-:W-:Y:S05]  /*1d40*/  BSYNC B0 ;  /* 0x0000000000007941 */ /* 0x000fea0003800000 */
.L_x_21727:
        /* <DEDUP_REMOVED lines=11> */
.L_x_21730:
[----:B------:R-:W-:Y:S05]  /*1e00*/  BSYNC B0 ;  /* 0x0000000000007941 */ /* 0x000fea0003800000 */
.L_x_21729:
        /* <DEDUP_REMOVED lines=11> */
.L_x_21732:
[----:B------:R-:W-:Y:S05]  /*1ec0*/  BSYNC B0 ;  /* 0x0000000000007941 */ /* 0x000fea0003800000 */
.L_x_21731:
        /* <DEDUP_REMOVED lines=11> */
.L_x_21734:
[----:B------:R-:W-:Y:S05]  /*1f80*/  BSYNC B0 ;  /* 0x0000000000007941 */ /* 0x000fea0003800000 */
.L_x_21733:
        /* <DEDUP_REMOVED lines=11> */
.L_x_21736:
[----:B------:R-:W-:Y:S05]  /*2040*/  BSYNC B0 ;  /* 0x0000000000007941 */ /* 0x000fea0003800000 */
.L_x_21735:
        /* <DEDUP_REMOVED lines=18> */
.L_x_21739:
[----:B------:R-:W-:-:S13]  /*2170*/  ISETP.GE.AND P0, PT, R0, R111, PT ;  /* 0x0000006f0000720c */ /* 0x000fda0003f06270 */
[----:B------:R-:W-:Y:S05]  /*2180*/  @P0 BRA `(.L_x_21741) ;  /* 0x0000000000300947 */ /* 0x000fea0003800000 */
[----:B0-----:R-:W0:Y:S01]  /*2190*/  LDC.64 R2, c[0x0][0x228] ;  /* 0x00008a00ff027b82 */ /* 0x001e220000000a00 */
[----:B------:R-:W-:Y:S01]  /*21a0*/  IMAD.IADD R5, R113, 0x1, R0 ;  /* 0x0000000171057824 */ /* 0x000fe200078e0200 */
[----:B------:R-:W-:-:S03]  /*21b0*/  IADD3 R0, R0, 0x80, RZ ;  /* 0x0000008000007810 */ /* 0x000fc60007ffe0ff */
[----:B0-----:R-:W-:-:S05]  /*21c0*/  IMAD.WIDE.U32 R2, R5, 0x8, R2 ;  /* 0x0000000805027825 */ /* 0x001fca00078e0002 */
[----:B------:R1:W-:Y:S02]  /*21d0*/  STG.E.64 desc[UR4][R2.64], R46 ;  /* 0x0000002e02007986 */ /* 0x0003e4000c101b04 */
.L_x_21740:
[----:B------:R-:W-:-:S13]  /*21e0*/  ISETP.GE.AND P0, PT, R0, R111, PT ;  /* 0x0000006f0000720c */ /* 0x000fda0003f06270 */
[----:B------:R-:W-:Y:S05]  /*21f0*/  @P0 BRA `(.L_x_21742) ;  /* 0x0000000000340947 */ /* 0x000fea0003800000 */
[----:B01----:R-:W0:Y:S01]  /*2200*/  LDC.64 R2, c[0x0][0x228] ;  /* 0x00008a00ff027b82 */ /* 0x003e220000000a00 */
[----:B------:R-:W-:Y:S01]  /*2210*/  IMAD.IADD R5, R113, 0x1, R0 ;  /* 0x0000000171057824 */ /* 0x000fe200078e0200 */
[----:B------:R-:W-:-:S03]  /*2220*/  IADD3 R0, R0, 0x80, RZ ;  /* 0x0000008000007810 */ /* 0x000fc60007ffe0ff */
[----:B0-----:R-:W-:-:S05]  /*2230*/  IMAD.WIDE.U32 R2, R5, 0x8, R2 ;  /* 0x0000000805027825 */ /* 0x001fca00078e0002 */
[----:B------:R1:W-:Y:S02]  /*2240*/  STG.E.64 desc[UR4][R2.64], R30 ;  /* 0x0000001e02007986 */ /* 0x0003e4000c101b04 */
.L_x_21741:
        /* <DEDUP_REMOVED lines=8> */
.L_x_21742:
[----:B------:R-:W-:Y:S05]  /*22d0*/  BSYNC B1 ;  /* 0x0000000000017941 */ /* 0x000fea0003800000 */
.L_x_21738:
[----:B------:R-:W-:-:S13]  /*22e0*/  ISETP.GE.AND P0, PT, R0, R111, PT ;  /* 0x0000006f0000720c */ /* 0x000fda0003f06270 */
[----:B012---:R-:W0:Y:S01]  /*22f0*/  @!P0 LDC.64 R2, c[0x0][0x228] ;  /* 0x00008a00ff028b82 */ /* 0x007e220000000a00 */
[----:B------:R-:W-:Y:S01]  /*2300*/  @!P0 IMAD.IADD R5, R113, 0x1, R0 ;  /* 0x0000000171058824 */ /* 0x000fe200078e0200 */
[----:B------:R-:W-:-:S03]  /*2310*/  @!P0 IADD3 R0, R0, 0x80, RZ ;  /* 0x0000008000008810 */ /* 0x000fc60007ffe0ff */
[----:B0-----:R-:W-:-:S05]  /*2320*/  @!P0 IMAD.WIDE.U32 R2, R5, 0x8, R2 ;  /* 0x0000000805028825 */ /* 0x001fca00078e0002 */
[----:B------:R2:W-:Y:S02]  /*2330*/  @!P0 STG.E.64 desc[UR4][R2.64], R12 ;  /* 0x0000000c02008986 */ /* 0x0005e4000c101b04 */
.L_x_21743:
[----:B------:R-:W-:Y:S05]  /*2340*/  BSYNC B0 ;  /* 0x0000000000007941 */ /* 0x000fea0003800000 */
.L_x_21737:
        /* <DEDUP_REMOVED lines=8> */
.L_x_21744:
        /* <DEDUP_REMOVED lines=11> */
.L_x_28444:


//--------------------- .text._ZN2at6native29vectorized_elementwise_kernelILi8EZZZNS0_49_GLOBAL__N__b919a28f_16_Normalization_cu_5c38458737batch_norm_elementwise_backward_trainERKNS_6TensorES5_S5_S5_S5_S5_S5_ENKUlvE0_clEvENKUlvE_clEvEUldddddddE_St5arrayIPcLm8EEEEviT0_T1_ --------------------------
	.section	.text._ZN2at6native29vectorized_elementwise_kernelILi8EZZZNS0_49_GLOBAL__N__b919a28f_16_Normalization_cu_5c38458737batch_norm_elementwise_backward_trainERKNS_6TensorES5_S5_S5_S5_S5_S5_ENKUlvE0_clEvENKUlvE_clEvEUldddddddE_St5arrayIPcLm8EEEEviT0_T1_,"ax",@progbits
	.align	128
        .global         _ZN2at6native29vectorized_elementwise_kernelILi8EZZZNS0_49_GLOBAL__N__b919a28f_16_Normalization_cu_5c38458737batch_norm_elementwise_backward_trainERKNS_6TensorES5_S5_S5_S5_S5_S5_ENKUlvE0_clEvENKUlvE_clEvEUldddddddE_St5arrayIPcLm8EEEEviT0_T1_
        .type           _ZN2at6native29vectorized_elementwise_kernelILi8EZZZNS0_49_GLOBAL__N__b919a28f_16_Normalization_cu_5c38458737batch_norm_elementwise_backward_trainERKNS_6TensorES5_S5_S5_S5_S5_S5_ENKUlvE0_clEvENKUlvE_clEvEUldddddddE_St5arrayIPcLm8EEEEviT0_T1_,@function
        .size           _ZN2at6native29vectorized_elementwise_kernelILi8EZZZNS0_49_GLOBAL__N__b919a28f_16_Normalization_cu_5c38458737batch_norm_elementwise_backward_trainERKNS_6TensorES5_S5_S5_S5_S5_S5_ENKUlvE0_clEvENKUlvE_clEvEUldddddddE_St5arrayIPcLm8EEEEviT0_T1_,(.L_x_28445 - _ZN2at6native29vectorized_elementwise_kernelILi8EZZZNS0_49_GLOBAL__N__b919a28f_16_Normalization_cu_5c38458737batch_norm_elementwise_backward_trainERKNS_6TensorES5_S5_S5_S5_S5_S5_ENKUlvE0_clEvENKUlvE_clEvEUldddddddE_St5arrayIPcLm8EEEEviT0_T1_)
        .other          _ZN2at6native29vectorized_elementwise_kernelILi8EZZZNS0_49_GLOBAL__N__b919a28f_16_Normalization_cu_5c38458737batch_norm_elementwise_backward_trainERKNS_6TensorES5_S5_S5_S5_S5_S5_ENKUlvE0_clEvENKUlvE_clEvEUldddddddE_St5arrayIPcLm8EEEEviT0_T1_,@"STO_CUDA_ENTRY STV_DEFAULT"
_ZN2at6native29vectorized_elementwise_kernelILi8EZZZNS0_49_GLOBAL__N__b919a28f_16_Normalization_cu_5c38458737batch_norm_elementwise_backward_trainERKNS_6TensorES5_S5_S5_S5_S5_S5_ENKUlvE0_clEvENKUlvE_clEvEUldddddddE_St5arrayIPcLm8EEEEviT0_T1_:
.text._ZN2at6native29vectorized_elementwise_kernelILi8EZZZNS0_49_GLOBAL__N__b919a28f_16_Normalization_cu_5c38458737batch_norm_elementwise_backward_trainERKNS_6TensorES5_S5_S5_S5_S5_S5_ENKUlvE0_clEvENKUlvE_clEvEUldddddddE_St5arrayIPcLm8EEEEviT0_T1_:
        /* <DEDUP_REMOVED lines=131> */
.L_x_21745:
        /* <DEDUP_REMOVED lines=36> */
.L_x_21747:
[----:B------:R-:W-:Y:S05]  /*0a70*/  BSYNC B0 ;  /* 0x0000000000007941 */ /* 0x000fea0003800000 */
.L_x_21746:
        /* <DEDUP_REMOVED lines=32> */
.L_x_21749:
[----:B------:R-:W-:Y:S05]  /*0c80*/  BSYNC B0 ;  /* 0x0000000000007941 */ /* 0x000fea0003800000 */
.L_x_21748:
        /* <DEDUP_REMOVED lines=34> */
.L_x_21751:
[----:B------:R-:W-:Y:S05]  /*0eb0*/  BSYNC B0 ;  /* 0x0000000000007941 */ /* 0x000fea0003800000 */
.L_x_21750:
        /* <DEDUP_REMOVED lines=32> */
.L_x_21753:
[----:B------:R-:W-:Y:S05]  /*10c0*/  BSYNC B0 ;  /* 0x0000000000007941 */ /* 0x000fea0003800000 */
.L_x_21752:
        /* <DEDUP_REMOVED lines=34> */
.L_x_21755:
[----:B------:R-:W-:Y:S05]  /*12f0*/  BSYNC B0 ;  /* 0x0000000000007941 */ /* 0x000fea0003800000 */
.L_x_21754:
        /* <DEDUP_REMOVED lines=32> */
.L_x_21757:
[----:B------:R-:W-:Y:S05]  /*1500*/  BSYNC B0 ;  /* 0x0000000000007941 */ /* 0x000fea0003800000 */
.L_x_21756:
        /* <DEDUP_REMOVED lines=33> */
.L_x_21759:
[----:B------:R-:W-:Y:S05]  /*1720*/  BSYNC B0 ;  /* 0x0000000000007941 */ /* 0x000fea0003800000 */
.L_x_21758:
        /* <DEDUP_REMOVED lines=32> */
.L_x_21761:
[----:B------:R-:W-:Y:S05]  /*1930*/  BSYNC B0 ;  /* 0x0000000000007941 */ /* 0x000fea0003800000 */
.L_x_21760:
        /* <DEDUP_REMOVED lines=11> */
.L_x_21763:
[----:B------:R-:W-:Y:S05]  /*19f0*/  BSYNC B0 ;  /* 0x0000000000007941 */ /* 0x000fea0003800000 */
.L_x_21762:
        /* <DEDUP_REMOVED lines=13> */
.L_x_21765:
[----:B------:R-:W-:Y:S05]  /*1ad0*/  BSYNC B0 ;  /* 0x0000000000007941 */ /* 0x000fea0003800000 */
.L_x_21764:
        /* <DEDUP_REMOVED lines=26> */
.L_x_21767:
[----:B------:R-:W-:Y:S05]  /*1c80*/  BSYNC B0 ;  /* 0x0000000000007941 */ /* 0x000fea0003800000 */
.L_x_21766:
        /* <DEDUP_REMOVED lines=11> */
.L_x_21769:
[----:B------:R-:W-:Y:S05]  /*1d40*/  BSYNC B0 ;  /* 0x0000000000007941 */ /* 0x000fea0003800000 */
.L_x_21768:
        /* <DEDUP_REMOVED lines=11> */
.L_x_21771:
[----:B------:R-:W-:Y:S05]  /*1e00*/  BSYNC B0 ;  /* 0x0000000000007941 */ /* 0x000fea0003800000 */
.L_x_21770:
        /* <DEDUP_REMOVED lines=11> */
.L_x_21773:
[----:B------:R-:W-:Y:S05]  /*1ec0*/  BSYNC B0 ;  /* 0x0000000000007941 */ /* 0x000fea0003800000 */
.L_x_21772:
        /* <DEDUP_REMOVED lines=11> */
.L_x_21775:
[----:B------:R-:W-:Y:S05]  /*1f80*/  BSYNC B0 ;  /* 0x0000000000007941 */ /* 0x000fea0003800000 */
.L_x_21774:
        /* <DEDUP_REMOVED lines=11> */
.L_x_21777:
[----:B------:R-:W-:Y:S05]  /*2040*/  BSYNC B0 ;  /* 0x0000000000007941 */ /* 0x000fea0003800000 */
.L_x_21776:
        /* <DEDUP_REMOVED lines=18> */
.L_x_21780:
[----:B------:R-:W-:-:S13]  /*2170*/  ISETP.GE.AND P0, PT, R0, R111, PT ;  /* 0x0000006f0000720c */ /* 0x000fda0003f06270 */
[----:B------:R-:W-:Y:S05]  /*2180*/  @P0 BRA `(.L_x_21782) ;  /* 0x0000000000300947 */ /* 0x000fea0003800000 */
[----:B0-----:R-:W0:Y:S01]  /*2190*/  LDC.64 R2, c[0x0][0x228] ;  /* 0x00008a00ff027b82 */ /* 0x001e220000000a00 */
[----:B------:R-:W-:Y:S01]  /*21a0*/  IMAD.IADD R5, R113, 0x1, R0 ;  /* 0x0000000171057824 */ /* 0x000fe200078e0200 */
[----:B------:R-:W-:-:S03]  /*21b0*/  IADD3 R0, R0, 0x80, RZ ;  /* 0x0000008000007810 */ /* 0x000fc60007ffe0ff */
[----:B0-----:R-:W-:-:S05]  /*21c0*/  IMAD.WIDE.U32 R2, R5, 0x8, R2 ;  /* 0x0000000805027825 */ /* 0x001fca00078e0002 */
[----:B------:R1:W-:Y:S02]  /*21d0*/  STG.E.64 desc[UR4][R2.64], R46 ;  /* 0x0000002e02007986 */ /* 0x0003e4000c101b04 */
.L_x_21781:
[----:B------:R-:W-:-:S13]  /*21e0*/  ISETP.GE.AND P0, PT, R0, R111, PT ;  /* 0x0000006f0000720c */ /* 0x000fda0003f06270 */
[----:B------:R-:W-:Y:S05]  /*21f0*/  @P0 BRA `(.L_x_21783) ;  /* 0x0000000000340947 */ /* 0x000fea0003800000 */
[----:B01----:R-:W0:Y:S01]  /*2200*/  LDC.64 R2, c[0x0][0x228] ;  /* 0x00008a00ff027b82 */ /* 0x003e220000000a00 */
[----:B------:R-:W-:Y:S01]  /*2210*/  IMAD.IADD R5, R113, 0x1, R0 ;  /* 0x0000000171057824 */ /* 0x000fe200078e0200 */
[----:B------:R-:W-:-:S03]  /*2220*/  IADD3 R0, R0, 0x80, RZ ;  /* 0x0000008000007810 */ /* 0x000fc60007ffe0ff */
[----:B0-----:R-:W-:-:S05]  /*2230*/  IMAD.WIDE.U32 R2, R5, 0x8, R2 ;  /* 0x0000000805027825 */ /* 0x001fca00078e0002 */
[----:B------:R1:W-:Y:S02]  /*2240*/  STG.E.64 desc[UR4][R2.64], R30 ;  /* 0x0000001e02007986 */ /* 0x0003e4000c101b04 */
.L_x_21782:
        /* <DEDUP_REMOVED lines=8> */
.L_x_21783:
[----:B------:R-:W-:Y:S05]  /*22d0*/  BSYNC B1 ;  /* 0x0000000000017941 */ /* 0x000fea0003800000 */
.L_x_21779:
[----:B------:R-:W-:-:S13]  /*22e0*/  ISETP.GE.AND P0, PT, R0, R111, PT ;  /* 0x0000006f0000720c */ /* 0x000fda0003f06270 */
[----:B012---:R-:W0:Y:S01]  /*22f0*/  @!P0 LDC.64 R2, c[0x0][0x228] ;  /* 0x00008a00ff028b82 */ /* 0x007e220000000a00 */
[----:B------:R-:W-:Y:S01]  /*2300*/  @!P0 IMAD.IADD R5, R113, 0x1, R0 ;  /* 0x0000000171058824 */ /* 0x000fe200078e0200 */
[----:B------:R-:W-:-:S03]  /*2310*/  @!P0 IADD3 R0, R0, 0x80, RZ ;  /* 0x0000008000008810 */ /* 0x000fc60007ffe0ff */
[----:B0-----:R-:W-:-:S05]  /*2320*/  @!P0 IMAD.WIDE.U32 R2, R5, 0x8, R2 ;  /* 0x0000000805028825 */ /* 0x001fca00078e0002 */
[----:B------:R2:W-:Y:S02]  /*2330*/  @!P0 STG.E.64 desc[UR4][R2.64], R12 ;  /* 0x0000000c02008986 */ /* 0x0005e4000c101b04 */
.L_x_21784:
[----:B------:R-:W-:Y:S05]  /*2340*/  BSYNC B0 ;  /* 0x0000000000007941 */ /* 0x000fea0003800000 */
.L_x_21778:
        /* <DEDUP_REMOVED lines=8> */
.L_x_21785:
        /* <DEDUP_REMOVED lines=11> */
.L_x_28445:


//--------------------- .text._ZN2at6native32batch_norm_backward_elemt_kernelIN3c108BFloat16ES3_fiEEvNS_27GenericPackedTensorAccessorIT_Lm3ENS_16DefaultPtrTraitsET2_EES8_NS4_IT1_Lm1ES6_S7_EESA_NS4_IT0_Lm1ES6_S7_EESA_SA_S8_S9_ --------------------------
	.section	.text._ZN2at6native32batch_norm_backward_elemt_kernelIN3c108BFloat16ES3_fiEEvNS_27GenericPackedTensorAccessorIT_Lm3ENS_16DefaultPtrTraitsET2_EES8_NS4_IT1_Lm1ES6_S7_EESA_NS4_IT0_Lm1ES6_S7_EESA_SA_S8_S9_,"ax",@progbits
	.align	128
        .global         _ZN2at6native32batch_norm_backward_elemt_kernelIN3c108BFloat16ES3_fiEEvNS_27GenericPackedTensorAccessorIT_Lm3ENS_16DefaultPtrTraitsET2_EES8_NS4_IT1_Lm1ES6_S7_EESA_NS4_IT0_Lm1ES6_S7_EESA_SA_S8_S9_
        .type           _ZN2at6native32batch_norm_backward_elemt_kernelIN3c108BFloat16ES3_fiEEvNS_27GenericPackedTensorAccessorIT_Lm3ENS_16DefaultPtrTraitsET2_EES8_NS4_IT1_Lm1ES6_S7_EESA_NS4_IT0_Lm1ES6_S7_EESA_SA_S8_S9_,@function
        .size           _ZN2at6native32batch_norm_backward_elemt_kernelIN3c108BFloat16ES3_fiEEvNS_27GenericPackedTensorAccessorIT_Lm3ENS_16DefaultPtrTraitsET2_EES8_NS4_IT1_Lm1ES6_S7_EESA_NS4_IT0_Lm1ES6_S7_EESA_SA_S8_S9_,(.L_x_28446 - _ZN2at6native32batch_norm_backward_elemt_kernelIN3c108BFloat16ES3_fiEEvNS_27GenericPackedTensorAccessorIT_Lm3ENS_16DefaultPtrTraitsET2_EES8_NS4_IT1_Lm1ES6_S7_EESA_NS4_IT0_Lm1ES6_S7_EESA_SA_S8_S9_)
        .other          _ZN2at6native32batch_norm_backward_elemt_kernelIN3c108BFloat16ES3_fiEEvNS_27GenericPackedTensorAccessorIT_Lm3ENS_16DefaultPtrTraitsET2_EES8_NS4_IT1_Lm1ES6_S7_EESA_NS4_IT0_Lm1ES6_S7_EESA_SA_S8_S9_,@"STO_CUDA_ENTRY STV_DEFAULT"
_ZN2at6native32batch_norm_backward_elemt_kernelIN3c108BFloat16ES3_fiEEvNS_27GenericPackedTensorAccessorIT_Lm3ENS_16DefaultPtrTraitsET2_EES8_NS4_IT1_Lm1ES6_S7_EESA_NS4_IT0_Lm1ES6_S7_EESA_SA_S8_S9_:
.text._ZN2at6native32batch_norm_backward_elemt_kernelIN3c108BFloat16ES3_fiEEvNS_27GenericPackedTensorAccessorIT_Lm3ENS_16DefaultPtrTraitsET2_EES8_NS4_IT1_Lm1ES6_S7_EESA_NS4_IT0_Lm1ES6_S7_EESA_SA_S8_S9_:
[----:B------:R-:W-:Y:S08]  /*0000*/  LDC R1, c[0x0][0x28] ;  /* 0x00000a00ff017b82 */ /* 0x000ff00000000800 */
[----:B------:R-:W0:Y:S08]  /*0010*/  S2UR UR8, SR_CTAID.X ;  /* 0x00000000000879c3 */ /* 0x000e300000002500 */
[----:B------:R-:W0:Y:S02]  /*0020*/  LDC R0, c[0x0][0x21c] ;  /* 0x00008700ff007b82 */ /* 0x000e240000000800 */
[----:B0-----:R-:W-:-:S13]  /*0030*/  ISETP.LE.AND P0, PT, R0, UR8, PT ;  /* 0x0000000800007c0c */ /* 0x001fda000bf03270 */
[----:B------:R-:W-:Y:S05]  /*0040*/  @P0 EXIT ;  /* 0x000000000000094d */ /* 0x000fea0003800000 */
[----:B------:R-:W0:Y:S01]  /*0050*/  LDC R0, c[0x0][0x278] ;  /* 0x00009e00ff007b82 */ /* 0x000e220000000800 */
[----:B------:R-:W-:Y:S01]  /*0060*/  ULDC.64 UR6, c[0x0][0x208] ;  /* 0x0000820000067ab9 */ /* 0x000fe20000000a00 */
[----:B------:R-:W1:Y:S01]  /*0070*/  S2R R7, SR_TID.Y ;  /* 0x0000000000077919 */ /* 0x000e620000002200 */
[----:B------:R-:W-:Y:S01]  /*0080*/  ULDC UR4, c[0x0][0x4] ;  /* 0x0000010000047ab9 */ /* 0x000fe20000000800 */
[----:B------:R-:W-:-:S04]  /*0090*/  ULDC UR5, c[0x0][0x218] ;  /* 0x0000860000057ab9 */ /* 0x000fc80000000800 */
[----:B------:R-:W2:Y:S08]  /*00a0*/  LDC R4, c[0x0][0x25c] ;  /* 0x00009700ff047b82 */ /* 0x000eb00000000800 */
[----:B------:R-:W3:Y:S01]  /*00b0*/  LDC R9, c[0x0][0x28c] ;  /* 0x0000a300ff097b82 */ /* 0x000ee20000000800 */
[----:B0-----:R-:W-:-:S07]  /*00c0*/  ISETP.GE.AND P0, PT, R0, 0x1, PT ;  /* 0x000000010000780c */ /* 0x001fce0003f06270 */
[----:B------:R-:W0:Y:S01]  /*00d0*/  LDC R6, c[0x0][0x26c] ;  /* 0x00009b00ff067b82 */ /* 0x000e220000000800 */
[----:B------:R-:W1:Y:S07]  /*00e0*/  S2R R0, SR_CTAID.Y ;  /* 0x0000000000007919 */ /* 0x000e6e0000002600 */
[----:B------:R-:W4:Y:S08]  /*00f0*/  LDC.64 R12, c[0x0][0x260] ;  /* 0x00009800ff0c7b82 */ /* 0x000f300000000a00 */
[----:B------:R-:W2:Y:S08]  /*0100*/  @P0 LDC R5, c[0x0][0x27c] ;  /* 0x00009f00ff050b82 */ /* 0x000eb00000000800 */
[----:B------:R-:W3:Y:S01]  /*0110*/  @P0 LDC.64 R2, c[0x0][0x270] ;  /* 0x00009c00ff020b82 */ /* 0x000ee20000000a00 */
[----:B-1----:R-:W-:-:S05]  /*0120*/  IMAD R0, R0, UR4, R7 ;  /* 0x0000000400007c24 */ /* 0x002fca000f8e0207 */
[----:B------:R-:W-:Y:S01]  /*0130*/  ISETP.GE.AND P1, PT, R0, UR5, PT ;  /* 0x0000000500007c0c */ /* 0x000fe2000bf26270 */
[----:B--2---:R-:W-:-:S04]  /*0140*/  @P0 IMAD R5, R5, UR8, RZ ;  /* 0x0000000805050c24 */ /* 0x004fc8000f8e02ff */
[----:B---3--:R-:W-:-:S06]  /*0150*/  @P0 IMAD.WIDE R2, R5, 0x2, R2 ;  /* 0x0000000205020825 */ /* 0x008fcc00078e0202 */
[----:B------:R1:W5:Y:S01]  /*0160*/  @P0 LDG.E.U16 R2, desc[UR6][R2.64] ;  /* 0x0000000602020981 */ /* 0x000362000c1e1500 */
[----:B------:R-:W-:Y:S02]  /*0170*/  IMAD R7, R4, UR8, RZ ;  /* 0x0000000804077c24 */ /* 0x000fe4000f8e02ff */
[----:B------:R-:W-:Y:S02]  /*0180*/  IMAD R9, R9, UR8, RZ ;  /* 0x0000000809097c24 */ /* 0x000fe4000f8e02ff */
[----:B0-----:R-:W-:Y:S01]  /*0190*/  IMAD R5, R6, UR8, RZ ;  /* 0x0000000806057c24 */ /* 0x001fe2000f8e02ff */
[----:B----4-:R-:W-:Y:S06]  /*01a0*/  @P1 EXIT ;  /* 0x000000000000194d */ /* 0x010fec0003800000 */
[----:B-1----:R-:W0:Y:S01]  /*01b0*/  LDC R3, c[0x0][0x29c] ;  /* 0x0000a700ff037b82 */ /* 0x002e220000000800 */
[----:B------:R-:W-:-:S07]  /*01c0*/  IMAD.WIDE R12, R5, 0x4, R12 ;  /* 0x00000004050c7825 */ /* 0x000fce00078e020c */
[----:B------:R-:W1:Y:S01]  /*01d0*/  LDC.64 R14, c[0x0][0x290] ;  /* 0x0000a400ff0e7b82 */ /* 0x000e620000000a00 */
[----:B------:R-:W2:Y:S01]  /*01e0*/  LDG.E R12, desc[UR6][R12.64] ;  /* 0x000000060c0c7981 */ /* 0x000ea2000c1e1900 */
[----:B------:R-:W-:-:S06]  /*01f0*/  ULDC UR10, c[0x0][0x2c0] ;  /* 0x0000b000000a7ab9 */ /* 0x000fcc0000000800 */
[----:B------:R-:W3:Y:S01]  /*0200*/  LDC.64 R10, c[0x0][0x280] ;  /* 0x0000a000ff0a7b82 */ /* 0x000ee20000000a00 */
[----:B------:R-:W4:Y:S07]  /*0210*/  S2R R8, SR_TID.X ;  /* 0x0000000000087919 */ /* 0x000f2e0000002100 */
[----:B------:R-:W4:Y:S01]  /*0220*/  LDC R16, c[0x0][0x2b8] ;  /* 0x0000ae00ff107b82 */ /* 0x000f220000000800 */
[----:B0-----:R-:W-:-:S07]  /*0230*/  IMAD R3, R3, UR8, RZ ;  /* 0x0000000803037c24 */ /* 0x001fce000f8e02ff */
[----:B------:R-:W0:Y:S01]  /*0240*/  LDC R17, c[0x0][0x248] ;  /* 0x00009200ff117b82 */ /* 0x000e220000000800 */
[----:B-1----:R-:W-:-:S07]  /*0250*/  IMAD.WIDE R14, R3, 0x4, R14 ;  /* 0x00000004030e7825 */ /* 0x002fce00078e020e */
[----:B------:R-:W1:Y:S01]  /*0260*/  LDC R18, c[0x0][0x228] ;  /* 0x00008a00ff127b82 */ /* 0x000e620000000800 */
[----:B------:R-:W2:Y:S01]  /*0270*/  LDG.E R14, desc[UR6][R14.64] ;  /* 0x000000060e0e7981 */ /* 0x000ea2000c1e1900 */
[----:B------:R-:W-:Y:S01]  /*0280*/  ULDC UR9, c[0x0][0x0] ;  /* 0x0000000000097ab9 */ /* 0x000fe20000000800 */
[----:B------:R-:W-:Y:S01]  /*0290*/  ULDC UR20, c[0x0][0x2c0] ;  /* 0x0000b00000147ab9 */ /* 0x000fe20000000800 */
[----:B------:R-:W-:Y:S01]  /*02a0*/  ULDC UR11, c[0x0][0x24c] ;  /* 0x00009300000b7ab9 */ /* 0x000fe20000000800 */
[----:B------:R-:W-:Y:S01]  /*02b0*/  ULDC UR14, c[0x0][0x22c] ;  /* 0x00008b00000e7ab9 */ /* 0x000fe20000000800 */
[----:B------:R-:W-:Y:S01]  /*02c0*/  ULDC UR15, c[0x0][0x2bc] ;  /* 0x0000af00000f7ab9 */ /* 0x000fe20000000800 */
[----:B------:R-:W-:Y:S01]  /*02d0*/  ULDC.64 UR12, c[0x0][0x230] ;  /* 0x00008c00000c7ab9 */ /* 0x000fe20000000a00 */
[----:B------:R-:W3:Y:S01]  /*02e0*/  LDC.64 R4, c[0x0][0x250] ;  /* 0x00009400ff047b82 */ /* 0x000ee20000000a00 */
[----:B------:R-:W-:Y:S01]  /*02f0*/  ULDC.64 UR16, c[0x0][0x210] ;  /* 0x0000840000107ab9 */ /* 0x000fe20000000a00 */
[----:B------:R-:W-:Y:S01]  /*0300*/  ULDC.64 UR18, c[0x0][0x2a0] ;  /* 0x0000a80000127ab9 */ /* 0x000fe20000000a00 */
[----:B---3--:R-:W-:-:S05]  /*0310*/  IMAD.WIDE R4, R7, 0x4, R4 ;  /* 0x0000000407047825 */ /* 0x008fca00078e0204 */
[----:B------:R-:W5:Y:S01]  /*0320*/  LDG.E R6, desc[UR6][R4.64] ;  /* 0x0000000604067981 */ /* 0x000f62000c1e1900 */
[----:B------:R-:W-:Y:S01]  /*0330*/  IMAD.WIDE R10, R9, 0x4, R10 ;  /* 0x00000004090a7825 */ /* 0x000fe200078e020a */
[----:B------:R-:W-:Y:S01]  /*0340*/  HFMA2.MMA R9, -RZ, RZ, 1.875, 0 ;  /* 0x3f800000ff097435 */ /* 0x000fe200000001ff */
[----:B------:R-:W-:Y:S01]  /*0350*/  BSSY B0, `(.L_x_21786) ;  /* 0x0000041000007945 */ /* 0x000fe20003800000 */
[----:B------:R-:W-:Y:S02]  /*0360*/  ULDC UR5, c[0x0][0x10] ;  /* 0x0000040000057ab9 */ /* 0x000fe40000000800 */
[----:B------:R4:W5:Y:S02]  /*0370*/  LDG.E R7, desc[UR6][R10.64] ;  /* 0x000000060a077981 */ /* 0x000964000c1e1900 */
[----:B-----5:R-:W-:Y:S01]  /*0380*/  @P0 SHF.L.U32 R9, R2, 0x10, RZ ;  /* 0x0000001002090819 */ /* 0x020fe200000006ff */
[----:B------:R-:W-:Y:S01]  /*0390*/  UIMAD UR4, UR4, UR5, URZ ;  /* 0x00000005040472a4 */ /* 0x000fe2000f8e023f */
[----:B----4-:R-:W-:-:S02]  /*03a0*/  IMAD R10, R16, UR8, RZ ;  /* 0x00000008100a7c24 */ /* 0x010fc4000f8e02ff */
[----:B0-----:R-:W-:Y:S02]  /*03b0*/  IMAD R11, R17, UR8, RZ ;  /* 0x00000008110b7c24 */ /* 0x001fe4000f8e02ff */
[C---:B--2---:R-:W-:Y:S01]  /*03c0*/  FMUL.FTZ R3, R12.reuse, R12 ;  /* 0x0000000c0c037220 */ /* 0x044fe20000410000 */
[----:B------:R-:W-:Y:S01]  /*03d0*/  FMUL.FTZ R9, R12, R9 ;  /* 0x000000090c097220 */ /* 0x000fe20000410000 */
[----:B-1----:R-:W-:Y:S02]  /*03e0*/  IMAD R12, R18, UR8, RZ ;  /* 0x00000008120c7c24 */ /* 0x002fe4000f8e02ff */
[----:B------:R-:W-:-:S04]  /*03f0*/  FMUL.FTZ R3, R14, R3 ;  /* 0x000000030e037220 */ /* 0x000fc80000410000 */
[----:B------:R-:W-:-:S07]  /*0400*/  FMUL.FTZ R13, R3, UR10 ;  /* 0x0000000a030d7c20 */ /* 0x000fce0008410000 */
.L_x_21790:
        /* <DEDUP_REMOVED lines=14> */
[C---:B------:R-:W-:Y:S02]  /*04f0*/  IADD3 R16, P1, R11.reuse, R2, RZ ;  /* 0x000000020b107210 */ /* 0x040fe40007f3e0ff */
[----:B------:R-:W-:Y:S02]  /*0500*/  SHF.R.S32.HI R20, RZ, 0x1f, R2 ;  /* 0x0000001fff147819 */ /* 0x000fe40000011402 */
[----:B------:R-:W-:Y:S02]  /*0510*/  SHF.R.S32.HI R5, RZ, 0x1f, R5 ;  /* 0x0000001fff057819 */ /* 0x000fe40000011405 */
[----:B------:R-:W-:Y:S02]  /*0520*/  LEA.HI.X.SX32 R19, R12, R19, 0x1, P0 ;  /* 0x000000130c137211 */ /* 0x000fe400000f0eff */
[----:B------:R-:W-:Y:S02]  /*0530*/  LEA.HI.X.SX32 R20, R11, R20, 0x1, P1 ;  /* 0x000000140b147211 */ /* 0x000fe400008f0eff */
[----:B------:R-:W-:-:S07]  /*0540*/  LEA.HI.X.SX32 R18, R10, R5, 0x1, P2 ;  /* 0x000000050a127211 */ /* 0x000fce00010f0eff */
.L_x_21789:
        /* <DEDUP_REMOVED lines=12> */
[C---:B------:R-:W-:Y:S01]  /*0610*/  IMAD R23, R22.reuse, UR15, RZ ;  /* 0x0000000f16177c24 */ /* 0x040fe2000f8e02ff */
[----:B------:R-:W-:Y:S02]  /*0620*/  IADD3 R22, R22, UR9, RZ ;  /* 0x0000000916167c10 */ /* 0x000fe4000fffe0ff */
[----:B--2---:R-:W-:Y:S01]  /*0630*/  SHF.L.U32 R24, R2, 0x10, RZ ;  /* 0x0000001002187819 */ /* 0x004fe200000006ff */
[----:B---3--:R-:W-:-:S04]  /*0640*/  IMAD.U32 R21, R4, 0x10000, RZ ;  /* 0x0001000004157824 */ /* 0x008fc800078e00ff */
[----:B------:R-:W-:Y:S01]  /*0650*/  FFMA.FTZ R24, -R7, UR20, R24 ;  /* 0x0000001407187c23 */ /* 0x000fe20008010118 */
[----:B------:R-:W-:-:S04]  /*0660*/  FADD.FTZ R21, -R6, R21 ;  /* 0x0000001506157221 */ /* 0x000fc80000010100 */
[----:B------:R-:W-:Y:S01]  /*0670*/  FFMA.FTZ R24, -R13, R21, R24 ;  /* 0x000000150d187223 */ /* 0x000fe20000010118 */
[----:B------:R-:W-:-:S03]  /*0680*/  IADD3 R21, P0, R23, R17, RZ ;  /* 0x0000001117157210 */ /* 0x000fc60007f1e0ff */
[----:B------:R-:W-:Y:S01]  /*0690*/  FMUL.FTZ R24, R9, R24 ;  /* 0x0000001809187220 */ /* 0x000fe20000410000 */
[----:B------:R-:W-:Y:S02]  /*06a0*/  LEA.HI.X.SX32 R26, R23, R18, 0x1, P0 ;  /* 0x00000012171a7211 */ /* 0x000fe400000f0eff */
[C---:B------:R-:W-:Y:S02]  /*06b0*/  LEA R2, P0, R21.reuse, UR18, 0x1 ;  /* 0x0000001215027c11 */ /* 0x040fe4000f8008ff */
[----:B------:R-:W-:Y:S02]  /*06c0*/  F2FP.BF16.F32.PACK_AB R24, RZ, R24 ;  /* 0x00000018ff18723e */ /* 0x000fe400000010ff */
[----:B------:R-:W-:Y:S02]  /*06d0*/  LEA.HI.X R3, R21, UR19, R26, 0x1, P0 ;  /* 0x0000001315037c11 */ /* 0x000fe400080f0c1a */
[----:B------:R-:W-:-:S03]  /*06e0*/  ISETP.GE.AND P0, PT, R22, R15, PT ;  /* 0x0000000f1600720c */ /* 0x000fc60003f06270 */
[----:B------:R0:W-:Y:S10]  /*06f0*/  STG.E.U16 desc[UR6][R2.64], R24 ;  /* 0x0000001802007986 */ /* 0x0001f4000c101506 */
[----:B------:R-:W-:Y:S05]  /*0700*/  @!P0 BRA `(.L_x_21789) ;  /* 0xfffffffc00908947 */ /* 0x000fea000383ffff */
.L_x_21788:
[----:B------:R-:W-:Y:S05]  /*0710*/  BSYNC B1 ;  /* 0x0000000000017941 */ /* 0x000fea0003800000 */
.L_x_21787:
[----:B------:R-:W-:Y:S01]  /*0720*/  VIADD R0, R0, UR4 ;  /* 0x0000000400007c36 */ /* 0x000fe20008000000 */
[----:B------:R-:W-:-:S04]  /*0730*/  ULDC UR5, c[0x0][0x218] ;  /* 0x0000860000057ab9 */ /* 0x000fc80000000800 */
[----:B------:R-:W-:-:S13]  /*0740*/  ISETP.GE.AND P0, PT, R0, UR5, PT ;  /* 0x0000000500007c0c */ /* 0x000fda000bf06270 */
[----:B------:R-:W-:Y:S05]  /*0750*/  @!P0 BRA `(.L_x_21790) ;  /* 0xfffffffc002c8947 */ /* 0x000fea000383ffff */
[----:B------:R-:W-:Y:S05]  /*0760*/  BSYNC B0 ;  /* 0x0000000000007941 */ /* 0x000fea0003800000 */
.L_x_21786:
[----:B------:R-:W-:Y:S05]  /*0770*/  EXIT ;  /* 0x000000000000794d */ /* 0x000fea0003800000 */
.L_x_21791:
        /* <DEDUP_REMOVED lines=16> */
.L_x_28446:


//--------------------- .text._ZN2at6native32batch_norm_backward_elemt_kernelIN3c108BFloat16EffiEEvNS_27GenericPackedTensorAccessorIT_Lm3ENS_16DefaultPtrTraitsET2_EES8_NS4_IT1_Lm1ES6_S7_EESA_NS4_IT0_Lm1ES6_S7_EESA_SA_S8_S9_ --------------------------
	.section	.text._ZN2at6native32batch_norm_backward_elemt_kernelIN3c108BFloat16EffiEEvNS_27GenericPackedTensorAccessorIT_Lm3ENS_16DefaultPtrTraitsET2_EES8_NS4_IT1_Lm1ES6_S7_EESA_NS4_IT0_Lm1ES6_S7_EESA_SA_S8_S9_,"ax",@progbits
	.align	128
        .global         _ZN2at6native32batch_norm_backward_elemt_kernelIN3c108BFloat16EffiEEvNS_27GenericPackedTensorAccessorIT_Lm3ENS_16DefaultPtrTraitsET2_EES8_NS4_IT1_Lm1ES6_S7_EESA_NS4_IT0_Lm1ES6_S7_EESA_SA_S8_S9_
        .type           _ZN2at6native32batch_norm_backward_elemt_kernelIN3c108BFloat16EffiEEvNS_27GenericPackedTensorAccessorIT_Lm3ENS_16DefaultPtrTraitsET2_EES8_NS4_IT1_Lm1ES6_S7_EESA_NS4_IT0_Lm1ES6_S7_EESA_SA_S8_S9_,@function
        .size           _ZN2at6native32batch_norm_backward_elemt_kernelIN3c108BFloat16EffiEEvNS_27GenericPackedTensorAccessorIT_Lm3ENS_16DefaultPtrTraitsET2_EES8_NS4_IT1_Lm1ES6_S7_EESA_NS4_IT0_Lm1ES6_S7_EESA_SA_S8_S9_,(.L_x_28447 - _ZN2at6native32batch_norm_backward_elemt_kernelIN3c108BFloat16EffiEEvNS_27GenericPackedTensorAccessorIT_Lm3ENS_16DefaultPtrTraitsET2_EES8_NS4_IT1_Lm1ES6_S7_EESA_NS4_IT0_Lm1ES6_S7_EESA_SA_S8_S9_)
        .other          _ZN2at6native32batch_norm_backward_elemt_kernelIN3c108BFloat16EffiEEvNS_27GenericPackedTensorAccessorIT_Lm3ENS_16DefaultPtrTraitsET2_EES8_NS4_IT1_Lm1ES6_S7_EESA_NS4_IT0_Lm1ES6_S7_EESA_SA_S8_S9_,@"STO_CUDA_ENTRY STV_DEFAULT"
_ZN2at6native32batch_norm_backward_elemt_kernelIN3c108BFloat16EffiEEvNS_27GenericPackedTensorAccessorIT_Lm3ENS_16DefaultPtrTraitsET2_EES8_NS4_IT1_Lm1ES6_S7_EESA_NS4_IT0_Lm1ES6_S7_EESA_SA_S8_S9_:
.text._ZN2at6native32batch_norm_backward_elemt_kernelIN3c108BFloat16EffiEEvNS_27GenericPackedTensorAccessorIT_Lm3ENS_16DefaultPtrTraitsET2_EES8_NS4_IT1_Lm1ES6_S7_EESA_NS4_IT0_Lm1ES6_S7_EESA_SA_S8_S9_:
[----:B------:R-:W-:Y:S08]  /*0000*/  LDC R1, c[0x0][0x28] ;  /* 0x00000a00ff017b82 */ /* 0x000ff00000000800 */
[----:B------:R-:W0:Y:S08]  /*0010*/  S2UR UR8, SR_CTAID.X ;  /* 0x00000000000879c3 */ /* 0x000e300000002500 */
[----:B------:R-:W0:Y:S02]  /*0020*/  LDC R0, c[0x0][0x21c] ;  /* 0x00008700ff007b82 */ /* 0x000e240000000800 */
[----:B0-----:R-:W-:-:S13]  /*0030*/  ISETP.LE.AND P0, PT, R0, UR8, PT ;  /* 0x0000000800007c0c */ /* 0x001fda000bf03270 */
[----:B------:R-:W-:Y:S05]  /*0040*/  @P0 EXIT ;  /* 0x000000000000094d */ /* 0x000fea0003800000 */
[----:B------:R-:W0:Y:S01]  /*0050*/  LDC R0, c[0x0][0x278] ;  /* 0x00009e00ff007b82 */ /* 0x000e220000000800 */
[----:B------:R-:W-:Y:S01]  /*0060*/  IMAD.MOV.U32 R2, RZ, RZ, 0x3f800000 ;  /* 0x3f800000ff027424 */ /* 0x000fe200078e00ff */
[----:B------:R-:W-:Y:S01]  /*0070*/  ULDC.64 UR6, c[0x0][0x208] ;  /* 0x0000820000067ab9 */ /* 0x000fe20000000a00 */
[----:B------:R-:W1:Y:S01]  /*0080*/  S2R R7, SR_TID.Y ;  /* 0x0000000000077919 */ /* 0x000e620000002200 */
[----:B------:R-:W-:Y:S01]  /*0090*/  ULDC UR4, c[0x0][0x4] ;  /* 0x0000010000047ab9 */ /* 0x000fe20000000800 */
[----:B------:R-:W-:-:S03]  /*00a0*/  ULDC UR5, c[0x0][0x218] ;  /* 0x0000860000057ab9 */ /* 0x000fc60000000800 */
        /* <DEDUP_REMOVED lines=11> */
[----:B---3--:R-:W-:-:S05]  /*0160*/  @P0 IMAD.WIDE R4, R3, 0x4, R4 ;  /* 0x0000000403040825 */ /* 0x008fca00078e0204 */
[----:B------:R1:W5:Y:S01]  /*0170*/  @P0 LDG.E R2, desc[UR6][R4.64] ;  /* 0x0000000604020981 */ /* 0x000362000c1e1900 */
[----:B------:R-:W-:Y:S02]  /*0180*/  IMAD R3, R6, UR8, RZ ;  /* 0x0000000806037c24 */ /* 0x000fe4000f8e02ff */
[----:B------:R-:W-:Y:S02]  /*0190*/  IMAD R7, R8, UR8, RZ ;  /* 0x0000000808077c24 */ /* 0x000fe4000f8e02ff */
[----:B0-----:R-:W-:Y:S01]  /*01a0*/  IMAD R9, R9, UR8, RZ ;  /* 0x0000000809097c24 */ /* 0x001fe2000f8e02ff */
[----:B----4-:R-:W-:Y:S06]  /*01b0*/  @P1 EXIT ;  /* 0x000000000000194d */ /* 0x010fec0003800000 */
[----:B------:R-:W0:Y:S01]  /*01c0*/  LDC R6, c[0x0][0x29c] ;  /* 0x0000a700ff067b82 */ /* 0x000e220000000800 */
[----:B------:R-:W-:-:S07]  /*01d0*/  IMAD.WIDE R12, R9, 0x4, R12 ;  /* 0x00000004090c7825 */ /* 0x000fce00078e020c */
[----:B------:R-:W2:Y:S01]  /*01e0*/  LDC.64 R14, c[0x0][0x290] ;  /* 0x0000a400ff0e7b82 */ /* 0x000ea20000000a00 */
[----:B------:R-:W3:Y:S01]  /*01f0*/  LDG.E R13, desc[UR6][R12.64] ;  /* 0x000000060c0d7981 */ /* 0x000ee2000c1e1900 */
[----:B------:R-:W-:-:S06]  /*0200*/  ULDC UR10, c[0x0][0x2c0] ;  /* 0x0000b000000a7ab9 */ /* 0x000fcc0000000800 */
[----:B-1----:R-:W1:Y:S08]  /*0210*/  LDC.64 R4, c[0x0][0x250] ;  /* 0x00009400ff047b82 */ /* 0x002e700000000a00 */
[----:B------:R-:W4:Y:S01]  /*0220*/  LDC.64 R10, c[0x0][0x280] ;  /* 0x0000a000ff0a7b82 */ /* 0x000f220000000a00 */
[----:B0-----:R-:W-:Y:S01]  /*0230*/  IMAD R9, R6, UR8, RZ ;  /* 0x0000000806097c24 */ /* 0x001fe2000f8e02ff */
[----:B------:R-:W0:Y:S06]  /*0240*/  S2R R8, SR_TID.X ;  /* 0x0000000000087919 */ /* 0x000e2c0000002100 */
[----:B------:R-:W0:Y:S01]  /*0250*/  LDC R16, c[0x0][0x2b8] ;  /* 0x0000ae00ff107b82 */ /* 0x000e220000000800 */
[----:B--2---:R-:W-:-:S07]  /*0260*/  IMAD.WIDE R14, R9, 0x4, R14 ;  /* 0x00000004090e7825 */ /* 0x004fce00078e020e */
[----:B------:R-:W2:Y:S01]  /*0270*/  LDC R17, c[0x0][0x248] ;  /* 0x00009200ff117b82 */ /* 0x000ea20000000800 */
[----:B------:R-:W3:Y:S01]  /*0280*/  LDG.E R14, desc[UR6][R14.64] ;  /* 0x000000060e0e7981 */ /* 0x000ee2000c1e1900 */
[----:B-1----:R-:W-:-:S06]  /*0290*/  IMAD.WIDE R4, R3, 0x4, R4 ;  /* 0x0000000403047825 */ /* 0x002fcc00078e0204 */
[----:B------:R-:W1:Y:S01]  /*02a0*/  LDC R18, c[0x0][0x228] ;  /* 0x00008a00ff127b82 */ /* 0x000e620000000800 */
[----:B------:R-:W5:Y:S01]  /*02b0*/  LDG.E R6, desc[UR6][R4.64] ;  /* 0x0000000604067981 */ /* 0x000f62000c1e1900 */
[----:B----4-:R-:W-:Y:S01]  /*02c0*/  IMAD.WIDE R10, R7, 0x4, R10 ;  /* 0x00000004070a7825 */ /* 0x010fe200078e020a */
[----:B------:R-:W-:Y:S01]  /*02d0*/  BSSY B0, `(.L_x_21792) ;  /* 0x0000048000007945 */ /* 0x000fe20003800000 */
[----:B------:R-:W-:Y:S01]  /*02e0*/  ULDC UR9, c[0x0][0x0] ;  /* 0x0000000000097ab9 */ /* 0x000fe20000000800 */
[----:B------:R-:W-:Y:S01]  /*02f0*/  ULDC UR5, c[0x0][0x10] ;  /* 0x0000040000057ab9 */ /* 0x000fe20000000800 */
[----:B------:R-:W-:Y:S01]  /*0300*/  ULDC UR20, c[0x0][0x2c0] ;  /* 0x0000b00000147ab9 */ /* 0x000fe20000000800 */
[----:B------:R0:W5:Y:S01]  /*0310*/  LDG.E R7, desc[UR6][R10.64] ;  /* 0x000000060a077981 */ /* 0x000162000c1e1900 */
[----:B------:R-:W-:Y:S01]  /*0320*/  ULDC UR11, c[0x0][0x24c] ;  /* 0x00009300000b7ab9 */ /* 0x000fe20000000800 */
[----:B------:R-:W-:Y:S01]  /*0330*/  ULDC UR14, c[0x0][0x22c] ;  /* 0x00008b00000e7ab9 */ /* 0x000fe20000000800 */
[----:B------:R-:W-:Y:S01]  /*0340*/  ULDC UR15, c[0x0][0x2bc] ;  /* 0x0000af00000f7ab9 */ /* 0x000fe20000000800 */
[----:B------:R-:W-:Y:S01]  /*0350*/  UIMAD UR4, UR4, UR5, URZ ;  /* 0x00000005040472a4 */ /* 0x000fe2000f8e023f */
[----:B------:R-:W-:Y:S01]  /*0360*/  ULDC.64 UR12, c[0x0][0x230] ;  /* 0x00008c00000c7ab9 */ /* 0x000fe20000000a00 */
[----:B------:R-:W-:Y:S01]  /*0370*/  ULDC.64 UR16, c[0x0][0x210] ;  /* 0x0000840000107ab9 */ /* 0x000fe20000000a00 */
[----:B------:R-:W-:Y:S01]  /*0380*/  ULDC.64 UR18, c[0x0][0x2a0] ;  /* 0x0000a80000127ab9 */ /* 0x000fe20000000a00 */
[----:B0-----:R-:W-:-:S02]  /*0390*/  IMAD R10, R16, UR8, RZ ;  /* 0x00000008100a7c24 */ /* 0x001fc4000f8e02ff */
[----:B--2---:R-:W-:Y:S02]  /*03a0*/  IMAD R11, R17, UR8, RZ ;  /* 0x00000008110b7c24 */ /* 0x004fe4000f8e02ff */
[----:B-1----:R-:W-:Y:S02]  /*03b0*/  IMAD R12, R18, UR8, RZ ;  /* 0x00000008120c7c24 */ /* 0x002fe4000f8e02ff */
[C---:B---3--:R-:W-:Y:S01]  /*03c0*/  FMUL.FTZ R3, R13.reuse, R13 ;  /* 0x0000000d0d037220 */ /* 0x048fe20000410000 */
[----:B-----5:R-:W-:-:S03]  /*03d0*/  FMUL.FTZ R9, R13, R2 ;  /* 0x000000020d097220 */ /* 0x020fc60000410000 */
[----:B------:R-:W-:-:S04]  /*03e0*/  FMUL.FTZ R3, R14, R3 ;  /* 0x000000030e037220 */ /* 0x000fc80000410000 */
[----:B------:R-:W-:-:S07]  /*03f0*/  FMUL.FTZ R13, R3, UR10 ;  /* 0x0000000a030d7c20 */ /* 0x000fce0008410000 */
.L_x_21796:
        /* <DEDUP_REMOVED lines=20> */
.L_x_21795:
        /* <DEDUP_REMOVED lines=28> */
.L_x_21794:
[----:B------:R-:W-:Y:S05]  /*0700*/  BSYNC B1 ;  /* 0x0000000000017941 */ /* 0x000fea0003800000 */
.L_x_21793:
[----:B------:R-:W-:Y:S01]  /*0710*/  IADD3 R0, R0, UR4, RZ ;  /* 0x0000000400007c10 */ /* 0x000fe2000fffe0ff */
[----:B------:R-:W-:-:S03]  /*0720*/  ULDC UR5, c[0x0][0x218] ;  /* 0x0000860000057ab9 */ /* 0x000fc60000000800 */
[----:B------:R-:W-:-:S13]  /*0730*/  ISETP.GE.AND P0, PT, R0, UR5, PT ;  /* 0x0000000500007c0c */ /* 0x000fda000bf06270 */
[----:B------:R-:W-:Y:S05]  /*0740*/  @!P0 BRA `(.L_x_21796) ;  /* 0xfffffffc002c8947 */ /* 0x000fea000383ffff */
[----:B------:R-:W-:Y:S05]  /*0750*/  BSYNC B0 ;  /* 0x0000000000007941 */ /* 0x000fea0003800000 */
.L_x_21792:
[----:B------:R-:W-:Y:S05]  /*0760*/  EXIT ;  /* 0x000000000000794d */ /* 0x000fea0003800000 */
.L_x_21797:
        /* <DEDUP_REMOVED lines=9> */
.L_x_28447:


//--------------------- .text._ZN2at6native32batch_norm_backward_elemt_kernelIN3c104HalfES3_fiEEvNS_27GenericPackedTensorAccessorIT_Lm3ENS_16DefaultPtrTraitsET2_EES8_NS4_IT1_Lm1ES6_S7_EESA_NS4_IT0_Lm1ES6_S7_EESA_SA_S8_S9_ --------------------------
	.section	.text._ZN2at6native32batch_norm_backward_elemt_kernelIN3c104HalfES3_fiEEvNS_27GenericPackedTensorAccessorIT_Lm3ENS_16DefaultPtrTraitsET2_EES8_NS4_IT1_Lm1ES6_S7_EESA_NS4_IT0_Lm1ES6_S7_EESA_SA_S8_S9_,"ax",@progbits
	.align	128
        .global         _ZN2at6native32batch_norm_backward_elemt_kernelIN3c104HalfES3_fiEEvNS_27GenericPackedTensorAccessorIT_Lm3ENS_16DefaultPtrTraitsET2_EES8_NS4_IT1_Lm1ES6_S7_EESA_NS4_IT0_Lm1ES6_S7_EESA_SA_S8_S9_
        .type           _ZN2at6native32batch_norm_backward_elemt_kernelIN3c104HalfES3_fiEEvNS_27GenericPackedTensorAccessorIT_Lm3ENS_16DefaultPtrTraitsET2_EES8_NS4_IT1_Lm1ES6_S7_EESA_NS4_IT0_Lm1ES6_S7_EESA_SA_S8_S9_,@function
        .size           _ZN2at6native32batch_norm_backward_elemt_kernelIN3c104HalfES3_fiEEvNS_27GenericPackedTensorAccessorIT_Lm3ENS_16DefaultPtrTraitsET2_EES8_NS4_IT1_Lm1ES6_S7_EESA_NS4_IT0_Lm1ES6_S7_EESA_SA_S8_S9_,(.L_x_28448 - _ZN2at6native32batch_norm_backward_elemt_kernelIN3c104HalfES3_fiEEvNS_27GenericPackedTensorAccessorIT_Lm3ENS_16DefaultPtrTraitsET2_EES8_NS4_IT1_Lm1ES6_S7_EESA_NS4_IT0_Lm1ES6_S7_EESA_SA_S8_S9_)
        .other          _ZN2at6native32batch_norm_backward_elemt_kernelIN3c104HalfES3_fiEEvNS_27GenericPackedTensorAccessorIT_Lm3ENS_16DefaultPtrTraitsET2_EES8_NS4_IT1_Lm1ES6_S7_EESA_NS4_IT0_Lm1ES6_S7_EESA_SA_S8_S9_,@"STO_CUDA_ENTRY STV_DEFAULT"
_ZN2at6native32batch_norm_backward_elemt_kernelIN3c104HalfES3_fiEEvNS_27GenericPackedTensorAccessorIT_Lm3ENS_16DefaultPtrTraitsET2_EES8_NS4_IT1_Lm1ES6_S7_EESA_NS4_IT0_Lm1ES6_S7_EESA_SA_S8_S9_:
.text._ZN2at6native32batch_norm_backward_elemt_kernelIN3c104HalfES3_fiEEvNS_27GenericPackedTensorAccessorIT_Lm3ENS_16DefaultPtrTraitsET2_EES8_NS4_IT1_Lm1ES6_S7_EESA_NS4_IT0_Lm1ES6_S7_EESA_SA_S8_S9_:
        /* <DEDUP_REMOVED lines=56> */
[----:B-----5:R-:W-:Y:S01]  /*0380*/  @P0 HADD2.F32 R9, -RZ, R2.H0_H0 ;  /* 0x20000002ff090230 */ /* 0x020fe20000004100 */
        /* <DEDUP_REMOVED lines=8> */
.L_x_21802:
        /* <DEDUP_REMOVED lines=8> */
[C---:B------:R-:W-:Y:S01]  /*0490*/  IMAD R2, R0.reuse, UR8, RZ ;  /* 0x0000000800027c24 */ /* 0x040fe2000f8e02ff */
[----:B------:R-:W-:Y:S01]  /*04a0*/  MOV R22, R8 ;  /* 0x0000000800167202 */ /* 0x000fe20000000f00 */
[----:B------:R-:W-:Y:S01]  /*04b0*/  IMAD R5, R0, UR5, RZ ;  /* 0x0000000500057c24 */ /* 0x000fe2000f8e02ff */
[----:B------:R-:W-:Y:S02]  /*04c0*/  SHF.R.S32.HI R19, RZ, 0x1f, R3 ;  /* 0x0000001fff137819 */ /* 0x000fe40000011403 */
        /* <DEDUP_REMOVED lines=8> */
.L_x_21801:
        /* <DEDUP_REMOVED lines=13> */
[----:B------:R-:W-:Y:S01]  /*0620*/  IADD3 R22, R22, UR9, RZ ;  /* 0x0000000916167c10 */ /* 0x000fe2000fffe0ff */
[----:B--2---:R-:W-:Y:S02]  /*0630*/  HADD2.F32 R24, -RZ, R2.H0_H0 ;  /* 0x20000002ff187230 */ /* 0x004fe40000004100 */
[----:B---3--:R-:W-:-:S03]  /*0640*/  HADD2.F32 R21, -RZ, R4.H0_H0 ;  /* 0x20000004ff157230 */ /* 0x008fc60000004100 */
[----:B------:R-:W-:Y:S02]  /*0650*/  FFMA.FTZ R24, -R7, UR20, R24 ;  /* 0x0000001407187c23 */ /* 0x000fe40008010118 */
[----:B------:R-:W-:-:S04]  /*0660*/  FADD.FTZ R21, -R6, R21 ;  /* 0x0000001506157221 */ /* 0x000fc80000010100 */
[----:B------:R-:W-:Y:S01]  /*0670*/  FFMA.FTZ R24, -R13, R21, R24 ;  /* 0x000000150d187223 */ /* 0x000fe20000010118 */
[----:B------:R-:W-:-:S03]  /*0680*/  IADD3 R21, P0, R23, R17, RZ ;  /* 0x0000001117157210 */ /* 0x000fc60007f1e0ff */
[----:B------:R-:W-:Y:S01]  /*0690*/  FMUL.FTZ R24, R9, R24 ;  /* 0x0000001809187220 */ /* 0x000fe20000410000 */
[----:B------:R-:W-:Y:S02]  /*06a0*/  LEA.HI.X.SX32 R26, R23, R18, 0x1, P0 ;  /* 0x00000012171a7211 */ /* 0x000fe400000f0eff */
[C---:B------:R-:W-:Y:S02]  /*06b0*/  LEA R2, P0, R21.reuse, UR18, 0x1 ;  /* 0x0000001215027c11 */ /* 0x040fe4000f8008ff */
[----:B------:R-:W-:Y:S02]  /*06c0*/  F2FP.F16.F32.PACK_AB R24, RZ, R24 ;  /* 0x00000018ff18723e */ /* 0x000fe400000000ff */
[----:B------:R-:W-:Y:S02]  /*06d0*/  LEA.HI.X R3, R21, UR19, R26, 0x1, P0 ;  /* 0x0000001315037c11 */ /* 0x000fe400080f0c1a */
[----:B------:R-:W-:-:S03]  /*06e0*/  ISETP.GE.AND P0, PT, R22, R15, PT ;  /* 0x0000000f1600720c */ /* 0x000fc60003f06270 */
[----:B------:R0:W-:Y:S10]  /*06f0*/  STG.E.U16 desc[UR6][R2.64], R24 ;  /* 0x0000001802007986 */ /* 0x0001f4000c101506 */
[----:B------:R-:W-:Y:S05]  /*0700*/  @!P0 BRA `(.L_x_21801) ;  /* 0xfffffffc00908947 */ /* 0x000fea000383ffff */
.L_x_21800:
[----:B------:R-:W-:Y:S05]  /*0710*/  BSYNC B1 ;  /* 0x0000000000017941 */ /* 0x000fea0003800000 */
.L_x_21799:
[----:B------:R-:W-:Y:S01]  /*0720*/  IADD3 R0, R0, UR4, RZ ;  /* 0x0000000400007c10 */ /* 0x000fe2000fffe0ff */
[----:B------:R-:W-:-:S03]  /*0730*/  ULDC UR5, c[0x0][0x218] ;  /* 0x0000860000057ab9 */ /* 0x000fc60000000800 */
[----:B------:R-:W-:-:S13]  /*0740*/  ISETP.GE.AND P0, PT, R0, UR5, PT ;  /* 0x0000000500007c0c */ /* 0x000fda000bf06270 */
[----:B------:R-:W-:Y:S05]  /*0750*/  @!P0 BRA `(.L_x_21802) ;  /* 0xfffffffc002c8947 */ /* 0x000fea000383ffff */
[----:B------:R-:W-:Y:S05]  /*0760*/  BSYNC B0 ;  /* 0x0000000000007941 */ /* 0x000fea0003800000 */
.L_x_21798:
[----:B------:R-:W-:Y:S05]  /*0770*/  EXIT ;  /* 0x000000000000794d */ /* 0x000fea0003800000 */
.L_x_21803:
        /* <DEDUP_REMOVED lines=16> */
.L_x_28448:


//--------------------- .text._ZN2at6native32batch_norm_backward_elemt_kernelIN3c104HalfEffiEEvNS_27GenericPackedTensorAccessorIT_Lm3ENS_16DefaultPtrTraitsET2_EES8_NS4_IT1_Lm1ES6_S7_EESA_NS4_IT0_Lm1ES6_S7_EESA_SA_S8_S9_ --------------------------
	.section	.text._ZN2at6native32batch_norm_backward_elemt_kernelIN3c104HalfEffiEEvNS_27GenericPackedTensorAccessorIT_Lm3ENS_16DefaultPtrTraitsET2_EES8_NS4_IT1_Lm1ES6_S7_EESA_NS4_IT0_Lm1ES6_S7_EESA_SA_S8_S9_,"ax",@progbits
	.align	128
        .global         _ZN2at6native32batch_norm_backward_elemt_kernelIN3c104HalfEffiEEvNS_27GenericPackedTensorAccessorIT_Lm3ENS_16DefaultPtrTraitsET2_EES8_NS4_IT1_Lm1ES6_S7_EESA_NS4_IT0_Lm1ES6_S7_EESA_SA_S8_S9_
        .type           _ZN2at6native32batch_norm_backward_elemt_kernelIN3c104HalfEffiEEvNS_27GenericPackedTensorAccessorIT_Lm3ENS_16DefaultPtrTraitsET2_EES8_NS4_IT1_Lm1ES6_S7_EESA_NS4_IT0_Lm1ES6_S7_EESA_SA_S8_S9_,@function
        .size           _ZN2at6native32batch_norm_backward_elemt_kernelIN3c104HalfEffiEEvNS_27GenericPackedTensorAccessorIT_Lm3ENS_16DefaultPtrTraitsET2_EES8_NS4_IT1_Lm1ES6_S7_EESA_NS4_IT0_Lm1ES6_S7_EESA_SA_S8_S9_,(.L_x_28449 - _ZN2at6native32batch_norm_backward_elemt_kernelIN3c104HalfEffiEEvNS_27GenericPackedTensorAccessorIT_Lm3ENS_16DefaultPtrTraitsET2_EES8_NS4_IT1_Lm1ES6_S7_EESA_NS4_IT0_Lm1ES6_S7_EESA_SA_S8_S9_)
        .other          _ZN2at6native32batch_norm_backward_elemt_kernelIN3c104HalfEffiEEvNS_27GenericPackedTensorAccessorIT_Lm3ENS_16DefaultPtrTraitsET2_EES8_NS4_IT1_Lm1ES6_S7_EESA_NS4_IT0_Lm1ES6_S7_EESA_SA_S8_S9_,@"STO_CUDA_ENTRY STV_DEFAULT"
_ZN2at6native32batch_norm_backward_elemt_kernelIN3c104HalfEffiEEvNS_27GenericPackedTensorAccessorIT_Lm3ENS_16DefaultPtrTraitsET2_EES8_NS4_IT1_Lm1ES6_S7_EESA_NS4_IT0_Lm1ES6_S7_EESA_SA_S8_S9_:
.text._ZN2at6native32batch_norm_backward_elemt_kernelIN3c104HalfEffiEEvNS_27GenericPackedTensorAccessorIT_Lm3ENS_16DefaultPtrTraitsET2_EES8_NS4_IT1_Lm1ES6_S7_EESA_NS4_IT0_Lm1ES6_S7_EESA_SA_S8_S9_:
[----:B------:R-:W-:Y:S08]  /*0000*/  LDC R1, c[0x0][0x28] ;  /* 0x00000a00ff017b82 */ /* 0x000ff00000000800 */
[----:B------:R-:W0:Y:S08]  /*0010*/  S2UR UR8, SR_CTAID.X ;  /* 0x00000000000879c3 */ /* 0x000e300000002500 */
[----:B------:R-:W0:Y:S02]  /*0020*/  LDC R0, c[0x0][0x21c] ;  /* 0x00008700ff007b82 */ /* 0x000e240000000800 */
[----:B0-----:R-:W-:-:S13]  /*0030*/  ISETP.LE.AND P0, PT, R0, UR8, PT ;  /* 0x0000000800007c0c */ /* 0x001fda000bf03270 */
[----:B------:R-:W-:Y:S05]  /*0040*/  @P0 EXIT ;  /* 0x000000000000094d */ /* 0x000fea0003800000 */
[----:B------:R-:W0:Y:S01]  /*0050*/  LDC R0, c[0x0][0x278] ;  /* 0x00009e00ff007b82 */ /* 0x000e220000000800 */
[----:B------:R-:W-:Y:S01]  /*0060*/  HFMA2.MMA R2, -RZ, RZ, 1.875, 0 ;  /* 0x3f800000ff027435 */ /* 0x000fe200000001ff */
        /* <DEDUP_REMOVED lines=57> */
.L_x_21808:
        /* <DEDUP_REMOVED lines=20> */
.L_x_21807:
        /* <DEDUP_REMOVED lines=28> */
.L_x_21806:
[----:B------:R-:W-:Y:S05]  /*0700*/  BSYNC B1 ;  /* 0x0000000000017941 */ /* 0x000fea0003800000 */
.L_x_21805:
[----:B------:R-:W-:Y:S01]  /*0710*/  IADD3 R0, R0, UR4, RZ ;  /* 0x0000000400007c10 */ /* 0x000fe2000fffe0ff */
[----:B------:R-:W-:-:S03]  /*0720*/  ULDC UR5, c[0x0][0x218] ;  /* 0x0000860000057ab9 */ /* 0x000fc60000000800 */
[----:B------:R-:W-:-:S13]  /*0730*/  ISETP.GE.AND P0, PT, R0, UR5, PT ;  /* 0x0000000500007c0c */ /* 0x000fda000bf06270 */
[----:B------:R-:W-:Y:S05]  /*0740*/  @!P0 BRA `(.L_x_21808) ;  /* 0xfffffffc002c8947 */ /* 0x000fea000383ffff */
[----:B------:R-:W-:Y:S05]  /*0750*/  BSYNC B0 ;  /* 0x0000000000007941 */ /* 0x000fea0003800000 */
.L_x_21804:
[----:B------:R-:W-:Y:S05]  /*0760*/  EXIT ;  /* 0x000000000000794d */ /* 0x000fea0003800000 */
.L_x_21809:
        /* <DEDUP_REMOVED lines=9> */
.L_x_28449:


//--------------------- .text._ZN2at6native32batch_norm_backward_elemt_kernelIfffiEEvNS_27GenericPackedTensorAccessorIT_Lm3ENS_16DefaultPtrTraitsET2_EES6_NS2_IT1_Lm1ES4_S5_EES8_NS2_IT0_Lm1ES4_S5_EES8_S8_S6_S7_ --------------------------
	.section	.text._ZN2at6native32batch_norm_backward_elemt_kernelIfffiEEvNS_27GenericPackedTensorAccessorIT_Lm3ENS_16DefaultPtrTraitsET2_EES6_NS2_IT1_Lm1ES4_S5_EES8_NS2_IT0_Lm1ES4_S5_EES8_S8_S6_S7_,"ax",@progbits
	.align	128
        .global         _ZN2at6native32batch_norm_backward_elemt_kernelIfffiEEvNS_27GenericPackedTensorAccessorIT_Lm3ENS_16DefaultPtrTraitsET2_EES6_NS2_IT1_Lm1ES4_S5_EES8_NS2_IT0_Lm1ES4_S5_EES8_S8_S6_S7_
        .type           _ZN2at6native32batch_norm_backward_elemt_kernelIfffiEEvNS_27GenericPackedTensorAccessorIT_Lm3ENS_16DefaultPtrTraitsET2_EES6_NS2_IT1_Lm1ES4_S5_EES8_NS2_IT0_Lm1ES4_S5_EES8_S8_S6_S7_,@function
        .size           _ZN2at6native32batch_norm_backward_elemt_kernelIfffiEEvNS_27GenericPackedTensorAccessorIT_Lm3ENS_16DefaultPtrTraitsET2_EES6_NS2_IT1_Lm1ES4_S5_EES8_NS2_IT0_Lm1ES4_S5_EES8_S8_S6_S7_,(.L_x_28450 - _ZN2at6native32batch_norm_backward_elemt_kernelIfffiEEvNS_27GenericPackedTensorAccessorIT_Lm3ENS_16DefaultPtrTraitsET2_EES6_NS2_IT1_Lm1ES4_S5_EES8_NS2_IT0_Lm1ES4_S5_EES8_S8_S6_S7_)
        .other          _ZN2at6native32batch_norm_backward_elemt_kernelIfffiEEvNS_27GenericPackedTensorAccessorIT_Lm3ENS_16DefaultPtrTraitsET2_EES6_NS2_IT1_Lm1ES4_S5_EES8_NS2_IT0_Lm1ES4_S5_EES8_S8_S6_S7_,@"STO_CUDA_ENTRY STV_DEFAULT"
_ZN2at6native32batch_norm_backward_elemt_kernelIfffiEEvNS_27GenericPackedTensorAccessorIT_Lm3ENS_16DefaultPtrTraitsET2_EES6_NS2_IT1_Lm1ES4_S5_EES8_NS2_IT0_Lm1ES4_S5_EES8_S8_S6_S7_:
.text._ZN2at6native32batch_norm_backward_elemt_kernelIfffiEEvNS_27GenericPackedTensorAccessorIT_Lm3ENS_16DefaultPtrTraitsET2_EES6_NS2_IT1_Lm1ES4_S5_EES8_NS2_IT0_Lm1ES4_S5_EES8_S8_S6_S7_:
        /* <DEDUP_REMOVED lines=31> */
[----:B------:R3:W4:Y:S01]  /*01f0*/  LDG.E R13, desc[UR6][R12.64] ;  /* 0x000000060c0d7981 */ /* 0x000722000c1e1900 */
[----:B------:R-:W-:-:S06]  /*0200*/  ULDC UR10, c[0x0][0x2c0] ;  /* 0x0000b000000a7ab9 */ /* 0x000fcc0000000800 */
[----:B-1----:R-:W1:Y:S01]  /*0210*/  LDC.64 R4, c[0x0][0x250] ;  /* 0x00009400ff047b82 */ /* 0x002e620000000a00 */
[----:B------:R-:W1:Y:S07]  /*0220*/  S2R R10, SR_TID.X ;  /* 0x00000000000a7919 */ /* 0x000e6e0000002100 */
[----:B------:R-:W3:Y:S01]  /*0230*/  LDC R16, c[0x0][0x2b8] ;  /* 0x0000ae00ff107b82 */ /* 0x000ee20000000800 */
[----:B0-----:R-:W-:-:S07]  /*0240*/  IMAD R11, R11, UR8, RZ ;  /* 0x000000080b0b7c24 */ /* 0x001fce000f8e02ff */
[----:B------:R-:W0:Y:S01]  /*0250*/  LDC R17, c[0x0][0x248] ;  /* 0x00009200ff117b82 */ /* 0x000e220000000800 */
[----:B--2---:R-:W-:-:S07]  /*0260*/  IMAD.WIDE R14, R11, 0x4, R14 ;  /* 0x000000040b0e7825 */ /* 0x004fce00078e020e */
[----:B------:R-:W2:Y:S01]  /*0270*/  LDC R18, c[0x0][0x228] ;  /* 0x00008a00ff127b82 */ /* 0x000ea20000000800 */
        /* <DEDUP_REMOVED lines=8> */
[----:B-1----:R-:W-:Y:S01]  /*0300*/  IMAD.WIDE R4, R3, 0x4, R4 ;  /* 0x0000000403047825 */ /* 0x002fe200078e0204 */
[----:B------:R-:W-:Y:S01]  /*0310*/  ULDC.64 UR16, c[0x0][0x210] ;  /* 0x0000840000107ab9 */ /* 0x000fe20000000a00 */
[----:B------:R-:W-:-:S03]  /*0320*/  ULDC.64 UR18, c[0x0][0x2a0] ;  /* 0x0000a80000127ab9 */ /* 0x000fc60000000a00 */
[----:B------:R1:W5:Y:S01]  /*0330*/  LDG.E R8, desc[UR6][R4.64] ;  /* 0x0000000604087981 */ /* 0x000362000c1e1900 */
[----:B---3--:R-:W-:-:S05]  /*0340*/  IMAD.WIDE R6, R9, 0x4, R6 ;  /* 0x0000000409067825 */ /* 0x008fca00078e0206 */
[----:B------:R1:W5:Y:S01]  /*0350*/  LDG.E R9, desc[UR6][R6.64] ;  /* 0x0000000606097981 */ /* 0x000362000c1e1900 */
[----:B------:R-:W-:Y:S01]  /*0360*/  BSSY B0, `(.L_x_21810) ;  /* 0x000003c000007945 */ /* 0x000fe20003800000 */
[----:B------:R-:W-:Y:S01]  /*0370*/  IMAD R12, R16, UR8, RZ ;  /* 0x00000008100c7c24 */ /* 0x000fe2000f8e02ff */
[----:B------:R-:W-:Y:S02]  /*0380*/  ULDC UR5, c[0x0][0x10] ;  /* 0x0000040000057ab9 */ /* 0x000fe40000000800 */
[----:B------:R-:W-:Y:S01]  /*0390*/  UIMAD UR4, UR4, UR5, URZ ;  /* 0x00000005040472a4 */ /* 0x000fe2000f8e023f */
[C---:B----4-:R-:W-:Y:S01]  /*03a0*/  FMUL.FTZ R3, R13.reuse, R13 ;  /* 0x0000000d0d037220 */ /* 0x050fe20000410000 */
[----:B-----5:R-:W-:Y:S01]  /*03b0*/  FMUL.FTZ R11, R13, R2 ;  /* 0x000000020d0b7220 */ /* 0x020fe20000410000 */
[----:B0-----:R-:W-:Y:S02]  /*03c0*/  IMAD R13, R17, UR8, RZ ;  /* 0x00000008110d7c24 */ /* 0x001fe4000f8e02ff */
[----:B--2---:R-:W-:Y:S01]  /*03d0*/  FMUL.FTZ R3, R14, R3 ;  /* 0x000000030e037220 */ /* 0x004fe20000410000 */
[----:B------:R-:W-:-:S03]  /*03e0*/  IMAD R14, R18, UR8, RZ ;  /* 0x00000008120e7c24 */ /* 0x000fc6000f8e02ff */
[----:B-1----:R-:W-:-:S07]  /*03f0*/  FMUL.FTZ R15, R3, UR10 ;  /* 0x0000000a030f7c20 */ /* 0x002fce0008410000 */
.L_x_21814:
        /* <DEDUP_REMOVED lines=20> */
.L_x_21813:
        /* <DEDUP_REMOVED lines=15> */
[----:B------:R-:W-:Y:S02]  /*0630*/  LEA R6, P0, R23, UR18, 0x2 ;  /* 0x0000001217067c11 */ /* 0x000fe4000f8010ff */
[----:B------:R-:W-:Y:S01]  /*0640*/  IADD3 R24, R24, UR9, RZ ;  /* 0x0000000918187c10 */ /* 0x000fe2000fffe0ff */
[----:B--2---:R-:W-:Y:S01]  /*0650*/  FADD.FTZ R7, -R8, R5 ;  /* 0x0000000508077221 */ /* 0x004fe20000010100 */
[----:B---3--:R-:W-:-:S04]  /*0660*/  FFMA.FTZ R26, -R9, UR20, R2 ;  /* 0x00000014091a7c23 */ /* 0x008fc80008010102 */
[----:B------:R-:W-:Y:S01]  /*0670*/  FFMA.FTZ R26, -R15, R7, R26 ;  /* 0x000000070f1a7223 */ /* 0x000fe2000001011a */
[----:B------:R-:W-:-:S03]  /*0680*/  LEA.HI.X R7, R23, UR19, R28, 0x2, P0 ;  /* 0x0000001317077c11 */ /* 0x000fc600080f141c */
[----:B------:R-:W-:-:S05]  /*0690*/  FMUL.FTZ R23, R11, R26 ;  /* 0x0000001a0b177220 */ /* 0x000fca0000410000 */
[----:B------:R0:W-:Y:S01]  /*06a0*/  STG.E desc[UR6][R6.64], R23 ;  /* 0x0000001706007986 */ /* 0x0001e2000c101906 */
[----:B------:R-:W-:-:S13]  /*06b0*/  ISETP.GE.AND P0, PT, R24, R17, PT ;  /* 0x000000111800720c */ /* 0x000fda0003f06270 */
[----:B0-----:R-:W-:Y:S05]  /*06c0*/  @!P0 BRA `(.L_x_21813) ;  /* 0xfffffffc009c8947 */ /* 0x001fea000383ffff */
.L_x_21812:
[----:B------:R-:W-:Y:S05]  /*06d0*/  BSYNC B1 ;  /* 0x0000000000017941 */ /* 0x000fea0003800000 */
.L_x_21811:
[----:B------:R-:W-:Y:S01]  /*06e0*/  IADD3 R0, R0, UR4, RZ ;  /* 0x0000000400007c10 */ /* 0x000fe2000fffe0ff */
[----:B------:R-:W-:-:S03]  /*06f0*/  ULDC UR5, c[0x0][0x218] ;  /* 0x0000860000057ab9 */ /* 0x000fc60000000800 */
[----:B------:R-:W-:-:S13]  /*0700*/  ISETP.GE.AND P0, PT, R0, UR5, PT ;  /* 0x0000000500007c0c */ /* 0x000fda000bf06270 */
[----:B------:R-:W-:Y:S05]  /*0710*/  @!P0 BRA `(.L_x_21814) ;  /* 0xfffffffc00388947 */ /* 0x000fea000383ffff */
[----:B------:R-:W-:Y:S05]  /*0720*/  BSYNC B0 ;  /* 0x0000000000007941 */ /* 0x000fea0003800000 */
.L_x_21810:
[----:B------:R-:W-:Y:S05]  /*0730*/  EXIT ;  /* 0x000000000000794d */ /* 0x000fea0003800000 */
.L_x_21815:
        /* <DEDUP_REMOVED lines=12> */
.L_x_28450:


//--------------------- .text._ZN2at6native32batch_norm_backward_elemt_kernelIdddiEEvNS_27GenericPackedTensorAccessorIT_Lm3ENS_16DefaultPtrTraitsET2_EES6_NS2_IT1_Lm1ES4_S5_EES8_NS2_IT0_Lm1ES4_S5_EES8_S8_S6_S7_ --------------------------
	.section	.text._ZN2at6native32batch_norm_backward_elemt_kernelIdddiEEvNS_27GenericPackedTensorAccessorIT_Lm3ENS_16DefaultPtrTraitsET2_EES6_NS2_IT1_Lm1ES4_S5_EES8_NS2_IT0_Lm1ES4_S5_EES8_S8_S6_S7_,"ax",@progbits
	.align	128
        .global         _ZN2at6native32batch_norm_backward_elemt_kernelIdddiEEvNS_27GenericPackedTensorAccessorIT_Lm3ENS_16DefaultPtrTraitsET2_EES6_NS2_IT1_Lm1ES4_S5_EES8_NS2_IT0_Lm1ES4_S5_EES8_S8_S6_S7_
        .type           _ZN2at6native32batch_norm_backward_elemt_kernelIdddiEEvNS_27GenericPackedTensorAccessorIT_Lm3ENS_16DefaultPtrTraitsET2_EES6_NS2_IT1_Lm1ES4_S5_EES8_NS2_IT0_Lm1ES4_S5_EES8_S8_S6_S7_,@function
        .size           _ZN2at6native32batch_norm_backward_elemt_kernelIdddiEEvNS_27GenericPackedTensorAccessorIT_Lm3ENS_16DefaultPtrTraitsET2_EES6_NS2_IT1_Lm1ES4_S5_EES8_NS2_IT0_Lm1ES4_S5_EES8_S8_S6_S7_,(.L_x_28451 - _ZN2at6native32batch_norm_backward_elemt_kernelIdddiEEvNS_27GenericPackedTensorAccessorIT_Lm3ENS_16DefaultPtrTraitsET2_EES6_NS2_IT1_Lm1ES4_S5_EES8_NS2_IT0_Lm1ES4_S5_EES8_S8_S6_S7_)
        .other          _ZN2at6native32batch_norm_backward_elemt_kernelIdddiEEvNS_27GenericPackedTensorAccessorIT_Lm3ENS_16DefaultPtrTraitsET2_EES6_NS2_IT1_Lm1ES4_S5_EES8_NS2_IT0_Lm1ES4_S5_EES8_S8_S6_S7_,@"STO_CUDA_ENTRY STV_DEFAULT"
_ZN2at6native32batch_norm_backward_elemt_kernelIdddiEEvNS_27GenericPackedTensorAccessorIT_Lm3ENS_16DefaultPtrTraitsET2_EES6_NS2_IT1_Lm1ES4_S5_EES8_NS2_IT0_Lm1ES4_S5_EES8_S8_S6_S7_:
.text._ZN2at6native32batch_norm_backward_elemt_kernelIdddiEEvNS_27GenericPackedTensorAccessorIT_Lm3ENS_16DefaultPtrTraitsET2_EES6_NS2_IT1_Lm1ES4_S5_EES8_NS2_IT0_Lm1ES4_S5_EES8_S8_S6_S7_:
        /* <DEDUP_REMOVED lines=8> */
[----:B------:R-:W-:Y:S01]  /*0080*/  IMAD.MOV.U32 R15, RZ, RZ, 0x3ff00000 ;  /* 0x3ff00000ff0f7424 */ /* 0x000fe200078e00ff */
[----:B------:R-:W1:Y:S01]  /*0090*/  S2R R2, SR_CTAID.Y ;  /* 0x0000000000027919 */ /* 0x000e620000002600 */
[----:B------:R-:W-:Y:S01]  /*00a0*/  ULDC UR4, c[0x0][0x4] ;  /* 0x0000010000047ab9 */ /* 0x000fe20000000800 */
[----:B------:R-:W-:Y:S01]  /*00b0*/  ULDC UR5, c[0x0][0x218] ;  /* 0x0000860000057ab9 */ /* 0x000fe20000000800 */
[----:B------:R-:W1:Y:S01]  /*00c0*/  S2R R7, SR_TID.Y ;  /* 0x0000000000077919 */ /* 0x000e620000002200 */
[----:B------:R-:W2:Y:S08]  /*00d0*/  LDC R17, c[0x0][0x28c] ;  /* 0x0000a300ff117b82 */ /* 0x000eb00000000800 */
[----:B------:R-:W3:Y:S01]  /*00e0*/  LDC R11, c[0x0][0x26c] ;  /* 0x00009b00ff0b7b82 */ /* 0x000ee20000000800 */
[----:B0-----:R-:W-:-:S07]  /*00f0*/  ISETP.GE.AND P0, PT, R0, 0x1, PT ;  /* 0x000000010000780c */ /* 0x001fce0003f06270 */
[----:B------:R-:W0:Y:S08]  /*0100*/  LDC R0, c[0x0][0x25c] ;  /* 0x00009700ff007b82 */ /* 0x000e300000000800 */
[----:B------:R-:W4:Y:S01]  /*0110*/  @P0 LDC R3, c[0x0][0x27c] ;  /* 0x00009f00ff030b82 */ /* 0x000f220000000800 */
[----:B-1----:R-:W-:-:S07]  /*0120*/  IMAD R2, R2, UR4, R7 ;  /* 0x0000000402027c24 */ /* 0x002fce000f8e0207 */
[----:B------:R-:W1:Y:S01]  /*0130*/  @P0 LDC.64 R4, c[0x0][0x270] ;  /* 0x00009c00ff040b82 */ /* 0x000e620000000a00 */
[----:B------:R-:W-:-:S07]  /*0140*/  ISETP.GE.AND P1, PT, R2, UR5, PT ;  /* 0x0000000502007c0c */ /* 0x000fce000bf26270 */
        /* <DEDUP_REMOVED lines=12> */
[----:B------:R-:W3:Y:S08]  /*0210*/  LDC.64 R12, c[0x0][0x280] ;  /* 0x0000a000ff0c7b82 */ /* 0x000ef00000000a00 */
[----:B------:R-:W4:Y:S01]  /*0220*/  LDC R18, c[0x0][0x248] ;  /* 0x00009200ff127b82 */ /* 0x000f220000000800 */
[----:B0-----:R-:W-:-:S07]  /*0230*/  IMAD R7, R0, UR8, RZ ;  /* 0x0000000800077c24 */ /* 0x001fce000f8e02ff */
[----:B------:R-:W0:Y:S01]  /*0240*/  LDC R19, c[0x0][0x228] ;  /* 0x00008a00ff137b82 */ /* 0x000e220000000800 */
[----:B------:R-:W-:Y:S01]  /*0250*/  ULDC UR9, c[0x0][0x0] ;  /* 0x0000000000097ab9 */ /* 0x000fe20000000800 */
[----:B------:R-:W-:Y:S01]  /*0260*/  ULDC.64 UR10, c[0x0][0x2c0] ;  /* 0x0000b000000a7ab9 */ /* 0x000fe20000000a00 */
[----:B------:R-:W-:Y:S01]  /*0270*/  ULDC.64 UR20, c[0x0][0x2c0] ;  /* 0x0000b00000147ab9 */ /* 0x000fe20000000a00 */
[----:B------:R-:W-:Y:S01]  /*0280*/  ULDC UR12, c[0x0][0x24c] ;  /* 0x00009300000c7ab9 */ /* 0x000fe20000000800 */
[----:B------:R-:W-:Y:S01]  /*0290*/  ULDC UR13, c[0x0][0x22c] ;  /* 0x00008b00000d7ab9 */ /* 0x000fe20000000800 */
[----:B------:R-:W-:Y:S01]  /*02a0*/  ULDC UR16, c[0x0][0x2bc] ;  /* 0x0000af0000107ab9 */ /* 0x000fe20000000800 */
[----:B------:R-:W-:Y:S01]  /*02b0*/  ULDC.64 UR14, c[0x0][0x210] ;  /* 0x00008400000e7ab9 */ /* 0x000fe20000000a00 */
[----:B------:R-:W4:Y:S01]  /*02c0*/  LDC.64 R10, c[0x0][0x250] ;  /* 0x00009400ff0a7b82 */ /* 0x000f220000000a00 */
[----:B-1----:R-:W-:Y:S01]  /*02d0*/  IMAD.WIDE R6, R7, 0x8, R8 ;  /* 0x0000000807067825 */ /* 0x002fe200078e0208 */
[----:B------:R-:W-:-:S05]  /*02e0*/  ULDC.64 UR18, c[0x0][0x2a0] ;  /* 0x0000a80000127ab9 */ /* 0x000fca0000000a00 */
[----:B------:R-:W2:Y:S01]  /*02f0*/  LDG.E.64 R6, desc[UR6][R6.64] ;  /* 0x0000000606067981 */ /* 0x000ea2000c1e1b00 */
[----:B---3--:R-:W-:-:S06]  /*0300*/  IMAD.WIDE R12, R17, 0x8, R12 ;  /* 0x00000008110c7825 */ /* 0x008fcc00078e020c */
[----:B------:R-:W5:Y:S01]  /*0310*/  LDG.E.64 R12, desc[UR6][R12.64] ;  /* 0x000000060c0c7981 */ /* 0x000f62000c1e1b00 */
[----:B----4-:R-:W-:Y:S02]  /*0320*/  IMAD.WIDE R10, R3, 0x8, R10 ;  /* 0x00000008030a7825 */ /* 0x010fe400078e020a */
[----:B------:R-:W1:Y:S04]  /*0330*/  LDC R3, c[0x0][0x2b8] ;  /* 0x0000ae00ff037b82 */ /* 0x000e680000000800 */
[----:B------:R-:W5:Y:S01]  /*0340*/  LDG.E.64 R10, desc[UR6][R10.64] ;  /* 0x000000060a0a7981 */ /* 0x000f62000c1e1b00 */
[----:B------:R-:W3:Y:S01]  /*0350*/  S2R R0, SR_TID.X ;  /* 0x0000000000007919 */ /* 0x000ee20000002100 */
[----:B------:R-:W-:Y:S01]  /*0360*/  BSSY B0, `(.L_x_21816) ;  /* 0x000003d000007945 */ /* 0x000fe20003800000 */
[----:B------:R-:W-:-:S02]  /*0370*/  ULDC UR5, c[0x0][0x10] ;  /* 0x0000040000057ab9 */ /* 0x000fc40000000800 */
[----:B------:R-:W-:Y:S01]  /*0380*/  UIMAD UR4, UR4, UR5, URZ ;  /* 0x00000005040472a4 */ /* 0x000fe2000f8e023f */
[----:B-1----:R-:W-:Y:S01]  /*0390*/  IMAD R3, R3, UR8, RZ ;  /* 0x0000000803037c24 */ /* 0x002fe2000f8e02ff */
[C---:B--2---:R-:W-:Y:S02]  /*03a0*/  DMUL R8, R4.reuse, R4 ;  /* 0x0000000404087228 */ /* 0x044fe40000000000 */
[----:B-----5:R-:W-:Y:S01]  /*03b0*/  DMUL R14, R4, R14 ;  /* 0x0000000e040e7228 */ /* 0x020fe20000000000 */
[----:B------:R-:W-:Y:S02]  /*03c0*/  IMAD R4, R18, UR8, RZ ;  /* 0x0000000812047c24 */ /* 0x000fe4000f8e02ff */
[----:B0-----:R-:W-:-:S03]  /*03d0*/  IMAD R5, R19, UR8, RZ ;  /* 0x0000000813057c24 */ /* 0x001fc6000f8e02ff */
[----:B------:R-:W-:-:S08]  /*03e0*/  DMUL R6, R6, R8 ;  /* 0x0000000806067228 */ /* 0x000fd00000000000 */
[----:B------:R-:W-:Y:S01]  /*03f0*/  DMUL R16, R6, UR10 ;  /* 0x0000000a06107c28 */ /* 0x000fe20008000000 */
[----:B---3--:R-:W-:-:S10]  /*0400*/  ULDC.64 UR10, c[0x0][0x230] ;  /* 0x00008c00000a7ab9 */ /* 0x008fd40000000a00 */
.L_x_21820:
        /* <DEDUP_REMOVED lines=20> */
.L_x_21819:
        /* <DEDUP_REMOVED lines=12> */
[----:B--2---:R-:W-:Y:S01]  /*0610*/  DFMA R24, -R12, UR20, R18 ;  /* 0x000000140c187c2b */ /* 0x004fe20008000112 */
        /* <DEDUP_REMOVED lines=12> */
.L_x_21818:
[----:B------:R-:W-:Y:S05]  /*06e0*/  BSYNC B1 ;  /* 0x0000000000017941 */ /* 0x000fea0003800000 */
.L_x_21817:
[----:B------:R-:W-:Y:S01]  /*06f0*/  VIADD R2, R2, UR4 ;  /* 0x0000000402027c36 */ /* 0x000fe20008000000 */
[----:B------:R-:W-:-:S04]  /*0700*/  ULDC UR5, c[0x0][0x218] ;  /* 0x0000860000057ab9 */ /* 0x000fc80000000800 */
[----:B------:R-:W-:-:S13]  /*0710*/  ISETP.GE.AND P0, PT, R2, UR5, PT ;  /* 0x0000000502007c0c */ /* 0x000fda000bf06270 */
[----:B------:R-:W-:Y:S05]  /*0720*/  @!P0 BRA `(.L_x_21820) ;  /* 0xfffffffc00388947 */ /* 0x000fea000383ffff */
[----:B------:R-:W-:Y:S05]  /*0730*/  BSYNC B0 ;  /* 0x0000000000007941 */ /* 0x000fea0003800000 */
.L_x_21816:
[----:B------:R-:W-:Y:S05]  /*0740*/  EXIT ;  /* 0x000000000000794d */ /* 0x000fea0003800000 */
.L_x_21821:
        /* <DEDUP_REMOVED lines=11> */
.L_x_28451:


//--------------------- .text._ZN2at6native18elementwise_kernelILi128ELi4EZNS0_15gpu_kernel_implIZZZNS0_49_GLOBAL__N__b919a28f_16_Normalization_cu_5c38458722batch_norm_elementwiseERKNS_6TensorES6_RKSt8optionalIS4_ESA_S6_S6_ENKUlvE0_clEvENKUlvE2_clEvEUlN3c104HalfEffffE_EEvRNS_18TensorIteratorBaseERKT_EUliE_EEviT1_ --------------------------
	.section	.text._ZN2at6native18elementwise_kernelILi128ELi4EZNS0_15gpu_kernel_implIZZZNS0_49_GLOBAL__N__b919a28f_16_Normalization_cu_5c38458722batch_norm_elementwiseERKNS_6TensorES6_RKSt8optionalIS4_ESA_S6_S6_ENKUlvE0_clEvENKUlvE2_clEvEUlN3c104HalfEffffE_EEvRNS_18TensorIteratorBaseERKT_EUliE_EEviT1_,"ax",@progbits
	.align	128
        .global         _ZN2at6native18elementwise_kernelILi128ELi4EZNS0_15gpu_kernel_implIZZZNS0_49_GLOBAL__N__b919a28f_16_Normalization_cu_5c38458722batch_norm_elementwiseERKNS_6TensorES6_RKSt8optionalIS4_ESA_S6_S6_ENKUlvE0_clEvENKUlvE2_clEvEUlN3c104HalfEffffE_EEvRNS_18TensorIteratorBaseERKT_EUliE_EEviT1_
        .type           _ZN2at6native18elementwise_kernelILi128ELi4EZNS0_15gpu_kernel_implIZZZNS0_49_GLOBAL__N__b919a28f_16_Normalization_cu_5c38458722batch_norm_elementwiseERKNS_6TensorES6_RKSt8optionalIS4_ESA_S6_S6_ENKUlvE0_clEvENKUlvE2_clEvEUlN3c104HalfEffffE_EEvRNS_18TensorIteratorBaseERKT_EUliE_EEviT1_,@function
        .size           _ZN2at6native18elementwise_kernelILi128ELi4EZNS0_15gpu_kernel_implIZZZNS0_49_GLOBAL__N__b919a28f_16_Normalization_cu_5c38458722batch_norm_elementwiseERKNS_6TensorES6_RKSt8optionalIS4_ESA_S6_S6_ENKUlvE0_clEvENKUlvE2_clEvEUlN3c104HalfEffffE_EEvRNS_18TensorIteratorBaseERKT_EUliE_EEviT1_,(.L_x_28452 - _ZN2at6native18elementwise_kernelILi128ELi4EZNS0_15gpu_kernel_implIZZZNS0_49_GLOBAL__N__b919a28f_16_Normalization_cu_5c38458722batch_norm_elementwiseERKNS_6TensorES6_RKSt8optionalIS4_ESA_S6_S6_ENKUlvE0_clEvENKUlvE2_clEvEUlN3c104HalfEffffE_EEvRNS_18TensorIteratorBaseERKT_EUliE_EEviT1_)
        .other          _ZN2at6native18elementwise_kernelILi128ELi4EZNS0_15gpu_kernel_implIZZZNS0_49_GLOBAL__N__b919a28f_16_Normalization_cu_5c38458722batch_norm_elementwiseERKNS_6TensorES6_RKSt8optionalIS4_ESA_S6_S6_ENKUlvE0_clEvENKUlvE2_clEvEUlN3c104HalfEffffE_EEvRNS_18TensorIteratorBaseERKT_EUliE_EEviT1_,@"STO_CUDA_ENTRY STV_DEFAULT"
_ZN2at6native18elementwise_kernelILi128ELi4EZNS0_15gpu_kernel_implIZZZNS0_49_GLOBAL__N__b919a28f_16_Normalization_cu_5c38458722batch_norm_elementwiseERKNS_6TensorES6_RKSt8optionalIS4_ESA_S6_S6_ENKUlvE0_clEvENKUlvE2_clEvEUlN3c104HalfEffffE_EEvRNS_18TensorIteratorBaseERKT_EUliE_EEviT1_:
.text._ZN2at6native18elementwise_kernelILi128ELi4EZNS0_15gpu_kernel_implIZZZNS0_49_GLOBAL__N__b919a28f_16_Normalization_cu_5c38458722batch_norm_elementwiseERKNS_6TensorES6_RKSt8optionalIS4_ESA_S6_S6_ENKUlvE0_clEvENKUlvE2_clEvEUlN3c104HalfEffffE_EEvRNS_18TensorIteratorBaseERKT_EUliE_EEviT1_:
        /* <DEDUP_REMOVED lines=10> */
[----:B------:R-:W-:Y:S01]  /*00a0*/  CS2R R24, SRZ ;  /* 0x0000000000187805 */ /* 0x000fe2000001ff00 */
        /* <DEDUP_REMOVED lines=35> */
[C---:B------:R-:W-:Y:S01]  /*02e0*/  IMAD R0, R5.reuse, UR7, R0 ;  /* 0x0000000705007c24 */ /* 0x040fe2000f8e0200 */
[----:B------:R-:W-:Y:S01]  /*02f0*/  ULDC.64 UR6, c[0x0][0x368] ;  /* 0x0000da0000067ab9 */ /* 0x000fe20000000a00 */
[C---:B------:R-:W-:Y:S02]  /*0300*/  IMAD R26, R5.reuse, UR8, R26 ;  /* 0x00000008051a7c24 */ /* 0x040fe4000f8e021a */
[C---:B------:R-:W-:Y:S02]  /*0310*/  IMAD R23, R5.reuse, UR6, R23 ;  /* 0x0000000605177c24 */ /* 0x040fe4000f8e0217 */
[C---:B------:R-:W-:Y:S02]  /*0320*/  IMAD R24, R5.reuse, UR7, R24 ;  /* 0x0000000705187c24 */ /* 0x040fe4000f8e0218 */
[----:B------:R-:W-:-:S02]  /*0330*/  IMAD R25, R5, UR9, R25 ;  /* 0x0000000905197c24 */ /* 0x000fc4000f8e0219 */
        /* <DEDUP_REMOVED lines=413> */
[----:B------:R-:W-:-:S07]  /*1d10*/  IMAD R25, R3, UR5, R25 ;  /* 0x0000000503197c24 */ /* 0x000fce000f8e0219 */
.L_x_21824:
        /* <DEDUP_REMOVED lines=23> */
.L_x_21828:
[----:B------:R-:W2:Y:S02]  /*1e90*/  LDG.E.U8 R2, desc[UR36][R2.64] ;  /* 0x0000002402027981 */ /* 0x000ea4000c1e1100 */
[----:B--2---:R-:W-:-:S04]  /*1ea0*/  I2FP.F32.U32 R0, R2 ;  /* 0x0000000200007245 */ /* 0x004fc80000201000 */
[----:B------:R-:W-:-:S04]  /*1eb0*/  F2FP.F16.F32.PACK_AB R0, RZ, R0 ;  /* 0x00000000ff00723e */ /* 0x000fc800000000ff */
[----:B------:R-:W-:Y:S01]  /*1ec0*/  PRMT R22, R0, 0x7610, R22 ;  /* 0x0000761000167816 */ /* 0x000fe20000000016 */
[----:B------:R-:W-:Y:S06]  /*1ed0*/  BRA `(.L_x_21830) ;  /* 0x0000000c00bc7947 */ /* 0x000fec0003800000 */
.L_x_21827:
        /* <DEDUP_REMOVED lines=11> */
.L_x_21832:
[----:B------:R-:W2:Y:S02]  /*1f90*/  LDG.E R2, desc[UR36][R2.64] ;  /* 0x0000002402027981 */ /* 0x000ea4000c1e1900 */
[----:B--2---:R-:W-:-:S04]  /*1fa0*/  I2FP.F32.S32 R0, R2 ;  /* 0x0000000200007245 */ /* 0x004fc80000201400 */
[----:B------:R-:W-:-:S04]  /*1fb0*/  F2FP.F16.F32.PACK_AB R0, RZ, R0 ;  /* 0x00000000ff00723e */ /* 0x000fc800000000ff */
[----:B------:R-:W-:Y:S01]  /*1fc0*/  PRMT R22, R0, 0x7610, R22 ;  /* 0x0000761000167816 */ /* 0x000fe20000000016 */
[----:B------:R-:W-:Y:S06]  /*1fd0*/  BRA `(.L_x_21830) ;  /* 0x0000000c007c7947 */ /* 0x000fec0003800000 */
.L_x_21831:
[----:B------:R-:W2:Y:S02]  /*1fe0*/  LDG.E.U16 R2, desc[UR36][R2.64] ;  /* 0x0000002402027981 */ /* 0x000ea4000c1e1500 */
[----:B--2---:R-:W0:Y:S02]  /*1ff0*/  I2F.S16 R0, R2 ;  /* 0x0000000200007306 */ /* 0x004e240000101400 */
[----:B0-----:R-:W-:-:S04]  /*2000*/  F2FP.F16.F32.PACK_AB R0, RZ, R0 ;  /* 0x00000000ff00723e */ /* 0x001fc800000000ff */
[----:B------:R-:W-:Y:S01]  /*2010*/  PRMT R22, R0, 0x7610, R22 ;  /* 0x0000761000167816 */ /* 0x000fe20000000016 */
[----:B------:R-:W-:Y:S06]  /*2020*/  BRA `(.L_x_21830) ;  /* 0x0000000c00687947 */ /* 0x000fec0003800000 */
.L_x_21826:
        /* <DEDUP_REMOVED lines=9> */
.L_x_21834:
[----:B------:R0:W5:Y:S01]  /*20c0*/  LDG.E.U16 R22, desc[UR36][R2.64] ;  /* 0x0000002402167981 */ /* 0x000162000c1e1500 */
[----:B------:R-:W-:Y:S05]  /*20d0*/  BRA `(.L_x_21830) ;  /* 0x0000000c003c7947 */ /* 0x000fea0003800000 */
.L_x_21833:
        /* <DEDUP_REMOVED lines=9> */
.L_x_21836:
[----:B------:R1:W5:Y:S01]  /*2170*/  LDG.E.U16 R22, desc[UR36][R2.64] ;  /* 0x0000002402167981 */ /* 0x000362000c1e1500 */
[----:B------:R-:W-:Y:S05]  /*2180*/  BRA `(.L_x_21830) ;  /* 0x0000000c00107947 */ /* 0x000fea0003800000 */
.L_x_21835:
        /* <DEDUP_REMOVED lines=9> */
.L_x_21825:
        /* <DEDUP_REMOVED lines=14> */
.L_x_21839:
        /* <DEDUP_REMOVED lines=9> */
.L_x_21838:
        /* <DEDUP_REMOVED lines=28> */
.L_x_21841:
        /* <DEDUP_REMOVED lines=15> */
.L_x_21840:
[----:B------:R-:W2:Y:S02]  /*2640*/  LDG.E.U16 R0, desc[UR36][R2.64] ;  /* 0x0000002402007981 */ /* 0x000ea4000c1e1500 */
[----:B--2---:R-:W-:-:S05]  /*2650*/  IMAD.U32 R0, R0, 0x10000, RZ ;  /* 0x0001000000007824 */ /* 0x004fca00078e00ff */
[----:B------:R-:W-:-:S04]  /*2660*/  F2FP.F16.F32.PACK_AB R0, RZ, R0 ;  /* 0x00000000ff00723e */ /* 0x000fc800000000ff */
[----:B------:R-:W-:Y:S01]  /*2670*/  PRMT R22, R0, 0x7610, R22 ;  /* 0x0000761000167816 */ /* 0x000fe20000000016 */
[----:B------:R-:W-:Y:S06]  /*2680*/  BRA `(.L_x_21830) ;  /* 0x0000000400d07947 */ /* 0x000fec0003800000 */
.L_x_21837:
        /* <DEDUP_REMOVED lines=13> */
.L_x_21844:
        /* <DEDUP_REMOVED lines=21> */
.L_x_21848:
[----:B------:R-:W-:Y:S05]  /*28b0*/  BSYNC B1 ;  /* 0x0000000000017941 */ /* 0x000fea0003800000 */
.L_x_21847:
[----:B------:R-:W-:Y:S01]  /*28c0*/  LEA R3, R0, 0x3b800000, 0x17 ;  /* 0x3b80000000037811 */ /* 0x000fe200078eb8ff */
[----:B------:R-:W-:-:S05]  /*28d0*/  IMAD.SHL.U32 R0, R2, 0x100000, RZ ;  /* 0x0010000002007824 */ /* 0x000fca00078e00ff */
[----:B------:R-:W-:-:S07]  /*28e0*/  LOP3.LUT R0, R3, R0, R4, 0xfe, !PT ;  /* 0x0000000003007212 */ /* 0x000fce00078efe04 */
.L_x_21846:
[----:B------:R-:W-:Y:S05]  /*28f0*/  BSYNC B0 ;  /* 0x0000000000007941 */ /* 0x000fea0003800000 */
.L_x_21845:
[----:B------:R-:W-:-:S04]  /*2900*/  F2FP.F16.F32.PACK_AB R0, RZ, R0 ;  /* 0x00000000ff00723e */ /* 0x000fc800000000ff */
[----:B------:R-:W-:Y:S01]  /*2910*/  PRMT R22, R0, 0x7610, R22 ;  /* 0x0000761000167816 */ /* 0x000fe20000000016 */
[----:B------:R-:W-:Y:S06]  /*2920*/  BRA `(.L_x_21830) ;  /* 0x0000000400287947 */ /* 0x000fec0003800000 */
.L_x_21843:
        /* <DEDUP_REMOVED lines=21> */
.L_x_21852:
[----:B------:R-:W-:Y:S05]  /*2a80*/  BSYNC B1 ;  /* 0x0000000000017941 */ /* 0x000fea0003800000 */
.L_x_21851:
[----:B------:R-:W-:Y:S01]  /*2a90*/  LEA R3, R0, 0x37800000, 0x17 ;  /* 0x3780000000037811 */ /* 0x000fe200078eb8ff */
[----:B------:R-:W-:-:S05]  /*2aa0*/  IMAD.SHL.U32 R0, R2, 0x200000, RZ ;  /* 0x0020000002007824 */ /* 0x000fca00078e00ff */
[----:B------:R-:W-:-:S07]  /*2ab0*/  LOP3.LUT R0, R3, R0, R4, 0xfe, !PT ;  /* 0x0000000003007212 */ /* 0x000fce00078efe04 */
.L_x_21850:
[----:B------:R-:W-:Y:S05]  /*2ac0*/  BSYNC B0 ;  /* 0x0000000000007941 */ /* 0x000fea0003800000 */
.L_x_21849:
[----:B------:R-:W-:-:S04]  /*2ad0*/  F2FP.F16.F32.PACK_AB R0, RZ, R0 ;  /* 0x00000000ff00723e */ /* 0x000fc800000000ff */
[----:B------:R-:W-:Y:S01]  /*2ae0*/  PRMT R22, R0, 0x7610, R22 ;  /* 0x0000761000167816 */ /* 0x000fe20000000016 */
[----:B------:R-:W-:Y:S06]  /*2af0*/  BRA `(.L_x_21830) ;  /* 0x0000000000b47947 */ /* 0x000fec0003800000 */
.L_x_21842:
        /* <DEDUP_REMOVED lines=14> */
.L_x_21856:
[----:B------:R-:W-:Y:S05]  /*2be0*/  BSYNC B0 ;  /* 0x0000000000007941 */ /* 0x000fea0003800000 */
.L_x_21855:
[----:B------:R-:W-:-:S04]  /*2bf0*/  F2FP.F16.F32.PACK_AB R0, RZ, R0 ;  /* 0x00000000ff00723e */ /* 0x000fc800000000ff */
[----:B------:R-:W-:Y:S01]  /*2c00*/  PRMT R22, R0, 0x7610, R22 ;  /* 0x0000761000167816 */ /* 0x000fe20000000016 */
[----:B------:R-:W-:Y:S06]  /*2c10*/  BRA `(.L_x_21830) ;  /* 0x00000000006c7947 */ /* 0x000fec0003800000 */
.L_x_21829:
        /* <DEDUP_REMOVED lines=16> */
.L_x_21857:
[----:B------:R-:W-:Y:S01]  /*2d20*/  PRMT R22, RZ, 0x7610, R22 ;  /* 0x00007610ff167816 */ /* 0x000fe20000000016 */
[----:B------:R-:W-:Y:S06]  /*2d30*/  BRA `(.L_x_21830) ;  /* 0x0000000000247947 */ /* 0x000fec0003800000 */
.L_x_21854:
[----:B------:R-:W2:Y:S02]  /*2d40*/  LDG.E.64 R2, desc[UR36][R2.64] ;  /* 0x0000002402027981 */ /* 0x000ea4000c1e1b00 */
[----:B--2---:R-:W0:Y:S02]  /*2d50*/  I2F.U64 R0, R2 ;  /* 0x0000000200007312 */ /* 0x004e240000301000 */
[----:B0-----:R-:W-:-:S04]  /*2d60*/  F2FP.F16.F32.PACK_AB R0, RZ, R0 ;  /* 0x00000000ff00723e */ /* 0x001fc800000000ff */
[----:B------:R-:W-:Y:S01]  /*2d70*/  PRMT R22, R0, 0x7610, R22 ;  /* 0x0000761000167816 */ /* 0x000fe20000000016 */
[----:B------:R-:W-:Y:S06]  /*2d80*/  BRA `(.L_x_21830) ;  /* 0x0000000000107947 */ /* 0x000fec0003800000 */
.L_x_21853:
[----:B------:R-:W2:Y:S02]  /*2d90*/  LDG.E R2, desc[UR36][R2.64] ;  /* 0x0000002402027981 */ /* 0x000ea4000c1e1900 */
[----:B--2---:R-:W-:-:S04]  /*2da0*/  I2FP.F32.U32 R0, R2 ;  /* 0x0000000200007245 */ /* 0x004fc80000201000 */
[----:B------:R-:W-:-:S04]  /*2db0*/  F2FP.F16.F32.PACK_AB R0, RZ, R0 ;  /* 0x00000000ff00723e */ /* 0x000fc800000000ff */
[----:B------:R-:W-:-:S07]  /*2dc0*/  PRMT R22, R0, 0x7610, R22 ;  /* 0x0000761000167816 */ /* 0x000fce0000000016 */
.L_x_21830:
        /* <DEDUP_REMOVED lines=19> */
.L_x_21862:
[----:B------:R-:W2:Y:S02]  /*2f00*/  LDG.E.U8 R2, desc[UR36][R2.64] ;  /* 0x0000002402027981 */ /* 0x000ea4000c1e1100 */
[----:B--2---:R-:W-:Y:S01]  /*2f10*/  I2FP.F32.U32 R23, R2 ;  /* 0x0000000200177245 */ /* 0x004fe20000201000 */
[----:B------:R-:W-:Y:S06]  /*2f20*/  BRA `(.L_x_21864) ;  /* 0x0000000c002c7947 */ /* 0x000fec0003800000 */
.L_x_21861:
        /* <DEDUP_REMOVED lines=9> */
.L_x_21866:
[----:B------:R-:W2:Y:S02]  /*2fc0*/  LDG.E R2, desc[UR36][R2.64] ;  /* 0x0000002402027981 */ /* 0x000ea4000c1e1900 */
[----:B--2---:R-:W-:Y:S01]  /*2fd0*/  I2FP.F32.S32 R23, R2 ;  /* 0x0000000200177245 */ /* 0x004fe20000201400 */
[----:B------:R-:W-:Y:S06]  /*2fe0*/  BRA `(.L_x_21864) ;  /* 0x0000000800fc7947 */ /* 0x000fec0003800000 */
.L_x_21865:
[----:B------:R-:W2:Y:S02]  /*2ff0*/  LDG.E.U16 R2, desc[UR36][R2.64] ;  /* 0x0000002402027981 */ /* 0x000ea4000c1e1500 */
[----:B--2---:R2:W3:Y:S01]  /*3000*/  I2F.S16 R23, R2 ;  /* 0x0000000200177306 */ /* 0x0044e20000101400 */
[----:B------:R-:W-:Y:S05]  /*3010*/  BRA `(.L_x_21864) ;  /* 0x0000000800f07947 */ /* 0x000fea0003800000 */
.L_x_21860:
        /* <DEDUP_REMOVED lines=8> */
.L_x_21868:
[----:B------:R-:W2:Y:S02]  /*30a0*/  LDG.E.U16 R2, desc[UR36][R2.64] ;  /* 0x0000002402027981 */ /* 0x000ea4000c1e1500 */
[----:B--2---:R-:W-:Y:S01]  /*30b0*/  HADD2.F32 R23, -RZ, R2.H0_H0 ;  /* 0x20000002ff177230 */ /* 0x004fe20000004100 */
[----:B------:R-:W-:Y:S06]  /*30c0*/  BRA `(.L_x_21864) ;  /* 0x0000000800c47947 */ /* 0x000fec0003800000 */
.L_x_21867:
        /* <DEDUP_REMOVED lines=8> */
.L_x_21870:
[----:B------:R-:W2:Y:S02]  /*3150*/  LDG.E.U16 R2, desc[UR36][R2.64] ;  /* 0x0000002402027981 */ /* 0x000ea4000c1e1500 */
[----:B--2---:R-:W-:Y:S01]  /*3160*/  HADD2.F32 R23, -RZ, R2.H0_H0 ;  /* 0x20000002ff177230 */ /* 0x004fe20000004100 */
[----:B------:R-:W-:Y:S06]  /*3170*/  BRA `(.L_x_21864) ;  /* 0x0000000800987947 */ /* 0x000fec0003800000 */
.L_x_21869:
[----:B------:R-:W2:Y:S01]  /*3180*/  LDG.E.64 R2, desc[UR36][R2.64] ;  /* 0x0000002402027981 */ /* 0x000ea2000c1e1b00 */
[----:B------:R-:W-:Y:S01]  /*3190*/  UMOV UR4, 0xf0000000 ;  /* 0xf000000000047882 */ /* 0x000fe20000000000 */
[----:B------:R-:W-:Y:S01]  /*31a0*/  UMOV UR5, 0x380fffff ;  /* 0x380fffff00057882 */ /* 0x000fe20000000000 */
[----:B--2---:R-:W0:Y:S01]  /*31b0*/  F2F.F32.F64 R23, R2 ;  /* 0x0000000200177310 */ /* 0x004e220000301000 */
[----:B------:R-:W-:-:S14]  /*31c0*/  DSETP.GEU.AND P0, PT, |R2|, UR4, PT ;  /* 0x0000000402007e2a */ /* 0x000fdc000bf0e200 */
[----:B0-----:R-:W-:Y:S01]  /*31d0*/  @!P0 FMUL R23, R23, 1.175494350822287508e-38 ;  /* 0x0080000017178820 */ /* 0x001fe20000400000 */
[----:B------:R-:W-:Y:S06]  /*31e0*/  BRA `(.L_x_21864) ;  /* 0x00000008007c7947 */ /* 0x000fec0003800000 */
.L_x_21859:
        /* <DEDUP_REMOVED lines=12> */
.L_x_21873:
[----:B------:R-:W2:Y:S01]  /*32b0*/  LDG.E.64 R2, desc[UR36][R2.64] ;  /* 0x0000002402027981 */ /* 0x000ea2000c1e1b00 */
[----:B------:R-:W-:Y:S01]  /*32c0*/  UMOV UR4, 0xf0000000 ;  /* 0xf000000000047882 */ /* 0x000fe20000000000 */
[----:B------:R-:W-:Y:S01]  /*32d0*/  UMOV UR5, 0x380fffff ;  /* 0x380fffff00057882 */ /* 0x000fe20000000000 */
[----:B--2---:R-:W0:Y:S01]  /*32e0*/  F2F.F32.F64 R23, R2 ;  /* 0x0000000200177310 */ /* 0x004e220000301000 */
[----:B------:R-:W-:-:S14]  /*32f0*/  DSETP.GEU.AND P0, PT, |R2|, UR4, PT ;  /* 0x0000000402007e2a */ /* 0x000fdc000bf0e200 */
[----:B0-----:R-:W-:Y:S01]  /*3300*/  @!P0 FMUL R23, R23, 1.175494350822287508e-38 ;  /* 0x0080000017178820 */ /* 0x001fe20000400000 */
[----:B------:R-:W-:Y:S06]  /*3310*/  BRA `(.L_x_21864) ;  /* 0x0000000800307947 */ /* 0x000fec0003800000 */
.L_x_21872:
        /* <DEDUP_REMOVED lines=26> */
.L_x_21875:
        /* <DEDUP_REMOVED lines=13> */
.L_x_21874:
[----:B------:R-:W2:Y:S02]  /*3590*/  LDG.E.U16 R2, desc[UR36][R2.64] ;  /* 0x0000002402027981 */ /* 0x000ea4000c1e1500 */
[----:B--2---:R-:W-:Y:S01]  /*35a0*/  IMAD.U32 R23, R2, 0x10000, RZ ;  /* 0x0001000002177824 */ /* 0x004fe200078e00ff */
[----:B------:R-:W-:Y:S06]  /*35b0*/  BRA `(.L_x_21864) ;  /* 0x0000000400887947 */ /* 0x000fec0003800000 */
.L_x_21871:
        /* <DEDUP_REMOVED lines=11> */
.L_x_21878:
        /* <DEDUP_REMOVED lines=20> */
.L_x_21880:
[----:B------:R-:W-:Y:S05]  /*37b0*/  BSYNC B0 ;  /* 0x0000000000007941 */ /* 0x000fea0003800000 */
.L_x_21879:
[----:B------:R-:W-:Y:S01]  /*37c0*/  IMAD.SHL.U32 R2, R2, 0x100000, RZ ;  /* 0x0010000002027824 */ /* 0x000fe200078e00ff */
[----:B------:R-:W-:-:S04]  /*37d0*/  LEA R0, R0, 0x3b800000, 0x17 ;  /* 0x3b80000000007811 */ /* 0x000fc800078eb8ff */
[----:B------:R-:W-:Y:S01]  /*37e0*/  LOP3.LUT R23, R0, R2, R23, 0xfe, !PT ;  /* 0x0000000200177212 */ /* 0x000fe200078efe17 */
[----:B------:R-:W-:Y:S06]  /*37f0*/  BRA `(.L_x_21864) ;  /* 0x0000000000f87947 */ /* 0x000fec0003800000 */
.L_x_21877:
        /* <DEDUP_REMOVED lines=20> */
.L_x_21882:
[----:B------:R-:W-:Y:S05]  /*3940*/  BSYNC B0 ;  /* 0x0000000000007941 */ /* 0x000fea0003800000 */
.L_x_21881:
[----:B------:R-:W-:Y:S01]  /*3950*/  IMAD.SHL.U32 R2, R2, 0x200000, RZ ;  /* 0x0020000002027824 */ /* 0x000fe200078e00ff */
[----:B------:R-:W-:-:S04]  /*3960*/  LEA R0, R0, 0x37800000, 0x17 ;  /* 0x3780000000007811 */ /* 0x000fc800078eb8ff */
[----:B------:R-:W-:Y:S01]  /*3970*/  LOP3.LUT R23, R0, R2, R23, 0xfe, !PT ;  /* 0x0000000200177212 */ /* 0x000fe200078efe17 */
[----:B------:R-:W-:Y:S06]  /*3980*/  BRA `(.L_x_21864) ;  /* 0x0000000000947947 */ /* 0x000fec0003800000 */
.L_x_21876:
        /* <DEDUP_REMOVED lines=14> */
.L_x_21863:
        /* <DEDUP_REMOVED lines=16> */
.L_x_21885:
[----:B------:R-:W-:Y:S01]  /*3b70*/  IMAD.MOV.U32 R23, RZ, RZ, RZ ;  /* 0x000000ffff177224 */ /* 0x000fe200078e00ff */
[----:B------:R-:W-:Y:S06]  /*3b80*/  BRA `(.L_x_21864) ;  /* 0x0000000000147947 */ /* 0x000fec0003800000 */
.L_x_21884:
[----:B------:R-:W2:Y:S02]  /*3b90*/  LDG.E.64 R2, desc[UR36][R2.64] ;  /* 0x0000002402027981 */ /* 0x000ea4000c1e1b00 */
[----:B--2---:R0:W1:Y:S01]  /*3ba0*/  I2F.U64 R23, R2 ;  /* 0x0000000200177312 */ /* 0x0040620000301000 */
[----:B------:R-:W-:Y:S05]  /*3bb0*/  BRA `(.L_x_21864) ;  /* 0x0000000000087947 */ /* 0x000fea0003800000 */
.L_x_21883:
[----:B------:R-:W2:Y:S02]  /*3bc0*/  LDG.E R2, desc[UR36][R2.64] ;  /* 0x0000002402027981 */ /* 0x000ea4000c1e1900 */
[----:B--2---:R-:W-:-:S07]  /*3bd0*/  I2FP.F32.U32 R23, R2 ;  /* 0x0000000200177245 */ /* 0x004fce0000201000 */
.L_x_21864:
[----:B------:R-:W-:Y:S05]  /*3be0*/  BSYNC B6 ;  /* 0x0000000000067941 */ /* 0x000fea0003800000 */
.L_x_21858:
        /* <DEDUP_REMOVED lines=19> */
.L_x_21890:
[----:B------:R-:W2:Y:S02]  /*3d20*/  LDG.E.U8 R2, desc[UR36][R2.64] ;  /* 0x0000002402027981 */ /* 0x000ea4000c1e1100 */
[----:B--2---:R-:W-:Y:S01]  /*3d30*/  I2FP.F32.U32 R24, R2 ;  /* 0x0000000200187245 */ /* 0x004fe20000201000 */
[----:B------:R-:W-:Y:S06]  /*3d40*/  BRA `(.L_x_21892) ;  /* 0x0000000c002c7947 */ /* 0x000fec0003800000 */
.L_x_21889:
        /* <DEDUP_REMOVED lines=9> */
.L_x_21894:
[----:B------:R-:W2:Y:S02]  /*3de0*/  LDG.E R2, desc[UR36][R2.64] ;  /* 0x0000002402027981 */ /* 0x000ea4000c1e1900 */
[----:B--2---:R-:W-:Y:S01]  /*3df0*/  I2FP.F32.S32 R24, R2 ;  /* 0x0000000200187245 */ /* 0x004fe20000201400 */
[----:B------:R-:W-:Y:S06]  /*3e00*/  BRA `(.L_x_21892) ;  /* 0x0000000800fc7947 */ /* 0x000fec0003800000 */
.L_x_21893:
[----:B------:R-:W2:Y:S02]  /*3e10*/  LDG.E.U16 R2, desc[UR36][R2.64] ;  /* 0x0000002402027981 */ /* 0x000ea4000c1e1500 */
[----:B--2---:R0:W1:Y:S01]  /*3e20*/  I2F.S16 R24, R2 ;  /* 0x0000000200187306 */ /* 0x0040620000101400 */
[----:B------:R-:W-:Y:S05]  /*3e30*/  BRA `(.L_x_21892) ;  /* 0x0000000800f07947 */ /* 0x000fea0003800000 */
.L_x_21888:
        /* <DEDUP_REMOVED lines=8> */
.L_x_21896:
[----:B------:R-:W2:Y:S02]  /*3ec0*/  LDG.E.U16 R2, desc[UR36][R2.64] ;  /* 0x0000002402027981 */ /* 0x000ea4000c1e1500 */
[----:B--2---:R-:W-:Y:S01]  /*3ed0*/  HADD2.F32 R24, -RZ, R2.H0_H0 ;  /* 0x20000002ff187230 */ /* 0x004fe20000004100 */
[----:B------:R-:W-:Y:S06]  /*3ee0*/  BRA `(.L_x_21892) ;  /* 0x0000000800c47947 */ /* 0x000fec0003800000 */
.L_x_21895:
        /* <DEDUP_REMOVED lines=8> */
.L_x_21898:
[----:B------:R-:W2:Y:S02]  /*3f70*/  LDG.E.U16 R2, desc[UR36][R2.64] ;  /* 0x0000002402027981 */ /* 0x000ea4000c1e1500 */
[----:B--2---:R-:W-:Y:S01]  /*3f80*/  HADD2.F32 R24, -RZ, R2.H0_H0 ;  /* 0x20000002ff187230 */ /* 0x004fe20000004100 */
[----:B------:R-:W-:Y:S06]  /*3f90*/  BRA `(.L_x_21892) ;  /* 0x0000000800987947 */ /* 0x000fec0003800000 */
.L_x_21897:
[----:B------:R-:W2:Y:S01]  /*3fa0*/  LDG.E.64 R2, desc[UR36][R2.64] ;  /* 0x0000002402027981 */ /* 0x000ea2000c1e1b00 */
[----:B------:R-:W-:Y:S01]  /*3fb0*/  UMOV UR4, 0xf0000000 ;  /* 0xf000000000047882 */ /* 0x000fe20000000000 */
[----:B------:R-:W-:Y:S01]  /*3fc0*/  UMOV UR5, 0x380fffff ;  /* 0x380fffff00057882 */ /* 0x000fe20000000000 */
[----:B--2---:R-:W0:Y:S01]  /*3fd0*/  F2F.F32.F64 R24, R2 ;  /* 0x0000000200187310 */ /* 0x004e220000301000 */
[----:B------:R-:W-:-:S14]  /*3fe0*/  DSETP.GEU.AND P0, PT, |R2|, UR4, PT ;  /* 0x0000000402007e2a */ /* 0x000fdc000bf0e200 */
[----:B0-----:R-:W-:Y:S01]  /*3ff0*/  @!P0 FMUL R24, R24, 1.175494350822287508e-38 ;  /* 0x0080000018188820 */ /* 0x001fe20000400000 */
[----:B------:R-:W-:Y:S06]  /*4000*/  BRA `(.L_x_21892) ;  /* 0x00000008007c7947 */ /* 0x000fec0003800000 */
.L_x_21887:
        /* <DEDUP_REMOVED lines=12> */
.L_x_21901:
[----:B------:R-:W2:Y:S01]  /*40d0*/  LDG.E.64 R2, desc[UR36][R2.64] ;  /* 0x0000002402027981 */ /* 0x000ea2000c1e1b00 */
[----:B------:R-:W-:Y:S01]  /*40e0*/  UMOV UR4, 0xf0000000 ;  /* 0xf000000000047882 */ /* 0x000fe20000000000 */
[----:B------:R-:W-:Y:S01]  /*40f0*/  UMOV UR5, 0x380fffff ;  /* 0x380fffff00057882 */ /* 0x000fe20000000000 */
[----:B--2---:R-:W0:Y:S01]  /*4100*/  F2F.F32.F64 R24, R2 ;  /* 0x0000000200187310 */ /* 0x004e220000301000 */
[----:B------:R-:W-:-:S14]  /*4110*/  DSETP.GEU.AND P0, PT, |R2|, UR4, PT ;  /* 0x0000000402007e2a */ /* 0x000fdc000bf0e200 */
[----:B0-----:R-:W-:Y:S01]  /*4120*/  @!P0 FMUL R24, R24, 1.175494350822287508e-38 ;  /* 0x0080000018188820 */ /* 0x001fe20000400000 */
[----:B------:R-:W-:Y:S06]  /*4130*/  BRA `(.L_x_21892) ;  /* 0x0000000800307947 */ /* 0x000fec0003800000 */
.L_x_21900:
        /* <DEDUP_REMOVED lines=26> */
.L_x_21903:
        /* <DEDUP_REMOVED lines=13> */
.L_x_21902:
[----:B------:R-:W2:Y:S02]  /*43b0*/  LDG.E.U16 R2, desc[UR36][R2.64] ;  /* 0x0000002402027981 */ /* 0x000ea4000c1e1500 */
[----:B--2---:R-:W-:Y:S01]  /*43c0*/  IMAD.U32 R24, R2, 0x10000, RZ ;  /* 0x0001000002187824 */ /* 0x004fe200078e00ff */
[----:B------:R-:W-:Y:S06]  /*43d0*/  BRA `(.L_x_21892) ;  /* 0x0000000400887947 */ /* 0x000fec0003800000 */
.L_x_21899:
        /* <DEDUP_REMOVED lines=11> */
.L_x_21906:
        /* <DEDUP_REMOVED lines=20> */
.L_x_21908:
[----:B------:R-:W-:Y:S05]  /*45d0*/  BSYNC B0 ;  /* 0x0000000000007941 */ /* 0x000fea0003800000 */
.L_x_21907:
[----:B------:R-:W-:Y:S01]  /*45e0*/  IMAD.SHL.U32 R2, R2, 0x100000, RZ ;  /* 0x0010000002027824 */ /* 0x000fe200078e00ff */
[----:B------:R-:W-:-:S04]  /*45f0*/  LEA R3, R0, 0x3b800000, 0x17 ;  /* 0x3b80000000037811 */ /* 0x000fc800078eb8ff */
[----:B------:R-:W-:Y:S01]  /*4600*/  LOP3.LUT R24, R3, R2, R24, 0xfe, !PT ;  /* 0x0000000203187212 */ /* 0x000fe200078efe18 */
[----:B------:R-:W-:Y:S06]  /*4610*/  BRA `(.L_x_21892) ;  /* 0x0000000000f87947 */ /* 0x000fec0003800000 */
.L_x_21905:
        /* <DEDUP_REMOVED lines=20> */
.L_x_21910:
[----:B------:R-:W-:Y:S05]  /*4760*/  BSYNC B0 ;  /* 0x0000000000007941 */ /* 0x000fea0003800000 */
.L_x_21909:
[----:B------:R-:W-:Y:S01]  /*4770*/  IMAD.SHL.U32 R2, R2, 0x200000, RZ ;  /* 0x0020000002027824 */ /* 0x000fe200078e00ff */
[----:B------:R-:W-:-:S04]  /*4780*/  LEA R3, R0, 0x37800000, 0x17 ;  /* 0x3780000000037811 */ /* 0x000fc800078eb8ff */
[----:B------:R-:W-:Y:S01]  /*4790*/  LOP3.LUT R24, R3, R2, R24, 0xfe, !PT ;  /* 0x0000000203187212 */ /* 0x000fe200078efe18 */
[----:B------:R-:W-:Y:S06]  /*47a0*/  BRA `(.L_x_21892) ;  /* 0x0000000000947947 */ /* 0x000fec0003800000 */
.L_x_21904:
        /* <DEDUP_REMOVED lines=14> */
.L_x_21891:
        /* <DEDUP_REMOVED lines=16> */
.L_x_21913:
[----:B------:R-:W-:Y:S01]  /*4990*/  IMAD.MOV.U32 R24, RZ, RZ, RZ ;  /* 0x000000ffff187224 */ /* 0x000fe200078e00ff */
[----:B------:R-:W-:Y:S06]  /*49a0*/  BRA `(.L_x_21892) ;  /* 0x0000000000147947 */ /* 0x000fec0003800000 */
.L_x_21912:
[----:B------:R-:W2:Y:S02]  /*49b0*/  LDG.E.64 R2, desc[UR36][R2.64] ;  /* 0x0000002402027981 */ /* 0x000ea4000c1e1b00 */
[----:B--2---:R0:W1:Y:S01]  /*49c0*/  I2F.U64 R24, R2 ;  /* 0x0000000200187312 */ /* 0x0040620000301000 */
[----:B------:R-:W-:Y:S05]  /*49d0*/  BRA `(.L_x_21892) ;  /* 0x0000000000087947 */ /* 0x000fea0003800000 */
.L_x_21911:
[----:B------:R-:W2:Y:S02]  /*49e0*/  LDG.E R2, desc[UR36][R2.64] ;  /* 0x0000002402027981 */ /* 0x000ea4000c1e1900 */
[----:B--2---:R-:W-:-:S07]  /*49f0*/  I2FP.F32.U32 R24, R2 ;  /* 0x0000000200187245 */ /* 0x004fce0000201000 */
.L_x_21892:
[----:B------:R-:W-:Y:S05]  /*4a00*/  BSYNC B6 ;  /* 0x0000000000067941 */ /* 0x000fea0003800000 */
.L_x_21886:
        /* <DEDUP_REMOVED lines=19> */
.L_x_21918:
[----:B------:R-:W2:Y:S02]  /*4b40*/  LDG.E.U8 R2, desc[UR36][R2.64] ;  /* 0x0000002402027981 */ /* 0x000ea4000c1e1100 */
[----:B--2---:R-:W-:Y:S01]  /*4b50*/  I2FP.F32.U32 R26, R2 ;  /* 0x00000002001a7245 */ /* 0x004fe20000201000 */
[----:B------:R-:W-:Y:S06]  /*4b60*/  BRA `(.L_x_21920) ;  /* 0x0000000c002c7947 */ /* 0x000fec0003800000 */
.L_x_21917:
        /* <DEDUP_REMOVED lines=9> */
.L_x_21922:
[----:B------:R-:W2:Y:S02]  /*4c00*/  LDG.E R2, desc[UR36][R2.64] ;  /* 0x0000002402027981 */ /* 0x000ea4000c1e1900 */
[----:B--2---:R-:W-:Y:S01]  /*4c10*/  I2FP.F32.S32 R26, R2 ;  /* 0x00000002001a7245 */ /* 0x004fe20000201400 */
[----:B------:R-:W-:Y:S06]  /*4c20*/  BRA `(.L_x_21920) ;  /* 0x0000000800fc7947 */ /* 0x000fec0003800000 */
.L_x_21921:
[----:B------:R-:W2:Y:S02]  /*4c30*/  LDG.E.U16 R2, desc[UR36][R2.64] ;  /* 0x0000002402027981 */ /* 0x000ea4000c1e1500 */
[----:B--2---:R0:W2:Y:S01]  /*4c40*/  I2F.S16 R26, R2 ;  /* 0x00000002001a7306 */ /* 0x0040a20000101400 */
[----:B------:R-:W-:Y:S05]  /*4c50*/  BRA `(.L_x_21920) ;  /* 0x0000000800f07947 */ /* 0x000fea0003800000 */
.L_x_21916:
        /* <DEDUP_REMOVED lines=8> */
.L_x_21924:
[----:B------:R-:W2:Y:S02]  /*4ce0*/  LDG.E.U16 R2, desc[UR36][R2.64] ;  /* 0x0000002402027981 */ /* 0x000ea4000c1e1500 */
[----:B--2---:R-:W-:Y:S01]  /*4cf0*/  HADD2.F32 R26, -RZ, R2.H0_H0 ;  /* 0x20000002ff1a7230 */ /* 0x004fe20000004100 */
[----:B------:R-:W-:Y:S06]  /*4d00*/  BRA `(.L_x_21920) ;  /* 0x0000000800c47947 */ /* 0x000fec0003800000 */
.L_x_21923:
        /* <DEDUP_REMOVED lines=8> */
.L_x_21926:
[----:B------:R-:W2:Y:S02]  /*4d90*/  LDG.E.U16 R2, desc[UR36][R2.64] ;  /* 0x0000002402027981 */ /* 0x000ea4000c1e1500 */
[----:B--2---:R-:W-:Y:S01]  /*4da0*/  HADD2.F32 R26, -RZ, R2.H0_H0 ;  /* 0x20000002ff1a7230 */ /* 0x004fe20000004100 */
[----:B------:R-:W-:Y:S06]  /*4db0*/  BRA `(.L_x_21920) ;  /* 0x0000000800987947 */ /* 0x000fec0003800000 */
.L_x_21925:
[----:B------:R-:W2:Y:S01]  /*4dc0*/  LDG.E.64 R2, desc[UR36][R2.64] ;  /* 0x0000002402027981 */ /* 0x000ea2000c1e1b00 */
[----:B------:R-:W-:Y:S01]  /*4dd0*/  UMOV UR4, 0xf0000000 ;  /* 0xf000000000047882 */ /* 0x000fe20000000000 */
[----:B------:R-:W-:Y:S01]  /*4de0*/  UMOV UR5, 0x380fffff ;  /* 0x380fffff00057882 */ /* 0x000fe20000000000 */
[----:B--2---:R-:W0:Y:S01]  /*4df0*/  F2F.F32.F64 R26, R2 ;  /* 0x00000002001a7310 */ /* 0x004e220000301000 */
[----:B------:R-:W-:-:S14]  /*4e00*/  DSETP.GEU.AND P0, PT, |R2|, UR4, PT ;  /* 0x0000000402007e2a */ /* 0x000fdc000bf0e200 */
[----:B0-----:R-:W-:Y:S01]  /*4e10*/  @!P0 FMUL R26, R26, 1.175494350822287508e-38 ;  /* 0x008000001a1a8820 */ /* 0x001fe20000400000 */
[----:B------:R-:W-:Y:S06]  /*4e20*/  BRA `(.L_x_21920) ;  /* 0x00000008007c7947 */ /* 0x000fec0003800000 */
.L_x_21915:
        /* <DEDUP_REMOVED lines=12> */
.L_x_21929:
[----:B------:R-:W2:Y:S01]  /*4ef0*/  LDG.E.64 R2, desc[UR36][R2.64] ;  /* 0x0000002402027981 */ /* 0x000ea2000c1e1b00 */
[----:B------:R-:W-:Y:S01]  /*4f00*/  UMOV UR4, 0xf0000000 ;  /* 0xf000000000047882 */ /* 0x000fe20000000000 */
[----:B------:R-:W-:Y:S01]  /*4f10*/  UMOV UR5, 0x380fffff ;  /* 0x380fffff00057882 */ /* 0x000fe20000000000 */
[----:B--2---:R-:W0:Y:S01]  /*4f20*/  F2F.F32.F64 R26, R2 ;  /* 0x00000002001a7310 */ /* 0x004e220000301000 */
[----:B------:R-:W-:-:S14]  /*4f30*/  DSETP.GEU.AND P0, PT, |R2|, UR4, PT ;  /* 0x0000000402007e2a */ /* 0x000fdc000bf0e200 */
[----:B0-----:R-:W-:Y:S01]  /*4f40*/  @!P0 FMUL R26, R26, 1.175494350822287508e-38 ;  /* 0x008000001a1a8820 */ /* 0x001fe20000400000 */
[----:B------:R-:W-:Y:S06]  /*4f50*/  BRA `(.L_x_21920) ;  /* 0x0000000800307947 */ /* 0x000fec0003800000 */
.L_x_21928:
        /* <DEDUP_REMOVED lines=26> */
.L_x_21931:
        /* <DEDUP_REMOVED lines=13> */
.L_x_21930:
[----:B------:R-:W2:Y:S02]  /*51d0*/  LDG.E.U16 R2, desc[UR36][R2.64] ;  /* 0x0000002402027981 */ /* 0x000ea4000c1e1500 */
[----:B--2---:R-:W-:Y:S01]  /*51e0*/  IMAD.U32 R26, R2, 0x10000, RZ ;  /* 0x00010000021a7824 */ /* 0x004fe200078e00ff */
[----:B------:R-:W-:Y:S06]  /*51f0*/  BRA `(.L_x_21920) ;  /* 0x0000000400887947 */ /* 0x000fec0003800000 */
.L_x_21927:
        /* <DEDUP_REMOVED lines=11> */
.L_x_21934:
        /* <DEDUP_REMOVED lines=20> */
.L_x_21936:
[----:B------:R-:W-:Y:S05]  /*53f0*/  BSYNC B0 ;  /* 0x0000000000007941 */ /* 0x000fea0003800000 */
.L_x_21935:
[----:B------:R-:W-:Y:S01]  /*5400*/  IMAD.SHL.U32 R2, R2, 0x100000, RZ ;  /* 0x0010000002027824 */ /* 0x000fe200078e00ff */
[----:B------:R-:W-:-:S04]  /*5410*/  LEA R3, R0, 0x3b800000, 0x17 ;  /* 0x3b80000000037811 */ /* 0x000fc800078eb8ff */
[----:B------:R-:W-:Y:S01]  /*5420*/  LOP3.LUT R26, R3, R2, R26, 0xfe, !PT ;  /* 0x00000002031a7212 */ /* 0x000fe200078efe1a */
[----:B------:R-:W-:Y:S06]  /*5430*/  BRA `(.L_x_21920) ;  /* 0x0000000000f87947 */ /* 0x000fec0003800000 */
.L_x_21933:
        /* <DEDUP_REMOVED lines=20> */
.L_x_21938:
[----:B------:R-:W-:Y:S05]  /*5580*/  BSYNC B0 ;  /* 0x0000000000007941 */ /* 0x000fea0003800000 */
.L_x_21937:
[----:B------:R-:W-:Y:S01]  /*5590*/  IMAD.SHL.U32 R2, R2, 0x200000, RZ ;  /* 0x0020000002027824 */ /* 0x000fe200078e00ff */
[----:B------:R-:W-:-:S04]  /*55a0*/  LEA R3, R0, 0x37800000, 0x17 ;  /* 0x3780000000037811 */ /* 0x000fc800078eb8ff */
[----:B------:R-:W-:Y:S01]  /*55b0*/  LOP3.LUT R26, R3, R2, R26, 0xfe, !PT ;  /* 0x00000002031a7212 */ /* 0x000fe200078efe1a */
[----:B------:R-:W-:Y:S06]  /*55c0*/  BRA `(.L_x_21920) ;  /* 0x0000000000947947 */ /* 0x000fec0003800000 */
.L_x_21932:
        /* <DEDUP_REMOVED lines=14> */
.L_x_21919:
        /* <DEDUP_REMOVED lines=16> */
.L_x_21941:
[----:B------:R-:W-:Y:S01]  /*57b0*/  IMAD.MOV.U32 R26, RZ, RZ, RZ ;  /* 0x000000ffff1a7224 */ /* 0x000fe200078e00ff */
[----:B------:R-:W-:Y:S06]  /*57c0*/  BRA `(.L_x_21920) ;  /* 0x0000000000147947 */ /* 0x000fec0003800000 */
.L_x_21940:
[----:B------:R-:W2:Y:S02]  /*57d0*/  LDG.E.64 R26, desc[UR36][R2.64] ;  /* 0x00000024021a7981 */ /* 0x000ea4000c1e1b00 */
[----:B--2---:R0:W2:Y:S01]  /*57e0*/  I2F.U64 R26, R26 ;  /* 0x0000001a001a7312 */ /* 0x0040a20000301000 */
[----:B------:R-:W-:Y:S05]  /*57f0*/  BRA `(.L_x_21920) ;  /* 0x0000000000087947 */ /* 0x000fea0003800000 */
.L_x_21939:
[----:B------:R-:W2:Y:S02]  /*5800*/  LDG.E R2, desc[UR36][R2.64] ;  /* 0x0000002402027981 */ /* 0x000ea4000c1e1900 */
[----:B--2---:R-:W-:-:S07]  /*5810*/  I2FP.F32.U32 R26, R2 ;  /* 0x00000002001a7245 */ /* 0x004fce0000201000 */
.L_x_21920:
[----:B------:R-:W-:Y:S05]  /*5820*/  BSYNC B6 ;  /* 0x0000000000067941 */ /* 0x000fea0003800000 */
.L_x_21914:
[----:B------:R-:W1:Y:S01]  /*5830*/  LDC.U8 R4, c[0x0][0x5d6] ;  /* 0x00017580ff047b82 */ /* 0x000e620000000000 */
[----:B------:R-:W-:Y:S01]  /*5840*/  ULDC.64 UR4, c[0x0][0x5c8] ;  /* 0x0001720000047ab9 */ /* 0x000fe20000000a00 */
[----:B------:R-:W-:Y:S01]  /*5850*/  BSSY B6, `(.L_x_21942) ;  /* 0x00000df000067945 */ /* 0x000fe20003800000 */
[----:B0--34-:R-:W-:-:S05]  /*5860*/  IADD3 R2, P1, R25, UR4, RZ ;  /* 0x0000000419027c10 */ /* 0x019fca000ff3e0ff */
        /* <DEDUP_REMOVED lines=15> */
.L_x_21946:
[----:B------:R-:W3:Y:S02]  /*5960*/  LDG.E.U8 R2, desc[UR36][R2.64] ;  /* 0x0000002402027981 */ /* 0x000ee4000c1e1100 */
[----:B---3--:R-:W-:Y:S01]  /*5970*/  I2FP.F32.U32 R5, R2 ;  /* 0x0000000200057245 */ /* 0x008fe20000201000 */
[----:B------:R-:W-:Y:S06]  /*5980*/  BRA `(.L_x_21948) ;  /* 0x0000000c002c7947 */ /* 0x000fec0003800000 */
.L_x_21945:
        /* <DEDUP_REMOVED lines=9> */
.L_x_21950:
[----:B------:R-:W3:Y:S02]  /*5a20*/  LDG.E R2, desc[UR36][R2.64] ;  /* 0x0000002402027981 */ /* 0x000ee4000c1e1900 */
[----:B---3--:R-:W-:Y:S01]  /*5a30*/  I2FP.F32.S32 R5, R2 ;  /* 0x0000000200057245 */ /* 0x008fe20000201400 */
[----:B------:R-:W-:Y:S06]  /*5a40*/  BRA `(.L_x_21948) ;  /* 0x0000000800fc7947 */ /* 0x000fec0003800000 */
.L_x_21949:
[----:B------:R-:W3:Y:S02]  /*5a50*/  LDG.E.U16 R2, desc[UR36][R2.64] ;  /* 0x0000002402027981 */ /* 0x000ee4000c1e1500 */
[----:B---3--:R0:W1:Y:S01]  /*5a60*/  I2F.S16 R5, R2 ;  /* 0x0000000200057306 */ /* 0x0080620000101400 */
[----:B------:R-:W-:Y:S05]  /*5a70*/  BRA `(.L_x_21948) ;  /* 0x0000000800f07947 */ /* 0x000fea0003800000 */
.L_x_21944:
        /* <DEDUP_REMOVED lines=8> */
.L_x_21952:
[----:B------:R-:W3:Y:S02]  /*5b00*/  LDG.E.U16 R2, desc[UR36][R2.64] ;  /* 0x0000002402027981 */ /* 0x000ee4000c1e1500 */
[----:B---3--:R-:W-:Y:S01]  /*5b10*/  HADD2.F32 R5, -RZ, R2.H0_H0 ;  /* 0x20000002ff057230 */ /* 0x008fe20000004100 */
[----:B------:R-:W-:Y:S06]  /*5b20*/  BRA `(.L_x_21948) ;  /* 0x0000000800c47947 */ /* 0x000fec0003800000 */
.L_x_21951:
        /* <DEDUP_REMOVED lines=8> */
.L_x_21954:
[----:B------:R-:W3:Y:S02]  /*5bb0*/  LDG.E.U16 R2, desc[UR36][R2.64] ;  /* 0x0000002402027981 */ /* 0x000ee4000c1e1500 */
[----:B---3--:R-:W-:Y:S01]  /*5bc0*/  HADD2.F32 R5, -RZ, R2.H0_H0 ;  /* 0x20000002ff057230 */ /* 0x008fe20000004100 */
[----:B------:R-:W-:Y:S06]  /*5bd0*/  BRA `(.L_x_21948) ;  /* 0x0000000800987947 */ /* 0x000fec0003800000 */
.L_x_21953:
[----:B------:R-:W3:Y:S01]  /*5be0*/  LDG.E.64 R2, desc[UR36][R2.64] ;  /* 0x0000002402027981 */ /* 0x000ee2000c1e1b00 */
[----:B------:R-:W-:Y:S01]  /*5bf0*/  UMOV UR4, 0xf0000000 ;  /* 0xf000000000047882 */ /* 0x000fe20000000000 */
[----:B------:R-:W-:Y:S01]  /*5c00*/  UMOV UR5, 0x380fffff ;  /* 0x380fffff00057882 */ /* 0x000fe20000000000 */
[----:B---3--:R-:W0:Y:S01]  /*5c10*/  F2F.F32.F64 R5, R2 ;  /* 0x0000000200057310 */ /* 0x008e220000301000 */
[----:B------:R-:W-:-:S14]  /*5c20*/  DSETP.GEU.AND P0, PT, |R2|, UR4, PT ;  /* 0x0000000402007e2a */ /* 0x000fdc000bf0e200 */
[----:B0-----:R-:W-:Y:S01]  /*5c30*/  @!P0 FMUL R5, R5, 1.175494350822287508e-38 ;  /* 0x0080000005058820 */ /* 0x001fe20000400000 */
[----:B------:R-:W-:Y:S06]  /*5c40*/  BRA `(.L_x_21948) ;  /* 0x00000008007c7947 */ /* 0x000fec0003800000 */
.L_x_21943:
        /* <DEDUP_REMOVED lines=12> */
.L_x_21957:
[----:B------:R-:W3:Y:S01]  /*5d10*/  LDG.E.64 R2, desc[UR36][R2.64] ;  /* 0x0000002402027981 */ /* 0x000ee2000c1e1b00 */
[----:B------:R-:W-:Y:S01]  /*5d20*/  UMOV UR4, 0xf0000000 ;  /* 0xf000000000047882 */ /* 0x000fe20000000000 */
[----:B------:R-:W-:Y:S01]  /*5d30*/  UMOV UR5, 0x380fffff ;  /* 0x380fffff00057882 */ /* 0x000fe20000000000 */
[----:B---3--:R-:W0:Y:S01]  /*5d40*/  F2F.F32.F64 R5, R2 ;  /* 0x0000000200057310 */ /* 0x008e220000301000 */
[----:B------:R-:W-:-:S14]  /*5d50*/  DSETP.GEU.AND P0, PT, |R2|, UR4, PT ;  /* 0x0000000402007e2a */ /* 0x000fdc000bf0e200 */
[----:B0-----:R-:W-:Y:S01]  /*5d60*/  @!P0 FMUL R5, R5, 1.175494350822287508e-38 ;  /* 0x0080000005058820 */ /* 0x001fe20000400000 */
[----:B------:R-:W-:Y:S06]  /*5d70*/  BRA `(.L_x_21948) ;  /* 0x0000000800307947 */ /* 0x000fec0003800000 */
.L_x_21956:
        /* <DEDUP_REMOVED lines=26> */
.L_x_21959:
        /* <DEDUP_REMOVED lines=13> */
.L_x_21958:
[----:B------:R-:W3:Y:S02]  /*5ff0*/  LDG.E.U16 R2, desc[UR36][R2.64] ;  /* 0x0000002402027981 */ /* 0x000ee4000c1e1500 */
[----:B---3--:R-:W-:Y:S01]  /*6000*/  IMAD.U32 R5, R2, 0x10000, RZ ;  /* 0x0001000002057824 */ /* 0x008fe200078e00ff */
[----:B------:R-:W-:Y:S06]  /*6010*/  BRA `(.L_x_21948) ;  /* 0x0000000400887947 */ /* 0x000fec0003800000 */
.L_x_21955:
        /* <DEDUP_REMOVED lines=11> */
.L_x_21962:
        /* <DEDUP_REMOVED lines=20> */
.L_x_21964:
[----:B------:R-:W-:Y:S05]  /*6210*/  BSYNC B0 ;  /* 0x0000000000007941 */ /* 0x000fea0003800000 */
.L_x_21963:
[----:B------:R-:W-:Y:S01]  /*6220*/  IMAD.SHL.U32 R2, R2, 0x100000, RZ ;  /* 0x0010000002027824 */ /* 0x000fe200078e00ff */
[----:B------:R-:W-:-:S04]  /*6230*/  LEA R5, R0, 0x3b800000, 0x17 ;  /* 0x3b80000000057811 */ /* 0x000fc800078eb8ff */
[----:B------:R-:W-:Y:S01]  /*6240*/  LOP3.LUT R5, R5, R2, R4, 0xfe, !PT ;  /* 0x0000000205057212 */ /* 0x000fe200078efe04 */
[----:B------:R-:W-:Y:S06]  /*6250*/  BRA `(.L_x_21948) ;  /* 0x0000000000f87947 */ /* 0x000fec0003800000 */
.L_x_21961:
        /* <DEDUP_REMOVED lines=20> */
.L_x_21966:
[----:B------:R-:W-:Y:S05]  /*63a0*/  BSYNC B0 ;  /* 0x0000000000007941 */ /* 0x000fea0003800000 */
.L_x_21965:
[----:B------:R-:W-:Y:S01]  /*63b0*/  IMAD.SHL.U32 R2, R2, 0x200000, RZ ;  /* 0x0020000002027824 */ /* 0x000fe200078e00ff */
[----:B------:R-:W-:-:S04]  /*63c0*/  LEA R5, R0, 0x37800000, 0x17 ;  /* 0x3780000000057811 */ /* 0x000fc800078eb8ff */
[----:B------:R-:W-:Y:S01]  /*63d0*/  LOP3.LUT R5, R5, R2, R4, 0xfe, !PT ;  /* 0x0000000205057212 */ /* 0x000fe200078efe04 */
[----:B------:R-:W-:Y:S06]  /*63e0*/  BRA `(.L_x_21948) ;  /* 0x0000000000947947 */ /* 0x000fec0003800000 */
.L_x_21960:
        /* <DEDUP_REMOVED lines=14> */
.L_x_21947:
        /* <DEDUP_REMOVED lines=16> */
.L_x_21969:
[----:B------:R-:W-:Y:S01]  /*65d0*/  IMAD.MOV.U32 R5, RZ, RZ, RZ ;  /* 0x000000ffff057224 */ /* 0x000fe200078e00ff */
[----:B------:R-:W-:Y:S06]  /*65e0*/  BRA `(.L_x_21948) ;  /* 0x0000000000147947 */ /* 0x000fec0003800000 */
.L_x_21968:
[----:B------:R-:W3:Y:S02]  /*65f0*/  LDG.E.64 R2, desc[UR36][R2.64] ;  /* 0x0000002402027981 */ /* 0x000ee4000c1e1b00 */
[----:B---3--:R0:W1:Y:S01]  /*6600*/  I2F.U64 R5, R2 ;  /* 0x0000000200057312 */ /* 0x0080620000301000 */
[----:B------:R-:W-:Y:S05]  /*6610*/  BRA `(.L_x_21948) ;  /* 0x0000000000087947 */ /* 0x000fea0003800000 */
.L_x_21967:
[----:B------:R-:W3:Y:S02]  /*6620*/  LDG.E R2, desc[UR36][R2.64] ;  /* 0x0000002402027981 */ /* 0x000ee4000c1e1900 */
[----:B---3--:R-:W-:-:S07]  /*6630*/  I2FP.F32.U32 R5, R2 ;  /* 0x0000000200057245 */ /* 0x008fce0000201000 */
.L_x_21948:
[----:B------:R-:W-:Y:S05]  /*6640*/  BSYNC B6 ;  /* 0x0000000000067941 */ /* 0x000fea0003800000 */
.L_x_21942:
[----:B0--34-:R-:W0:Y:S01]  /*6650*/  LDC.U8 R2, c[0x0][0x5d1] ;  /* 0x00017440ff027b82 */ /* 0x019e220000000000 */
[----:B-----5:R-:W-:-:S05]  /*6660*/  HADD2.F32 R3, -RZ, R22.H0_H0 ;  /* 0x20000016ff037230 */ /* 0x020fca0000004100 */
[----:B--2---:R-:W-:-:S04]  /*6670*/  FADD.FTZ R26, R3, -R26 ;  /* 0x8000001a031a7221 */ /* 0x004fc80000010000 */
[----:B------:R-:W-:-:S04]  /*6680*/  FMUL.FTZ R23, R26, R23 ;  /* 0x000000171a177220 */ /* 0x000fc80000410000 */
[----:B-1----:R-:W-:-:S05]  /*6690*/  FFMA.FTZ R23, R23, R5, R24 ;  /* 0x0000000517177223 */ /* 0x002fca0000010018 */
        /* <DEDUP_REMOVED lines=16> */
.L_x_21973:
[----:B------:R-:W-:-:S06]  /*67a0*/  HADD2.F32 R3, -RZ, R23.H0_H0 ;  /* 0x20000017ff037230 */ /* 0x000fcc0000004100 */
[----:B------:R-:W0:Y:S02]  /*67b0*/  F2I.S64.TRUNC R2, R3 ;  /* 0x0000000300027311 */ /* 0x000e24000020d900 */
[----:B0-----:R0:W-:Y:S01]  /*67c0*/  STG.E.U8 desc[UR36][R16.64], R2 ;  /* 0x0000000210007986 */ /* 0x0011e2000c101124 */
[----:B------:R-:W-:Y:S05]  /*67d0*/  BRA `(.L_x_21975) ;  /* 0x0000000c00847947 */ /* 0x000fea0003800000 */
.L_x_21972:
        /* <DEDUP_REMOVED lines=10> */
.L_x_21977:
[----:B------:R-:W-:-:S06]  /*6880*/  HADD2.F32 R23, -RZ, R23.H0_H0 ;  /* 0x20000017ff177230 */ /* 0x000fcc0000004100 */
[----:B------:R-:W0:Y:S02]  /*6890*/  F2I.FTZ.TRUNC.NTZ R23, R23 ;  /* 0x0000001700177305 */ /* 0x000e24000021f100 */
[----:B0-----:R0:W-:Y:S01]  /*68a0*/  STG.E desc[UR36][R16.64], R23 ;  /* 0x0000001710007986 */ /* 0x0011e2000c101924 */
[----:B------:R-:W-:Y:S05]  /*68b0*/  BRA `(.L_x_21975) ;  /* 0x0000000c004c7947 */ /* 0x000fea0003800000 */
.L_x_21976:
[----:B------:R-:W-:-:S06]  /*68c0*/  HADD2.F32 R23, -RZ, R23.H0_H0 ;  /* 0x20000017ff177230 */ /* 0x000fcc0000004100 */
[----:B------:R-:W0:Y:S02]  /*68d0*/  F2I.FTZ.TRUNC.NTZ R23, R23 ;  /* 0x0000001700177305 */ /* 0x000e24000021f100 */
[----:B0-----:R0:W-:Y:S01]  /*68e0*/  STG.E.U16 desc[UR36][R16.64], R23 ;  /* 0x0000001710007986 */ /* 0x0011e2000c101524 */
[----:B------:R-:W-:Y:S05]  /*68f0*/  BRA `(.L_x_21975) ;  /* 0x0000000c003c7947 */ /* 0x000fea0003800000 */
.L_x_21971:
        /* <DEDUP_REMOVED lines=9> */
.L_x_21979:
[----:B------:R0:W-:Y:S01]  /*6990*/  STG.E.U16 desc[UR36][R16.64], R23 ;  /* 0x0000001710007986 */ /* 0x0001e2000c101524 */
[----:B------:R-:W-:Y:S05]  /*69a0*/  BRA `(.L_x_21975) ;  /* 0x0000000c00107947 */ /* 0x000fea0003800000 */
.L_x_21978:
        /* <DEDUP_REMOVED lines=10> */
.L_x_21981:
[----:B------:R-:W-:-:S05]  /*6a50*/  HADD2.F32 R0, -RZ, R23.H0_H0 ;  /* 0x20000017ff007230 */ /* 0x000fca0000004100 */
[----:B------:R-:W-:-:S04]  /*6a60*/  F2FP.F16.F32.PACK_AB R0, RZ, R0 ;  /* 0x00000000ff00723e */ /* 0x000fc800000000ff */
[----:B------:R-:W-:-:S05]  /*6a70*/  PRMT R0, R0, 0x5410, RZ ;  /* 0x0000541000007816 */ /* 0x000fca00000000ff */
[----:B------:R0:W-:Y:S01]  /*6a80*/  STG.E desc[UR36][R16.64], R0 ;  /* 0x0000000010007986 */ /* 0x0001e2000c101924 */
[----:B------:R-:W-:Y:S05]  /*6a90*/  BRA `(.L_x_21975) ;  /* 0x0000000800d47947 */ /* 0x000fea0003800000 */
.L_x_21980:
[----:B------:R-:W-:-:S05]  /*6aa0*/  HADD2.F32 R2, -RZ, R23.H0_H0 ;  /* 0x20000017ff027230 */ /* 0x000fca0000004100 */
[----:B------:R-:W-:-:S06]  /*6ab0*/  FMUL.FTZ R2, R2, 1 ;  /* 0x3f80000002027820 */ /* 0x000fcc0000410000 */
[----:B------:R-:W0:Y:S02]  /*6ac0*/  F2F.F64.F32 R2, R2 ;  /* 0x0000000200027310 */ /* 0x000e240000201800 */
[----:B0-----:R0:W-:Y:S01]  /*6ad0*/  STG.E.64 desc[UR36][R16.64], R2 ;  /* 0x0000000210007986 */ /* 0x0011e2000c101b24 */
[----:B------:R-:W-:Y:S05]  /*6ae0*/  BRA `(.L_x_21975) ;  /* 0x0000000800c07947 */ /* 0x000fea0003800000 */
.L_x_21970:
        /* <DEDUP_REMOVED lines=13> */
.L_x_21984:
[----:B------:R-:W-:Y:S01]  /*6bc0*/  HADD2.F32 R23, -RZ, R23.H0_H0 ;  /* 0x20000017ff177230 */ /* 0x000fe20000004100 */
[----:B------:R-:W-:-:S04]  /*6bd0*/  CS2R R6, SRZ ;  /* 0x0000000000067805 */ /* 0x000fc8000001ff00 */
[----:B------:R-:W-:-:S06]  /*6be0*/  FMUL.FTZ R4, R23, 1 ;  /* 0x3f80000017047820 */ /* 0x000fcc0000410000 */
[----:B------:R-:W0:Y:S02]  /*6bf0*/  F2F.F64.F32 R4, R4 ;  /* 0x0000000400047310 */ /* 0x000e240000201800 */
[----:B0-----:R0:W-:Y:S01]  /*6c00*/  STG.E.128 desc[UR36][R16.64], R4 ;  /* 0x0000000410007986 */ /* 0x0011e2000c101d24 */
[----:B------:R-:W-:Y:S05]  /*6c10*/  BRA `(.L_x_21975) ;  /* 0x0000000800747947 */ /* 0x000fea0003800000 */
.L_x_21983:
        /* <DEDUP_REMOVED lines=21> */
.L_x_21988:
[----:B------:R-:W-:Y:S05]  /*6d70*/  BSYNC B0 ;  /* 0x0000000000007941 */ /* 0x000fea0003800000 */
.L_x_21987:
[----:B------:R-:W-:-:S05]  /*6d80*/  LOP3.LUT R3, R0, R3, RZ, 0xfc, !PT ;  /* 0x0000000300037212 */ /* 0x000fca00078efcff */
[----:B------:R0:W-:Y:S01]  /*6d90*/  STG.E.U8 desc[UR36][R16.64], R3 ;  /* 0x0000000310007986 */ /* 0x0001e2000c101124 */
[----:B------:R-:W-:Y:S05]  /*6da0*/  BRA `(.L_x_21975) ;  /* 0x0000000800107947 */ /* 0x000fea0003800000 */
.L_x_21986:
        /* <DEDUP_REMOVED lines=13> */
.L_x_21990:
[----:B------:R-:W-:Y:S01]  /*6e80*/  IMAD.MOV.U32 R0, RZ, RZ, 0x7f ;  /* 0x0000007fff007424 */ /* 0x000fe200078e00ff */
[----:B------:R-:W-:-:S04]  /*6e90*/  ISETP.GT.U32.AND P0, PT, R2, 0x7f800000, PT ;  /* 0x7f8000000200780c */ /* 0x000fc80003f04070 */
[----:B------:R-:W-:-:S09]  /*6ea0*/  SEL R0, R0, 0x7c, P0 ;  /* 0x0000007c00007807 */ /* 0x000fd20000000000 */
.L_x_21991:
[----:B------:R-:W-:Y:S05]  /*6eb0*/  BSYNC B0 ;  /* 0x0000000000007941 */ /* 0x000fea0003800000 */
.L_x_21989:
[----:B------:R-:W-:-:S04]  /*6ec0*/  LOP3.LUT R2, R23, 0x80000000, RZ, 0xc0, !PT ;  /* 0x8000000017027812 */ /* 0x000fc800078ec0ff */
[----:B------:R-:W-:-:S04]  /*6ed0*/  SHF.R.U32.HI R3, RZ, 0x18, R2 ;  /* 0x00000018ff037819 */ /* 0x000fc80000011602 */
[----:B------:R-:W-:-:S05]  /*6ee0*/  LOP3.LUT R3, R0, R3, RZ, 0xfc, !PT ;  /* 0x0000000300037212 */ /* 0x000fca00078efcff */
[----:B------:R0:W-:Y:S01]  /*6ef0*/  STG.E.U8 desc[UR36][R16.64], R3 ;  /* 0x0000000310007986 */ /* 0x0001e2000c101124 */
[----:B------:R-:W-:Y:S05]  /*6f00*/  BRA `(.L_x_21975) ;  /* 0x0000000400b87947 */ /* 0x000fea0003800000 */
.L_x_21985:
[----:B------:R-:W-:-:S05]  /*6f10*/  HADD2.F32 R0, -RZ, R23.H0_H0 ;  /* 0x20000017ff007230 */ /* 0x000fca0000004100 */
[----:B------:R-:W-:-:S05]  /*6f20*/  F2FP.BF16.F32.PACK_AB R0, RZ, R0 ;  /* 0x00000000ff00723e */ /* 0x000fca00000010ff */
[----:B------:R0:W-:Y:S01]  /*6f30*/  STG.E.U16 desc[UR36][R16.64], R0 ;  /* 0x0000000010007986 */ /* 0x0001e2000c101524 */
[----:B------:R-:W-:Y:S05]  /*6f40*/  BRA `(.L_x_21975) ;  /* 0x0000000400a87947 */ /* 0x000fea0003800000 */
.L_x_21982:
        /* <DEDUP_REMOVED lines=12> */
.L_x_21994:
        /* <DEDUP_REMOVED lines=17> */
.L_x_21997:
[----:B------:R-:W-:-:S04]  /*7120*/  LOP3.LUT R2, R23, 0x80000000, RZ, 0xc0, !PT ;  /* 0x8000000017027812 */ /* 0x000fc800078ec0ff */
[----:B------:R-:W-:-:S04]  /*7130*/  SHF.R.U32.HI R3, RZ, 0x18, R2 ;  /* 0x00000018ff037819 */ /* 0x000fc80000011602 */
[----:B------:R-:W-:-:S04]  /*7140*/  LOP3.LUT R0, R0, R3, RZ, 0xfc, !PT ;  /* 0x0000000300007212 */ /* 0x000fc800078efcff */
[----:B------:R-:W-:-:S07]  /*7150*/  PRMT R8, R0, 0x7610, R8 ;  /* 0x0000761000087816 */ /* 0x000fce0000000008 */
.L_x_21996:
[----:B------:R-:W-:Y:S05]  /*7160*/  BSYNC B0 ;  /* 0x0000000000007941 */ /* 0x000fea0003800000 */
.L_x_21995:
[----:B------:R3:W-:Y:S01]  /*7170*/  STG.E.U8 desc[UR36][R16.64], R8 ;  /* 0x0000000810007986 */ /* 0x0007e2000c101124 */
[----:B------:R-:W-:Y:S05]  /*7180*/  BRA `(.L_x_21975) ;  /* 0x0000000400187947 */ /* 0x000fea0003800000 */
.L_x_21993:
        /* <DEDUP_REMOVED lines=17> */
.L_x_22000:
[----:B------:R-:W-:-:S04]  /*72a0*/  LOP3.LUT R2, R23, 0x80000000, RZ, 0xc0, !PT ;  /* 0x8000000017027812 */ /* 0x000fc800078ec0ff */
[----:B------:R-:W-:-:S04]  /*72b0*/  SHF.R.U32.HI R3, RZ, 0x18, R2 ;  /* 0x00000018ff037819 */ /* 0x000fc80000011602 */
[----:B------:R-:W-:-:S04]  /*72c0*/  LOP3.LUT R0, R0, R3, RZ, 0xfc, !PT ;  /* 0x0000000300007212 */ /* 0x000fc800078efcff */
[----:B------:R-:W-:-:S07]  /*72d0*/  PRMT R8, R0, 0x7610, R8 ;  /* 0x0000761000087816 */ /* 0x000fce0000000008 */
.L_x_21999:
[----:B------:R-:W-:Y:S05]  /*72e0*/  BSYNC B0 ;  /* 0x0000000000007941 */ /* 0x000fea0003800000 */
.L_x_21998:
[----:B------:R0:W-:Y:S01]  /*72f0*/  STG.E.U8 desc[UR36][R16.64], R8 ;  /* 0x0000000810007986 */ /* 0x0001e2000c101124 */
[----:B------:R-:W-:Y:S05]  /*7300*/  BRA `(.L_x_21975) ;  /* 0x0000000000b87947 */ /* 0x000fea0003800000 */
.L_x_21992:
        /* <DEDUP_REMOVED lines=22> */
.L_x_21974:
        /* <DEDUP_REMOVED lines=16> */
.L_x_22003:
[----:B------:R-:W-:Y:S05]  /*7570*/  BRA `(.L_x_21975) ;  /* 0x00000000001c7947 */ /* 0x000fea0003800000 */
.L_x_22002:
[----:B------:R-:W-:-:S06]  /*7580*/  HADD2.F32 R2, -RZ, R23.H0_H0 ;  /* 0x20000017ff027230 */ /* 0x000fcc0000004100 */
[----:B------:R-:W0:Y:S02]  /*7590*/  F2I.U64.TRUNC R2, R2 ;  /* 0x0000000200027311 */ /* 0x000e24000020d800 */
[----:B0-----:R1:W-:Y:S01]  /*75a0*/  STG.E.64 desc[UR36][R16.64], R2 ;  /* 0x0000000210007986 */ /* 0x0013e2000c101b24 */
[----:B------:R-:W-:Y:S05]  /*75b0*/  BRA `(.L_x_21975) ;  /* 0x00000000000c7947 */ /* 0x000fea0003800000 */
.L_x_22001:
[----:B------:R-:W-:-:S06]  /*75c0*/  HADD2.F32 R23, -RZ, R23.H0_H0 ;  /* 0x20000017ff177230 */ /* 0x000fcc0000004100 */
[----:B------:R-:W0:Y:S02]  /*75d0*/  F2I.FTZ.U32.TRUNC.NTZ R23, R23 ;  /* 0x0000001700177305 */ /* 0x000e24000021f000 */
[----:B0-----:R0:W-:Y:S02]  /*75e0*/  STG.E desc[UR36][R16.64], R23 ;  /* 0x0000001710007986 */ /* 0x0011e4000c101924 */
.L_x_21975:
[----:B------:R-:W-:-:S04]  /*75f0*/  IMAD R18, R19, 0x200, R18 ;  /* 0x0000020013127824 */ /* 0x000fc800078e0212 */
[----:B------:R-:W-:-:S07]  /*7600*/  VIADD R27, R18, 0x80 ;  /* 0x00000080121b7836 */ /* 0x000fce0000000000 */
.L_x_21823:
[----:B------:R-:W-:Y:S05]  /*7610*/  BSYNC B7 ;  /* 0x0000000000077941 */ /* 0x000fea0003800000 */
.L_x_21822:
[----:B------:R-:W-:Y:S01]  /*7620*/  ULDC UR4, c[0x0][0x210] ;  /* 0x0000840000047ab9 */ /* 0x000fe20000000800 */
[----:B------:R-:W-:Y:S01]  /*7630*/  BSSY B7, `(.L_x_22004) ;  /* 0x0000759000077945 */ /* 0x000fe20003800000 */
[----:B------:R-:W-:-:S13]  /*7640*/  ISETP.GE.AND P0, PT, R27, UR4, PT ;  /* 0x000000041b007c0c */ /* 0x000fda000bf06270 */
[----:B------:R-:W-:Y:S05]  /*7650*/  @P0 BRA `(.L_x_22005) ;  /* 0x0000007400580947 */ /* 0x000fea0003800000 */
[----:B0-----:R-:W0:Y:S01]  /*7660*/  LDC R6, c[0x0][0x218] ;  /* 0x00008600ff067b82 */ /* 0x001e220000000800 */
[----:B------:R-:W-:Y:S01]  /*7670*/  CS2R R22, SRZ ;  /* 0x0000000000167805 */ /* 0x000fe2000001ff00 */
        /* <DEDUP_REMOVED lines=454> */
.L_x_22006:
        /* <DEDUP_REMOVED lines=23> */
.L_x_22010:
[----:B------:R-:W2:Y:S02]  /*9450*/  LDG.E.U8 R2, desc[UR36][R2.64] ;  /* 0x0000002402027981 */ /* 0x000ea4000c1e1100 */
[----:B--2---:R-:W-:-:S04]  /*9460*/  I2FP.F32.U32 R0, R2 ;  /* 0x0000000200007245 */ /* 0x004fc80000201000 */
[----:B------:R-:W-:-:S04]  /*9470*/  F2FP.F16.F32.PACK_AB R0, RZ, R0 ;  /* 0x00000000ff00723e */ /* 0x000fc800000000ff */
[----:B------:R-:W-:Y:S01]  /*9480*/  PRMT R18, R0, 0x7610, R18 ;  /* 0x0000761000127816 */ /* 0x000fe20000000012 */
[----:B------:R-:W-:Y:S06]  /*9490*/  BRA `(.L_x_22012) ;  /* 0x0000000c00bc7947 */ /* 0x000fec0003800000 */
.L_x_22009:
        /* <DEDUP_REMOVED lines=11> */
.L_x_22014:
[----:B------:R-:W2:Y:S02]  /*9550*/  LDG.E R2, desc[UR36][R2.64] ;  /* 0x0000002402027981 */ /* 0x000ea4000c1e1900 */
[----:B--2---:R-:W-:-:S04]  /*9560*/  I2FP.F32.S32 R0, R2 ;  /* 0x0000000200007245 */ /* 0x004fc80000201400 */
[----:B------:R-:W-:-:S04]  /*9570*/  F2FP.F16.F32.PACK_AB R0, RZ, R0 ;  /* 0x00000000ff00723e */ /* 0x000fc800000000ff */
[----:B------:R-:W-:Y:S01]  /*9580*/  PRMT R18, R0, 0x7610, R18 ;  /* 0x0000761000127816 */ /* 0x000fe20000000012 */
[----:B------:R-:W-:Y:S06]  /*9590*/  BRA `(.L_x_22012) ;  /* 0x0000000c007c7947 */ /* 0x000fec0003800000 */
.L_x_22013:
[----:B------:R-:W2:Y:S02]  /*95a0*/  LDG.E.U16 R2, desc[UR36][R2.64] ;  /* 0x0000002402027981 */ /* 0x000ea4000c1e1500 */
[----:B--2---:R-:W0:Y:S02]  /*95b0*/  I2F.S16 R0, R2 ;  /* 0x0000000200007306 */ /* 0x004e240000101400 */
[----:B0-----:R-:W-:-:S04]  /*95c0*/  F2FP.F16.F32.PACK_AB R0, RZ, R0 ;  /* 0x00000000ff00723e */ /* 0x001fc800000000ff */
[----:B------:R-:W-:Y:S01]  /*95d0*/  PRMT R18, R0, 0x7610, R18 ;  /* 0x0000761000127816 */ /* 0x000fe20000000012 */
[----:B------:R-:W-:Y:S06]  /*95e0*/  BRA `(.L_x_22012) ;  /* 0x0000000c00687947 */ /* 0x000fec0003800000 */
.L_x_22008:
        /* <DEDUP_REMOVED lines=9> */
.L_x_22016:
[----:B------:R1:W5:Y:S01]  /*9680*/  LDG.E.U16 R18, desc[UR36][R2.64] ;  /* 0x0000002402127981 */ /* 0x000362000c1e1500 */
[----:B------:R-:W-:Y:S05]  /*9690*/  BRA `(.L_x_22012) ;  /* 0x0000000c003c7947 */ /* 0x000fea0003800000 */
.L_x_22015:
        /* <DEDUP_REMOVED lines=9> */
.L_x_22018:
[----:B------:R0:W5:Y:S01]  /*9730*/  LDG.E.U16 R18, desc[UR36][R2.64] ;  /* 0x0000002402127981 */ /* 0x000162000c1e1500 */
[----:B------:R-:W-:Y:S05]  /*9740*/  BRA `(.L_x_22012) ;  /* 0x0000000c00107947 */ /* 0x000fea0003800000 */
.L_x_22017:
        /* <DEDUP_REMOVED lines=9> */
.L_x_22007:
        /* <DEDUP_REMOVED lines=14> */
.L_x_22021:
        /* <DEDUP_REMOVED lines=9> */
.L_x_22020:
        /* <DEDUP_REMOVED lines=28> */
.L_x_22023:
        /* <DEDUP_REMOVED lines=15> */
.L_x_22022:
[----:B------:R-:W2:Y:S02]  /*9c00*/  LDG.E.U16 R0, desc[UR36][R2.64] ;  /* 0x0000002402007981 */ /* 0x000ea4000c1e1500 */
[----:B--2---:R-:W-:-:S05]  /*9c10*/  IMAD.U32 R0, R0, 0x10000, RZ ;  /* 0x0001000000007824 */ /* 0x004fca00078e00ff */
[----:B------:R-:W-:-:S04]  /*9c20*/  F2FP.F16.F32.PACK_AB R0, RZ, R0 ;  /* 0x00000000ff00723e */ /* 0x000fc800000000ff */
[----:B------:R-:W-:Y:S01]  /*9c30*/  PRMT R18, R0, 0x7610, R18 ;  /* 0x0000761000127816 */ /* 0x000fe20000000012 */
[----:B------:R-:W-:Y:S06]  /*9c40*/  BRA `(.L_x_22012) ;  /* 0x0000000400d07947 */ /* 0x000fec0003800000 */
.L_x_22019:
        /* <DEDUP_REMOVED lines=13> */
.L_x_22026:
        /* <DEDUP_REMOVED lines=21> */
.L_x_22030:
[----:B------:R-:W-:Y:S05]  /*9e70*/  BSYNC B1 ;  /* 0x0000000000017941 */ /* 0x000fea0003800000 */
.L_x_22029:
[----:B------:R-:W-:Y:S01]  /*9e80*/  LEA R3, R0, 0x3b800000, 0x17 ;  /* 0x3b80000000037811 */ /* 0x000fe200078eb8ff */
[----:B------:R-:W-:-:S05]  /*9e90*/  IMAD.SHL.U32 R0, R2, 0x100000, RZ ;  /* 0x0010000002007824 */ /* 0x000fca00078e00ff */
[----:B------:R-:W-:-:S07]  /*9ea0*/  LOP3.LUT R0, R3, R0, R4, 0xfe, !PT ;  /* 0x0000000003007212 */ /* 0x000fce00078efe04 */
.L_x_22028:
[----:B------:R-:W-:Y:S05]  /*9eb0*/  BSYNC B0 ;  /* 0x0000000000007941 */ /* 0x000fea0003800000 */
.L_x_22027:
[----:B------:R-:W-:-:S04]  /*9ec0*/  F2FP.F16.F32.PACK_AB R0, RZ, R0 ;  /* 0x00000000ff00723e */ /* 0x000fc800000000ff */
[----:B------:R-:W-:Y:S01]  /*9ed0*/  PRMT R18, R0, 0x7610, R18 ;  /* 0x0000761000127816 */ /* 0x000fe20000000012 */
[----:B------:R-:W-:Y:S06]  /*9ee0*/  BRA `(.L_x_22012) ;  /* 0x0000000400287947 */ /* 0x000fec0003800000 */
.L_x_22025:
        /* <DEDUP_REMOVED lines=21> */
.L_x_22034:
[----:B------:R-:W-:Y:S05]  /*a040*/  BSYNC B1 ;  /* 0x0000000000017941 */ /* 0x000fea0003800000 */
.L_x_22033:
[----:B------:R-:W-:Y:S01]  /*a050*/  LEA R3, R0, 0x37800000, 0x17 ;  /* 0x3780000000037811 */ /* 0x000fe200078eb8ff */
[----:B------:R-:W-:-:S05]  /*a060*/  IMAD.SHL.U32 R0, R2, 0x200000, RZ ;  /* 0x0020000002007824 */ /* 0x000fca00078e00ff */
[----:B------:R-:W-:-:S07]  /*a070*/  LOP3.LUT R0, R3, R0, R4, 0xfe, !PT ;  /* 0x0000000003007212 */ /* 0x000fce00078efe04 */
.L_x_22032:
[----:B------:R-:W-:Y:S05]  /*a080*/  BSYNC B0 ;  /* 0x0000000000007941 */ /* 0x000fea0003800000 */
.L_x_22031:
[----:B------:R-:W-:-:S04]  /*a090*/  F2FP.F16.F32.PACK_AB R0, RZ, R0 ;  /* 0x00000000ff00723e */ /* 0x000fc800000000ff */
[----:B------:R-:W-:Y:S01]  /*a0a0*/  PRMT R18, R0, 0x7610, R18 ;  /* 0x0000761000127816 */ /* 0x000fe20000000012 */
[----:B------:R-:W-:Y:S06]  /*a0b0*/  BRA `(.L_x_22012) ;  /* 0x0000000000b47947 */ /* 0x000fec0003800000 */
.L_x_22024:
        /* <DEDUP_REMOVED lines=14> */
.L_x_22038:
[----:B------:R-:W-:Y:S05]  /*a1a0*/  BSYNC B0 ;  /* 0x0000000000007941 */ /* 0x000fea0003800000 */
.L_x_22037:
[----:B------:R-:W-:-:S04]  /*a1b0*/  F2FP.F16.F32.PACK_AB R0, RZ, R0 ;  /* 0x00000000ff00723e */ /* 0x000fc800000000ff */
[----:B------:R-:W-:Y:S01]  /*a1c0*/  PRMT R18, R0, 0x7610, R18 ;  /* 0x0000761000127816 */ /* 0x000fe20000000012 */
[----:B------:R-:W-:Y:S06]  /*a1d0*/  BRA `(.L_x_22012) ;  /* 0x00000000006c7947 */ /* 0x000fec0003800000 */
.L_x_22011:
        /* <DEDUP_REMOVED lines=16> */
.L_x_22039:
[----:B------:R-:W-:Y:S01]  /*a2e0*/  PRMT R18, RZ, 0x7610, R18 ;  /* 0x00007610ff127816 */ /* 0x000fe20000000012 */
[----:B------:R-:W-:Y:S06]  /*a2f0*/  BRA `(.L_x_22012) ;  /* 0x0000000000247947 */ /* 0x000fec0003800000 */
.L_x_22036:
[----:B------:R-:W2:Y:S02]  /*a300*/  LDG.E.64 R2, desc[UR36][R2.64] ;  /* 0x0000002402027981 */ /* 0x000ea4000c1e1b00 */
[----:B--2---:R-:W0:Y:S02]  /*a310*/  I2F.U64 R0, R2 ;  /* 0x0000000200007312 */ /* 0x004e240000301000 */
[----:B0-----:R-:W-:-:S04]  /*a320*/  F2FP.F16.F32.PACK_AB R0, RZ, R0 ;  /* 0x00000000ff00723e */ /* 0x001fc800000000ff */
[----:B------:R-:W-:Y:S01]  /*a330*/  PRMT R18, R0, 0x7610, R18 ;  /* 0x0000761000127816 */ /* 0x000fe20000000012 */
[----:B------:R-:W-:Y:S06]  /*a340*/  BRA `(.L_x_22012) ;  /* 0x0000000000107947 */ /* 0x000fec0003800000 */
.L_x_22035:
[----:B------:R-:W2:Y:S02]  /*a350*/  LDG.E R2, desc[UR36][R2.64] ;  /* 0x0000002402027981 */ /* 0x000ea4000c1e1900 */
[----:B--2---:R-:W-:-:S04]  /*a360*/  I2FP.F32.U32 R0, R2 ;  /* 0x0000000200007245 */ /* 0x004fc80000201000 */
[----:B------:R-:W-:-:S04]  /*a370*/  F2FP.F16.F32.PACK_AB R0, RZ, R0 ;  /* 0x00000000ff00723e */ /* 0x000fc800000000ff */
[----:B------:R-:W-:-:S07]  /*a380*/  PRMT R18, R0, 0x7610, R18 ;  /* 0x0000761000127816 */ /* 0x000fce0000000012 */
.L_x_22012:
        /* <DEDUP_REMOVED lines=19> */
.L_x_22044:
[----:B------:R-:W2:Y:S02]  /*a4c0*/  LDG.E.U8 R2, desc[UR36][R2.64] ;  /* 0x0000002402027981 */ /* 0x000ea4000c1e1100 */
[----:B--2---:R-:W-:Y:S01]  /*a4d0*/  I2FP.F32.U32 R19, R2 ;  /* 0x0000000200137245 */ /* 0x004fe20000201000 */
[----:B------:R-:W-:Y:S06]  /*a4e0*/  BRA `(.L_x_22046) ;  /* 0x0000000c002c7947 */ /* 0x000fec0003800000 */
.L_x_22043:
        /* <DEDUP_REMOVED lines=9> */
.L_x_22048:
[----:B------:R-:W2:Y:S02]  /*a580*/  LDG.E R2, desc[UR36][R2.64] ;  /* 0x0000002402027981 */ /* 0x000ea4000c1e1900 */
[----:B--2---:R-:W-:Y:S01]  /*a590*/  I2FP.F32.S32 R19, R2 ;  /* 0x0000000200137245 */ /* 0x004fe20000201400 */
[----:B------:R-:W-:Y:S06]  /*a5a0*/  BRA `(.L_x_22046) ;  /* 0x0000000800fc7947 */ /* 0x000fec0003800000 */
.L_x_22047:
[----:B------:R-:W2:Y:S02]  /*a5b0*/  LDG.E.U16 R2, desc[UR36][R2.64] ;  /* 0x0000002402027981 */ /* 0x000ea4000c1e1500 */
[----:B--2---:R0:W1:Y:S01]  /*a5c0*/  I2F.S16 R19, R2 ;  /* 0x0000000200137306 */ /* 0x0040620000101400 */
[----:B------:R-:W-:Y:S05]  /*a5d0*/  BRA `(.L_x_22046) ;  /* 0x0000000800f07947 */ /* 0x000fea0003800000 */
.L_x_22042:
        /* <DEDUP_REMOVED lines=8> */
.L_x_22050:
[----:B------:R-:W2:Y:S02]  /*a660*/  LDG.E.U16 R2, desc[UR36][R2.64] ;  /* 0x0000002402027981 */ /* 0x000ea4000c1e1500 */
[----:B--2---:R-:W-:Y:S01]  /*a670*/  HADD2.F32 R19, -RZ, R2.H0_H0 ;  /* 0x20000002ff137230 */ /* 0x004fe20000004100 */
[----:B------:R-:W-:Y:S06]  /*a680*/  BRA `(.L_x_22046) ;  /* 0x0000000800c47947 */ /* 0x000fec0003800000 */
.L_x_22049:
        /* <DEDUP_REMOVED lines=8> */
.L_x_22052:
[----:B------:R-:W2:Y:S02]  /*a710*/  LDG.E.U16 R2, desc[UR36][R2.64] ;  /* 0x0000002402027981 */ /* 0x000ea4000c1e1500 */
[----:B--2---:R-:W-:Y:S01]  /*a720*/  HADD2.F32 R19, -RZ, R2.H0_H0 ;  /* 0x20000002ff137230 */ /* 0x004fe20000004100 */
[----:B------:R-:W-:Y:S06]  /*a730*/  BRA `(.L_x_22046) ;  /* 0x0000000800987947 */ /* 0x000fec0003800000 */
.L_x_22051:
[----:B------:R-:W2:Y:S01]  /*a740*/  LDG.E.64 R2, desc[UR36][R2.64] ;  /* 0x0000002402027981 */ /* 0x000ea2000c1e1b00 */
[----:B------:R-:W-:Y:S01]  /*a750*/  UMOV UR4, 0xf0000000 ;  /* 0xf000000000047882 */ /* 0x000fe20000000000 */
[----:B------:R-:W-:Y:S01]  /*a760*/  UMOV UR5, 0x380fffff ;  /* 0x380fffff00057882 */ /* 0x000fe20000000000 */
[----:B--2---:R-:W0:Y:S01]  /*a770*/  F2F.F32.F64 R19, R2 ;  /* 0x0000000200137310 */ /* 0x004e220000301000 */
[----:B------:R-:W-:-:S14]  /*a780*/  DSETP.GEU.AND P0, PT, |R2|, UR4, PT ;  /* 0x0000000402007e2a */ /* 0x000fdc000bf0e200 */
[----:B0-----:R-:W-:Y:S01]  /*a790*/  @!P0 FMUL R19, R19, 1.175494350822287508e-38 ;  /* 0x0080000013138820 */ /* 0x001fe20000400000 */
[----:B------:R-:W-:Y:S06]  /*a7a0*/  BRA `(.L_x_22046) ;  /* 0x00000008007c7947 */ /* 0x000fec0003800000 */
.L_x_22041:
        /* <DEDUP_REMOVED lines=12> */
.L_x_22055:
[----:B------:R-:W2:Y:S01]  /*a870*/  LDG.E.64 R2, desc[UR36][R2.64] ;  /* 0x0000002402027981 */ /* 0x000ea2000c1e1b00 */
[----:B------:R-:W-:Y:S01]  /*a880*/  UMOV UR4, 0xf0000000 ;  /* 0xf000000000047882 */ /* 0x000fe20000000000 */
[----:B------:R-:W-:Y:S01]  /*a890*/  UMOV UR5, 0x380fffff ;  /* 0x380fffff00057882 */ /* 0x000fe20000000000 */
[----:B--2---:R-:W0:Y:S01]  /*a8a0*/  F2F.F32.F64 R19, R2 ;  /* 0x0000000200137310 */ /* 0x004e220000301000 */
[----:B------:R-:W-:-:S14]  /*a8b0*/  DSETP.GEU.AND P0, PT, |R2|, UR4, PT ;  /* 0x0000000402007e2a */ /* 0x000fdc000bf0e200 */
[----:B0-----:R-:W-:Y:S01]  /*a8c0*/  @!P0 FMUL R19, R19, 1.175494350822287508e-38 ;  /* 0x0080000013138820 */ /* 0x001fe20000400000 */
[----:B------:R-:W-:Y:S06]  /*a8d0*/  BRA `(.L_x_22046) ;  /* 0x0000000800307947 */ /* 0x000fec0003800000 */
.L_x_22054:
        /* <DEDUP_REMOVED lines=26> */
.L_x_22057:
        /* <DEDUP_REMOVED lines=13> */
.L_x_22056:
[----:B------:R-:W2:Y:S02]  /*ab50*/  LDG.E.U16 R2, desc[UR36][R2.64] ;  /* 0x0000002402027981 */ /* 0x000ea4000c1e1500 */
[----:B--2---:R-:W-:Y:S01]  /*ab60*/  IMAD.U32 R19, R2, 0x10000, RZ ;  /* 0x0001000002137824 */ /* 0x004fe200078e00ff */
[----:B------:R-:W-:Y:S06]  /*ab70*/  BRA `(.L_x_22046) ;  /* 0x0000000400887947 */ /* 0x000fec0003800000 */
.L_x_22053:
        /* <DEDUP_REMOVED lines=11> */
.L_x_22060:
        /* <DEDUP_REMOVED lines=20> */
.L_x_22062:
[----:B------:R-:W-:Y:S05]  /*ad70*/  BSYNC B0 ;  /* 0x0000000000007941 */ /* 0x000fea0003800000 */
.L_x_22061:
[----:B------:R-:W-:Y:S01]  /*ad80*/  IMAD.SHL.U32 R2, R2, 0x100000, RZ ;  /* 0x0010000002027824 */ /* 0x000fe200078e00ff */
[----:B------:R-:W-:-:S04]  /*ad90*/  LEA R0, R0, 0x3b800000, 0x17 ;  /* 0x3b80000000007811 */ /* 0x000fc800078eb8ff */
[----:B------:R-:W-:Y:S01]  /*ada0*/  LOP3.LUT R19, R0, R2, R19, 0xfe, !PT ;  /* 0x0000000200137212 */ /* 0x000fe200078efe13 */
[----:B------:R-:W-:Y:S06]  /*adb0*/  BRA `(.L_x_22046) ;  /* 0x0000000000f87947 */ /* 0x000fec0003800000 */
.L_x_22059:
        /* <DEDUP_REMOVED lines=20> */
.L_x_22064:
[----:B------:R-:W-:Y:S05]  /*af00*/  BSYNC B0 ;  /* 0x0000000000007941 */ /* 0x000fea0003800000 */
.L_x_22063:
[----:B------:R-:W-:Y:S01]  /*af10*/  IMAD.SHL.U32 R2, R2, 0x200000, RZ ;  /* 0x0020000002027824 */ /* 0x000fe200078e00ff */
[----:B------:R-:W-:-:S04]  /*af20*/  LEA R0, R0, 0x37800000, 0x17 ;  /* 0x3780000000007811 */ /* 0x000fc800078eb8ff */
[----:B------:R-:W-:Y:S01]  /*af30*/  LOP3.LUT R19, R0, R2, R19, 0xfe, !PT ;  /* 0x0000000200137212 */ /* 0x000fe200078efe13 */
[----:B------:R-:W-:Y:S06]  /*af40*/  BRA `(.L_x_22046) ;  /* 0x0000000000947947 */ /* 0x000fec0003800000 */
.L_x_22058:
        /* <DEDUP_REMOVED lines=14> */
.L_x_22045:
        /* <DEDUP_REMOVED lines=16> */
.L_x_22067:
[----:B------:R-:W-:Y:S01]  /*b130*/  IMAD.MOV.U32 R19, RZ, RZ, RZ ;  /* 0x000000ffff137224 */ /* 0x000fe200078e00ff */
[----:B------:R-:W-:Y:S06]  /*b140*/  BRA `(.L_x_22046) ;  /* 0x0000000000147947 */ /* 0x000fec0003800000 */
.L_x_22066:
[----:B------:R-:W2:Y:S02]  /*b150*/  LDG.E.64 R2, desc[UR36][R2.64] ;  /* 0x0000002402027981 */ /* 0x000ea4000c1e1b00 */
[----:B--2---:R0:W1:Y:S01]  /*b160*/  I2F.U64 R19, R2 ;  /* 0x0000000200137312 */ /* 0x0040620000301000 */
[----:B------:R-:W-:Y:S05]  /*b170*/  BRA `(.L_x_22046) ;  /* 0x0000000000087947 */ /* 0x000fea0003800000 */
.L_x_22065:
[----:B------:R-:W2:Y:S02]  /*b180*/  LDG.E R2, desc[UR36][R2.64] ;  /* 0x0000002402027981 */ /* 0x000ea4000c1e1900 */
[----:B--2---:R-:W-:-:S07]  /*b190*/  I2FP.F32.U32 R19, R2 ;  /* 0x0000000200137245 */ /* 0x004fce0000201000 */
.L_x_22046:
[----:B------:R-:W-:Y:S05]  /*b1a0*/  BSYNC B6 ;  /* 0x0000000000067941 */ /* 0x000fea0003800000 */
.L_x_22040:
        /* <DEDUP_REMOVED lines=19> */
.L_x_22072:
[----:B------:R-:W2:Y:S02]  /*b2e0*/  LDG.E.U8 R2, desc[UR36][R2.64] ;  /* 0x0000002402027981 */ /* 0x000ea4000c1e1100 */
[----:B--2---:R-:W-:Y:S01]  /*b2f0*/  I2FP.F32.U32 R23, R2 ;  /* 0x0000000200177245 */ /* 0x004fe20000201000 */
[----:B------:R-:W-:Y:S06]  /*b300*/  BRA `(.L_x_22074) ;  /* 0x0000000c002c7947 */ /* 0x000fec0003800000 */
.L_x_22071:
        /* <DEDUP_REMOVED lines=9> */
.L_x_22076:
[----:B------:R-:W2:Y:S02]  /*b3a0*/  LDG.E R2, desc[UR36][R2.64] ;  /* 0x0000002402027981 */ /* 0x000ea4000c1e1900 */
[----:B--2---:R-:W-:Y:S01]  /*b3b0*/  I2FP.F32.S32 R23, R2 ;  /* 0x0000000200177245 */ /* 0x004fe20000201400 */
[----:B------:R-:W-:Y:S06]  /*b3c0*/  BRA `(.L_x_22074) ;  /* 0x0000000800fc7947 */ /* 0x000fec0003800000 */
.L_x_22075:
[----:B------:R-:W2:Y:S02]  /*b3d0*/  LDG.E.U16 R2, desc[UR36][R2.64] ;  /* 0x0000002402027981 */ /* 0x000ea4000c1e1500 */
[----:B--2---:R0:W1:Y:S01]  /*b3e0*/  I2F.S16 R23, R2 ;  /* 0x0000000200177306 */ /* 0x0040620000101400 */
[----:B------:R-:W-:Y:S05]  /*b3f0*/  BRA `(.L_x_22074) ;  /* 0x0000000800f07947 */ /* 0x000fea0003800000 */
.L_x_22070:
        /* <DEDUP_REMOVED lines=8> */
.L_x_22078:
[----:B------:R-:W2:Y:S02]  /*b480*/  LDG.E.U16 R2, desc[UR36][R2.64] ;  /* 0x0000002402027981 */ /* 0x000ea4000c1e1500 */
[----:B--2---:R-:W-:Y:S01]  /*b490*/  HADD2.F32 R23, -RZ, R2.H0_H0 ;  /* 0x20000002ff177230 */ /* 0x004fe20000004100 */
[----:B------:R-:W-:Y:S06]  /*b4a0*/  BRA `(.L_x_22074) ;  /* 0x0000000800c47947 */ /* 0x000fec0003800000 */
.L_x_22077:
        /* <DEDUP_REMOVED lines=8> */
.L_x_22080:
[----:B------:R-:W2:Y:S02]  /*b530*/  LDG.E.U16 R2, desc[UR36][R2.64] ;  /* 0x0000002402027981 */ /* 0x000ea4000c1e1500 */
[----:B--2---:R-:W-:Y:S01]  /*b540*/  HADD2.F32 R23, -RZ, R2.H0_H0 ;  /* 0x20000002ff177230 */ /* 0x004fe20000004100 */
[----:B------:R-:W-:Y:S06]  /*b550*/  BRA `(.L_x_22074) ;  /* 0x0000000800987947 */ /* 0x000fec0003800000 */
.L_x_22079:
[----:B------:R-:W2:Y:S01]  /*b560*/  LDG.E.64 R2, desc[UR36][R2.64] ;  /* 0x0000002402027981 */ /* 0x000ea2000c1e1b00 */
[----:B------:R-:W-:Y:S01]  /*b570*/  UMOV UR4, 0xf0000000 ;  /* 0xf000000000047882 */ /* 0x000fe20000000000 */
[----:B------:R-:W-:Y:S01]  /*b580*/  UMOV UR5, 0x380fffff ;  /* 0x380fffff00057882 */ /* 0x000fe20000000000 */
[----:B--2---:R-:W0:Y:S01]  /*b590*/  F2F.F32.F64 R23, R2 ;  /* 0x0000000200177310 */ /* 0x004e220000301000 */
[----:B------:R-:W-:-:S14]  /*b5a0*/  DSETP.GEU.AND P0, PT, |R2|, UR4, PT ;  /* 0x0000000402007e2a */ /* 0x000fdc000bf0e200 */
[----:B0-----:R-:W-:Y:S01]  /*b5b0*/  @!P0 FMUL R23, R23, 1.175494350822287508e-38 ;  /* 0x0080000017178820 */ /* 0x001fe20000400000 */
[----:B------:R-:W-:Y:S06]  /*b5c0*/  BRA `(.L_x_22074) ;  /* 0x00000008007c7947 */ /* 0x000fec0003800000 */
.L_x_22069:
        /* <DEDUP_REMOVED lines=12> */
.L_x_22083:
[----:B------:R-:W2:Y:S01]  /*b690*/  LDG.E.64 R2, desc[UR36][R2.64] ;  /* 0x0000002402027981 */ /* 0x000ea2000c1e1b00 */
[----:B------:R-:W-:Y:S01]  /*b6a0*/  UMOV UR4, 0xf0000000 ;  /* 0xf000000000047882 */ /* 0x000fe20000000000 */
[----:B------:R-:W-:Y:S01]  /*b6b0*/  UMOV UR5, 0x380fffff ;  /* 0x380fffff00057882 */ /* 0x000fe20000000000 */
[----:B--2---:R-:W0:Y:S01]  /*b6c0*/  F2F.F32.F64 R23, R2 ;  /* 0x0000000200177310 */ /* 0x004e220000301000 */
[----:B------:R-:W-:-:S14]  /*b6d0*/  DSETP.GEU.AND P0, PT, |R2|, UR4, PT ;  /* 0x0000000402007e2a */ /* 0x000fdc000bf0e200 */
[----:B0-----:R-:W-:Y:S01]  /*b6e0*/  @!P0 FMUL R23, R23, 1.175494350822287508e-38 ;  /* 0x0080000017178820 */ /* 0x001fe20000400000 */
[----:B------:R-:W-:Y:S06]  /*b6f0*/  BRA `(.L_x_22074) ;  /* 0x0000000800307947 */ /* 0x000fec0003800000 */
.L_x_22082:
        /* <DEDUP_REMOVED lines=26> */
.L_x_22085:
        /* <DEDUP_REMOVED lines=13> */
.L_x_22084:
[----:B------:R-:W2:Y:S02]  /*b970*/  LDG.E.U16 R2, desc[UR36][R2.64] ;  /* 0x0000002402027981 */ /* 0x000ea4000c1e1500 */
[----:B--2---:R-:W-:Y:S01]  /*b980*/  IMAD.U32 R23, R2, 0x10000, RZ ;  /* 0x0001000002177824 */ /* 0x004fe200078e00ff */
[----:B------:R-:W-:Y:S06]  /*b990*/  BRA `(.L_x_22074) ;  /* 0x0000000400887947 */ /* 0x000fec0003800000 */
.L_x_22081:
        /* <DEDUP_REMOVED lines=11> */
.L_x_22088:
        /* <DEDUP_REMOVED lines=20> */
.L_x_22090:
[----:B------:R-:W-:Y:S05]  /*bb90*/  BSYNC B0 ;  /* 0x0000000000007941 */ /* 0x000fea0003800000 */
.L_x_22089:
[----:B------:R-:W-:Y:S01]  /*bba0*/  IMAD.SHL.U32 R2, R2, 0x100000, RZ ;  /* 0x0010000002027824 */ /* 0x000fe200078e00ff */
[----:B------:R-:W-:-:S04]  /*bbb0*/  LEA R0, R0, 0x3b800000, 0x17 ;  /* 0x3b80000000007811 */ /* 0x000fc800078eb8ff */
[----:B------:R-:W-:Y:S01]  /*bbc0*/  LOP3.LUT R23, R0, R2, R23, 0xfe, !PT ;  /* 0x0000000200177212 */ /* 0x000fe200078efe17 */
[----:B------:R-:W-:Y:S06]  /*bbd0*/  BRA `(.L_x_22074) ;  /* 0x0000000000f87947 */ /* 0x000fec0003800000 */
.L_x_22087:
        /* <DEDUP_REMOVED lines=20> */
.L_x_22092:
[----:B------:R-:W-:Y:S05]  /*bd20*/  BSYNC B0 ;  /* 0x0000000000007941 */ /* 0x000fea0003800000 */
.L_x_22091:
[----:B------:R-:W-:Y:S01]  /*bd30*/  IMAD.SHL.U32 R2, R2, 0x200000, RZ ;  /* 0x0020000002027824 */ /* 0x000fe200078e00ff */
[----:B------:R-:W-:-:S04]  /*bd40*/  LEA R0, R0, 0x37800000, 0x17 ;  /* 0x3780000000007811 */ /* 0x000fc800078eb8ff */
[----:B------:R-:W-:Y:S01]  /*bd50*/  LOP3.LUT R23, R0, R2, R23, 0xfe, !PT ;  /* 0x0000000200177212 */ /* 0x000fe200078efe17 */
[----:B------:R-:W-:Y:S06]  /*bd60*/  BRA `(.L_x_22074) ;  /* 0x0000000000947947 */ /* 0x000fec0003800000 */
.L_x_22086:
        /* <DEDUP_REMOVED lines=14> */
.L_x_22073:
        /* <DEDUP_REMOVED lines=16> */
.L_x_22095:
[----:B------:R-:W-:Y:S01]  /*bf50*/  IMAD.MOV.U32 R23, RZ, RZ, RZ ;  /* 0x000000ffff177224 */ /* 0x000fe200078e00ff */
[----:B------:R-:W-:Y:S06]  /*bf60*/  BRA `(.L_x_22074) ;  /* 0x0000000000147947 */ /* 0x000fec0003800000 */
.L_x_22094:
[----:B------:R-:W2:Y:S02]  /*bf70*/  LDG.E.64 R2, desc[UR36][R2.64] ;  /* 0x0000002402027981 */ /* 0x000ea4000c1e1b00 */
[----:B--2---:R0:W1:Y:S01]  /*bf80*/  I2F.U64 R23, R2 ;  /* 0x0000000200177312 */ /* 0x0040620000301000 */
[----:B------:R-:W-:Y:S05]  /*bf90*/  BRA `(.L_x_22074) ;  /* 0x0000000000087947 */ /* 0x000fea0003800000 */
.L_x_22093:
[----:B------:R-:W2:Y:S02]  /*bfa0*/  LDG.E R2, desc[UR36][R2.64] ;  /* 0x0000002402027981 */ /* 0x000ea4000c1e1900 */
[----:B--2---:R-:W-:-:S07]  /*bfb0*/  I2FP.F32.U32 R23, R2 ;  /* 0x0000000200177245 */ /* 0x004fce0000201000 */
.L_x_22074:
[----:B------:R-:W-:Y:S05]  /*bfc0*/  BSYNC B6 ;  /* 0x0000000000067941 */ /* 0x000fea0003800000 */
.L_x_22068:
        /* <DEDUP_REMOVED lines=19> */
.L_x_22100:
[----:B------:R-:W2:Y:S02]  /*c100*/  LDG.E.U8 R2, desc[UR36][R2.64] ;  /* 0x0000002402027981 */ /* 0x000ea4000c1e1100 */
[----:B--2---:R-:W-:Y:S01]  /*c110*/  I2FP.F32.U32 R24, R2 ;  /* 0x0000000200187245 */ /* 0x004fe20000201000 */
[----:B------:R-:W-:Y:S06]  /*c120*/  BRA `(.L_x_22102) ;  /* 0x0000000c002c7947 */ /* 0x000fec0003800000 */
.L_x_22099:
        /* <DEDUP_REMOVED lines=9> */
.L_x_22104:
[----:B------:R-:W2:Y:S02]  /*c1c0*/  LDG.E R2, desc[UR36][R2.64] ;  /* 0x0000002402027981 */ /* 0x000ea4000c1e1900 */
[----:B--2---:R-:W-:Y:S01]  /*c1d0*/  I2FP.F32.S32 R24, R2 ;  /* 0x0000000200187245 */ /* 0x004fe20000201400 */
[----:B------:R-:W-:Y:S06]  /*c1e0*/  BRA `(.L_x_22102) ;  /* 0x0000000800fc7947 */ /* 0x000fec0003800000 */
.L_x_22103:
[----:B------:R-:W2:Y:S02]  /*c1f0*/  LDG.E.U16 R2, desc[UR36][R2.64] ;  /* 0x0000002402027981 */ /* 0x000ea4000c1e1500 */
[----:B--2---:R0:W1:Y:S01]  /*c200*/  I2F.S16 R24, R2 ;  /* 0x0000000200187306 */ /* 0x0040620000101400 */
[----:B------:R-:W-:Y:S05]  /*c210*/  BRA `(.L_x_22102) ;  /* 0x0000000800f07947 */ /* 0x000fea0003800000 */
.L_x_22098:
        /* <DEDUP_REMOVED lines=8> */
.L_x_22106:
[----:B------:R-:W2:Y:S02]  /*c2a0*/  LDG.E.U16 R2, desc[UR36][R2.64] ;  /* 0x0000002402027981 */ /* 0x000ea4000c1e1500 */
[----:B--2---:R-:W-:Y:S01]  /*c2b0*/  HADD2.F32 R24, -RZ, R2.H0_H0 ;  /* 0x20000002ff187230 */ /* 0x004fe20000004100 */
[----:B------:R-:W-:Y:S06]  /*c2c0*/  BRA `(.L_x_22102) ;  /* 0x0000000800c47947 */ /* 0x000fec0003800000 */
.L_x_22105:
        /* <DEDUP_REMOVED lines=8> */
.L_x_22108:
[----:B------:R-:W2:Y:S02]  /*c350*/  LDG.E.U16 R2, desc[UR36][R2.64] ;  /* 0x0000002402027981 */ /* 0x000ea4000c1e1500 */
[----:B--2---:R-:W-:Y:S01]  /*c360*/  HADD2.F32 R24, -RZ, R2.H0_H0 ;  /* 0x20000002ff187230 */ /* 0x004fe20000004100 */
[----:B------:R-:W-:Y:S06]  /*c370*/  BRA `(.L_x_22102) ;  /* 0x0000000800987947 */ /* 0x000fec0003800000 */
.L_x_22107:
[----:B------:R-:W2:Y:S01]  /*c380*/  LDG.E.64 R2, desc[UR36][R2.64] ;  /* 0x0000002402027981 */ /* 0x000ea2000c1e1b00 */
[----:B------:R-:W-:Y:S01]  /*c390*/  UMOV UR4, 0xf0000000 ;  /* 0xf000000000047882 */ /* 0x000fe20000000000 */
[----:B------:R-:W-:Y:S01]  /*c3a0*/  UMOV UR5, 0x380fffff ;  /* 0x380fffff00057882 */ /* 0x000fe20000000000 */
[----:B--2---:R-:W0:Y:S01]  /*c3b0*/  F2F.F32.F64 R24, R2 ;  /* 0x0000000200187310 */ /* 0x004e220000301000 */
[----:B------:R-:W-:-:S14]  /*c3c0*/  DSETP.GEU.AND P0, PT, |R2|, UR4, PT ;  /* 0x0000000402007e2a */ /* 0x000fdc000bf0e200 */
[----:B0-----:R-:W-:Y:S01]  /*c3d0*/  @!P0 FMUL R24, R24, 1.175494350822287508e-38 ;  /* 0x0080000018188820 */ /* 0x001fe20000400000 */
[----:B------:R-:W-:Y:S06]  /*c3e0*/  BRA `(.L_x_22102) ;  /* 0x00000008007c7947 */ /* 0x000fec0003800000 */
.L_x_22097:
        /* <DEDUP_REMOVED lines=12> */
.L_x_22111:
[----:B------:R-:W2:Y:S01]  /*c4b0*/  LDG.E.64 R2, desc[UR36][R2.64] ;  /* 0x0000002402027981 */ /* 0x000ea2000c1e1b00 */
[----:B------:R-:W-:Y:S01]  /*c4c0*/  UMOV UR4, 0xf0000000 ;  /* 0xf000000000047882 */ /* 0x000fe20000000000 */
[----:B------:R-:W-:Y:S01]  /*c4d0*/  UMOV UR5, 0x380fffff ;  /* 0x380fffff00057882 */ /* 0x000fe20000000000 */
[----:B--2---:R-:W0:Y:S01]  /*c4e0*/  F2F.F32.F64 R24, R2 ;  /* 0x0000000200187310 */ /* 0x004e220000301000 */
[----:B------:R-:W-:-:S14]  /*c4f0*/  DSETP.GEU.AND P0, PT, |R2|, UR4, PT ;  /* 0x0000000402007e2a */ /* 0x000fdc000bf0e200 */
[----:B0-----:R-:W-:Y:S01]  /*c500*/  @!P0 FMUL R24, R24, 1.175494350822287508e-38 ;  /* 0x0080000018188820 */ /* 0x001fe20000400000 */
[----:B------:R-:W-:Y:S06]  /*c510*/  BRA `(.L_x_22102) ;  /* 0x0000000800307947 */ /* 0x000fec0003800000 */
.L_x_22110:
        /* <DEDUP_REMOVED lines=26> */
.L_x_22113:
        /* <DEDUP_REMOVED lines=13> */
.L_x_22112:
[----:B------:R-:W2:Y:S02]  /*c790*/  LDG.E.U16 R2, desc[UR36][R2.64] ;  /* 0x0000002402027981 */ /* 0x000ea4000c1e1500 */
[----:B--2---:R-:W-:Y:S01]  /*c7a0*/  IMAD.U32 R24, R2, 0x10000, RZ ;  /* 0x0001000002187824 */ /* 0x004fe200078e00ff */
[----:B------:R-:W-:Y:S06]  /*c7b0*/  BRA `(.L_x_22102) ;  /* 0x0000000400887947 */ /* 0x000fec0003800000 */
.L_x_22109:
        /* <DEDUP_REMOVED lines=11> */
.L_x_22116:
        /* <DEDUP_REMOVED lines=20> */
.L_x_22118:
[----:B------:R-:W-:Y:S05]  /*c9b0*/  BSYNC B0 ;  /* 0x0000000000007941 */ /* 0x000fea0003800000 */
.L_x_22117:
[----:B------:R-:W-:Y:S01]  /*c9c0*/  IMAD.SHL.U32 R2, R2, 0x100000, RZ ;  /* 0x0010000002027824 */ /* 0x000fe200078e00ff */
[----:B------:R-:W-:-:S04]  /*c9d0*/  LEA R3, R0, 0x3b800000, 0x17 ;  /* 0x3b80000000037811 */ /* 0x000fc800078eb8ff */
[----:B------:R-:W-:Y:S01]  /*c9e0*/  LOP3.LUT R24, R3, R2, R24, 0xfe, !PT ;  /* 0x0000000203187212 */ /* 0x000fe200078efe18 */
[----:B------:R-:W-:Y:S06]  /*c9f0*/  BRA `(.L_x_22102) ;  /* 0x0000000000f87947 */ /* 0x000fec0003800000 */
.L_x_22115:
        /* <DEDUP_REMOVED lines=20> */
.L_x_22120:
[----:B------:R-:W-:Y:S05]  /*cb40*/  BSYNC B0 ;  /* 0x0000000000007941 */ /* 0x000fea0003800000 */
.L_x_22119:
[----:B------:R-:W-:Y:S01]  /*cb50*/  IMAD.SHL.U32 R2, R2, 0x200000, RZ ;  /* 0x0020000002027824 */ /* 0x000fe200078e00ff */
[----:B------:R-:W-:-:S04]  /*cb60*/  LEA R3, R0, 0x37800000, 0x17 ;  /* 0x3780000000037811 */ /* 0x000fc800078eb8ff */
[----:B------:R-:W-:Y:S01]  /*cb70*/  LOP3.LUT R24, R3, R2, R24, 0xfe, !PT ;  /* 0x0000000203187212 */ /* 0x000fe200078efe18 */
[----:B------:R-:W-:Y:S06]  /*cb80*/  BRA `(.L_x_22102) ;  /* 0x0000000000947947 */ /* 0x000fec0003800000 */
.L_x_22114:
        /* <DEDUP_REMOVED lines=14> */
.L_x_22101:
        /* <DEDUP_REMOVED lines=16> */
.L_x_22123:
[----:B------:R-:W-:Y:S01]  /*cd70*/  IMAD.MOV.U32 R24, RZ, RZ, RZ ;  /* 0x000000ffff187224 */ /* 0x000fe200078e00ff */
[----:B------:R-:W-:Y:S06]  /*cd80*/  BRA `(.L_x_22102) ;  /* 0x0000000000147947 */ /* 0x000fec0003800000 */
.L_x_22122:
[----:B------:R-:W2:Y:S02]  /*cd90*/  LDG.E.64 R24, desc[UR36][R2.64] ;  /* 0x0000002402187981 */ /* 0x000ea4000c1e1b00 */
[----:B--2---:R0:W1:Y:S01]  /*cda0*/  I2F.U64 R24, R24 ;  /* 0x0000001800187312 */ /* 0x0040620000301000 */
[----:B------:R-:W-:Y:S05]  /*cdb0*/  BRA `(.L_x_22102) ;  /* 0x0000000000087947 */ /* 0x000fea0003800000 */
.L_x_22121:
[----:B------:R-:W2:Y:S02]  /*cdc0*/  LDG.E R2, desc[UR36][R2.64] ;  /* 0x0000002402027981 */ /* 0x000ea4000c1e1900 */
[----:B--2---:R-:W-:-:S07]  /*cdd0*/  I2FP.F32.U32 R24, R2 ;  /* 0x0000000200187245 */ /* 0x004fce0000201000 */
.L_x_22102:
[----:B------:R-:W-:Y:S05]  /*cde0*/  BSYNC B6 ;  /* 0x0000000000067941 */ /* 0x000fea0003800000 */
.L_x_22096:
[----:B------:R-:W4:Y:S01]  /*cdf0*/  LDC.U8 R4, c[0x0][0x5d6] ;  /* 0x00017580ff047b82 */ /* 0x000f220000000000 */
[----:B------:R-:W-:Y:S01]  /*ce00*/  ULDC.64 UR4, c[0x0][0x5c8] ;  /* 0x0001720000047ab9 */ /* 0x000fe20000000a00 */
[----:B------:R-:W-:Y:S01]  /*ce10*/  BSSY B6, `(.L_x_22124) ;  /* 0x00000df000067945 */ /* 0x000fe20003800000 */
[----:B0-23--:R-:W-:-:S05]  /*ce20*/  IADD3 R2, P0, R22, UR4, RZ ;  /* 0x0000000416027c10 */ /* 0x00dfca000ff1e0ff */
        /* <DEDUP_REMOVED lines=15> */
.L_x_22128:
[----:B------:R-:W2:Y:S02]  /*cf20*/  LDG.E.U8 R0, desc[UR36][R2.64] ;  /* 0x0000002402007981 */ /* 0x000ea4000c1e1100 */
[----:B--2---:R-:W-:Y:S01]  /*cf30*/  I2FP.F32.U32 R0, R0 ;  /* 0x0000000000007245 */ /* 0x004fe20000201000 */
[----:B------:R-:W-:Y:S06]  /*cf40*/  BRA `(.L_x_22130) ;  /* 0x0000000c002c7947 */ /* 0x000fec0003800000 */
.L_x_22127:
        /* <DEDUP_REMOVED lines=9> */
.L_x_22132:
[----:B------:R-:W2:Y:S02]  /*cfe0*/  LDG.E R0, desc[UR36][R2.64] ;  /* 0x0000002402007981 */ /* 0x000ea4000c1e1900 */
[----:B--2---:R-:W-:Y:S01]  /*cff0*/  I2FP.F32.S32 R0, R0 ;  /* 0x0000000000007245 */ /* 0x004fe20000201400 */
[----:B------:R-:W-:Y:S06]  /*d000*/  BRA `(.L_x_22130) ;  /* 0x0000000800fc7947 */ /* 0x000fec0003800000 */
.L_x_22131:
[----:B------:R-:W2:Y:S02]  /*d010*/  LDG.E.U16 R0, desc[UR36][R2.64] ;  /* 0x0000002402007981 */ /* 0x000ea4000c1e1500 */
[----:B--2---:R-:W3:Y:S01]  /*d020*/  I2F.S16 R0, R0 ;  /* 0x0000000000007306 */ /* 0x004ee20000101400 */
[----:B------:R-:W-:Y:S05]  /*d030*/  BRA `(.L_x_22130) ;  /* 0x0000000800f07947 */ /* 0x000fea0003800000 */
.L_x_22126:
        /* <DEDUP_REMOVED lines=8> */
.L_x_22134:
[----:B------:R-:W2:Y:S02]  /*d0c0*/  LDG.E.U16 R0, desc[UR36][R2.64] ;  /* 0x0000002402007981 */ /* 0x000ea4000c1e1500 */
[----:B--2---:R-:W-:Y:S01]  /*d0d0*/  HADD2.F32 R0, -RZ, R0.H0_H0 ;  /* 0x20000000ff007230 */ /* 0x004fe20000004100 */
[----:B------:R-:W-:Y:S06]  /*d0e0*/  BRA `(.L_x_22130) ;  /* 0x0000000800c47947 */ /* 0x000fec0003800000 */
.L_x_22133:
        /* <DEDUP_REMOVED lines=8> */
.L_x_22136:
[----:B------:R-:W2:Y:S02]  /*d170*/  LDG.E.U16 R0, desc[UR36][R2.64] ;  /* 0x0000002402007981 */ /* 0x000ea4000c1e1500 */
[----:B--2---:R-:W-:Y:S01]  /*d180*/  HADD2.F32 R0, -RZ, R0.H0_H0 ;  /* 0x20000000ff007230 */ /* 0x004fe20000004100 */
[----:B------:R-:W-:Y:S06]  /*d190*/  BRA `(.L_x_22130) ;  /* 0x0000000800987947 */ /* 0x000fec0003800000 */
.L_x_22135:
[----:B------:R-:W2:Y:S01]  /*d1a0*/  LDG.E.64 R2, desc[UR36][R2.64] ;  /* 0x0000002402027981 */ /* 0x000ea2000c1e1b00 */
[----:B------:R-:W-:Y:S01]  /*d1b0*/  UMOV UR4, 0xf0000000 ;  /* 0xf000000000047882 */ /* 0x000fe20000000000 */
[----:B------:R-:W-:Y:S01]  /*d1c0*/  UMOV UR5, 0x380fffff ;  /* 0x380fffff00057882 */ /* 0x000fe20000000000 */
[----:B--2---:R-:W0:Y:S01]  /*d1d0*/  F2F.F32.F64 R0, R2 ;  /* 0x0000000200007310 */ /* 0x004e220000301000 */
[----:B------:R-:W-:-:S14]  /*d1e0*/  DSETP.GEU.AND P0, PT, |R2|, UR4, PT ;  /* 0x0000000402007e2a */ /* 0x000fdc000bf0e200 */
[----:B0-----:R-:W-:Y:S01]  /*d1f0*/  @!P0 FMUL R0, R0, 1.175494350822287508e-38 ;  /* 0x0080000000008820 */ /* 0x001fe20000400000 */
[----:B------:R-:W-:Y:S06]  /*d200*/  BRA `(.L_x_22130) ;  /* 0x00000008007c7947 */ /* 0x000fec0003800000 */
.L_x_22125:
        /* <DEDUP_REMOVED lines=12> */
.L_x_22139:
[----:B------:R-:W2:Y:S01]  /*d2d0*/  LDG.E.64 R2, desc[UR36][R2.64] ;  /* 0x0000002402027981 */ /* 0x000ea2000c1e1b00 */
[----:B------:R-:W-:Y:S01]  /*d2e0*/  UMOV UR4, 0xf0000000 ;  /* 0xf000000000047882 */ /* 0x000fe20000000000 */
[----:B------:R-:W-:Y:S01]  /*d2f0*/  UMOV UR5, 0x380fffff ;  /* 0x380fffff00057882 */ /* 0x000fe20000000000 */
[----:B--2---:R-:W0:Y:S01]  /*d300*/  F2F.F32.F64 R0, R2 ;  /* 0x0000000200007310 */ /* 0x004e220000301000 */
[----:B------:R-:W-:-:S14]  /*d310*/  DSETP.GEU.AND P0, PT, |R2|, UR4, PT ;  /* 0x0000000402007e2a */ /* 0x000fdc000bf0e200 */
[----:B0-----:R-:W-:Y:S01]  /*d320*/  @!P0 FMUL R0, R0, 1.175494350822287508e-38 ;  /* 0x0080000000008820 */ /* 0x001fe20000400000 */
[----:B------:R-:W-:Y:S06]  /*d330*/  BRA `(.L_x_22130) ;  /* 0x0000000800307947 */ /* 0x000fec0003800000 */
.L_x_22138:
        /* <DEDUP_REMOVED lines=26> */
.L_x_22141:
        /* <DEDUP_REMOVED lines=13> */
.L_x_22140:
[----:B------:R-:W2:Y:S02]  /*d5b0*/  LDG.E.U16 R0, desc[UR36][R2.64] ;  /* 0x0000002402007981 */ /* 0x000ea4000c1e1500 */
[----:B--2---:R-:W-:Y:S01]  /*d5c0*/  IMAD.U32 R0, R0, 0x10000, RZ ;  /* 0x0001000000007824 */ /* 0x004fe200078e00ff */
[----:B------:R-:W-:Y:S06]  /*d5d0*/  BRA `(.L_x_22130) ;  /* 0x0000000400887947 */ /* 0x000fec0003800000 */
.L_x_22137:
        /* <DEDUP_REMOVED lines=11> */
.L_x_22144:
        /* <DEDUP_REMOVED lines=20> */
.L_x_22146:
[----:B------:R-:W-:Y:S05]  /*d7d0*/  BSYNC B0 ;  /* 0x0000000000007941 */ /* 0x000fea0003800000 */
.L_x_22145:
[----:B------:R-:W-:Y:S01]  /*d7e0*/  LEA R3, R0, 0x3b800000, 0x17 ;  /* 0x3b80000000037811 */ /* 0x000fe200078eb8ff */
[----:B------:R-:W-:-:S05]  /*d7f0*/  IMAD.SHL.U32 R0, R2, 0x100000, RZ ;  /* 0x0010000002007824 */ /* 0x000fca00078e00ff */
[----:B------:R-:W-:Y:S01]  /*d800*/  LOP3.LUT R0, R3, R0, R4, 0xfe, !PT ;  /* 0x0000000003007212 */ /* 0x000fe200078efe04 */
[----:B------:R-:W-:Y:S06]  /*d810*/  BRA `(.L_x_22130) ;  /* 0x0000000000f87947 */ /* 0x000fec0003800000 */
.L_x_22143:
        /* <DEDUP_REMOVED lines=20> */
.L_x_22148:
[----:B------:R-:W-:Y:S05]  /*d960*/  BSYNC B0 ;  /* 0x0000000000007941 */ /* 0x000fea0003800000 */
.L_x_22147:
[----:B------:R-:W-:Y:S01]  /*d970*/  LEA R3, R0, 0x37800000, 0x17 ;  /* 0x3780000000037811 */ /* 0x000fe200078eb8ff */
[----:B------:R-:W-:-:S05]  /*d980*/  IMAD.SHL.U32 R0, R2, 0x200000, RZ ;  /* 0x0020000002007824 */ /* 0x000fca00078e00ff */
[----:B------:R-:W-:Y:S01]  /*d990*/  LOP3.LUT R0, R3, R0, R4, 0xfe, !PT ;  /* 0x0000000003007212 */ /* 0x000fe200078efe04 */
[----:B------:R-:W-:Y:S06]  /*d9a0*/  BRA `(.L_x_22130) ;  /* 0x0000000000947947 */ /* 0x000fec0003800000 */
.L_x_22142:
        /* <DEDUP_REMOVED lines=14> */
.L_x_22129:
        /* <DEDUP_REMOVED lines=16> */
.L_x_22151:
[----:B------:R-:W-:Y:S01]  /*db90*/  IMAD.MOV.U32 R0, RZ, RZ, RZ ;  /* 0x000000ffff007224 */ /* 0x000fe200078e00ff */
[----:B------:R-:W-:Y:S06]  /*dba0*/  BRA `(.L_x_22130) ;  /* 0x0000000000147947 */ /* 0x000fec0003800000 */
.L_x_22150:
[----:B------:R-:W2:Y:S02]  /*dbb0*/  LDG.E.64 R2, desc[UR36][R2.64] ;  /* 0x0000002402027981 */ /* 0x000ea4000c1e1b00 */
[----:B--2---:R0:W2:Y:S01]  /*dbc0*/  I2F.U64 R0, R2 ;  /* 0x0000000200007312 */ /* 0x0040a20000301000 */
[----:B------:R-:W-:Y:S05]  /*dbd0*/  BRA `(.L_x_22130) ;  /* 0x0000000000087947 */ /* 0x000fea0003800000 */
.L_x_22149:
[----:B------:R-:W2:Y:S02]  /*dbe0*/  LDG.E R0, desc[UR36][R2.64] ;  /* 0x0000002402007981 */ /* 0x000ea4000c1e1900 */
[----:B--2---:R-:W-:-:S07]  /*dbf0*/  I2FP.F32.U32 R0, R0 ;  /* 0x0000000000007245 */ /* 0x004fce0000201000 */
.L_x_22130:
[----:B------:R-:W-:Y:S05]  /*dc00*/  BSYNC B6 ;  /* 0x0000000000067941 */ /* 0x000fea0003800000 */
.L_x_22124:
[----:B------:R-:W3:Y:S01]  /*dc10*/  LDC.U8 R4, c[0x0][0x5d1] ;  /* 0x00017440ff047b82 */ /* 0x000ee20000000000 */
[----:B0-2-45:R-:W-:-:S05]  /*dc20*/  HADD2.F32 R3, -RZ, R18.H0_H0 ;  /* 0x20000012ff037230 */ /* 0x035fca0000004100 */
[----:B-1----:R-:W-:-:S04]  /*dc30*/  FADD.FTZ R24, R3, -R24 ;  /* 0x8000001803187221 */ /* 0x002fc80000010000 */
[----:B------:R-:W-:-:S04]  /*dc40*/  FMUL.FTZ R24, R24, R19 ;  /* 0x0000001318187220 */ /* 0x000fc80000410000 */
[----:B---3--:R-:W-:-:S05]  /*dc50*/  FFMA.FTZ R24, R24, R0, R23 ;  /* 0x0000000018187223 */ /* 0x008fca0000010017 */
        /* <DEDUP_REMOVED lines=16> */
.L_x_22155:
[----:B------:R-:W-:-:S06]  /*dd60*/  HADD2.F32 R3, -RZ, R24.H0_H0 ;  /* 0x20000018ff037230 */ /* 0x000fcc0000004100 */
[----:B------:R-:W0:Y:S02]  /*dd70*/  F2I.S64.TRUNC R2, R3 ;  /* 0x0000000300027311 */ /* 0x000e24000020d900 */
[----:B0-----:R0:W-:Y:S01]  /*dd80*/  STG.E.U8 desc[UR36][R16.64], R2 ;  /* 0x0000000210007986 */ /* 0x0011e2000c101124 */
[----:B------:R-:W-:Y:S05]  /*dd90*/  BRA `(.L_x_22157) ;  /* 0x0000000c00847947 */ /* 0x000fea0003800000 */
.L_x_22154:
        /* <DEDUP_REMOVED lines=10> */
.L_x_22159:
[----:B------:R-:W-:-:S04]  /*de40*/  HADD2.F32 R24, -RZ, R24.H0_H0 ;  /* 0x20000018ff187230 */ /* 0x000fc80000004100 */
[----:B------:R-:W0:Y:S02]  /*de50*/  F2I.FTZ.TRUNC.NTZ R3, R24 ;  /* 0x0000001800037305 */ /* 0x000e24000021f100 */
[----:B0-----:R0:W-:Y:S01]  /*de60*/  STG.E desc[UR36][R16.64], R3 ;  /* 0x0000000310007986 */ /* 0x0011e2000c101924 */
[----:B------:R-:W-:Y:S05]  /*de70*/  BRA `(.L_x_22157) ;  /* 0x0000000c004c7947 */ /* 0x000fea0003800000 */
.L_x_22158:
[----:B------:R-:W-:-:S04]  /*de80*/  HADD2.F32 R24, -RZ, R24.H0_H0 ;  /* 0x20000018ff187230 */ /* 0x000fc80000004100 */
[----:B------:R-:W0:Y:S02]  /*de90*/  F2I.FTZ.TRUNC.NTZ R3, R24 ;  /* 0x0000001800037305 */ /* 0x000e24000021f100 */
[----:B0-----:R0:W-:Y:S01]  /*dea0*/  STG.E.U16 desc[UR36][R16.64], R3 ;  /* 0x0000000310007986 */ /* 0x0011e2000c101524 */
[----:B------:R-:W-:Y:S05]  /*deb0*/  BRA `(.L_x_22157) ;  /* 0x0000000c003c7947 */ /* 0x000fea0003800000 */
.L_x_22153:
        /* <DEDUP_REMOVED lines=9> */
.L_x_22161:
[----:B------:R1:W-:Y:S01]  /*df50*/  STG.E.U16 desc[UR36][R16.64], R24 ;  /* 0x0000001810007986 */ /* 0x0003e2000c101524 */
[----:B------:R-:W-:Y:S05]  /*df60*/  BRA `(.L_x_22157) ;  /* 0x0000000c00107947 */ /* 0x000fea0003800000 */
.L_x_22160:
        /* <DEDUP_REMOVED lines=10> */
.L_x_22163:
[----:B------:R-:W-:-:S05]  /*e010*/  HADD2.F32 R0, -RZ, R24.H0_H0 ;  /* 0x20000018ff007230 */ /* 0x000fca0000004100 */
[----:B------:R-:W-:-:S04]  /*e020*/  F2FP.F16.F32.PACK_AB R0, RZ, R0 ;  /* 0x00000000ff00723e */ /* 0x000fc800000000ff */
[----:B------:R-:W-:-:S05]  /*e030*/  PRMT R0, R0, 0x5410, RZ ;  /* 0x0000541000007816 */ /* 0x000fca00000000ff */
[----:B------:R4:W-:Y:S01]  /*e040*/  STG.E desc[UR36][R16.64], R0 ;  /* 0x0000000010007986 */ /* 0x0009e2000c101924 */
[----:B------:R-:W-:Y:S05]  /*e050*/  BRA `(.L_x_22157) ;  /* 0x0000000800d47947 */ /* 0x000fea0003800000 */
.L_x_22162:
[----:B------:R-:W-:-:S05]  /*e060*/  HADD2.F32 R2, -RZ, R24.H0_H0 ;  /* 0x20000018ff027230 */ /* 0x000fca0000004100 */
[----:B------:R-:W-:-:S06]  /*e070*/  FMUL.FTZ R2, R2, 1 ;  /* 0x3f80000002027820 */ /* 0x000fcc0000410000 */
[----:B------:R-:W0:Y:S02]  /*e080*/  F2F.F64.F32 R2, R2 ;  /* 0x0000000200027310 */ /* 0x000e240000201800 */
[----:B0-----:R2:W-:Y:S01]  /*e090*/  STG.E.64 desc[UR36][R16.64], R2 ;  /* 0x0000000210007986 */ /* 0x0015e2000c101b24 */
[----:B------:R-:W-:Y:S05]  /*e0a0*/  BRA `(.L_x_22157) ;  /* 0x0000000800c07947 */ /* 0x000fea0003800000 */
.L_x_22152:
        /* <DEDUP_REMOVED lines=13> */
.L_x_22166:
[----:B------:R-:W-:Y:S01]  /*e180*/  HADD2.F32 R24, -RZ, R24.H0_H0 ;  /* 0x20000018ff187230 */ /* 0x000fe20000004100 */
[----:B------:R-:W-:-:S04]  /*e190*/  CS2R R6, SRZ ;  /* 0x0000000000067805 */ /* 0x000fc8000001ff00 */
[----:B------:R-:W-:-:S06]  /*e1a0*/  FMUL.FTZ R4, R24, 1 ;  /* 0x3f80000018047820 */ /* 0x000fcc0000410000 */
[----:B------:R-:W0:Y:S02]  /*e1b0*/  F2F.F64.F32 R4, R4 ;  /* 0x0000000400047310 */ /* 0x000e240000201800 */
[----:B0-----:R0:W-:Y:S01]  /*e1c0*/  STG.E.128 desc[UR36][R16.64], R4 ;  /* 0x0000000410007986 */ /* 0x0011e2000c101d24 */
[----:B------:R-:W-:Y:S05]  /*e1d0*/  BRA `(.L_x_22157) ;  /* 0x0000000800747947 */ /* 0x000fea0003800000 */
.L_x_22165:
        /* <DEDUP_REMOVED lines=21> */
.L_x_22170:
[----:B------:R-:W-:Y:S05]  /*e330*/  BSYNC B0 ;  /* 0x0000000000007941 */ /* 0x000fea0003800000 */
.L_x_22169:
[----:B------:R-:W-:-:S05]  /*e340*/  LOP3.LUT R3, R0, R3, RZ, 0xfc, !PT ;  /* 0x0000000300037212 */ /* 0x000fca00078efcff */
[----:B------:R0:W-:Y:S01]  /*e350*/  STG.E.U8 desc[UR36][R16.64], R3 ;  /* 0x0000000310007986 */ /* 0x0001e2000c101124 */
[----:B------:R-:W-:Y:S05]  /*e360*/  BRA `(.L_x_22157) ;  /* 0x0000000800107947 */ /* 0x000fea0003800000 */
.L_x_22168:
        /* <DEDUP_REMOVED lines=13> */
.L_x_22172:
[----:B------:R-:W-:Y:S01]  /*e440*/  IMAD.MOV.U32 R0, RZ, RZ, 0x7f ;  /* 0x0000007fff007424 */ /* 0x000fe200078e00ff */
[----:B------:R-:W-:-:S04]  /*e450*/  ISETP.GT.U32.AND P0, PT, R2, 0x7f800000, PT ;  /* 0x7f8000000200780c */ /* 0x000fc80003f04070 */
[----:B------:R-:W-:-:S09]  /*e460*/  SEL R0, R0, 0x7c, P0 ;  /* 0x0000007c00007807 */ /* 0x000fd20000000000 */
.L_x_22173:
[----:B------:R-:W-:Y:S05]  /*e470*/  BSYNC B0 ;  /* 0x0000000000007941 */ /* 0x000fea0003800000 */
.L_x_22171:
[----:B------:R-:W-:-:S04]  /*e480*/  LOP3.LUT R2, R3, 0x80000000, RZ, 0xc0, !PT ;  /* 0x8000000003027812 */ /* 0x000fc800078ec0ff */
[----:B------:R-:W-:-:S04]  /*e490*/  SHF.R.U32.HI R3, RZ, 0x18, R2 ;  /* 0x00000018ff037819 */ /* 0x000fc80000011602 */
[----:B------:R-:W-:-:S05]  /*e4a0*/  LOP3.LUT R3, R0, R3, RZ, 0xfc, !PT ;  /* 0x0000000300037212 */ /* 0x000fca00078efcff */
[----:B------:R0:W-:Y:S01]  /*e4b0*/  STG.E.U8 desc[UR36][R16.64], R3 ;  /* 0x0000000310007986 */ /* 0x0001e2000c101124 */
[----:B------:R-:W-:Y:S05]  /*e4c0*/  BRA `(.L_x_22157) ;  /* 0x0000000400b87947 */ /* 0x000fea0003800000 */
.L_x_22167:
[----:B------:R-:W-:-:S05]  /*e4d0*/  HADD2.F32 R0, -RZ, R24.H0_H0 ;  /* 0x20000018ff007230 */ /* 0x000fca0000004100 */
[----:B------:R-:W-:-:S05]  /*e4e0*/  F2FP.BF16.F32.PACK_AB R0, RZ, R0 ;  /* 0x00000000ff00723e */ /* 0x000fca00000010ff */
[----:B------:R0:W-:Y:S01]  /*e4f0*/  STG.E.U16 desc[UR36][R16.64], R0 ;  /* 0x0000000010007986 */ /* 0x0001e2000c101524 */
[----:B------:R-:W-:Y:S05]  /*e500*/  BRA `(.L_x_22157) ;  /* 0x0000000400a87947 */ /* 0x000fea0003800000 */
.L_x_22164:
        /* <DEDUP_REMOVED lines=12> */
.L_x_22176:
        /* <DEDUP_REMOVED lines=17> */
.L_x_22179:
[----:B------:R-:W-:-:S04]  /*e6e0*/  LOP3.LUT R2, R3, 0x80000000, RZ, 0xc0, !PT ;  /* 0x8000000003027812 */ /* 0x000fc800078ec0ff */
[----:B------:R-:W-:-:S04]  /*e6f0*/  SHF.R.U32.HI R3, RZ, 0x18, R2 ;  /* 0x00000018ff037819 */ /* 0x000fc80000011602 */
[----:B------:R-:W-:-:S04]  /*e700*/  LOP3.LUT R0, R0, R3, RZ, 0xfc, !PT ;  /* 0x0000000300007212 */ /* 0x000fc800078efcff */
[----:B------:R-:W-:-:S07]  /*e710*/  PRMT R8, R0, 0x7610, R8 ;  /* 0x0000761000087816 */ /* 0x000fce0000000008 */
.L_x_22178:
[----:B------:R-:W-:Y:S05]  /*e720*/  BSYNC B0 ;  /* 0x0000000000007941 */ /* 0x000fea0003800000 */
.L_x_22177:
[----:B------:R0:W-:Y:S01]  /*e730*/  STG.E.U8 desc[UR36][R16.64], R8 ;  /* 0x0000000810007986 */ /* 0x0001e2000c101124 */
[----:B------:R-:W-:Y:S05]  /*e740*/  BRA `(.L_x_22157) ;  /* 0x0000000400187947 */ /* 0x000fea0003800000 */
.L_x_22175:
        /* <DEDUP_REMOVED lines=17> */
.L_x_22182:
[----:B------:R-:W-:-:S04]  /*e860*/  LOP3.LUT R2, R3, 0x80000000, RZ, 0xc0, !PT ;  /* 0x8000000003027812 */ /* 0x000fc800078ec0ff */
[----:B------:R-:W-:-:S04]  /*e870*/  SHF.R.U32.HI R3, RZ, 0x18, R2 ;  /* 0x00000018ff037819 */ /* 0x000fc80000011602 */
[----:B------:R-:W-:-:S04]  /*e880*/  LOP3.LUT R0, R0, R3, RZ, 0xfc, !PT ;  /* 0x0000000300007212 */ /* 0x000fc800078efcff */
[----:B------:R-:W-:-:S07]  /*e890*/  PRMT R8, R0, 0x7610, R8 ;  /* 0x0000761000087816 */ /* 0x000fce0000000008 */
.L_x_22181:
[----:B------:R-:W-:Y:S05]  /*e8a0*/  BSYNC B0 ;  /* 0x0000000000007941 */ /* 0x000fea0003800000 */
.L_x_22180:
[----:B------:R0:W-:Y:S01]  /*e8b0*/  STG.E.U8 desc[UR36][R16.64], R8 ;  /* 0x0000000810007986 */ /* 0x0001e2000c101124 */
[----:B------:R-:W-:Y:S05]  /*e8c0*/  BRA `(.L_x_22157) ;  /* 0x0000000000b87947 */ /* 0x000fea0003800000 */
.L_x_22174:
        /* <DEDUP_REMOVED lines=22> */
.L_x_22156:
        /* <DEDUP_REMOVED lines=16> */
.L_x_22185:
[----:B------:R-:W-:Y:S05]  /*eb30*/  BRA `(.L_x_22157) ;  /* 0x00000000001c7947 */ /* 0x000fea0003800000 */
.L_x_22184:
[----:B------:R-:W-:-:S06]  /*eb40*/  HADD2.F32 R2, -RZ, R24.H0_H0 ;  /* 0x20000018ff027230 */ /* 0x000fcc0000004100 */
[----:B------:R-:W0:Y:S02]  /*eb50*/  F2I.U64.TRUNC R2, R2 ;  /* 0x0000000200027311 */ /* 0x000e24000020d800 */
[----:B0-----:R0:W-:Y:S01]  /*eb60*/  STG.E.64 desc[UR36][R16.64], R2 ;  /* 0x0000000210007986 */ /* 0x0011e2000c101b24 */
[----:B------:R-:W-:Y:S05]  /*eb70*/  BRA `(.L_x_22157) ;  /* 0x00000000000c7947 */ /* 0x000fea0003800000 */
.L_x_22183:
[----:B------:R-:W-:-:S04]  /*eb80*/  HADD2.F32 R24, -RZ, R24.H0_H0 ;  /* 0x20000018ff187230 */ /* 0x000fc80000004100 */
[----:B------:R-:W0:Y:S02]  /*eb90*/  F2I.FTZ.U32.TRUNC.NTZ R3, R24 ;  /* 0x0000001800037305 */ /* 0x000e24000021f000 */
[----:B0-----:R0:W-:Y:S02]  /*eba0*/  STG.E desc[UR36][R16.64], R3 ;  /* 0x0000000310007986 */ /* 0x0011e4000c101924 */
.L_x_22157:
[----:B------:R-:W-:-:S07]  /*ebb0*/  VIADD R27, R27, 0x80 ;  /* 0x000000801b1b7836 */ /* 0x000fce0000000000 */
.L_x_22005:
[----:B------:R-:W-:Y:S05]  /*ebc0*/  BSYNC B7 ;  /* 0x0000000000077941 */ /* 0x000fea0003800000 */
.L_x_22004:
[----:B------:R-:W-:Y:S01]  /*ebd0*/  ULDC UR4, c[0x0][0x210] ;  /* 0x0000840000047ab9 */ /* 0x000fe20000000800 */
[----:B------:R-:W-:Y:S01]  /*ebe0*/  BSSY B7, `(.L_x_22186) ;  /* 0x0000759000077945 */ /* 0x000fe20003800000 */
[----:B------:R-:W-:-:S13]  /*ebf0*/  ISETP.GE.AND P0, PT, R27, UR4, PT ;  /* 0x000000041b007c0c */ /* 0x000fda000bf06270 */
[----:B------:R-:W-:Y:S05]  /*ec00*/  @P0 BRA `(.L_x_22187) ;  /* 0x0000007400580947 */ /* 0x000fea0003800000 */
[----:B0-----:R-:W0:Y:S01]  /*ec10*/  LDC R6, c[0x0][0x218] ;  /* 0x00008600ff067b82 */ /* 0x001e220000000800 */
[----:B------:R-:W-:Y:S01]  /*ec20*/  CS2R R22, SRZ ;  /* 0x0000000000167805 */ /* 0x000fe2000001ff00 */
[----:B-1-3--:R-:W-:Y:S02]  /*ec30*/  IMAD.MOV.U32 R24, RZ, RZ, RZ ;  /* 0x000000ffff187224 */ /* 0x00afe400078e00ff */
[----:B------:R-:W-:Y:S02]  /*ec40*/  IMAD.MOV.U32 R19, RZ, RZ, RZ ;  /* 0x000000ffff137224 */ /* 0x000fe400078e00ff */
[----:B----4-:R-:W-:Y:S02]  /*ec50*/  IMAD.MOV.U32 R0, RZ, RZ, RZ ;  /* 0x000000ffff007224 */ /* 0x010fe400078e00ff */
[----:B--2---:R-:W-:Y:S01]  /*ec60*/  IMAD.MOV.U32 R16, RZ, RZ, RZ ;  /* 0x000000ffff107224 */ /* 0x004fe200078e00ff */
        /* <DEDUP_REMOVED lines=450> */
.L_x_22188:
        /* <DEDUP_REMOVED lines=23> */
.L_x_22192:
[----:B------:R-:W2:Y:S02]  /*10a00*/  LDG.E.U8 R2, desc[UR36][R2.64] ;  /* 0x0000002402027981 */ /* 0x000ea4000c1e1100 */
[----:B--2---:R-:W-:-:S04]  /*10a10*/  I2FP.F32.U32 R0, R2 ;  /* 0x0000000200007245 */ /* 0x004fc80000201000 */
[----:B------:R-:W-:-:S04]  /*10a20*/  F2FP.F16.F32.PACK_AB R0, RZ, R0 ;  /* 0x00000000ff00723e */ /* 0x000fc800000000ff */
[----:B------:R-:W-:Y:S01]  /*10a30*/  PRMT R18, R0, 0x7610, R18 ;  /* 0x0000761000127816 */ /* 0x000fe20000000012 */
[----:B------:R-:W-:Y:S06]  /*10a40*/  BRA `(.L_x_22194) ;  /* 0x0000000c00bc7947 */ /* 0x000fec0003800000 */
.L_x_22191:
        /* <DEDUP_REMOVED lines=11> */
.L_x_22196:
[----:B------:R-:W2:Y:S02]  /*10b00*/  LDG.E R2, desc[UR36][R2.64] ;  /* 0x0000002402027981 */ /* 0x000ea4000c1e1900 */
[----:B--2---:R-:W-:-:S04]  /*10b10*/  I2FP.F32.S32 R0, R2 ;  /* 0x0000000200007245 */ /* 0x004fc80000201400 */
[----:B------:R-:W-:-:S04]  /*10b20*/  F2FP.F16.F32.PACK_AB R0, RZ, R0 ;  /* 0x00000000ff00723e */ /* 0x000fc800000000ff */
[----:B------:R-:W-:Y:S01]  /*10b30*/  PRMT R18, R0, 0x7610, R18 ;  /* 0x0000761000127816 */ /* 0x000fe20000000012 */
[----:B------:R-:W-:Y:S06]  /*10b40*/  BRA `(.L_x_22194) ;  /* 0x0000000c007c7947 */ /* 0x000fec0003800000 */
.L_x_22195:
[----:B------:R-:W2:Y:S02]  /*10b50*/  LDG.E.U16 R2, desc[UR36][R2.64] ;  /* 0x0000002402027981 */ /* 0x000ea4000c1e1500 */
[----:B--2---:R-:W0:Y:S02]  /*10b60*/  I2F.S16 R0, R2 ;  /* 0x0000000200007306 */ /* 0x004e240000101400 */
[----:B0-----:R-:W-:-:S04]  /*10b70*/  F2FP.F16.F32.PACK_AB R0, RZ, R0 ;  /* 0x00000000ff00723e */ /* 0x001fc800000000ff */
[----:B------:R-:W-:Y:S01]  /*10b80*/  PRMT R18, R0, 0x7610, R18 ;  /* 0x0000761000127816 */ /* 0x000fe20000000012 */
[----:B------:R-:W-:Y:S06]  /*10b90*/  BRA `(.L_x_22194) ;  /* 0x0000000c00687947 */ /* 0x000fec0003800000 */
.L_x_22190:
        /* <DEDUP_REMOVED lines=9> */
.L_x_22198:
[----:B------:R1:W5:Y:S01]  /*10c30*/  LDG.E.U16 R18, desc[UR36][R2.64] ;  /* 0x0000002402127981 */ /* 0x000362000c1e1500 */
[----:B------:R-:W-:Y:S05]  /*10c40*/  BRA `(.L_x_22194) ;  /* 0x0000000c003c7947 */ /* 0x000fea0003800000 */
.L_x_22197:
        /* <DEDUP_REMOVED lines=9> */
.L_x_22200:
[----:B------:R0:W5:Y:S01]  /*10ce0*/  LDG.E.U16 R18, desc[UR36][R2.64] ;  /* 0x0000002402127981 */ /* 0x000162000c1e1500 */
[----:B------:R-:W-:Y:S05]  /*10cf0*/  BRA `(.L_x_22194) ;  /* 0x0000000c00107947 */ /* 0x000fea0003800000 */
.L_x_22199:
        /* <DEDUP_REMOVED lines=9> */
.L_x_22189:
        /* <DEDUP_REMOVED lines=14> */
.L_x_22203:
        /* <DEDUP_REMOVED lines=9> */
.L_x_22202:
        /* <DEDUP_REMOVED lines=28> */
.L_x_22205:
        /* <DEDUP_REMOVED lines=15> */
.L_x_22204:
[----:B------:R-:W2:Y:S02]  /*111b0*/  LDG.E.U16 R0, desc[UR36][R2.64] ;  /* 0x0000002402007981 */ /* 0x000ea4000c1e1500 */
[----:B--2---:R-:W-:-:S05]  /*111c0*/  IMAD.U32 R0, R0, 0x10000, RZ ;  /* 0x0001000000007824 */ /* 0x004fca00078e00ff */
[----:B------:R-:W-:-:S04]  /*111d0*/  F2FP.F16.F32.PACK_AB R0, RZ, R0 ;  /* 0x00000000ff00723e */ /* 0x000fc800000000ff */
[----:B------:R-:W-:Y:S01]  /*111e0*/  PRMT R18, R0, 0x7610, R18 ;  /* 0x0000761000127816 */ /* 0x000fe20000000012 */
[----:B------:R-:W-:Y:S06]  /*111f0*/  BRA `(.L_x_22194) ;  /* 0x0000000400d07947 */ /* 0x000fec0003800000 */
.L_x_22201:
        /* <DEDUP_REMOVED lines=13> */
.L_x_22208:
        /* <DEDUP_REMOVED lines=21> */
.L_x_22212:
[----:B------:R-:W-:Y:S05]  /*11420*/  BSYNC B1 ;  /* 0x0000000000017941 */ /* 0x000fea0003800000 */
.L_x_22211:
[----:B------:R-:W-:Y:S01]  /*11430*/  LEA R3, R0, 0x3b800000, 0x17 ;  /* 0x3b80000000037811 */ /* 0x000fe200078eb8ff */
[----:B------:R-:W-:-:S05]  /*11440*/  IMAD.SHL.U32 R0, R2, 0x100000, RZ ;  /* 0x0010000002007824 */ /* 0x000fca00078e00ff */
[----:B------:R-:W-:-:S07]  /*11450*/  LOP3.LUT R0, R3, R0, R4, 0xfe, !PT ;  /* 0x0000000003007212 */ /* 0x000fce00078efe04 */
.L_x_22210:
[----:B------:R-:W-:Y:S05]  /*11460*/  BSYNC B0 ;  /* 0x0000000000007941 */ /* 0x000fea0003800000 */
.L_x_22209:
[----:B------:R-:W-:-:S04]  /*11470*/  F2FP.F16.F32.PACK_AB R0, RZ, R0 ;  /* 0x00000000ff00723e */ /* 0x000fc800000000ff */
[----:B------:R-:W-:Y:S01]  /*11480*/  PRMT R18, R0, 0x7610, R18 ;  /* 0x0000761000127816 */ /* 0x000fe20000000012 */
[----:B------:R-:W-:Y:S06]  /*11490*/  BRA `(.L_x_22194) ;  /* 0x0000000400287947 */ /* 0x000fec0003800000 */
.L_x_22207:
        /* <DEDUP_REMOVED lines=21> */
.L_x_22216:
[----:B------:R-:W-:Y:S05]  /*115f0*/  BSYNC B1 ;  /* 0x0000000000017941 */ /* 0x000fea0003800000 */
.L_x_22215:
[----:B------:R-:W-:Y:S01]  /*11600*/  LEA R3, R0, 0x37800000, 0x17 ;  /* 0x3780000000037811 */ /* 0x000fe200078eb8ff */
[----:B------:R-:W-:-:S05]  /*11610*/  IMAD.SHL.U32 R0, R2, 0x200000, RZ ;  /* 0x0020000002007824 */ /* 0x000fca00078e00ff */
[----:B------:R-:W-:-:S07]  /*11620*/  LOP3.LUT R0, R3, R0, R4, 0xfe, !PT ;  /* 0x0000000003007212 */ /* 0x000fce00078efe04 */
.L_x_22214:
[----:B------:R-:W-:Y:S05]  /*11630*/  BSYNC B0 ;  /* 0x0000000000007941 */ /* 0x000fea0003800000 */
.L_x_22213:
[----:B------:R-:W-:-:S04]  /*11640*/  F2FP.F16.F32.PACK_AB R0, RZ, R0 ;  /* 0x00000000ff00723e */ /* 0x000fc800000000ff */
[----:B------:R-:W-:Y:S01]  /*11650*/  PRMT R18, R0, 0x7610, R18 ;  /* 0x0000761000127816 */ /* 0x000fe20000000012 */
[----:B------:R-:W-:Y:S06]  /*11660*/  BRA `(.L_x_22194) ;  /* 0x0000000000b47947 */ /* 0x000fec0003800000 */
.L_x_22206:
        /* <DEDUP_REMOVED lines=14> */
.L_x_22220:
[----:B------:R-:W-:Y:S05]  /*11750*/  BSYNC B0 ;  /* 0x0000000000007941 */ /* 0x000fea0003800000 */
.L_x_22219:
[----:B------:R-:W-:-:S04]  /*11760*/  F2FP.F16.F32.PACK_AB R0, RZ, R0 ;  /* 0x00000000ff00723e */ /* 0x000fc800000000ff */
[----:B------:R-:W-:Y:S01]  /*11770*/  PRMT R18, R0, 0x7610, R18 ;  /* 0x0000761000127816 */ /* 0x000fe20000000012 */
[----:B------:R-:W-:Y:S06]  /*11780*/  BRA `(.L_x_22194) ;  /* 0x00000000006c7947 */ /* 0x000fec0003800000 */
.L_x_22193:
        /* <DEDUP_REMOVED lines=16> */
.L_x_22221:
[----:B------:R-:W-:Y:S01]  /*11890*/  PRMT R18, RZ, 0x7610, R18 ;  /* 0x00007610ff127816 */ /* 0x000fe20000000012 */
[----:B------:R-:W-:Y:S06]  /*118a0*/  BRA `(.L_x_22194) ;  /* 0x0000000000247947 */ /* 0x000fec0003800000 */
.L_x_22218:
[----:B------:R-:W2:Y:S02]  /*118b0*/  LDG.E.64 R2, desc[UR36][R2.64] ;  /* 0x0000002402027981 */ /* 0x000ea4000c1e1b00 */
[----:B--2---:R-:W0:Y:S02]  /*118c0*/  I2F.U64 R0, R2 ;  /* 0x0000000200007312 */ /* 0x004e240000301000 */
[----:B0-----:R-:W-:-:S04]  /*118d0*/  F2FP.F16.F32.PACK_AB R0, RZ, R0 ;  /* 0x00000000ff00723e */ /* 0x001fc800000000ff */
[----:B------:R-:W-:Y:S01]  /*118e0*/  PRMT R18, R0, 0x7610, R18 ;  /* 0x0000761000127816 */ /* 0x000fe20000000012 */
[----:B------:R-:W-:Y:S06]  /*118f0*/  BRA `(.L_x_22194) ;  /* 0x0000000000107947 */ /* 0x000fec0003800000 */
.L_x_22217:
[----:B------:R-:W2:Y:S02]  /*11900*/  LDG.E R2, desc[UR36][R2.64] ;  /* 0x0000002402027981 */ /* 0x000ea4000c1e1900 */
[----:B--2---:R-:W-:-:S04]  /*11910*/  I2FP.F32.U32 R0, R2 ;  /* 0x0000000200007245 */ /* 0x004fc80000201000 */
[----:B------:R-:W-:-:S04]  /*11920*/  F2FP.F16.F32.PACK_AB R0, RZ, R0 ;  /* 0x00000000ff00723e */ /* 0x000fc800000000ff */
[----:B------:R-:W-:-:S07]  /*11930*/  PRMT R18, R0, 0x7610, R18 ;  /* 0x0000761000127816 */ /* 0x000fce0000000012 */
.L_x_22194:
        /* <DEDUP_REMOVED lines=19> */
.L_x_22226:
[----:B------:R-:W2:Y:S02]  /*11a70*/  LDG.E.U8 R2, desc[UR36][R2.64] ;  /* 0x0000002402027981 */ /* 0x000ea4000c1e1100 */
[----:B--2---:R-:W-:Y:S01]  /*11a80*/  I2FP.F32.U32 R19, R2 ;  /* 0x0000000200137245 */ /* 0x004fe20000201000 */
[----:B------:R-:W-:Y:S06]  /*11a90*/  BRA `(.L_x_22228) ;  /* 0x0000000c002c7947 */ /* 0x000fec0003800000 */
.L_x_22225:
        /* <DEDUP_REMOVED lines=9> */
.L_x_22230:
[----:B------:R-:W2:Y:S02]  /*11b30*/  LDG.E R2, desc[UR36][R2.64] ;  /* 0x0000002402027981 */ /* 0x000ea4000c1e1900 */
[----:B--2---:R-:W-:Y:S01]  /*11b40*/  I2FP.F32.S32 R19, R2 ;  /* 0x0000000200137245 */ /* 0x004fe20000201400 */
[----:B------:R-:W-:Y:S06]  /*11b50*/  BRA `(.L_x_22228) ;  /* 0x0000000800fc7947 */ /* 0x000fec0003800000 */
.L_x_22229:
[----:B------:R-:W2:Y:S02]  /*11b60*/  LDG.E.U16 R2, desc[UR36][R2.64] ;  /* 0x0000002402027981 */ /* 0x000ea4000c1e1500 */
[----:B--2---:R0:W1:Y:S01]  /*11b70*/  I2F.S16 R19, R2 ;  /* 0x0000000200137306 */ /* 0x0040620000101400 */
[----:B------:R-:W-:Y:S05]  /*11b80*/  BRA `(.L_x_22228) ;  /* 0x0000000800f07947 */ /* 0x000fea0003800000 */
.L_x_22224:
        /* <DEDUP_REMOVED lines=8> */
.L_x_22232:
[----:B------:R-:W2:Y:S02]  /*11c10*/  LDG.E.U16 R2, desc[UR36][R2.64] ;  /* 0x0000002402027981 */ /* 0x000ea4000c1e1500 */
[----:B--2---:R-:W-:Y:S01]  /*11c20*/  HADD2.F32 R19, -RZ, R2.H0_H0 ;  /* 0x20000002ff137230 */ /* 0x004fe20000004100 */
[----:B------:R-:W-:Y:S06]  /*11c30*/  BRA `(.L_x_22228) ;  /* 0x0000000800c47947 */ /* 0x000fec0003800000 */
.L_x_22231:
        /* <DEDUP_REMOVED lines=8> */
.L_x_22234:
[----:B------:R-:W2:Y:S02]  /*11cc0*/  LDG.E.U16 R2, desc[UR36][R2.64] ;  /* 0x0000002402027981 */ /* 0x000ea4000c1e1500 */
[----:B--2---:R-:W-:Y:S01]  /*11cd0*/  HADD2.F32 R19, -RZ, R2.H0_H0 ;  /* 0x20000002ff137230 */ /* 0x004fe20000004100 */
[----:B------:R-:W-:Y:S06]  /*11ce0*/  BRA `(.L_x_22228) ;  /* 0x0000000800987947 */ /* 0x000fec0003800000 */
.L_x_22233:
[----:B------:R-:W2:Y:S01]  /*11cf0*/  LDG.E.64 R2, desc[UR36][R2.64] ;  /* 0x0000002402027981 */ /* 0x000ea2000c1e1b00 */
[----:B------:R-:W-:Y:S01]  /*11d00*/  UMOV UR4, 0xf0000000 ;  /* 0xf000000000047882 */ /* 0x000fe20000000000 */
[----:B------:R-:W-:Y:S01]  /*11d10*/  UMOV UR5, 0x380fffff ;  /* 0x380fffff00057882 */ /* 0x000fe20000000000 */
[----:B--2---:R-:W0:Y:S01]  /*11d20*/  F2F.F32.F64 R19, R2 ;  /* 0x0000000200137310 */ /* 0x004e220000301000 */
[----:B------:R-:W-:-:S14]  /*11d30*/  DSETP.GEU.AND P0, PT, |R2|, UR4, PT ;  /* 0x0000000402007e2a */ /* 0x000fdc000bf0e200 */
[----:B0-----:R-:W-:Y:S01]  /*11d40*/  @!P0 FMUL R19, R19, 1.175494350822287508e-38 ;  /* 0x0080000013138820 */ /* 0x001fe20000400000 */
[----:B------:R-:W-:Y:S06]  /*11d50*/  BRA `(.L_x_22228) ;  /* 0x00000008007c7947 */ /* 0x000fec0003800000 */
.L_x_22223:
        /* <DEDUP_REMOVED lines=12> */
.L_x_22237:
[----:B------:R-:W2:Y:S01]  /*11e20*/  LDG.E.64 R2, desc[UR36][R2.64] ;  /* 0x0000002402027981 */ /* 0x000ea2000c1e1b00 */
[----:B------:R-:W-:Y:S01]  /*11e30*/  UMOV UR4, 0xf0000000 ;  /* 0xf000000000047882 */ /* 0x000fe20000000000 */
[----:B------:R-:W-:Y:S01]  /*11e40*/  UMOV UR5, 0x380fffff ;  /* 0x380fffff00057882 */ /* 0x000fe20000000000 */
[----:B--2---:R-:W0:Y:S01]  /*11e50*/  F2F.F32.F64 R19, R2 ;  /* 0x0000000200137310 */ /* 0x004e220000301000 */
[----:B------:R-:W-:-:S14]  /*11e60*/  DSETP.GEU.AND P0, PT, |R2|, UR4, PT ;  /* 0x0000000402007e2a */ /* 0x000fdc000bf0e200 */
[----:B0-----:R-:W-:Y:S01]  /*11e70*/  @!P0 FMUL R19, R19, 1.175494350822287508e-38 ;  /* 0x0080000013138820 */ /* 0x001fe20000400000 */
[----:B------:R-:W-:Y:S06]  /*11e80*/  BRA `(.L_x_22228) ;  /* 0x0000000800307947 */ /* 0x000fec0003800000 */
.L_x_22236:
        /* <DEDUP_REMOVED lines=26> */
.L_x_22239:
        /* <DEDUP_REMOVED lines=13> */
.L_x_22238:
[----:B------:R-:W2:Y:S02]  /*12100*/  LDG.E.U16 R2, desc[UR36][R2.64] ;  /* 0x0000002402027981 */ /* 0x000ea4000c1e1500 */
[----:B--2---:R-:W-:Y:S01]  /*12110*/  IMAD.U32 R19, R2, 0x10000, RZ ;  /* 0x0001000002137824 */ /* 0x004fe200078e00ff */
[----:B------:R-:W-:Y:S06]  /*12120*/  BRA `(.L_x_22228) ;  /* 0x0000000400887947 */ /* 0x000fec0003800000 */
.L_x_22235:
        /* <DEDUP_REMOVED lines=11> */
.L_x_22242:
        /* <DEDUP_REMOVED lines=20> */
.L_x_22244:
[----:B------:R-:W-:Y:S05]  /*12320*/  BSYNC B0 ;  /* 0x0000000000007941 */ /* 0x000fea0003800000 */
.L_x_22243:
[----:B------:R-:W-:Y:S01]  /*12330*/  IMAD.SHL.U32 R2, R2, 0x100000, RZ ;  /* 0x0010000002027824 */ /* 0x000fe200078e00ff */
[----:B------:R-:W-:-:S04]  /*12340*/  LEA R0, R0, 0x3b800000, 0x17 ;  /* 0x3b80000000007811 */ /* 0x000fc800078eb8ff */
[----:B------:R-:W-:Y:S01]  /*12350*/  LOP3.LUT R19, R0, R2, R19, 0xfe, !PT ;  /* 0x0000000200137212 */ /* 0x000fe200078efe13 */
[----:B------:R-:W-:Y:S06]  /*12360*/  BRA `(.L_x_22228) ;  /* 0x0000000000f87947 */ /* 0x000fec0003800000 */
.L_x_22241:
        /* <DEDUP_REMOVED lines=20> */
.L_x_22246:
[----:B------:R-:W-:Y:S05]  /*124b0*/  BSYNC B0 ;  /* 0x0000000000007941 */ /* 0x000fea0003800000 */
.L_x_22245:
[----:B------:R-:W-:Y:S01]  /*124c0*/  IMAD.SHL.U32 R2, R2, 0x200000, RZ ;  /* 0x0020000002027824 */ /* 0x000fe200078e00ff */
[----:B------:R-:W-:-:S04]  /*124d0*/  LEA R0, R0, 0x37800000, 0x17 ;  /* 0x3780000000007811 */ /* 0x000fc800078eb8ff */
[----:B------:R-:W-:Y:S01]  /*124e0*/  LOP3.LUT R19, R0, R2, R19, 0xfe, !PT ;  /* 0x0000000200137212 */ /* 0x000fe200078efe13 */
[----:B------:R-:W-:Y:S06]  /*124f0*/  BRA `(.L_x_22228) ;  /* 0x0000000000947947 */ /* 0x000fec0003800000 */
.L_x_22240:
        /* <DEDUP_REMOVED lines=14> */
.L_x_22227:
        /* <DEDUP_REMOVED lines=16> */
.L_x_22249:
[----:B------:R-:W-:Y:S01]  /*126e0*/  IMAD.MOV.U32 R19, RZ, RZ, RZ ;  /* 0x000000ffff137224 */ /* 0x000fe200078e00ff */
[----:B------:R-:W-:Y:S06]  /*126f0*/  BRA `(.L_x_22228) ;  /* 0x0000000000147947 */ /* 0x000fec0003800000 */
.L_x_22248:
[----:B------:R-:W2:Y:S02]  /*12700*/  LDG.E.64 R2, desc[UR36][R2.64] ;  /* 0x0000002402027981 */ /* 0x000ea4000c1e1b00 */
[----:B--2---:R0:W1:Y:S01]  /*12710*/  I2F.U64 R19, R2 ;  /* 0x0000000200137312 */ /* 0x0040620000301000 */
[----:B------:R-:W-:Y:S05]  /*12720*/  BRA `(.L_x_22228) ;  /* 0x0000000000087947 */ /* 0x000fea0003800000 */
.L_x_22247:
[----:B------:R-:W2:Y:S02]  /*12730*/  LDG.E R2, desc[UR36][R2.64] ;  /* 0x0000002402027981 */ /* 0x000ea4000c1e1900 */
[----:B--2---:R-:W-:-:S07]  /*12740*/  I2FP.F32.U32 R19, R2 ;  /* 0x0000000200137245 */ /* 0x004fce0000201000 */
.L_x_22228:
[----:B------:R-:W-:Y:S05]  /*12750*/  BSYNC B6 ;  /* 0x0000000000067941 */ /* 0x000fea0003800000 */
.L_x_22222:
        /* <DEDUP_REMOVED lines=19> */
.L_x_22254:
[----:B------:R-:W2:Y:S02]  /*12890*/  LDG.E.U8 R2, desc[UR36][R2.64] ;  /* 0x0000002402027981 */ /* 0x000ea4000c1e1100 */
[----:B--2---:R-:W-:Y:S01]  /*128a0*/  I2FP.F32.U32 R23, R2 ;  /* 0x0000000200177245 */ /* 0x004fe20000201000 */
[----:B------:R-:W-:Y:S06]  /*128b0*/  BRA `(.L_x_22256) ;  /* 0x0000000c002c7947 */ /* 0x000fec0003800000 */
.L_x_22253:
        /* <DEDUP_REMOVED lines=9> */
.L_x_22258:
[----:B------:R-:W2:Y:S02]  /*12950*/  LDG.E R2, desc[UR36][R2.64] ;  /* 0x0000002402027981 */ /* 0x000ea4000c1e1900 */
[----:B--2---:R-:W-:Y:S01]  /*12960*/  I2FP.F32.S32 R23, R2 ;  /* 0x0000000200177245 */ /* 0x004fe20000201400 */
[----:B------:R-:W-:Y:S06]  /*12970*/  BRA `(.L_x_22256) ;  /* 0x0000000800fc7947 */ /* 0x000fec0003800000 */
.L_x_22257:
[----:B------:R-:W2:Y:S02]  /*12980*/  LDG.E.U16 R2, desc[UR36][R2.64] ;  /* 0x0000002402027981 */ /* 0x000ea4000c1e1500 */
[----:B--2---:R0:W1:Y:S01]  /*12990*/  I2F.S16 R23, R2 ;  /* 0x0000000200177306 */ /* 0x0040620000101400 */
[----:B------:R-:W-:Y:S05]  /*129a0*/  BRA `(.L_x_22256) ;  /* 0x0000000800f07947 */ /* 0x000fea0003800000 */
.L_x_22252:
        /* <DEDUP_REMOVED lines=8> */
.L_x_22260:
[----:B------:R-:W2:Y:S02]  /*12a30*/  LDG.E.U16 R2, desc[UR36][R2.64] ;  /* 0x0000002402027981 */ /* 0x000ea4000c1e1500 */
[----:B--2---:R-:W-:Y:S01]  /*12a40*/  HADD2.F32 R23, -RZ, R2.H0_H0 ;  /* 0x20000002ff177230 */ /* 0x004fe20000004100 */
[----:B------:R-:W-:Y:S06]  /*12a50*/  BRA `(.L_x_22256) ;  /* 0x0000000800c47947 */ /* 0x000fec0003800000 */
.L_x_22259:
        /* <DEDUP_REMOVED lines=8> */
.L_x_22262:
[----:B------:R-:W2:Y:S02]  /*12ae0*/  LDG.E.U16 R2, desc[UR36][R2.64] ;  /* 0x0000002402027981 */ /* 0x000ea4000c1e1500 */
[----:B--2---:R-:W-:Y:S01]  /*12af0*/  HADD2.F32 R23, -RZ, R2.H0_H0 ;  /* 0x20000002ff177230 */ /* 0x004fe20000004100 */
[----:B------:R-:W-:Y:S06]  /*12b00*/  BRA `(.L_x_22256) ;  /* 0x0000000800987947 */ /* 0x000fec0003800000 */
.L_x_22261:
[----:B------:R-:W2:Y:S01]  /*12b10*/  LDG.E.64 R2, desc[UR36][R2.64] ;  /* 0x0000002402027981 */ /* 0x000ea2000c1e1b00 */
[----:B------:R-:W-:Y:S01]  /*12b20*/  UMOV UR4, 0xf0000000 ;  /* 0xf000000000047882 */ /* 0x000fe20000000000 */
[----:B------:R-:W-:Y:S01]  /*12b30*/  UMOV UR5, 0x380fffff ;  /* 0x380fffff00057882 */ /* 0x000fe20000000000 */
[----:B--2---:R-:W0:Y:S01]  /*12b40*/  F2F.F32.F64 R23, R2 ;  /* 0x0000000200177310 */ /* 0x004e220000301000 */
[----:B------:R-:W-:-:S14]  /*12b50*/  DSETP.GEU.AND P0, PT, |R2|, UR4, PT ;  /* 0x0000000402007e2a */ /* 0x000fdc000bf0e200 */
[----:B0-----:R-:W-:Y:S01]  /*12b60*/  @!P0 FMUL R23, R23, 1.175494350822287508e-38 ;  /* 0x0080000017178820 */ /* 0x001fe20000400000 */
[----:B------:R-:W-:Y:S06]  /*12b70*/  BRA `(.L_x_22256) ;  /* 0x00000008007c7947 */ /* 0x000fec0003800000 */
.L_x_22251:
        /* <DEDUP_REMOVED lines=12> */
.L_x_22265:
[----:B------:R-:W2:Y:S01]  /*12c40*/  LDG.E.64 R2, desc[UR36][R2.64] ;  /* 0x0000002402027981 */ /* 0x000ea2000c1e1b00 */
[----:B------:R-:W-:Y:S01]  /*12c50*/  UMOV UR4, 0xf0000000 ;  /* 0xf000000000047882 */ /* 0x000fe20000000000 */
[----:B------:R-:W-:Y:S01]  /*12c60*/  UMOV UR5, 0x380fffff ;  /* 0x380fffff00057882 */ /* 0x000fe20000000000 */
[----:B--2---:R-:W0:Y:S01]  /*12c70*/  F2F.F32.F64 R23, R2 ;  /* 0x0000000200177310 */ /* 0x004e220000301000 */
[----:B------:R-:W-:-:S14]  /*12c80*/  DSETP.GEU.AND P0, PT, |R2|, UR4, PT ;  /* 0x0000000402007e2a */ /* 0x000fdc000bf0e200 */
[----:B0-----:R-:W-:Y:S01]  /*12c90*/  @!P0 FMUL R23, R23, 1.175494350822287508e-38 ;  /* 0x0080000017178820 */ /* 0x001fe20000400000 */
[----:B------:R-:W-:Y:S06]  /*12ca0*/  BRA `(.L_x_22256) ;  /* 0x0000000800307947 */ /* 0x000fec0003800000 */
.L_x_22264:
        /* <DEDUP_REMOVED lines=26> */
.L_x_22267:
        /* <DEDUP_REMOVED lines=13> */
.L_x_22266:
[----:B------:R-:W2:Y:S02]  /*12f20*/  LDG.E.U16 R2, desc[UR36][R2.64] ;  /* 0x0000002402027981 */ /* 0x000ea4000c1e1500 */
[----:B--2---:R-:W-:Y:S01]  /*12f30*/  IMAD.U32 R23, R2, 0x10000, RZ ;  /* 0x0001000002177824 */ /* 0x004fe200078e00ff */
[----:B------:R-:W-:Y:S06]  /*12f40*/  BRA `(.L_x_22256) ;  /* 0x0000000400887947 */ /* 0x000fec0003800000 */
.L_x_22263:
        /* <DEDUP_REMOVED lines=11> */
.L_x_22270:
        /* <DEDUP_REMOVED lines=20> */
.L_x_22272:
[----:B------:R-:W-:Y:S05]  /*13140*/  BSYNC B0 ;  /* 0x0000000000007941 */ /* 0x000fea0003800000 */
.L_x_22271:
[----:B------:R-:W-:Y:S01]  /*13150*/  IMAD.SHL.U32 R2, R2, 0x100000, RZ ;  /* 0x0010000002027824 */ /* 0x000fe200078e00ff */
[----:B------:R-:W-:-:S04]  /*13160*/  LEA R0, R0, 0x3b800000, 0x17 ;  /* 0x3b80000000007811 */ /* 0x000fc800078eb8ff */
[----:B------:R-:W-:Y:S01]  /*13170*/  LOP3.LUT R23, R0, R2, R23, 0xfe, !PT ;  /* 0x0000000200177212 */ /* 0x000fe200078efe17 */
[----:B------:R-:W-:Y:S06]  /*13180*/  BRA `(.L_x_22256) ;  /* 0x0000000000f87947 */ /* 0x000fec0003800000 */
.L_x_22269:
        /* <DEDUP_REMOVED lines=20> */
.L_x_22274:
[----:B------:R-:W-:Y:S05]  /*132d0*/  BSYNC B0 ;  /* 0x0000000000007941 */ /* 0x000fea0003800000 */
.L_x_22273:
[----:B------:R-:W-:Y:S01]  /*132e0*/  IMAD.SHL.U32 R2, R2, 0x200000, RZ ;  /* 0x0020000002027824 */ /* 0x000fe200078e00ff */
[----:B------:R-:W-:-:S04]  /*132f0*/  LEA R0, R0, 0x37800000, 0x17 ;  /* 0x3780000000007811 */ /* 0x000fc800078eb8ff */
[----:B------:R-:W-:Y:S01]  /*13300*/  LOP3.LUT R23, R0, R2, R23, 0xfe, !PT ;  /* 0x0000000200177212 */ /* 0x000fe200078efe17 */
[----:B------:R-:W-:Y:S06]  /*13310*/  BRA `(.L_x_22256) ;  /* 0x0000000000947947 */ /* 0x000fec0003800000 */
.L_x_22268:
        /* <DEDUP_REMOVED lines=14> */
.L_x_22255:
        /* <DEDUP_REMOVED lines=16> */
.L_x_22277:
[----:B------:R-:W-:Y:S01]  /*13500*/  IMAD.MOV.U32 R23, RZ, RZ, RZ ;  /* 0x000000ffff177224 */ /* 0x000fe200078e00ff */
[----:B------:R-:W-:Y:S06]  /*13510*/  BRA `(.L_x_22256) ;  /* 0x0000000000147947 */ /* 0x000fec0003800000 */
.L_x_22276:
[----:B------:R-:W2:Y:S02]  /*13520*/  LDG.E.64 R2, desc[UR36][R2.64] ;  /* 0x0000002402027981 */ /* 0x000ea4000c1e1b00 */
[----:B--2---:R0:W1:Y:S01]  /*13530*/  I2F.U64 R23, R2 ;  /* 0x0000000200177312 */ /* 0x0040620000301000 */
[----:B------:R-:W-:Y:S05]  /*13540*/  BRA `(.L_x_22256) ;  /* 0x0000000000087947 */ /* 0x000fea0003800000 */
.L_x_22275:
[----:B------:R-:W2:Y:S02]  /*13550*/  LDG.E R2, desc[UR36][R2.64] ;  /* 0x0000002402027981 */ /* 0x000ea4000c1e1900 */
[----:B--2---:R-:W-:-:S07]  /*13560*/  I2FP.F32.U32 R23, R2 ;  /* 0x0000000200177245 */ /* 0x004fce0000201000 */
.L_x_22256:
[----:B------:R-:W-:Y:S05]  /*13570*/  BSYNC B6 ;  /* 0x0000000000067941 */ /* 0x000fea0003800000 */
.L_x_22250:
        /* <DEDUP_REMOVED lines=19> */
.L_x_22282:
[----:B------:R-:W2:Y:S02]  /*136b0*/  LDG.E.U8 R2, desc[UR36][R2.64] ;  /* 0x0000002402027981 */ /* 0x000ea4000c1e1100 */
[----:B--2---:R-:W-:Y:S01]  /*136c0*/  I2FP.F32.U32 R24, R2 ;  /* 0x0000000200187245 */ /* 0x004fe20000201000 */
[----:B------:R-:W-:Y:S06]  /*136d0*/  BRA `(.L_x_22284) ;  /* 0x0000000c002c7947 */ /* 0x000fec0003800000 */
.L_x_22281:
        /* <DEDUP_REMOVED lines=9> */
.L_x_22286:
[----:B------:R-:W2:Y:S02]  /*13770*/  LDG.E R2, desc[UR36][R2.64] ;  /* 0x0000002402027981 */ /* 0x000ea4000c1e1900 */
[----:B--2---:R-:W-:Y:S01]  /*13780*/  I2FP.F32.S32 R24, R2 ;  /* 0x0000000200187245 */ /* 0x004fe20000201400 */
[----:B------:R-:W-:Y:S06]  /*13790*/  BRA `(.L_x_22284) ;  /* 0x0000000800fc7947 */ /* 0x000fec0003800000 */
.L_x_22285:
[----:B------:R-:W2:Y:S02]  /*137a0*/  LDG.E.U16 R2, desc[UR36][R2.64] ;  /* 0x0000002402027981 */ /* 0x000ea4000c1e1500 */
[----:B--2---:R2:W4:Y:S01]  /*137b0*/  I2F.S16 R24, R2 ;  /* 0x0000000200187306 */ /* 0x0045220000101400 */
[----:B------:R-:W-:Y:S05]  /*137c0*/  BRA `(.L_x_22284) ;  /* 0x0000000800f07947 */ /* 0x000fea0003800000 */
.L_x_22280:
        /* <DEDUP_REMOVED lines=8> */
.L_x_22288:
[----:B------:R-:W2:Y:S02]  /*13850*/  LDG.E.U16 R2, desc[UR36][R2.64] ;  /* 0x0000002402027981 */ /* 0x000ea4000c1e1500 */
[----:B--2---:R-:W-:Y:S01]  /*13860*/  HADD2.F32 R24, -RZ, R2.H0_H0 ;  /* 0x20000002ff187230 */ /* 0x004fe20000004100 */
[----:B------:R-:W-:Y:S06]  /*13870*/  BRA `(.L_x_22284) ;  /* 0x0000000800c47947 */ /* 0x000fec0003800000 */
.L_x_22287:
        /* <DEDUP_REMOVED lines=8> */
.L_x_22290:
[----:B------:R-:W2:Y:S02]  /*13900*/  LDG.E.U16 R2, desc[UR36][R2.64] ;  /* 0x0000002402027981 */ /* 0x000ea4000c1e1500 */
[----:B--2---:R-:W-:Y:S01]  /*13910*/  HADD2.F32 R24, -RZ, R2.H0_H0 ;  /* 0x20000002ff187230 */ /* 0x004fe20000004100 */
[----:B------:R-:W-:Y:S06]  /*13920*/  BRA `(.L_x_22284) ;  /* 0x0000000800987947 */ /* 0x000fec0003800000 */
.L_x_22289:
[----:B------:R-:W2:Y:S01]  /*13930*/  LDG.E.64 R2, desc[UR36][R2.64] ;  /* 0x0000002402027981 */ /* 0x000ea2000c1e1b00 */
[----:B------:R-:W-:Y:S01]  /*13940*/  UMOV UR4, 0xf0000000 ;  /* 0xf000000000047882 */ /* 0x000fe20000000000 */
[----:B------:R-:W-:Y:S01]  /*13950*/  UMOV UR5, 0x380fffff ;  /* 0x380fffff00057882 */ /* 0x000fe20000000000 */
[----:B--2---:R-:W0:Y:S01]  /*13960*/  F2F.F32.F64 R24, R2 ;  /* 0x0000000200187310 */ /* 0x004e220000301000 */
[----:B------:R-:W-:-:S14]  /*13970*/  DSETP.GEU.AND P0, PT, |R2|, UR4, PT ;  /* 0x0000000402007e2a */ /* 0x000fdc000bf0e200 */
[----:B0-----:R-:W-:Y:S01]  /*13980*/  @!P0 FMUL R24, R24, 1.175494350822287508e-38 ;  /* 0x0080000018188820 */ /* 0x001fe20000400000 */
[----:B------:R-:W-:Y:S06]  /*13990*/  BRA `(.L_x_22284) ;  /* 0x00000008007c7947 */ /* 0x000fec0003800000 */
.L_x_22279:
        /* <DEDUP_REMOVED lines=12> */
.L_x_22293:
[----:B------:R-:W2:Y:S01]  /*13a60*/  LDG.E.64 R2, desc[UR36][R2.64] ;  /* 0x0000002402027981 */ /* 0x000ea2000c1e1b00 */
[----:B------:R-:W-:Y:S01]  /*13a70*/  UMOV UR4, 0xf0000000 ;  /* 0xf000000000047882 */ /* 0x000fe20000000000 */
[----:B------:R-:W-:Y:S01]  /*13a80*/  UMOV UR5, 0x380fffff ;  /* 0x380fffff00057882 */ /* 0x000fe20000000000 */
[----:B--2---:R-:W0:Y:S01]  /*13a90*/  F2F.F32.F64 R24, R2 ;  /* 0x0000000200187310 */ /* 0x004e220000301000 */
[----:B------:R-:W-:-:S14]  /*13aa0*/  DSETP.GEU.AND P0, PT, |R2|, UR4, PT ;  /* 0x0000000402007e2a */ /* 0x000fdc000bf0e200 */
[----:B0-----:R-:W-:Y:S01]  /*13ab0*/  @!P0 FMUL R24, R24, 1.175494350822287508e-38 ;  /* 0x0080000018188820 */ /* 0x001fe20000400000 */
[----:B------:R-:W-:Y:S06]  /*13ac0*/  BRA `(.L_x_22284) ;  /* 0x0000000800307947 */ /* 0x000fec0003800000 */
.L_x_22292:
        /* <DEDUP_REMOVED lines=26> */
.L_x_22295:
        /* <DEDUP_REMOVED lines=13> */
.L_x_22294:
[----:B------:R-:W2:Y:S02]  /*13d40*/  LDG.E.U16 R2, desc[UR36][R2.64] ;  /* 0x0000002402027981 */ /* 0x000ea4000c1e1500 */
[----:B--2---:R-:W-:Y:S01]  /*13d50*/  IMAD.U32 R24, R2, 0x10000, RZ ;  /* 0x0001000002187824 */ /* 0x004fe200078e00ff */
[----:B------:R-:W-:Y:S06]  /*13d60*/  BRA `(.L_x_22284) ;  /* 0x0000000400887947 */ /* 0x000fec0003800000 */
.L_x_22291:
        /* <DEDUP_REMOVED lines=11> */
.L_x_22298:
        /* <DEDUP_REMOVED lines=20> */
.L_x_22300:
[----:B------:R-:W-:Y:S05]  /*13f60*/  BSYNC B0 ;  /* 0x0000000000007941 */ /* 0x000fea0003800000 */
.L_x_22299:
[----:B------:R-:W-:Y:S01]  /*13f70*/  IMAD.SHL.U32 R2, R2, 0x100000, RZ ;  /* 0x0010000002027824 */ /* 0x000fe200078e00ff */
[----:B------:R-:W-:-:S04]  /*13f80*/  LEA R3, R0, 0x3b800000, 0x17 ;  /* 0x3b80000000037811 */ /* 0x000fc800078eb8ff */
[----:B------:R-:W-:Y:S01]  /*13f90*/  LOP3.LUT R24, R3, R2, R24, 0xfe, !PT ;  /* 0x0000000203187212 */ /* 0x000fe200078efe18 */
[----:B------:R-:W-:Y:S06]  /*13fa0*/  BRA `(.L_x_22284) ;  /* 0x0000000000f87947 */ /* 0x000fec0003800000 */
.L_x_22297:
        /* <DEDUP_REMOVED lines=20> */
.L_x_22302:
[----:B------:R-:W-:Y:S05]  /*140f0*/  BSYNC B0 ;  /* 0x0000000000007941 */ /* 0x000fea0003800000 */
.L_x_22301:
[----:B------:R-:W-:Y:S01]  /*14100*/  IMAD.SHL.U32 R2, R2, 0x200000, RZ ;  /* 0x0020000002027824 */ /* 0x000fe200078e00ff */
[----:B------:R-:W-:-:S04]  /*14110*/  LEA R3, R0, 0x37800000, 0x17 ;  /* 0x3780000000037811 */ /* 0x000fc800078eb8ff */
[----:B------:R-:W-:Y:S01]  /*14120*/  LOP3.LUT R24, R3, R2, R24, 0xfe, !PT ;  /* 0x0000000203187212 */ /* 0x000fe200078efe18 */
[----:B------:R-:W-:Y:S06]  /*14130*/  BRA `(.L_x_22284) ;  /* 0x0000000000947947 */ /* 0x000fec0003800000 */
.L_x_22296:
        /* <DEDUP_REMOVED lines=14> */
.L_x_22283:
        /* <DEDUP_REMOVED lines=16> */
.L_x_22305:
[----:B------:R-:W-:Y:S01]  /*14320*/  IMAD.MOV.U32 R24, RZ, RZ, RZ ;  /* 0x000000ffff187224 */ /* 0x000fe200078e00ff */
[----:B------:R-:W-:Y:S06]  /*14330*/  BRA `(.L_x_22284) ;  /* 0x0000000000147947 */ /* 0x000fec0003800000 */
.L_x_22304:
[----:B------:R-:W2:Y:S02]  /*14340*/  LDG.E.64 R24, desc[UR36][R2.64] ;  /* 0x0000002402187981 */ /* 0x000ea4000c1e1b00 */
[----:B--2---:R0:W1:Y:S01]  /*14350*/  I2F.U64 R24, R24 ;  /* 0x0000001800187312 */ /* 0x0040620000301000 */
[----:B------:R-:W-:Y:S05]  /*14360*/  BRA `(.L_x_22284) ;  /* 0x0000000000087947 */ /* 0x000fea0003800000 */
.L_x_22303:
[----:B------:R-:W2:Y:S02]  /*14370*/  LDG.E R2, desc[UR36][R2.64] ;  /* 0x0000002402027981 */ /* 0x000ea4000c1e1900 */
[----:B--2---:R-:W-:-:S07]  /*14380*/  I2FP.F32.U32 R24, R2 ;  /* 0x0000000200187245 */ /* 0x004fce0000201000 */
.L_x_22284:
[----:B------:R-:W-:Y:S05]  /*14390*/  BSYNC B6 ;  /* 0x0000000000067941 */ /* 0x000fea0003800000 */
.L_x_22278:
        /* <DEDUP_REMOVED lines=19> */
.L_x_22310:
[----:B------:R-:W2:Y:S02]  /*144d0*/  LDG.E.U8 R0, desc[UR36][R2.64] ;  /* 0x0000002402007981 */ /* 0x000ea4000c1e1100 */
[----:B--2---:R-:W-:Y:S01]  /*144e0*/  I2FP.F32.U32 R0, R0 ;  /* 0x0000000000007245 */ /* 0x004fe20000201000 */
[----:B------:R-:W-:Y:S06]  /*144f0*/  BRA `(.L_x_22312) ;  /* 0x0000000c002c7947 */ /* 0x000fec0003800000 */
.L_x_22309:
        /* <DEDUP_REMOVED lines=9> */
.L_x_22314:
[----:B------:R-:W2:Y:S02]  /*14590*/  LDG.E R0, desc[UR36][R2.64] ;  /* 0x0000002402007981 */ /* 0x000ea4000c1e1900 */
[----:B--2---:R-:W-:Y:S01]  /*145a0*/  I2FP.F32.S32 R0, R0 ;  /* 0x0000000000007245 */ /* 0x004fe20000201400 */
[----:B------:R-:W-:Y:S06]  /*145b0*/  BRA `(.L_x_22312) ;  /* 0x0000000800fc7947 */ /* 0x000fec0003800000 */
.L_x_22313:
[----:B------:R-:W2:Y:S02]  /*145c0*/  LDG.E.U16 R0, desc[UR36][R2.64] ;  /* 0x0000002402007981 */ /* 0x000ea4000c1e1500 */
[----:B--2---:R-:W0:Y:S01]  /*145d0*/  I2F.S16 R0, R0 ;  /* 0x0000000000007306 */ /* 0x004e220000101400 */
[----:B------:R-:W-:Y:S05]  /*145e0*/  BRA `(.L_x_22312) ;  /* 0x0000000800f07947 */ /* 0x000fea0003800000 */
.L_x_22308:
        /* <DEDUP_REMOVED lines=8> */
.L_x_22316:
[----:B------:R-:W2:Y:S02]  /*14670*/  LDG.E.U16 R0, desc[UR36][R2.64] ;  /* 0x0000002402007981 */ /* 0x000ea4000c1e1500 */
[----:B--2---:R-:W-:Y:S01]  /*14680*/  HADD2.F32 R0, -RZ, R0.H0_H0 ;  /* 0x20000000ff007230 */ /* 0x004fe20000004100 */
[----:B------:R-:W-:Y:S06]  /*14690*/  BRA `(.L_x_22312) ;  /* 0x0000000800c47947 */ /* 0x000fec0003800000 */
.L_x_22315:
        /* <DEDUP_REMOVED lines=8> */
.L_x_22318:
[----:B------:R-:W2:Y:S02]  /*14720*/  LDG.E.U16 R0, desc[UR36][R2.64] ;  /* 0x0000002402007981 */ /* 0x000ea4000c1e1500 */
[----:B--2---:R-:W-:Y:S01]  /*14730*/  HADD2.F32 R0, -RZ, R0.H0_H0 ;  /* 0x20000000ff007230 */ /* 0x004fe20000004100 */
[----:B------:R-:W-:Y:S06]  /*14740*/  BRA `(.L_x_22312) ;  /* 0x0000000800987947 */ /* 0x000fec0003800000 */
.L_x_22317:
[----:B------:R-:W2:Y:S01]  /*14750*/  LDG.E.64 R2, desc[UR36][R2.64] ;  /* 0x0000002402027981 */ /* 0x000ea2000c1e1b00 */
[----:B------:R-:W-:Y:S01]  /*14760*/  UMOV UR4, 0xf0000000 ;  /* 0xf000000000047882 */ /* 0x000fe20000000000 */
[----:B------:R-:W-:Y:S01]  /*14770*/  UMOV UR5, 0x380fffff ;  /* 0x380fffff00057882 */ /* 0x000fe20000000000 */
[----:B--2---:R-:W0:Y:S01]  /*14780*/  F2F.F32.F64 R0, R2 ;  /* 0x0000000200007310 */ /* 0x004e220000301000 */
[----:B------:R-:W-:-:S14]  /*14790*/  DSETP.GEU.AND P0, PT, |R2|, UR4, PT ;  /* 0x0000000402007e2a */ /* 0x000fdc000bf0e200 */
[----:B0-----:R-:W-:Y:S01]  /*147a0*/  @!P0 FMUL R0, R0, 1.175494350822287508e-38 ;  /* 0x0080000000008820 */ /* 0x001fe20000400000 */
[----:B------:R-:W-:Y:S06]  /*147b0*/  BRA `(.L_x_22312) ;  /* 0x00000008007c7947 */ /* 0x000fec0003800000 */
.L_x_22307:
        /* <DEDUP_REMOVED lines=12> */
.L_x_22321:
[----:B------:R-:W2:Y:S01]  /*14880*/  LDG.E.64 R2, desc[UR36][R2.64] ;  /* 0x0000002402027981 */ /* 0x000ea2000c1e1b00 */
[----:B------:R-:W-:Y:S01]  /*14890*/  UMOV UR4, 0xf0000000 ;  /* 0xf000000000047882 */ /* 0x000fe20000000000 */
[----:B------:R-:W-:Y:S01]  /*148a0*/  UMOV UR5, 0x380fffff ;  /* 0x380fffff00057882 */ /* 0x000fe20000000000 */
[----:B--2---:R-:W0:Y:S01]  /*148b0*/  F2F.F32.F64 R0, R2 ;  /* 0x0000000200007310 */ /* 0x004e220000301000 */
[----:B------:R-:W-:-:S14]  /*148c0*/  DSETP.GEU.AND P0, PT, |R2|, UR4, PT ;  /* 0x0000000402007e2a */ /* 0x000fdc000bf0e200 */
[----:B0-----:R-:W-:Y:S01]  /*148d0*/  @!P0 FMUL R0, R0, 1.175494350822287508e-38 ;  /* 0x0080000000008820 */ /* 0x001fe20000400000 */
[----:B------:R-:W-:Y:S06]  /*148e0*/  BRA `(.L_x_22312) ;  /* 0x0000000800307947 */ /* 0x000fec0003800000 */
.L_x_22320:
        /* <DEDUP_REMOVED lines=26> */
.L_x_22323:
        /* <DEDUP_REMOVED lines=13> */
.L_x_22322:
[----:B------:R-:W2:Y:S02]  /*14b60*/  LDG.E.U16 R0, desc[UR36][R2.64] ;  /* 0x0000002402007981 */ /* 0x000ea4000c1e1500 */
[----:B--2---:R-:W-:Y:S01]  /*14b70*/  IMAD.U32 R0, R0, 0x10000, RZ ;  /* 0x0001000000007824 */ /* 0x004fe200078e00ff */
[----:B------:R-:W-:Y:S06]  /*14b80*/  BRA `(.L_x_22312) ;  /* 0x0000000400887947 */ /* 0x000fec0003800000 */
.L_x_22319:
        /* <DEDUP_REMOVED lines=11> */
.L_x_22326:
        /* <DEDUP_REMOVED lines=20> */
.L_x_22328:
[----:B------:R-:W-:Y:S05]  /*14d80*/  BSYNC B0 ;  /* 0x0000000000007941 */ /* 0x000fea0003800000 */
.L_x_22327:
[----:B------:R-:W-:Y:S01]  /*14d90*/  LEA R3, R0, 0x3b800000, 0x17 ;  /* 0x3b80000000037811 */ /* 0x000fe200078eb8ff */
[----:B------:R-:W-:-:S05]  /*14da0*/  IMAD.SHL.U32 R0, R2, 0x100000, RZ ;  /* 0x0010000002007824 */ /* 0x000fca00078e00ff */
[----:B------:R-:W-:Y:S01]  /*14db0*/  LOP3.LUT R0, R3, R0, R4, 0xfe, !PT ;  /* 0x0000000003007212 */ /* 0x000fe200078efe04 */
[----:B------:R-:W-:Y:S06]  /*14dc0*/  BRA `(.L_x_22312) ;  /* 0x0000000000f87947 */ /* 0x000fec0003800000 */
.L_x_22325:
        /* <DEDUP_REMOVED lines=20> */
.L_x_22330:
[----:B------:R-:W-:Y:S05]  /*14f10*/  BSYNC B0 ;  /* 0x0000000000007941 */ /* 0x000fea0003800000 */
.L_x_22329:
[----:B------:R-:W-:Y:S01]  /*14f20*/  LEA R3, R0, 0x37800000, 0x17 ;  /* 0x3780000000037811 */ /* 0x000fe200078eb8ff */
[----:B------:R-:W-:-:S05]  /*14f30*/  IMAD.SHL.U32 R0, R2, 0x200000, RZ ;  /* 0x0020000002007824 */ /* 0x000fca00078e00ff */
[----:B------:R-:W-:Y:S01]  /*14f40*/  LOP3.LUT R0, R3, R0, R4, 0xfe, !PT ;  /* 0x0000000003007212 */ /* 0x000fe200078efe04 */
[----:B------:R-:W-:Y:S06]  /*14f50*/  BRA `(.L_x_22312) ;  /* 0x0000000000947947 */ /* 0x000fec0003800000 */
.L_x_22324:
        /* <DEDUP_REMOVED lines=14> */
.L_x_22311:
        /* <DEDUP_REMOVED lines=16> */
.L_x_22333:
[----:B------:R-:W-:Y:S01]  /*15140*/  IMAD.MOV.U32 R0, RZ, RZ, RZ ;  /* 0x000000ffff007224 */ /* 0x000fe200078e00ff */
[----:B------:R-:W-:Y:S06]  /*15150*/  BRA `(.L_x_22312) ;  /* 0x0000000000147947 */ /* 0x000fec0003800000 */
.L_x_22332:
[----:B------:R-:W2:Y:S02]  /*15160*/  LDG.E.64 R2, desc[UR36][R2.64] ;  /* 0x0000002402027981 */ /* 0x000ea4000c1e1b00 */
[----:B--2---:R0:W2:Y:S01]  /*15170*/  I2F.U64 R0, R2 ;  /* 0x0000000200007312 */ /* 0x0040a20000301000 */
[----:B------:R-:W-:Y:S05]  /*15180*/  BRA `(.L_x_22312) ;  /* 0x0000000000087947 */ /* 0x000fea0003800000 */
.L_x_22331:
[----:B------:R-:W2:Y:S02]  /*15190*/  LDG.E R0, desc[UR36][R2.64] ;  /* 0x0000002402007981 */ /* 0x000ea4000c1e1900 */
[----:B--2---:R-:W-:-:S07]  /*151a0*/  I2FP.F32.U32 R0, R0 ;  /* 0x0000000000007245 */ /* 0x004fce0000201000 */
.L_x_22312:
[----:B------:R-:W-:Y:S05]  /*151b0*/  BSYNC B6 ;  /* 0x0000000000067941 */ /* 0x000fea0003800000 */
.L_x_22306:
[----:B------:R-:W2:Y:S01]  /*151c0*/  LDC.U8 R4, c[0x0][0x5d1] ;  /* 0x00017440ff047b82 */ /* 0x000ea20000000000 */
[----:B0--3-5:R-:W-:-:S05]  /*151d0*/  HADD2.F32 R3, -RZ, R18.H0_H0 ;  /* 0x20000012ff037230 */ /* 0x029fca0000004100 */
[----:B-1--4-:R-:W-:-:S04]  /*151e0*/  FADD.FTZ R24, R3, -R24 ;  /* 0x8000001803187221 */ /* 0x012fc80000010000 */
[----:B------:R-:W-:-:S04]  /*151f0*/  FMUL.FTZ R24, R24, R19 ;  /* 0x0000001318187220 */ /* 0x000fc80000410000 */
[----:B--2---:R-:W-:-:S05]  /*15200*/  FFMA.FTZ R24, R24, R0, R23 ;  /* 0x0000000018187223 */ /* 0x004fca0000010017 */
        /* <DEDUP_REMOVED lines=16> */
.L_x_22337:
[----:B------:R-:W-:-:S06]  /*15310*/  HADD2.F32 R3, -RZ, R24.H0_H0 ;  /* 0x20000018ff037230 */ /* 0x000fcc0000004100 */
[----:B------:R-:W0:Y:S02]  /*15320*/  F2I.S64.TRUNC R2, R3 ;  /* 0x0000000300027311 */ /* 0x000e24000020d900 */
[----:B0-----:R0:W-:Y:S01]  /*15330*/  STG.E.U8 desc[UR36][R16.64], R2 ;  /* 0x0000000210007986 */ /* 0x0011e2000c101124 */
[----:B------:R-:W-:Y:S05]  /*15340*/  BRA `(.L_x_22339) ;  /* 0x0000000c00847947 */ /* 0x000fea0003800000 */
.L_x_22336:
        /* <DEDUP_REMOVED lines=10> */
.L_x_22341:
[----:B------:R-:W-:-:S04]  /*153f0*/  HADD2.F32 R24, -RZ, R24.H0_H0 ;  /* 0x20000018ff187230 */ /* 0x000fc80000004100 */
[----:B------:R-:W0:Y:S02]  /*15400*/  F2I.FTZ.TRUNC.NTZ R3, R24 ;  /* 0x0000001800037305 */ /* 0x000e24000021f100 */
[----:B0-----:R0:W-:Y:S01]  /*15410*/  STG.E desc[UR36][R16.64], R3 ;  /* 0x0000000310007986 */ /* 0x0011e2000c101924 */
[----:B------:R-:W-:Y:S05]  /*15420*/  BRA `(.L_x_22339) ;  /* 0x0000000c004c7947 */ /* 0x000fea0003800000 */
.L_x_22340:
[----:B------:R-:W-:-:S04]  /*15430*/  HADD2.F32 R24, -RZ, R24.H0_H0 ;  /* 0x20000018ff187230 */ /* 0x000fc80000004100 */
[----:B------:R-:W0:Y:S02]  /*15440*/  F2I.FTZ.TRUNC.NTZ R3, R24 ;  /* 0x0000001800037305 */ /* 0x000e24000021f100 */
[----:B0-----:R0:W-:Y:S01]  /*15450*/  STG.E.U16 desc[UR36][R16.64], R3 ;  /* 0x0000000310007986 */ /* 0x0011e2000c101524 */
[----:B------:R-:W-:Y:S05]  /*15460*/  BRA `(.L_x_22339) ;  /* 0x0000000c003c7947 */ /* 0x000fea0003800000 */
.L_x_22335:
        /* <DEDUP_REMOVED lines=9> */
.L_x_22343:
[----:B------:R0:W-:Y:S01]  /*15500*/  STG.E.U16 desc[UR36][R16.64], R24 ;  /* 0x0000001810007986 */ /* 0x0001e2000c101524 */
[----:B------:R-:W-:Y:S05]  /*15510*/  BRA `(.L_x_22339) ;  /* 0x0000000c00107947 */ /* 0x000fea0003800000 */
.L_x_22342:
        /* <DEDUP_REMOVED lines=10> */
.L_x_22345:
[----:B------:R-:W-:-:S05]  /*155c0*/  HADD2.F32 R0, -RZ, R24.H0_H0 ;  /* 0x20000018ff007230 */ /* 0x000fca0000004100 */
[----:B------:R-:W-:-:S04]  /*155d0*/  F2FP.F16.F32.PACK_AB R0, RZ, R0 ;  /* 0x00000000ff00723e */ /* 0x000fc800000000ff */
[----:B------:R-:W-:-:S05]  /*155e0*/  PRMT R0, R0, 0x5410, RZ ;  /* 0x0000541000007816 */ /* 0x000fca00000000ff */
[----:B------:R0:W-:Y:S01]  /*155f0*/  STG.E desc[UR36][R16.64], R0 ;  /* 0x0000000010007986 */ /* 0x0001e2000c101924 */
[----:B------:R-:W-:Y:S05]  /*15600*/  BRA `(.L_x_22339) ;  /* 0x0000000800d47947 */ /* 0x000fea0003800000 */
.L_x_22344:
[----:B------:R-:W-:-:S05]  /*15610*/  HADD2.F32 R2, -RZ, R24.H0_H0 ;  /* 0x20000018ff027230 */ /* 0x000fca0000004100 */
[----:B------:R-:W-:-:S06]  /*15620*/  FMUL.FTZ R2, R2, 1 ;  /* 0x3f80000002027820 */ /* 0x000fcc0000410000 */
[----:B------:R-:W0:Y:S02]  /*15630*/  F2F.F64.F32 R2, R2 ;  /* 0x0000000200027310 */ /* 0x000e240000201800 */
[----:B0-----:R0:W-:Y:S01]  /*15640*/  STG.E.64 desc[UR36][R16.64], R2 ;  /* 0x0000000210007986 */ /* 0x0011e2000c101b24 */
[----:B------:R-:W-:Y:S05]  /*15650*/  BRA `(.L_x_22339) ;  /* 0x0000000800c07947 */ /* 0x000fea0003800000 */
.L_x_22334:
        /* <DEDUP_REMOVED lines=13> */
.L_x_22348:
[----:B------:R-:W-:Y:S01]  /*15730*/  HADD2.F32 R24, -RZ, R24.H0_H0 ;  /* 0x20000018ff187230 */ /* 0x000fe20000004100 */
[----:B------:R-:W-:-:S04]  /*15740*/  CS2R R6, SRZ ;  /* 0x0000000000067805 */ /* 0x000fc8000001ff00 */
[----:B------:R-:W-:-:S06]  /*15750*/  FMUL.FTZ R4, R24, 1 ;  /* 0x3f80000018047820 */ /* 0x000fcc0000410000 */
[----:B------:R-:W0:Y:S02]  /*15760*/  F2F.F64.F32 R4, R4 ;  /* 0x0000000400047310 */ /* 0x000e240000201800 */
[----:B0-----:R0:W-:Y:S01]  /*15770*/  STG.E.128 desc[UR36][R16.64], R4 ;  /* 0x0000000410007986 */ /* 0x0011e2000c101d24 */
[----:B------:R-:W-:Y:S05]  /*15780*/  BRA `(.L_x_22339) ;  /* 0x0000000800747947 */ /* 0x000fea0003800000 */
.L_x_22347:
        /* <DEDUP_REMOVED lines=21> */
.L_x_22352:
[----:B------:R-:W-:Y:S05]  /*158e0*/  BSYNC B0 ;  /* 0x0000000000007941 */ /* 0x000fea0003800000 */
.L_x_22351:
[----:B------:R-:W-:-:S05]  /*158f0*/  LOP3.LUT R3, R0, R3, RZ, 0xfc, !PT ;  /* 0x0000000300037212 */ /* 0x000fca00078efcff */
[----:B------:R0:W-:Y:S01]  /*15900*/  STG.E.U8 desc[UR36][R16.64], R3 ;  /* 0x0000000310007986 */ /* 0x0001e2000c101124 */
[----:B------:R-:W-:Y:S05]  /*15910*/  BRA `(.L_x_22339) ;  /* 0x0000000800107947 */ /* 0x000fea0003800000 */
.L_x_22350:
        /* <DEDUP_REMOVED lines=13> */
.L_x_22354:
[----:B------:R-:W-:Y:S01]  /*159f0*/  IMAD.MOV.U32 R0, RZ, RZ, 0x7f ;  /* 0x0000007fff007424 */ /* 0x000fe200078e00ff */
[----:B------:R-:W-:-:S04]  /*15a00*/  ISETP.GT.U32.AND P0, PT, R2, 0x7f800000, PT ;  /* 0x7f8000000200780c */ /* 0x000fc80003f04070 */
[----:B------:R-:W-:-:S09]  /*15a10*/  SEL R0, R0, 0x7c, P0 ;  /* 0x0000007c00007807 */ /* 0x000fd20000000000 */
.L_x_22355:
[----:B------:R-:W-:Y:S05]  /*15a20*/  BSYNC B0 ;  /* 0x0000000000007941 */ /* 0x000fea0003800000 */
.L_x_22353:
[----:B------:R-:W-:-:S04]  /*15a30*/  LOP3.LUT R2, R3, 0x80000000, RZ, 0xc0, !PT ;  /* 0x8000000003027812 */ /* 0x000fc800078ec0ff */
[----:B------:R-:W-:-:S04]  /*15a40*/  SHF.R.U32.HI R3, RZ, 0x18, R2 ;  /* 0x00000018ff037819 */ /* 0x000fc80000011602 */
[----:B------:R-:W-:-:S05]  /*15a50*/  LOP3.LUT R3, R0, R3, RZ, 0xfc, !PT ;  /* 0x0000000300037212 */ /* 0x000fca00078efcff */
[----:B------:R0:W-:Y:S01]  /*15a60*/  STG.E.U8 desc[UR36][R16.64], R3 ;  /* 0x0000000310007986 */ /* 0x0001e2000c101124 */
[----:B------:R-:W-:Y:S05]  /*15a70*/  BRA `(.L_x_22339) ;  /* 0x0000000400b87947 */ /* 0x000fea0003800000 */
.L_x_22349:
[----:B------:R-:W-:-:S05]  /*15a80*/  HADD2.F32 R0, -RZ, R24.H0_H0 ;  /* 0x20000018ff007230 */ /* 0x000fca0000004100 */
[----:B------:R-:W-:-:S05]  /*15a90*/  F2FP.BF16.F32.PACK_AB R0, RZ, R0 ;  /* 0x00000000ff00723e */ /* 0x000fca00000010ff */
[----:B------:R0:W-:Y:S01]  /*15aa0*/  STG.E.U16 desc[UR36][R16.64], R0 ;  /* 0x0000000010007986 */ /* 0x0001e2000c101524 */
[----:B------:R-:W-:Y:S05]  /*15ab0*/  BRA `(.L_x_22339) ;  /* 0x0000000400a87947 */ /* 0x000fea0003800000 */
.L_x_22346:
        /* <DEDUP_REMOVED lines=12> */
.L_x_22358:
        /* <DEDUP_REMOVED lines=17> */
.L_x_22361:
[----:B------:R-:W-:-:S04]  /*15c90*/  LOP3.LUT R2, R3, 0x80000000, RZ, 0xc0, !PT ;  /* 0x8000000003027812 */ /* 0x000fc800078ec0ff */
[----:B------:R-:W-:-:S04]  /*15ca0*/  SHF.R.U32.HI R3, RZ, 0x18, R2 ;  /* 0x00000018ff037819 */ /* 0x000fc80000011602 */
[----:B------:R-:W-:-:S04]  /*15cb0*/  LOP3.LUT R0, R0, R3, RZ, 0xfc, !PT ;  /* 0x0000000300007212 */ /* 0x000fc800078efcff */
[----:B------:R-:W-:-:S07]  /*15cc0*/  PRMT R8, R0, 0x7610, R8 ;  /* 0x0000761000087816 */ /* 0x000fce0000000008 */
.L_x_22360:
[----:B------:R-:W-:Y:S05]  /*15cd0*/  BSYNC B0 ;  /* 0x0000000000007941 */ /* 0x000fea0003800000 */
.L_x_22359:
[----:B------:R3:W-:Y:S01]  /*15ce0*/  STG.E.U8 desc[UR36][R16.64], R8 ;  /* 0x0000000810007986 */ /* 0x0007e2000c101124 */
[----:B------:R-:W-:Y:S05]  /*15cf0*/  BRA `(.L_x_22339) ;  /* 0x0000000400187947 */ /* 0x000fea0003800000 */
.L_x_22357:
        /* <DEDUP_REMOVED lines=17> */
.L_x_22364:
[----:B------:R-:W-:-:S04]  /*15e10*/  LOP3.LUT R2, R3, 0x80000000, RZ, 0xc0, !PT ;  /* 0x8000000003027812 */ /* 0x000fc800078ec0ff */
[----:B------:R-:W-:-:S04]  /*15e20*/  SHF.R.U32.HI R3, RZ, 0x18, R2 ;  /* 0x00000018ff037819 */ /* 0x000fc80000011602 */
[----:B------:R-:W-:-:S04]  /*15e30*/  LOP3.LUT R0, R0, R3, RZ, 0xfc, !PT ;  /* 0x0000000300007212 */ /* 0x000fc800078efcff */
[----:B------:R-:W-:-:S07]  /*15e40*/  PRMT R8, R0, 0x7610, R8 ;  /* 0x0000761000087816 */ /* 0x000fce0000000008 */
.L_x_22363:
[----:B------:R-:W-:Y:S05]  /*15e50*/  BSYNC B0 ;  /* 0x0000000000007941 */ /* 0x000fea0003800000 */
.L_x_22362:
[----:B------:R0:W-:Y:S01]  /*15e60*/  STG.E.U8 desc[UR36][R16.64], R8 ;  /* 0x0000000810007986 */ /* 0x0001e2000c101124 */
[----:B------:R-:W-:Y:S05]  /*15e70*/  BRA `(.L_x_22339) ;  /* 0x0000000000b87947 */ /* 0x000fea0003800000 */
.L_x_22356:
        /* <DEDUP_REMOVED lines=22> */
.L_x_22338:
        /* <DEDUP_REMOVED lines=16> */
.L_x_22367:
[----:B------:R-:W-:Y:S05]  /*160e0*/  BRA `(.L_x_22339) ;  /* 0x00000000001c7947 */ /* 0x000fea0003800000 */
.L_x_22366:
[----:B------:R-:W-:-:S06]  /*160f0*/  HADD2.F32 R2, -RZ, R24.H0_H0 ;  /* 0x20000018ff027230 */ /* 0x000fcc0000004100 */
[----:B------:R-:W0:Y:S02]  /*16100*/  F2I.U64.TRUNC R2, R2 ;  /* 0x0000000200027311 */ /* 0x000e24000020d800 */
[----:B0-----:R0:W-:Y:S01]  /*16110*/  STG.E.64 desc[UR36][R16.64], R2 ;  /* 0x0000000210007986 */ /* 0x0011e2000c101b24 */
[----:B------:R-:W-:Y:S05]  /*16120*/  BRA `(.L_x_22339) ;  /* 0x00000000000c7947 */ /* 0x000fea0003800000 */
.L_x_22365:
[----:B------:R-:W-:-:S04]  /*16130*/  HADD2.F32 R24, -RZ, R24.H0_H0 ;  /* 0x20000018ff187230 */ /* 0x000fc80000004100 */
[----:B------:R-:W0:Y:S02]  /*16140*/  F2I.FTZ.U32.TRUNC.NTZ R3, R24 ;  /* 0x0000001800037305 */ /* 0x000e24000021f000 */
[----:B0-----:R2:W-:Y:S02]  /*16150*/  STG.E desc[UR36][R16.64], R3 ;  /* 0x0000000310007986 */ /* 0x0015e4000c101924 */
.L_x_22339:
[----:B------:R-:W-:-:S07]  /*16160*/  VIADD R27, R27, 0x80 ;  /* 0x000000801b1b7836 */ /* 0x000fce0000000000 */
.L_x_22187:
[----:B------:R-:W-:Y:S05]  /*16170*/  BSYNC B7 ;  /* 0x0000000000077941 */ /* 0x000fea0003800000 */
.L_x_22186:
[----:B------:R-:W-:Y:S02]  /*16180*/  ULDC UR4, c[0x0][0x210] ;  /* 0x0000840000047ab9 */ /* 0x000fe40000000800 */
[----:B------:R-:W-:-:S13]  /*16190*/  ISETP.GE.AND P0, PT, R27, UR4, PT ;  /* 0x000000041b007c0c */ /* 0x000fda000bf06270 */
[----:B------:R-:W-:Y:S05]  /*161a0*/  @P0 EXIT ;  /* 0x000000000000094d */ /* 0x000fea0003800000 */
[----:B0-----:R-:W0:Y:S01]  /*161b0*/  LDC R6, c[0x0][0x218] ;  /* 0x00008600ff067b82 */ /* 0x001e220000000800 */
[----:B------:R-:W-:Y:S01]  /*161c0*/  CS2R R18, SRZ ;  /* 0x0000000000127805 */ /* 0x000fe2000001ff00 */
[----:B------:R-:W-:Y:S02]  /*161d0*/  IMAD.MOV.U32 R23, RZ, RZ, RZ ;  /* 0x000000ffff177224 */ /* 0x000fe400078e00ff */
[----:B-1-3--:R-:W-:Y:S02]  /*161e0*/  IMAD.MOV.U32 R24, RZ, RZ, RZ ;  /* 0x000000ffff187224 */ /* 0x00afe400078e00ff */
        /* <DEDUP_REMOVED lines=452> */
.L_x_22368:
        /* <DEDUP_REMOVED lines=23> */
.L_x_22372:
[----:B------:R-:W2:Y:S02]  /*17fa0*/  LDG.E.U8 R2, desc[UR36][R2.64] ;  /* 0x0000002402027981 */ /* 0x000ea4000c1e1100 */
[----:B--2---:R-:W-:-:S04]  /*17fb0*/  I2FP.F32.U32 R0, R2 ;  /* 0x0000000200007245 */ /* 0x004fc80000201000 */
[----:B------:R-:W-:-:S04]  /*17fc0*/  F2FP.F16.F32.PACK_AB R0, RZ, R0 ;  /* 0x00000000ff00723e */ /* 0x000fc800000000ff */
[----:B------:R-:W-:Y:S01]  /*17fd0*/  PRMT R22, R0, 0x7610, R22 ;  /* 0x0000761000167816 */ /* 0x000fe20000000016 */
[----:B------:R-:W-:Y:S06]  /*17fe0*/  BRA `(.L_x_22374) ;  /* 0x0000000c00bc7947 */ /* 0x000fec0003800000 */
.L_x_22371:
        /* <DEDUP_REMOVED lines=11> */
.L_x_22376:
[----:B------:R-:W2:Y:S02]  /*180a0*/  LDG.E R2, desc[UR36][R2.64] ;  /* 0x0000002402027981 */ /* 0x000ea4000c1e1900 */
[----:B--2---:R-:W-:-:S04]  /*180b0*/  I2FP.F32.S32 R0, R2 ;  /* 0x0000000200007245 */ /* 0x004fc80000201400 */
[----:B------:R-:W-:-:S04]  /*180c0*/  F2FP.F16.F32.PACK_AB R0, RZ, R0 ;  /* 0x00000000ff00723e */ /* 0x000fc800000000ff */
[----:B------:R-:W-:Y:S01]  /*180d0*/  PRMT R22, R0, 0x7610, R22 ;  /* 0x0000761000167816 */ /* 0x000fe20000000016 */
[----:B------:R-:W-:Y:S06]  /*180e0*/  BRA `(.L_x_22374) ;  /* 0x0000000c007c7947 */ /* 0x000fec0003800000 */
.L_x_22375:
[----:B------:R-:W2:Y:S02]  /*180f0*/  LDG.E.U16 R2, desc[UR36][R2.64] ;  /* 0x0000002402027981 */ /* 0x000ea4000c1e1500 */
[----:B--2---:R-:W0:Y:S02]  /*18100*/  I2F.S16 R0, R2 ;  /* 0x0000000200007306 */ /* 0x004e240000101400 */
[----:B0-----:R-:W-:-:S04]  /*18110*/  F2FP.F16.F32.PACK_AB R0, RZ, R0 ;  /* 0x00000000ff00723e */ /* 0x001fc800000000ff */
[----:B------:R-:W-:Y:S01]  /*18120*/  PRMT R22, R0, 0x7610, R22 ;  /* 0x0000761000167816 */ /* 0x000fe20000000016 */
[----:B------:R-:W-:Y:S06]  /*18130*/  BRA `(.L_x_22374) ;  /* 0x0000000c00687947 */ /* 0x000fec0003800000 */
.L_x_22370:
        /* <DEDUP_REMOVED lines=9> */
.L_x_22378:
[----:B------:R0:W5:Y:S01]  /*181d0*/  LDG.E.U16 R22, desc[UR36][R2.64] ;  /* 0x0000002402167981 */ /* 0x000162000c1e1500 */
[----:B------:R-:W-:Y:S05]  /*181e0*/  BRA `(.L_x_22374) ;  /* 0x0000000c003c7947 */ /* 0x000fea0003800000 */
.L_x_22377:
        /* <DEDUP_REMOVED lines=9> */
.L_x_22380:
[----:B------:R1:W5:Y:S01]  /*18280*/  LDG.E.U16 R22, desc[UR36][R2.64] ;  /* 0x0000002402167981 */ /* 0x000362000c1e1500 */
[----:B------:R-:W-:Y:S05]  /*18290*/  BRA `(.L_x_22374) ;  /* 0x0000000c00107947 */ /* 0x000fea0003800000 */
.L_x_22379:
        /* <DEDUP_REMOVED lines=9> */
.L_x_22369:
        /* <DEDUP_REMOVED lines=14> */
.L_x_22383:
        /* <DEDUP_REMOVED lines=9> */
.L_x_22382:
        /* <DEDUP_REMOVED lines=28> */
.L_x_22385:
        /* <DEDUP_REMOVED lines=15> */
.L_x_22384:
[----:B------:R-:W2:Y:S02]  /*18750*/  LDG.E.U16 R0, desc[UR36][R2.64] ;  /* 0x0000002402007981 */ /* 0x000ea4000c1e1500 */
[----:B--2---:R-:W-:-:S05]  /*18760*/  IMAD.U32 R0, R0, 0x10000, RZ ;  /* 0x0001000000007824 */ /* 0x004fca00078e00ff */
[----:B------:R-:W-:-:S04]  /*18770*/  F2FP.F16.F32.PACK_AB R0, RZ, R0 ;  /* 0x00000000ff00723e */ /* 0x000fc800000000ff */
[----:B------:R-:W-:Y:S01]  /*18780*/  PRMT R22, R0, 0x7610, R22 ;  /* 0x0000761000167816 */ /* 0x000fe20000000016 */
[----:B------:R-:W-:Y:S06]  /*18790*/  BRA `(.L_x_22374) ;  /* 0x0000000400d07947 */ /* 0x000fec0003800000 */
.L_x_22381:
        /* <DEDUP_REMOVED lines=13> */
.L_x_22388:
        /* <DEDUP_REMOVED lines=21> */
.L_x_22392:
[----:B------:R-:W-:Y:S05]  /*189c0*/  BSYNC B1 ;  /* 0x0000000000017941 */ /* 0x000fea0003800000 */
.L_x_22391:
[----:B------:R-:W-:Y:S01]  /*189d0*/  LEA R3, R0, 0x3b800000, 0x17 ;  /* 0x3b80000000037811 */ /* 0x000fe200078eb8ff */
[----:B------:R-:W-:-:S05]  /*189e0*/  IMAD.SHL.U32 R0, R2, 0x100000, RZ ;  /* 0x0010000002007824 */ /* 0x000fca00078e00ff */
[----:B------:R-:W-:-:S07]  /*189f0*/  LOP3.LUT R0, R3, R0, R4, 0xfe, !PT ;  /* 0x0000000003007212 */ /* 0x000fce00078efe04 */
.L_x_22390:
[----:B------:R-:W-:Y:S05]  /*18a00*/  BSYNC B0 ;  /* 0x0000000000007941 */ /* 0x000fea0003800000 */
.L_x_22389:
[----:B------:R-:W-:-:S04]  /*18a10*/  F2FP.F16.F32.PACK_AB R0, RZ, R0 ;  /* 0x00000000ff00723e */ /* 0x000fc800000000ff */
[----:B------:R-:W-:Y:S01]  /*18a20*/  PRMT R22, R0, 0x7610, R22 ;  /* 0x0000761000167816 */ /* 0x000fe20000000016 */
[----:B------:R-:W-:Y:S06]  /*18a30*/  BRA `(.L_x_22374) ;  /* 0x0000000400287947 */ /* 0x000fec0003800000 */
.L_x_22387:
        /* <DEDUP_REMOVED lines=21> */
.L_x_22396:
[----:B------:R-:W-:Y:S05]  /*18b90*/  BSYNC B1 ;  /* 0x0000000000017941 */ /* 0x000fea0003800000 */
.L_x_22395:
[----:B------:R-:W-:Y:S01]  /*18ba0*/  LEA R3, R0, 0x37800000, 0x17 ;  /* 0x3780000000037811 */ /* 0x000fe200078eb8ff */
[----:B------:R-:W-:-:S05]  /*18bb0*/  IMAD.SHL.U32 R0, R2, 0x200000, RZ ;  /* 0x0020000002007824 */ /* 0x000fca00078e00ff */
[----:B------:R-:W-:-:S07]  /*18bc0*/  LOP3.LUT R0, R3, R0, R4, 0xfe, !PT ;  /* 0x0000000003007212 */ /* 0x000fce00078efe04 */
.L_x_22394:
[----:B------:R-:W-:Y:S05]  /*18bd0*/  BSYNC B0 ;  /* 0x0000000000007941 */ /* 0x000fea0003800000 */
.L_x_22393:
[----:B------:R-:W-:-:S04]  /*18be0*/  F2FP.F16.F32.PACK_AB R0, RZ, R0 ;  /* 0x00000000ff00723e */ /* 0x000fc800000000ff */
[----:B------:R-:W-:Y:S01]  /*18bf0*/  PRMT R22, R0, 0x7610, R22 ;  /* 0x0000761000167816 */ /* 0x000fe20000000016 */
[----:B------:R-:W-:Y:S06]  /*18c00*/  BRA `(.L_x_22374) ;  /* 0x0000000000b47947 */ /* 0x000fec0003800000 */
.L_x_22386:
        /* <DEDUP_REMOVED lines=14> */
.L_x_22400:
[----:B------:R-:W-:Y:S05]  /*18cf0*/  BSYNC B0 ;  /* 0x0000000000007941 */ /* 0x000fea0003800000 */
.L_x_22399:
[----:B------:R-:W-:-:S04]  /*18d00*/  F2FP.F16.F32.PACK_AB R0, RZ, R0 ;  /* 0x00000000ff00723e */ /* 0x000fc800000000ff */
[----:B------:R-:W-:Y:S01]  /*18d10*/  PRMT R22, R0, 0x7610, R22 ;  /* 0x0000761000167816 */ /* 0x000fe20000000016 */
[----:B------:R-:W-:Y:S06]  /*18d20*/  BRA `(.L_x_22374) ;  /* 0x00000000006c7947 */ /* 0x000fec0003800000 */
.L_x_22373:
        /* <DEDUP_REMOVED lines=16> */
.L_x_22401:
[----:B------:R-:W-:Y:S01]  /*18e30*/  PRMT R22, RZ, 0x7610, R22 ;  /* 0x00007610ff167816 */ /* 0x000fe20000000016 */
[----:B------:R-:W-:Y:S06]  /*18e40*/  BRA `(.L_x_22374) ;  /* 0x0000000000247947 */ /* 0x000fec0003800000 */
.L_x_22398:
[----:B------:R-:W2:Y:S02]  /*18e50*/  LDG.E.64 R2, desc[UR36][R2.64] ;  /* 0x0000002402027981 */ /* 0x000ea4000c1e1b00 */
[----:B--2---:R-:W0:Y:S02]  /*18e60*/  I2F.U64 R0, R2 ;  /* 0x0000000200007312 */ /* 0x004e240000301000 */
[----:B0-----:R-:W-:-:S04]  /*18e70*/  F2FP.F16.F32.PACK_AB R0, RZ, R0 ;  /* 0x00000000ff00723e */ /* 0x001fc800000000ff */
[----:B------:R-:W-:Y:S01]  /*18e80*/  PRMT R22, R0, 0x7610, R22 ;  /* 0x0000761000167816 */ /* 0x000fe20000000016 */
[----:B------:R-:W-:Y:S06]  /*18e90*/  BRA `(.L_x_22374) ;  /* 0x0000000000107947 */ /* 0x000fec0003800000 */
.L_x_22397:
[----:B------:R-:W2:Y:S02]  /*18ea0*/  LDG.E R2, desc[UR36][R2.64] ;  /* 0x0000002402027981 */ /* 0x000ea4000c1e1900 */
[----:B--2---:R-:W-:-:S04]  /*18eb0*/  I2FP.F32.U32 R0, R2 ;  /* 0x0000000200007245 */ /* 0x004fc80000201000 */
[----:B------:R-:W-:-:S04]  /*18ec0*/  F2FP.F16.F32.PACK_AB R0, RZ, R0 ;  /* 0x00000000ff00723e */ /* 0x000fc800000000ff */
[----:B------:R-:W-:-:S07]  /*18ed0*/  PRMT R22, R0, 0x7610, R22 ;  /* 0x0000761000167816 */ /* 0x000fce0000000016 */
.L_x_22374:
        /* <DEDUP_REMOVED lines=19> */
.L_x_22406:
[----:B------:R-:W2:Y:S02]  /*19010*/  LDG.E.U8 R2, desc[UR36][R2.64] ;  /* 0x0000002402027981 */ /* 0x000ea4000c1e1100 */
[----:B--2---:R-:W-:Y:S01]  /*19020*/  I2FP.F32.U32 R24, R2 ;  /* 0x0000000200187245 */ /* 0x004fe20000201000 */
[----:B------:R-:W-:Y:S06]  /*19030*/  BRA `(.L_x_22408) ;  /* 0x0000000c002c7947 */ /* 0x000fec0003800000 */
.L_x_22405:
        /* <DEDUP_REMOVED lines=9> */
.L_x_22410:
[----:B------:R-:W2:Y:S02]  /*190d0*/  LDG.E R2, desc[UR36][R2.64] ;  /* 0x0000002402027981 */ /* 0x000ea4000c1e1900 */
[----:B--2---:R-:W-:Y:S01]  /*190e0*/  I2FP.F32.S32 R24, R2 ;  /* 0x0000000200187245 */ /* 0x004fe20000201400 */
[----:B------:R-:W-:Y:S06]  /*190f0*/  BRA `(.L_x_22408) ;  /* 0x0000000800fc7947 */ /* 0x000fec0003800000 */
.L_x_22409:
[----:B------:R-:W2:Y:S02]  /*19100*/  LDG.E.U16 R2, desc[UR36][R2.64] ;  /* 0x0000002402027981 */ /* 0x000ea4000c1e1500 */
[----:B--2---:R0:W1:Y:S01]  /*19110*/  I2F.S16 R24, R2 ;  /* 0x0000000200187306 */ /* 0x0040620000101400 */
[----:B------:R-:W-:Y:S05]  /*19120*/  BRA `(.L_x_22408) ;  /* 0x0000000800f07947 */ /* 0x000fea0003800000 */
.L_x_22404:
        /* <DEDUP_REMOVED lines=8> */
.L_x_22412:
[----:B------:R-:W2:Y:S02]  /*191b0*/  LDG.E.U16 R2, desc[UR36][R2.64] ;  /* 0x0000002402027981 */ /* 0x000ea4000c1e1500 */
[----:B--2---:R-:W-:Y:S01]  /*191c0*/  HADD2.F32 R24, -RZ, R2.H0_H0 ;  /* 0x20000002ff187230 */ /* 0x004fe20000004100 */
[----:B------:R-:W-:Y:S06]  /*191d0*/  BRA `(.L_x_22408) ;  /* 0x0000000800c47947 */ /* 0x000fec0003800000 */
.L_x_22411:
        /* <DEDUP_REMOVED lines=8> */
.L_x_22414:
[----:B------:R-:W2:Y:S02]  /*19260*/  LDG.E.U16 R2, desc[UR36][R2.64] ;  /* 0x0000002402027981 */ /* 0x000ea4000c1e1500 */
[----:B--2---:R-:W-:Y:S01]  /*19270*/  HADD2.F32 R24, -RZ, R2.H0_H0 ;  /* 0x20000002ff187230 */ /* 0x004fe20000004100 */
[----:B------:R-:W-:Y:S06]  /*19280*/  BRA `(.L_x_22408) ;  /* 0x0000000800987947 */ /* 0x000fec0003800000 */
.L_x_22413:
[----:B------:R-:W2:Y:S01]  /*19290*/  LDG.E.64 R2, desc[UR36][R2.64] ;  /* 0x0000002402027981 */ /* 0x000ea2000c1e1b00 */
[----:B------:R-:W-:Y:S01]  /*192a0*/  UMOV UR4, 0xf0000000 ;  /* 0xf000000000047882 */ /* 0x000fe20000000000 */
[----:B------:R-:W-:Y:S01]  /*192b0*/  UMOV UR5, 0x380fffff ;  /* 0x380fffff00057882 */ /* 0x000fe20000000000 */
[----:B--2---:R-:W0:Y:S01]  /*192c0*/  F2F.F32.F64 R24, R2 ;  /* 0x0000000200187310 */ /* 0x004e220000301000 */
[----:B------:R-:W-:-:S14]  /*192d0*/  DSETP.GEU.AND P0, PT, |R2|, UR4, PT ;  /* 0x0000000402007e2a */ /* 0x000fdc000bf0e200 */
[----:B0-----:R-:W-:Y:S01]  /*192e0*/  @!P0 FMUL R24, R24, 1.175494350822287508e-38 ;  /* 0x0080000018188820 */ /* 0x001fe20000400000 */
[----:B------:R-:W-:Y:S06]  /*192f0*/  BRA `(.L_x_22408) ;  /* 0x00000008007c7947 */ /* 0x000fec0003800000 */
.L_x_22403:
        /* <DEDUP_REMOVED lines=12> */
.L_x_22417:
[----:B------:R-:W2:Y:S01]  /*193c0*/  LDG.E.64 R2, desc[UR36][R2.64] ;  /* 0x0000002402027981 */ /* 0x000ea2000c1e1b00 */
[----:B------:R-:W-:Y:S01]  /*193d0*/  UMOV UR4, 0xf0000000 ;  /* 0xf000000000047882 */ /* 0x000fe20000000000 */
[----:B------:R-:W-:Y:S01]  /*193e0*/  UMOV UR5, 0x380fffff ;  /* 0x380fffff00057882 */ /* 0x000fe20000000000 */
[----:B--2---:R-:W0:Y:S01]  /*193f0*/  F2F.F32.F64 R24, R2 ;  /* 0x0000000200187310 */ /* 0x004e220000301000 */
[----:B------:R-:W-:-:S14]  /*19400*/  DSETP.GEU.AND P0, PT, |R2|, UR4, PT ;  /* 0x0000000402007e2a */ /* 0x000fdc000bf0e200 */
[----:B0-----:R-:W-:Y:S01]  /*19410*/  @!P0 FMUL R24, R24, 1.175494350822287508e-38 ;  /* 0x0080000018188820 */ /* 0x001fe20000400000 */
[----:B------:R-:W-:Y:S06]  /*19420*/  BRA `(.L_x_22408) ;  /* 0x0000000800307947 */ /* 0x000fec0003800000 */
.L_x_22416:
        /* <DEDUP_REMOVED lines=26> */
.L_x_22419:
        /* <DEDUP_REMOVED lines=13> */
.L_x_22418:
[----:B------:R-:W2:Y:S02]  /*196a0*/  LDG.E.U16 R2, desc[UR36][R2.64] ;  /* 0x0000002402027981 */ /* 0x000ea4000c1e1500 */
[----:B--2---:R-:W-:Y:S01]  /*196b0*/  IMAD.U32 R24, R2, 0x10000, RZ ;  /* 0x0001000002187824 */ /* 0x004fe200078e00ff */
[----:B------:R-:W-:Y:S06]  /*196c0*/  BRA `(.L_x_22408) ;  /* 0x0000000400887947 */ /* 0x000fec0003800000 */
.L_x_22415:
        /* <DEDUP_REMOVED lines=11> */
.L_x_22422:
        /* <DEDUP_REMOVED lines=20> */
.L_x_22424:
[----:B------:R-:W-:Y:S05]  /*198c0*/  BSYNC B0 ;  /* 0x0000000000007941 */ /* 0x000fea0003800000 */
.L_x_22423:
[----:B------:R-:W-:Y:S01]  /*198d0*/  IMAD.SHL.U32 R2, R2, 0x100000, RZ ;  /* 0x0010000002027824 */ /* 0x000fe200078e00ff */
[----:B------:R-:W-:-:S04]  /*198e0*/  LEA R3, R0, 0x3b800000, 0x17 ;  /* 0x3b80000000037811 */ /* 0x000fc800078eb8ff */
[----:B------:R-:W-:Y:S01]  /*198f0*/  LOP3.LUT R24, R3, R2, R24, 0xfe, !PT ;  /* 0x0000000203187212 */ /* 0x000fe200078efe18 */
[----:B------:R-:W-:Y:S06]  /*19900*/  BRA `(.L_x_22408) ;  /* 0x0000000000f87947 */ /* 0x000fec0003800000 */
.L_x_22421:
        /* <DEDUP_REMOVED lines=20> */
.L_x_22426:
[----:B------:R-:W-:Y:S05]  /*19a50*/  BSYNC B0 ;  /* 0x0000000000007941 */ /* 0x000fea0003800000 */
.L_x_22425:
[----:B------:R-:W-:Y:S01]  /*19a60*/  IMAD.SHL.U32 R2, R2, 0x200000, RZ ;  /* 0x0020000002027824 */ /* 0x000fe200078e00ff */
[----:B------:R-:W-:-:S04]  /*19a70*/  LEA R3, R0, 0x37800000, 0x17 ;  /* 0x3780000000037811 */ /* 0x000fc800078eb8ff */
[----:B------:R-:W-:Y:S01]  /*19a80*/  LOP3.LUT R24, R3, R2, R24, 0xfe, !PT ;  /* 0x0000000203187212 */ /* 0x000fe200078efe18 */
[----:B------:R-:W-:Y:S06]  /*19a90*/  BRA `(.L_x_22408) ;  /* 0x0000000000947947 */ /* 0x000fec0003800000 */
.L_x_22420:
        /* <DEDUP_REMOVED lines=14> */
.L_x_22407:
        /* <DEDUP_REMOVED lines=16> */
.L_x_22429:
[----:B------:R-:W-:Y:S01]  /*19c80*/  IMAD.MOV.U32 R24, RZ, RZ, RZ ;  /* 0x000000ffff187224 */ /* 0x000fe200078e00ff */
[----:B------:R-:W-:Y:S06]  /*19c90*/  BRA `(.L_x_22408) ;  /* 0x0000000000147947 */ /* 0x000fec0003800000 */
.L_x_22428:
[----:B------:R-:W2:Y:S02]  /*19ca0*/  LDG.E.64 R24, desc[UR36][R2.64] ;  /* 0x0000002402187981 */ /* 0x000ea4000c1e1b00 */
[----:B--2---:R0:W1:Y:S01]  /*19cb0*/  I2F.U64 R24, R24 ;  /* 0x0000001800187312 */ /* 0x0040620000301000 */
[----:B------:R-:W-:Y:S05]  /*19cc0*/  BRA `(.L_x_22408) ;  /* 0x0000000000087947 */ /* 0x000fea0003800000 */
.L_x_22427:
[----:B------:R-:W2:Y:S02]  /*19cd0*/  LDG.E R2, desc[UR36][R2.64] ;  /* 0x0000002402027981 */ /* 0x000ea4000c1e1900 */
[----:B--2---:R-:W-:-:S07]  /*19ce0*/  I2FP.F32.U32 R24, R2 ;  /* 0x0000000200187245 */ /* 0x004fce0000201000 */
.L_x_22408:
[----:B------:R-:W-:Y:S05]  /*19cf0*/  BSYNC B6 ;  /* 0x0000000000067941 */ /* 0x000fea0003800000 */
.L_x_22402:
        /* <DEDUP_REMOVED lines=19> */
.L_x_22434:
[----:B------:R-:W2:Y:S02]  /*19e30*/  LDG.E.U8 R2, desc[UR36][R2.64] ;  /* 0x0000002402027981 */ /* 0x000ea4000c1e1100 */
[----:B--2---:R-:W-:Y:S01]  /*19e40*/  I2FP.F32.U32 R23, R2 ;  /* 0x0000000200177245 */ /* 0x004fe20000201000 */
[----:B------:R-:W-:Y:S06]  /*19e50*/  BRA `(.L_x_22436) ;  /* 0x0000000c002c7947 */ /* 0x000fec0003800000 */
.L_x_22433:
        /* <DEDUP_REMOVED lines=9> */
.L_x_22438:
[----:B------:R-:W2:Y:S02]  /*19ef0*/  LDG.E R2, desc[UR36][R2.64] ;  /* 0x0000002402027981 */ /* 0x000ea4000c1e1900 */
[----:B--2---:R-:W-:Y:S01]  /*19f00*/  I2FP.F32.S32 R23, R2 ;  /* 0x0000000200177245 */ /* 0x004fe20000201400 */
[----:B------:R-:W-:Y:S06]  /*19f10*/  BRA `(.L_x_22436) ;  /* 0x0000000800fc7947 */ /* 0x000fec0003800000 */
.L_x_22437:
[----:B------:R-:W2:Y:S02]  /*19f20*/  LDG.E.U16 R2, desc[UR36][R2.64] ;  /* 0x0000002402027981 */ /* 0x000ea4000c1e1500 */
[----:B--2---:R2:W3:Y:S01]  /*19f30*/  I2F.S16 R23, R2 ;  /* 0x0000000200177306 */ /* 0x0044e20000101400 */
[----:B------:R-:W-:Y:S05]  /*19f40*/  BRA `(.L_x_22436) ;  /* 0x0000000800f07947 */ /* 0x000fea0003800000 */
.L_x_22432:
        /* <DEDUP_REMOVED lines=8> */
.L_x_22440:
[----:B------:R-:W2:Y:S02]  /*19fd0*/  LDG.E.U16 R2, desc[UR36][R2.64] ;  /* 0x0000002402027981 */ /* 0x000ea4000c1e1500 */
[----:B--2---:R-:W-:Y:S01]  /*19fe0*/  HADD2.F32 R23, -RZ, R2.H0_H0 ;  /* 0x20000002ff177230 */ /* 0x004fe20000004100 */
[----:B------:R-:W-:Y:S06]  /*19ff0*/  BRA `(.L_x_22436) ;  /* 0x0000000800c47947 */ /* 0x000fec0003800000 */
.L_x_22439:
        /* <DEDUP_REMOVED lines=8> */
.L_x_22442:
[----:B------:R-:W2:Y:S02]  /*1a080*/  LDG.E.U16 R2, desc[UR36][R2.64] ;  /* 0x0000002402027981 */ /* 0x000ea4000c1e1500 */
[----:B--2---:R-:W-:Y:S01]  /*1a090*/  HADD2.F32 R23, -RZ, R2.H0_H0 ;  /* 0x20000002ff177230 */ /* 0x004fe20000004100 */
[----:B------:R-:W-:Y:S06]  /*1a0a0*/  BRA `(.L_x_22436) ;  /* 0x0000000800987947 */ /* 0x000fec0003800000 */
.L_x_22441:
[----:B------:R-:W2:Y:S01]  /*1a0b0*/  LDG.E.64 R2, desc[UR36][R2.64] ;  /* 0x0000002402027981 */ /* 0x000ea2000c1e1b00 */
[----:B------:R-:W-:Y:S01]  /*1a0c0*/  UMOV UR4, 0xf0000000 ;  /* 0xf000000000047882 */ /* 0x000fe20000000000 */
[----:B------:R-:W-:Y:S01]  /*1a0d0*/  UMOV UR5, 0x380fffff ;  /* 0x380fffff00057882 */ /* 0x000fe20000000000 */
[----:B--2---:R-:W0:Y:S01]  /*1a0e0*/  F2F.F32.F64 R23, R2 ;  /* 0x0000000200177310 */ /* 0x004e220000301000 */
[----:B------:R-:W-:-:S14]  /*1a0f0*/  DSETP.GEU.AND P0, PT, |R2|, UR4, PT ;  /* 0x0000000402007e2a */ /* 0x000fdc000bf0e200 */
[----:B0-----:R-:W-:Y:S01]  /*1a100*/  @!P0 FMUL R23, R23, 1.175494350822287508e-38 ;  /* 0x0080000017178820 */ /* 0x001fe20000400000 */
[----:B------:R-:W-:Y:S06]  /*1a110*/  BRA `(.L_x_22436) ;  /* 0x00000008007c7947 */ /* 0x000fec0003800000 */
.L_x_22431:
        /* <DEDUP_REMOVED lines=12> */
.L_x_22445:
[----:B------:R-:W2:Y:S01]  /*1a1e0*/  LDG.E.64 R2, desc[UR36][R2.64] ;  /* 0x0000002402027981 */ /* 0x000ea2000c1e1b00 */
[----:B------:R-:W-:Y:S01]  /*1a1f0*/  UMOV UR4, 0xf0000000 ;  /* 0xf000000000047882 */ /* 0x000fe20000000000 */
[----:B------:R-:W-:Y:S01]  /*1a200*/  UMOV UR5, 0x380fffff ;  /* 0x380fffff00057882 */ /* 0x000fe20000000000 */
[----:B--2---:R-:W0:Y:S01]  /*1a210*/  F2F.F32.F64 R23, R2 ;  /* 0x0000000200177310 */ /* 0x004e220000301000 */
[----:B------:R-:W-:-:S14]  /*1a220*/  DSETP.GEU.AND P0, PT, |R2|, UR4, PT ;  /* 0x0000000402007e2a */ /* 0x000fdc000bf0e200 */
[----:B0-----:R-:W-:Y:S01]  /*1a230*/  @!P0 FMUL R23, R23, 1.175494350822287508e-38 ;  /* 0x0080000017178820 */ /* 0x001fe20000400000 */
[----:B------:R-:W-:Y:S06]  /*1a240*/  BRA `(.L_x_22436) ;  /* 0x0000000800307947 */ /* 0x000fec0003800000 */
.L_x_22444:
        /* <DEDUP_REMOVED lines=26> */
.L_x_22447:
        /* <DEDUP_REMOVED lines=13> */
.L_x_22446:
[----:B------:R-:W2:Y:S02]  /*1a4c0*/  LDG.E.U16 R2, desc[UR36][R2.64] ;  /* 0x0000002402027981 */ /* 0x000ea4000c1e1500 */
[----:B--2---:R-:W-:Y:S01]  /*1a4d0*/  IMAD.U32 R23, R2, 0x10000, RZ ;  /* 0x0001000002177824 */ /* 0x004fe200078e00ff */
[----:B------:R-:W-:Y:S06]  /*1a4e0*/  BRA `(.L_x_22436) ;  /* 0x0000000400887947 */ /* 0x000fec0003800000 */
.L_x_22443:
        /* <DEDUP_REMOVED lines=11> */
.L_x_22450:
        /* <DEDUP_REMOVED lines=20> */
.L_x_22452:
[----:B------:R-:W-:Y:S05]  /*1a6e0*/  BSYNC B0 ;  /* 0x0000000000007941 */ /* 0x000fea0003800000 */
.L_x_22451:
[----:B------:R-:W-:Y:S01]  /*1a6f0*/  IMAD.SHL.U32 R2, R2, 0x100000, RZ ;  /* 0x0010000002027824 */ /* 0x000fe200078e00ff */
[----:B------:R-:W-:-:S04]  /*1a700*/  LEA R0, R0, 0x3b800000, 0x17 ;  /* 0x3b80000000007811 */ /* 0x000fc800078eb8ff */
[----:B------:R-:W-:Y:S01]  /*1a710*/  LOP3.LUT R23, R0, R2, R23, 0xfe, !PT ;  /* 0x0000000200177212 */ /* 0x000fe200078efe17 */
[----:B------:R-:W-:Y:S06]  /*1a720*/  BRA `(.L_x_22436) ;  /* 0x0000000000f87947 */ /* 0x000fec0003800000 */
.L_x_22449:
        /* <DEDUP_REMOVED lines=20> */
.L_x_22454:
[----:B------:R-:W-:Y:S05]  /*1a870*/  BSYNC B0 ;  /* 0x0000000000007941 */ /* 0x000fea0003800000 */
.L_x_22453:
[----:B------:R-:W-:Y:S01]  /*1a880*/  IMAD.SHL.U32 R2, R2, 0x200000, RZ ;  /* 0x0020000002027824 */ /* 0x000fe200078e00ff */
[----:B------:R-:W-:-:S04]  /*1a890*/  LEA R0, R0, 0x37800000, 0x17 ;  /* 0x3780000000007811 */ /* 0x000fc800078eb8ff */
[----:B------:R-:W-:Y:S01]  /*1a8a0*/  LOP3.LUT R23, R0, R2, R23, 0xfe, !PT ;  /* 0x0000000200177212 */ /* 0x000fe200078efe17 */
[----:B------:R-:W-:Y:S06]  /*1a8b0*/  BRA `(.L_x_22436) ;  /* 0x0000000000947947 */ /* 0x000fec0003800000 */
.L_x_22448:
        /* <DEDUP_REMOVED lines=14> */
.L_x_22435:
        /* <DEDUP_REMOVED lines=16> */
.L_x_22457:
[----:B------:R-:W-:Y:S01]  /*1aaa0*/  IMAD.MOV.U32 R23, RZ, RZ, RZ ;  /* 0x000000ffff177224 */ /* 0x000fe200078e00ff */
[----:B------:R-:W-:Y:S06]  /*1aab0*/  BRA `(.L_x_22436) ;  /* 0x0000000000147947 */ /* 0x000fec0003800000 */
.L_x_22456:
[----:B------:R-:W2:Y:S02]  /*1aac0*/  LDG.E.64 R2, desc[UR36][R2.64] ;  /* 0x0000002402027981 */ /* 0x000ea4000c1e1b00 */
[----:B--2---:R0:W1:Y:S01]  /*1aad0*/  I2F.U64 R23, R2 ;  /* 0x0000000200177312 */ /* 0x0040620000301000 */
[----:B------:R-:W-:Y:S05]  /*1aae0*/  BRA `(.L_x_22436) ;  /* 0x0000000000087947 */ /* 0x000fea0003800000 */
.L_x_22455:
[----:B------:R-:W2:Y:S02]  /*1aaf0*/  LDG.E R2, desc[UR36][R2.64] ;  /* 0x0000002402027981 */ /* 0x000ea4000c1e1900 */
[----:B--2---:R-:W-:-:S07]  /*1ab00*/  I2FP.F32.U32 R23, R2 ;  /* 0x0000000200177245 */ /* 0x004fce0000201000 */
.L_x_22436:
[----:B------:R-:W-:Y:S05]  /*1ab10*/  BSYNC B6 ;  /* 0x0000000000067941 */ /* 0x000fea0003800000 */
.L_x_22430:
        /* <DEDUP_REMOVED lines=19> */
.L_x_22462:
[----:B------:R-:W2:Y:S02]  /*1ac50*/  LDG.E.U8 R2, desc[UR36][R2.64] ;  /* 0x0000002402027981 */ /* 0x000ea4000c1e1100 */
[----:B--2---:R-:W-:Y:S01]  /*1ac60*/  I2FP.F32.U32 R19, R2 ;  /* 0x0000000200137245 */ /* 0x004fe20000201000 */
[----:B------:R-:W-:Y:S06]  /*1ac70*/  BRA `(.L_x_22464) ;  /* 0x0000000c002c7947 */ /* 0x000fec0003800000 */
.L_x_22461:
        /* <DEDUP_REMOVED lines=9> */
.L_x_22466:
[----:B------:R-:W2:Y:S02]  /*1ad10*/  LDG.E R2, desc[UR36][R2.64] ;  /* 0x0000002402027981 */ /* 0x000ea4000c1e1900 */
[----:B--2---:R-:W-:Y:S01]  /*1ad20*/  I2FP.F32.S32 R19, R2 ;  /* 0x0000000200137245 */ /* 0x004fe20000201400 */
[----:B------:R-:W-:Y:S06]  /*1ad30*/  BRA `(.L_x_22464) ;  /* 0x0000000800fc7947 */ /* 0x000fec0003800000 */
.L_x_22465:
[----:B------:R-:W2:Y:S02]  /*1ad40*/  LDG.E.U16 R2, desc[UR36][R2.64] ;  /* 0x0000002402027981 */ /* 0x000ea4000c1e1500 */
[----:B--2---:R2:W4:Y:S01]  /*1ad50*/  I2F.S16 R19, R2 ;  /* 0x0000000200137306 */ /* 0x0045220000101400 */
[----:B------:R-:W-:Y:S05]  /*1ad60*/  BRA `(.L_x_22464) ;  /* 0x0000000800f07947 */ /* 0x000fea0003800000 */
.L_x_22460:
        /* <DEDUP_REMOVED lines=8> */
.L_x_22468:
[----:B------:R-:W2:Y:S02]  /*1adf0*/  LDG.E.U16 R2, desc[UR36][R2.64] ;  /* 0x0000002402027981 */ /* 0x000ea4000c1e1500 */
[----:B--2---:R-:W-:Y:S01]  /*1ae00*/  HADD2.F32 R19, -RZ, R2.H0_H0 ;  /* 0x20000002ff137230 */ /* 0x004fe20000004100 */
[----:B------:R-:W-:Y:S06]  /*1ae10*/  BRA `(.L_x_22464) ;  /* 0x0000000800c47947 */ /* 0x000fec0003800000 */
.L_x_22467:
        /* <DEDUP_REMOVED lines=8> */
.L_x_22470:
[----:B------:R-:W2:Y:S02]  /*1aea0*/  LDG.E.U16 R2, desc[UR36][R2.64] ;  /* 0x0000002402027981 */ /* 0x000ea4000c1e1500 */
[----:B--2---:R-:W-:Y:S01]  /*1aeb0*/  HADD2.F32 R19, -RZ, R2.H0_H0 ;  /* 0x20000002ff137230 */ /* 0x004fe20000004100 */
[----:B------:R-:W-:Y:S06]  /*1aec0*/  BRA `(.L_x_22464) ;  /* 0x0000000800987947 */ /* 0x000fec0003800000 */
.L_x_22469:
[----:B------:R-:W2:Y:S01]  /*1aed0*/  LDG.E.64 R2, desc[UR36][R2.64] ;  /* 0x0000002402027981 */ /* 0x000ea2000c1e1b00 */
[----:B------:R-:W-:Y:S01]  /*1aee0*/  UMOV UR4, 0xf0000000 ;  /* 0xf000000000047882 */ /* 0x000fe20000000000 */
[----:B------:R-:W-:Y:S01]  /*1aef0*/  UMOV UR5, 0x380fffff ;  /* 0x380fffff00057882 */ /* 0x000fe20000000000 */
[----:B--2---:R-:W0:Y:S01]  /*1af00*/  F2F.F32.F64 R19, R2 ;  /* 0x0000000200137310 */ /* 0x004e220000301000 */
[----:B------:R-:W-:-:S14]  /*1af10*/  DSETP.GEU.AND P0, PT, |R2|, UR4, PT ;  /* 0x0000000402007e2a */ /* 0x000fdc000bf0e200 */
[----:B0-----:R-:W-:Y:S01]  /*1af20*/  @!P0 FMUL R19, R19, 1.175494350822287508e-38 ;  /* 0x0080000013138820 */ /* 0x001fe20000400000 */
[----:B------:R-:W-:Y:S06]  /*1af30*/  BRA `(.L_x_22464) ;  /* 0x00000008007c7947 */ /* 0x000fec0003800000 */
.L_x_22459:
        /* <DEDUP_REMOVED lines=12> */
.L_x_22473:
[----:B------:R-:W2:Y:S01]  /*1b000*/  LDG.E.64 R2, desc[UR36][R2.64] ;  /* 0x0000002402027981 */ /* 0x000ea2000c1e1b00 */
[----:B------:R-:W-:Y:S01]  /*1b010*/  UMOV UR4, 0xf0000000 ;  /* 0xf000000000047882 */ /* 0x000fe20000000000 */
[----:B------:R-:W-:Y:S01]  /*1b020*/  UMOV UR5, 0x380fffff ;  /* 0x380fffff00057882 */ /* 0x000fe20000000000 */
[----:B--2---:R-:W0:Y:S01]  /*1b030*/  F2F.F32.F64 R19, R2 ;  /* 0x0000000200137310 */ /* 0x004e220000301000 */
[----:B------:R-:W-:-:S14]  /*1b040*/  DSETP.GEU.AND P0, PT, |R2|, UR4, PT ;  /* 0x0000000402007e2a */ /* 0x000fdc000bf0e200 */
[----:B0-----:R-:W-:Y:S01]  /*1b050*/  @!P0 FMUL R19, R19, 1.175494350822287508e-38 ;  /* 0x0080000013138820 */ /* 0x001fe20000400000 */
[----:B------:R-:W-:Y:S06]  /*1b060*/  BRA `(.L_x_22464) ;  /* 0x0000000800307947 */ /* 0x000fec0003800000 */
.L_x_22472:
        /* <DEDUP_REMOVED lines=26> */
.L_x_22475:
        /* <DEDUP_REMOVED lines=13> */
.L_x_22474:
[----:B------:R-:W2:Y:S02]  /*1b2e0*/  LDG.E.U16 R2, desc[UR36][R2.64] ;  /* 0x0000002402027981 */ /* 0x000ea4000c1e1500 */
[----:B--2---:R-:W-:Y:S01]  /*1b2f0*/  IMAD.U32 R19, R2, 0x10000, RZ ;  /* 0x0001000002137824 */ /* 0x004fe200078e00ff */
[----:B------:R-:W-:Y:S06]  /*1b300*/  BRA `(.L_x_22464) ;  /* 0x0000000400887947 */ /* 0x000fec0003800000 */
.L_x_22471:
        /* <DEDUP_REMOVED lines=11> */
.L_x_22478:
        /* <DEDUP_REMOVED lines=20> */
.L_x_22480:
[----:B------:R-:W-:Y:S05]  /*1b500*/  BSYNC B0 ;  /* 0x0000000000007941 */ /* 0x000fea0003800000 */
.L_x_22479:
[----:B------:R-:W-:Y:S01]  /*1b510*/  IMAD.SHL.U32 R2, R2, 0x100000, RZ ;  /* 0x0010000002027824 */ /* 0x000fe200078e00ff */
[----:B------:R-:W-:-:S04]  /*1b520*/  LEA R0, R0, 0x3b800000, 0x17 ;  /* 0x3b80000000007811 */ /* 0x000fc800078eb8ff */
[----:B------:R-:W-:Y:S01]  /*1b530*/  LOP3.LUT R19, R0, R2, R19, 0xfe, !PT ;  /* 0x0000000200137212 */ /* 0x000fe200078efe13 */
[----:B------:R-:W-:Y:S06]  /*1b540*/  BRA `(.L_x_22464) ;  /* 0x0000000000f87947 */ /* 0x000fec0003800000 */
.L_x_22477:
        /* <DEDUP_REMOVED lines=20> */
.L_x_22482:
[----:B------:R-:W-:Y:S05]  /*1b690*/  BSYNC B0 ;  /* 0x0000000000007941 */ /* 0x000fea0003800000 */
.L_x_22481:
[----:B------:R-:W-:Y:S01]  /*1b6a0*/  IMAD.SHL.U32 R2, R2, 0x200000, RZ ;  /* 0x0020000002027824 */ /* 0x000fe200078e00ff */
[----:B------:R-:W-:-:S04]  /*1b6b0*/  LEA R0, R0, 0x37800000, 0x17 ;  /* 0x3780000000007811 */ /* 0x000fc800078eb8ff */
[----:B------:R-:W-:Y:S01]  /*1b6c0*/  LOP3.LUT R19, R0, R2, R19, 0xfe, !PT ;  /* 0x0000000200137212 */ /* 0x000fe200078efe13 */
[----:B------:R-:W-:Y:S06]  /*1b6d0*/  BRA `(.L_x_22464) ;  /* 0x0000000000947947 */ /* 0x000fec0003800000 */
.L_x_22476:
        /* <DEDUP_REMOVED lines=14> */
.L_x_22463:
        /* <DEDUP_REMOVED lines=16> */
.L_x_22485:
[----:B------:R-:W-:Y:S01]  /*1b8c0*/  IMAD.MOV.U32 R19, RZ, RZ, RZ ;  /* 0x000000ffff137224 */ /* 0x000fe200078e00ff */
[----:B------:R-:W-:Y:S06]  /*1b8d0*/  BRA `(.L_x_22464) ;  /* 0x0000000000147947 */ /* 0x000fec0003800000 */
.L_x_22484:
[----:B------:R-:W2:Y:S02]  /*1b8e0*/  LDG.E.64 R2, desc[UR36][R2.64] ;  /* 0x0000002402027981 */ /* 0x000ea4000c1e1b00 */
[----:B--2---:R0:W1:Y:S01]  /*1b8f0*/  I2F.U64 R19, R2 ;  /* 0x0000000200137312 */ /* 0x0040620000301000 */
[----:B------:R-:W-:Y:S05]  /*1b900*/  BRA `(.L_x_22464) ;  /* 0x0000000000087947 */ /* 0x000fea0003800000 */
.L_x_22483:
[----:B------:R-:W2:Y:S02]  /*1b910*/  LDG.E R2, desc[UR36][R2.64] ;  /* 0x0000002402027981 */ /* 0x000ea4000c1e1900 */
[----:B--2---:R-:W-:-:S07]  /*1b920*/  I2FP.F32.U32 R19, R2 ;  /* 0x0000000200137245 */ /* 0x004fce0000201000 */
.L_x_22464:
[----:B------:R-:W-:Y:S05]  /*1b930*/  BSYNC B6 ;  /* 0x0000000000067941 */ /* 0x000fea0003800000 */
.L_x_22458:
        /* <DEDUP_REMOVED lines=19> */
.L_x_22490:
[----:B------:R-:W2:Y:S02]  /*1ba70*/  LDG.E.U8 R0, desc[UR36][R2.64] ;  /* 0x0000002402007981 */ /* 0x000ea4000c1e1100 */
[----:B--2---:R-:W-:Y:S01]  /*1ba80*/  I2FP.F32.U32 R0, R0 ;  /* 0x0000000000007245 */ /* 0x004fe20000201000 */
[----:B------:R-:W-:Y:S06]  /*1ba90*/  BRA `(.L_x_22492) ;  /* 0x0000000c002c7947 */ /* 0x000fec0003800000 */
.L_x_22489:
        /* <DEDUP_REMOVED lines=9> */
.L_x_22494:
[----:B------:R-:W2:Y:S02]  /*1bb30*/  LDG.E R0, desc[UR36][R2.64] ;  /* 0x0000002402007981 */ /* 0x000ea4000c1e1900 */
[----:B--2---:R-:W-:Y:S01]  /*1bb40*/  I2FP.F32.S32 R0, R0 ;  /* 0x0000000000007245 */ /* 0x004fe20000201400 */
[----:B------:R-:W-:Y:S06]  /*1bb50*/  BRA `(.L_x_22492) ;  /* 0x0000000800fc7947 */ /* 0x000fec0003800000 */
.L_x_22493:
[----:B------:R-:W2:Y:S02]  /*1bb60*/  LDG.E.U16 R0, desc[UR36][R2.64] ;  /* 0x0000002402007981 */ /* 0x000ea4000c1e1500 */
[----:B--2---:R-:W0:Y:S01]  /*1bb70*/  I2F.S16 R0, R0 ;  /* 0x0000000000007306 */ /* 0x004e220000101400 */
[----:B------:R-:W-:Y:S05]  /*1bb80*/  BRA `(.L_x_22492) ;  /* 0x0000000800f07947 */ /* 0x000fea0003800000 */
.L_x_22488:
        /* <DEDUP_REMOVED lines=8> */
.L_x_22496:
[----:B------:R-:W2:Y:S02]  /*1bc10*/  LDG.E.U16 R0, desc[UR36][R2.64] ;  /* 0x0000002402007981 */ /* 0x000ea4000c1e1500 */
[----:B--2---:R-:W-:Y:S01]  /*1bc20*/  HADD2.F32 R0, -RZ, R0.H0_H0 ;  /* 0x20000000ff007230 */ /* 0x004fe20000004100 */
[----:B------:R-:W-:Y:S06]  /*1bc30*/  BRA `(.L_x_22492) ;  /* 0x0000000800c47947 */ /* 0x000fec0003800000 */
.L_x_22495:
        /* <DEDUP_REMOVED lines=8> */
.L_x_22498:
[----:B------:R-:W2:Y:S02]  /*1bcc0*/  LDG.E.U16 R0, desc[UR36][R2.64] ;  /* 0x0000002402007981 */ /* 0x000ea4000c1e1500 */
[----:B--2---:R-:W-:Y:S01]  /*1bcd0*/  HADD2.F32 R0, -RZ, R0.H0_H0 ;  /* 0x20000000ff007230 */ /* 0x004fe20000004100 */
[----:B------:R-:W-:Y:S06]  /*1bce0*/  BRA `(.L_x_22492) ;  /* 0x0000000800987947 */ /* 0x000fec0003800000 */
.L_x_22497:
[----:B------:R-:W2:Y:S01]  /*1bcf0*/  LDG.E.64 R2, desc[UR36][R2.64] ;  /* 0x0000002402027981 */ /* 0x000ea2000c1e1b00 */
[----:B------:R-:W-:Y:S01]  /*1bd00*/  UMOV UR4, 0xf0000000 ;  /* 0xf000000000047882 */ /* 0x000fe20000000000 */
[----:B------:R-:W-:Y:S01]  /*1bd10*/  UMOV UR5, 0x380fffff ;  /* 0x380fffff00057882 */ /* 0x000fe20000000000 */
[----:B--2---:R-:W0:Y:S01]  /*1bd20*/  F2F.F32.F64 R0, R2 ;  /* 0x0000000200007310 */ /* 0x004e220000301000 */
[----:B------:R-:W-:-:S14]  /*1bd30*/  DSETP.GEU.AND P0, PT, |R2|, UR4, PT ;  /* 0x0000000402007e2a */ /* 0x000fdc000bf0e200 */
[----:B0-----:R-:W-:Y:S01]  /*1bd40*/  @!P0 FMUL R0, R0, 1.175494350822287508e-38 ;  /* 0x0080000000008820 */ /* 0x001fe20000400000 */
[----:B------:R-:W-:Y:S06]  /*1bd50*/  BRA `(.L_x_22492) ;  /* 0x00000008007c7947 */ /* 0x000fec0003800000 */
.L_x_22487:
        /* <DEDUP_REMOVED lines=12> */
.L_x_22501:
[----:B------:R-:W2:Y:S01]  /*1be20*/  LDG.E.64 R2, desc[UR36][R2.64] ;  /* 0x0000002402027981 */ /* 0x000ea2000c1e1b00 */
[----:B------:R-:W-:Y:S01]  /*1be30*/  UMOV UR4, 0xf0000000 ;  /* 0xf000000000047882 */ /* 0x000fe20000000000 */
[----:B------:R-:W-:Y:S01]  /*1be40*/  UMOV UR5, 0x380fffff ;  /* 0x380fffff00057882 */ /* 0x000fe20000000000 */
[----:B--2---:R-:W0:Y:S01]  /*1be50*/  F2F.F32.F64 R0, R2 ;  /* 0x0000000200007310 */ /* 0x004e220000301000 */
[----:B------:R-:W-:-:S14]  /*1be60*/  DSETP.GEU.AND P0, PT, |R2|, UR4, PT ;  /* 0x0000000402007e2a */ /* 0x000fdc000bf0e200 */
[----:B0-----:R-:W-:Y:S01]  /*1be70*/  @!P0 FMUL R0, R0, 1.175494350822287508e-38 ;  /* 0x0080000000008820 */ /* 0x001fe20000400000 */
[----:B------:R-:W-:Y:S06]  /*1be80*/  BRA `(.L_x_22492) ;  /* 0x0000000800307947 */ /* 0x000fec0003800000 */
.L_x_22500:
        /* <DEDUP_REMOVED lines=26> */
.L_x_22503:
        /* <DEDUP_REMOVED lines=13> */
.L_x_22502:
[----:B------:R-:W2:Y:S02]  /*1c100*/  LDG.E.U16 R0, desc[UR36][R2.64] ;  /* 0x0000002402007981 */ /* 0x000ea4000c1e1500 */
[----:B--2---:R-:W-:Y:S01]  /*1c110*/  IMAD.U32 R0, R0, 0x10000, RZ ;  /* 0x0001000000007824 */ /* 0x004fe200078e00ff */
[----:B------:R-:W-:Y:S06]  /*1c120*/  BRA `(.L_x_22492) ;  /* 0x0000000400887947 */ /* 0x000fec0003800000 */
.L_x_22499:
        /* <DEDUP_REMOVED lines=11> */
.L_x_22506:
        /* <DEDUP_REMOVED lines=20> */
.L_x_22508:
[----:B------:R-:W-:Y:S05]  /*1c320*/  BSYNC B0 ;  /* 0x0000000000007941 */ /* 0x000fea0003800000 */
.L_x_22507:
[----:B------:R-:W-:Y:S01]  /*1c330*/  LEA R3, R0, 0x3b800000, 0x17 ;  /* 0x3b80000000037811 */ /* 0x000fe200078eb8ff */
[----:B------:R-:W-:-:S05]  /*1c340*/  IMAD.SHL.U32 R0, R2, 0x100000, RZ ;  /* 0x0010000002007824 */ /* 0x000fca00078e00ff */
[----:B------:R-:W-:Y:S01]  /*1c350*/  LOP3.LUT R0, R3, R0, R4, 0xfe, !PT ;  /* 0x0000000003007212 */ /* 0x000fe200078efe04 */
[----:B------:R-:W-:Y:S06]  /*1c360*/  BRA `(.L_x_22492) ;  /* 0x0000000000f87947 */ /* 0x000fec0003800000 */
.L_x_22505:
        /* <DEDUP_REMOVED lines=20> */
.L_x_22510:
[----:B------:R-:W-:Y:S05]  /*1c4b0*/  BSYNC B0 ;  /* 0x0000000000007941 */ /* 0x000fea0003800000 */
.L_x_22509:
[----:B------:R-:W-:Y:S01]  /*1c4c0*/  LEA R3, R0, 0x37800000, 0x17 ;  /* 0x3780000000037811 */ /* 0x000fe200078eb8ff */
[----:B------:R-:W-:-:S05]  /*1c4d0*/  IMAD.SHL.U32 R0, R2, 0x200000, RZ ;  /* 0x0020000002007824 */ /* 0x000fca00078e00ff */
[----:B------:R-:W-:Y:S01]  /*1c4e0*/  LOP3.LUT R0, R3, R0, R4, 0xfe, !PT ;  /* 0x0000000003007212 */ /* 0x000fe200078efe04 */
[----:B------:R-:W-:Y:S06]  /*1c4f0*/  BRA `(.L_x_22492) ;  /* 0x0000000000947947 */ /* 0x000fec0003800000 */
.L_x_22504:
        /* <DEDUP_REMOVED lines=14> */
.L_x_22491:
        /* <DEDUP_REMOVED lines=16> */
.L_x_22513:
[----:B------:R-:W-:Y:S01]  /*1c6e0*/  IMAD.MOV.U32 R0, RZ, RZ, RZ ;  /* 0x000000ffff007224 */ /* 0x000fe200078e00ff */
[----:B------:R-:W-:Y:S06]  /*1c6f0*/  BRA `(.L_x_22492) ;  /* 0x0000000000147947 */ /* 0x000fec0003800000 */
.L_x_22512:
[----:B------:R-:W2:Y:S02]  /*1c700*/  LDG.E.64 R2, desc[UR36][R2.64] ;  /* 0x0000002402027981 */ /* 0x000ea4000c1e1b00 */
[----:B--2---:R0:W2:Y:S01]  /*1c710*/  I2F.U64 R0, R2 ;  /* 0x0000000200007312 */ /* 0x0040a20000301000 */
[----:B------:R-:W-:Y:S05]  /*1c720*/  BRA `(.L_x_22492) ;  /* 0x0000000000087947 */ /* 0x000fea0003800000 */
.L_x_22511:
[----:B------:R-:W2:Y:S02]  /*1c730*/  LDG.E R0, desc[UR36][R2.64] ;  /* 0x0000002402007981 */ /* 0x000ea4000c1e1900 */
[----:B--2---:R-:W-:-:S07]  /*1c740*/  I2FP.F32.U32 R0, R0 ;  /* 0x0000000000007245 */ /* 0x004fce0000201000 */
.L_x_22492:
[----:B------:R-:W-:Y:S05]  /*1c750*/  BSYNC B6 ;  /* 0x0000000000067941 */ /* 0x000fea0003800000 */
.L_x_22486:
[----:B0-2---:R-:W0:Y:S01]  /*1c760*/  LDC.U8 R3, c[0x0][0x5d1] ;  /* 0x00017440ff037b82 */ /* 0x005e220000000000 */
[----:B-----5:R-:W-:-:S05]  /*1c770*/  HADD2.F32 R22, -RZ, R22.H0_H0 ;  /* 0x20000016ff167230 */ /* 0x020fca0000004100 */
[----:B-1--4-:R-:W-:-:S04]  /*1c780*/  FADD.FTZ R19, R22, -R19 ;  /* 0x8000001316137221 */ /* 0x012fc80000010000 */
[----:B------:R-:W-:-:S04]  /*1c790*/  FMUL.FTZ R24, R19, R24 ;  /* 0x0000001813187220 */ /* 0x000fc80000410000 */
[----:B---3--:R-:W-:-:S05]  /*1c7a0*/  FFMA.FTZ R24, R24, R0, R23 ;  /* 0x0000000018187223 */ /* 0x008fca0000010017 */
        /* <DEDUP_REMOVED lines=16> */
.L_x_22517:
[----:B------:R-:W-:-:S06]  /*1c8b0*/  HADD2.F32 R3, -RZ, R24.H0_H0 ;  /* 0x20000018ff037230 */ /* 0x000fcc0000004100 */
[----:B------:R-:W0:Y:S02]  /*1c8c0*/  F2I.S64.TRUNC R2, R3 ;  /* 0x0000000300027311 */ /* 0x000e24000020d900 */
[----:B0-----:R-:W-:Y:S01]  /*1c8d0*/  STG.E.U8 desc[UR36][R16.64], R2 ;  /* 0x0000000210007986 */ /* 0x001fe2000c101124 */
[----:B------:R-:W-:Y:S05]  /*1c8e0*/  EXIT ;  /* 0x000000000000794d */ /* 0x000fea0003800000 */
.L_x_22516:
        /* <DEDUP_REMOVED lines=10> */
.L_x_22520:
[----:B------:R-:W-:-:S04]  /*1c990*/  HADD2.F32 R24, -RZ, R24.H0_H0 ;  /* 0x20000018ff187230 */ /* 0x000fc80000004100 */
[----:B------:R-:W0:Y:S02]  /*1c9a0*/  F2I.FTZ.TRUNC.NTZ R3, R24 ;  /* 0x0000001800037305 */ /* 0x000e24000021f100 */
[----:B0-----:R-:W-:Y:S01]  /*1c9b0*/  STG.E desc[UR36][R16.64], R3 ;  /* 0x0000000310007986 */ /* 0x001fe2000c101924 */
[----:B------:R-:W-:Y:S05]  /*1c9c0*/  EXIT ;  /* 0x000000000000794d */ /* 0x000fea0003800000 */
.L_x_22519:
[----:B------:R-:W-:-:S04]  /*1c9d0*/  HADD2.F32 R24, -RZ, R24.H0_H0 ;  /* 0x20000018ff187230 */ /* 0x000fc80000004100 */
[----:B------:R-:W0:Y:S02]  /*1c9e0*/  F2I.FTZ.TRUNC.NTZ R3, R24 ;  /* 0x0000001800037305 */ /* 0x000e24000021f100 */
[----:B0-----:R-:W-:Y:S01]  /*1c9f0*/  STG.E.U16 desc[UR36][R16.64], R3 ;  /* 0x0000000310007986 */ /* 0x001fe2000c101524 */
[----:B------:R-:W-:Y:S05]  /*1ca00*/  EXIT ;  /* 0x000000000000794d */ /* 0x000fea0003800000 */
.L_x_22515:
        /* <DEDUP_REMOVED lines=9> */
.L_x_22522:
[----:B------:R-:W-:Y:S01]  /*1caa0*/  STG.E.U16 desc[UR36][R16.64], R24 ;  /* 0x0000001810007986 */ /* 0x000fe2000c101524 */
[----:B------:R-:W-:Y:S05]  /*1cab0*/  EXIT ;  /* 0x000000000000794d */ /* 0x000fea0003800000 */
.L_x_22521:
        /* <DEDUP_REMOVED lines=10> */
.L_x_22524:
[----:B------:R-:W-:-:S05]  /*1cb60*/  HADD2.F32 R0, -RZ, R24.H0_H0 ;  /* 0x20000018ff007230 */ /* 0x000fca0000004100 */
[----:B------:R-:W-:-:S04]  /*1cb70*/  F2FP.F16.F32.PACK_AB R0, RZ, R0 ;  /* 0x00000000ff00723e */ /* 0x000fc800000000ff */
[----:B------:R-:W-:-:S05]  /*1cb80*/  PRMT R0, R0, 0x5410, RZ ;  /* 0x0000541000007816 */ /* 0x000fca00000000ff */
[----:B------:R-:W-:Y:S01]  /*1cb90*/  STG.E desc[UR36][R16.64], R0 ;  /* 0x0000000010007986 */ /* 0x000fe2000c101924 */
[----:B------:R-:W-:Y:S05]  /*1cba0*/  EXIT ;  /* 0x000000000000794d */ /* 0x000fea0003800000 */
.L_x_22523:
[----:B------:R-:W-:-:S05]  /*1cbb0*/  HADD2.F32 R2, -RZ, R24.H0_H0 ;  /* 0x20000018ff027230 */ /* 0x000fca0000004100 */
[----:B------:R-:W-:-:S06]  /*1cbc0*/  FMUL.FTZ R2, R2, 1 ;  /* 0x3f80000002027820 */ /* 0x000fcc0000410000 */
[----:B------:R-:W0:Y:S02]  /*1cbd0*/  F2F.F64.F32 R2, R2 ;  /* 0x0000000200027310 */ /* 0x000e240000201800 */
[----:B0-----:R-:W-:Y:S01]  /*1cbe0*/  STG.E.64 desc[UR36][R16.64], R2 ;  /* 0x0000000210007986 */ /* 0x001fe2000c101b24 */
[----:B------:R-:W-:Y:S05]  /*1cbf0*/  EXIT ;  /* 0x000000000000794d */ /* 0x000fea0003800000 */
.L_x_22514:
        /* <DEDUP_REMOVED lines=13> */
.L_x_22527:
[----:B------:R-:W-:Y:S01]  /*1ccd0*/  HADD2.F32 R24, -RZ, R24.H0_H0 ;  /* 0x20000018ff187230 */ /* 0x000fe20000004100 */
[----:B------:R-:W-:-:S04]  /*1cce0*/  CS2R R6, SRZ ;  /* 0x0000000000067805 */ /* 0x000fc8000001ff00 */
[----:B------:R-:W-:-:S06]  /*1ccf0*/  FMUL.FTZ R4, R24, 1 ;  /* 0x3f80000018047820 */ /* 0x000fcc0000410000 */
[----:B------:R-:W0:Y:S02]  /*1cd00*/  F2F.F64.F32 R4, R4 ;  /* 0x0000000400047310 */ /* 0x000e240000201800 */
[----:B0-----:R-:W-:Y:S01]  /*1cd10*/  STG.E.128 desc[UR36][R16.64], R4 ;  /* 0x0000000410007986 */ /* 0x001fe2000c101d24 */
[----:B------:R-:W-:Y:S05]  /*1cd20*/  EXIT ;  /* 0x000000000000794d */ /* 0x000fea0003800000 */
.L_x_22526:
        /* <DEDUP_REMOVED lines=21> */
.L_x_22531:
[----:B------:R-:W-:Y:S05]  /*1ce80*/  BSYNC B0 ;  /* 0x0000000000007941 */ /* 0x000fea0003800000 */
.L_x_22530:
[----:B------:R-:W-:-:S05]  /*1ce90*/  LOP3.LUT R3, R0, R3, RZ, 0xfc, !PT ;  /* 0x0000000300037212 */ /* 0x000fca00078efcff */
[----:B------:R-:W-:Y:S01]  /*1cea0*/  STG.E.U8 desc[UR36][R16.64], R3 ;  /* 0x0000000310007986 */ /* 0x000fe2000c101124 */
[----:B------:R-:W-:Y:S05]  /*1ceb0*/  EXIT ;  /* 0x000000000000794d */ /* 0x000fea0003800000 */
.L_x_22529:
        /* <DEDUP_REMOVED lines=13> */
.L_x_22533:
[----:B------:R-:W-:Y:S01]  /*1cf90*/  IMAD.MOV.U32 R0, RZ, RZ, 0x7f ;  /* 0x0000007fff007424 */ /* 0x000fe200078e00ff */
[----:B------:R-:W-:-:S04]  /*1cfa0*/  ISETP.GT.U32.AND P0, PT, R2, 0x7f800000, PT ;  /* 0x7f8000000200780c */ /* 0x000fc80003f04070 */
[----:B------:R-:W-:-:S09]  /*1cfb0*/  SEL R0, R0, 0x7c, P0 ;  /* 0x0000007c00007807 */ /* 0x000fd20000000000 */
.L_x_22534:
[----:B------:R-:W-:Y:S05]  /*1cfc0*/  BSYNC B0 ;  /* 0x0000000000007941 */ /* 0x000fea0003800000 */
.L_x_22532:
[----:B------:R-:W-:-:S04]  /*1cfd0*/  LOP3.LUT R2, R3, 0x80000000, RZ, 0xc0, !PT ;  /* 0x8000000003027812 */ /* 0x000fc800078ec0ff */
[----:B------:R-:W-:-:S04]  /*1cfe0*/  SHF.R.U32.HI R3, RZ, 0x18, R2 ;  /* 0x00000018ff037819 */ /* 0x000fc80000011602 */
[----:B------:R-:W-:-:S05]  /*1cff0*/  LOP3.LUT R3, R0, R3, RZ, 0xfc, !PT ;  /* 0x0000000300037212 */ /* 0x000fca00078efcff */
[----:B------:R-:W-:Y:S01]  /*1d000*/  STG.E.U8 desc[UR36][R16.64], R3 ;  /* 0x0000000310007986 */ /* 0x000fe2000c101124 */
[----:B------:R-:W-:Y:S05]  /*1d010*/  EXIT ;  /* 0x000000000000794d */ /* 0x000fea0003800000 */
.L_x_22528:
[----:B------:R-:W-:-:S05]  /*1d020*/  HADD2.F32 R0, -RZ, R24.H0_H0 ;  /* 0x20000018ff007230 */ /* 0x000fca0000004100 */
[----:B------:R-:W-:-:S05]  /*1d030*/  F2FP.BF16.F32.PACK_AB R0, RZ, R0 ;  /* 0x00000000ff00723e */ /* 0x000fca00000010ff */
[----:B------:R-:W-:Y:S01]  /*1d040*/  STG.E.U16 desc[UR36][R16.64], R0 ;  /* 0x0000000010007986 */ /* 0x000fe2000c101524 */
[----:B------:R-:W-:Y:S05]  /*1d050*/  EXIT ;  /* 0x000000000000794d */ /* 0x000fea0003800000 */
.L_x_22525:
        /* <DEDUP_REMOVED lines=12> */
.L_x_22537:
        /* <DEDUP_REMOVED lines=17> */
.L_x_22540:
[----:B------:R-:W-:-:S04]  /*1d230*/  LOP3.LUT R2, R3, 0x80000000, RZ, 0xc0, !PT ;  /* 0x8000000003027812 */ /* 0x000fc800078ec0ff */
[----:B------:R-:W-:-:S04]  /*1d240*/  SHF.R.U32.HI R3, RZ, 0x18, R2 ;  /* 0x00000018ff037819 */ /* 0x000fc80000011602 */
[----:B------:R-:W-:-:S04]  /*1d250*/  LOP3.LUT R0, R0, R3, RZ, 0xfc, !PT ;  /* 0x0000000300007212 */ /* 0x000fc800078efcff */
[----:B------:R-:W-:-:S07]  /*1d260*/  PRMT R8, R0, 0x7610, R8 ;  /* 0x0000761000087816 */ /* 0x000fce0000000008 */
.L_x_22539:
[----:B------:R-:W-:Y:S05]  /*1d270*/  BSYNC B0 ;  /* 0x0000000000007941 */ /* 0x000fea0003800000 */
.L_x_22538:
[----:B------:R-:W-:Y:S01]  /*1d280*/  STG.E.U8 desc[UR36][R16.64], R8 ;  /* 0x0000000810007986 */ /* 0x000fe2000c101124 */
[----:B------:R-:W-:Y:S05]  /*1d290*/  EXIT ;  /* 0x000000000000794d */ /* 0x000fea0003800000 */
.L_x_22536:
        /* <DEDUP_REMOVED lines=17> */
.L_x_22543:
[----:B------:R-:W-:-:S04]  /*1d3b0*/  LOP3.LUT R2, R3, 0x80000000, RZ, 0xc0, !PT ;  /* 0x8000000003027812 */ /* 0x000fc800078ec0ff */
[----:B------:R-:W-:-:S04]  /*1d3c0*/  SHF.R.U32.HI R3, RZ, 0x18, R2 ;  /* 0x00000018ff037819 */ /* 0x000fc80000011602 */
[----:B------:R-:W-:-:S04]  /*1d3d0*/  LOP3.LUT R0, R0, R3, RZ, 0xfc, !PT ;  /* 0x0000000300007212 */ /* 0x000fc800078efcff */
[----:B------:R-:W-:-:S07]  /*1d3e0*/  PRMT R8, R0, 0x7610, R8 ;  /* 0x0000761000087816 */ /* 0x000fce0000000008 */
.L_x_22542:
[----:B------:R-:W-:Y:S05]  /*1d3f0*/  BSYNC B0 ;  /* 0x0000000000007941 */ /* 0x000fea0003800000 */
.L_x_22541:
[----:B------:R-:W-:Y:S01]  /*1d400*/  STG.E.U8 desc[UR36][R16.64], R8 ;  /* 0x0000000810007986 */ /* 0x000fe2000c101124 */
[----:B------:R-:W-:Y:S05]  /*1d410*/  EXIT ;  /* 0x000000000000794d */ /* 0x000fea0003800000 */
.L_x_22535:
        /* <DEDUP_REMOVED lines=22> */
.L_x_22518:
        /* <DEDUP_REMOVED lines=16> */
.L_x_22546:
[----:B------:R-:W-:Y:S05]  /*1d680*/  EXIT ;  /* 0x000000000000794d */ /* 0x000fea0003800000 */
.L_x_22545:
[----:B------:R-:W-:-:S06]  /*1d690*/  HADD2.F32 R2, -RZ, R24.H0_H0 ;  /* 0x20000018ff027230 */ /* 0x000fcc0000004100 */
[----:B------:R-:W0:Y:S02]  /*1d6a0*/  F2I.U64.TRUNC R2, R2 ;  /* 0x0000000200027311 */ /* 0x000e24000020d800 */
[----:B0-----:R-:W-:Y:S01]  /*1d6b0*/  STG.E.64 desc[UR36][R16.64], R2 ;  /* 0x0000000210007986 */ /* 0x001fe2000c101b24 */
[----:B------:R-:W-:Y:S05]  /*1d6c0*/  EXIT ;  /* 0x000000000000794d */ /* 0x000fea0003800000 */
.L_x_22544:
[----:B------:R-:W-:-:S04]  /*1d6d0*/  HADD2.F32 R24, -RZ, R24.H0_H0 ;  /* 0x20000018ff187230 */ /* 0x000fc80000004100 */
[----:B------:R-:W0:Y:S02]  /*1d6e0*/  F2I.FTZ.U32.TRUNC.NTZ R3, R24 ;  /* 0x0000001800037305 */ /* 0x000e24000021f000 */
[----:B0-----:R-:W-:Y:S01]  /*1d6f0*/  STG.E desc[UR36][R16.64], R3 ;  /* 0x0000000310007986 */ /* 0x001fe2000c101924 */
[----:B------:R-:W-:Y:S05]  /*1d700*/  EXIT ;  /* 0x000000000000794d */ /* 0x000fea0003800000 */
.L_x_22547:
        /* <DEDUP_REMOVED lines=15> */
.L_x_28452:


//--------------------- .text._ZN2at6native27unrolled_elementwise_kernelIZZZNS0_49_GLOBAL__N__b919a28f_16_Normalization_cu_5c38458722batch_norm_elementwiseERKNS_6TensorES5_RKSt8optionalIS3_ES9_S5_S5_ENKUlvE0_clEvENKUlvE2_clEvEUlN3c104HalfEffffE_St5arrayIPcLm6EELi4E23TrivialOffsetCalculatorILi5EjESI_ILi1EjENS0_6memory12LoadWithCastILi5EEENSL_13StoreWithCastILi1EEEEEviT_T0_T2_T3_T4_T5_ --------------------------
	.section	.text._ZN2at6native27unrolled_elementwise_kernelIZZZNS0_49_GLOBAL__N__b919a28f_16_Normalization_cu_5c38458722batch_norm_elementwiseERKNS_6TensorES5_RKSt8optionalIS3_ES9_S5_S5_ENKUlvE0_clEvENKUlvE2_clEvEUlN3c104HalfEffffE_St5arrayIPcLm6EELi4E23TrivialOffsetCalculatorILi5EjESI_ILi1EjENS0_6memory12LoadWithCastILi5EEENSL_13StoreWithCastILi1EEEEEviT_T0_T2_T3_T4_T5_,"ax",@progbits
	.align	128
        .global         _ZN2at6native27unrolled_elementwise_kernelIZZZNS0_49_GLOBAL__N__b919a28f_16_Normalization_cu_5c38458722batch_norm_elementwiseERKNS_6TensorES5_RKSt8optionalIS3_ES9_S5_S5_ENKUlvE0_clEvENKUlvE2_clEvEUlN3c104HalfEffffE_St5arrayIPcLm6EELi4E23TrivialOffsetCalculatorILi5EjESI_ILi1EjENS0_6memory12LoadWithCastILi5EEENSL_13StoreWithCastILi1EEEEEviT_T0_T2_T3_T4_T5_
        .type           _ZN2at6native27unrolled_elementwise_kernelIZZZNS0_49_GLOBAL__N__b919a28f_16_Normalization_cu_5c38458722batch_norm_elementwiseERKNS_6TensorES5_RKSt8optionalIS3_ES9_S5_S5_ENKUlvE0_clEvENKUlvE2_clEvEUlN3c104HalfEffffE_St5arrayIPcLm6EELi4E23TrivialOffsetCalculatorILi5EjESI_ILi1EjENS0_6memory12LoadWithCastILi5EEENSL_13StoreWithCastILi1EEEEEviT_T0_T2_T3_T4_T5_,@function
        .size           _ZN2at6native27unrolled_elementwise_kernelIZZZNS0_49_GLOBAL__N__b919a28f_16_Normalization_cu_5c38458722batch_norm_elementwiseERKNS_6TensorES5_RKSt8optionalIS3_ES9_S5_S5_ENKUlvE0_clEvENKUlvE2_clEvEUlN3c104HalfEffffE_St5arrayIPcLm6EELi4E23TrivialOffsetCalculatorILi5EjESI_ILi1EjENS0_6memory12LoadWithCastILi5EEENSL_13StoreWithCastILi1EEEEEviT_T0_T2_T3_T4_T5_,(.L_x_28453 - _ZN2at6native27unrolled_elementwise_kernelIZZZNS0_49_GLOBAL__N__b919a28f_16_Normalization_cu_5c38458722batch_norm_elementwiseERKNS_6TensorES5_RKSt8optionalIS3_ES9_S5_S5_ENKUlvE0_clEvENKUlvE2_clEvEUlN3c104HalfEffffE_St5arrayIPcLm6EELi4E23TrivialOffsetCalculatorILi5EjESI_ILi1EjENS0_6memory12LoadWithCastILi5EEENSL_13StoreWithCastILi1EEEEEviT_T0_T2_T3_T4_T5_)
        .other          _ZN2at6native27unrolled_elementwise_kernelIZZZNS0_49_GLOBAL__N__b919a28f_16_Normalization_cu_5c38458722batch_norm_elementwiseERKNS_6TensorES5_RKSt8optionalIS3_ES9_S5_S5_ENKUlvE0_clEvENKUlvE2_clEvEUlN3c104HalfEffffE_St5arrayIPcLm6EELi4E23TrivialOffsetCalculatorILi5EjESI_ILi1EjENS0_6memory12LoadWithCastILi5EEENSL_13StoreWithCastILi1EEEEEviT_T0_T2_T3_T4_T5_,@"STO_CUDA_ENTRY STV_DEFAULT"
_ZN2at6native27unrolled_elementwise_kernelIZZZNS0_49_GLOBAL__N__b919a28f_16_Normalization_cu_5c38458722batch_norm_elementwiseERKNS_6TensorES5_RKSt8optionalIS3_ES9_S5_S5_ENKUlvE0_clEvENKUlvE2_clEvEUlN3c104HalfEffffE_St5arrayIPcLm6EELi4E23TrivialOffsetCalculatorILi5EjESI_ILi1EjENS0_6memory12LoadWithCastILi5EEENSL_13StoreWithCastILi1EEEEEviT_T0_T2_T3_T4_T5_:
.text._ZN2at6native27unrolled_elementwise_kernelIZZZNS0_49_GLOBAL__N__b919a28f_16_Normalization_cu_5c38458722batch_norm_elementwiseERKNS_6TensorES5_RKSt8optionalIS3_ES9_S5_S5_ENKUlvE0_clEvENKUlvE2_clEvEUlN3c104HalfEffffE_St5arrayIPcLm6EELi4E23TrivialOffsetCalculatorILi5EjESI_ILi1EjENS0_6memory12LoadWithCastILi5EEENSL_13StoreWithCastILi1EEEEEviT_T0_T2_T3_T4_T5_:
[----:B------:R-:W0:Y:S01]  /*0000*/  LDC R1, c[0x0][0x28] ;  /* 0x00000a00ff017b82 */ /* 0x000e220000000800 */
[----:B------:R-:W1:Y:S07]  /*0010*/  S2R R2, SR_CTAID.X ;  /* 0x0000000000027919 */ /* 0x000e6e0000002500 */
[----:B------:R-:W1:Y:S01]  /*0020*/  LDC R3, c[0x0][0x210] ;  /* 0x00008400ff037b82 */ /* 0x000e620000000800 */
[----:B------:R-:W-:Y:S01]  /*0030*/  ULDC.64 UR36, c[0x0][0x208] ;  /* 0x0000820000247ab9 */ /* 0x000fe20000000a00 */
[----:B------:R-:W-:Y:S01]  /*0040*/  BSSY B7, `(.L_x_22548) ;  /* 0x00004a6000077945 */ /* 0x000fe20003800000 */
[----:B------:R-:W2:Y:S01]  /*0050*/  S2R R16, SR_TID.X ;  /* 0x0000000000107919 */ /* 0x000ea20000002100 */
[----:B------:R-:W-:Y:S01]  /*0060*/  IMAD.MOV.U32 R19, RZ, RZ, RZ ;  /* 0x000000ffff137224 */ /* 0x000fe200078e00ff */
[----:B------:R-:W-:-:S02]  /*0070*/  PRMT R22, RZ, 0x7610, R22 ;  /* 0x00007610ff167816 */ /* 0x000fc40000000016 */
[----:B------:R-:W-:Y:S02]  /*0080*/  CS2R R24, SRZ ;  /* 0x0000000000187805 */ /* 0x000fe4000001ff00 */
[----:B------:R-:W-:Y:S01]  /*0090*/  PRMT R23, RZ, 0x7610, R23 ;  /* 0x00007610ff177816 */ /* 0x000fe20000000017 */
[----:B------:R-:W3:Y:S01]  /*00a0*/  LDC.U8 R17, c[0x0][0x24c] ;  /* 0x00009300ff117b82 */ /* 0x000ee20000000000 */
[----:B------:R-:W-:-:S07]  /*00b0*/  CS2R R26, SRZ ;  /* 0x00000000001a7805 */ /* 0x000fce000001ff00 */
[----:B------:R-:W4:Y:S08]  /*00c0*/  LDC.U8 R41, c[0x0][0x24d] ;  /* 0x00009340ff297b82 */ /* 0x000f300000000000 */
[----:B------:R-:W0:Y:S01]  /*00d0*/  LDC.U8 R40, c[0x0][0x24e] ;  /* 0x00009380ff287b82 */ /* 0x000e220000000000 */
[----:B-1----:R-:W-:-:S07]  /*00e0*/  IMAD R34, R2, -0x200, R3 ;  /* 0xfffffe0002227824 */ /* 0x002fce00078e0203 */
[----:B------:R-:W1:Y:S01]  /*00f0*/  LDC.U8 R39, c[0x0][0x24f] ;  /* 0x000093c0ff277b82 */ /* 0x000e620000000000 */
[----:B--2---:R-:W-:-:S07]  /*0100*/  ISETP.GE.AND P0, PT, R16, R34, PT ;  /* 0x000000221000720c */ /* 0x004fce0003f06270 */
[----:B------:R-:W2:Y:S06]  /*0110*/  LDC.U8 R18, c[0x0][0x250] ;  /* 0x00009400ff127b82 */ /* 0x000eac0000000000 */
[----:B---34-:R-:W-:Y:S05]  /*0120*/  @P0 BRA `(.L_x_22549) ;  /* 0x00000048005c0947 */ /* 0x018fea0003800000 */
[----:B------:R-:W3:Y:S01]  /*0130*/  LDC.64 R4, c[0x0][0x220] ;  /* 0x00008800ff047b82 */ /* 0x000ee20000000a00 */
[----:B------:R-:W-:Y:S01]  /*0140*/  PRMT R0, R17, 0x9910, RZ ;  /* 0x0000991011007816 */ /* 0x000fe200000000ff */
        /* <DEDUP_REMOVED lines=16> */
[----:B---3--:R-:W3:Y:S02]  /*0250*/  I2F.S16 R0, R4 ;  /* 0x0000000400007306 */ /* 0x008ee40000101400 */
[----:B---3--:R-:W-:-:S04]  /*0260*/  F2FP.F16.F32.PACK_AB R0, RZ, R0 ;  /* 0x00000000ff00723e */ /* 0x008fc800000000ff */
[----:B------:R-:W-:Y:S01]  /*0270*/  PRMT R23, R0, 0x7610, R23 ;  /* 0x0000761000177816 */ /* 0x000fe20000000017 */
[----:B------:R-:W-:Y:S06]  /*0280*/  BRA `(.L_x_22555) ;  /* 0x0000000c00d07947 */ /* 0x000fec0003800000 */
.L_x_22553:
[----:B------:R-:W3:Y:S02]  /*0290*/  LDG.E.U8 R4, desc[UR36][R4.64] ;  /* 0x0000002404047981 */ /* 0x000ee4000c1e1100 */
[----:B---3--:R-:W-:-:S04]  /*02a0*/  I2FP.F32.U32 R0, R4 ;  /* 0x0000000400007245 */ /* 0x008fc80000201000 */
[----:B------:R-:W-:-:S04]  /*02b0*/  F2FP.F16.F32.PACK_AB R0, RZ, R0 ;  /* 0x00000000ff00723e */ /* 0x000fc800000000ff */
[----:B------:R-:W-:Y:S01]  /*02c0*/  PRMT R23, R0, 0x7610, R23 ;  /* 0x0000761000177816 */ /* 0x000fe20000000017 */
[----:B------:R-:W-:Y:S06]  /*02d0*/  BRA `(.L_x_22555) ;  /* 0x0000000c00bc7947 */ /* 0x000fec0003800000 */
.L_x_22552:
[----:B------:R-:W-:-:S13]  /*02e0*/  ISETP.NE.AND P0, PT, R0, 0x2, PT ;  /* 0x000000020000780c */ /* 0x000fda0003f05270 */
[----:B------:R-:W-:Y:S05]  /*02f0*/  @!P0 BRA `(.L_x_22556) ;  /* 0x0000000000388947 */ /* 0x000fea0003800000 */
[----:B------:R-:W-:-:S13]  /*0300*/  ISETP.NE.AND P0, PT, R0, 0x3, PT ;  /* 0x000000030000780c */ /* 0x000fda0003f05270 */
[----:B------:R-:W-:Y:S05]  /*0310*/  @!P0 BRA `(.L_x_22557) ;  /* 0x00000000001c8947 */ /* 0x000fea0003800000 */
[----:B------:R-:W-:-:S13]  /*0320*/  ISETP.NE.AND P0, PT, R0, 0x4, PT ;  /* 0x000000040000780c */ /* 0x000fda0003f05270 */
[----:B------:R-:W-:Y:S05]  /*0330*/  @P0 BRA `(.L_x_22554) ;  /* 0x0000000c00380947 */ /* 0x000fea0003800000 */
[----:B------:R-:W3:Y:S02]  /*0340*/  LDG.E.64 R4, desc[UR36][R4.64] ;  /* 0x0000002404047981 */ /* 0x000ee4000c1e1b00 */
[----:B---3--:R-:W3:Y:S02]  /*0350*/  I2F.S64 R0, R4 ;  /* 0x0000000400007312 */ /* 0x008ee40000301400 */
[----:B---3--:R-:W-:-:S04]  /*0360*/  F2FP.F16.F32.PACK_AB R0, RZ, R0 ;  /* 0x00000000ff00723e */ /* 0x008fc800000000ff */
[----:B------:R-:W-:Y:S01]  /*0370*/  PRMT R23, R0, 0x7610, R23 ;  /* 0x0000761000177816 */ /* 0x000fe20000000017 */
[----:B------:R-:W-:Y:S06]  /*0380*/  BRA `(.L_x_22555) ;  /* 0x0000000c00907947 */ /* 0x000fec0003800000 */
.L_x_22557:
[----:B------:R-:W3:Y:S02]  /*0390*/  LDG.E R4, desc[UR36][R4.64] ;  /* 0x0000002404047981 */ /* 0x000ee4000c1e1900 */
[----:B---3--:R-:W-:-:S04]  /*03a0*/  I2FP.F32.S32 R0, R4 ;  /* 0x0000000400007245 */ /* 0x008fc80000201400 */
[----:B------:R-:W-:-:S04]  /*03b0*/  F2FP.F16.F32.PACK_AB R0, RZ, R0 ;  /* 0x00000000ff00723e */ /* 0x000fc800000000ff */
[----:B------:R-:W-:Y:S01]  /*03c0*/  PRMT R23, R0, 0x7610, R23 ;  /* 0x0000761000177816 */ /* 0x000fe20000000017 */
[----:B------:R-:W-:Y:S06]  /*03d0*/  BRA `(.L_x_22555) ;  /* 0x0000000c007c7947 */ /* 0x000fec0003800000 */
.L_x_22556:
[----:B------:R-:W3:Y:S02]  /*03e0*/  LDG.E.U16 R4, desc[UR36][R4.64] ;  /* 0x0000002404047981 */ /* 0x000ee4000c1e1500 */
[----:B---3--:R-:W3:Y:S02]  /*03f0*/  I2F.S16 R0, R4 ;  /* 0x0000000400007306 */ /* 0x008ee40000101400 */
[----:B---3--:R-:W-:-:S04]  /*0400*/  F2FP.F16.F32.PACK_AB R0, RZ, R0 ;  /* 0x00000000ff00723e */ /* 0x008fc800000000ff */
[----:B------:R-:W-:Y:S01]  /*0410*/  PRMT R23, R0, 0x7610, R23 ;  /* 0x0000761000177816 */ /* 0x000fe20000000017 */
[----:B------:R-:W-:Y:S06]  /*0420*/  BRA `(.L_x_22555) ;  /* 0x0000000c00687947 */ /* 0x000fec0003800000 */
.L_x_22551:
        /* <DEDUP_REMOVED lines=9> */
.L_x_22559:
[----:B------:R4:W5:Y:S01]  /*04c0*/  LDG.E.U16 R23, desc[UR36][R4.64] ;  /* 0x0000002404177981 */ /* 0x000962000c1e1500 */
[----:B------:R-:W-:Y:S05]  /*04d0*/  BRA `(.L_x_22555) ;  /* 0x0000000c003c7947 */ /* 0x000fea0003800000 */
.L_x_22558:
        /* <DEDUP_REMOVED lines=9> */
.L_x_22561:
[----:B------:R3:W5:Y:S01]  /*0570*/  LDG.E.U16 R23, desc[UR36][R4.64] ;  /* 0x0000002404177981 */ /* 0x000762000c1e1500 */
[----:B------:R-:W-:Y:S05]  /*0580*/  BRA `(.L_x_22555) ;  /* 0x0000000c00107947 */ /* 0x000fea0003800000 */
.L_x_22560:
[----:B------:R-:W3:Y:S01]  /*0590*/  LDG.E.64 R4, desc[UR36][R4.64] ;  /* 0x0000002404047981 */ /* 0x000ee2000c1e1b00 */
[----:B------:R-:W-:Y:S01]  /*05a0*/  UMOV UR4, 0xf0000000 ;  /* 0xf000000000047882 */ /* 0x000fe20000000000 */
[----:B------:R-:W-:Y:S01]  /*05b0*/  UMOV UR5, 0x380fffff ;  /* 0x380fffff00057882 */ /* 0x000fe20000000000 */
[----:B---3--:R-:W3:Y:S01]  /*05c0*/  F2F.F32.F64 R0, R4 ;  /* 0x0000000400007310 */ /* 0x008ee20000301000 */
[----:B------:R-:W-:-:S14]  /*05d0*/  DSETP.GEU.AND P0, PT, |R4|, UR4, PT ;  /* 0x0000000404007e2a */ /* 0x000fdc000bf0e200 */
[----:B---3--:R-:W-:-:S05]  /*05e0*/  @!P0 FMUL R0, R0, 1.175494350822287508e-38 ;  /* 0x0080000000008820 */ /* 0x008fca0000400000 */
[----:B------:R-:W-:-:S04]  /*05f0*/  F2FP.F16.F32.PACK_AB R0, RZ, R0 ;  /* 0x00000000ff00723e */ /* 0x000fc800000000ff */
[----:B------:R-:W-:Y:S01]  /*0600*/  PRMT R23, R0, 0x7610, R23 ;  /* 0x0000761000177816 */ /* 0x000fe20000000017 */
[----:B------:R-:W-:Y:S06]  /*0610*/  BRA `(.L_x_22555) ;  /* 0x0000000800ec7947 */ /* 0x000fec0003800000 */
.L_x_22550:
        /* <DEDUP_REMOVED lines=14> */
.L_x_22564:
        /* <DEDUP_REMOVED lines=9> */
.L_x_22563:
        /* <DEDUP_REMOVED lines=10> */
[----:B------:R-:W3:Y:S01]  /*0830*/  FLO.U32 R6, R3 ;  /* 0x0000000300067300 */ /* 0x000ee200000e0000 */
[C---:B------:R-:W-:Y:S02]  /*0840*/  VIADD R7, R3.reuse, 0x1000000 ;  /* 0x0100000003077836 */ /* 0x040fe40000000000 */
[----:B------:R-:W-:-:S03]  /*0850*/  VIADD R4, R3, 0xffffffff ;  /* 0xffffffff03047836 */ /* 0x000fc60000000000 */
[----:B------:R-:W-:Y:S02]  /*0860*/  SHF.R.S32.HI R7, RZ, 0x8, R7 ;  /* 0x00000008ff077819 */ /* 0x000fe40000011407 */
[----:B------:R-:W-:Y:S02]  /*0870*/  SHF.R.S32.HI R4, RZ, 0x1f, R4 ;  /* 0x0000001fff047819 */ /* 0x000fe40000011404 */
[----:B---3--:R-:W-:-:S04]  /*0880*/  IADD3 R6, -R6, 0x1f, RZ ;  /* 0x0000001f06067810 */ /* 0x008fc80007ffe1ff */
        /* <DEDUP_REMOVED lines=12> */
.L_x_22566:
        /* <DEDUP_REMOVED lines=15> */
.L_x_22565:
[----:B------:R-:W3:Y:S02]  /*0a40*/  LDG.E.U16 R0, desc[UR36][R4.64] ;  /* 0x0000002404007981 */ /* 0x000ee4000c1e1500 */
[----:B---3--:R-:W-:-:S05]  /*0a50*/  IMAD.U32 R0, R0, 0x10000, RZ ;  /* 0x0001000000007824 */ /* 0x008fca00078e00ff */
[----:B------:R-:W-:-:S04]  /*0a60*/  F2FP.F16.F32.PACK_AB R0, RZ, R0 ;  /* 0x00000000ff00723e */ /* 0x000fc800000000ff */
[----:B------:R-:W-:Y:S01]  /*0a70*/  PRMT R23, R0, 0x7610, R23 ;  /* 0x0000761000177816 */ /* 0x000fe20000000017 */
[----:B------:R-:W-:Y:S06]  /*0a80*/  BRA `(.L_x_22555) ;  /* 0x0000000400d07947 */ /* 0x000fec0003800000 */
.L_x_22562:
        /* <DEDUP_REMOVED lines=13> */
.L_x_22569:
        /* <DEDUP_REMOVED lines=15> */
[----:B------:R-:W3:Y:S02]  /*0c50*/  FLO.U32 R4, R3 ;  /* 0x0000000300047300 */ /* 0x000ee400000e0000 */
[----:B---3--:R-:W-:-:S04]  /*0c60*/  IADD3 R5, -R4, 0x1f, RZ ;  /* 0x0000001f04057810 */ /* 0x008fc80007ffe1ff */
[----:B------:R-:W-:Y:S01]  /*0c70*/  IADD3 R0, R0, 0x1d, -R5 ;  /* 0x0000001d00007810 */ /* 0x000fe20007ffe805 */
[----:B------:R-:W-:-:S05]  /*0c80*/  VIADD R4, R5, 0xffffffe4 ;  /* 0xffffffe405047836 */ /* 0x000fca0000000000 */
[----:B------:R-:W-:-:S04]  /*0c90*/  SHF.L.U32 R4, R3, R4, RZ ;  /* 0x0000000403047219 */ /* 0x000fc800000006ff */
[----:B------:R-:W-:-:S07]  /*0ca0*/  LOP3.LUT R3, R4, 0x7, RZ, 0xc0, !PT ;  /* 0x0000000704037812 */ /* 0x000fce00078ec0ff */
.L_x_22573:
[----:B------:R-:W-:Y:S05]  /*0cb0*/  BSYNC B1 ;  /* 0x0000000000017941 */ /* 0x000fea0003800000 */
.L_x_22572:
[----:B------:R-:W-:Y:S01]  /*0cc0*/  LEA R5, R0, 0x3b800000, 0x17 ;  /* 0x3b80000000057811 */ /* 0x000fe200078eb8ff */
[----:B------:R-:W-:-:S05]  /*0cd0*/  IMAD.SHL.U32 R0, R3, 0x100000, RZ ;  /* 0x0010000003007824 */ /* 0x000fca00078e00ff */
[----:B------:R-:W-:-:S07]  /*0ce0*/  LOP3.LUT R0, R5, R0, R6, 0xfe, !PT ;  /* 0x0000000005007212 */ /* 0x000fce00078efe06 */
.L_x_22571:
[----:B------:R-:W-:Y:S05]  /*0cf0*/  BSYNC B0 ;  /* 0x0000000000007941 */ /* 0x000fea0003800000 */
.L_x_22570:
[----:B------:R-:W-:-:S04]  /*0d00*/  F2FP.F16.F32.PACK_AB R0, RZ, R0 ;  /* 0x00000000ff00723e */ /* 0x000fc800000000ff */
[----:B------:R-:W-:Y:S01]  /*0d10*/  PRMT R23, R0, 0x7610, R23 ;  /* 0x0000761000177816 */ /* 0x000fe20000000017 */
[----:B------:R-:W-:Y:S06]  /*0d20*/  BRA `(.L_x_22555) ;  /* 0x0000000400287947 */ /* 0x000fec0003800000 */
.L_x_22568:
        /* <DEDUP_REMOVED lines=21> */
.L_x_22577:
[----:B------:R-:W-:Y:S05]  /*0e80*/  BSYNC B1 ;  /* 0x0000000000017941 */ /* 0x000fea0003800000 */
.L_x_22576:
[----:B------:R-:W-:Y:S01]  /*0e90*/  LEA R5, R0, 0x37800000, 0x17 ;  /* 0x3780000000057811 */ /* 0x000fe200078eb8ff */
[----:B------:R-:W-:-:S05]  /*0ea0*/  IMAD.SHL.U32 R0, R3, 0x200000, RZ ;  /* 0x0020000003007824 */ /* 0x000fca00078e00ff */
[----:B------:R-:W-:-:S07]  /*0eb0*/  LOP3.LUT R0, R5, R0, R6, 0xfe, !PT ;  /* 0x0000000005007212 */ /* 0x000fce00078efe06 */
.L_x_22575:
[----:B------:R-:W-:Y:S05]  /*0ec0*/  BSYNC B0 ;  /* 0x0000000000007941 */ /* 0x000fea0003800000 */
.L_x_22574:
[----:B------:R-:W-:-:S04]  /*0ed0*/  F2FP.F16.F32.PACK_AB R0, RZ, R0 ;  /* 0x00000000ff00723e */ /* 0x000fc800000000ff */
[----:B------:R-:W-:Y:S01]  /*0ee0*/  PRMT R23, R0, 0x7610, R23 ;  /* 0x0000761000177816 */ /* 0x000fe20000000017 */
[----:B------:R-:W-:Y:S06]  /*0ef0*/  BRA `(.L_x_22555) ;  /* 0x0000000000b47947 */ /* 0x000fec0003800000 */
.L_x_22567:
        /* <DEDUP_REMOVED lines=14> */
.L_x_22581:
[----:B------:R-:W-:Y:S05]  /*0fe0*/  BSYNC B0 ;  /* 0x0000000000007941 */ /* 0x000fea0003800000 */
.L_x_22580:
[----:B------:R-:W-:-:S04]  /*0ff0*/  F2FP.F16.F32.PACK_AB R0, RZ, R0 ;  /* 0x00000000ff00723e */ /* 0x000fc800000000ff */
[----:B------:R-:W-:Y:S01]  /*1000*/  PRMT R23, R0, 0x7610, R23 ;  /* 0x0000761000177816 */ /* 0x000fe20000000017 */
[----:B------:R-:W-:Y:S06]  /*1010*/  BRA `(.L_x_22555) ;  /* 0x00000000006c7947 */ /* 0x000fec0003800000 */
.L_x_22554:
[----:B------:R-:W-:Y:S01]  /*1020*/  MOV R14, 0x130 ;  /* 0x00000130000e7802 */ /* 0x000fe20000000f00 */
[----:B------:R-:W-:Y:S01]  /*1030*/  ULDC.64 UR4, c[0x4][0x120] ;  /* 0x0100480000047ab9 */ /* 0x000fe20000000a00 */
[----:B------:R-:W-:Y:S01]  /*1040*/  ULDC.64 UR6, c[0x4][0x30] ;  /* 0x01000c0000067ab9 */ /* 0x000fe20000000a00 */
[----:B------:R-:W-:Y:S02]  /*1050*/  IMAD.U32 R4, RZ, RZ, UR4 ;  /* 0x00000004ff047e24 */ /* 0x000fe4000f8e00ff */
[----:B------:R-:W-:Y:S01]  /*1060*/  IMAD.U32 R5, RZ, RZ, UR5 ;  /* 0x00000005ff057e24 */ /* 0x000fe2000f8e00ff */
[----:B------:R-:W3:Y:S01]  /*1070*/  LDC.64 R14, c[0x4][R14] ;  /* 0x010000000e0e7b82 */ /* 0x000ee20000000a00 */
        /* <DEDUP_REMOVED lines=9> */
[----:B0123--:R-:W-:Y:S05]  /*1110*/  CALL.ABS.NOINC R14 ;  /* 0x000000000e007343 */ /* 0x00ffea0003c00000 */
.L_x_22582:
[----:B------:R-:W-:Y:S01]  /*1120*/  PRMT R23, RZ, 0x7610, R23 ;  /* 0x00007610ff177816 */ /* 0x000fe20000000017 */
[----:B------:R-:W-:Y:S06]  /*1130*/  BRA `(.L_x_22555) ;  /* 0x0000000000247947 */ /* 0x000fec0003800000 */
.L_x_22579:
[----:B------:R-:W3:Y:S02]  /*1140*/  LDG.E.64 R4, desc[UR36][R4.64] ;  /* 0x0000002404047981 */ /* 0x000ee4000c1e1b00 */
[----:B---3--:R-:W3:Y:S02]  /*1150*/  I2F.U64 R0, R4 ;  /* 0x0000000400007312 */ /* 0x008ee40000301000 */
[----:B---3--:R-:W-:-:S04]  /*1160*/  F2FP.F16.F32.PACK_AB R0, RZ, R0 ;  /* 0x00000000ff00723e */ /* 0x008fc800000000ff */
[----:B------:R-:W-:Y:S01]  /*1170*/  PRMT R23, R0, 0x7610, R23 ;  /* 0x0000761000177816 */ /* 0x000fe20000000017 */
[----:B------:R-:W-:Y:S06]  /*1180*/  BRA `(.L_x_22555) ;  /* 0x0000000000107947 */ /* 0x000fec0003800000 */
.L_x_22578:
[----:B------:R-:W3:Y:S02]  /*1190*/  LDG.E R4, desc[UR36][R4.64] ;  /* 0x0000002404047981 */ /* 0x000ee4000c1e1900 */
[----:B---3--:R-:W-:-:S04]  /*11a0*/  I2FP.F32.U32 R0, R4 ;  /* 0x0000000400007245 */ /* 0x008fc80000201000 */
[----:B------:R-:W-:-:S04]  /*11b0*/  F2FP.F16.F32.PACK_AB R0, RZ, R0 ;  /* 0x00000000ff00723e */ /* 0x000fc800000000ff */
[----:B------:R-:W-:-:S07]  /*11c0*/  PRMT R23, R0, 0x7610, R23 ;  /* 0x0000761000177816 */ /* 0x000fce0000000017 */
.L_x_22555:
[----:B---34-:R-:W3:Y:S01]  /*11d0*/  LDC.64 R4, c[0x0][0x228] ;  /* 0x00008a00ff047b82 */ /* 0x018ee20000000a00 */
[----:B------:R-:W-:Y:S01]  /*11e0*/  PRMT R0, R41, 0x9910, RZ ;  /* 0x0000991029007816 */ /* 0x000fe200000000ff */
[----:B------:R-:W-:Y:S01]  /*11f0*/  ULDC UR4, c[0x0][0x258] ;  /* 0x0000960000047ab9 */ /* 0x000fe20000000800 */
[----:B------:R-:W-:Y:S01]  /*1200*/  BSSY B6, `(.L_x_22583) ;  /* 0x00000df000067945 */ /* 0x000fe20003800000 */
        /* <DEDUP_REMOVED lines=14> */
[----:B---3--:R3:W4:Y:S01]  /*12f0*/  I2F.S16 R24, R4 ;  /* 0x0000000400187306 */ /* 0x0087220000101400 */
[----:B------:R-:W-:Y:S05]  /*1300*/  BRA `(.L_x_22589) ;  /* 0x0000000c00387947 */ /* 0x000fea0003800000 */
.L_x_22587:
[----:B------:R-:W3:Y:S02]  /*1310*/  LDG.E.U8 R4, desc[UR36][R4.64] ;  /* 0x0000002404047981 */ /* 0x000ee4000c1e1100 */
[----:B---3--:R-:W-:Y:S01]  /*1320*/  I2FP.F32.U32 R24, R4 ;  /* 0x0000000400187245 */ /* 0x008fe20000201000 */
[----:B------:R-:W-:Y:S06]  /*1330*/  BRA `(.L_x_22589) ;  /* 0x0000000c002c7947 */ /* 0x000fec0003800000 */
.L_x_22586:
[----:B------:R-:W-:-:S13]  /*1340*/  ISETP.NE.AND P0, PT, R0, 0x2, PT ;  /* 0x000000020000780c */ /* 0x000fda0003f05270 */
[----:B------:R-:W-:Y:S05]  /*1350*/  @!P0 BRA `(.L_x_22590) ;  /* 0x0000000000288947 */ /* 0x000fea0003800000 */
[----:B------:R-:W-:-:S13]  /*1360*/  ISETP.NE.AND P0, PT, R0, 0x3, PT ;  /* 0x000000030000780c */ /* 0x000fda0003f05270 */
[----:B------:R-:W-:Y:S05]  /*1370*/  @!P0 BRA `(.L_x_22591) ;  /* 0x0000000000148947 */ /* 0x000fea0003800000 */
[----:B------:R-:W-:-:S13]  /*1380*/  ISETP.NE.AND P0, PT, R0, 0x4, PT ;  /* 0x000000040000780c */ /* 0x000fda0003f05270 */
[----:B------:R-:W-:Y:S05]  /*1390*/  @P0 BRA `(.L_x_22588) ;  /* 0x0000000800b80947 */ /* 0x000fea0003800000 */
[----:B------:R-:W3:Y:S02]  /*13a0*/  LDG.E.64 R24, desc[UR36][R4.64] ;  /* 0x0000002404187981 */ /* 0x000ee4000c1e1b00 */
[----:B---3--:R3:W4:Y:S01]  /*13b0*/  I2F.S64 R24, R24 ;  /* 0x0000001800187312 */ /* 0x0087220000301400 */
[----:B------:R-:W-:Y:S05]  /*13c0*/  BRA `(.L_x_22589) ;  /* 0x0000000c00087947 */ /* 0x000fea0003800000 */
.L_x_22591:
[----:B------:R-:W3:Y:S02]  /*13d0*/  LDG.E R4, desc[UR36][R4.64] ;  /* 0x0000002404047981 */ /* 0x000ee4000c1e1900 */
[----:B---3--:R-:W-:Y:S01]  /*13e0*/  I2FP.F32.S32 R24, R4 ;  /* 0x0000000400187245 */ /* 0x008fe20000201400 */
[----:B------:R-:W-:Y:S06]  /*13f0*/  BRA `(.L_x_22589) ;  /* 0x0000000800fc7947 */ /* 0x000fec0003800000 */
.L_x_22590:
[----:B------:R-:W3:Y:S02]  /*1400*/  LDG.E.U16 R4, desc[UR36][R4.64] ;  /* 0x0000002404047981 */ /* 0x000ee4000c1e1500 */
[----:B---3--:R3:W4:Y:S01]  /*1410*/  I2F.S16 R24, R4 ;  /* 0x0000000400187306 */ /* 0x0087220000101400 */
[----:B------:R-:W-:Y:S05]  /*1420*/  BRA `(.L_x_22589) ;  /* 0x0000000800f07947 */ /* 0x000fea0003800000 */
.L_x_22585:
        /* <DEDUP_REMOVED lines=8> */
.L_x_22593:
[----:B------:R-:W3:Y:S02]  /*14b0*/  LDG.E.U16 R4, desc[UR36][R4.64] ;  /* 0x0000002404047981 */ /* 0x000ee4000c1e1500 */
[----:B---3--:R-:W-:Y:S01]  /*14c0*/  HADD2.F32 R24, -RZ, R4.H0_H0 ;  /* 0x20000004ff187230 */ /* 0x008fe20000004100 */
[----:B------:R-:W-:Y:S06]  /*14d0*/  BRA `(.L_x_22589) ;  /* 0x0000000800c47947 */ /* 0x000fec0003800000 */
.L_x_22592:
        /* <DEDUP_REMOVED lines=8> */
.L_x_22595:
[----:B------:R-:W3:Y:S02]  /*1560*/  LDG.E.U16 R4, desc[UR36][R4.64] ;  /* 0x0000002404047981 */ /* 0x000ee4000c1e1500 */
[----:B---3--:R-:W-:Y:S01]  /*1570*/  HADD2.F32 R24, -RZ, R4.H0_H0 ;  /* 0x20000004ff187230 */ /* 0x008fe20000004100 */
[----:B------:R-:W-:Y:S06]  /*1580*/  BRA `(.L_x_22589) ;  /* 0x0000000800987947 */ /* 0x000fec0003800000 */
.L_x_22594:
[----:B------:R-:W3:Y:S01]  /*1590*/  LDG.E.64 R4, desc[UR36][R4.64] ;  /* 0x0000002404047981 */ /* 0x000ee2000c1e1b00 */
[----:B------:R-:W-:Y:S01]  /*15a0*/  UMOV UR4, 0xf0000000 ;  /* 0xf000000000047882 */ /* 0x000fe20000000000 */
[----:B------:R-:W-:Y:S01]  /*15b0*/  UMOV UR5, 0x380fffff ;  /* 0x380fffff00057882 */ /* 0x000fe20000000000 */
[----:B---3--:R-:W3:Y:S01]  /*15c0*/  F2F.F32.F64 R24, R4 ;  /* 0x0000000400187310 */ /* 0x008ee20000301000 */
[----:B------:R-:W-:-:S14]  /*15d0*/  DSETP.GEU.AND P0, PT, |R4|, UR4, PT ;  /* 0x0000000404007e2a */ /* 0x000fdc000bf0e200 */
[----:B---3--:R-:W-:Y:S01]  /*15e0*/  @!P0 FMUL R24, R24, 1.175494350822287508e-38 ;  /* 0x0080000018188820 */ /* 0x008fe20000400000 */
[----:B------:R-:W-:Y:S06]  /*15f0*/  BRA `(.L_x_22589) ;  /* 0x00000008007c7947 */ /* 0x000fec0003800000 */
.L_x_22584:
        /* <DEDUP_REMOVED lines=12> */
.L_x_22598:
[----:B------:R-:W3:Y:S01]  /*16c0*/  LDG.E.64 R4, desc[UR36][R4.64] ;  /* 0x0000002404047981 */ /* 0x000ee2000c1e1b00 */
[----:B------:R-:W-:Y:S01]  /*16d0*/  UMOV UR4, 0xf0000000 ;  /* 0xf000000000047882 */ /* 0x000fe20000000000 */
[----:B------:R-:W-:Y:S01]  /*16e0*/  UMOV UR5, 0x380fffff ;  /* 0x380fffff00057882 */ /* 0x000fe20000000000 */
[----:B---3--:R-:W3:Y:S01]  /*16f0*/  F2F.F32.F64 R24, R4 ;  /* 0x0000000400187310 */ /* 0x008ee20000301000 */
[----:B------:R-:W-:-:S14]  /*1700*/  DSETP.GEU.AND P0, PT, |R4|, UR4, PT ;  /* 0x0000000404007e2a */ /* 0x000fdc000bf0e200 */
[----:B---3--:R-:W-:Y:S01]  /*1710*/  @!P0 FMUL R24, R24, 1.175494350822287508e-38 ;  /* 0x0080000018188820 */ /* 0x008fe20000400000 */
[----:B------:R-:W-:Y:S06]  /*1720*/  BRA `(.L_x_22589) ;  /* 0x0000000800307947 */ /* 0x000fec0003800000 */
.L_x_22597:
        /* <DEDUP_REMOVED lines=11> */
[----:B------:R-:W-:-:S05]  /*17e0*/  VIADD R6, R0, 0x1000000 ;  /* 0x0100000000067836 */ /* 0x000fca0000000000 */
[----:B------:R-:W-:Y:S02]  /*17f0*/  SHF.R.S32.HI R6, RZ, 0x8, R6 ;  /* 0x00000008ff067819 */ /* 0x000fe40000011406 */
[----:B---3--:R-:W-:-:S04]  /*1800*/  IADD3 R3, -R3, 0x1f, RZ ;  /* 0x0000001f03037810 */ /* 0x008fc80007ffe1ff */
        /* <DEDUP_REMOVED lines=12> */
.L_x_22600:
        /* <DEDUP_REMOVED lines=13> */
.L_x_22599:
[----:B------:R-:W3:Y:S02]  /*19a0*/  LDG.E.U16 R4, desc[UR36][R4.64] ;  /* 0x0000002404047981 */ /* 0x000ee4000c1e1500 */
[----:B---3--:R-:W-:Y:S01]  /*19b0*/  IMAD.U32 R24, R4, 0x10000, RZ ;  /* 0x0001000004187824 */ /* 0x008fe200078e00ff */
[----:B------:R-:W-:Y:S06]  /*19c0*/  BRA `(.L_x_22589) ;  /* 0x0000000400887947 */ /* 0x000fec0003800000 */
.L_x_22596:
        /* <DEDUP_REMOVED lines=11> */
.L_x_22603:
        /* <DEDUP_REMOVED lines=20> */
.L_x_22605:
[----:B------:R-:W-:Y:S05]  /*1bc0*/  BSYNC B0 ;  /* 0x0000000000007941 */ /* 0x000fea0003800000 */
.L_x_22604:
[----:B------:R-:W-:Y:S01]  /*1bd0*/  IMAD.SHL.U32 R3, R3, 0x100000, RZ ;  /* 0x0010000003037824 */ /* 0x000fe200078e00ff */
[----:B------:R-:W-:-:S04]  /*1be0*/  LEA R5, R0, 0x3b800000, 0x17 ;  /* 0x3b80000000057811 */ /* 0x000fc800078eb8ff */
[----:B------:R-:W-:Y:S01]  /*1bf0*/  LOP3.LUT R24, R5, R3, R24, 0xfe, !PT ;  /* 0x0000000305187212 */ /* 0x000fe200078efe18 */
[----:B------:R-:W-:Y:S06]  /*1c00*/  BRA `(.L_x_22589) ;  /* 0x0000000000f87947 */ /* 0x000fec0003800000 */
.L_x_22602:
        /* <DEDUP_REMOVED lines=20> */
.L_x_22607:
[----:B------:R-:W-:Y:S05]  /*1d50*/  BSYNC B0 ;  /* 0x0000000000007941 */ /* 0x000fea0003800000 */
.L_x_22606:
[----:B------:R-:W-:Y:S01]  /*1d60*/  IMAD.SHL.U32 R3, R3, 0x200000, RZ ;  /* 0x0020000003037824 */ /* 0x000fe200078e00ff */
[----:B------:R-:W-:-:S04]  /*1d70*/  LEA R5, R0, 0x37800000, 0x17 ;  /* 0x3780000000057811 */ /* 0x000fc800078eb8ff */
[----:B------:R-:W-:Y:S01]  /*1d80*/  LOP3.LUT R24, R5, R3, R24, 0xfe, !PT ;  /* 0x0000000305187212 */ /* 0x000fe200078efe18 */
[----:B------:R-:W-:Y:S06]  /*1d90*/  BRA `(.L_x_22589) ;  /* 0x0000000000947947 */ /* 0x000fec0003800000 */
.L_x_22601:
        /* <DEDUP_REMOVED lines=14> */
.L_x_22588:
        /* <DEDUP_REMOVED lines=16> */
.L_x_22610:
[----:B------:R-:W-:Y:S01]  /*1f80*/  IMAD.MOV.U32 R24, RZ, RZ, RZ ;  /* 0x000000ffff187224 */ /* 0x000fe200078e00ff */
[----:B------:R-:W-:Y:S06]  /*1f90*/  BRA `(.L_x_22589) ;  /* 0x0000000000147947 */ /* 0x000fec0003800000 */
.L_x_22609:
[----:B------:R-:W3:Y:S02]  /*1fa0*/  LDG.E.64 R24, desc[UR36][R4.64] ;  /* 0x0000002404187981 */ /* 0x000ee4000c1e1b00 */
[----:B---3--:R3:W4:Y:S01]  /*1fb0*/  I2F.U64 R24, R24 ;  /* 0x0000001800187312 */ /* 0x0087220000301000 */
[----:B------:R-:W-:Y:S05]  /*1fc0*/  BRA `(.L_x_22589) ;  /* 0x0000000000087947 */ /* 0x000fea0003800000 */
.L_x_22608:
[----:B------:R-:W3:Y:S02]  /*1fd0*/  LDG.E R4, desc[UR36][R4.64] ;  /* 0x0000002404047981 */ /* 0x000ee4000c1e1900 */
[----:B---3--:R-:W-:-:S07]  /*1fe0*/  I2FP.F32.U32 R24, R4 ;  /* 0x0000000400187245 */ /* 0x008fce0000201000 */
.L_x_22589:
[----:B------:R-:W-:Y:S05]  /*1ff0*/  BSYNC B6 ;  /* 0x0000000000067941 */ /* 0x000fea0003800000 */
.L_x_22583:
[----:B---3--:R-:W3:Y:S01]  /*2000*/  LDC.64 R4, c[0x0][0x230] ;  /* 0x00008c00ff047b82 */ /* 0x008ee20000000a00 */
[----:B0-----:R-:W-:Y:S01]  /*2010*/  PRMT R0, R40, 0x9910, RZ ;  /* 0x0000991028007816 */ /* 0x001fe200000000ff */
        /* <DEDUP_REMOVED lines=18> */
.L_x_22615:
[----:B------:R-:W3:Y:S02]  /*2140*/  LDG.E.U8 R4, desc[UR36][R4.64] ;  /* 0x0000002404047981 */ /* 0x000ee4000c1e1100 */
[----:B---3--:R-:W-:Y:S01]  /*2150*/  I2FP.F32.U32 R25, R4 ;  /* 0x0000000400197245 */ /* 0x008fe20000201000 */
[----:B------:R-:W-:Y:S06]  /*2160*/  BRA `(.L_x_22617) ;  /* 0x0000000c002c7947 */ /* 0x000fec0003800000 */
.L_x_22614:
        /* <DEDUP_REMOVED lines=9> */
.L_x_22619:
[----:B------:R-:W3:Y:S02]  /*2200*/  LDG.E R4, desc[UR36][R4.64] ;  /* 0x0000002404047981 */ /* 0x000ee4000c1e1900 */
[----:B---3--:R-:W-:Y:S01]  /*2210*/  I2FP.F32.S32 R25, R4 ;  /* 0x0000000400197245 */ /* 0x008fe20000201400 */
[----:B------:R-:W-:Y:S06]  /*2220*/  BRA `(.L_x_22617) ;  /* 0x0000000800fc7947 */ /* 0x000fec0003800000 */
.L_x_22618:
[----:B------:R-:W3:Y:S02]  /*2230*/  LDG.E.U16 R4, desc[UR36][R4.64] ;  /* 0x0000002404047981 */ /* 0x000ee4000c1e1500 */
[----:B---3--:R0:W3:Y:S01]  /*2240*/  I2F.S16 R25, R4 ;  /* 0x0000000400197306 */ /* 0x0080e20000101400 */
[----:B------:R-:W-:Y:S05]  /*2250*/  BRA `(.L_x_22617) ;  /* 0x0000000800f07947 */ /* 0x000fea0003800000 */
.L_x_22613:
        /* <DEDUP_REMOVED lines=8> */
.L_x_22621:
[----:B------:R-:W3:Y:S02]  /*22e0*/  LDG.E.U16 R4, desc[UR36][R4.64] ;  /* 0x0000002404047981 */ /* 0x000ee4000c1e1500 */
[----:B---3--:R-:W-:Y:S01]  /*22f0*/  HADD2.F32 R25, -RZ, R4.H0_H0 ;  /* 0x20000004ff197230 */ /* 0x008fe20000004100 */
[----:B------:R-:W-:Y:S06]  /*2300*/  BRA `(.L_x_22617) ;  /* 0x0000000800c47947 */ /* 0x000fec0003800000 */
.L_x_22620:
        /* <DEDUP_REMOVED lines=8> */
.L_x_22623:
[----:B------:R-:W3:Y:S02]  /*2390*/  LDG.E.U16 R4, desc[UR36][R4.64] ;  /* 0x0000002404047981 */ /* 0x000ee4000c1e1500 */
[----:B---3--:R-:W-:Y:S01]  /*23a0*/  HADD2.F32 R25, -RZ, R4.H0_H0 ;  /* 0x20000004ff197230 */ /* 0x008fe20000004100 */
[----:B------:R-:W-:Y:S06]  /*23b0*/  BRA `(.L_x_22617) ;  /* 0x0000000800987947 */ /* 0x000fec0003800000 */
.L_x_22622:
[----:B------:R-:W3:Y:S01]  /*23c0*/  LDG.E.64 R4, desc[UR36][R4.64] ;  /* 0x0000002404047981 */ /* 0x000ee2000c1e1b00 */
[----:B------:R-:W-:Y:S01]  /*23d0*/  UMOV UR4, 0xf0000000 ;  /* 0xf000000000047882 */ /* 0x000fe20000000000 */
[----:B------:R-:W-:Y:S01]  /*23e0*/  UMOV UR5, 0x380fffff ;  /* 0x380fffff00057882 */ /* 0x000fe20000000000 */
[----:B---3--:R-:W0:Y:S01]  /*23f0*/  F2F.F32.F64 R25, R4 ;  /* 0x0000000400197310 */ /* 0x008e220000301000 */
[----:B------:R-:W-:-:S14]  /*2400*/  DSETP.GEU.AND P0, PT, |R4|, UR4, PT ;  /* 0x0000000404007e2a */ /* 0x000fdc000bf0e200 */
[----:B0-----:R-:W-:Y:S01]  /*2410*/  @!P0 FMUL R25, R25, 1.175494350822287508e-38 ;  /* 0x0080000019198820 */ /* 0x001fe20000400000 */
[----:B------:R-:W-:Y:S06]  /*2420*/  BRA `(.L_x_22617) ;  /* 0x00000008007c7947 */ /* 0x000fec0003800000 */
.L_x_22612:
        /* <DEDUP_REMOVED lines=12> */
.L_x_22626:
[----:B------:R-:W3:Y:S01]  /*24f0*/  LDG.E.64 R4, desc[UR36][R4.64] ;  /* 0x0000002404047981 */ /* 0x000ee2000c1e1b00 */
[----:B------:R-:W-:Y:S01]  /*2500*/  UMOV UR4, 0xf0000000 ;  /* 0xf000000000047882 */ /* 0x000fe20000000000 */
[----:B------:R-:W-:Y:S01]  /*2510*/  UMOV UR5, 0x380fffff ;  /* 0x380fffff00057882 */ /* 0x000fe20000000000 */
[----:B---3--:R-:W0:Y:S01]  /*2520*/  F2F.F32.F64 R25, R4 ;  /* 0x0000000400197310 */ /* 0x008e220000301000 */
[----:B------:R-:W-:-:S14]  /*2530*/  DSETP.GEU.AND P0, PT, |R4|, UR4, PT ;  /* 0x0000000404007e2a */ /* 0x000fdc000bf0e200 */
[----:B0-----:R-:W-:Y:S01]  /*2540*/  @!P0 FMUL R25, R25, 1.175494350822287508e-38 ;  /* 0x0080000019198820 */ /* 0x001fe20000400000 */
[----:B------:R-:W-:Y:S06]  /*2550*/  BRA `(.L_x_22617) ;  /* 0x0000000800307947 */ /* 0x000fec0003800000 */
.L_x_22625:
        /* <DEDUP_REMOVED lines=26> */
.L_x_22628:
        /* <DEDUP_REMOVED lines=13> */
.L_x_22627:
[----:B------:R-:W3:Y:S02]  /*27d0*/  LDG.E.U16 R4, desc[UR36][R4.64] ;  /* 0x0000002404047981 */ /* 0x000ee4000c1e1500 */
[----:B---3--:R-:W-:Y:S01]  /*27e0*/  IMAD.U32 R25, R4, 0x10000, RZ ;  /* 0x0001000004197824 */ /* 0x008fe200078e00ff */
[----:B------:R-:W-:Y:S06]  /*27f0*/  BRA `(.L_x_22617) ;  /* 0x0000000400887947 */ /* 0x000fec0003800000 */
.L_x_22624:
        /* <DEDUP_REMOVED lines=11> */
.L_x_22631:
        /* <DEDUP_REMOVED lines=20> */
.L_x_22633:
[----:B------:R-:W-:Y:S05]  /*29f0*/  BSYNC B0 ;  /* 0x0000000000007941 */ /* 0x000fea0003800000 */
.L_x_22632:
[----:B------:R-:W-:Y:S01]  /*2a00*/  IMAD.SHL.U32 R3, R3, 0x100000, RZ ;  /* 0x0010000003037824 */ /* 0x000fe200078e00ff */
[----:B------:R-:W-:-:S04]  /*2a10*/  LEA R0, R0, 0x3b800000, 0x17 ;  /* 0x3b80000000007811 */ /* 0x000fc800078eb8ff */
[----:B------:R-:W-:Y:S01]  /*2a20*/  LOP3.LUT R25, R0, R3, R25, 0xfe, !PT ;  /* 0x0000000300197212 */ /* 0x000fe200078efe19 */
[----:B------:R-:W-:Y:S06]  /*2a30*/  BRA `(.L_x_22617) ;  /* 0x0000000000f87947 */ /* 0x000fec0003800000 */
.L_x_22630:
        /* <DEDUP_REMOVED lines=20> */
.L_x_22635:
[----:B------:R-:W-:Y:S05]  /*2b80*/  BSYNC B0 ;  /* 0x0000000000007941 */ /* 0x000fea0003800000 */
.L_x_22634:
[----:B------:R-:W-:Y:S01]  /*2b90*/  IMAD.SHL.U32 R3, R3, 0x200000, RZ ;  /* 0x0020000003037824 */ /* 0x000fe200078e00ff */
[----:B------:R-:W-:-:S04]  /*2ba0*/  LEA R0, R0, 0x37800000, 0x17 ;  /* 0x3780000000007811 */ /* 0x000fc800078eb8ff */
[----:B------:R-:W-:Y:S01]  /*2bb0*/  LOP3.LUT R25, R0, R3, R25, 0xfe, !PT ;  /* 0x0000000300197212 */ /* 0x000fe200078efe19 */
[----:B------:R-:W-:Y:S06]  /*2bc0*/  BRA `(.L_x_22617) ;  /* 0x0000000000947947 */ /* 0x000fec0003800000 */
.L_x_22629:
        /* <DEDUP_REMOVED lines=14> */
.L_x_22616:
        /* <DEDUP_REMOVED lines=16> */
.L_x_22638:
[----:B------:R-:W-:Y:S01]  /*2db0*/  IMAD.MOV.U32 R25, RZ, RZ, RZ ;  /* 0x000000ffff197224 */ /* 0x000fe200078e00ff */
[----:B------:R-:W-:Y:S06]  /*2dc0*/  BRA `(.L_x_22617) ;  /* 0x0000000000147947 */ /* 0x000fec0003800000 */
.L_x_22637:
[----:B------:R-:W3:Y:S02]  /*2dd0*/  LDG.E.64 R4, desc[UR36][R4.64] ;  /* 0x0000002404047981 */ /* 0x000ee4000c1e1b00 */
[----:B---3--:R0:W3:Y:S01]  /*2de0*/  I2F.U64 R25, R4 ;  /* 0x0000000400197312 */ /* 0x0080e20000301000 */
[----:B------:R-:W-:Y:S05]  /*2df0*/  BRA `(.L_x_22617) ;  /* 0x0000000000087947 */ /* 0x000fea0003800000 */
.L_x_22636:
[----:B------:R-:W3:Y:S02]  /*2e00*/  LDG.E R4, desc[UR36][R4.64] ;  /* 0x0000002404047981 */ /* 0x000ee4000c1e1900 */
[----:B---3--:R-:W-:-:S07]  /*2e10*/  I2FP.F32.U32 R25, R4 ;  /* 0x0000000400197245 */ /* 0x008fce0000201000 */
.L_x_22617:
[----:B------:R-:W-:Y:S05]  /*2e20*/  BSYNC B6 ;  /* 0x0000000000067941 */ /* 0x000fea0003800000 */
.L_x_22611:
        /* <DEDUP_REMOVED lines=20> */
.L_x_22643:
[----:B------:R-:W2:Y:S02]  /*2f70*/  LDG.E.U8 R4, desc[UR36][R4.64] ;  /* 0x0000002404047981 */ /* 0x000ea4000c1e1100 */
[----:B--2---:R-:W-:Y:S01]  /*2f80*/  I2FP.F32.U32 R26, R4 ;  /* 0x00000004001a7245 */ /* 0x004fe20000201000 */
[----:B------:R-:W-:Y:S06]  /*2f90*/  BRA `(.L_x_22645) ;  /* 0x0000000c002c7947 */ /* 0x000fec0003800000 */
.L_x_22642:
        /* <DEDUP_REMOVED lines=9> */
.L_x_22647:
[----:B------:R-:W2:Y:S02]  /*3030*/  LDG.E R4, desc[UR36][R4.64] ;  /* 0x0000002404047981 */ /* 0x000ea4000c1e1900 */
[----:B--2---:R-:W-:Y:S01]  /*3040*/  I2FP.F32.S32 R26, R4 ;  /* 0x00000004001a7245 */ /* 0x004fe20000201400 */
[----:B------:R-:W-:Y:S06]  /*3050*/  BRA `(.L_x_22645) ;  /* 0x0000000800fc7947 */ /* 0x000fec0003800000 */
.L_x_22646:
[----:B------:R-:W2:Y:S02]  /*3060*/  LDG.E.U16 R4, desc[UR36][R4.64] ;  /* 0x0000002404047981 */ /* 0x000ea4000c1e1500 */
[----:B--2---:R2:W0:Y:S01]  /*3070*/  I2F.S16 R26, R4 ;  /* 0x00000004001a7306 */ /* 0x0044220000101400 */
[----:B------:R-:W-:Y:S05]  /*3080*/  BRA `(.L_x_22645) ;  /* 0x0000000800f07947 */ /* 0x000fea0003800000 */
.L_x_22641:
        /* <DEDUP_REMOVED lines=8> */
.L_x_22649:
[----:B------:R-:W2:Y:S02]  /*3110*/  LDG.E.U16 R4, desc[UR36][R4.64] ;  /* 0x0000002404047981 */ /* 0x000ea4000c1e1500 */
[----:B--2---:R-:W-:Y:S01]  /*3120*/  HADD2.F32 R26, -RZ, R4.H0_H0 ;  /* 0x20000004ff1a7230 */ /* 0x004fe20000004100 */
[----:B------:R-:W-:Y:S06]  /*3130*/  BRA `(.L_x_22645) ;  /* 0x0000000800c47947 */ /* 0x000fec0003800000 */
.L_x_22648:
        /* <DEDUP_REMOVED lines=8> */
.L_x_22651:
[----:B------:R-:W2:Y:S02]  /*31c0*/  LDG.E.U16 R4, desc[UR36][R4.64] ;  /* 0x0000002404047981 */ /* 0x000ea4000c1e1500 */
[----:B--2---:R-:W-:Y:S01]  /*31d0*/  HADD2.F32 R26, -RZ, R4.H0_H0 ;  /* 0x20000004ff1a7230 */ /* 0x004fe20000004100 */
[----:B------:R-:W-:Y:S06]  /*31e0*/  BRA `(.L_x_22645) ;  /* 0x0000000800987947 */ /* 0x000fec0003800000 */
.L_x_22650:
[----:B------:R-:W2:Y:S01]  /*31f0*/  LDG.E.64 R4, desc[UR36][R4.64] ;  /* 0x0000002404047981 */ /* 0x000ea2000c1e1b00 */
[----:B------:R-:W-:Y:S01]  /*3200*/  UMOV UR4, 0xf0000000 ;  /* 0xf000000000047882 */ /* 0x000fe20000000000 */
[----:B------:R-:W-:Y:S01]  /*3210*/  UMOV UR5, 0x380fffff ;  /* 0x380fffff00057882 */ /* 0x000fe20000000000 */
[----:B--2---:R-:W0:Y:S01]  /*3220*/  F2F.F32.F64 R26, R4 ;  /* 0x00000004001a7310 */ /* 0x004e220000301000 */
[----:B------:R-:W-:-:S14]  /*3230*/  DSETP.GEU.AND P0, PT, |R4|, UR4, PT ;  /* 0x0000000404007e2a */ /* 0x000fdc000bf0e200 */
[----:B0-----:R-:W-:Y:S01]  /*3240*/  @!P0 FMUL R26, R26, 1.175494350822287508e-38 ;  /* 0x008000001a1a8820 */ /* 0x001fe20000400000 */
[----:B------:R-:W-:Y:S06]  /*3250*/  BRA `(.L_x_22645) ;  /* 0x00000008007c7947 */ /* 0x000fec0003800000 */
.L_x_22640:
        /* <DEDUP_REMOVED lines=12> */
.L_x_22654:
[----:B------:R-:W2:Y:S01]  /*3320*/  LDG.E.64 R4, desc[UR36][R4.64] ;  /* 0x0000002404047981 */ /* 0x000ea2000c1e1b00 */
[----:B------:R-:W-:Y:S01]  /*3330*/  UMOV UR4, 0xf0000000 ;  /* 0xf000000000047882 */ /* 0x000fe20000000000 */
[----:B------:R-:W-:Y:S01]  /*3340*/  UMOV UR5, 0x380fffff ;  /* 0x380fffff00057882 */ /* 0x000fe20000000000 */
[----:B--2---:R-:W0:Y:S01]  /*3350*/  F2F.F32.F64 R26, R4 ;  /* 0x00000004001a7310 */ /* 0x004e220000301000 */
[----:B------:R-:W-:-:S14]  /*3360*/  DSETP.GEU.AND P0, PT, |R4|, UR4, PT ;  /* 0x0000000404007e2a */ /* 0x000fdc000bf0e200 */
[----:B0-----:R-:W-:Y:S01]  /*3370*/  @!P0 FMUL R26, R26, 1.175494350822287508e-38 ;  /* 0x008000001a1a8820 */ /* 0x001fe20000400000 */
[----:B------:R-:W-:Y:S06]  /*3380*/  BRA `(.L_x_22645) ;  /* 0x0000000800307947 */ /* 0x000fec0003800000 */
.L_x_22653:
        /* <DEDUP_REMOVED lines=26> */
.L_x_22656:
        /* <DEDUP_REMOVED lines=13> */
.L_x_22655:
[----:B------:R-:W2:Y:S02]  /*3600*/  LDG.E.U16 R4, desc[UR36][R4.64] ;  /* 0x0000002404047981 */ /* 0x000ea4000c1e1500 */
[----:B--2---:R-:W-:Y:S01]  /*3610*/  IMAD.U32 R26, R4, 0x10000, RZ ;  /* 0x00010000041a7824 */ /* 0x004fe200078e00ff */
[----:B------:R-:W-:Y:S06]  /*3620*/  BRA `(.L_x_22645) ;  /* 0x0000000400887947 */ /* 0x000fec0003800000 */
.L_x_22652:
        /* <DEDUP_REMOVED lines=11> */
.L_x_22659:
        /* <DEDUP_REMOVED lines=20> */
.L_x_22661:
[----:B------:R-:W-:Y:S05]  /*3820*/  BSYNC B0 ;  /* 0x0000000000007941 */ /* 0x000fea0003800000 */
.L_x_22660:
[----:B------:R-:W-:Y:S01]  /*3830*/  IMAD.SHL.U32 R3, R3, 0x100000, RZ ;  /* 0x0010000003037824 */ /* 0x000fe200078e00ff */
[----:B------:R-:W-:-:S04]  /*3840*/  LEA R5, R0, 0x3b800000, 0x17 ;  /* 0x3b80000000057811 */ /* 0x000fc800078eb8ff */
[----:B------:R-:W-:Y:S01]  /*3850*/  LOP3.LUT R26, R5, R3, R26, 0xfe, !PT ;  /* 0x00000003051a7212 */ /* 0x000fe200078efe1a */
[----:B------:R-:W-:Y:S06]  /*3860*/  BRA `(.L_x_22645) ;  /* 0x0000000000f87947 */ /* 0x000fec0003800000 */
.L_x_22658:
        /* <DEDUP_REMOVED lines=20> */
.L_x_22663:
[----:B------:R-:W-:Y:S05]  /*39b0*/  BSYNC B0 ;  /* 0x0000000000007941 */ /* 0x000fea0003800000 */
.L_x_22662:
[----:B------:R-:W-:Y:S01]  /*39c0*/  IMAD.SHL.U32 R3, R3, 0x200000, RZ ;  /* 0x0020000003037824 */ /* 0x000fe200078e00ff */
[----:B------:R-:W-:-:S04]  /*39d0*/  LEA R5, R0, 0x37800000, 0x17 ;  /* 0x3780000000057811 */ /* 0x000fc800078eb8ff */
[----:B------:R-:W-:Y:S01]  /*39e0*/  LOP3.LUT R26, R5, R3, R26, 0xfe, !PT ;  /* 0x00000003051a7212 */ /* 0x000fe200078efe1a */
[----:B------:R-:W-:Y:S06]  /*39f0*/  BRA `(.L_x_22645) ;  /* 0x0000000000947947 */ /* 0x000fec0003800000 */
.L_x_22657:
        /* <DEDUP_REMOVED lines=14> */
.L_x_22644:
        /* <DEDUP_REMOVED lines=16> */
.L_x_22666:
[----:B------:R-:W-:Y:S01]  /*3be0*/  IMAD.MOV.U32 R26, RZ, RZ, RZ ;  /* 0x000000ffff1a7224 */ /* 0x000fe200078e00ff */
[----:B------:R-:W-:Y:S06]  /*3bf0*/  BRA `(.L_x_22645) ;  /* 0x0000000000147947 */ /* 0x000fec0003800000 */
.L_x_22665:
[----:B------:R-:W2:Y:S02]  /*3c00*/  LDG.E.64 R4, desc[UR36][R4.64] ;  /* 0x0000002404047981 */ /* 0x000ea4000c1e1b00 */
[----:B--2---:R0:W1:Y:S01]  /*3c10*/  I2F.U64 R26, R4 ;  /* 0x00000004001a7312 */ /* 0x0040620000301000 */
[----:B------:R-:W-:Y:S05]  /*3c20*/  BRA `(.L_x_22645) ;  /* 0x0000000000087947 */ /* 0x000fea0003800000 */
.L_x_22664:
[----:B------:R-:W2:Y:S02]  /*3c30*/  LDG.E R4, desc[UR36][R4.64] ;  /* 0x0000002404047981 */ /* 0x000ea4000c1e1900 */
[----:B--2---:R-:W-:-:S07]  /*3c40*/  I2FP.F32.U32 R26, R4 ;  /* 0x00000004001a7245 */ /* 0x004fce0000201000 */
.L_x_22645:
[----:B------:R-:W-:Y:S05]  /*3c50*/  BSYNC B6 ;  /* 0x0000000000067941 */ /* 0x000fea0003800000 */
.L_x_22639:
        /* <DEDUP_REMOVED lines=20> */
.L_x_22671:
[----:B------:R-:W2:Y:S02]  /*3da0*/  LDG.E.U8 R4, desc[UR36][R4.64] ;  /* 0x0000002404047981 */ /* 0x000ea4000c1e1100 */
[----:B--2---:R-:W-:Y:S01]  /*3db0*/  I2FP.F32.U32 R27, R4 ;  /* 0x00000004001b7245 */ /* 0x004fe20000201000 */
[----:B------:R-:W-:Y:S06]  /*3dc0*/  BRA `(.L_x_22673) ;  /* 0x0000000c002c7947 */ /* 0x000fec0003800000 */
.L_x_22670:
        /* <DEDUP_REMOVED lines=9> */
.L_x_22675:
[----:B------:R-:W2:Y:S02]  /*3e60*/  LDG.E R4, desc[UR36][R4.64] ;  /* 0x0000002404047981 */ /* 0x000ea4000c1e1900 */
[----:B--2---:R-:W-:Y:S01]  /*3e70*/  I2FP.F32.S32 R27, R4 ;  /* 0x00000004001b7245 */ /* 0x004fe20000201400 */
[----:B------:R-:W-:Y:S06]  /*3e80*/  BRA `(.L_x_22673) ;  /* 0x0000000800fc7947 */ /* 0x000fec0003800000 */
.L_x_22674:
[----:B------:R-:W2:Y:S02]  /*3e90*/  LDG.E.U16 R4, desc[UR36][R4.64] ;  /* 0x0000002404047981 */ /* 0x000ea4000c1e1500 */
[----:B--2---:R0:W2:Y:S01]  /*3ea0*/  I2F.S16 R27, R4 ;  /* 0x00000004001b7306 */ /* 0x0040a20000101400 */
[----:B------:R-:W-:Y:S05]  /*3eb0*/  BRA `(.L_x_22673) ;  /* 0x0000000800f07947 */ /* 0x000fea0003800000 */
.L_x_22669:
        /* <DEDUP_REMOVED lines=8> */
.L_x_22677:
[----:B------:R-:W2:Y:S02]  /*3f40*/  LDG.E.U16 R4, desc[UR36][R4.64] ;  /* 0x0000002404047981 */ /* 0x000ea4000c1e1500 */
[----:B--2---:R-:W-:Y:S01]  /*3f50*/  HADD2.F32 R27, -RZ, R4.H0_H0 ;  /* 0x20000004ff1b7230 */ /* 0x004fe20000004100 */
[----:B------:R-:W-:Y:S06]  /*3f60*/  BRA `(.L_x_22673) ;  /* 0x0000000800c47947 */ /* 0x000fec0003800000 */
.L_x_22676:
        /* <DEDUP_REMOVED lines=8> */
.L_x_22679:
[----:B------:R-:W2:Y:S02]  /*3ff0*/  LDG.E.U16 R4, desc[UR36][R4.64] ;  /* 0x0000002404047981 */ /* 0x000ea4000c1e1500 */
[----:B--2---:R-:W-:Y:S01]  /*4000*/  HADD2.F32 R27, -RZ, R4.H0_H0 ;  /* 0x20000004ff1b7230 */ /* 0x004fe20000004100 */
[----:B------:R-:W-:Y:S06]  /*4010*/  BRA `(.L_x_22673) ;  /* 0x0000000800987947 */ /* 0x000fec0003800000 */
.L_x_22678:
[----:B------:R-:W2:Y:S01]  /*4020*/  LDG.E.64 R4, desc[UR36][R4.64] ;  /* 0x0000002404047981 */ /* 0x000ea2000c1e1b00 */
[----:B------:R-:W-:Y:S01]  /*4030*/  UMOV UR4, 0xf0000000 ;  /* 0xf000000000047882 */ /* 0x000fe20000000000 */
[----:B------:R-:W-:Y:S01]  /*4040*/  UMOV UR5, 0x380fffff ;  /* 0x380fffff00057882 */ /* 0x000fe20000000000 */
[----:B--2---:R-:W0:Y:S01]  /*4050*/  F2F.F32.F64 R27, R4 ;  /* 0x00000004001b7310 */ /* 0x004e220000301000 */
[----:B------:R-:W-:-:S14]  /*4060*/  DSETP.GEU.AND P0, PT, |R4|, UR4, PT ;  /* 0x0000000404007e2a */ /* 0x000fdc000bf0e200 */
[----:B0-----:R-:W-:Y:S01]  /*4070*/  @!P0 FMUL R27, R27, 1.175494350822287508e-38 ;  /* 0x008000001b1b8820 */ /* 0x001fe20000400000 */
[----:B------:R-:W-:Y:S06]  /*4080*/  BRA `(.L_x_22673) ;  /* 0x00000008007c7947 */ /* 0x000fec0003800000 */
.L_x_22668:
        /* <DEDUP_REMOVED lines=12> */
.L_x_22682:
[----:B------:R-:W2:Y:S01]  /*4150*/  LDG.E.64 R4, desc[UR36][R4.64] ;  /* 0x0000002404047981 */ /* 0x000ea2000c1e1b00 */
[----:B------:R-:W-:Y:S01]  /*4160*/  UMOV UR4, 0xf0000000 ;  /* 0xf000000000047882 */ /* 0x000fe20000000000 */
[----:B------:R-:W-:Y:S01]  /*4170*/  UMOV UR5, 0x380fffff ;  /* 0x380fffff00057882 */ /* 0x000fe20000000000 */
[----:B--2---:R-:W0:Y:S01]  /*4180*/  F2F.F32.F64 R27, R4 ;  /* 0x00000004001b7310 */ /* 0x004e220000301000 */
[----:B------:R-:W-:-:S14]  /*4190*/  DSETP.GEU.AND P0, PT, |R4|, UR4, PT ;  /* 0x0000000404007e2a */ /* 0x000fdc000bf0e200 */
[----:B0-----:R-:W-:Y:S01]  /*41a0*/  @!P0 FMUL R27, R27, 1.175494350822287508e-38 ;  /* 0x008000001b1b8820 */ /* 0x001fe20000400000 */
[----:B------:R-:W-:Y:S06]  /*41b0*/  BRA `(.L_x_22673) ;  /* 0x0000000800307947 */ /* 0x000fec0003800000 */
.L_x_22681:
        /* <DEDUP_REMOVED lines=26> */
.L_x_22684:
        /* <DEDUP_REMOVED lines=13> */
.L_x_22683:
[----:B------:R-:W2:Y:S02]  /*4430*/  LDG.E.U16 R4, desc[UR36][R4.64] ;  /* 0x0000002404047981 */ /* 0x000ea4000c1e1500 */
[----:B--2---:R-:W-:Y:S01]  /*4440*/  IMAD.U32 R27, R4, 0x10000, RZ ;  /* 0x00010000041b7824 */ /* 0x004fe200078e00ff */
[----:B------:R-:W-:Y:S06]  /*4450*/  BRA `(.L_x_22673) ;  /* 0x0000000400887947 */ /* 0x000fec0003800000 */
.L_x_22680:
        /* <DEDUP_REMOVED lines=11> */
.L_x_22687:
        /* <DEDUP_REMOVED lines=20> */
.L_x_22689:
[----:B------:R-:W-:Y:S05]  /*4650*/  BSYNC B0 ;  /* 0x0000000000007941 */ /* 0x000fea0003800000 */
.L_x_22688:
[----:B------:R-:W-:Y:S01]  /*4660*/  IMAD.SHL.U32 R3, R3, 0x100000, RZ ;  /* 0x0010000003037824 */ /* 0x000fe200078e00ff */
[----:B------:R-:W-:-:S04]  /*4670*/  LEA R0, R0, 0x3b800000, 0x17 ;  /* 0x3b80000000007811 */ /* 0x000fc800078eb8ff */
[----:B------:R-:W-:Y:S01]  /*4680*/  LOP3.LUT R27, R0, R3, R27, 0xfe, !PT ;  /* 0x00000003001b7212 */ /* 0x000fe200078efe1b */
[----:B------:R-:W-:Y:S06]  /*4690*/  BRA `(.L_x_22673) ;  /* 0x0000000000f87947 */ /* 0x000fec0003800000 */
.L_x_22686:
        /* <DEDUP_REMOVED lines=20> */
.L_x_22691:
[----:B------:R-:W-:Y:S05]  /*47e0*/  BSYNC B0 ;  /* 0x0000000000007941 */ /* 0x000fea0003800000 */
.L_x_22690:
[----:B------:R-:W-:Y:S01]  /*47f0*/  IMAD.SHL.U32 R3, R3, 0x200000, RZ ;  /* 0x0020000003037824 */ /* 0x000fe200078e00ff */
[----:B------:R-:W-:-:S04]  /*4800*/  LEA R0, R0, 0x37800000, 0x17 ;  /* 0x3780000000007811 */ /* 0x000fc800078eb8ff */
[----:B------:R-:W-:Y:S01]  /*4810*/  LOP3.LUT R27, R0, R3, R27, 0xfe, !PT ;  /* 0x00000003001b7212 */ /* 0x000fe200078efe1b */
[----:B------:R-:W-:Y:S06]  /*4820*/  BRA `(.L_x_22673) ;  /* 0x0000000000947947 */ /* 0x000fec0003800000 */
.L_x_22685:
        /* <DEDUP_REMOVED lines=14> */
.L_x_22672:
        /* <DEDUP_REMOVED lines=16> */
.L_x_22694:
[----:B------:R-:W-:Y:S01]  /*4a10*/  IMAD.MOV.U32 R27, RZ, RZ, RZ ;  /* 0x000000ffff1b7224 */ /* 0x000fe200078e00ff */
[----:B------:R-:W-:Y:S06]  /*4a20*/  BRA `(.L_x_22673) ;  /* 0x0000000000147947 */ /* 0x000fec0003800000 */
.L_x_22693:
[----:B------:R-:W2:Y:S02]  /*4a30*/  LDG.E.64 R4, desc[UR36][R4.64] ;  /* 0x0000002404047981 */ /* 0x000ea4000c1e1b00 */
[----:B--2---:R0:W2:Y:S01]  /*4a40*/  I2F.U64 R27, R4 ;  /* 0x00000004001b7312 */ /* 0x0040a20000301000 */
[----:B------:R-:W-:Y:S05]  /*4a50*/  BRA `(.L_x_22673) ;  /* 0x0000000000087947 */ /* 0x000fea0003800000 */
.L_x_22692:
[----:B------:R-:W2:Y:S02]  /*4a60*/  LDG.E R4, desc[UR36][R4.64] ;  /* 0x0000002404047981 */ /* 0x000ea4000c1e1900 */
[----:B--2---:R-:W-:-:S07]  /*4a70*/  I2FP.F32.U32 R27, R4 ;  /* 0x00000004001b7245 */ /* 0x004fce0000201000 */
.L_x_22673:
[----:B------:R-:W-:Y:S05]  /*4a80*/  BSYNC B6 ;  /* 0x0000000000067941 */ /* 0x000fea0003800000 */
.L_x_22667:
[----:B------:R-:W-:-:S07]  /*4a90*/  VIADD R16, R16, 0x80 ;  /* 0x0000008010107836 */ /* 0x000fce0000000000 */
.L_x_22549:
[----:B------:R-:W-:Y:S05]  /*4aa0*/  BSYNC B7 ;  /* 0x0000000000077941 */ /* 0x000fea0003800000 */
.L_x_22548:
[----:B------:R-:W-:Y:S01]  /*4ab0*/  ISETP.GE.AND P0, PT, R16, R34, PT ;  /* 0x000000221000720c */ /* 0x000fe20003f06270 */
[----:B------:R-:W-:Y:S01]  /*4ac0*/  BSSY B7, `(.L_x_22695) ;  /* 0x000049b000077945 */ /* 0x000fe20003800000 */
[----:B------:R-:W-:Y:S01]  /*4ad0*/  CS2R R28, SRZ ;  /* 0x00000000001c7805 */ /* 0x000fe2000001ff00 */
[----:B------:R-:W-:-:S10]  /*4ae0*/  IMAD.MOV.U32 R30, RZ, RZ, RZ ;  /* 0x000000ffff1e7224 */ /* 0x000fd400078e00ff */
        /* <DEDUP_REMOVED lines=23> */
.L_x_22700:
[----:B------:R-:W2:Y:S02]  /*4c60*/  LDG.E.U8 R4, desc[UR36][R4.64] ;  /* 0x0000002404047981 */ /* 0x000ea4000c1e1100 */
[----:B--2---:R-:W-:-:S04]  /*4c70*/  I2FP.F32.U32 R0, R4 ;  /* 0x0000000400007245 */ /* 0x004fc80000201000 */
[----:B------:R-:W-:-:S04]  /*4c80*/  F2FP.F16.F32.PACK_AB R0, RZ, R0 ;  /* 0x00000000ff00723e */ /* 0x000fc800000000ff */
[----:B------:R-:W-:Y:S01]  /*4c90*/  PRMT R22, R0, 0x7610, R22 ;  /* 0x0000761000167816 */ /* 0x000fe20000000016 */
[----:B------:R-:W-:Y:S06]  /*4ca0*/  BRA `(.L_x_22702) ;  /* 0x0000000c00bc7947 */ /* 0x000fec0003800000 */
.L_x_22699:
        /* <DEDUP_REMOVED lines=11> */
.L_x_22704:
[----:B------:R-:W2:Y:S02]  /*4d60*/  LDG.E R4, desc[UR36][R4.64] ;  /* 0x0000002404047981 */ /* 0x000ea4000c1e1900 */
[----:B--2---:R-:W-:-:S04]  /*4d70*/  I2FP.F32.S32 R0, R4 ;  /* 0x0000000400007245 */ /* 0x004fc80000201400 */
[----:B------:R-:W-:-:S04]  /*4d80*/  F2FP.F16.F32.PACK_AB R0, RZ, R0 ;  /* 0x00000000ff00723e */ /* 0x000fc800000000ff */
[----:B------:R-:W-:Y:S01]  /*4d90*/  PRMT R22, R0, 0x7610, R22 ;  /* 0x0000761000167816 */ /* 0x000fe20000000016 */
[----:B------:R-:W-:Y:S06]  /*4da0*/  BRA `(.L_x_22702) ;  /* 0x0000000c007c7947 */ /* 0x000fec0003800000 */
.L_x_22703:
[----:B------:R-:W2:Y:S02]  /*4db0*/  LDG.E.U16 R4, desc[UR36][R4.64] ;  /* 0x0000002404047981 */ /* 0x000ea4000c1e1500 */
[----:B--2---:R-:W0:Y:S02]  /*4dc0*/  I2F.S16 R0, R4 ;  /* 0x0000000400007306 */ /* 0x004e240000101400 */
[----:B0-----:R-:W-:-:S04]  /*4dd0*/  F2FP.F16.F32.PACK_AB R0, RZ, R0 ;  /* 0x00000000ff00723e */ /* 0x001fc800000000ff */
[----:B------:R-:W-:Y:S01]  /*4de0*/  PRMT R22, R0, 0x7610, R22 ;  /* 0x0000761000167816 */ /* 0x000fe20000000016 */
[----:B------:R-:W-:Y:S06]  /*4df0*/  BRA `(.L_x_22702) ;  /* 0x0000000c00687947 */ /* 0x000fec0003800000 */
.L_x_22698:
        /* <DEDUP_REMOVED lines=9> */
.L_x_22706:
[----:B------:R0:W5:Y:S01]  /*4e90*/  LDG.E.U16 R22, desc[UR36][R4.64] ;  /* 0x0000002404167981 */ /* 0x000162000c1e1500 */
[----:B------:R-:W-:Y:S05]  /*4ea0*/  BRA `(.L_x_22702) ;  /* 0x0000000c003c7947 */ /* 0x000fea0003800000 */
.L_x_22705:
        /* <DEDUP_REMOVED lines=9> */
.L_x_22708:
[----:B------:R0:W5:Y:S01]  /*4f40*/  LDG.E.U16 R22, desc[UR36][R4.64] ;  /* 0x0000002404167981 */ /* 0x000162000c1e1500 */
[----:B------:R-:W-:Y:S05]  /*4f50*/  BRA `(.L_x_22702) ;  /* 0x0000000c00107947 */ /* 0x000fea0003800000 */
.L_x_22707:
        /* <DEDUP_REMOVED lines=9> */
.L_x_22697:
        /* <DEDUP_REMOVED lines=14> */
.L_x_22711:
        /* <DEDUP_REMOVED lines=9> */
.L_x_22710:
        /* <DEDUP_REMOVED lines=28> */
.L_x_22713:
        /* <DEDUP_REMOVED lines=15> */
.L_x_22712:
[----:B------:R-:W2:Y:S02]  /*5410*/  LDG.E.U16 R0, desc[UR36][R4.64] ;  /* 0x0000002404007981 */ /* 0x000ea4000c1e1500 */
[----:B--2---:R-:W-:-:S05]  /*5420*/  IMAD.U32 R0, R0, 0x10000, RZ ;  /* 0x0001000000007824 */ /* 0x004fca00078e00ff */
[----:B------:R-:W-:-:S04]  /*5430*/  F2FP.F16.F32.PACK_AB R0, RZ, R0 ;  /* 0x00000000ff00723e */ /* 0x000fc800000000ff */
[----:B------:R-:W-:Y:S01]  /*5440*/  PRMT R22, R0, 0x7610, R22 ;  /* 0x0000761000167816 */ /* 0x000fe20000000016 */
[----:B------:R-:W-:Y:S06]  /*5450*/  BRA `(.L_x_22702) ;  /* 0x0000000400d07947 */ /* 0x000fec0003800000 */
.L_x_22709:
        /* <DEDUP_REMOVED lines=13> */
.L_x_22716:
        /* <DEDUP_REMOVED lines=21> */
.L_x_22720:
[----:B------:R-:W-:Y:S05]  /*5680*/  BSYNC B1 ;  /* 0x0000000000017941 */ /* 0x000fea0003800000 */
.L_x_22719:
[----:B------:R-:W-:Y:S01]  /*5690*/  LEA R5, R0, 0x3b800000, 0x17 ;  /* 0x3b80000000057811 */ /* 0x000fe200078eb8ff */
[----:B------:R-:W-:-:S05]  /*56a0*/  IMAD.SHL.U32 R0, R3, 0x100000, RZ ;  /* 0x0010000003007824 */ /* 0x000fca00078e00ff */
[----:B------:R-:W-:-:S07]  /*56b0*/  LOP3.LUT R0, R5, R0, R6, 0xfe, !PT ;  /* 0x0000000005007212 */ /* 0x000fce00078efe06 */
.L_x_22718:
[----:B------:R-:W-:Y:S05]  /*56c0*/  BSYNC B0 ;  /* 0x0000000000007941 */ /* 0x000fea0003800000 */
.L_x_22717:
[----:B------:R-:W-:-:S04]  /*56d0*/  F2FP.F16.F32.PACK_AB R0, RZ, R0 ;  /* 0x00000000ff00723e */ /* 0x000fc800000000ff */
[----:B------:R-:W-:Y:S01]  /*56e0*/  PRMT R22, R0, 0x7610, R22 ;  /* 0x0000761000167816 */ /* 0x000fe20000000016 */
[----:B------:R-:W-:Y:S06]  /*56f0*/  BRA `(.L_x_22702) ;  /* 0x0000000400287947 */ /* 0x000fec0003800000 */
.L_x_22715:
        /* <DEDUP_REMOVED lines=21> */
.L_x_22724:
[----:B------:R-:W-:Y:S05]  /*5850*/  BSYNC B1 ;  /* 0x0000000000017941 */ /* 0x000fea0003800000 */
.L_x_22723:
[----:B------:R-:W-:Y:S01]  /*5860*/  LEA R5, R0, 0x37800000, 0x17 ;  /* 0x3780000000057811 */ /* 0x000fe200078eb8ff */
[----:B------:R-:W-:-:S05]  /*5870*/  IMAD.SHL.U32 R0, R3, 0x200000, RZ ;  /* 0x0020000003007824 */ /* 0x000fca00078e00ff */
[----:B------:R-:W-:-:S07]  /*5880*/  LOP3.LUT R0, R5, R0, R6, 0xfe, !PT ;  /* 0x0000000005007212 */ /* 0x000fce00078efe06 */
.L_x_22722:
[----:B------:R-:W-:Y:S05]  /*5890*/  BSYNC B0 ;  /* 0x0000000000007941 */ /* 0x000fea0003800000 */
.L_x_22721:
[----:B------:R-:W-:-:S04]  /*58a0*/  F2FP.F16.F32.PACK_AB R0, RZ, R0 ;  /* 0x00000000ff00723e */ /* 0x000fc800000000ff */
[----:B------:R-:W-:Y:S01]  /*58b0*/  PRMT R22, R0, 0x7610, R22 ;  /* 0x0000761000167816 */ /* 0x000fe20000000016 */
[----:B------:R-:W-:Y:S06]  /*58c0*/  BRA `(.L_x_22702) ;  /* 0x0000000000b47947 */ /* 0x000fec0003800000 */
.L_x_22714:
        /* <DEDUP_REMOVED lines=14> */
.L_x_22728:
[----:B------:R-:W-:Y:S05]  /*59b0*/  BSYNC B0 ;  /* 0x0000000000007941 */ /* 0x000fea0003800000 */
.L_x_22727:
[----:B------:R-:W-:-:S04]  /*59c0*/  F2FP.F16.F32.PACK_AB R0, RZ, R0 ;  /* 0x00000000ff00723e */ /* 0x000fc800000000ff */
[----:B------:R-:W-:Y:S01]  /*59d0*/  PRMT R22, R0, 0x7610, R22 ;  /* 0x0000761000167816 */ /* 0x000fe20000000016 */
[----:B------:R-:W-:Y:S06]  /*59e0*/  BRA `(.L_x_22702) ;  /* 0x00000000006c7947 */ /* 0x000fec0003800000 */
.L_x_22701:
        /* <DEDUP_REMOVED lines=16> */
.L_x_22729:
[----:B------:R-:W-:Y:S01]  /*5af0*/  PRMT R22, RZ, 0x7610, R22 ;  /* 0x00007610ff167816 */ /* 0x000fe20000000016 */
[----:B------:R-:W-:Y:S06]  /*5b00*/  BRA `(.L_x_22702) ;  /* 0x0000000000247947 */ /* 0x000fec0003800000 */
.L_x_22726:
[----:B------:R-:W2:Y:S02]  /*5b10*/  LDG.E.64 R4, desc[UR36][R4.64] ;  /* 0x0000002404047981 */ /* 0x000ea4000c1e1b00 */
[----:B--2---:R-:W0:Y:S02]  /*5b20*/  I2F.U64 R0, R4 ;  /* 0x0000000400007312 */ /* 0x004e240000301000 */
[----:B0-----:R-:W-:-:S04]  /*5b30*/  F2FP.F16.F32.PACK_AB R0, RZ, R0 ;  /* 0x00000000ff00723e */ /* 0x001fc800000000ff */
[----:B------:R-:W-:Y:S01]  /*5b40*/  PRMT R22, R0, 0x7610, R22 ;  /* 0x0000761000167816 */ /* 0x000fe20000000016 */
[----:B------:R-:W-:Y:S06]  /*5b50*/  BRA `(.L_x_22702) ;  /* 0x0000000000107947 */ /* 0x000fec0003800000 */
.L_x_22725:
[----:B------:R-:W2:Y:S02]  /*5b60*/  LDG.E R4, desc[UR36][R4.64] ;  /* 0x0000002404047981 */ /* 0x000ea4000c1e1900 */
[----:B--2---:R-:W-:-:S04]  /*5b70*/  I2FP.F32.U32 R0, R4 ;  /* 0x0000000400007245 */ /* 0x004fc80000201000 */
[----:B------:R-:W-:-:S04]  /*5b80*/  F2FP.F16.F32.PACK_AB R0, RZ, R0 ;  /* 0x00000000ff00723e */ /* 0x000fc800000000ff */
[----:B------:R-:W-:-:S07]  /*5b90*/  PRMT R22, R0, 0x7610, R22 ;  /* 0x0000761000167816 */ /* 0x000fce0000000016 */
.L_x_22702:
        /* <DEDUP_REMOVED lines=20> */
.L_x_22734:
[----:B------:R-:W2:Y:S02]  /*5ce0*/  LDG.E.U8 R4, desc[UR36][R4.64] ;  /* 0x0000002404047981 */ /* 0x000ea4000c1e1100 */
[----:B--2---:R-:W-:Y:S01]  /*5cf0*/  I2FP.F32.U32 R19, R4 ;  /* 0x0000000400137245 */ /* 0x004fe20000201000 */
[----:B------:R-:W-:Y:S06]  /*5d00*/  BRA `(.L_x_22736) ;  /* 0x0000000c002c7947 */ /* 0x000fec0003800000 */
.L_x_22733:
        /* <DEDUP_REMOVED lines=9> */
.L_x_22738:
[----:B------:R-:W2:Y:S02]  /*5da0*/  LDG.E R4, desc[UR36][R4.64] ;  /* 0x0000002404047981 */ /* 0x000ea4000c1e1900 */
[----:B--2---:R-:W-:Y:S01]  /*5db0*/  I2FP.F32.S32 R19, R4 ;  /* 0x0000000400137245 */ /* 0x004fe20000201400 */
[----:B------:R-:W-:Y:S06]  /*5dc0*/  BRA `(.L_x_22736) ;  /* 0x0000000800fc7947 */ /* 0x000fec0003800000 */
.L_x_22737:
[----:B------:R-:W2:Y:S02]  /*5dd0*/  LDG.E.U16 R4, desc[UR36][R4.64] ;  /* 0x0000002404047981 */ /* 0x000ea4000c1e1500 */
[----:B--2---:R0:W2:Y:S01]  /*5de0*/  I2F.S16 R19, R4 ;  /* 0x0000000400137306 */ /* 0x0040a20000101400 */
[----:B------:R-:W-:Y:S05]  /*5df0*/  BRA `(.L_x_22736) ;  /* 0x0000000800f07947 */ /* 0x000fea0003800000 */
.L_x_22732:
        /* <DEDUP_REMOVED lines=8> */
.L_x_22740:
[----:B------:R-:W2:Y:S02]  /*5e80*/  LDG.E.U16 R4, desc[UR36][R4.64] ;  /* 0x0000002404047981 */ /* 0x000ea4000c1e1500 */
[----:B--2---:R-:W-:Y:S01]  /*5e90*/  HADD2.F32 R19, -RZ, R4.H0_H0 ;  /* 0x20000004ff137230 */ /* 0x004fe20000004100 */
[----:B------:R-:W-:Y:S06]  /*5ea0*/  BRA `(.L_x_22736) ;  /* 0x0000000800c47947 */ /* 0x000fec0003800000 */
.L_x_22739:
        /* <DEDUP_REMOVED lines=8> */
.L_x_22742:
[----:B------:R-:W2:Y:S02]  /*5f30*/  LDG.E.U16 R4, desc[UR36][R4.64] ;  /* 0x0000002404047981 */ /* 0x000ea4000c1e1500 */
[----:B--2---:R-:W-:Y:S01]  /*5f40*/  HADD2.F32 R19, -RZ, R4.H0_H0 ;  /* 0x20000004ff137230 */ /* 0x004fe20000004100 */
[----:B------:R-:W-:Y:S06]  /*5f50*/  BRA `(.L_x_22736) ;  /* 0x0000000800987947 */ /* 0x000fec0003800000 */
.L_x_22741:
[----:B------:R-:W2:Y:S01]  /*5f60*/  LDG.E.64 R4, desc[UR36][R4.64] ;  /* 0x0000002404047981 */ /* 0x000ea2000c1e1b00 */
[----:B------:R-:W-:Y:S01]  /*5f70*/  UMOV UR4, 0xf0000000 ;  /* 0xf000000000047882 */ /* 0x000fe20000000000 */
[----:B------:R-:W-:Y:S01]  /*5f80*/  UMOV UR5, 0x380fffff ;  /* 0x380fffff00057882 */ /* 0x000fe20000000000 */
[----:B--2---:R-:W0:Y:S01]  /*5f90*/  F2F.F32.F64 R19, R4 ;  /* 0x0000000400137310 */ /* 0x004e220000301000 */
[----:B------:R-:W-:-:S14]  /*5fa0*/  DSETP.GEU.AND P0, PT, |R4|, UR4, PT ;  /* 0x0000000404007e2a */ /* 0x000fdc000bf0e200 */
[----:B0-----:R-:W-:Y:S01]  /*5fb0*/  @!P0 FMUL R19, R19, 1.175494350822287508e-38 ;  /* 0x0080000013138820 */ /* 0x001fe20000400000 */
[----:B------:R-:W-:Y:S06]  /*5fc0*/  BRA `(.L_x_22736) ;  /* 0x00000008007c7947 */ /* 0x000fec0003800000 */
.L_x_22731:
        /* <DEDUP_REMOVED lines=12> */
.L_x_22745:
[----:B------:R-:W2:Y:S01]  /*6090*/  LDG.E.64 R4, desc[UR36][R4.64] ;  /* 0x0000002404047981 */ /* 0x000ea2000c1e1b00 */
[----:B------:R-:W-:Y:S01]  /*60a0*/  UMOV UR4, 0xf0000000 ;  /* 0xf000000000047882 */ /* 0x000fe20000000000 */
[----:B------:R-:W-:Y:S01]  /*60b0*/  UMOV UR5, 0x380fffff ;  /* 0x380fffff00057882 */ /* 0x000fe20000000000 */
[----:B--2---:R-:W0:Y:S01]  /*60c0*/  F2F.F32.F64 R19, R4 ;  /* 0x0000000400137310 */ /* 0x004e220000301000 */
[----:B------:R-:W-:-:S14]  /*60d0*/  DSETP.GEU.AND P0, PT, |R4|, UR4, PT ;  /* 0x0000000404007e2a */ /* 0x000fdc000bf0e200 */
[----:B0-----:R-:W-:Y:S01]  /*60e0*/  @!P0 FMUL R19, R19, 1.175494350822287508e-38 ;  /* 0x0080000013138820 */ /* 0x001fe20000400000 */
[----:B------:R-:W-:Y:S06]  /*60f0*/  BRA `(.L_x_22736) ;  /* 0x0000000800307947 */ /* 0x000fec0003800000 */
.L_x_22744:
        /* <DEDUP_REMOVED lines=26> */
.L_x_22747:
        /* <DEDUP_REMOVED lines=13> */
.L_x_22746:
[----:B------:R-:W2:Y:S02]  /*6370*/  LDG.E.U16 R4, desc[UR36][R4.64] ;  /* 0x0000002404047981 */ /* 0x000ea4000c1e1500 */
[----:B--2---:R-:W-:Y:S01]  /*6380*/  IMAD.U32 R19, R4, 0x10000, RZ ;  /* 0x0001000004137824 */ /* 0x004fe200078e00ff */
[----:B------:R-:W-:Y:S06]  /*6390*/  BRA `(.L_x_22736) ;  /* 0x0000000400887947 */ /* 0x000fec0003800000 */
.L_x_22743:
        /* <DEDUP_REMOVED lines=11> */
.L_x_22750:
        /* <DEDUP_REMOVED lines=20> */
.L_x_22752:
[----:B------:R-:W-:Y:S05]  /*6590*/  BSYNC B0 ;  /* 0x0000000000007941 */ /* 0x000fea0003800000 */
.L_x_22751:
[----:B------:R-:W-:Y:S01]  /*65a0*/  IMAD.SHL.U32 R3, R3, 0x100000, RZ ;  /* 0x0010000003037824 */ /* 0x000fe200078e00ff */
[----:B------:R-:W-:-:S04]  /*65b0*/  LEA R0, R0, 0x3b800000, 0x17 ;  /* 0x3b80000000007811 */ /* 0x000fc800078eb8ff */
[----:B------:R-:W-:Y:S01]  /*65c0*/  LOP3.LUT R19, R0, R3, R19, 0xfe, !PT ;  /* 0x0000000300137212 */ /* 0x000fe200078efe13 */
[----:B------:R-:W-:Y:S06]  /*65d0*/  BRA `(.L_x_22736) ;  /* 0x0000000000f87947 */ /* 0x000fec0003800000 */
.L_x_22749:
        /* <DEDUP_REMOVED lines=20> */
.L_x_22754:
[----:B------:R-:W-:Y:S05]  /*6720*/  BSYNC B0 ;  /* 0x0000000000007941 */ /* 0x000fea0003800000 */
.L_x_22753:
[----:B------:R-:W-:Y:S01]  /*6730*/  IMAD.SHL.U32 R3, R3, 0x200000, RZ ;  /* 0x0020000003037824 */ /* 0x000fe200078e00ff */
[----:B------:R-:W-:-:S04]  /*6740*/  LEA R0, R0, 0x37800000, 0x17 ;  /* 0x3780000000007811 */ /* 0x000fc800078eb8ff */
[----:B------:R-:W-:Y:S01]  /*6750*/  LOP3.LUT R19, R0, R3, R19, 0xfe, !PT ;  /* 0x0000000300137212 */ /* 0x000fe200078efe13 */
[----:B------:R-:W-:Y:S06]  /*6760*/  BRA `(.L_x_22736) ;  /* 0x0000000000947947 */ /* 0x000fec0003800000 */
.L_x_22748:
        /* <DEDUP_REMOVED lines=14> */
.L_x_22735:
        /* <DEDUP_REMOVED lines=16> */
.L_x_22757:
[----:B------:R-:W-:Y:S01]  /*6950*/  IMAD.MOV.U32 R19, RZ, RZ, RZ ;  /* 0x000000ffff137224 */ /* 0x000fe200078e00ff */
[----:B------:R-:W-:Y:S06]  /*6960*/  BRA `(.L_x_22736) ;  /* 0x0000000000147947 */ /* 0x000fec0003800000 */
.L_x_22756:
[----:B------:R-:W2:Y:S02]  /*6970*/  LDG.E.64 R4, desc[UR36][R4.64] ;  /* 0x0000002404047981 */ /* 0x000ea4000c1e1b00 */
[----:B--2---:R0:W2:Y:S01]  /*6980*/  I2F.U64 R19, R4 ;  /* 0x0000000400137312 */ /* 0x0040a20000301000 */
[----:B------:R-:W-:Y:S05]  /*6990*/  BRA `(.L_x_22736) ;  /* 0x0000000000087947 */ /* 0x000fea0003800000 */
.L_x_22755:
[----:B------:R-:W2:Y:S02]  /*69a0*/  LDG.E R4, desc[UR36][R4.64] ;  /* 0x0000002404047981 */ /* 0x000ea4000c1e1900 */
[----:B--2---:R-:W-:-:S07]  /*69b0*/  I2FP.F32.U32 R19, R4 ;  /* 0x0000000400137245 */ /* 0x004fce0000201000 */
.L_x_22736:
[----:B------:R-:W-:Y:S05]  /*69c0*/  BSYNC B6 ;  /* 0x0000000000067941 */ /* 0x000fea0003800000 */
.L_x_22730:
        /* <DEDUP_REMOVED lines=20> */
.L_x_22762:
[----:B------:R-:W2:Y:S02]  /*6b10*/  LDG.E.U8 R4, desc[UR36][R4.64] ;  /* 0x0000002404047981 */ /* 0x000ea4000c1e1100 */
[----:B--2---:R-:W-:Y:S01]  /*6b20*/  I2FP.F32.U32 R28, R4 ;  /* 0x00000004001c7245 */ /* 0x004fe20000201000 */
[----:B------:R-:W-:Y:S06]  /*6b30*/  BRA `(.L_x_22764) ;  /* 0x0000000c002c7947 */ /* 0x000fec0003800000 */
.L_x_22761:
        /* <DEDUP_REMOVED lines=9> */
.L_x_22766:
[----:B------:R-:W2:Y:S02]  /*6bd0*/  LDG.E R4, desc[UR36][R4.64] ;  /* 0x0000002404047981 */ /* 0x000ea4000c1e1900 */
[----:B--2---:R-:W-:Y:S01]  /*6be0*/  I2FP.F32.S32 R28, R4 ;  /* 0x00000004001c7245 */ /* 0x004fe20000201400 */
[----:B------:R-:W-:Y:S06]  /*6bf0*/  BRA `(.L_x_22764) ;  /* 0x0000000800fc7947 */ /* 0x000fec0003800000 */
.L_x_22765:
[----:B------:R-:W2:Y:S02]  /*6c00*/  LDG.E.U16 R4, desc[UR36][R4.64] ;  /* 0x0000002404047981 */ /* 0x000ea4000c1e1500 */
[----:B--2---:R0:W2:Y:S01]  /*6c10*/  I2F.S16 R28, R4 ;  /* 0x00000004001c7306 */ /* 0x0040a20000101400 */
[----:B------:R-:W-:Y:S05]  /*6c20*/  BRA `(.L_x_22764) ;  /* 0x0000000800f07947 */ /* 0x000fea0003800000 */
.L_x_22760:
        /* <DEDUP_REMOVED lines=8> */
.L_x_22768:
[----:B------:R-:W2:Y:S02]  /*6cb0*/  LDG.E.U16 R4, desc[UR36][R4.64] ;  /* 0x0000002404047981 */ /* 0x000ea4000c1e1500 */
[----:B--2---:R-:W-:Y:S01]  /*6cc0*/  HADD2.F32 R28, -RZ, R4.H0_H0 ;  /* 0x20000004ff1c7230 */ /* 0x004fe20000004100 */
[----:B------:R-:W-:Y:S06]  /*6cd0*/  BRA `(.L_x_22764) ;  /* 0x0000000800c47947 */ /* 0x000fec0003800000 */
.L_x_22767:
        /* <DEDUP_REMOVED lines=8> */
.L_x_22770:
[----:B------:R-:W2:Y:S02]  /*6d60*/  LDG.E.U16 R4, desc[UR36][R4.64] ;  /* 0x0000002404047981 */ /* 0x000ea4000c1e1500 */
[----:B--2---:R-:W-:Y:S01]  /*6d70*/  HADD2.F32 R28, -RZ, R4.H0_H0 ;  /* 0x20000004ff1c7230 */ /* 0x004fe20000004100 */
[----:B------:R-:W-:Y:S06]  /*6d80*/  BRA `(.L_x_22764) ;  /* 0x0000000800987947 */ /* 0x000fec0003800000 */
.L_x_22769:
[----:B------:R-:W2:Y:S01]  /*6d90*/  LDG.E.64 R4, desc[UR36][R4.64] ;  /* 0x0000002404047981 */ /* 0x000ea2000c1e1b00 */
[----:B------:R-:W-:Y:S01]  /*6da0*/  UMOV UR4, 0xf0000000 ;  /* 0xf000000000047882 */ /* 0x000fe20000000000 */
[----:B------:R-:W-:Y:S01]  /*6db0*/  UMOV UR5, 0x380fffff ;  /* 0x380fffff00057882 */ /* 0x000fe20000000000 */
[----:B--2---:R-:W0:Y:S01]  /*6dc0*/  F2F.F32.F64 R28, R4 ;  /* 0x00000004001c7310 */ /* 0x004e220000301000 */
[----:B------:R-:W-:-:S14]  /*6dd0*/  DSETP.GEU.AND P0, PT, |R4|, UR4, PT ;  /* 0x0000000404007e2a */ /* 0x000fdc000bf0e200 */
[----:B0-----:R-:W-:Y:S01]  /*6de0*/  @!P0 FMUL R28, R28, 1.175494350822287508e-38 ;  /* 0x008000001c1c8820 */ /* 0x001fe20000400000 */
[----:B------:R-:W-:Y:S06]  /*6df0*/  BRA `(.L_x_22764) ;  /* 0x00000008007c7947 */ /* 0x000fec0003800000 */
.L_x_22759:
        /* <DEDUP_REMOVED lines=12> */
.L_x_22773:
[----:B------:R-:W2:Y:S01]  /*6ec0*/  LDG.E.64 R4, desc[UR36][R4.64] ;  /* 0x0000002404047981 */ /* 0x000ea2000c1e1b00 */
[----:B------:R-:W-:Y:S01]  /*6ed0*/  UMOV UR4, 0xf0000000 ;  /* 0xf000000000047882 */ /* 0x000fe20000000000 */
[----:B------:R-:W-:Y:S01]  /*6ee0*/  UMOV UR5, 0x380fffff ;  /* 0x380fffff00057882 */ /* 0x000fe20000000000 */
[----:B--2---:R-:W0:Y:S01]  /*6ef0*/  F2F.F32.F64 R28, R4 ;  /* 0x00000004001c7310 */ /* 0x004e220000301000 */
[----:B------:R-:W-:-:S14]  /*6f00*/  DSETP.GEU.AND P0, PT, |R4|, UR4, PT ;  /* 0x0000000404007e2a */ /* 0x000fdc000bf0e200 */
[----:B0-----:R-:W-:Y:S01]  /*6f10*/  @!P0 FMUL R28, R28, 1.175494350822287508e-38 ;  /* 0x008000001c1c8820 */ /* 0x001fe20000400000 */
[----:B------:R-:W-:Y:S06]  /*6f20*/  BRA `(.L_x_22764) ;  /* 0x0000000800307947 */ /* 0x000fec0003800000 */
.L_x_22772:
        /* <DEDUP_REMOVED lines=26> */
.L_x_22775:
        /* <DEDUP_REMOVED lines=13> */
.L_x_22774:
[----:B------:R-:W2:Y:S02]  /*71a0*/  LDG.E.U16 R4, desc[UR36][R4.64] ;  /* 0x0000002404047981 */ /* 0x000ea4000c1e1500 */
[----:B--2---:R-:W-:Y:S01]  /*71b0*/  IMAD.U32 R28, R4, 0x10000, RZ ;  /* 0x00010000041c7824 */ /* 0x004fe200078e00ff */
[----:B------:R-:W-:Y:S06]  /*71c0*/  BRA `(.L_x_22764) ;  /* 0x0000000400887947 */ /* 0x000fec0003800000 */
.L_x_22771:
        /* <DEDUP_REMOVED lines=11> */
.L_x_22778:
        /* <DEDUP_REMOVED lines=20> */
.L_x_22780:
[----:B------:R-:W-:Y:S05]  /*73c0*/  BSYNC B0 ;  /* 0x0000000000007941 */ /* 0x000fea0003800000 */
.L_x_22779:
[----:B------:R-:W-:Y:S01]  /*73d0*/  IMAD.SHL.U32 R3, R3, 0x100000, RZ ;  /* 0x0010000003037824 */ /* 0x000fe200078e00ff */
[----:B------:R-:W-:-:S04]  /*73e0*/  LEA R5, R0, 0x3b800000, 0x17 ;  /* 0x3b80000000057811 */ /* 0x000fc800078eb8ff */
[----:B------:R-:W-:Y:S01]  /*73f0*/  LOP3.LUT R28, R5, R3, R28, 0xfe, !PT ;  /* 0x00000003051c7212 */ /* 0x000fe200078efe1c */
[----:B------:R-:W-:Y:S06]  /*7400*/  BRA `(.L_x_22764) ;  /* 0x0000000000f87947 */ /* 0x000fec0003800000 */
.L_x_22777:
        /* <DEDUP_REMOVED lines=20> */
.L_x_22782:
[----:B------:R-:W-:Y:S05]  /*7550*/  BSYNC B0 ;  /* 0x0000000000007941 */ /* 0x000fea0003800000 */
.L_x_22781:
[----:B------:R-:W-:Y:S01]  /*7560*/  IMAD.SHL.U32 R3, R3, 0x200000, RZ ;  /* 0x0020000003037824 */ /* 0x000fe200078e00ff */
[----:B------:R-:W-:-:S04]  /*7570*/  LEA R5, R0, 0x37800000, 0x17 ;  /* 0x3780000000057811 */ /* 0x000fc800078eb8ff */
[----:B------:R-:W-:Y:S01]  /*7580*/  LOP3.LUT R28, R5, R3, R28, 0xfe, !PT ;  /* 0x00000003051c7212 */ /* 0x000fe200078efe1c */
[----:B------:R-:W-:Y:S06]  /*7590*/  BRA `(.L_x_22764) ;  /* 0x0000000000947947 */ /* 0x000fec0003800000 */
.L_x_22776:
        /* <DEDUP_REMOVED lines=14> */
.L_x_22763:
        /* <DEDUP_REMOVED lines=16> */
.L_x_22785:
[----:B------:R-:W-:Y:S01]  /*7780*/  IMAD.MOV.U32 R28, RZ, RZ, RZ ;  /* 0x000000ffff1c7224 */ /* 0x000fe200078e00ff */
[----:B------:R-:W-:Y:S06]  /*7790*/  BRA `(.L_x_22764) ;  /* 0x0000000000147947 */ /* 0x000fec0003800000 */
.L_x_22784:
[----:B------:R-:W2:Y:S02]  /*77a0*/  LDG.E.64 R4, desc[UR36][R4.64] ;  /* 0x0000002404047981 */ /* 0x000ea4000c1e1b00 */
[----:B--2---:R0:W2:Y:S01]  /*77b0*/  I2F.U64 R28, R4 ;  /* 0x00000004001c7312 */ /* 0x0040a20000301000 */
[----:B------:R-:W-:Y:S05]  /*77c0*/  BRA `(.L_x_22764) ;  /* 0x0000000000087947 */ /* 0x000fea0003800000 */
.L_x_22783:
[----:B------:R-:W2:Y:S02]  /*77d0*/  LDG.E R4, desc[UR36][R4.64] ;  /* 0x0000002404047981 */ /* 0x000ea4000c1e1900 */
[----:B--2---:R-:W-:-:S07]  /*77e0*/  I2FP.F32.U32 R28, R4 ;  /* 0x00000004001c7245 */ /* 0x004fce0000201000 */
.L_x_22764:
[----:B------:R-:W-:Y:S05]  /*77f0*/  BSYNC B6 ;  /* 0x0000000000067941 */ /* 0x000fea0003800000 */
.L_x_22758:
        /* <DEDUP_REMOVED lines=20> */
.L_x_22790:
[----:B------:R-:W2:Y:S02]  /*7940*/  LDG.E.U8 R4, desc[UR36][R4.64] ;  /* 0x0000002404047981 */ /* 0x000ea4000c1e1100 */
[----:B--2---:R-:W-:Y:S01]  /*7950*/  I2FP.F32.U32 R29, R4 ;  /* 0x00000004001d7245 */ /* 0x004fe20000201000 */
[----:B------:R-:W-:Y:S06]  /*7960*/  BRA `(.L_x_22792) ;  /* 0x0000000c002c7947 */ /* 0x000fec0003800000 */
.L_x_22789:
        /* <DEDUP_REMOVED lines=9> */
.L_x_22794:
[----:B------:R-:W2:Y:S02]  /*7a00*/  LDG.E R4, desc[UR36][R4.64] ;  /* 0x0000002404047981 */ /* 0x000ea4000c1e1900 */
[----:B--2---:R-:W-:Y:S01]  /*7a10*/  I2FP.F32.S32 R29, R4 ;  /* 0x00000004001d7245 */ /* 0x004fe20000201400 */
[----:B------:R-:W-:Y:S06]  /*7a20*/  BRA `(.L_x_22792) ;  /* 0x0000000800fc7947 */ /* 0x000fec0003800000 */
.L_x_22793:
[----:B------:R-:W2:Y:S02]  /*7a30*/  LDG.E.U16 R4, desc[UR36][R4.64] ;  /* 0x0000002404047981 */ /* 0x000ea4000c1e1500 */
[----:B--2---:R0:W1:Y:S01]  /*7a40*/  I2F.S16 R29, R4 ;  /* 0x00000004001d7306 */ /* 0x0040620000101400 */
[----:B------:R-:W-:Y:S05]  /*7a50*/  BRA `(.L_x_22792) ;  /* 0x0000000800f07947 */ /* 0x000fea0003800000 */
.L_x_22788:
        /* <DEDUP_REMOVED lines=8> */
.L_x_22796:
[----:B------:R-:W2:Y:S02]  /*7ae0*/  LDG.E.U16 R4, desc[UR36][R4.64] ;  /* 0x0000002404047981 */ /* 0x000ea4000c1e1500 */
[----:B--2---:R-:W-:Y:S01]  /*7af0*/  HADD2.F32 R29, -RZ, R4.H0_H0 ;  /* 0x20000004ff1d7230 */ /* 0x004fe20000004100 */
[----:B------:R-:W-:Y:S06]  /*7b00*/  BRA `(.L_x_22792) ;  /* 0x0000000800c47947 */ /* 0x000fec0003800000 */
.L_x_22795:
        /* <DEDUP_REMOVED lines=8> */
.L_x_22798:
[----:B------:R-:W2:Y:S02]  /*7b90*/  LDG.E.U16 R4, desc[UR36][R4.64] ;  /* 0x0000002404047981 */ /* 0x000ea4000c1e1500 */
[----:B--2---:R-:W-:Y:S01]  /*7ba0*/  HADD2.F32 R29, -RZ, R4.H0_H0 ;  /* 0x20000004ff1d7230 */ /* 0x004fe20000004100 */
[----:B------:R-:W-:Y:S06]  /*7bb0*/  BRA `(.L_x_22792) ;  /* 0x0000000800987947 */ /* 0x000fec0003800000 */
.L_x_22797:
[----:B------:R-:W2:Y:S01]  /*7bc0*/  LDG.E.64 R4, desc[UR36][R4.64] ;  /* 0x0000002404047981 */ /* 0x000ea2000c1e1b00 */
[----:B------:R-:W-:Y:S01]  /*7bd0*/  UMOV UR4, 0xf0000000 ;  /* 0xf000000000047882 */ /* 0x000fe20000000000 */
[----:B------:R-:W-:Y:S01]  /*7be0*/  UMOV UR5, 0x380fffff ;  /* 0x380fffff00057882 */ /* 0x000fe20000000000 */
[----:B--2---:R-:W0:Y:S01]  /*7bf0*/  F2F.F32.F64 R29, R4 ;  /* 0x00000004001d7310 */ /* 0x004e220000301000 */
[----:B------:R-:W-:-:S14]  /*7c00*/  DSETP.GEU.AND P0, PT, |R4|, UR4, PT ;  /* 0x0000000404007e2a */ /* 0x000fdc000bf0e200 */
[----:B0-----:R-:W-:Y:S01]  /*7c10*/  @!P0 FMUL R29, R29, 1.175494350822287508e-38 ;  /* 0x008000001d1d8820 */ /* 0x001fe20000400000 */
[----:B------:R-:W-:Y:S06]  /*7c20*/  BRA `(.L_x_22792) ;  /* 0x00000008007c7947 */ /* 0x000fec0003800000 */
.L_x_22787:
        /* <DEDUP_REMOVED lines=12> */
.L_x_22801:
[----:B------:R-:W2:Y:S01]  /*7cf0*/  LDG.E.64 R4, desc[UR36][R4.64] ;  /* 0x0000002404047981 */ /* 0x000ea2000c1e1b00 */
[----:B------:R-:W-:Y:S01]  /*7d00*/  UMOV UR4, 0xf0000000 ;  /* 0xf000000000047882 */ /* 0x000fe20000000000 */
[----:B------:R-:W-:Y:S01]  /*7d10*/  UMOV UR5, 0x380fffff ;  /* 0x380fffff00057882 */ /* 0x000fe20000000000 */
[----:B--2---:R-:W0:Y:S01]  /*7d20*/  F2F.F32.F64 R29, R4 ;  /* 0x00000004001d7310 */ /* 0x004e220000301000 */
[----:B------:R-:W-:-:S14]  /*7d30*/  DSETP.GEU.AND P0, PT, |R4|, UR4, PT ;  /* 0x0000000404007e2a */ /* 0x000fdc000bf0e200 */
[----:B0-----:R-:W-:Y:S01]  /*7d40*/  @!P0 FMUL R29, R29, 1.175494350822287508e-38 ;  /* 0x008000001d1d8820 */ /* 0x001fe20000400000 */
[----:B------:R-:W-:Y:S06]  /*7d50*/  BRA `(.L_x_22792) ;  /* 0x0000000800307947 */ /* 0x000fec0003800000 */
.L_x_22800:
        /* <DEDUP_REMOVED lines=26> */
.L_x_22803:
        /* <DEDUP_REMOVED lines=13> */
.L_x_22802:
[----:B------:R-:W2:Y:S02]  /*7fd0*/  LDG.E.U16 R4, desc[UR36][R4.64] ;  /* 0x0000002404047981 */ /* 0x000ea4000c1e1500 */
[----:B--2---:R-:W-:Y:S01]  /*7fe0*/  IMAD.U32 R29, R4, 0x10000, RZ ;  /* 0x00010000041d7824 */ /* 0x004fe200078e00ff */
[----:B------:R-:W-:Y:S06]  /*7ff0*/  BRA `(.L_x_22792) ;  /* 0x0000000400887947 */ /* 0x000fec0003800000 */
.L_x_22799:
        /* <DEDUP_REMOVED lines=11> */
.L_x_22806:
        /* <DEDUP_REMOVED lines=20> */
.L_x_22808:
[----:B------:R-:W-:Y:S05]  /*81f0*/  BSYNC B0 ;  /* 0x0000000000007941 */ /* 0x000fea0003800000 */
.L_x_22807:
[----:B------:R-:W-:Y:S01]  /*8200*/  IMAD.SHL.U32 R3, R3, 0x100000, RZ ;  /* 0x0010000003037824 */ /* 0x000fe200078e00ff */
[----:B------:R-:W-:-:S04]  /*8210*/  LEA R0, R0, 0x3b800000, 0x17 ;  /* 0x3b80000000007811 */ /* 0x000fc800078eb8ff */
[----:B------:R-:W-:Y:S01]  /*8220*/  LOP3.LUT R29, R0, R3, R29, 0xfe, !PT ;  /* 0x00000003001d7212 */ /* 0x000fe200078efe1d */
[----:B------:R-:W-:Y:S06]  /*8230*/  BRA `(.L_x_22792) ;  /* 0x0000000000f87947 */ /* 0x000fec0003800000 */
.L_x_22805:
        /* <DEDUP_REMOVED lines=20> */
.L_x_22810:
[----:B------:R-:W-:Y:S05]  /*8380*/  BSYNC B0 ;  /* 0x0000000000007941 */ /* 0x000fea0003800000 */
.L_x_22809:
[----:B------:R-:W-:Y:S01]  /*8390*/  IMAD.SHL.U32 R3, R3, 0x200000, RZ ;  /* 0x0020000003037824 */ /* 0x000fe200078e00ff */
[----:B------:R-:W-:-:S04]  /*83a0*/  LEA R0, R0, 0x37800000, 0x17 ;  /* 0x3780000000007811 */ /* 0x000fc800078eb8ff */
[----:B------:R-:W-:Y:S01]  /*83b0*/  LOP3.LUT R29, R0, R3, R29, 0xfe, !PT ;  /* 0x00000003001d7212 */ /* 0x000fe200078efe1d */
[----:B------:R-:W-:Y:S06]  /*83c0*/  BRA `(.L_x_22792) ;  /* 0x0000000000947947 */ /* 0x000fec0003800000 */
.L_x_22804:
        /* <DEDUP_REMOVED lines=14> */
.L_x_22791:
        /* <DEDUP_REMOVED lines=16> */
.L_x_22813:
[----:B------:R-:W-:Y:S01]  /*85b0*/  IMAD.MOV.U32 R29, RZ, RZ, RZ ;  /* 0x000000ffff1d7224 */ /* 0x000fe200078e00ff */
[----:B------:R-:W-:Y:S06]  /*85c0*/  BRA `(.L_x_22792) ;  /* 0x0000000000147947 */ /* 0x000fec0003800000 */
.L_x_22812:
[----:B------:R-:W2:Y:S02]  /*85d0*/  LDG.E.64 R4, desc[UR36][R4.64] ;  /* 0x0000002404047981 */ /* 0x000ea4000c1e1b00 */
[----:B--2---:R0:W1:Y:S01]  /*85e0*/  I2F.U64 R29, R4 ;  /* 0x00000004001d7312 */ /* 0x0040620000301000 */
[----:B------:R-:W-:Y:S05]  /*85f0*/  BRA `(.L_x_22792) ;  /* 0x0000000000087947 */ /* 0x000fea0003800000 */
.L_x_22811:
[----:B------:R-:W2:Y:S02]  /*8600*/  LDG.E R4, desc[UR36][R4.64] ;  /* 0x0000002404047981 */ /* 0x000ea4000c1e1900 */
[----:B--2---:R-:W-:-:S07]  /*8610*/  I2FP.F32.U32 R29, R4 ;  /* 0x00000004001d7245 */ /* 0x004fce0000201000 */
.L_x_22792:
[----:B------:R-:W-:Y:S05]  /*8620*/  BSYNC B6 ;  /* 0x0000000000067941 */ /* 0x000fea0003800000 */
.L_x_22786:
        /* <DEDUP_REMOVED lines=20> */
.L_x_22818:
[----:B------:R-:W2:Y:S02]  /*8770*/  LDG.E.U8 R4, desc[UR36][R4.64] ;  /* 0x0000002404047981 */ /* 0x000ea4000c1e1100 */
[----:B--2---:R-:W-:Y:S01]  /*8780*/  I2FP.F32.U32 R30, R4 ;  /* 0x00000004001e7245 */ /* 0x004fe20000201000 */
[----:B------:R-:W-:Y:S06]  /*8790*/  BRA `(.L_x_22820) ;  /* 0x0000000c002c7947 */ /* 0x000fec0003800000 */
.L_x_22817:
        /* <DEDUP_REMOVED lines=9> */
.L_x_22822:
[----:B------:R-:W2:Y:S02]  /*8830*/  LDG.E R4, desc[UR36][R4.64] ;  /* 0x0000002404047981 */ /* 0x000ea4000c1e1900 */
[----:B--2---:R-:W-:Y:S01]  /*8840*/  I2FP.F32.S32 R30, R4 ;  /* 0x00000004001e7245 */ /* 0x004fe20000201400 */
[----:B------:R-:W-:Y:S06]  /*8850*/  BRA `(.L_x_22820) ;  /* 0x0000000800fc7947 */ /* 0x000fec0003800000 */
.L_x_22821:
[----:B------:R-:W2:Y:S02]  /*8860*/  LDG.E.U16 R4, desc[UR36][R4.64] ;  /* 0x0000002404047981 */ /* 0x000ea4000c1e1500 */
[----:B--2---:R0:W2:Y:S01]  /*8870*/  I2F.S16 R30, R4 ;  /* 0x00000004001e7306 */ /* 0x0040a20000101400 */
[----:B------:R-:W-:Y:S05]  /*8880*/  BRA `(.L_x_22820) ;  /* 0x0000000800f07947 */ /* 0x000fea0003800000 */
.L_x_22816:
        /* <DEDUP_REMOVED lines=8> */
.L_x_22824:
[----:B------:R-:W2:Y:S02]  /*8910*/  LDG.E.U16 R4, desc[UR36][R4.64] ;  /* 0x0000002404047981 */ /* 0x000ea4000c1e1500 */
[----:B--2---:R-:W-:Y:S01]  /*8920*/  HADD2.F32 R30, -RZ, R4.H0_H0 ;  /* 0x20000004ff1e7230 */ /* 0x004fe20000004100 */
[----:B------:R-:W-:Y:S06]  /*8930*/  BRA `(.L_x_22820) ;  /* 0x0000000800c47947 */ /* 0x000fec0003800000 */
.L_x_22823:
        /* <DEDUP_REMOVED lines=8> */
.L_x_22826:
[----:B------:R-:W2:Y:S02]  /*89c0*/  LDG.E.U16 R4, desc[UR36][R4.64] ;  /* 0x0000002404047981 */ /* 0x000ea4000c1e1500 */
[----:B--2---:R-:W-:Y:S01]  /*89d0*/  HADD2.F32 R30, -RZ, R4.H0_H0 ;  /* 0x20000004ff1e7230 */ /* 0x004fe20000004100 */
[----:B------:R-:W-:Y:S06]  /*89e0*/  BRA `(.L_x_22820) ;  /* 0x0000000800987947 */ /* 0x000fec0003800000 */
.L_x_22825:
[----:B------:R-:W2:Y:S01]  /*89f0*/  LDG.E.64 R4, desc[UR36][R4.64] ;  /* 0x0000002404047981 */ /* 0x000ea2000c1e1b00 */
[----:B------:R-:W-:Y:S01]  /*8a00*/  UMOV UR4, 0xf0000000 ;  /* 0xf000000000047882 */ /* 0x000fe20000000000 */
[----:B------:R-:W-:Y:S01]  /*8a10*/  UMOV UR5, 0x380fffff ;  /* 0x380fffff00057882 */ /* 0x000fe20000000000 */
[----:B--2---:R-:W0:Y:S01]  /*8a20*/  F2F.F32.F64 R30, R4 ;  /* 0x00000004001e7310 */ /* 0x004e220000301000 */
[----:B------:R-:W-:-:S14]  /*8a30*/  DSETP.GEU.AND P0, PT, |R4|, UR4, PT ;  /* 0x0000000404007e2a */ /* 0x000fdc000bf0e200 */
[----:B0-----:R-:W-:Y:S01]  /*8a40*/  @!P0 FMUL R30, R30, 1.175494350822287508e-38 ;  /* 0x008000001e1e8820 */ /* 0x001fe20000400000 */
[----:B------:R-:W-:Y:S06]  /*8a50*/  BRA `(.L_x_22820) ;  /* 0x00000008007c7947 */ /* 0x000fec0003800000 */
.L_x_22815:
        /* <DEDUP_REMOVED lines=12> */
.L_x_22829:
[----:B------:R-:W2:Y:S01]  /*8b20*/  LDG.E.64 R4, desc[UR36][R4.64] ;  /* 0x0000002404047981 */ /* 0x000ea2000c1e1b00 */
[----:B------:R-:W-:Y:S01]  /*8b30*/  UMOV UR4, 0xf0000000 ;  /* 0xf000000000047882 */ /* 0x000fe20000000000 */
[----:B------:R-:W-:Y:S01]  /*8b40*/  UMOV UR5, 0x380fffff ;  /* 0x380fffff00057882 */ /* 0x000fe20000000000 */
[----:B--2---:R-:W0:Y:S01]  /*8b50*/  F2F.F32.F64 R30, R4 ;  /* 0x00000004001e7310 */ /* 0x004e220000301000 */
[----:B------:R-:W-:-:S14]  /*8b60*/  DSETP.GEU.AND P0, PT, |R4|, UR4, PT ;  /* 0x0000000404007e2a */ /* 0x000fdc000bf0e200 */
[----:B0-----:R-:W-:Y:S01]  /*8b70*/  @!P0 FMUL R30, R30, 1.175494350822287508e-38 ;  /* 0x008000001e1e8820 */ /* 0x001fe20000400000 */
[----:B------:R-:W-:Y:S06]  /*8b80*/  BRA `(.L_x_22820) ;  /* 0x0000000800307947 */ /* 0x000fec0003800000 */
.L_x_22828:
        /* <DEDUP_REMOVED lines=26> */
.L_x_22831:
        /* <DEDUP_REMOVED lines=13> */
.L_x_22830:
[----:B------:R-:W2:Y:S02]  /*8e00*/  LDG.E.U16 R4, desc[UR36][R4.64] ;  /* 0x0000002404047981 */ /* 0x000ea4000c1e1500 */
[----:B--2---:R-:W-:Y:S01]  /*8e10*/  IMAD.U32 R30, R4, 0x10000, RZ ;  /* 0x00010000041e7824 */ /* 0x004fe200078e00ff */
[----:B------:R-:W-:Y:S06]  /*8e20*/  BRA `(.L_x_22820) ;  /* 0x0000000400887947 */ /* 0x000fec0003800000 */
.L_x_22827:
        /* <DEDUP_REMOVED lines=11> */
.L_x_22834:
        /* <DEDUP_REMOVED lines=20> */
.L_x_22836:
[----:B------:R-:W-:Y:S05]  /*9020*/  BSYNC B0 ;  /* 0x0000000000007941 */ /* 0x000fea0003800000 */
.L_x_22835:
[----:B------:R-:W-:Y:S01]  /*9030*/  IMAD.SHL.U32 R3, R3, 0x100000, RZ ;  /* 0x0010000003037824 */ /* 0x000fe200078e00ff */
[----:B------:R-:W-:-:S04]  /*9040*/  LEA R5, R0, 0x3b800000, 0x17 ;  /* 0x3b80000000057811 */ /* 0x000fc800078eb8ff */
[----:B------:R-:W-:Y:S01]  /*9050*/  LOP3.LUT R30, R5, R3, R30, 0xfe, !PT ;  /* 0x00000003051e7212 */ /* 0x000fe200078efe1e */
[----:B------:R-:W-:Y:S06]  /*9060*/  BRA `(.L_x_22820) ;  /* 0x0000000000f87947 */ /* 0x000fec0003800000 */
.L_x_22833:
        /* <DEDUP_REMOVED lines=20> */
.L_x_22838:
[----:B------:R-:W-:Y:S05]  /*91b0*/  BSYNC B0 ;  /* 0x0000000000007941 */ /* 0x000fea0003800000 */
.L_x_22837:
[----:B------:R-:W-:Y:S01]  /*91c0*/  IMAD.SHL.U32 R3, R3, 0x200000, RZ ;  /* 0x0020000003037824 */ /* 0x000fe200078e00ff */
[----:B------:R-:W-:-:S04]  /*91d0*/  LEA R5, R0, 0x37800000, 0x17 ;  /* 0x3780000000057811 */ /* 0x000fc800078eb8ff */
[----:B------:R-:W-:Y:S01]  /*91e0*/  LOP3.LUT R30, R5, R3, R30, 0xfe, !PT ;  /* 0x00000003051e7212 */ /* 0x000fe200078efe1e */
[----:B------:R-:W-:Y:S06]  /*91f0*/  BRA `(.L_x_22820) ;  /* 0x0000000000947947 */ /* 0x000fec0003800000 */
.L_x_22832:
        /* <DEDUP_REMOVED lines=14> */
.L_x_22819:
        /* <DEDUP_REMOVED lines=16> */
.L_x_22841:
[----:B------:R-:W-:Y:S01]  /*93e0*/  IMAD.MOV.U32 R30, RZ, RZ, RZ ;  /* 0x000000ffff1e7224 */ /* 0x000fe200078e00ff */
[----:B------:R-:W-:Y:S06]  /*93f0*/  BRA `(.L_x_22820) ;  /* 0x0000000000147947 */ /* 0x000fec0003800000 */
.L_x_22840:
[----:B------:R-:W2:Y:S02]  /*9400*/  LDG.E.64 R4, desc[UR36][R4.64] ;  /* 0x0000002404047981 */ /* 0x000ea4000c1e1b00 */
[----:B--2---:R0:W2:Y:S01]  /*9410*/  I2F.U64 R30, R4 ;  /* 0x00000004001e7312 */ /* 0x0040a20000301000 */
[----:B------:R-:W-:Y:S05]  /*9420*/  BRA `(.L_x_22820) ;  /* 0x0000000000087947 */ /* 0x000fea0003800000 */
.L_x_22839:
[----:B------:R-:W2:Y:S02]  /*9430*/  LDG.E R4, desc[UR36][R4.64] ;  /* 0x0000002404047981 */ /* 0x000ea4000c1e1900 */
[----:B--2---:R-:W-:-:S07]  /*9440*/  I2FP.F32.U32 R30, R4 ;  /* 0x00000004001e7245 */ /* 0x004fce0000201000 */
.L_x_22820:
[----:B------:R-:W-:Y:S05]  /*9450*/  BSYNC B6 ;  /* 0x0000000000067941 */ /* 0x000fea0003800000 */
.L_x_22814:
[----:B------:R-:W-:-:S07]  /*9460*/  VIADD R16, R16, 0x80 ;  /* 0x0000008010107836 */ /* 0x000fce0000000000 */
.L_x_22696:
[----:B------:R-:W-:Y:S05]  /*9470*/  BSYNC B7 ;  /* 0x0000000000077941 */ /* 0x000fea0003800000 */
.L_x_22695:
[----:B------:R-:W-:Y:S01]  /*9480*/  ISETP.GE.AND P0, PT, R16, R34, PT ;  /* 0x000000221000720c */ /* 0x000fe20003f06270 */
[----:B------:R-:W-:Y:S01]  /*9490*/  BSSY B7, `(.L_x_22842) ;  /* 0x000049f000077945 */ /* 0x000fe20003800000 */
[----:B------:R-:W-:Y:S01]  /*94a0*/  IMAD.MOV.U32 R31, RZ, RZ, RZ ;  /* 0x000000ffff1f7224 */ /* 0x000fe200078e00ff */
[----:B------:R-:W-:Y:S02]  /*94b0*/  PRMT R32, RZ, 0x7610, R32 ;  /* 0x00007610ff207816 */ /* 0x000fe40000000020 */
[----:B------:R-:W-:Y:S02]  /*94c0*/  CS2R R36, SRZ ;  /* 0x0000000000247805 */ /* 0x000fe4000001ff00 */
[----:B------:R-:W-:Y:S01]  /*94d0*/  PRMT R35, RZ, 0x7610, R35 ;  /* 0x00007610ff237816 */ /* 0x000fe20000000023 */
[----:B------:R-:W-:Y:S02]  /*94e0*/  IMAD.MOV.U32 R38, RZ, RZ, RZ ;  /* 0x000000ffff267224 */ /* 0x000fe400078e00ff */
[----:B------:R-:W-:-:S03]  /*94f0*/  IMAD.MOV.U32 R33, RZ, RZ, RZ ;  /* 0x000000ffff217224 */ /* 0x000fc600078e00ff */
[----:B------:R-:W-:Y:S05]  /*9500*/  @P0 BRA `(.L_x_22843) ;  /* 0x00000048005c0947 */ /* 0x000fea0003800000 */
[----:B0-2---:R-:W0:Y:S01]  /*9510*/  LDC.64 R4, c[0x0][0x220] ;  /* 0x00008800ff047b82 */ /* 0x005e220000000a00 */
        /* <DEDUP_REMOVED lines=21> */
.L_x_22847:
[----:B------:R-:W2:Y:S02]  /*9670*/  LDG.E.U8 R4, desc[UR36][R4.64] ;  /* 0x0000002404047981 */ /* 0x000ea4000c1e1100 */
[----:B--2---:R-:W-:-:S04]  /*9680*/  I2FP.F32.U32 R0, R4 ;  /* 0x0000000400007245 */ /* 0x004fc80000201000 */
[----:B------:R-:W-:-:S04]  /*9690*/  F2FP.F16.F32.PACK_AB R0, RZ, R0 ;  /* 0x00000000ff00723e */ /* 0x000fc800000000ff */
[----:B------:R-:W-:Y:S01]  /*96a0*/  PRMT R35, R0, 0x7610, R35 ;  /* 0x0000761000237816 */ /* 0x000fe20000000023 */
[----:B------:R-:W-:Y:S06]  /*96b0*/  BRA `(.L_x_22849) ;  /* 0x0000000c00bc7947 */ /* 0x000fec0003800000 */
.L_x_22846:
        /* <DEDUP_REMOVED lines=11> */
.L_x_22851:
[----:B------:R-:W2:Y:S02]  /*9770*/  LDG.E R4, desc[UR36][R4.64] ;  /* 0x0000002404047981 */ /* 0x000ea4000c1e1900 */
[----:B--2---:R-:W-:-:S04]  /*9780*/  I2FP.F32.S32 R0, R4 ;  /* 0x0000000400007245 */ /* 0x004fc80000201400 */
[----:B------:R-:W-:-:S04]  /*9790*/  F2FP.F16.F32.PACK_AB R0, RZ, R0 ;  /* 0x00000000ff00723e */ /* 0x000fc800000000ff */
[----:B------:R-:W-:Y:S01]  /*97a0*/  PRMT R35, R0, 0x7610, R35 ;  /* 0x0000761000237816 */ /* 0x000fe20000000023 */
[----:B------:R-:W-:Y:S06]  /*97b0*/  BRA `(.L_x_22849) ;  /* 0x0000000c007c7947 */ /* 0x000fec0003800000 */
.L_x_22850:
[----:B------:R-:W2:Y:S02]  /*97c0*/  LDG.E.U16 R4, desc[UR36][R4.64] ;  /* 0x0000002404047981 */ /* 0x000ea4000c1e1500 */
[----:B--2---:R-:W0:Y:S02]  /*97d0*/  I2F.S16 R0, R4 ;  /* 0x0000000400007306 */ /* 0x004e240000101400 */
[----:B0-----:R-:W-:-:S04]  /*97e0*/  F2FP.F16.F32.PACK_AB R0, RZ, R0 ;  /* 0x00000000ff00723e */ /* 0x001fc800000000ff */
[----:B------:R-:W-:Y:S01]  /*97f0*/  PRMT R35, R0, 0x7610, R35 ;  /* 0x0000761000237816 */ /* 0x000fe20000000023 */
[----:B------:R-:W-:Y:S06]  /*9800*/  BRA `(.L_x_22849) ;  /* 0x0000000c00687947 */ /* 0x000fec0003800000 */
.L_x_22845:
        /* <DEDUP_REMOVED lines=9> */
.L_x_22853:
[----:B------:R2:W5:Y:S01]  /*98a0*/  LDG.E.U16 R35, desc[UR36][R4.64] ;  /* 0x0000002404237981 */ /* 0x000562000c1e1500 */
[----:B------:R-:W-:Y:S05]  /*98b0*/  BRA `(.L_x_22849) ;  /* 0x0000000c003c7947 */ /* 0x000fea0003800000 */
.L_x_22852:
        /* <DEDUP_REMOVED lines=9> */
.L_x_22855:
[----:B------:R0:W5:Y:S01]  /*9950*/  LDG.E.U16 R35, desc[UR36][R4.64] ;  /* 0x0000002404237981 */ /* 0x000162000c1e1500 */
[----:B------:R-:W-:Y:S05]  /*9960*/  BRA `(.L_x_22849) ;  /* 0x0000000c00107947 */ /* 0x000fea0003800000 */
.L_x_22854:
        /* <DEDUP_REMOVED lines=9> */
.L_x_22844:
        /* <DEDUP_REMOVED lines=14> */
.L_x_22858:
        /* <DEDUP_REMOVED lines=9> */
.L_x_22857:
        /* <DEDUP_REMOVED lines=28> */
.L_x_22860:
        /* <DEDUP_REMOVED lines=15> */
.L_x_22859:
[----:B------:R-:W2:Y:S02]  /*9e20*/  LDG.E.U16 R0, desc[UR36][R4.64] ;  /* 0x0000002404007981 */ /* 0x000ea4000c1e1500 */
[----:B--2---:R-:W-:-:S05]  /*9e30*/  IMAD.U32 R0, R0, 0x10000, RZ ;  /* 0x0001000000007824 */ /* 0x004fca00078e00ff */
[----:B------:R-:W-:-:S04]  /*9e40*/  F2FP.F16.F32.PACK_AB R0, RZ, R0 ;  /* 0x00000000ff00723e */ /* 0x000fc800000000ff */
[----:B------:R-:W-:Y:S01]  /*9e50*/  PRMT R35, R0, 0x7610, R35 ;  /* 0x0000761000237816 */ /* 0x000fe20000000023 */
[----:B------:R-:W-:Y:S06]  /*9e60*/  BRA `(.L_x_22849) ;  /* 0x0000000400d07947 */ /* 0x000fec0003800000 */
.L_x_22856:
        /* <DEDUP_REMOVED lines=13> */
.L_x_22863:
        /* <DEDUP_REMOVED lines=21> */
.L_x_22867:
[----:B------:R-:W-:Y:S05]  /*a090*/  BSYNC B1 ;  /* 0x0000000000017941 */ /* 0x000fea0003800000 */
.L_x_22866:
[----:B------:R-:W-:Y:S01]  /*a0a0*/  LEA R5, R0, 0x3b800000, 0x17 ;  /* 0x3b80000000057811 */ /* 0x000fe200078eb8ff */
[----:B------:R-:W-:-:S05]  /*a0b0*/  IMAD.SHL.U32 R0, R3, 0x100000, RZ ;  /* 0x0010000003007824 */ /* 0x000fca00078e00ff */
[----:B------:R-:W-:-:S07]  /*a0c0*/  LOP3.LUT R0, R5, R0, R6, 0xfe, !PT ;  /* 0x0000000005007212 */ /* 0x000fce00078efe06 */
.L_x_22865:
[----:B------:R-:W-:Y:S05]  /*a0d0*/  BSYNC B0 ;  /* 0x0000000000007941 */ /* 0x000fea0003800000 */
.L_x_22864:
[----:B------:R-:W-:-:S04]  /*a0e0*/  F2FP.F16.F32.PACK_AB R0, RZ, R0 ;  /* 0x00000000ff00723e */ /* 0x000fc800000000ff */
[----:B------:R-:W-:Y:S01]  /*a0f0*/  PRMT R35, R0, 0x7610, R35 ;  /* 0x0000761000237816 */ /* 0x000fe20000000023 */
[----:B------:R-:W-:Y:S06]  /*a100*/  BRA `(.L_x_22849) ;  /* 0x0000000400287947 */ /* 0x000fec0003800000 */
.L_x_22862:
        /* <DEDUP_REMOVED lines=21> */
.L_x_22871:
[----:B------:R-:W-:Y:S05]  /*a260*/  BSYNC B1 ;  /* 0x0000000000017941 */ /* 0x000fea0003800000 */
.L_x_22870:
[----:B------:R-:W-:Y:S01]  /*a270*/  LEA R5, R0, 0x37800000, 0x17 ;  /* 0x3780000000057811 */ /* 0x000fe200078eb8ff */
[----:B------:R-:W-:-:S05]  /*a280*/  IMAD.SHL.U32 R0, R3, 0x200000, RZ ;  /* 0x0020000003007824 */ /* 0x000fca00078e00ff */
[----:B------:R-:W-:-:S07]  /*a290*/  LOP3.LUT R0, R5, R0, R6, 0xfe, !PT ;  /* 0x0000000005007212 */ /* 0x000fce00078efe06 */
.L_x_22869:
[----:B------:R-:W-:Y:S05]  /*a2a0*/  BSYNC B0 ;  /* 0x0000000000007941 */ /* 0x000fea0003800000 */
.L_x_22868:
[----:B------:R-:W-:-:S04]  /*a2b0*/  F2FP.F16.F32.PACK_AB R0, RZ, R0 ;  /* 0x00000000ff00723e */ /* 0x000fc800000000ff */
[----:B------:R-:W-:Y:S01]  /*a2c0*/  PRMT R35, R0, 0x7610, R35 ;  /* 0x0000761000237816 */ /* 0x000fe20000000023 */
[----:B------:R-:W-:Y:S06]  /*a2d0*/  BRA `(.L_x_22849) ;  /* 0x0000000000b47947 */ /* 0x000fec0003800000 */
.L_x_22861:
        /* <DEDUP_REMOVED lines=14> */
.L_x_22875:
[----:B------:R-:W-:Y:S05]  /*a3c0*/  BSYNC B0 ;  /* 0x0000000000007941 */ /* 0x000fea0003800000 */
.L_x_22874:
[----:B------:R-:W-:-:S04]  /*a3d0*/  F2FP.F16.F32.PACK_AB R0, RZ, R0 ;  /* 0x00000000ff00723e */ /* 0x000fc800000000ff */
[----:B------:R-:W-:Y:S01]  /*a3e0*/  PRMT R35, R0, 0x7610, R35 ;  /* 0x0000761000237816 */ /* 0x000fe20000000023 */
[----:B------:R-:W-:Y:S06]  /*a3f0*/  BRA `(.L_x_22849) ;  /* 0x00000000006c7947 */ /* 0x000fec0003800000 */
.L_x_22848:
        /* <DEDUP_REMOVED lines=16> */
.L_x_22876:
[----:B------:R-:W-:Y:S01]  /*a500*/  PRMT R35, RZ, 0x7610, R35 ;  /* 0x00007610ff237816 */ /* 0x000fe20000000023 */
[----:B------:R-:W-:Y:S06]  /*a510*/  BRA `(.L_x_22849) ;  /* 0x0000000000247947 */ /* 0x000fec0003800000 */
.L_x_22873:
[----:B------:R-:W2:Y:S02]  /*a520*/  LDG.E.64 R4, desc[UR36][R4.64] ;  /* 0x0000002404047981 */ /* 0x000ea4000c1e1b00 */
[----:B--2---:R-:W0:Y:S02]  /*a530*/  I2F.U64 R0, R4 ;  /* 0x0000000400007312 */ /* 0x004e240000301000 */
[----:B0-----:R-:W-:-:S04]  /*a540*/  F2FP.F16.F32.PACK_AB R0, RZ, R0 ;  /* 0x00000000ff00723e */ /* 0x001fc800000000ff */
[----:B------:R-:W-:Y:S01]  /*a550*/  PRMT R35, R0, 0x7610, R35 ;  /* 0x0000761000237816 */ /* 0x000fe20000000023 */
[----:B------:R-:W-:Y:S06]  /*a560*/  BRA `(.L_x_22849) ;  /* 0x0000000000107947 */ /* 0x000fec0003800000 */
.L_x_22872:
[----:B------:R-:W2:Y:S02]  /*a570*/  LDG.E R4, desc[UR36][R4.64] ;  /* 0x0000002404047981 */ /* 0x000ea4000c1e1900 */
[----:B--2---:R-:W-:-:S04]  /*a580*/  I2FP.F32.U32 R0, R4 ;  /* 0x0000000400007245 */ /* 0x004fc80000201000 */
[----:B------:R-:W-:-:S04]  /*a590*/  F2FP.F16.F32.PACK_AB R0, RZ, R0 ;  /* 0x00000000ff00723e */ /* 0x000fc800000000ff */
[----:B------:R-:W-:-:S07]  /*a5a0*/  PRMT R35, R0, 0x7610, R35 ;  /* 0x0000761000237816 */ /* 0x000fce0000000023 */
.L_x_22849:
        /* <DEDUP_REMOVED lines=20> */
.L_x_22881:
[----:B------:R-:W2:Y:S02]  /*a6f0*/  LDG.E.U8 R4, desc[UR36][R4.64] ;  /* 0x0000002404047981 */ /* 0x000ea4000c1e1100 */
[----:B--2---:R-:W-:Y:S01]  /*a700*/  I2FP.F32.U32 R36, R4 ;  /* 0x0000000400247245 */ /* 0x004fe20000201000 */
[----:B------:R-:W-:Y:S06]  /*a710*/  BRA `(.L_x_22883) ;  /* 0x0000000c002c7947 */ /* 0x000fec0003800000 */
.L_x_22880:
        /* <DEDUP_REMOVED lines=9> */
.L_x_22885:
[----:B------:R-:W2:Y:S02]  /*a7b0*/  LDG.E R4, desc[UR36][R4.64] ;  /* 0x0000002404047981 */ /* 0x000ea4000c1e1900 */
[----:B--2---:R-:W-:Y:S01]  /*a7c0*/  I2FP.F32.S32 R36, R4 ;  /* 0x0000000400247245 */ /* 0x004fe20000201400 */
[----:B------:R-:W-:Y:S06]  /*a7d0*/  BRA `(.L_x_22883) ;  /* 0x0000000800fc7947 */ /* 0x000fec0003800000 */
.L_x_22884:
[----:B------:R-:W2:Y:S02]  /*a7e0*/  LDG.E.U16 R4, desc[UR36][R4.64] ;  /* 0x0000002404047981 */ /* 0x000ea4000c1e1500 */
[----:B--2---:R0:W2:Y:S01]  /*a7f0*/  I2F.S16 R36, R4 ;  /* 0x0000000400247306 */ /* 0x0040a20000101400 */
[----:B------:R-:W-:Y:S05]  /*a800*/  BRA `(.L_x_22883) ;  /* 0x0000000800f07947 */ /* 0x000fea0003800000 */
.L_x_22879:
        /* <DEDUP_REMOVED lines=8> */
.L_x_22887:
[----:B------:R-:W2:Y:S02]  /*a890*/  LDG.E.U16 R4, desc[UR36][R4.64] ;  /* 0x0000002404047981 */ /* 0x000ea4000c1e1500 */
[----:B--2---:R-:W-:Y:S01]  /*a8a0*/  HADD2.F32 R36, -RZ, R4.H0_H0 ;  /* 0x20000004ff247230 */ /* 0x004fe20000004100 */
[----:B------:R-:W-:Y:S06]  /*a8b0*/  BRA `(.L_x_22883) ;  /* 0x0000000800c47947 */ /* 0x000fec0003800000 */
.L_x_22886:
        /* <DEDUP_REMOVED lines=8> */
.L_x_22889:
[----:B------:R-:W2:Y:S02]  /*a940*/  LDG.E.U16 R4, desc[UR36][R4.64] ;  /* 0x0000002404047981 */ /* 0x000ea4000c1e1500 */
[----:B--2---:R-:W-:Y:S01]  /*a950*/  HADD2.F32 R36, -RZ, R4.H0_H0 ;  /* 0x20000004ff247230 */ /* 0x004fe20000004100 */
[----:B------:R-:W-:Y:S06]  /*a960*/  BRA `(.L_x_22883) ;  /* 0x0000000800987947 */ /* 0x000fec0003800000 */
.L_x_22888:
[----:B------:R-:W2:Y:S01]  /*a970*/  LDG.E.64 R4, desc[UR36][R4.64] ;  /* 0x0000002404047981 */ /* 0x000ea2000c1e1b00 */
[----:B------:R-:W-:Y:S01]  /*a980*/  UMOV UR4, 0xf0000000 ;  /* 0xf000000000047882 */ /* 0x000fe20000000000 */
[----:B------:R-:W-:Y:S01]  /*a990*/  UMOV UR5, 0x380fffff ;  /* 0x380fffff00057882 */ /* 0x000fe20000000000 */
[----:B--2---:R-:W0:Y:S01]  /*a9a0*/  F2F.F32.F64 R36, R4 ;  /* 0x0000000400247310 */ /* 0x004e220000301000 */
[----:B------:R-:W-:-:S14]  /*a9b0*/  DSETP.GEU.AND P0, PT, |R4|, UR4, PT ;  /* 0x0000000404007e2a */ /* 0x000fdc000bf0e200 */
[----:B0-----:R-:W-:Y:S01]  /*a9c0*/  @!P0 FMUL R36, R36, 1.175494350822287508e-38 ;  /* 0x0080000024248820 */ /* 0x001fe20000400000 */
[----:B------:R-:W-:Y:S06]  /*a9d0*/  BRA `(.L_x_22883) ;  /* 0x00000008007c7947 */ /* 0x000fec0003800000 */
.L_x_22878:
        /* <DEDUP_REMOVED lines=12> */
.L_x_22892:
[----:B------:R-:W2:Y:S01]  /*aaa0*/  LDG.E.64 R4, desc[UR36][R4.64] ;  /* 0x0000002404047981 */ /* 0x000ea2000c1e1b00 */
[----:B------:R-:W-:Y:S01]  /*aab0*/  UMOV UR4, 0xf0000000 ;  /* 0xf000000000047882 */ /* 0x000fe20000000000 */
[----:B------:R-:W-:Y:S01]  /*aac0*/  UMOV UR5, 0x380fffff ;  /* 0x380fffff00057882 */ /* 0x000fe20000000000 */
[----:B--2---:R-:W0:Y:S01]  /*aad0*/  F2F.F32.F64 R36, R4 ;  /* 0x0000000400247310 */ /* 0x004e220000301000 */
[----:B------:R-:W-:-:S14]  /*aae0*/  DSETP.GEU.AND P0, PT, |R4|, UR4, PT ;  /* 0x0000000404007e2a */ /* 0x000fdc000bf0e200 */
[----:B0-----:R-:W-:Y:S01]  /*aaf0*/  @!P0 FMUL R36, R36, 1.175494350822287508e-38 ;  /* 0x0080000024248820 */ /* 0x001fe20000400000 */
[----:B------:R-:W-:Y:S06]  /*ab00*/  BRA `(.L_x_22883) ;  /* 0x0000000800307947 */ /* 0x000fec0003800000 */
.L_x_22891:
        /* <DEDUP_REMOVED lines=26> */
.L_x_22894:
        /* <DEDUP_REMOVED lines=13> */
.L_x_22893:
[----:B------:R-:W2:Y:S02]  /*ad80*/  LDG.E.U16 R4, desc[UR36][R4.64] ;  /* 0x0000002404047981 */ /* 0x000ea4000c1e1500 */
[----:B--2---:R-:W-:Y:S01]  /*ad90*/  IMAD.U32 R36, R4, 0x10000, RZ ;  /* 0x0001000004247824 */ /* 0x004fe200078e00ff */
[----:B------:R-:W-:Y:S06]  /*ada0*/  BRA `(.L_x_22883) ;  /* 0x0000000400887947 */ /* 0x000fec0003800000 */
.L_x_22890:
        /* <DEDUP_REMOVED lines=11> */
.L_x_22897:
        /* <DEDUP_REMOVED lines=20> */
.L_x_22899:
[----:B------:R-:W-:Y:S05]  /*afa0*/  BSYNC B0 ;  /* 0x0000000000007941 */ /* 0x000fea0003800000 */
.L_x_22898:
[----:B------:R-:W-:Y:S01]  /*afb0*/  IMAD.SHL.U32 R3, R3, 0x100000, RZ ;  /* 0x0010000003037824 */ /* 0x000fe200078e00ff */
[----:B------:R-:W-:-:S04]  /*afc0*/  LEA R5, R0, 0x3b800000, 0x17 ;  /* 0x3b80000000057811 */ /* 0x000fc800078eb8ff */
[----:B------:R-:W-:Y:S01]  /*afd0*/  LOP3.LUT R36, R5, R3, R36, 0xfe, !PT ;  /* 0x0000000305247212 */ /* 0x000fe200078efe24 */
[----:B------:R-:W-:Y:S06]  /*afe0*/  BRA `(.L_x_22883) ;  /* 0x0000000000f87947 */ /* 0x000fec0003800000 */
.L_x_22896:
        /* <DEDUP_REMOVED lines=20> */
.L_x_22901:
[----:B------:R-:W-:Y:S05]  /*b130*/  BSYNC B0 ;  /* 0x0000000000007941 */ /* 0x000fea0003800000 */
.L_x_22900:
[----:B------:R-:W-:Y:S01]  /*b140*/  IMAD.SHL.U32 R3, R3, 0x200000, RZ ;  /* 0x0020000003037824 */ /* 0x000fe200078e00ff */
[----:B------:R-:W-:-:S04]  /*b150*/  LEA R5, R0, 0x37800000, 0x17 ;  /* 0x3780000000057811 */ /* 0x000fc800078eb8ff */
[----:B------:R-:W-:Y:S01]  /*b160*/  LOP3.LUT R36, R5, R3, R36, 0xfe, !PT ;  /* 0x0000000305247212 */ /* 0x000fe200078efe24 */
[----:B------:R-:W-:Y:S06]  /*b170*/  BRA `(.L_x_22883) ;  /* 0x0000000000947947 */ /* 0x000fec0003800000 */
.L_x_22895:
        /* <DEDUP_REMOVED lines=14> */
.L_x_22882:
        /* <DEDUP_REMOVED lines=16> */
.L_x_22904:
[----:B------:R-:W-:Y:S01]  /*b360*/  IMAD.MOV.U32 R36, RZ, RZ, RZ ;  /* 0x000000ffff247224 */ /* 0x000fe200078e00ff */
[----:B------:R-:W-:Y:S06]  /*b370*/  BRA `(.L_x_22883) ;  /* 0x0000000000147947 */ /* 0x000fec0003800000 */
.L_x_22903:
[----:B------:R-:W2:Y:S02]  /*b380*/  LDG.E.64 R4, desc[UR36][R4.64] ;  /* 0x0000002404047981 */ /* 0x000ea4000c1e1b00 */
[----:B--2---:R0:W2:Y:S01]  /*b390*/  I2F.U64 R36, R4 ;  /* 0x0000000400247312 */ /* 0x0040a20000301000 */
[----:B------:R-:W-:Y:S05]  /*b3a0*/  BRA `(.L_x_22883) ;  /* 0x0000000000087947 */ /* 0x000fea0003800000 */
.L_x_22902:
[----:B------:R-:W2:Y:S02]  /*b3b0*/  LDG.E R4, desc[UR36][R4.64] ;  /* 0x0000002404047981 */ /* 0x000ea4000c1e1900 */
[----:B--2---:R-:W-:-:S07]  /*b3c0*/  I2FP.F32.U32 R36, R4 ;  /* 0x0000000400247245 */ /* 0x004fce0000201000 */
.L_x_22883:
[----:B------:R-:W-:Y:S05]  /*b3d0*/  BSYNC B6 ;  /* 0x0000000000067941 */ /* 0x000fea0003800000 */
.L_x_22877:
        /* <DEDUP_REMOVED lines=20> */
.L_x_22909:
[----:B------:R-:W2:Y:S02]  /*b520*/  LDG.E.U8 R4, desc[UR36][R4.64] ;  /* 0x0000002404047981 */ /* 0x000ea4000c1e1100 */
[----:B--2---:R-:W-:Y:S01]  /*b530*/  I2FP.F32.U32 R37, R4 ;  /* 0x0000000400257245 */ /* 0x004fe20000201000 */
[----:B------:R-:W-:Y:S06]  /*b540*/  BRA `(.L_x_22911) ;  /* 0x0000000c002c7947 */ /* 0x000fec0003800000 */
.L_x_22908:
        /* <DEDUP_REMOVED lines=9> */
.L_x_22913:
[----:B------:R-:W2:Y:S02]  /*b5e0*/  LDG.E R4, desc[UR36][R4.64] ;  /* 0x0000002404047981 */ /* 0x000ea4000c1e1900 */
[----:B--2---:R-:W-:Y:S01]  /*b5f0*/  I2FP.F32.S32 R37, R4 ;  /* 0x0000000400257245 */ /* 0x004fe20000201400 */
[----:B------:R-:W-:Y:S06]  /*b600*/  BRA `(.L_x_22911) ;  /* 0x0000000800fc7947 */ /* 0x000fec0003800000 */
.L_x_22912:
[----:B------:R-:W2:Y:S02]  /*b610*/  LDG.E.U16 R4, desc[UR36][R4.64] ;  /* 0x0000002404047981 */ /* 0x000ea4000c1e1500 */
[----:B--2---:R0:W2:Y:S01]  /*b620*/  I2F.S16 R37, R4 ;  /* 0x0000000400257306 */ /* 0x0040a20000101400 */
[----:B------:R-:W-:Y:S05]  /*b630*/  BRA `(.L_x_22911) ;  /* 0x0000000800f07947 */ /* 0x000fea0003800000 */
.L_x_22907:
        /* <DEDUP_REMOVED lines=8> */
.L_x_22915:
[----:B------:R-:W2:Y:S02]  /*b6c0*/  LDG.E.U16 R4, desc[UR36][R4.64] ;  /* 0x0000002404047981 */ /* 0x000ea4000c1e1500 */
[----:B--2---:R-:W-:Y:S01]  /*b6d0*/  HADD2.F32 R37, -RZ, R4.H0_H0 ;  /* 0x20000004ff257230 */ /* 0x004fe20000004100 */
[----:B------:R-:W-:Y:S06]  /*b6e0*/  BRA `(.L_x_22911) ;  /* 0x0000000800c47947 */ /* 0x000fec0003800000 */
.L_x_22914:
        /* <DEDUP_REMOVED lines=8> */
.L_x_22917:
[----:B------:R-:W2:Y:S02]  /*b770*/  LDG.E.U16 R4, desc[UR36][R4.64] ;  /* 0x0000002404047981 */ /* 0x000ea4000c1e1500 */
[----:B--2---:R-:W-:Y:S01]  /*b780*/  HADD2.F32 R37, -RZ, R4.H0_H0 ;  /* 0x20000004ff257230 */ /* 0x004fe20000004100 */
[----:B------:R-:W-:Y:S06]  /*b790*/  BRA `(.L_x_22911) ;  /* 0x0000000800987947 */ /* 0x000fec0003800000 */
.L_x_22916:
[----:B------:R-:W2:Y:S01]  /*b7a0*/  LDG.E.64 R4, desc[UR36][R4.64] ;  /* 0x0000002404047981 */ /* 0x000ea2000c1e1b00 */
[----:B------:R-:W-:Y:S01]  /*b7b0*/  UMOV UR4, 0xf0000000 ;  /* 0xf000000000047882 */ /* 0x000fe20000000000 */
[----:B------:R-:W-:Y:S01]  /*b7c0*/  UMOV UR5, 0x380fffff ;  /* 0x380fffff00057882 */ /* 0x000fe20000000000 */
[----:B--2---:R-:W0:Y:S01]  /*b7d0*/  F2F.F32.F64 R37, R4 ;  /* 0x0000000400257310 */ /* 0x004e220000301000 */
[----:B------:R-:W-:-:S14]  /*b7e0*/  DSETP.GEU.AND P0, PT, |R4|, UR4, PT ;  /* 0x0000000404007e2a */ /* 0x000fdc000bf0e200 */
[----:B0-----:R-:W-:Y:S01]  /*b7f0*/  @!P0 FMUL R37, R37, 1.175494350822287508e-38 ;  /* 0x0080000025258820 */ /* 0x001fe20000400000 */
[----:B------:R-:W-:Y:S06]  /*b800*/  BRA `(.L_x_22911) ;  /* 0x00000008007c7947 */ /* 0x000fec0003800000 */
.L_x_22906:
        /* <DEDUP_REMOVED lines=12> */
.L_x_22920:
[----:B------:R-:W2:Y:S01]  /*b8d0*/  LDG.E.64 R4, desc[UR36][R4.64] ;  /* 0x0000002404047981 */ /* 0x000ea2000c1e1b00 */
[----:B------:R-:W-:Y:S01]  /*b8e0*/  UMOV UR4, 0xf0000000 ;  /* 0xf000000000047882 */ /* 0x000fe20000000000 */
[----:B------:R-:W-:Y:S01]  /*b8f0*/  UMOV UR5, 0x380fffff ;  /* 0x380fffff00057882 */ /* 0x000fe20000000000 */
[----:B--2---:R-:W0:Y:S01]  /*b900*/  F2F.F32.F64 R37, R4 ;  /* 0x0000000400257310 */ /* 0x004e220000301000 */
[----:B------:R-:W-:-:S14]  /*b910*/  DSETP.GEU.AND P0, PT, |R4|, UR4, PT ;  /* 0x0000000404007e2a */ /* 0x000fdc000bf0e200 */
[----:B0-----:R-:W-:Y:S01]  /*b920*/  @!P0 FMUL R37, R37, 1.175494350822287508e-38 ;  /* 0x0080000025258820 */ /* 0x001fe20000400000 */
[----:B------:R-:W-:Y:S06]  /*b930*/  BRA `(.L_x_22911) ;  /* 0x0000000800307947 */ /* 0x000fec0003800000 */
.L_x_22919:
        /* <DEDUP_REMOVED lines=26> */
.L_x_22922:
        /* <DEDUP_REMOVED lines=13> */
.L_x_22921:
[----:B------:R-:W2:Y:S02]  /*bbb0*/  LDG.E.U16 R4, desc[UR36][R4.64] ;  /* 0x0000002404047981 */ /* 0x000ea4000c1e1500 */
[----:B--2---:R-:W-:Y:S01]  /*bbc0*/  IMAD.U32 R37, R4, 0x10000, RZ ;  /* 0x0001000004257824 */ /* 0x004fe200078e00ff */
[----:B------:R-:W-:Y:S06]  /*bbd0*/  BRA `(.L_x_22911) ;  /* 0x0000000400887947 */ /* 0x000fec0003800000 */
.L_x_22918:
        /* <DEDUP_REMOVED lines=11> */
.L_x_22925:
        /* <DEDUP_REMOVED lines=20> */
.L_x_22927:
[----:B------:R-:W-:Y:S05]  /*bdd0*/  BSYNC B0 ;  /* 0x0000000000007941 */ /* 0x000fea0003800000 */
.L_x_22926:
[----:B------:R-:W-:Y:S01]  /*bde0*/  IMAD.SHL.U32 R3, R3, 0x100000, RZ ;  /* 0x0010000003037824 */ /* 0x000fe200078e00ff */
[----:B------:R-:W-:-:S04]  /*bdf0*/  LEA R0, R0, 0x3b800000, 0x17 ;  /* 0x3b80000000007811 */ /* 0x000fc800078eb8ff */
[----:B------:R-:W-:Y:S01]  /*be00*/  LOP3.LUT R37, R0, R3, R37, 0xfe, !PT ;  /* 0x0000000300257212 */ /* 0x000fe200078efe25 */
[----:B------:R-:W-:Y:S06]  /*be10*/  BRA `(.L_x_22911) ;  /* 0x0000000000f87947 */ /* 0x000fec0003800000 */
.L_x_22924:
        /* <DEDUP_REMOVED lines=20> */
.L_x_22929:
[----:B------:R-:W-:Y:S05]  /*bf60*/  BSYNC B0 ;  /* 0x0000000000007941 */ /* 0x000fea0003800000 */
.L_x_22928:
[----:B------:R-:W-:Y:S01]  /*bf70*/  IMAD.SHL.U32 R3, R3, 0x200000, RZ ;  /* 0x0020000003037824 */ /* 0x000fe200078e00ff */
[----:B------:R-:W-:-:S04]  /*bf80*/  LEA R0, R0, 0x37800000, 0x17 ;  /* 0x3780000000007811 */ /* 0x000fc800078eb8ff */
[----:B------:R-:W-:Y:S01]  /*bf90*/  LOP3.LUT R37, R0, R3, R37, 0xfe, !PT ;  /* 0x0000000300257212 */ /* 0x000fe200078efe25 */
[----:B------:R-:W-:Y:S06]  /*bfa0*/  BRA `(.L_x_22911) ;  /* 0x0000000000947947 */ /* 0x000fec0003800000 */
.L_x_22923:
        /* <DEDUP_REMOVED lines=14> */
.L_x_22910:
        /* <DEDUP_REMOVED lines=16> */
.L_x_22932:
[----:B------:R-:W-:Y:S01]  /*c190*/  IMAD.MOV.U32 R37, RZ, RZ, RZ ;  /* 0x000000ffff257224 */ /* 0x000fe200078e00ff */
[----:B------:R-:W-:Y:S06]  /*c1a0*/  BRA `(.L_x_22911) ;  /* 0x0000000000147947 */ /* 0x000fec0003800000 */
.L_x_22931:
[----:B------:R-:W2:Y:S02]  /*c1b0*/  LDG.E.64 R4, desc[UR36][R4.64] ;  /* 0x0000002404047981 */ /* 0x000ea4000c1e1b00 */
[----:B--2---:R0:W2:Y:S01]  /*c1c0*/  I2F.U64 R37, R4 ;  /* 0x0000000400257312 */ /* 0x0040a20000301000 */
[----:B------:R-:W-:Y:S05]  /*c1d0*/  BRA `(.L_x_22911) ;  /* 0x0000000000087947 */ /* 0x000fea0003800000 */
.L_x_22930:
[----:B------:R-:W2:Y:S02]  /*c1e0*/  LDG.E R4, desc[UR36][R4.64] ;  /* 0x0000002404047981 */ /* 0x000ea4000c1e1900 */
[----:B--2---:R-:W-:-:S07]  /*c1f0*/  I2FP.F32.U32 R37, R4 ;  /* 0x0000000400257245 */ /* 0x004fce0000201000 */
.L_x_22911:
[----:B------:R-:W-:Y:S05]  /*c200*/  BSYNC B6 ;  /* 0x0000000000067941 */ /* 0x000fea0003800000 */
.L_x_22905:
[----:B0-2---:R-:W0:Y:S01]  /*c210*/  LDC.64 R4, c[0x0][0x238] ;  /* 0x00008e00ff047b82 */ /* 0x005e220000000a00 */
        /* <DEDUP_REMOVED lines=19> */
.L_x_22937:
[----:B------:R-:W2:Y:S02]  /*c350*/  LDG.E.U8 R4, desc[UR36][R4.64] ;  /* 0x0000002404047981 */ /* 0x000ea4000c1e1100 */
[----:B--2---:R-:W-:Y:S01]  /*c360*/  I2FP.F32.U32 R38, R4 ;  /* 0x0000000400267245 */ /* 0x004fe20000201000 */
[----:B------:R-:W-:Y:S06]  /*c370*/  BRA `(.L_x_22939) ;  /* 0x0000000c002c7947 */ /* 0x000fec0003800000 */
.L_x_22936:
        /* <DEDUP_REMOVED lines=9> */
.L_x_22941:
[----:B------:R-:W2:Y:S02]  /*c410*/  LDG.E R4, desc[UR36][R4.64] ;  /* 0x0000002404047981 */ /* 0x000ea4000c1e1900 */
[----:B--2---:R-:W-:Y:S01]  /*c420*/  I2FP.F32.S32 R38, R4 ;  /* 0x0000000400267245 */ /* 0x004fe20000201400 */
[----:B------:R-:W-:Y:S06]  /*c430*/  BRA `(.L_x_22939) ;  /* 0x0000000800fc7947 */ /* 0x000fec0003800000 */
.L_x_22940:
[----:B------:R-:W2:Y:S02]  /*c440*/  LDG.E.U16 R4, desc[UR36][R4.64] ;  /* 0x0000002404047981 */ /* 0x000ea4000c1e1500 */
[----:B--2---:R0:W1:Y:S01]  /*c450*/  I2F.S16 R38, R4 ;  /* 0x0000000400267306 */ /* 0x0040620000101400 */
[----:B------:R-:W-:Y:S05]  /*c460*/  BRA `(.L_x_22939) ;  /* 0x0000000800f07947 */ /* 0x000fea0003800000 */
.L_x_22935:
        /* <DEDUP_REMOVED lines=8> */
.L_x_22943:
[----:B------:R-:W2:Y:S02]  /*c4f0*/  LDG.E.U16 R4, desc[UR36][R4.64] ;  /* 0x0000002404047981 */ /* 0x000ea4000c1e1500 */
[----:B--2---:R-:W-:Y:S01]  /*c500*/  HADD2.F32 R38, -RZ, R4.H0_H0 ;  /* 0x20000004ff267230 */ /* 0x004fe20000004100 */
[----:B------:R-:W-:Y:S06]  /*c510*/  BRA `(.L_x_22939) ;  /* 0x0000000800c47947 */ /* 0x000fec0003800000 */
.L_x_22942:
        /* <DEDUP_REMOVED lines=8> */
.L_x_22945:
[----:B------:R-:W2:Y:S02]  /*c5a0*/  LDG.E.U16 R4, desc[UR36][R4.64] ;  /* 0x0000002404047981 */ /* 0x000ea4000c1e1500 */
[----:B--2---:R-:W-:Y:S01]  /*c5b0*/  HADD2.F32 R38, -RZ, R4.H0_H0 ;  /* 0x20000004ff267230 */ /* 0x004fe20000004100 */
[----:B------:R-:W-:Y:S06]  /*c5c0*/  BRA `(.L_x_22939) ;  /* 0x0000000800987947 */ /* 0x000fec0003800000 */
.L_x_22944:
[----:B------:R-:W2:Y:S01]  /*c5d0*/  LDG.E.64 R4, desc[UR36][R4.64] ;  /* 0x0000002404047981 */ /* 0x000ea2000c1e1b00 */
[----:B------:R-:W-:Y:S01]  /*c5e0*/  UMOV UR4, 0xf0000000 ;  /* 0xf000000000047882 */ /* 0x000fe20000000000 */
[----:B------:R-:W-:Y:S01]  /*c5f0*/  UMOV UR5, 0x380fffff ;  /* 0x380fffff00057882 */ /* 0x000fe20000000000 */
[----:B--2---:R-:W0:Y:S01]  /*c600*/  F2F.F32.F64 R38, R4 ;  /* 0x0000000400267310 */ /* 0x004e220000301000 */
[----:B------:R-:W-:-:S14]  /*c610*/  DSETP.GEU.AND P0, PT, |R4|, UR4, PT ;  /* 0x0000000404007e2a */ /* 0x000fdc000bf0e200 */
[----:B0-----:R-:W-:Y:S01]  /*c620*/  @!P0 FMUL R38, R38, 1.175494350822287508e-38 ;  /* 0x0080000026268820 */ /* 0x001fe20000400000 */
[----:B------:R-:W-:Y:S06]  /*c630*/  BRA `(.L_x_22939) ;  /* 0x00000008007c7947 */ /* 0x000fec0003800000 */
.L_x_22934:
        /* <DEDUP_REMOVED lines=12> */
.L_x_22948:
[----:B------:R-:W2:Y:S01]  /*c700*/  LDG.E.64 R4, desc[UR36][R4.64] ;  /* 0x0000002404047981 */ /* 0x000ea2000c1e1b00 */
[----:B------:R-:W-:Y:S01]  /*c710*/  UMOV UR4, 0xf0000000 ;  /* 0xf000000000047882 */ /* 0x000fe20000000000 */
[----:B------:R-:W-:Y:S01]  /*c720*/  UMOV UR5, 0x380fffff ;  /* 0x380fffff00057882 */ /* 0x000fe20000000000 */
[----:B--2---:R-:W0:Y:S01]  /*c730*/  F2F.F32.F64 R38, R4 ;  /* 0x0000000400267310 */ /* 0x004e220000301000 */
[----:B------:R-:W-:-:S14]  /*c740*/  DSETP.GEU.AND P0, PT, |R4|, UR4, PT ;  /* 0x0000000404007e2a */ /* 0x000fdc000bf0e200 */
[----:B0-----:R-:W-:Y:S01]  /*c750*/  @!P0 FMUL R38, R38, 1.175494350822287508e-38 ;  /* 0x0080000026268820 */ /* 0x001fe20000400000 */
[----:B------:R-:W-:Y:S06]  /*c760*/  BRA `(.L_x_22939) ;  /* 0x0000000800307947 */ /* 0x000fec0003800000 */
.L_x_22947:
        /* <DEDUP_REMOVED lines=26> */
.L_x_22950:
        /* <DEDUP_REMOVED lines=13> */
.L_x_22949:
[----:B------:R-:W2:Y:S02]  /*c9e0*/  LDG.E.U16 R4, desc[UR36][R4.64] ;  /* 0x0000002404047981 */ /* 0x000ea4000c1e1500 */
[----:B--2---:R-:W-:Y:S01]  /*c9f0*/  IMAD.U32 R38, R4, 0x10000, RZ ;  /* 0x0001000004267824 */ /* 0x004fe200078e00ff */
[----:B------:R-:W-:Y:S06]  /*ca00*/  BRA `(.L_x_22939) ;  /* 0x0000000400887947 */ /* 0x000fec0003800000 */
.L_x_22946:
        /* <DEDUP_REMOVED lines=11> */
.L_x_22953:
        /* <DEDUP_REMOVED lines=20> */
.L_x_22955:
[----:B------:R-:W-:Y:S05]  /*cc00*/  BSYNC B0 ;  /* 0x0000000000007941 */ /* 0x000fea0003800000 */
.L_x_22954:
[----:B------:R-:W-:Y:S01]  /*cc10*/  IMAD.SHL.U32 R3, R3, 0x100000, RZ ;  /* 0x0010000003037824 */ /* 0x000fe200078e00ff */
[----:B------:R-:W-:-:S04]  /*cc20*/  LEA R5, R0, 0x3b800000, 0x17 ;  /* 0x3b80000000057811 */ /* 0x000fc800078eb8ff */
[----:B------:R-:W-:Y:S01]  /*cc30*/  LOP3.LUT R38, R5, R3, R38, 0xfe, !PT ;  /* 0x0000000305267212 */ /* 0x000fe200078efe26 */
[----:B------:R-:W-:Y:S06]  /*cc40*/  BRA `(.L_x_22939) ;  /* 0x0000000000f87947 */ /* 0x000fec0003800000 */
.L_x_22952:
        /* <DEDUP_REMOVED lines=20> */
.L_x_22957:
[----:B------:R-:W-:Y:S05]  /*cd90*/  BSYNC B0 ;  /* 0x0000000000007941 */ /* 0x000fea0003800000 */
.L_x_22956:
[----:B------:R-:W-:Y:S01]  /*cda0*/  IMAD.SHL.U32 R3, R3, 0x200000, RZ ;  /* 0x0020000003037824 */ /* 0x000fe200078e00ff */
[----:B------:R-:W-:-:S04]  /*cdb0*/  LEA R5, R0, 0x37800000, 0x17 ;  /* 0x3780000000057811 */ /* 0x000fc800078eb8ff */
[----:B------:R-:W-:Y:S01]  /*cdc0*/  LOP3.LUT R38, R5, R3, R38, 0xfe, !PT ;  /* 0x0000000305267212 */ /* 0x000fe200078efe26 */
[----:B------:R-:W-:Y:S06]  /*cdd0*/  BRA `(.L_x_22939) ;  /* 0x0000000000947947 */ /* 0x000fec0003800000 */
.L_x_22951:
        /* <DEDUP_REMOVED lines=14> */
.L_x_22938:
        /* <DEDUP_REMOVED lines=16> */
.L_x_22960:
[----:B------:R-:W-:Y:S01]  /*cfc0*/  IMAD.MOV.U32 R38, RZ, RZ, RZ ;  /* 0x000000ffff267224 */ /* 0x000fe200078e00ff */
[----:B------:R-:W-:Y:S06]  /*cfd0*/  BRA `(.L_x_22939) ;  /* 0x0000000000147947 */ /* 0x000fec0003800000 */
.L_x_22959:
[----:B------:R-:W2:Y:S02]  /*cfe0*/  LDG.E.64 R4, desc[UR36][R4.64] ;  /* 0x0000002404047981 */ /* 0x000ea4000c1e1b00 */
[----:B--2---:R0:W1:Y:S01]  /*cff0*/  I2F.U64 R38, R4 ;  /* 0x0000000400267312 */ /* 0x0040620000301000 */
[----:B------:R-:W-:Y:S05]  /*d000*/  BRA `(.L_x_22939) ;  /* 0x0000000000087947 */ /* 0x000fea0003800000 */
.L_x_22958:
[----:B------:R-:W2:Y:S02]  /*d010*/  LDG.E R4, desc[UR36][R4.64] ;  /* 0x0000002404047981 */ /* 0x000ea4000c1e1900 */
[----:B--2---:R-:W-:-:S07]  /*d020*/  I2FP.F32.U32 R38, R4 ;  /* 0x0000000400267245 */ /* 0x004fce0000201000 */
.L_x_22939:
[----:B------:R-:W-:Y:S05]  /*d030*/  BSYNC B6 ;  /* 0x0000000000067941 */ /* 0x000fea0003800000 */
.L_x_22933:
        /* <DEDUP_REMOVED lines=20> */
.L_x_22965:
[----:B------:R-:W2:Y:S02]  /*d180*/  LDG.E.U8 R4, desc[UR36][R4.64] ;  /* 0x0000002404047981 */ /* 0x000ea4000c1e1100 */
[----:B--2---:R-:W-:Y:S01]  /*d190*/  I2FP.F32.U32 R33, R4 ;  /* 0x0000000400217245 */ /* 0x004fe20000201000 */
[----:B------:R-:W-:Y:S06]  /*d1a0*/  BRA `(.L_x_22967) ;  /* 0x0000000c002c7947 */ /* 0x000fec0003800000 */
.L_x_22964:
        /* <DEDUP_REMOVED lines=9> */
.L_x_22969:
[----:B------:R-:W2:Y:S02]  /*d240*/  LDG.E R4, desc[UR36][R4.64] ;  /* 0x0000002404047981 */ /* 0x000ea4000c1e1900 */
[----:B--2---:R-:W-:Y:S01]  /*d250*/  I2FP.F32.S32 R33, R4 ;  /* 0x0000000400217245 */ /* 0x004fe20000201400 */
[----:B------:R-:W-:Y:S06]  /*d260*/  BRA `(.L_x_22967) ;  /* 0x0000000800fc7947 */ /* 0x000fec0003800000 */
.L_x_22968:
[----:B------:R-:W2:Y:S02]  /*d270*/  LDG.E.U16 R4, desc[UR36][R4.64] ;  /* 0x0000002404047981 */ /* 0x000ea4000c1e1500 */
[----:B--2---:R0:W2:Y:S01]  /*d280*/  I2F.S16 R33, R4 ;  /* 0x0000000400217306 */ /* 0x0040a20000101400 */
[----:B------:R-:W-:Y:S05]  /*d290*/  BRA `(.L_x_22967) ;  /* 0x0000000800f07947 */ /* 0x000fea0003800000 */
.L_x_22963:
        /* <DEDUP_REMOVED lines=8> */
.L_x_22971:
[----:B------:R-:W2:Y:S02]  /*d320*/  LDG.E.U16 R4, desc[UR36][R4.64] ;  /* 0x0000002404047981 */ /* 0x000ea4000c1e1500 */
[----:B--2---:R-:W-:Y:S01]  /*d330*/  HADD2.F32 R33, -RZ, R4.H0_H0 ;  /* 0x20000004ff217230 */ /* 0x004fe20000004100 */
[----:B------:R-:W-:Y:S06]  /*d340*/  BRA `(.L_x_22967) ;  /* 0x0000000800c47947 */ /* 0x000fec0003800000 */
.L_x_22970:
        /* <DEDUP_REMOVED lines=8> */
.L_x_22973:
[----:B------:R-:W2:Y:S02]  /*d3d0*/  LDG.E.U16 R4, desc[UR36][R4.64] ;  /* 0x0000002404047981 */ /* 0x000ea4000c1e1500 */
[----:B--2---:R-:W-:Y:S01]  /*d3e0*/  HADD2.F32 R33, -RZ, R4.H0_H0 ;  /* 0x20000004ff217230 */ /* 0x004fe20000004100 */
[----:B------:R-:W-:Y:S06]  /*d3f0*/  BRA `(.L_x_22967) ;  /* 0x0000000800987947 */ /* 0x000fec0003800000 */
.L_x_22972:
[----:B------:R-:W2:Y:S01]  /*d400*/  LDG.E.64 R4, desc[UR36][R4.64] ;  /* 0x0000002404047981 */ /* 0x000ea2000c1e1b00 */
[----:B------:R-:W-:Y:S01]  /*d410*/  UMOV UR4, 0xf0000000 ;  /* 0xf000000000047882 */ /* 0x000fe20000000000 */
[----:B------:R-:W-:Y:S01]  /*d420*/  UMOV UR5, 0x380fffff ;  /* 0x380fffff00057882 */ /* 0x000fe20000000000 */
[----:B--2---:R-:W0:Y:S01]  /*d430*/  F2F.F32.F64 R33, R4 ;  /* 0x0000000400217310 */ /* 0x004e220000301000 */
[----:B------:R-:W-:-:S14]  /*d440*/  DSETP.GEU.AND P0, PT, |R4|, UR4, PT ;  /* 0x0000000404007e2a */ /* 0x000fdc000bf0e200 */
[----:B0-----:R-:W-:Y:S01]  /*d450*/  @!P0 FMUL R33, R33, 1.175494350822287508e-38 ;  /* 0x0080000021218820 */ /* 0x001fe20000400000 */
[----:B------:R-:W-:Y:S06]  /*d460*/  BRA `(.L_x_22967) ;  /* 0x00000008007c7947 */ /* 0x000fec0003800000 */
.L_x_22962:
        /* <DEDUP_REMOVED lines=12> */
.L_x_22976:
[----:B------:R-:W2:Y:S01]  /*d530*/  LDG.E.64 R4, desc[UR36][R4.64] ;  /* 0x0000002404047981 */ /* 0x000ea2000c1e1b00 */
[----:B------:R-:W-:Y:S01]  /*d540*/  UMOV UR4, 0xf0000000 ;  /* 0xf000000000047882 */ /* 0x000fe20000000000 */
[----:B------:R-:W-:Y:S01]  /*d550*/  UMOV UR5, 0x380fffff ;  /* 0x380fffff00057882 */ /* 0x000fe20000000000 */
[----:B--2---:R-:W0:Y:S01]  /*d560*/  F2F.F32.F64 R33, R4 ;  /* 0x0000000400217310 */ /* 0x004e220000301000 */
[----:B------:R-:W-:-:S14]  /*d570*/  DSETP.GEU.AND P0, PT, |R4|, UR4, PT ;  /* 0x0000000404007e2a */ /* 0x000fdc000bf0e200 */
[----:B0-----:R-:W-:Y:S01]  /*d580*/  @!P0 FMUL R33, R33, 1.175494350822287508e-38 ;  /* 0x0080000021218820 */ /* 0x001fe20000400000 */
[----:B------:R-:W-:Y:S06]  /*d590*/  BRA `(.L_x_22967) ;  /* 0x0000000800307947 */ /* 0x000fec0003800000 */
.L_x_22975:
        /* <DEDUP_REMOVED lines=26> */
.L_x_22978:
        /* <DEDUP_REMOVED lines=13> */
.L_x_22977:
[----:B------:R-:W2:Y:S02]  /*d810*/  LDG.E.U16 R4, desc[UR36][R4.64] ;  /* 0x0000002404047981 */ /* 0x000ea4000c1e1500 */
[----:B--2---:R-:W-:Y:S01]  /*d820*/  IMAD.U32 R33, R4, 0x10000, RZ ;  /* 0x0001000004217824 */ /* 0x004fe200078e00ff */
[----:B------:R-:W-:Y:S06]  /*d830*/  BRA `(.L_x_22967) ;  /* 0x0000000400887947 */ /* 0x000fec0003800000 */
.L_x_22974:
        /* <DEDUP_REMOVED lines=11> */
.L_x_22981:
        /* <DEDUP_REMOVED lines=20> */
.L_x_22983:
[----:B------:R-:W-:Y:S05]  /*da30*/  BSYNC B0 ;  /* 0x0000000000007941 */ /* 0x000fea0003800000 */
.L_x_22982:
[----:B------:R-:W-:Y:S01]  /*da40*/  IMAD.SHL.U32 R3, R3, 0x100000, RZ ;  /* 0x0010000003037824 */ /* 0x000fe200078e00ff */
[----:B------:R-:W-:-:S04]  /*da50*/  LEA R0, R0, 0x3b800000, 0x17 ;  /* 0x3b80000000007811 */ /* 0x000fc800078eb8ff */
[----:B------:R-:W-:Y:S01]  /*da60*/  LOP3.LUT R33, R0, R3, R33, 0xfe, !PT ;  /* 0x0000000300217212 */ /* 0x000fe200078efe21 */
[----:B------:R-:W-:Y:S06]  /*da70*/  BRA `(.L_x_22967) ;  /* 0x0000000000f87947 */ /* 0x000fec0003800000 */
.L_x_22980:
        /* <DEDUP_REMOVED lines=20> */
.L_x_22985:
[----:B------:R-:W-:Y:S05]  /*dbc0*/  BSYNC B0 ;  /* 0x0000000000007941 */ /* 0x000fea0003800000 */
.L_x_22984:
[----:B------:R-:W-:Y:S01]  /*dbd0*/  IMAD.SHL.U32 R3, R3, 0x200000, RZ ;  /* 0x0020000003037824 */ /* 0x000fe200078e00ff */
[----:B------:R-:W-:-:S04]  /*dbe0*/  LEA R0, R0, 0x37800000, 0x17 ;  /* 0x3780000000007811 */ /* 0x000fc800078eb8ff */
[----:B------:R-:W-:Y:S01]  /*dbf0*/  LOP3.LUT R33, R0, R3, R33, 0xfe, !PT ;  /* 0x0000000300217212 */ /* 0x000fe200078efe21 */
[----:B------:R-:W-:Y:S06]  /*dc00*/  BRA `(.L_x_22967) ;  /* 0x0000000000947947 */ /* 0x000fec0003800000 */
.L_x_22979:
        /* <DEDUP_REMOVED lines=14> */
.L_x_22966:
        /* <DEDUP_REMOVED lines=16> */
.L_x_22988:
[----:B------:R-:W-:Y:S01]  /*ddf0*/  IMAD.MOV.U32 R33, RZ, RZ, RZ ;  /* 0x000000ffff217224 */ /* 0x000fe200078e00ff */
[----:B------:R-:W-:Y:S06]  /*de00*/  BRA `(.L_x_22967) ;  /* 0x0000000000147947 */ /* 0x000fec0003800000 */
.L_x_22987:
[----:B------:R-:W2:Y:S02]  /*de10*/  LDG.E.64 R4, desc[UR36][R4.64] ;  /* 0x0000002404047981 */ /* 0x000ea4000c1e1b00 */
[----:B--2---:R0:W2:Y:S01]  /*de20*/  I2F.U64 R33, R4 ;  /* 0x0000000400217312 */ /* 0x0040a20000301000 */
[----:B------:R-:W-:Y:S05]  /*de30*/  BRA `(.L_x_22967) ;  /* 0x0000000000087947 */ /* 0x000fea0003800000 */
.L_x_22986:
[----:B------:R-:W2:Y:S02]  /*de40*/  LDG.E R4, desc[UR36][R4.64] ;  /* 0x0000002404047981 */ /* 0x000ea4000c1e1900 */
[----:B--2---:R-:W-:-:S07]  /*de50*/  I2FP.F32.U32 R33, R4 ;  /* 0x0000000400217245 */ /* 0x004fce0000201000 */
.L_x_22967:
[----:B------:R-:W-:Y:S05]  /*de60*/  BSYNC B6 ;  /* 0x0000000000067941 */ /* 0x000fea0003800000 */
.L_x_22961:
[----:B------:R-:W-:-:S07]  /*de70*/  VIADD R16, R16, 0x80 ;  /* 0x0000008010107836 */ /* 0x000fce0000000000 */
.L_x_22843:
[----:B------:R-:W-:Y:S05]  /*de80*/  BSYNC B7 ;  /* 0x0000000000077941 */ /* 0x000fea0003800000 */
.L_x_22842:
[----:B------:R-:W-:Y:S01]  /*de90*/  ISETP.GE.AND P0, PT, R16, R34, PT ;  /* 0x000000221000720c */ /* 0x000fe20003f06270 */
[----:B------:R-:W-:Y:S01]  /*dea0*/  BSSY B7, `(.L_x_22989) ;  /* 0x000049a000077945 */ /* 0x000fe20003800000 */
[----:B--2---:R-:W-:Y:S02]  /*deb0*/  IMAD.MOV.U32 R18, RZ, RZ, RZ ;  /* 0x000000ffff127224 */ /* 0x004fe400078e00ff */
[----:B------:R-:W-:Y:S02]  /*dec0*/  IMAD.MOV.U32 R34, RZ, RZ, RZ ;  /* 0x000000ffff227224 */ /* 0x000fe400078e00ff */
[----:B-1----:R-:W-:-:S07]  /*ded0*/  IMAD.MOV.U32 R39, RZ, RZ, RZ ;  /* 0x000000ffff277224 */ /* 0x002fce00078e00ff */
        /* <DEDUP_REMOVED lines=23> */
.L_x_22994:
[----:B------:R-:W2:Y:S02]  /*e050*/  LDG.E.U8 R4, desc[UR36][R4.64] ;  /* 0x0000002404047981 */ /* 0x000ea4000c1e1100 */
[----:B--2---:R-:W-:-:S04]  /*e060*/  I2FP.F32.U32 R0, R4 ;  /* 0x0000000400007245 */ /* 0x004fc80000201000 */
[----:B------:R-:W-:-:S04]  /*e070*/  F2FP.F16.F32.PACK_AB R0, RZ, R0 ;  /* 0x00000000ff00723e */ /* 0x000fc800000000ff */
[----:B------:R-:W-:Y:S01]  /*e080*/  PRMT R32, R0, 0x7610, R32 ;  /* 0x0000761000207816 */ /* 0x000fe20000000020 */
[----:B------:R-:W-:Y:S06]  /*e090*/  BRA `(.L_x_22996) ;  /* 0x0000000c00bc7947 */ /* 0x000fec0003800000 */
.L_x_22993:
        /* <DEDUP_REMOVED lines=11> */
.L_x_22998:
[----:B------:R-:W2:Y:S02]  /*e150*/  LDG.E R4, desc[UR36][R4.64] ;  /* 0x0000002404047981 */ /* 0x000ea4000c1e1900 */
[----:B--2---:R-:W-:-:S04]  /*e160*/  I2FP.F32.S32 R0, R4 ;  /* 0x0000000400007245 */ /* 0x004fc80000201400 */
[----:B------:R-:W-:-:S04]  /*e170*/  F2FP.F16.F32.PACK_AB R0, RZ, R0 ;  /* 0x00000000ff00723e */ /* 0x000fc800000000ff */
[----:B------:R-:W-:Y:S01]  /*e180*/  PRMT R32, R0, 0x7610, R32 ;  /* 0x0000761000207816 */ /* 0x000fe20000000020 */
[----:B------:R-:W-:Y:S06]  /*e190*/  BRA `(.L_x_22996) ;  /* 0x0000000c007c7947 */ /* 0x000fec0003800000 */
.L_x_22997:
[----:B------:R-:W2:Y:S02]  /*e1a0*/  LDG.E.U16 R4, desc[UR36][R4.64] ;  /* 0x0000002404047981 */ /* 0x000ea4000c1e1500 */
[----:B--2---:R-:W0:Y:S02]  /*e1b0*/  I2F.S16 R0, R4 ;  /* 0x0000000400007306 */ /* 0x004e240000101400 */
[----:B0-----:R-:W-:-:S04]  /*e1c0*/  F2FP.F16.F32.PACK_AB R0, RZ, R0 ;  /* 0x00000000ff00723e */ /* 0x001fc800000000ff */
[----:B------:R-:W-:Y:S01]  /*e1d0*/  PRMT R32, R0, 0x7610, R32 ;  /* 0x0000761000207816 */ /* 0x000fe20000000020 */
[----:B------:R-:W-:Y:S06]  /*e1e0*/  BRA `(.L_x_22996) ;  /* 0x0000000c00687947 */ /* 0x000fec0003800000 */
.L_x_22992:
        /* <DEDUP_REMOVED lines=9> */
.L_x_23000:
[----:B------:R0:W5:Y:S01]  /*e280*/  LDG.E.U16 R32, desc[UR36][R4.64] ;  /* 0x0000002404207981 */ /* 0x000162000c1e1500 */
[----:B------:R-:W-:Y:S05]  /*e290*/  BRA `(.L_x_22996) ;  /* 0x0000000c003c7947 */ /* 0x000fea0003800000 */
.L_x_22999:
        /* <DEDUP_REMOVED lines=9> */
.L_x_23002:
[----:B------:R1:W5:Y:S01]  /*e330*/  LDG.E.U16 R32, desc[UR36][R4.64] ;  /* 0x0000002404207981 */ /* 0x000362000c1e1500 */
[----:B------:R-:W-:Y:S05]  /*e340*/  BRA `(.L_x_22996) ;  /* 0x0000000c00107947 */ /* 0x000fea0003800000 */
.L_x_23001:
        /* <DEDUP_REMOVED lines=9> */
.L_x_22991:
        /* <DEDUP_REMOVED lines=14> */
.L_x_23005:
        /* <DEDUP_REMOVED lines=9> */
.L_x_23004:
        /* <DEDUP_REMOVED lines=28> */
.L_x_23007:
        /* <DEDUP_REMOVED lines=15> */
.L_x_23006:
[----:B------:R-:W2:Y:S02]  /*e800*/  LDG.E.U16 R0, desc[UR36][R4.64] ;  /* 0x0000002404007981 */ /* 0x000ea4000c1e1500 */
[----:B--2---:R-:W-:-:S05]  /*e810*/  IMAD.U32 R0, R0, 0x10000, RZ ;  /* 0x0001000000007824 */ /* 0x004fca00078e00ff */
[----:B------:R-:W-:-:S04]  /*e820*/  F2FP.F16.F32.PACK_AB R0, RZ, R0 ;  /* 0x00000000ff00723e */ /* 0x000fc800000000ff */
[----:B------:R-:W-:Y:S01]  /*e830*/  PRMT R32, R0, 0x7610, R32 ;  /* 0x0000761000207816 */ /* 0x000fe20000000020 */
[----:B------:R-:W-:Y:S06]  /*e840*/  BRA `(.L_x_22996) ;  /* 0x0000000400d07947 */ /* 0x000fec0003800000 */
.L_x_23003:
        /* <DEDUP_REMOVED lines=13> */
.L_x_23010:
        /* <DEDUP_REMOVED lines=21> */
.L_x_23014:
[----:B------:R-:W-:Y:S05]  /*ea70*/  BSYNC B1 ;  /* 0x0000000000017941 */ /* 0x000fea0003800000 */
.L_x_23013:
[----:B------:R-:W-:Y:S01]  /*ea80*/  LEA R5, R0, 0x3b800000, 0x17 ;  /* 0x3b80000000057811 */ /* 0x000fe200078eb8ff */
[----:B------:R-:W-:-:S05]  /*ea90*/  IMAD.SHL.U32 R0, R3, 0x100000, RZ ;  /* 0x0010000003007824 */ /* 0x000fca00078e00ff */
[----:B------:R-:W-:-:S07]  /*eaa0*/  LOP3.LUT R0, R5, R0, R6, 0xfe, !PT ;  /* 0x0000000005007212 */ /* 0x000fce00078efe06 */
.L_x_23012:
[----:B------:R-:W-:Y:S05]  /*eab0*/  BSYNC B0 ;  /* 0x0000000000007941 */ /* 0x000fea0003800000 */
.L_x_23011:
[----:B------:R-:W-:-:S04]  /*eac0*/  F2FP.F16.F32.PACK_AB R0, RZ, R0 ;  /* 0x00000000ff00723e */ /* 0x000fc800000000ff */
[----:B------:R-:W-:Y:S01]  /*ead0*/  PRMT R32, R0, 0x7610, R32 ;  /* 0x0000761000207816 */ /* 0x000fe20000000020 */
[----:B------:R-:W-:Y:S06]  /*eae0*/  BRA `(.L_x_22996) ;  /* 0x0000000400287947 */ /* 0x000fec0003800000 */
.L_x_23009:
        /* <DEDUP_REMOVED lines=21> */
.L_x_23018:
[----:B------:R-:W-:Y:S05]  /*ec40*/  BSYNC B1 ;  /* 0x0000000000017941 */ /* 0x000fea0003800000 */
.L_x_23017:
[----:B------:R-:W-:Y:S01]  /*ec50*/  LEA R5, R0, 0x37800000, 0x17 ;  /* 0x3780000000057811 */ /* 0x000fe200078eb8ff */
[----:B------:R-:W-:-:S05]  /*ec60*/  IMAD.SHL.U32 R0, R3, 0x200000, RZ ;  /* 0x0020000003007824 */ /* 0x000fca00078e00ff */
[----:B------:R-:W-:-:S07]  /*ec70*/  LOP3.LUT R0, R5, R0, R6, 0xfe, !PT ;  /* 0x0000000005007212 */ /* 0x000fce00078efe06 */
.L_x_23016:
[----:B------:R-:W-:Y:S05]  /*ec80*/  BSYNC B0 ;  /* 0x0000000000007941 */ /* 0x000fea0003800000 */
.L_x_23015:
[----:B------:R-:W-:-:S04]  /*ec90*/  F2FP.F16.F32.PACK_AB R0, RZ, R0 ;  /* 0x00000000ff00723e */ /* 0x000fc800000000ff */
[----:B------:R-:W-:Y:S01]  /*eca0*/  PRMT R32, R0, 0x7610, R32 ;  /* 0x0000761000207816 */ /* 0x000fe20000000020 */
[----:B------:R-:W-:Y:S06]  /*ecb0*/  BRA `(.L_x_22996) ;  /* 0x0000000000b47947 */ /* 0x000fec0003800000 */
.L_x_23008:
        /* <DEDUP_REMOVED lines=14> */
.L_x_23022:
[----:B------:R-:W-:Y:S05]  /*eda0*/  BSYNC B0 ;  /* 0x0000000000007941 */ /* 0x000fea0003800000 */
.L_x_23021:
[----:B------:R-:W-:-:S04]  /*edb0*/  F2FP.F16.F32.PACK_AB R0, RZ, R0 ;  /* 0x00000000ff00723e */ /* 0x000fc800000000ff */
[----:B------:R-:W-:Y:S01]  /*edc0*/  PRMT R32, R0, 0x7610, R32 ;  /* 0x0000761000207816 */ /* 0x000fe20000000020 */
[----:B------:R-:W-:Y:S06]  /*edd0*/  BRA `(.L_x_22996) ;  /* 0x00000000006c7947 */ /* 0x000fec0003800000 */
.L_x_22995:
        /* <DEDUP_REMOVED lines=16> */
.L_x_23023:
[----:B------:R-:W-:Y:S01]  /*eee0*/  PRMT R32, RZ, 0x7610, R32 ;  /* 0x00007610ff207816 */ /* 0x000fe20000000020 */
[----:B------:R-:W-:Y:S06]  /*eef0*/  BRA `(.L_x_22996) ;  /* 0x0000000000247947 */ /* 0x000fec0003800000 */
.L_x_23020:
[----:B------:R-:W2:Y:S02]  /*ef00*/  LDG.E.64 R4, desc[UR36][R4.64] ;  /* 0x0000002404047981 */ /* 0x000ea4000c1e1b00 */
[----:B--2---:R-:W0:Y:S02]  /*ef10*/  I2F.U64 R0, R4 ;  /* 0x0000000400007312 */ /* 0x004e240000301000 */
[----:B0-----:R-:W-:-:S04]  /*ef20*/  F2FP.F16.F32.PACK_AB R0, RZ, R0 ;  /* 0x00000000ff00723e */ /* 0x001fc800000000ff */
[----:B------:R-:W-:Y:S01]  /*ef30*/  PRMT R32, R0, 0x7610, R32 ;  /* 0x0000761000207816 */ /* 0x000fe20000000020 */
[----:B------:R-:W-:Y:S06]  /*ef40*/  BRA `(.L_x_22996) ;  /* 0x0000000000107947 */ /* 0x000fec0003800000 */
.L_x_23019:
[----:B------:R-:W2:Y:S02]  /*ef50*/  LDG.E R4, desc[UR36][R4.64] ;  /* 0x0000002404047981 */ /* 0x000ea4000c1e1900 */
[----:B--2---:R-:W-:-:S04]  /*ef60*/  I2FP.F32.U32 R0, R4 ;  /* 0x0000000400007245 */ /* 0x004fc80000201000 */
[----:B------:R-:W-:-:S04]  /*ef70*/  F2FP.F16.F32.PACK_AB R0, RZ, R0 ;  /* 0x00000000ff00723e */ /* 0x000fc800000000ff */
[----:B------:R-:W-:-:S07]  /*ef80*/  PRMT R32, R0, 0x7610, R32 ;  /* 0x0000761000207816 */ /* 0x000fce0000000020 */
.L_x_22996:
        /* <DEDUP_REMOVED lines=21> */
.L_x_23028:
[----:B------:R-:W2:Y:S02]  /*f0e0*/  LDG.E.U8 R4, desc[UR36][R4.64] ;  /* 0x0000002404047981 */ /* 0x000ea4000c1e1100 */
[----:B--2---:R-:W-:Y:S01]  /*f0f0*/  I2FP.F32.U32 R18, R4 ;  /* 0x0000000400127245 */ /* 0x004fe20000201000 */
[----:B------:R-:W-:Y:S06]  /*f100*/  BRA `(.L_x_23030) ;  /* 0x0000000c002c7947 */ /* 0x000fec0003800000 */
.L_x_23027:
        /* <DEDUP_REMOVED lines=9> */
.L_x_23032:
[----:B------:R-:W2:Y:S02]  /*f1a0*/  LDG.E R4, desc[UR36][R4.64] ;  /* 0x0000002404047981 */ /* 0x000ea4000c1e1900 */
[----:B--2---:R-:W-:Y:S01]  /*f1b0*/  I2FP.F32.S32 R18, R4 ;  /* 0x0000000400127245 */ /* 0x004fe20000201400 */
[----:B------:R-:W-:Y:S06]  /*f1c0*/  BRA `(.L_x_23030) ;  /* 0x0000000800fc7947 */ /* 0x000fec0003800000 */
.L_x_23031:
[----:B------:R-:W2:Y:S02]  /*f1d0*/  LDG.E.U16 R4, desc[UR36][R4.64] ;  /* 0x0000002404047981 */ /* 0x000ea4000c1e1500 */
[----:B--2---:R0:W1:Y:S01]  /*f1e0*/  I2F.S16 R18, R4 ;  /* 0x0000000400127306 */ /* 0x0040620000101400 */
[----:B------:R-:W-:Y:S05]  /*f1f0*/  BRA `(.L_x_23030) ;  /* 0x0000000800f07947 */ /* 0x000fea0003800000 */
.L_x_23026:
        /* <DEDUP_REMOVED lines=8> */
.L_x_23034:
[----:B------:R-:W2:Y:S02]  /*f280*/  LDG.E.U16 R4, desc[UR36][R4.64] ;  /* 0x0000002404047981 */ /* 0x000ea4000c1e1500 */
[----:B--2---:R-:W-:Y:S01]  /*f290*/  HADD2.F32 R18, -RZ, R4.H0_H0 ;  /* 0x20000004ff127230 */ /* 0x004fe20000004100 */
[----:B------:R-:W-:Y:S06]  /*f2a0*/  BRA `(.L_x_23030) ;  /* 0x0000000800c47947 */ /* 0x000fec0003800000 */
.L_x_23033:
        /* <DEDUP_REMOVED lines=8> */
.L_x_23036:
[----:B------:R-:W2:Y:S02]  /*f330*/  LDG.E.U16 R4, desc[UR36][R4.64] ;  /* 0x0000002404047981 */ /* 0x000ea4000c1e1500 */
[----:B--2---:R-:W-:Y:S01]  /*f340*/  HADD2.F32 R18, -RZ, R4.H0_H0 ;  /* 0x20000004ff127230 */ /* 0x004fe20000004100 */
[----:B------:R-:W-:Y:S06]  /*f350*/  BRA `(.L_x_23030) ;  /* 0x0000000800987947 */ /* 0x000fec0003800000 */
.L_x_23035:
[----:B------:R-:W2:Y:S01]  /*f360*/  LDG.E.64 R4, desc[UR36][R4.64] ;  /* 0x0000002404047981 */ /* 0x000ea2000c1e1b00 */
[----:B------:R-:W-:Y:S01]  /*f370*/  UMOV UR4, 0xf0000000 ;  /* 0xf000000000047882 */ /* 0x000fe20000000000 */
[----:B------:R-:W-:Y:S01]  /*f380*/  UMOV UR5, 0x380fffff ;  /* 0x380fffff00057882 */ /* 0x000fe20000000000 */
[----:B--2---:R-:W0:Y:S01]  /*f390*/  F2F.F32.F64 R18, R4 ;  /* 0x0000000400127310 */ /* 0x004e220000301000 */
[----:B------:R-:W-:-:S14]  /*f3a0*/  DSETP.GEU.AND P0, PT, |R4|, UR4, PT ;  /* 0x0000000404007e2a */ /* 0x000fdc000bf0e200 */
[----:B0-----:R-:W-:Y:S01]  /*f3b0*/  @!P0 FMUL R18, R18, 1.175494350822287508e-38 ;  /* 0x0080000012128820 */ /* 0x001fe20000400000 */
[----:B------:R-:W-:Y:S06]  /*f3c0*/  BRA `(.L_x_23030) ;  /* 0x00000008007c7947 */ /* 0x000fec0003800000 */
.L_x_23025:
        /* <DEDUP_REMOVED lines=12> */
.L_x_23039:
[----:B------:R-:W2:Y:S01]  /*f490*/  LDG.E.64 R4, desc[UR36][R4.64] ;  /* 0x0000002404047981 */ /* 0x000ea2000c1e1b00 */
[----:B------:R-:W-:Y:S01]  /*f4a0*/  UMOV UR4, 0xf0000000 ;  /* 0xf000000000047882 */ /* 0x000fe20000000000 */
[----:B------:R-:W-:Y:S01]  /*f4b0*/  UMOV UR5, 0x380fffff ;  /* 0x380fffff00057882 */ /* 0x000fe20000000000 */
[----:B--2---:R-:W0:Y:S01]  /*f4c0*/  F2F.F32.F64 R18, R4 ;  /* 0x0000000400127310 */ /* 0x004e220000301000 */
[----:B------:R-:W-:-:S14]  /*f4d0*/  DSETP.GEU.AND P0, PT, |R4|, UR4, PT ;  /* 0x0000000404007e2a */ /* 0x000fdc000bf0e200 */
[----:B0-----:R-:W-:Y:S01]  /*f4e0*/  @!P0 FMUL R18, R18, 1.175494350822287508e-38 ;  /* 0x0080000012128820 */ /* 0x001fe20000400000 */
[----:B------:R-:W-:Y:S06]  /*f4f0*/  BRA `(.L_x_23030) ;  /* 0x0000000800307947 */ /* 0x000fec0003800000 */
.L_x_23038:
        /* <DEDUP_REMOVED lines=26> */
.L_x_23041:
        /* <DEDUP_REMOVED lines=13> */
.L_x_23040:
[----:B------:R-:W2:Y:S02]  /*f770*/  LDG.E.U16 R4, desc[UR36][R4.64] ;  /* 0x0000002404047981 */ /* 0x000ea4000c1e1500 */
[----:B--2---:R-:W-:Y:S01]  /*f780*/  IMAD.U32 R18, R4, 0x10000, RZ ;  /* 0x0001000004127824 */ /* 0x004fe200078e00ff */
[----:B------:R-:W-:Y:S06]  /*f790*/  BRA `(.L_x_23030) ;  /* 0x0000000400887947 */ /* 0x000fec0003800000 */
.L_x_23037:
        /* <DEDUP_REMOVED lines=11> */
.L_x_23044:
        /* <DEDUP_REMOVED lines=20> */
.L_x_23046:
[----:B------:R-:W-:Y:S05]  /*f990*/  BSYNC B0 ;  /* 0x0000000000007941 */ /* 0x000fea0003800000 */
.L_x_23045:
[----:B------:R-:W-:Y:S01]  /*f9a0*/  IMAD.SHL.U32 R3, R3, 0x100000, RZ ;  /* 0x0010000003037824 */ /* 0x000fe200078e00ff */
[----:B------:R-:W-:-:S04]  /*f9b0*/  LEA R5, R0, 0x3b800000, 0x17 ;  /* 0x3b80000000057811 */ /* 0x000fc800078eb8ff */
[----:B------:R-:W-:Y:S01]  /*f9c0*/  LOP3.LUT R18, R5, R3, R18, 0xfe, !PT ;  /* 0x0000000305127212 */ /* 0x000fe200078efe12 */
[----:B------:R-:W-:Y:S06]  /*f9d0*/  BRA `(.L_x_23030) ;  /* 0x0000000000f87947 */ /* 0x000fec0003800000 */
.L_x_23043:
        /* <DEDUP_REMOVED lines=20> */
.L_x_23048:
[----:B------:R-:W-:Y:S05]  /*fb20*/  BSYNC B0 ;  /* 0x0000000000007941 */ /* 0x000fea0003800000 */
.L_x_23047:
[----:B------:R-:W-:Y:S01]  /*fb30*/  IMAD.SHL.U32 R3, R3, 0x200000, RZ ;  /* 0x0020000003037824 */ /* 0x000fe200078e00ff */
[----:B------:R-:W-:-:S04]  /*fb40*/  LEA R5, R0, 0x37800000, 0x17 ;  /* 0x3780000000057811 */ /* 0x000fc800078eb8ff */
[----:B------:R-:W-:Y:S01]  /*fb50*/  LOP3.LUT R18, R5, R3, R18, 0xfe, !PT ;  /* 0x0000000305127212 */ /* 0x000fe200078efe12 */
[----:B------:R-:W-:Y:S06]  /*fb60*/  BRA `(.L_x_23030) ;  /* 0x0000000000947947 */ /* 0x000fec0003800000 */
.L_x_23042:
        /* <DEDUP_REMOVED lines=14> */
.L_x_23029:
        /* <DEDUP_REMOVED lines=16> */
.L_x_23051:
[----:B------:R-:W-:Y:S01]  /*fd50*/  IMAD.MOV.U32 R18, RZ, RZ, RZ ;  /* 0x000000ffff127224 */ /* 0x000fe200078e00ff */
[----:B------:R-:W-:Y:S06]  /*fd60*/  BRA `(.L_x_23030) ;  /* 0x0000000000147947 */ /* 0x000fec0003800000 */
.L_x_23050:
[----:B------:R-:W2:Y:S02]  /*fd70*/  LDG.E.64 R4, desc[UR36][R4.64] ;  /* 0x0000002404047981 */ /* 0x000ea4000c1e1b00 */
[----:B--2---:R0:W1:Y:S01]  /*fd80*/  I2F.U64 R18, R4 ;  /* 0x0000000400127312 */ /* 0x0040620000301000 */
[----:B------:R-:W-:Y:S05]  /*fd90*/  BRA `(.L_x_23030) ;  /* 0x0000000000087947 */ /* 0x000fea0003800000 */
.L_x_23049:
[----:B------:R-:W2:Y:S02]  /*fda0*/  LDG.E R4, desc[UR36][R4.64] ;  /* 0x0000002404047981 */ /* 0x000ea4000c1e1900 */
[----:B--2---:R-:W-:-:S07]  /*fdb0*/  I2FP.F32.U32 R18, R4 ;  /* 0x0000000400127245 */ /* 0x004fce0000201000 */
.L_x_23030:
[----:B------:R-:W-:Y:S05]  /*fdc0*/  BSYNC B6 ;  /* 0x0000000000067941 */ /* 0x000fea0003800000 */
.L_x_23024:
        /* <DEDUP_REMOVED lines=21> */
.L_x_23056:
[----:B------:R-:W2:Y:S02]  /*ff20*/  LDG.E.U8 R4, desc[UR36][R4.64] ;  /* 0x0000002404047981 */ /* 0x000ea4000c1e1100 */
[----:B--2---:R-:W-:Y:S01]  /*ff30*/  I2FP.F32.U32 R34, R4 ;  /* 0x0000000400227245 */ /* 0x004fe20000201000 */
[----:B------:R-:W-:Y:S06]  /*ff40*/  BRA `(.L_x_23058) ;  /* 0x0000000c002c7947 */ /* 0x000fec0003800000 */
.L_x_23055:
        /* <DEDUP_REMOVED lines=9> */
.L_x_23060:
[----:B------:R-:W2:Y:S02]  /*ffe0*/  LDG.E R4, desc[UR36][R4.64] ;  /* 0x0000002404047981 */ /* 0x000ea4000c1e1900 */
[----:B--2---:R-:W-:Y:S01]  /*fff0*/  I2FP.F32.S32 R34, R4 ;  /* 0x0000000400227245 */ /* 0x004fe20000201400 */
[----:B------:R-:W-:Y:S06]  /*10000*/  BRA `(.L_x_23058) ;  /* 0x0000000800fc7947 */ /* 0x000fec0003800000 */
.L_x_23059:
[----:B------:R-:W2:Y:S02]  /*10010*/  LDG.E.U16 R4, desc[UR36][R4.64] ;  /* 0x0000002404047981 */ /* 0x000ea4000c1e1500 */
[----:B--2---:R0:W2:Y:S01]  /*10020*/  I2F.S16 R34, R4 ;  /* 0x0000000400227306 */ /* 0x0040a20000101400 */
[----:B------:R-:W-:Y:S05]  /*10030*/  BRA `(.L_x_23058) ;  /* 0x0000000800f07947 */ /* 0x000fea0003800000 */
.L_x_23054:
        /* <DEDUP_REMOVED lines=8> */
.L_x_23062:
[----:B------:R-:W2:Y:S02]  /*100c0*/  LDG.E.U16 R4, desc[UR36][R4.64] ;  /* 0x0000002404047981 */ /* 0x000ea4000c1e1500 */
[----:B--2---:R-:W-:Y:S01]  /*100d0*/  HADD2.F32 R34, -RZ, R4.H0_H0 ;  /* 0x20000004ff227230 */ /* 0x004fe20000004100 */
[----:B------:R-:W-:Y:S06]  /*100e0*/  BRA `(.L_x_23058) ;  /* 0x0000000800c47947 */ /* 0x000fec0003800000 */
.L_x_23061:
        /* <DEDUP_REMOVED lines=8> */
.L_x_23064:
[----:B------:R-:W2:Y:S02]  /*10170*/  LDG.E.U16 R4, desc[UR36][R4.64] ;  /* 0x0000002404047981 */ /* 0x000ea4000c1e1500 */
[----:B--2---:R-:W-:Y:S01]  /*10180*/  HADD2.F32 R34, -RZ, R4.H0_H0 ;  /* 0x20000004ff227230 */ /* 0x004fe20000004100 */
[----:B------:R-:W-:Y:S06]  /*10190*/  BRA `(.L_x_23058) ;  /* 0x0000000800987947 */ /* 0x000fec0003800000 */
.L_x_23063:
[----:B------:R-:W2:Y:S01]  /*101a0*/  LDG.E.64 R4, desc[UR36][R4.64] ;  /* 0x0000002404047981 */ /* 0x000ea2000c1e1b00 */
[----:B------:R-:W-:Y:S01]  /*101b0*/  UMOV UR4, 0xf0000000 ;  /* 0xf000000000047882 */ /* 0x000fe20000000000 */
[----:B------:R-:W-:Y:S01]  /*101c0*/  UMOV UR5, 0x380fffff ;  /* 0x380fffff00057882 */ /* 0x000fe20000000000 */
[----:B--2---:R-:W0:Y:S01]  /*101d0*/  F2F.F32.F64 R34, R4 ;  /* 0x0000000400227310 */ /* 0x004e220000301000 */
[----:B------:R-:W-:-:S14]  /*101e0*/  DSETP.GEU.AND P0, PT, |R4|, UR4, PT ;  /* 0x0000000404007e2a */ /* 0x000fdc000bf0e200 */
[----:B0-----:R-:W-:Y:S01]  /*101f0*/  @!P0 FMUL R34, R34, 1.175494350822287508e-38 ;  /* 0x0080000022228820 */ /* 0x001fe20000400000 */
[----:B------:R-:W-:Y:S06]  /*10200*/  BRA `(.L_x_23058) ;  /* 0x00000008007c7947 */ /* 0x000fec0003800000 */
.L_x_23053:
        /* <DEDUP_REMOVED lines=12> */
.L_x_23067:
[----:B------:R-:W2:Y:S01]  /*102d0*/  LDG.E.64 R4, desc[UR36][R4.64] ;  /* 0x0000002404047981 */ /* 0x000ea2000c1e1b00 */
[----:B------:R-:W-:Y:S01]  /*102e0*/  UMOV UR4, 0xf0000000 ;  /* 0xf000000000047882 */ /* 0x000fe20000000000 */
[----:B------:R-:W-:Y:S01]  /*102f0*/  UMOV UR5, 0x380fffff ;  /* 0x380fffff00057882 */ /* 0x000fe20000000000 */
[----:B--2---:R-:W0:Y:S01]  /*10300*/  F2F.F32.F64 R34, R4 ;  /* 0x0000000400227310 */ /* 0x004e220000301000 */
[----:B------:R-:W-:-:S14]  /*10310*/  DSETP.GEU.AND P0, PT, |R4|, UR4, PT ;  /* 0x0000000404007e2a */ /* 0x000fdc000bf0e200 */
[----:B0-----:R-:W-:Y:S01]  /*10320*/  @!P0 FMUL R34, R34, 1.175494350822287508e-38 ;  /* 0x0080000022228820 */ /* 0x001fe20000400000 */
[----:B------:R-:W-:Y:S06]  /*10330*/  BRA `(.L_x_23058) ;  /* 0x0000000800307947 */ /* 0x000fec0003800000 */
.L_x_23066:
        /* <DEDUP_REMOVED lines=26> */
.L_x_23069:
        /* <DEDUP_REMOVED lines=13> */
.L_x_23068:
[----:B------:R-:W2:Y:S02]  /*105b0*/  LDG.E.U16 R4, desc[UR36][R4.64] ;  /* 0x0000002404047981 */ /* 0x000ea4000c1e1500 */
[----:B--2---:R-:W-:Y:S01]  /*105c0*/  IMAD.U32 R34, R4, 0x10000, RZ ;  /* 0x0001000004227824 */ /* 0x004fe200078e00ff */
[----:B------:R-:W-:Y:S06]  /*105d0*/  BRA `(.L_x_23058) ;  /* 0x0000000400887947 */ /* 0x000fec0003800000 */
.L_x_23065:
        /* <DEDUP_REMOVED lines=11> */
.L_x_23072:
        /* <DEDUP_REMOVED lines=20> */
.L_x_23074:
[----:B------:R-:W-:Y:S05]  /*107d0*/  BSYNC B0 ;  /* 0x0000000000007941 */ /* 0x000fea0003800000 */
.L_x_23073:
[----:B------:R-:W-:Y:S01]  /*107e0*/  IMAD.SHL.U32 R3, R3, 0x100000, RZ ;  /* 0x0010000003037824 */ /* 0x000fe200078e00ff */
[----:B------:R-:W-:-:S04]  /*107f0*/  LEA R5, R0, 0x3b800000, 0x17 ;  /* 0x3b80000000057811 */ /* 0x000fc800078eb8ff */
[----:B------:R-:W-:Y:S01]  /*10800*/  LOP3.LUT R34, R5, R3, R34, 0xfe, !PT ;  /* 0x0000000305227212 */ /* 0x000fe200078efe22 */
[----:B------:R-:W-:Y:S06]  /*10810*/  BRA `(.L_x_23058) ;  /* 0x0000000000f87947 */ /* 0x000fec0003800000 */
.L_x_23071:
        /* <DEDUP_REMOVED lines=20> */
.L_x_23076:
[----:B------:R-:W-:Y:S05]  /*10960*/  BSYNC B0 ;  /* 0x0000000000007941 */ /* 0x000fea0003800000 */
.L_x_23075:
[----:B------:R-:W-:Y:S01]  /*10970*/  IMAD.SHL.U32 R3, R3, 0x200000, RZ ;  /* 0x0020000003037824 */ /* 0x000fe200078e00ff */
[----:B------:R-:W-:-:S04]  /*10980*/  LEA R5, R0, 0x37800000, 0x17 ;  /* 0x3780000000057811 */ /* 0x000fc800078eb8ff */
[----:B------:R-:W-:Y:S01]  /*10990*/  LOP3.LUT R34, R5, R3, R34, 0xfe, !PT ;  /* 0x0000000305227212 */ /* 0x000fe200078efe22 */
[----:B------:R-:W-:Y:S06]  /*109a0*/  BRA `(.L_x_23058) ;  /* 0x0000000000947947 */ /* 0x000fec0003800000 */
.L_x_23070:
        /* <DEDUP_REMOVED lines=14> */
.L_x_23057:
        /* <DEDUP_REMOVED lines=16> */
.L_x_23079:
[----:B------:R-:W-:Y:S01]  /*10b90*/  IMAD.MOV.U32 R34, RZ, RZ, RZ ;  /* 0x000000ffff227224 */ /* 0x000fe200078e00ff */
[----:B------:R-:W-:Y:S06]  /*10ba0*/  BRA `(.L_x_23058) ;  /* 0x0000000000147947 */ /* 0x000fec0003800000 */
.L_x_23078:
[----:B------:R-:W2:Y:S02]  /*10bb0*/  LDG.E.64 R4, desc[UR36][R4.64] ;  /* 0x0000002404047981 */ /* 0x000ea4000c1e1b00 */
[----:B--2---:R0:W2:Y:S01]  /*10bc0*/  I2F.U64 R34, R4 ;  /* 0x0000000400227312 */ /* 0x0040a20000301000 */
[----:B------:R-:W-:Y:S05]  /*10bd0*/  BRA `(.L_x_23058) ;  /* 0x0000000000087947 */ /* 0x000fea0003800000 */
.L_x_23077:
[----:B------:R-:W2:Y:S02]  /*10be0*/  LDG.E R4, desc[UR36][R4.64] ;  /* 0x0000002404047981 */ /* 0x000ea4000c1e1900 */
[----:B--2---:R-:W-:-:S07]  /*10bf0*/  I2FP.F32.U32 R34, R4 ;  /* 0x0000000400227245 */ /* 0x004fce0000201000 */
.L_x_23058:
[----:B------:R-:W-:Y:S05]  /*10c00*/  BSYNC B6 ;  /* 0x0000000000067941 */ /* 0x000fea0003800000 */
.L_x_23052:
        /* <DEDUP_REMOVED lines=21> */
.L_x_23084:
[----:B------:R-:W3:Y:S02]  /*10d60*/  LDG.E.U8 R4, desc[UR36][R4.64] ;  /* 0x0000002404047981 */ /* 0x000ee4000c1e1100 */
[----:B---3--:R-:W-:Y:S01]  /*10d70*/  I2FP.F32.U32 R39, R4 ;  /* 0x0000000400277245 */ /* 0x008fe20000201000 */
[----:B------:R-:W-:Y:S06]  /*10d80*/  BRA `(.L_x_23086) ;  /* 0x0000000c002c7947 */ /* 0x000fec0003800000 */
.L_x_23083:
        /* <DEDUP_REMOVED lines=9> */
.L_x_23088:
[----:B------:R-:W3:Y:S02]  /*10e20*/  LDG.E R4, desc[UR36][R4.64] ;  /* 0x0000002404047981 */ /* 0x000ee4000c1e1900 */
[----:B---3--:R-:W-:Y:S01]  /*10e30*/  I2FP.F32.S32 R39, R4 ;  /* 0x0000000400277245 */ /* 0x008fe20000201400 */
[----:B------:R-:W-:Y:S06]  /*10e40*/  BRA `(.L_x_23086) ;  /* 0x0000000800fc7947 */ /* 0x000fec0003800000 */
.L_x_23087:
[----:B------:R-:W3:Y:S02]  /*10e50*/  LDG.E.U16 R4, desc[UR36][R4.64] ;  /* 0x0000002404047981 */ /* 0x000ee4000c1e1500 */
[----:B---3--:R0:W1:Y:S01]  /*10e60*/  I2F.S16 R39, R4 ;  /* 0x0000000400277306 */ /* 0x0080620000101400 */
[----:B------:R-:W-:Y:S05]  /*10e70*/  BRA `(.L_x_23086) ;  /* 0x0000000800f07947 */ /* 0x000fea0003800000 */
.L_x_23082:
        /* <DEDUP_REMOVED lines=8> */
.L_x_23090:
[----:B------:R-:W3:Y:S02]  /*10f00*/  LDG.E.U16 R4, desc[UR36][R4.64] ;  /* 0x0000002404047981 */ /* 0x000ee4000c1e1500 */
[----:B---3--:R-:W-:Y:S01]  /*10f10*/  HADD2.F32 R39, -RZ, R4.H0_H0 ;  /* 0x20000004ff277230 */ /* 0x008fe20000004100 */
[----:B------:R-:W-:Y:S06]  /*10f20*/  BRA `(.L_x_23086) ;  /* 0x0000000800c47947 */ /* 0x000fec0003800000 */
.L_x_23089:
        /* <DEDUP_REMOVED lines=8> */
.L_x_23092:
[----:B------:R-:W3:Y:S02]  /*10fb0*/  LDG.E.U16 R4, desc[UR36][R4.64] ;  /* 0x0000002404047981 */ /* 0x000ee4000c1e1500 */
[----:B---3--:R-:W-:Y:S01]  /*10fc0*/  HADD2.F32 R39, -RZ, R4.H0_H0 ;  /* 0x20000004ff277230 */ /* 0x008fe20000004100 */
[----:B------:R-:W-:Y:S06]  /*10fd0*/  BRA `(.L_x_23086) ;  /* 0x0000000800987947 */ /* 0x000fec0003800000 */
.L_x_23091:
[----:B------:R-:W3:Y:S01]  /*10fe0*/  LDG.E.64 R4, desc[UR36][R4.64] ;  /* 0x0000002404047981 */ /* 0x000ee2000c1e1b00 */
[----:B------:R-:W-:Y:S01]  /*10ff0*/  UMOV UR4, 0xf0000000 ;  /* 0xf000000000047882 */ /* 0x000fe20000000000 */
[----:B------:R-:W-:Y:S01]  /*11000*/  UMOV UR5, 0x380fffff ;  /* 0x380fffff00057882 */ /* 0x000fe20000000000 */
[----:B---3--:R-:W0:Y:S01]  /*11010*/  F2F.F32.F64 R39, R4 ;  /* 0x0000000400277310 */ /* 0x008e220000301000 */
[----:B------:R-:W-:-:S14]  /*11020*/  DSETP.GEU.AND P0, PT, |R4|, UR4, PT ;  /* 0x0000000404007e2a */ /* 0x000fdc000bf0e200 */
[----:B0-----:R-:W-:Y:S01]  /*11030*/  @!P0 FMUL R39, R39, 1.175494350822287508e-38 ;  /* 0x0080000027278820 */ /* 0x001fe20000400000 */
[----:B------:R-:W-:Y:S06]  /*11040*/  BRA `(.L_x_23086) ;  /* 0x00000008007c7947 */ /* 0x000fec0003800000 */
.L_x_23081:
        /* <DEDUP_REMOVED lines=12> */
.L_x_23095:
[----:B------:R-:W3:Y:S01]  /*11110*/  LDG.E.64 R4, desc[UR36][R4.64] ;  /* 0x0000002404047981 */ /* 0x000ee2000c1e1b00 */
[----:B------:R-:W-:Y:S01]  /*11120*/  UMOV UR4, 0xf0000000 ;  /* 0xf000000000047882 */ /* 0x000fe20000000000 */
[----:B------:R-:W-:Y:S01]  /*11130*/  UMOV UR5, 0x380fffff ;  /* 0x380fffff00057882 */ /* 0x000fe20000000000 */
[----:B---3--:R-:W0:Y:S01]  /*11140*/  F2F.F32.F64 R39, R4 ;  /* 0x0000000400277310 */ /* 0x008e220000301000 */
[----:B------:R-:W-:-:S14]  /*11150*/  DSETP.GEU.AND P0, PT, |R4|, UR4, PT ;  /* 0x0000000404007e2a */ /* 0x000fdc000bf0e200 */
[----:B0-----:R-:W-:Y:S01]  /*11160*/  @!P0 FMUL R39, R39, 1.175494350822287508e-38 ;  /* 0x0080000027278820 */ /* 0x001fe20000400000 */
[----:B------:R-:W-:Y:S06]  /*11170*/  BRA `(.L_x_23086) ;  /* 0x0000000800307947 */ /* 0x000fec0003800000 */
.L_x_23094:
        /* <DEDUP_REMOVED lines=26> */
.L_x_23097:
        /* <DEDUP_REMOVED lines=13> */
.L_x_23096:
[----:B------:R-:W3:Y:S02]  /*113f0*/  LDG.E.U16 R4, desc[UR36][R4.64] ;  /* 0x0000002404047981 */ /* 0x000ee4000c1e1500 */
[----:B---3--:R-:W-:Y:S01]  /*11400*/  IMAD.U32 R39, R4, 0x10000, RZ ;  /* 0x0001000004277824 */ /* 0x008fe200078e00ff */
[----:B------:R-:W-:Y:S06]  /*11410*/  BRA `(.L_x_23086) ;  /* 0x0000000400887947 */ /* 0x000fec0003800000 */
.L_x_23093:
        /* <DEDUP_REMOVED lines=11> */
.L_x_23100:
        /* <DEDUP_REMOVED lines=20> */
.L_x_23102:
[----:B------:R-:W-:Y:S05]  /*11610*/  BSYNC B0 ;  /* 0x0000000000007941 */ /* 0x000fea0003800000 */
.L_x_23101:
[----:B------:R-:W-:Y:S01]  /*11620*/  IMAD.SHL.U32 R3, R3, 0x100000, RZ ;  /* 0x0010000003037824 */ /* 0x000fe200078e00ff */
[----:B------:R-:W-:-:S04]  /*11630*/  LEA R0, R0, 0x3b800000, 0x17 ;  /* 0x3b80000000007811 */ /* 0x000fc800078eb8ff */
[----:B------:R-:W-:Y:S01]  /*11640*/  LOP3.LUT R39, R0, R3, R39, 0xfe, !PT ;  /* 0x0000000300277212 */ /* 0x000fe200078efe27 */
[----:B------:R-:W-:Y:S06]  /*11650*/  BRA `(.L_x_23086) ;  /* 0x0000000000f87947 */ /* 0x000fec0003800000 */
.L_x_23099:
        /* <DEDUP_REMOVED lines=20> */
.L_x_23104:
[----:B------:R-:W-:Y:S05]  /*117a0*/  BSYNC B0 ;  /* 0x0000000000007941 */ /* 0x000fea0003800000 */
.L_x_23103:
[----:B------:R-:W-:Y:S01]  /*117b0*/  IMAD.SHL.U32 R3, R3, 0x200000, RZ ;  /* 0x0020000003037824 */ /* 0x000fe200078e00ff */
[----:B------:R-:W-:-:S04]  /*117c0*/  LEA R0, R0, 0x37800000, 0x17 ;  /* 0x3780000000007811 */ /* 0x000fc800078eb8ff */
[----:B------:R-:W-:Y:S01]  /*117d0*/  LOP3.LUT R39, R0, R3, R39, 0xfe, !PT ;  /* 0x0000000300277212 */ /* 0x000fe200078efe27 */
[----:B------:R-:W-:Y:S06]  /*117e0*/  BRA `(.L_x_23086) ;  /* 0x0000000000947947 */ /* 0x000fec0003800000 */
.L_x_23098:
        /* <DEDUP_REMOVED lines=14> */
.L_x_23085:
        /* <DEDUP_REMOVED lines=16> */
.L_x_23107:
[----:B------:R-:W-:Y:S01]  /*119d0*/  IMAD.MOV.U32 R39, RZ, RZ, RZ ;  /* 0x000000ffff277224 */ /* 0x000fe200078e00ff */
[----:B------:R-:W-:Y:S06]  /*119e0*/  BRA `(.L_x_23086) ;  /* 0x0000000000147947 */ /* 0x000fec0003800000 */
.L_x_23106:
[----:B------:R-:W3:Y:S02]  /*119f0*/  LDG.E.64 R4, desc[UR36][R4.64] ;  /* 0x0000002404047981 */ /* 0x000ee4000c1e1b00 */
[----:B---3--:R0:W1:Y:S01]  /*11a00*/  I2F.U64 R39, R4 ;  /* 0x0000000400277312 */ /* 0x0080620000301000 */
[----:B------:R-:W-:Y:S05]  /*11a10*/  BRA `(.L_x_23086) ;  /* 0x0000000000087947 */ /* 0x000fea0003800000 */
.L_x_23105:
[----:B------:R-:W3:Y:S02]  /*11a20*/  LDG.E R4, desc[UR36][R4.64] ;  /* 0x0000002404047981 */ /* 0x000ee4000c1e1900 */
[----:B---3--:R-:W-:-:S07]  /*11a30*/  I2FP.F32.U32 R39, R4 ;  /* 0x0000000400277245 */ /* 0x008fce0000201000 */
.L_x_23086:
[----:B------:R-:W-:Y:S05]  /*11a40*/  BSYNC B6 ;  /* 0x0000000000067941 */ /* 0x000fea0003800000 */
.L_x_23080:
        /* <DEDUP_REMOVED lines=20> */
.L_x_23111:
[----:B------:R-:W2:Y:S02]  /*11b90*/  LDG.E.U8 R4, desc[UR36][R4.64] ;  /* 0x0000002404047981 */ /* 0x000ea4000c1e1100 */
[----:B--2---:R-:W-:Y:S01]  /*11ba0*/  I2FP.F32.U32 R31, R4 ;  /* 0x00000004001f7245 */ /* 0x004fe20000201000 */
[----:B------:R-:W-:Y:S06]  /*11bb0*/  BRA `(.L_x_22990) ;  /* 0x0000000c00207947 */ /* 0x000fec0003800000 */
.L_x_23110:
        /* <DEDUP_REMOVED lines=9> */
.L_x_23114:
[----:B------:R-:W2:Y:S02]  /*11c50*/  LDG.E R4, desc[UR36][R4.64] ;  /* 0x0000002404047981 */ /* 0x000ea4000c1e1900 */
[----:B--2---:R-:W-:Y:S01]  /*11c60*/  I2FP.F32.S32 R31, R4 ;  /* 0x00000004001f7245 */ /* 0x004fe20000201400 */
[----:B------:R-:W-:Y:S06]  /*11c70*/  BRA `(.L_x_22990) ;  /* 0x0000000800f07947 */ /* 0x000fec0003800000 */
.L_x_23113:
[----:B------:R-:W2:Y:S02]  /*11c80*/  LDG.E.U16 R4, desc[UR36][R4.64] ;  /* 0x0000002404047981 */ /* 0x000ea4000c1e1500 */
[----:B--2---:R0:W2:Y:S01]  /*11c90*/  I2F.S16 R31, R4 ;  /* 0x00000004001f7306 */ /* 0x0040a20000101400 */
[----:B------:R-:W-:Y:S05]  /*11ca0*/  BRA `(.L_x_22990) ;  /* 0x0000000800e47947 */ /* 0x000fea0003800000 */
.L_x_23109:
        /* <DEDUP_REMOVED lines=8> */
.L_x_23116:
[----:B------:R-:W2:Y:S02]  /*11d30*/  LDG.E.U16 R4, desc[UR36][R4.64] ;  /* 0x0000002404047981 */ /* 0x000ea4000c1e1500 */
[----:B--2---:R-:W-:Y:S01]  /*11d40*/  HADD2.F32 R31, -RZ, R4.H0_H0 ;  /* 0x20000004ff1f7230 */ /* 0x004fe20000004100 */
[----:B------:R-:W-:Y:S06]  /*11d50*/  BRA `(.L_x_22990) ;  /* 0x0000000800b87947 */ /* 0x000fec0003800000 */
.L_x_23115:
        /* <DEDUP_REMOVED lines=8> */
.L_x_23118:
[----:B------:R-:W2:Y:S02]  /*11de0*/  LDG.E.U16 R4, desc[UR36][R4.64] ;  /* 0x0000002404047981 */ /* 0x000ea4000c1e1500 */
[----:B--2---:R-:W-:Y:S01]  /*11df0*/  HADD2.F32 R31, -RZ, R4.H0_H0 ;  /* 0x20000004ff1f7230 */ /* 0x004fe20000004100 */
[----:B------:R-:W-:Y:S06]  /*11e00*/  BRA `(.L_x_22990) ;  /* 0x00000008008c7947 */ /* 0x000fec0003800000 */
.L_x_23117:
[----:B------:R-:W2:Y:S01]  /*11e10*/  LDG.E.64 R4, desc[UR36][R4.64] ;  /* 0x0000002404047981 */ /* 0x000ea2000c1e1b00 */
[----:B------:R-:W-:Y:S01]  /*11e20*/  UMOV UR4, 0xf0000000 ;  /* 0xf000000000047882 */ /* 0x000fe20000000000 */
[----:B------:R-:W-:Y:S01]  /*11e30*/  UMOV UR5, 0x380fffff ;  /* 0x380fffff00057882 */ /* 0x000fe20000000000 */
[----:B--2---:R-:W0:Y:S01]  /*11e40*/  F2F.F32.F64 R31, R4 ;  /* 0x00000004001f7310 */ /* 0x004e220000301000 */
[----:B------:R-:W-:-:S14]  /*11e50*/  DSETP.GEU.AND P0, PT, |R4|, UR4, PT ;  /* 0x0000000404007e2a */ /* 0x000fdc000bf0e200 */
[----:B0-----:R-:W-:Y:S01]  /*11e60*/  @!P0 FMUL R31, R31, 1.175494350822287508e-38 ;  /* 0x008000001f1f8820 */ /* 0x001fe20000400000 */
[----:B------:R-:W-:Y:S06]  /*11e70*/  BRA `(.L_x_22990) ;  /* 0x0000000800707947 */ /* 0x000fec0003800000 */
.L_x_23108:
        /* <DEDUP_REMOVED lines=12> */
.L_x_23121:
[----:B------:R-:W2:Y:S01]  /*11f40*/  LDG.E.64 R4, desc[UR36][R4.64] ;  /* 0x0000002404047981 */ /* 0x000ea2000c1e1b00 */
[----:B------:R-:W-:Y:S01]  /*11f50*/  UMOV UR4, 0xf0000000 ;  /* 0xf000000000047882 */ /* 0x000fe20000000000 */
[----:B------:R-:W-:Y:S01]  /*11f60*/  UMOV UR5, 0x380fffff ;  /* 0x380fffff00057882 */ /* 0x000fe20000000000 */
[----:B--2---:R-:W0:Y:S01]  /*11f70*/  F2F.F32.F64 R31, R4 ;  /* 0x00000004001f7310 */ /* 0x004e220000301000 */
[----:B------:R-:W-:-:S14]  /*11f80*/  DSETP.GEU.AND P0, PT, |R4|, UR4, PT ;  /* 0x0000000404007e2a */ /* 0x000fdc000bf0e200 */
[----:B0-----:R-:W-:Y:S01]  /*11f90*/  @!P0 FMUL R31, R31, 1.175494350822287508e-38 ;  /* 0x008000001f1f8820 */ /* 0x001fe20000400000 */
[----:B------:R-:W-:Y:S06]  /*11fa0*/  BRA `(.L_x_22990) ;  /* 0x0000000800247947 */ /* 0x000fec0003800000 */
.L_x_23120:
        /* <DEDUP_REMOVED lines=26> */
.L_x_23123:
        /* <DEDUP_REMOVED lines=13> */
.L_x_23122:
[----:B------:R-:W2:Y:S02]  /*12220*/  LDG.E.U16 R4, desc[UR36][R4.64] ;  /* 0x0000002404047981 */ /* 0x000ea4000c1e1500 */
[----:B--2---:R-:W-:Y:S01]  /*12230*/  IMAD.U32 R31, R4, 0x10000, RZ ;  /* 0x00010000041f7824 */ /* 0x004fe200078e00ff */
[----:B------:R-:W-:Y:S06]  /*12240*/  BRA `(.L_x_22990) ;  /* 0x00000004007c7947 */ /* 0x000fec0003800000 */
.L_x_23119:
        /* <DEDUP_REMOVED lines=11> */
.L_x_23126:
        /* <DEDUP_REMOVED lines=19> */
.L_x_23128:
[----:B------:R-:W-:Y:S05]  /*12430*/  BSYNC B0 ;  /* 0x0000000000007941 */ /* 0x000fea0003800000 */
.L_x_23127:
[----:B------:R-:W-:Y:S01]  /*12440*/  IMAD.SHL.U32 R3, R3, 0x100000, RZ ;  /* 0x0010000003037824 */ /* 0x000fe200078e00ff */
[----:B------:R-:W-:-:S04]  /*12450*/  LEA R0, R0, 0x3b800000, 0x17 ;  /* 0x3b80000000007811 */ /* 0x000fc800078eb8ff */
[----:B------:R-:W-:Y:S01]  /*12460*/  LOP3.LUT R31, R0, R3, R31, 0xfe, !PT ;  /* 0x00000003001f7212 */ /* 0x000fe200078efe1f */
[----:B------:R-:W-:Y:S06]  /*12470*/  BRA `(.L_x_22990) ;  /* 0x0000000000f07947 */ /* 0x000fec0003800000 */
.L_x_23125:
        /* <DEDUP_REMOVED lines=19> */
.L_x_23130:
[----:B------:R-:W-:Y:S05]  /*125b0*/  BSYNC B0 ;  /* 0x0000000000007941 */ /* 0x000fea0003800000 */
.L_x_23129:
[----:B------:R-:W-:Y:S01]  /*125c0*/  IMAD.SHL.U32 R3, R3, 0x200000, RZ ;  /* 0x0020000003037824 */ /* 0x000fe200078e00ff */
[----:B------:R-:W-:-:S04]  /*125d0*/  LEA R0, R0, 0x37800000, 0x17 ;  /* 0x3780000000007811 */ /* 0x000fc800078eb8ff */
[----:B------:R-:W-:Y:S01]  /*125e0*/  LOP3.LUT R31, R0, R3, R31, 0xfe, !PT ;  /* 0x00000003001f7212 */ /* 0x000fe200078efe1f */
[----:B------:R-:W-:Y:S06]  /*125f0*/  BRA `(.L_x_22990) ;  /* 0x0000000000907947 */ /* 0x000fec0003800000 */
.L_x_23124:
        /* <DEDUP_REMOVED lines=14> */
.L_x_23112:
        /* <DEDUP_REMOVED lines=16> */
.L_x_23133:
[----:B------:R-:W-:Y:S05]  /*127e0*/  BRA `(.L_x_22990) ;  /* 0x0000000000147947 */ /* 0x000fea0003800000 */
.L_x_23132:
[----:B------:R-:W2:Y:S02]  /*127f0*/  LDG.E.64 R4, desc[UR36][R4.64] ;  /* 0x0000002404047981 */ /* 0x000ea4000c1e1b00 */
[----:B--2---:R2:W0:Y:S01]  /*12800*/  I2F.U64 R31, R4 ;  /* 0x00000004001f7312 */ /* 0x0044220000301000 */
[----:B------:R-:W-:Y:S05]  /*12810*/  BRA `(.L_x_22990) ;  /* 0x0000000000087947 */ /* 0x000fea0003800000 */
.L_x_23131:
[----:B------:R-:W2:Y:S02]  /*12820*/  LDG.E R4, desc[UR36][R4.64] ;  /* 0x0000002404047981 */ /* 0x000ea4000c1e1900 */
[----:B--2---:R-:W-:-:S07]  /*12830*/  I2FP.F32.U32 R31, R4 ;  /* 0x00000004001f7245 */ /* 0x004fce0000201000 */
.L_x_22990:
[----:B------:R-:W-:Y:S05]  /*12840*/  BSYNC B7 ;  /* 0x0000000000077941 */ /* 0x000fea0003800000 */
.L_x_22989:
[----:B------:R-:W1:Y:S01]  /*12850*/  S2R R41, SR_TID.X ;  /* 0x0000000000297919 */ /* 0x000e620000002100 */
[----:B------:R-:W3:Y:S01]  /*12860*/  LDC R3, c[0x0][0x210] ;  /* 0x00008400ff037b82 */ /* 0x000ee20000000800 */
[----:B------:R-:W-:Y:S01]  /*12870*/  BSSY B6, `(.L_x_23134) ;  /* 0x000012f000067945 */ /* 0x000fe20003800000 */
[----:B---3--:R-:W-:Y:S02]  /*12880*/  IMAD R16, R2, -0x200, R3 ;  /* 0xfffffe0002107824 */ /* 0x008fe400078e0203 */
[----:B-1----:R-:W-:-:S03]  /*12890*/  VIADD R17, R41, 0x80 ;  /* 0x0000008029117836 */ /* 0x002fc60000000000 */
[CC--:B------:R-:W-:Y:S01]  /*128a0*/  ISETP.GE.AND P3, PT, R41.reuse, R16.reuse, PT ;  /* 0x000000102900720c */ /* 0x0c0fe20003f66270 */
[C---:B------:R-:W-:Y:S02]  /*128b0*/  VIADD R3, R41.reuse, 0x100 ;  /* 0x0000010029037836 */ /* 0x040fe40000000000 */
[----:B0-2---:R-:W-:Y:S01]  /*128c0*/  VIADD R5, R41, 0x180 ;  /* 0x0000018029057836 */ /* 0x005fe20000000000 */
[-C--:B------:R-:W-:Y:S02]  /*128d0*/  ISETP.GE.AND P0, PT, R17, R16.reuse, PT ;  /* 0x000000101100720c */ /* 0x080fe40003f06270 */
[-C--:B------:R-:W-:Y:S02]  /*128e0*/  ISETP.GE.AND P1, PT, R3, R16.reuse, PT ;  /* 0x000000100300720c */ /* 0x080fe40003f26270 */
[----:B------:R-:W-:-:S05]  /*128f0*/  ISETP.GE.AND P2, PT, R5, R16, PT ;  /* 0x000000100500720c */ /* 0x000fca0003f46270 */
[----:B-----5:R-:W-:-:S04]  /*12900*/  @!P3 HADD2.F32 R3, -RZ, R23.H0_H0 ;  /* 0x20000017ff03b230 */ /* 0x020fc80000004100 */
[----:B------:R-:W-:Y:S02]  /*12910*/  @!P0 HADD2.F32 R4, -RZ, R22.H0_H0 ;  /* 0x20000016ff048230 */ /* 0x000fe40000004100 */
[----:B------:R-:W-:Y:S01]  /*12920*/  @!P3 FADD.FTZ R3, R3, -R26 ;  /* 0x8000001a0303b221 */ /* 0x000fe20000010000 */
[----:B------:R-:W0:Y:S01]  /*12930*/  LDC.U8 R22, c[0x0][0x268] ;  /* 0x00009a00ff167b82 */ /* 0x000e220000000000 */
[----:B------:R-:W-:Y:S02]  /*12940*/  @!P1 HADD2.F32 R35, -RZ, R35.H0_H0 ;  /* 0x20000023ff239230 */ /* 0x000fe40000004100 */
[----:B------:R-:W-:Y:S02]  /*12950*/  @!P2 HADD2.F32 R32, -RZ, R32.H0_H0 ;  /* 0x20000020ff20a230 */ /* 0x000fe40000004100 */
[----:B------:R-:W-:Y:S01]  /*12960*/  @!P0 FADD.FTZ R4, R4, -R29 ;  /* 0x8000001d04048221 */ /* 0x000fe20000010000 */
[----:B----4-:R-:W-:Y:S01]  /*12970*/  @!P3 FMUL.FTZ R24, R3, R24 ;  /* 0x000000180318b220 */ /* 0x010fe20000410000 */
[----:B------:R-:W-:Y:S01]  /*12980*/  @!P1 FADD.FTZ R35, R35, -R38 ;  /* 0x8000002623239221 */ /* 0x000fe20000010000 */
[----:B------:R-:W-:Y:S01]  /*12990*/  @!P2 FADD.FTZ R39, R32, -R39 ;  /* 0x800000272027a221 */ /* 0x000fe20000010000 */
[----:B------:R-:W-:-:S02]  /*129a0*/  @!P0 FMUL.FTZ R3, R4, R19 ;  /* 0x0000001304038220 */ /* 0x000fc40000410000 */
[----:B------:R-:W-:Y:S01]  /*129b0*/  @!P1 FMUL.FTZ R36, R35, R36 ;  /* 0x0000002423249220 */ /* 0x000fe20000410000 */
[----:B------:R-:W-:Y:S01]  /*129c0*/  @!P3 FFMA.FTZ R24, R24, R27, R25 ;  /* 0x0000001b1818b223 */ /* 0x000fe20000010019 */
[----:B------:R-:W-:Y:S01]  /*129d0*/  @!P2 FMUL.FTZ R39, R39, R18 ;  /* 0x000000122727a220 */ /* 0x000fe20000410000 */
[----:B------:R-:W-:Y:S01]  /*129e0*/  @!P0 FFMA.FTZ R3, R3, R30, R28 ;  /* 0x0000001e03038223 */ /* 0x000fe2000001001c */
[----:B------:R-:W-:Y:S02]  /*129f0*/  @!P1 FFMA.FTZ R36, R36, R33, R37 ;  /* 0x0000002124249223 */ /* 0x000fe40000010025 */
[----:B------:R-:W-:Y:S01]  /*12a00*/  @!P2 FFMA.FTZ R39, R39, R31, R34 ;  /* 0x0000001f2727a223 */ /* 0x000fe20000010022 */
[----:B------:R-:W-:Y:S02]  /*12a10*/  @!P3 F2FP.F16.F32.PACK_AB R0, RZ, R24 ;  /* 0x00000018ff00b23e */ /* 0x000fe400000000ff */
[----:B------:R-:W-:Y:S02]  /*12a20*/  @!P0 F2FP.F16.F32.PACK_AB R23, RZ, R3 ;  /* 0x00000003ff17823e */ /* 0x000fe400000000ff */
[----:B------:R-:W-:-:S02]  /*12a30*/  @!P1 F2FP.F16.F32.PACK_AB R19, RZ, R36 ;  /* 0x00000024ff13923e */ /* 0x000fc400000000ff */
[----:B------:R-:W-:Y:S01]  /*12a40*/  @!P2 F2FP.F16.F32.PACK_AB R18, RZ, R39 ;  /* 0x00000027ff12a23e */ /* 0x000fe200000000ff */
[----:B------:R-:W-:Y:S06]  /*12a50*/  @P3 BRA `(.L_x_23135) ;  /* 0x0000001000403947 */ /* 0x000fec0003800000 */
[----:B------:R-:W1:Y:S01]  /*12a60*/  LDC.64 R8, c[0x0][0x218] ;  /* 0x00008600ff087b82 */ /* 0x000e620000000a00 */
[----:B0-----:R-:W-:Y:S01]  /*12a70*/  PRMT R3, R22, 0x9910, RZ ;  /* 0x0000991016037816 */ /* 0x001fe200000000ff */
        /* <DEDUP_REMOVED lines=20> */
.L_x_23139:
[----:B------:R-:W-:Y:S02]  /*12bc0*/  HADD2.F32 R5, -RZ, R0.H0_H0 ;  /* 0x20000000ff057230 */ /* 0x000fe40000004100 */
[----:B------:R-:W-:-:S04]  /*12bd0*/  IMAD.MOV.U32 R41, RZ, RZ, R17 ;  /* 0x000000ffff297224 */ /* 0x000fc800078e0011 */
[----:B------:R-:W0:Y:S02]  /*12be0*/  F2I.S64.TRUNC R4, R5 ;  /* 0x0000000500047311 */ /* 0x000e24000020d900 */
[----:B0-----:R0:W-:Y:S01]  /*12bf0*/  STG.E.U8 desc[UR36][R8.64], R4 ;  /* 0x0000000408007986 */ /* 0x0011e2000c101124 */
[----:B------:R-:W-:Y:S05]  /*12c00*/  BRA `(.L_x_23135) ;  /* 0x0000000c00d47947 */ /* 0x000fea0003800000 */
.L_x_23138:
        /* <DEDUP_REMOVED lines=11> */
.L_x_23142:
[----:B------:R-:W-:Y:S02]  /*12cc0*/  HADD2.F32 R0, -RZ, R0.H0_H0 ;  /* 0x20000000ff007230 */ /* 0x000fe40000004100 */
[----:B------:R-:W-:Y:S02]  /*12cd0*/  IMAD.MOV.U32 R41, RZ, RZ, R17 ;  /* 0x000000ffff297224 */ /* 0x000fe400078e0011 */
[----:B------:R-:W0:Y:S02]  /*12ce0*/  F2I.FTZ.TRUNC.NTZ R3, R0 ;  /* 0x0000000000037305 */ /* 0x000e24000021f100 */
[----:B0-----:R0:W-:Y:S01]  /*12cf0*/  STG.E desc[UR36][R8.64], R3 ;  /* 0x0000000308007986 */ /* 0x0011e2000c101924 */
[----:B------:R-:W-:Y:S05]  /*12d00*/  BRA `(.L_x_23135) ;  /* 0x0000000c00947947 */ /* 0x000fea0003800000 */
.L_x_23141:
[----:B------:R-:W-:Y:S02]  /*12d10*/  HADD2.F32 R0, -RZ, R0.H0_H0 ;  /* 0x20000000ff007230 */ /* 0x000fe40000004100 */
[----:B------:R-:W-:Y:S02]  /*12d20*/  IMAD.MOV.U32 R41, RZ, RZ, R17 ;  /* 0x000000ffff297224 */ /* 0x000fe400078e0011 */
[----:B------:R-:W0:Y:S02]  /*12d30*/  F2I.FTZ.TRUNC.NTZ R3, R0 ;  /* 0x0000000000037305 */ /* 0x000e24000021f100 */
[----:B0-----:R0:W-:Y:S01]  /*12d40*/  STG.E.U16 desc[UR36][R8.64], R3 ;  /* 0x0000000308007986 */ /* 0x0011e2000c101524 */
[----:B------:R-:W-:Y:S05]  /*12d50*/  BRA `(.L_x_23135) ;  /* 0x0000000c00807947 */ /* 0x000fea0003800000 */
.L_x_23137:
        /* <DEDUP_REMOVED lines=10> */
.L_x_23144:
[----:B------:R0:W-:Y:S01]  /*12e00*/  STG.E.U16 desc[UR36][R8.64], R0 ;  /* 0x0000000008007986 */ /* 0x0001e2000c101524 */
[----:B------:R-:W-:Y:S01]  /*12e10*/  IMAD.MOV.U32 R41, RZ, RZ, R17 ;  /* 0x000000ffff297224 */ /* 0x000fe200078e0011 */
[----:B------:R-:W-:Y:S06]  /*12e20*/  BRA `(.L_x_23135) ;  /* 0x0000000c004c7947 */ /* 0x000fec0003800000 */
.L_x_23143:
        /* <DEDUP_REMOVED lines=11> */
.L_x_23146:
[----:B------:R-:W-:Y:S02]  /*12ee0*/  HADD2.F32 R0, -RZ, R0.H0_H0 ;  /* 0x20000000ff007230 */ /* 0x000fe40000004100 */
[----:B------:R-:W-:-:S03]  /*12ef0*/  IMAD.MOV.U32 R41, RZ, RZ, R17 ;  /* 0x000000ffff297224 */ /* 0x000fc600078e0011 */
[----:B------:R-:W-:-:S04]  /*12f00*/  F2FP.F16.F32.PACK_AB R0, RZ, R0 ;  /* 0x00000000ff00723e */ /* 0x000fc800000000ff */
[----:B------:R-:W-:-:S05]  /*12f10*/  PRMT R0, R0, 0x5410, RZ ;  /* 0x0000541000007816 */ /* 0x000fca00000000ff */
[----:B------:R0:W-:Y:S01]  /*12f20*/  STG.E desc[UR36][R8.64], R0 ;  /* 0x0000000008007986 */ /* 0x0001e2000c101924 */
[----:B------:R-:W-:Y:S05]  /*12f30*/  BRA `(.L_x_23135) ;  /* 0x0000000c00087947 */ /* 0x000fea0003800000 */
.L_x_23145:
[----:B------:R-:W-:Y:S02]  /*12f40*/  HADD2.F32 R4, -RZ, R0.H0_H0 ;  /* 0x20000000ff047230 */ /* 0x000fe40000004100 */
[----:B------:R-:W-:-:S03]  /*12f50*/  IMAD.MOV.U32 R41, RZ, RZ, R17 ;  /* 0x000000ffff297224 */ /* 0x000fc600078e0011 */
[----:B------:R-:W-:-:S06]  /*12f60*/  FMUL.FTZ R4, R4, 1 ;  /* 0x3f80000004047820 */ /* 0x000fcc0000410000 */
[----:B------:R-:W0:Y:S02]  /*12f70*/  F2F.F64.F32 R4, R4 ;  /* 0x0000000400047310 */ /* 0x000e240000201800 */
[----:B0-----:R0:W-:Y:S01]  /*12f80*/  STG.E.64 desc[UR36][R8.64], R4 ;  /* 0x0000000408007986 */ /* 0x0011e2000c101b24 */
[----:B------:R-:W-:Y:S05]  /*12f90*/  BRA `(.L_x_23135) ;  /* 0x0000000800f07947 */ /* 0x000fea0003800000 */
.L_x_23136:
        /* <DEDUP_REMOVED lines=14> */
.L_x_23149:
[----:B------:R-:W-:Y:S01]  /*13080*/  HADD2.F32 R0, -RZ, R0.H0_H0 ;  /* 0x20000000ff007230 */ /* 0x000fe20000004100 */
[----:B------:R-:W-:Y:S01]  /*13090*/  CS2R R6, SRZ ;  /* 0x0000000000067805 */ /* 0x000fe2000001ff00 */
[----:B------:R-:W-:-:S03]  /*130a0*/  IMAD.MOV.U32 R41, RZ, RZ, R17 ;  /* 0x000000ffff297224 */ /* 0x000fc600078e0011 */
[----:B------:R-:W-:-:S04]  /*130b0*/  FMUL.FTZ R0, R0, 1 ;  /* 0x3f80000000007820 */ /* 0x000fc80000410000 */
[----:B------:R-:W0:Y:S02]  /*130c0*/  F2F.F64.F32 R4, R0 ;  /* 0x0000000000047310 */ /* 0x000e240000201800 */
[----:B0-----:R0:W-:Y:S01]  /*130d0*/  STG.E.128 desc[UR36][R8.64], R4 ;  /* 0x0000000408007986 */ /* 0x0011e2000c101d24 */
[----:B------:R-:W-:Y:S05]  /*130e0*/  BRA `(.L_x_23135) ;  /* 0x00000008009c7947 */ /* 0x000fea0003800000 */
.L_x_23148:
        /* <DEDUP_REMOVED lines=21> */
.L_x_23153:
[----:B------:R-:W-:Y:S05]  /*13240*/  BSYNC B0 ;  /* 0x0000000000007941 */ /* 0x000fea0003800000 */
.L_x_23152:
[----:B------:R-:W-:Y:S01]  /*13250*/  LOP3.LUT R5, R0, R5, RZ, 0xfc, !PT ;  /* 0x0000000500057212 */ /* 0x000fe200078efcff */
[----:B------:R-:W-:-:S04]  /*13260*/  IMAD.MOV.U32 R41, RZ, RZ, R17 ;  /* 0x000000ffff297224 */ /* 0x000fc800078e0011 */
[----:B------:R0:W-:Y:S01]  /*13270*/  STG.E.U8 desc[UR36][R8.64], R5 ;  /* 0x0000000508007986 */ /* 0x0001e2000c101124 */
[----:B------:R-:W-:Y:S05]  /*13280*/  BRA `(.L_x_23135) ;  /* 0x0000000800347947 */ /* 0x000fea0003800000 */
.L_x_23151:
        /* <DEDUP_REMOVED lines=13> */
.L_x_23155:
[----:B------:R-:W-:Y:S01]  /*13360*/  IMAD.MOV.U32 R0, RZ, RZ, 0x7f ;  /* 0x0000007fff007424 */ /* 0x000fe200078e00ff */
[----:B------:R-:W-:-:S04]  /*13370*/  ISETP.GT.U32.AND P0, PT, R3, 0x7f800000, PT ;  /* 0x7f8000000300780c */ /* 0x000fc80003f04070 */
[----:B------:R-:W-:-:S09]  /*13380*/  SEL R0, R0, 0x7c, P0 ;  /* 0x0000007c00007807 */ /* 0x000fd20000000000 */
.L_x_23156:
[----:B------:R-:W-:Y:S05]  /*13390*/  BSYNC B0 ;  /* 0x0000000000007941 */ /* 0x000fea0003800000 */
.L_x_23154:
[----:B------:R-:W-:Y:S01]  /*133a0*/  LOP3.LUT R3, R5, 0x80000000, RZ, 0xc0, !PT ;  /* 0x8000000005037812 */ /* 0x000fe200078ec0ff */
[----:B------:R-:W-:-:S03]  /*133b0*/  IMAD.MOV.U32 R41, RZ, RZ, R17 ;  /* 0x000000ffff297224 */ /* 0x000fc600078e0011 */
[----:B------:R-:W-:-:S04]  /*133c0*/  SHF.R.U32.HI R3, RZ, 0x18, R3 ;  /* 0x00000018ff037819 */ /* 0x000fc80000011603 */
[----:B------:R-:W-:-:S05]  /*133d0*/  LOP3.LUT R3, R0, R3, RZ, 0xfc, !PT ;  /* 0x0000000300037212 */ /* 0x000fca00078efcff */
[----:B------:R0:W-:Y:S01]  /*133e0*/  STG.E.U8 desc[UR36][R8.64], R3 ;  /* 0x0000000308007986 */ /* 0x0001e2000c101124 */
[----:B------:R-:W-:Y:S05]  /*133f0*/  BRA `(.L_x_23135) ;  /* 0x0000000400d87947 */ /* 0x000fea0003800000 */
.L_x_23150:
[----:B------:R-:W-:Y:S02]  /*13400*/  HADD2.F32 R0, -RZ, R0.H0_H0 ;  /* 0x20000000ff007230 */ /* 0x000fe40000004100 */
[----:B------:R-:W-:-:S03]  /*13410*/  IMAD.MOV.U32 R41, RZ, RZ, R17 ;  /* 0x000000ffff297224 */ /* 0x000fc600078e0011 */
[----:B------:R-:W-:-:S05]  /*13420*/  F2FP.BF16.F32.PACK_AB R0, RZ, R0 ;  /* 0x00000000ff00723e */ /* 0x000fca00000010ff */
[----:B------:R0:W-:Y:S01]  /*13430*/  STG.E.U16 desc[UR36][R8.64], R0 ;  /* 0x0000000008007986 */ /* 0x0001e2000c101524 */
[----:B------:R-:W-:Y:S05]  /*13440*/  BRA `(.L_x_23135) ;  /* 0x0000000400c47947 */ /* 0x000fea0003800000 */
.L_x_23147:
        /* <DEDUP_REMOVED lines=13> */
.L_x_23159:
        /* <DEDUP_REMOVED lines=17> */
.L_x_23162:
[----:B------:R-:W-:-:S04]  /*13630*/  LOP3.LUT R3, R5, 0x80000000, RZ, 0xc0, !PT ;  /* 0x8000000005037812 */ /* 0x000fc800078ec0ff */
[----:B------:R-:W-:-:S04]  /*13640*/  SHF.R.U32.HI R3, RZ, 0x18, R3 ;  /* 0x00000018ff037819 */ /* 0x000fc80000011603 */
[----:B------:R-:W-:-:S04]  /*13650*/  LOP3.LUT R0, R0, R3, RZ, 0xfc, !PT ;  /* 0x0000000300007212 */ /* 0x000fc800078efcff */
[----:B------:R-:W-:-:S07]  /*13660*/  PRMT R4, R0, 0x7610, R4 ;  /* 0x0000761000047816 */ /* 0x000fce0000000004 */
.L_x_23161:
[----:B------:R-:W-:Y:S05]  /*13670*/  BSYNC B0 ;  /* 0x0000000000007941 */ /* 0x000fea0003800000 */
.L_x_23160:
[----:B------:R4:W-:Y:S01]  /*13680*/  STG.E.U8 desc[UR36][R8.64], R4 ;  /* 0x0000000408007986 */ /* 0x0009e2000c101124 */
[----:B------:R-:W-:Y:S01]  /*13690*/  IMAD.MOV.U32 R41, RZ, RZ, R17 ;  /* 0x000000ffff297224 */ /* 0x000fe200078e0011 */
[----:B------:R-:W-:Y:S06]  /*136a0*/  BRA `(.L_x_23135) ;  /* 0x00000004002c7947 */ /* 0x000fec0003800000 */
.L_x_23158:
        /* <DEDUP_REMOVED lines=17> */
.L_x_23165:
[----:B------:R-:W-:-:S04]  /*137c0*/  LOP3.LUT R3, R5, 0x80000000, RZ, 0xc0, !PT ;  /* 0x8000000005037812 */ /* 0x000fc800078ec0ff */
[----:B------:R-:W-:-:S04]  /*137d0*/  SHF.R.U32.HI R3, RZ, 0x18, R3 ;  /* 0x00000018ff037819 */ /* 0x000fc80000011603 */
[----:B------:R-:W-:-:S04]  /*137e0*/  LOP3.LUT R0, R0, R3, RZ, 0xfc, !PT ;  /* 0x0000000300007212 */ /* 0x000fc800078efcff */
[----:B------:R-:W-:-:S07]  /*137f0*/  PRMT R4, R0, 0x7610, R4 ;  /* 0x0000761000047816 */ /* 0x000fce0000000004 */
.L_x_23164:
[----:B------:R-:W-:Y:S05]  /*13800*/  BSYNC B0 ;  /* 0x0000000000007941 */ /* 0x000fea0003800000 */
.L_x_23163:
[----:B------:R0:W-:Y:S01]  /*13810*/  STG.E.U8 desc[UR36][R8.64], R4 ;  /* 0x0000000408007986 */ /* 0x0001e2000c101124 */
[----:B------:R-:W-:Y:S01]  /*13820*/  IMAD.MOV.U32 R41, RZ, RZ, R17 ;  /* 0x000000ffff297224 */ /* 0x000fe200078e0011 */
[----:B------:R-:W-:Y:S06]  /*13830*/  BRA `(.L_x_23135) ;  /* 0x0000000000c87947 */ /* 0x000fec0003800000 */
.L_x_23157:
        /* <DEDUP_REMOVED lines=23> */
.L_x_23140:
        /* <DEDUP_REMOVED lines=16> */
.L_x_23168:
[----:B------:R-:W-:Y:S01]  /*13ab0*/  IMAD.MOV.U32 R41, RZ, RZ, R17 ;  /* 0x000000ffff297224 */ /* 0x000fe200078e0011 */
[----:B------:R-:W-:Y:S06]  /*13ac0*/  BRA `(.L_x_23135) ;  /* 0x0000000000247947 */ /* 0x000fec0003800000 */
.L_x_23167:
[----:B------:R-:W-:Y:S02]  /*13ad0*/  HADD2.F32 R4, -RZ, R0.H0_H0 ;  /* 0x20000000ff047230 */ /* 0x000fe40000004100 */
[----:B------:R-:W-:-:S04]  /*13ae0*/  IMAD.MOV.U32 R41, RZ, RZ, R17 ;  /* 0x000000ffff297224 */ /* 0x000fc800078e0011 */
[----:B------:R-:W0:Y:S02]  /*13af0*/  F2I.U64.TRUNC R4, R4 ;  /* 0x0000000400047311 */ /* 0x000e24000020d800 */
[----:B0-----:R3:W-:Y:S01]  /*13b00*/  STG.E.64 desc[UR36][R8.64], R4 ;  /* 0x0000000408007986 */ /* 0x0017e2000c101b24 */
[----:B------:R-:W-:Y:S05]  /*13b10*/  BRA `(.L_x_23135) ;  /* 0x0000000000107947 */ /* 0x000fea0003800000 */
.L_x_23166:
[----:B------:R-:W-:Y:S02]  /*13b20*/  HADD2.F32 R0, -RZ, R0.H0_H0 ;  /* 0x20000000ff007230 */ /* 0x000fe40000004100 */
[----:B------:R-:W-:Y:S02]  /*13b30*/  IMAD.MOV.U32 R41, RZ, RZ, R17 ;  /* 0x000000ffff297224 */ /* 0x000fe400078e0011 */
[----:B------:R-:W0:Y:S02]  /*13b40*/  F2I.FTZ.U32.TRUNC.NTZ R3, R0 ;  /* 0x0000000000037305 */ /* 0x000e24000021f000 */
[----:B0-----:R1:W-:Y:S03]  /*13b50*/  STG.E desc[UR36][R8.64], R3 ;  /* 0x0000000308007986 */ /* 0x0013e6000c101924 */
.L_x_23135:
[----:B------:R-:W-:Y:S05]  /*13b60*/  BSYNC B6 ;  /* 0x0000000000067941 */ /* 0x000fea0003800000 */
.L_x_23134:
[----:B------:R-:W-:Y:S01]  /*13b70*/  ISETP.GE.AND P0, PT, R41, R16, PT ;  /* 0x000000102900720c */ /* 0x000fe20003f06270 */
[----:B------:R-:W-:-:S12]  /*13b80*/  BSSY B6, `(.L_x_23169) ;  /* 0x00001f8000067945 */ /* 0x000fd80003800000 */
[----:B------:R-:W-:Y:S05]  /*13b90*/  @P0 BRA `(.L_x_23170) ;  /* 0x0000001c00d80947 */ /* 0x000fea0003800000 */
[----:B0--34-:R-:W0:Y:S01]  /*13ba0*/  LDC.64 R4, c[0x0][0x218] ;  /* 0x00008600ff047b82 */ /* 0x019e220000000a00 */
[----:B------:R-:W-:Y:S01]  /*13bb0*/  IMAD R0, R2, 0x200, R41 ;  /* 0x0000020002007824 */ /* 0x000fe200078e0229 */
[----:B------:R-:W-:Y:S01]  /*13bc0*/  PRMT R6, R22, 0x9910, RZ ;  /* 0x0000991016067816 */ /* 0x000fe200000000ff */
[----:B------:R-:W-:Y:S02]  /*13bd0*/  ULDC UR4, c[0x0][0x26c] ;  /* 0x00009b0000047ab9 */ /* 0x000fe40000000800 */
[----:B-12---:R-:W-:Y:S02]  /*13be0*/  IMAD R3, R0, UR4, RZ ;  /* 0x0000000400037c24 */ /* 0x006fe4000f8e02ff */
        /* <DEDUP_REMOVED lines=17> */
.L_x_23174:
[----:B------:R-:W-:-:S06]  /*13d00*/  HADD2.F32 R7, -RZ, R23.H0_H0 ;  /* 0x20000017ff077230 */ /* 0x000fcc0000004100 */
[----:B------:R-:W0:Y:S02]  /*13d10*/  F2I.S64.TRUNC R6, R7 ;  /* 0x0000000700067311 */ /* 0x000e24000020d900 */
[----:B0-----:R0:W-:Y:S01]  /*13d20*/  STG.E.U8 desc[UR36][R4.64], R6 ;  /* 0x0000000604007986 */ /* 0x0011e2000c101124 */
[----:B------:R-:W-:Y:S05]  /*13d30*/  BRA `(.L_x_23176) ;  /* 0x0000000c007c7947 */ /* 0x000fea0003800000 */
.L_x_23173:
        /* <DEDUP_REMOVED lines=10> */
.L_x_23178:
[----:B------:R-:W-:-:S06]  /*13de0*/  HADD2.F32 R23, -RZ, R23.H0_H0 ;  /* 0x20000017ff177230 */ /* 0x000fcc0000004100 */
[----:B------:R-:W0:Y:S02]  /*13df0*/  F2I.FTZ.TRUNC.NTZ R23, R23 ;  /* 0x0000001700177305 */ /* 0x000e24000021f100 */
[----:B0-----:R0:W-:Y:S01]  /*13e00*/  STG.E desc[UR36][R4.64], R23 ;  /* 0x0000001704007986 */ /* 0x0011e2000c101924 */
[----:B------:R-:W-:Y:S05]  /*13e10*/  BRA `(.L_x_23176) ;  /* 0x0000000c00447947 */ /* 0x000fea0003800000 */
.L_x_23177:
[----:B------:R-:W-:-:S06]  /*13e20*/  HADD2.F32 R23, -RZ, R23.H0_H0 ;  /* 0x20000017ff177230 */ /* 0x000fcc0000004100 */
[----:B------:R-:W0:Y:S02]  /*13e30*/  F2I.FTZ.TRUNC.NTZ R23, R23 ;  /* 0x0000001700177305 */ /* 0x000e24000021f100 */
[----:B0-----:R0:W-:Y:S01]  /*13e40*/  STG.E.U16 desc[UR36][R4.64], R23 ;  /* 0x0000001704007986 */ /* 0x0011e2000c101524 */
[----:B------:R-:W-:Y:S05]  /*13e50*/  BRA `(.L_x_23176) ;  /* 0x0000000c00347947 */ /* 0x000fea0003800000 */
.L_x_23172:
        /* <DEDUP_REMOVED lines=9> */
.L_x_23180:
[----:B------:R0:W-:Y:S01]  /*13ef0*/  STG.E.U16 desc[UR36][R4.64], R23 ;  /* 0x0000001704007986 */ /* 0x0001e2000c101524 */
[----:B------:R-:W-:Y:S05]  /*13f00*/  BRA `(.L_x_23176) ;  /* 0x0000000c00087947 */ /* 0x000fea0003800000 */
.L_x_23179:
        /* <DEDUP_REMOVED lines=10> */
.L_x_23182:
[----:B------:R-:W-:-:S05]  /*13fb0*/  HADD2.F32 R0, -RZ, R23.H0_H0 ;  /* 0x20000017ff007230 */ /* 0x000fca0000004100 */
[----:B------:R-:W-:-:S04]  /*13fc0*/  F2FP.F16.F32.PACK_AB R0, RZ, R0 ;  /* 0x00000000ff00723e */ /* 0x000fc800000000ff */
[----:B------:R-:W-:-:S05]  /*13fd0*/  PRMT R0, R0, 0x5410, RZ ;  /* 0x0000541000007816 */ /* 0x000fca00000000ff */
[----:B------:R0:W-:Y:S01]  /*13fe0*/  STG.E desc[UR36][R4.64], R0 ;  /* 0x0000000004007986 */ /* 0x0001e2000c101924 */
[----:B------:R-:W-:Y:S05]  /*13ff0*/  BRA `(.L_x_23176) ;  /* 0x0000000800cc7947 */ /* 0x000fea0003800000 */
.L_x_23181:
[----:B------:R-:W-:-:S05]  /*14000*/  HADD2.F32 R6, -RZ, R23.H0_H0 ;  /* 0x20000017ff067230 */ /* 0x000fca0000004100 */
[----:B------:R-:W-:-:S06]  /*14010*/  FMUL.FTZ R6, R6, 1 ;  /* 0x3f80000006067820 */ /* 0x000fcc0000410000 */
[----:B------:R-:W0:Y:S02]  /*14020*/  F2F.F64.F32 R6, R6 ;  /* 0x0000000600067310 */ /* 0x000e240000201800 */
[----:B0-----:R0:W-:Y:S01]  /*14030*/  STG.E.64 desc[UR36][R4.64], R6 ;  /* 0x0000000604007986 */ /* 0x0011e2000c101b24 */
[----:B------:R-:W-:Y:S05]  /*14040*/  BRA `(.L_x_23176) ;  /* 0x0000000800b87947 */ /* 0x000fea0003800000 */
.L_x_23171:
        /* <DEDUP_REMOVED lines=13> */
.L_x_23185:
[----:B------:R-:W-:Y:S01]  /*14120*/  HADD2.F32 R23, -RZ, R23.H0_H0 ;  /* 0x20000017ff177230 */ /* 0x000fe20000004100 */
[----:B------:R-:W-:-:S04]  /*14130*/  CS2R R10, SRZ ;  /* 0x00000000000a7805 */ /* 0x000fc8000001ff00 */
[----:B------:R-:W-:-:S06]  /*14140*/  FMUL.FTZ R8, R23, 1 ;  /* 0x3f80000017087820 */ /* 0x000fcc0000410000 */
[----:B------:R-:W0:Y:S02]  /*14150*/  F2F.F64.F32 R8, R8 ;  /* 0x0000000800087310 */ /* 0x000e240000201800 */
[----:B0-----:R0:W-:Y:S01]  /*14160*/  STG.E.128 desc[UR36][R4.64], R8 ;  /* 0x0000000804007986 */ /* 0x0011e2000c101d24 */
[----:B------:R-:W-:Y:S05]  /*14170*/  BRA `(.L_x_23176) ;  /* 0x00000008006c7947 */ /* 0x000fea0003800000 */
.L_x_23184:
        /* <DEDUP_REMOVED lines=21> */
.L_x_23189:
[----:B------:R-:W-:Y:S05]  /*142d0*/  BSYNC B0 ;  /* 0x0000000000007941 */ /* 0x000fea0003800000 */
.L_x_23188:
[----:B------:R-:W-:-:S05]  /*142e0*/  LOP3.LUT R7, R0, R7, RZ, 0xfc, !PT ;  /* 0x0000000700077212 */ /* 0x000fca00078efcff */
[----:B------:R0:W-:Y:S01]  /*142f0*/  STG.E.U8 desc[UR36][R4.64], R7 ;  /* 0x0000000704007986 */ /* 0x0001e2000c101124 */
[----:B------:R-:W-:Y:S05]  /*14300*/  BRA `(.L_x_23176) ;  /* 0x0000000800087947 */ /* 0x000fea0003800000 */
.L_x_23187:
        /* <DEDUP_REMOVED lines=13> */
.L_x_23191:
[----:B------:R-:W-:Y:S01]  /*143e0*/  IMAD.MOV.U32 R0, RZ, RZ, 0x7f ;  /* 0x0000007fff007424 */ /* 0x000fe200078e00ff */
[----:B------:R-:W-:-:S04]  /*143f0*/  ISETP.GT.U32.AND P0, PT, R3, 0x7f800000, PT ;  /* 0x7f8000000300780c */ /* 0x000fc80003f04070 */
[----:B------:R-:W-:-:S09]  /*14400*/  SEL R0, R0, 0x7c, P0 ;  /* 0x0000007c00007807 */ /* 0x000fd20000000000 */
.L_x_23192:
[----:B------:R-:W-:Y:S05]  /*14410*/  BSYNC B0 ;  /* 0x0000000000007941 */ /* 0x000fea0003800000 */
.L_x_23190:
[----:B------:R-:W-:-:S04]  /*14420*/  LOP3.LUT R3, R23, 0x80000000, RZ, 0xc0, !PT ;  /* 0x8000000017037812 */ /* 0x000fc800078ec0ff */
[----:B------:R-:W-:-:S04]  /*14430*/  SHF.R.U32.HI R3, RZ, 0x18, R3 ;  /* 0x00000018ff037819 */ /* 0x000fc80000011603 */
[----:B------:R-:W-:-:S05]  /*14440*/  LOP3.LUT R3, R0, R3, RZ, 0xfc, !PT ;  /* 0x0000000300037212 */ /* 0x000fca00078efcff */
[----:B------:R0:W-:Y:S01]  /*14450*/  STG.E.U8 desc[UR36][R4.64], R3 ;  /* 0x0000000304007986 */ /* 0x0001e2000c101124 */
[----:B------:R-:W-:Y:S05]  /*14460*/  BRA `(.L_x_23176) ;  /* 0x0000000400b07947 */ /* 0x000fea0003800000 */
.L_x_23186:
[----:B------:R-:W-:-:S05]  /*14470*/  HADD2.F32 R0, -RZ, R23.H0_H0 ;  /* 0x20000017ff007230 */ /* 0x000fca0000004100 */
[----:B------:R-:W-:-:S05]  /*14480*/  F2FP.BF16.F32.PACK_AB R0, RZ, R0 ;  /* 0x00000000ff00723e */ /* 0x000fca00000010ff */
[----:B------:R0:W-:Y:S01]  /*14490*/  STG.E.U16 desc[UR36][R4.64], R0 ;  /* 0x0000000004007986 */ /* 0x0001e2000c101524 */
[----:B------:R-:W-:Y:S05]  /*144a0*/  BRA `(.L_x_23176) ;  /* 0x0000000400a07947 */ /* 0x000fea0003800000 */
.L_x_23183:
        /* <DEDUP_REMOVED lines=12> */
.L_x_23195:
        /* <DEDUP_REMOVED lines=17> */
.L_x_23198:
[----:B------:R-:W-:-:S04]  /*14680*/  LOP3.LUT R0, R23, 0x80000000, RZ, 0xc0, !PT ;  /* 0x8000000017007812 */ /* 0x000fc800078ec0ff */
[----:B------:R-:W-:-:S04]  /*14690*/  SHF.R.U32.HI R0, RZ, 0x18, R0 ;  /* 0x00000018ff007819 */ /* 0x000fc80000011600 */
[----:B------:R-:W-:-:S07]  /*146a0*/  LOP3.LUT R0, R3, R0, RZ, 0xfc, !PT ;  /* 0x0000000003007212 */ /* 0x000fce00078efcff */
.L_x_23197:
[----:B------:R-:W-:Y:S05]  /*146b0*/  BSYNC B0 ;  /* 0x0000000000007941 */ /* 0x000fea0003800000 */
.L_x_23196:
[----:B------:R3:W-:Y:S01]  /*146c0*/  STG.E.U8 desc[UR36][R4.64], R0 ;  /* 0x0000000004007986 */ /* 0x0007e2000c101124 */
[----:B------:R-:W-:Y:S05]  /*146d0*/  BRA `(.L_x_23176) ;  /* 0x0000000400147947 */ /* 0x000fea0003800000 */
.L_x_23194:
        /* <DEDUP_REMOVED lines=17> */
.L_x_23201:
[----:B------:R-:W-:-:S04]  /*147f0*/  LOP3.LUT R0, R23, 0x80000000, RZ, 0xc0, !PT ;  /* 0x8000000017007812 */ /* 0x000fc800078ec0ff */
[----:B------:R-:W-:-:S04]  /*14800*/  SHF.R.U32.HI R0, RZ, 0x18, R0 ;  /* 0x00000018ff007819 */ /* 0x000fc80000011600 */
[----:B------:R-:W-:-:S07]  /*14810*/  LOP3.LUT R0, R3, R0, RZ, 0xfc, !PT ;  /* 0x0000000003007212 */ /* 0x000fce00078efcff */
.L_x_23200:
[----:B------:R-:W-:Y:S05]  /*14820*/  BSYNC B0 ;  /* 0x0000000000007941 */ /* 0x000fea0003800000 */
.L_x_23199:
[----:B------:R0:W-:Y:S01]  /*14830*/  STG.E.U8 desc[UR36][R4.64], R0 ;  /* 0x0000000004007986 */ /* 0x0001e2000c101124 */
[----:B------:R-:W-:Y:S05]  /*14840*/  BRA `(.L_x_23176) ;  /* 0x0000000000b87947 */ /* 0x000fea0003800000 */
.L_x_23193:
        /* <DEDUP_REMOVED lines=22> */
.L_x_23175:
        /* <DEDUP_REMOVED lines=16> */
.L_x_23204:
[----:B------:R-:W-:Y:S05]  /*14ab0*/  BRA `(.L_x_23176) ;  /* 0x00000000001c7947 */ /* 0x000fea0003800000 */
.L_x_23203:
[----:B------:R-:W-:-:S06]  /*14ac0*/  HADD2.F32 R6, -RZ, R23.H0_H0 ;  /* 0x20000017ff067230 */ /* 0x000fcc0000004100 */
[----:B------:R-:W0:Y:S02]  /*14ad0*/  F2I.U64.TRUNC R6, R6 ;  /* 0x0000000600067311 */ /* 0x000e24000020d800 */
[----:B0-----:R2:W-:Y:S01]  /*14ae0*/  STG.E.64 desc[UR36][R4.64], R6 ;  /* 0x0000000604007986 */ /* 0x0015e2000c101b24 */
[----:B------:R-:W-:Y:S05]  /*14af0*/  BRA `(.L_x_23176) ;  /* 0x00000000000c7947 */ /* 0x000fea0003800000 */
.L_x_23202:
[----:B------:R-:W-:-:S06]  /*14b00*/  HADD2.F32 R23, -RZ, R23.H0_H0 ;  /* 0x20000017ff177230 */ /* 0x000fcc0000004100 */
[----:B------:R-:W0:Y:S02]  /*14b10*/  F2I.FTZ.U32.TRUNC.NTZ R23, R23 ;  /* 0x0000001700177305 */ /* 0x000e24000021f000 */
[----:B0-----:R0:W-:Y:S02]  /*14b20*/  STG.E desc[UR36][R4.64], R23 ;  /* 0x0000001704007986 */ /* 0x0011e4000c101924 */
.L_x_23176:
        /* <DEDUP_REMOVED lines=25> */
.L_x_23208:
[----:B------:R-:W-:-:S06]  /*14cc0*/  HADD2.F32 R7, -RZ, R19.H0_H0 ;  /* 0x20000013ff077230 */ /* 0x000fcc0000004100 */
[----:B------:R-:W0:Y:S02]  /*14cd0*/  F2I.S64.TRUNC R6, R7 ;  /* 0x0000000700067311 */ /* 0x000e24000020d900 */
[----:B0-----:R0:W-:Y:S01]  /*14ce0*/  STG.E.U8 desc[UR36][R4.64], R6 ;  /* 0x0000000604007986 */ /* 0x0011e2000c101124 */
[----:B------:R-:W-:Y:S05]  /*14cf0*/  BRA `(.L_x_23210) ;  /* 0x0000000c007c7947 */ /* 0x000fea0003800000 */
.L_x_23207:
        /* <DEDUP_REMOVED lines=10> */
.L_x_23212:
[----:B------:R-:W-:-:S06]  /*14da0*/  HADD2.F32 R19, -RZ, R19.H0_H0 ;  /* 0x20000013ff137230 */ /* 0x000fcc0000004100 */
[----:B------:R-:W0:Y:S02]  /*14db0*/  F2I.FTZ.TRUNC.NTZ R19, R19 ;  /* 0x0000001300137305 */ /* 0x000e24000021f100 */
[----:B0-----:R3:W-:Y:S01]  /*14dc0*/  STG.E desc[UR36][R4.64], R19 ;  /* 0x0000001304007986 */ /* 0x0017e2000c101924 */
[----:B------:R-:W-:Y:S05]  /*14dd0*/  BRA `(.L_x_23210) ;  /* 0x0000000c00447947 */ /* 0x000fea0003800000 */
.L_x_23211:
[----:B------:R-:W-:-:S06]  /*14de0*/  HADD2.F32 R19, -RZ, R19.H0_H0 ;  /* 0x20000013ff137230 */ /* 0x000fcc0000004100 */
[----:B------:R-:W0:Y:S02]  /*14df0*/  F2I.FTZ.TRUNC.NTZ R19, R19 ;  /* 0x0000001300137305 */ /* 0x000e24000021f100 */
[----:B0-----:R2:W-:Y:S01]  /*14e00*/  STG.E.U16 desc[UR36][R4.64], R19 ;  /* 0x0000001304007986 */ /* 0x0015e2000c101524 */
[----:B------:R-:W-:Y:S05]  /*14e10*/  BRA `(.L_x_23210) ;  /* 0x0000000c00347947 */ /* 0x000fea0003800000 */
.L_x_23206:
        /* <DEDUP_REMOVED lines=9> */
.L_x_23214:
[----:B------:R0:W-:Y:S01]  /*14eb0*/  STG.E.U16 desc[UR36][R4.64], R19 ;  /* 0x0000001304007986 */ /* 0x0001e2000c101524 */
[----:B------:R-:W-:Y:S05]  /*14ec0*/  BRA `(.L_x_23210) ;  /* 0x0000000c00087947 */ /* 0x000fea0003800000 */
.L_x_23213:
        /* <DEDUP_REMOVED lines=10> */
.L_x_23216:
[----:B------:R-:W-:-:S05]  /*14f70*/  HADD2.F32 R0, -RZ, R19.H0_H0 ;  /* 0x20000013ff007230 */ /* 0x000fca0000004100 */
[----:B------:R-:W-:-:S04]  /*14f80*/  F2FP.F16.F32.PACK_AB R0, RZ, R0 ;  /* 0x00000000ff00723e */ /* 0x000fc800000000ff */
[----:B------:R-:W-:-:S05]  /*14f90*/  PRMT R0, R0, 0x5410, RZ ;  /* 0x0000541000007816 */ /* 0x000fca00000000ff */
[----:B------:R0:W-:Y:S01]  /*14fa0*/  STG.E desc[UR36][R4.64], R0 ;  /* 0x0000000004007986 */ /* 0x0001e2000c101924 */
[----:B------:R-:W-:Y:S05]  /*14fb0*/  BRA `(.L_x_23210) ;  /* 0x0000000800cc7947 */ /* 0x000fea0003800000 */
.L_x_23215:
[----:B------:R-:W-:-:S05]  /*14fc0*/  HADD2.F32 R6, -RZ, R19.H0_H0 ;  /* 0x20000013ff067230 */ /* 0x000fca0000004100 */
[----:B------:R-:W-:-:S06]  /*14fd0*/  FMUL.FTZ R6, R6, 1 ;  /* 0x3f80000006067820 */ /* 0x000fcc0000410000 */
[----:B------:R-:W0:Y:S02]  /*14fe0*/  F2F.F64.F32 R6, R6 ;  /* 0x0000000600067310 */ /* 0x000e240000201800 */
[----:B0-----:R0:W-:Y:S01]  /*14ff0*/  STG.E.64 desc[UR36][R4.64], R6 ;  /* 0x0000000604007986 */ /* 0x0011e2000c101b24 */
[----:B------:R-:W-:Y:S05]  /*15000*/  BRA `(.L_x_23210) ;  /* 0x0000000800b87947 */ /* 0x000fea0003800000 */
.L_x_23205:
        /* <DEDUP_REMOVED lines=13> */
.L_x_23219:
[----:B------:R-:W-:Y:S01]  /*150e0*/  HADD2.F32 R19, -RZ, R19.H0_H0 ;  /* 0x20000013ff137230 */ /* 0x000fe20000004100 */
[----:B------:R-:W-:-:S04]  /*150f0*/  CS2R R10, SRZ ;  /* 0x00000000000a7805 */ /* 0x000fc8000001ff00 */
[----:B------:R-:W-:-:S06]  /*15100*/  FMUL.FTZ R8, R19, 1 ;  /* 0x3f80000013087820 */ /* 0x000fcc0000410000 */
[----:B------:R-:W0:Y:S02]  /*15110*/  F2F.F64.F32 R8, R8 ;  /* 0x0000000800087310 */ /* 0x000e240000201800 */
[----:B0-----:R0:W-:Y:S01]  /*15120*/  STG.E.128 desc[UR36][R4.64], R8 ;  /* 0x0000000804007986 */ /* 0x0011e2000c101d24 */
[----:B------:R-:W-:Y:S05]  /*15130*/  BRA `(.L_x_23210) ;  /* 0x00000008006c7947 */ /* 0x000fea0003800000 */
.L_x_23218:
        /* <DEDUP_REMOVED lines=21> */
.L_x_23223:
[----:B------:R-:W-:Y:S05]  /*15290*/  BSYNC B0 ;  /* 0x0000000000007941 */ /* 0x000fea0003800000 */
.L_x_23222:
[----:B------:R-:W-:-:S05]  /*152a0*/  LOP3.LUT R7, R0, R7, RZ, 0xfc, !PT ;  /* 0x0000000700077212 */ /* 0x000fca00078efcff */
[----:B------:R0:W-:Y:S01]  /*152b0*/  STG.E.U8 desc[UR36][R4.64], R7 ;  /* 0x0000000704007986 */ /* 0x0001e2000c101124 */
[----:B------:R-:W-:Y:S05]  /*152c0*/  BRA `(.L_x_23210) ;  /* 0x0000000800087947 */ /* 0x000fea0003800000 */
.L_x_23221:
        /* <DEDUP_REMOVED lines=13> */
.L_x_23225:
[----:B------:R-:W-:Y:S01]  /*153a0*/  IMAD.MOV.U32 R0, RZ, RZ, 0x7f ;  /* 0x0000007fff007424 */ /* 0x000fe200078e00ff */
[----:B------:R-:W-:-:S04]  /*153b0*/  ISETP.GT.U32.AND P0, PT, R3, 0x7f800000, PT ;  /* 0x7f8000000300780c */ /* 0x000fc80003f04070 */
[----:B------:R-:W-:-:S09]  /*153c0*/  SEL R0, R0, 0x7c, P0 ;  /* 0x0000007c00007807 */ /* 0x000fd20000000000 */
.L_x_23226:
[----:B------:R-:W-:Y:S05]  /*153d0*/  BSYNC B0 ;  /* 0x0000000000007941 */ /* 0x000fea0003800000 */
.L_x_23224:
[----:B------:R-:W-:-:S04]  /*153e0*/  LOP3.LUT R3, R19, 0x80000000, RZ, 0xc0, !PT ;  /* 0x8000000013037812 */ /* 0x000fc800078ec0ff */
[----:B------:R-:W-:-:S04]  /*153f0*/  SHF.R.U32.HI R3, RZ, 0x18, R3 ;  /* 0x00000018ff037819 */ /* 0x000fc80000011603 */
[----:B------:R-:W-:-:S05]  /*15400*/  LOP3.LUT R3, R0, R3, RZ, 0xfc, !PT ;  /* 0x0000000300037212 */ /* 0x000fca00078efcff */
[----:B------:R0:W-:Y:S01]  /*15410*/  STG.E.U8 desc[UR36][R4.64], R3 ;  /* 0x0000000304007986 */ /* 0x0001e2000c101124 */
[----:B------:R-:W-:Y:S05]  /*15420*/  BRA `(.L_x_23210) ;  /* 0x0000000400b07947 */ /* 0x000fea0003800000 */
.L_x_23220:
[----:B------:R-:W-:-:S05]  /*15430*/  HADD2.F32 R0, -RZ, R19.H0_H0 ;  /* 0x20000013ff007230 */ /* 0x000fca0000004100 */
[----:B------:R-:W-:-:S05]  /*15440*/  F2FP.BF16.F32.PACK_AB R0, RZ, R0 ;  /* 0x00000000ff00723e */ /* 0x000fca00000010ff */
[----:B------:R0:W-:Y:S01]  /*15450*/  STG.E.U16 desc[UR36][R4.64], R0 ;  /* 0x0000000004007986 */ /* 0x0001e2000c101524 */
[----:B------:R-:W-:Y:S05]  /*15460*/  BRA `(.L_x_23210) ;  /* 0x0000000400a07947 */ /* 0x000fea0003800000 */
.L_x_23217:
        /* <DEDUP_REMOVED lines=12> */
.L_x_23229:
        /* <DEDUP_REMOVED lines=17> */
.L_x_23232:
[----:B------:R-:W-:-:S04]  /*15640*/  LOP3.LUT R0, R19, 0x80000000, RZ, 0xc0, !PT ;  /* 0x8000000013007812 */ /* 0x000fc800078ec0ff */
[----:B------:R-:W-:-:S04]  /*15650*/  SHF.R.U32.HI R0, RZ, 0x18, R0 ;  /* 0x00000018ff007819 */ /* 0x000fc80000011600 */
[----:B------:R-:W-:-:S07]  /*15660*/  LOP3.LUT R0, R3, R0, RZ, 0xfc, !PT ;  /* 0x0000000003007212 */ /* 0x000fce00078efcff */
.L_x_23231:
[----:B------:R-:W-:Y:S05]  /*15670*/  BSYNC B0 ;  /* 0x0000000000007941 */ /* 0x000fea0003800000 */
.L_x_23230:
[----:B------:R0:W-:Y:S01]  /*15680*/  STG.E.U8 desc[UR36][R4.64], R0 ;  /* 0x0000000004007986 */ /* 0x0001e2000c101124 */
[----:B------:R-:W-:Y:S05]  /*15690*/  BRA `(.L_x_23210) ;  /* 0x0000000400147947 */ /* 0x000fea0003800000 */
.L_x_23228:
        /* <DEDUP_REMOVED lines=17> */
.L_x_23235:
[----:B------:R-:W-:-:S04]  /*157b0*/  LOP3.LUT R0, R19, 0x80000000, RZ, 0xc0, !PT ;  /* 0x8000000013007812 */ /* 0x000fc800078ec0ff */
[----:B------:R-:W-:-:S04]  /*157c0*/  SHF.R.U32.HI R0, RZ, 0x18, R0 ;  /* 0x00000018ff007819 */ /* 0x000fc80000011600 */
[----:B------:R-:W-:-:S07]  /*157d0*/  LOP3.LUT R0, R3, R0, RZ, 0xfc, !PT ;  /* 0x0000000003007212 */ /* 0x000fce00078efcff */
.L_x_23234:
[----:B------:R-:W-:Y:S05]  /*157e0*/  BSYNC B0 ;  /* 0x0000000000007941 */ /* 0x000fea0003800000 */
.L_x_23233:
[----:B------:R0:W-:Y:S01]  /*157f0*/  STG.E.U8 desc[UR36][R4.64], R0 ;  /* 0x0000000004007986 */ /* 0x0001e2000c101124 */
[----:B------:R-:W-:Y:S05]  /*15800*/  BRA `(.L_x_23210) ;  /* 0x0000000000b87947 */ /* 0x000fea0003800000 */
.L_x_23227:
        /* <DEDUP_REMOVED lines=22> */
.L_x_23209:
        /* <DEDUP_REMOVED lines=16> */
.L_x_23238:
[----:B------:R-:W-:Y:S05]  /*15a70*/  BRA `(.L_x_23210) ;  /* 0x00000000001c7947 */ /* 0x000fea0003800000 */
.L_x_23237:
[----:B------:R-:W-:-:S06]  /*15a80*/  HADD2.F32 R6, -RZ, R19.H0_H0 ;  /* 0x20000013ff067230 */ /* 0x000fcc0000004100 */
[----:B------:R-:W0:Y:S02]  /*15a90*/  F2I.U64.TRUNC R6, R6 ;  /* 0x0000000600067311 */ /* 0x000e24000020d800 */
[----:B0-----:R0:W-:Y:S01]  /*15aa0*/  STG.E.64 desc[UR36][R4.64], R6 ;  /* 0x0000000604007986 */ /* 0x0011e2000c101b24 */
[----:B------:R-:W-:Y:S05]  /*15ab0*/  BRA `(.L_x_23210) ;  /* 0x00000000000c7947 */ /* 0x000fea0003800000 */
.L_x_23236:
[----:B------:R-:W-:-:S06]  /*15ac0*/  HADD2.F32 R19, -RZ, R19.H0_H0 ;  /* 0x20000013ff137230 */ /* 0x000fcc0000004100 */
[----:B------:R-:W0:Y:S02]  /*15ad0*/  F2I.FTZ.U32.TRUNC.NTZ R19, R19 ;  /* 0x0000001300137305 */ /* 0x000e24000021f000 */
[----:B0-----:R0:W-:Y:S02]  /*15ae0*/  STG.E desc[UR36][R4.64], R19 ;  /* 0x0000001304007986 */ /* 0x0011e4000c101924 */
.L_x_23210:
[----:B------:R-:W-:-:S07]  /*15af0*/  VIADD R41, R41, 0x80 ;  /* 0x0000008029297836 */ /* 0x000fce0000000000 */
.L_x_23170:
[----:B------:R-:W-:Y:S05]  /*15b00*/  BSYNC B6 ;  /* 0x0000000000067941 */ /* 0x000fea0003800000 */
.L_x_23169:
        /* <DEDUP_REMOVED lines=23> */
.L_x_23242:
[----:B------:R-:W-:-:S06]  /*15c80*/  HADD2.F32 R5, -RZ, R18.H0_H0 ;  /* 0x20000012ff057230 */ /* 0x000fcc0000004100 */
[----:B------:R-:W0:Y:S02]  /*15c90*/  F2I.S64.TRUNC R4, R5 ;  /* 0x0000000500047311 */ /* 0x000e24000020d900 */
[----:B0-----:R-:W-:Y:S01]  /*15ca0*/  STG.E.U8 desc[UR36][R2.64], R4 ;  /* 0x0000000402007986 */ /* 0x001fe2000c101124 */
[----:B------:R-:W-:Y:S05]  /*15cb0*/  EXIT ;  /* 0x000000000000794d */ /* 0x000fea0003800000 */
.L_x_23241:
        /* <DEDUP_REMOVED lines=10> */
.L_x_23245:
[----:B------:R-:W-:-:S04]  /*15d60*/  HADD2.F32 R18, -RZ, R18.H0_H0 ;  /* 0x20000012ff127230 */ /* 0x000fc80000004100 */
[----:B------:R-:W0:Y:S02]  /*15d70*/  F2I.FTZ.TRUNC.NTZ R5, R18 ;  /* 0x0000001200057305 */ /* 0x000e24000021f100 */
[----:B0-----:R-:W-:Y:S01]  /*15d80*/  STG.E desc[UR36][R2.64], R5 ;  /* 0x0000000502007986 */ /* 0x001fe2000c101924 */
[----:B------:R-:W-:Y:S05]  /*15d90*/  EXIT ;  /* 0x000000000000794d */ /* 0x000fea0003800000 */
.L_x_23244:
[----:B------:R-:W-:-:S04]  /*15da0*/  HADD2.F32 R18, -RZ, R18.H0_H0 ;  /* 0x20000012ff127230 */ /* 0x000fc80000004100 */
[----:B------:R-:W0:Y:S02]  /*15db0*/  F2I.FTZ.TRUNC.NTZ R5, R18 ;  /* 0x0000001200057305 */ /* 0x000e24000021f100 */
[----:B0-----:R-:W-:Y:S01]  /*15dc0*/  STG.E.U16 desc[UR36][R2.64], R5 ;  /* 0x0000000502007986 */ /* 0x001fe2000c101524 */
[----:B------:R-:W-:Y:S05]  /*15dd0*/  EXIT ;  /* 0x000000000000794d */ /* 0x000fea0003800000 */
.L_x_23240:
        /* <DEDUP_REMOVED lines=9> */
.L_x_23247:
[----:B------:R-:W-:Y:S01]  /*15e70*/  STG.E.U16 desc[UR36][R2.64], R18 ;  /* 0x0000001202007986 */ /* 0x000fe2000c101524 */
[----:B------:R-:W-:Y:S05]  /*15e80*/  EXIT ;  /* 0x000000000000794d */ /* 0x000fea0003800000 */
.L_x_23246:
        /* <DEDUP_REMOVED lines=10> */
.L_x_23249:
[----:B------:R-:W-:-:S05]  /*15f30*/  HADD2.F32 R0, -RZ, R18.H0_H0 ;  /* 0x20000012ff007230 */ /* 0x000fca0000004100 */
[----:B------:R-:W-:-:S04]  /*15f40*/  F2FP.F16.F32.PACK_AB R0, RZ, R0 ;  /* 0x00000000ff00723e */ /* 0x000fc800000000ff */
[----:B------:R-:W-:-:S05]  /*15f50*/  PRMT R0, R0, 0x5410, RZ ;  /* 0x0000541000007816 */ /* 0x000fca00000000ff */
[----:B------:R-:W-:Y:S01]  /*15f60*/  STG.E desc[UR36][R2.64], R0 ;  /* 0x0000000002007986 */ /* 0x000fe2000c101924 */
[----:B------:R-:W-:Y:S05]  /*15f70*/  EXIT ;  /* 0x000000000000794d */ /* 0x000fea0003800000 */
.L_x_23248:
[----:B------:R-:W-:-:S05]  /*15f80*/  HADD2.F32 R4, -RZ, R18.H0_H0 ;  /* 0x20000012ff047230 */ /* 0x000fca0000004100 */
[----:B------:R-:W-:-:S06]  /*15f90*/  FMUL.FTZ R4, R4, 1 ;  /* 0x3f80000004047820 */ /* 0x000fcc0000410000 */
[----:B------:R-:W0:Y:S02]  /*15fa0*/  F2F.F64.F32 R4, R4 ;  /* 0x0000000400047310 */ /* 0x000e240000201800 */
[----:B0-----:R-:W-:Y:S01]  /*15fb0*/  STG.E.64 desc[UR36][R2.64], R4 ;  /* 0x0000000402007986 */ /* 0x001fe2000c101b24 */
[----:B------:R-:W-:Y:S05]  /*15fc0*/  EXIT ;  /* 0x000000000000794d */ /* 0x000fea0003800000 */
.L_x_23239:
        /* <DEDUP_REMOVED lines=13> */
.L_x_23252:
[----:B------:R-:W-:Y:S01]  /*160a0*/  HADD2.F32 R18, -RZ, R18.H0_H0 ;  /* 0x20000012ff127230 */ /* 0x000fe20000004100 */
[----:B------:R-:W-:-:S04]  /*160b0*/  CS2R R6, SRZ ;  /* 0x0000000000067805 */ /* 0x000fc8000001ff00 */
[----:B------:R-:W-:-:S06]  /*160c0*/  FMUL.FTZ R4, R18, 1 ;  /* 0x3f80000012047820 */ /* 0x000fcc0000410000 */
[----:B------:R-:W0:Y:S02]  /*160d0*/  F2F.F64.F32 R4, R4 ;  /* 0x0000000400047310 */ /* 0x000e240000201800 */
[----:B0-----:R-:W-:Y:S01]  /*160e0*/  STG.E.128 desc[UR36][R2.64], R4 ;  /* 0x0000000402007986 */ /* 0x001fe2000c101d24 */
[----:B------:R-:W-:Y:S05]  /*160f0*/  EXIT ;  /* 0x000000000000794d */ /* 0x000fea0003800000 */
.L_x_23251:
        /* <DEDUP_REMOVED lines=21> */
.L_x_23256:
[----:B------:R-:W-:Y:S05]  /*16250*/  BSYNC B0 ;  /* 0x0000000000007941 */ /* 0x000fea0003800000 */
.L_x_23255:
[----:B------:R-:W-:-:S05]  /*16260*/  LOP3.LUT R5, R0, R5, RZ, 0xfc, !PT ;  /* 0x0000000500057212 */ /* 0x000fca00078efcff */
[----:B------:R-:W-:Y:S01]  /*16270*/  STG.E.U8 desc[UR36][R2.64], R5 ;  /* 0x0000000502007986 */ /* 0x000fe2000c101124 */
[----:B------:R-:W-:Y:S05]  /*16280*/  EXIT ;  /* 0x000000000000794d */ /* 0x000fea0003800000 */
.L_x_23254:
        /* <DEDUP_REMOVED lines=13> */
.L_x_23258:
[----:B------:R-:W-:Y:S01]  /*16360*/  IMAD.MOV.U32 R0, RZ, RZ, 0x7f ;  /* 0x0000007fff007424 */ /* 0x000fe200078e00ff */
[----:B------:R-:W-:-:S04]  /*16370*/  ISETP.GT.U32.AND P0, PT, R4, 0x7f800000, PT ;  /* 0x7f8000000400780c */ /* 0x000fc80003f04070 */
[----:B------:R-:W-:-:S09]  /*16380*/  SEL R0, R0, 0x7c, P0 ;  /* 0x0000007c00007807 */ /* 0x000fd20000000000 */
.L_x_23259:
[----:B------:R-:W-:Y:S05]  /*16390*/  BSYNC B0 ;  /* 0x0000000000007941 */ /* 0x000fea0003800000 */
.L_x_23257:
[----:B------:R-:W-:-:S04]  /*163a0*/  LOP3.LUT R4, R5, 0x80000000, RZ, 0xc0, !PT ;  /* 0x8000000005047812 */ /* 0x000fc800078ec0ff */
[----:B------:R-:W-:-:S04]  /*163b0*/  SHF.R.U32.HI R5, RZ, 0x18, R4 ;  /* 0x00000018ff057819 */ /* 0x000fc80000011604 */
[----:B------:R-:W-:-:S05]  /*163c0*/  LOP3.LUT R5, R0, R5, RZ, 0xfc, !PT ;  /* 0x0000000500057212 */ /* 0x000fca00078efcff */
[----:B------:R-:W-:Y:S01]  /*163d0*/  STG.E.U8 desc[UR36][R2.64], R5 ;  /* 0x0000000502007986 */ /* 0x000fe2000c101124 */
[----:B------:R-:W-:Y:S05]  /*163e0*/  EXIT ;  /* 0x000000000000794d */ /* 0x000fea0003800000 */
.L_x_23253:
[----:B------:R-:W-:-:S05]  /*163f0*/  HADD2.F32 R0, -RZ, R18.H0_H0 ;  /* 0x20000012ff007230 */ /* 0x000fca0000004100 */
[----:B------:R-:W-:-:S05]  /*16400*/  F2FP.BF16.F32.PACK_AB R0, RZ, R0 ;  /* 0x00000000ff00723e */ /* 0x000fca00000010ff */
[----:B------:R-:W-:Y:S01]  /*16410*/  STG.E.U16 desc[UR36][R2.64], R0 ;  /* 0x0000000002007986 */ /* 0x000fe2000c101524 */
[----:B------:R-:W-:Y:S05]  /*16420*/  EXIT ;  /* 0x000000000000794d */ /* 0x000fea0003800000 */
.L_x_23250:
        /* <DEDUP_REMOVED lines=12> */
.L_x_23262:
        /* <DEDUP_REMOVED lines=17> */
.L_x_23265:
[----:B------:R-:W-:-:S04]  /*16600*/  LOP3.LUT R0, R7, 0x80000000, RZ, 0xc0, !PT ;  /* 0x8000000007007812 */ /* 0x000fc800078ec0ff */
[----:B------:R-:W-:-:S04]  /*16610*/  SHF.R.U32.HI R5, RZ, 0x18, R0 ;  /* 0x00000018ff057819 */ /* 0x000fc80000011600 */
[----:B------:R-:W-:-:S04]  /*16620*/  LOP3.LUT R4, R4, R5, RZ, 0xfc, !PT ;  /* 0x0000000504047212 */ /* 0x000fc800078efcff */
[----:B------:R-:W-:-:S07]  /*16630*/  PRMT R0, R4, 0x7610, R0 ;  /* 0x0000761004007816 */ /* 0x000fce0000000000 */
.L_x_23264:
[----:B------:R-:W-:Y:S05]  /*16640*/  BSYNC B0 ;  /* 0x0000000000007941 */ /* 0x000fea0003800000 */
.L_x_23263:
[----:B------:R-:W-:Y:S01]  /*16650*/  STG.E.U8 desc[UR36][R2.64], R0 ;  /* 0x0000000002007986 */ /* 0x000fe2000c101124 */
[----:B------:R-:W-:Y:S05]  /*16660*/  EXIT ;  /* 0x000000000000794d */ /* 0x000fea0003800000 */
.L_x_23261:
        /* <DEDUP_REMOVED lines=17> */
.L_x_23268:
[----:B------:R-:W-:-:S04]  /*16780*/  LOP3.LUT R0, R7, 0x80000000, RZ, 0xc0, !PT ;  /* 0x8000000007007812 */ /* 0x000fc800078ec0ff */
[----:B------:R-:W-:-:S04]  /*16790*/  SHF.R.U32.HI R5, RZ, 0x18, R0 ;  /* 0x00000018ff057819 */ /* 0x000fc80000011600 */
[----:B------:R-:W-:-:S04]  /*167a0*/  LOP3.LUT R4, R4, R5, RZ, 0xfc, !PT ;  /* 0x0000000504047212 */ /* 0x000fc800078efcff */
[----:B------:R-:W-:-:S07]  /*167b0*/  PRMT R0, R4, 0x7610, R0 ;  /* 0x0000761004007816 */ /* 0x000fce0000000000 */
.L_x_23267:
[----:B------:R-:W-:Y:S05]  /*167c0*/  BSYNC B0 ;  /* 0x0000000000007941 */ /* 0x000fea0003800000 */
.L_x_23266:
[----:B------:R-:W-:Y:S01]  /*167d0*/  STG.E.U8 desc[UR36][R2.64], R0 ;  /* 0x0000000002007986 */ /* 0x000fe2000c101124 */
[----:B------:R-:W-:Y:S05]  /*167e0*/  EXIT ;  /* 0x000000000000794d */ /* 0x000fea0003800000 */
.L_x_23260:
        /* <DEDUP_REMOVED lines=22> */
.L_x_23243:
        /* <DEDUP_REMOVED lines=16> */
.L_x_23271:
[----:B------:R-:W-:Y:S05]  /*16a50*/  EXIT ;  /* 0x000000000000794d */ /* 0x000fea0003800000 */
.L_x_23270:
[----:B------:R-:W-:-:S06]  /*16a60*/  HADD2.F32 R4, -RZ, R18.H0_H0 ;  /* 0x20000012ff047230 */ /* 0x000fcc0000004100 */
[----:B------:R-:W0:Y:S02]  /*16a70*/  F2I.U64.TRUNC R4, R4 ;  /* 0x0000000400047311 */ /* 0x000e24000020d800 */
[----:B0-----:R-:W-:Y:S01]  /*16a80*/  STG.E.64 desc[UR36][R2.64], R4 ;  /* 0x0000000402007986 */ /* 0x001fe2000c101b24 */
[----:B------:R-:W-:Y:S05]  /*16a90*/  EXIT ;  /* 0x000000000000794d */ /* 0x000fea0003800000 */
.L_x_23269:
[----:B------:R-:W-:-:S04]  /*16aa0*/  HADD2.F32 R18, -RZ, R18.H0_H0 ;  /* 0x20000012ff127230 */ /* 0x000fc80000004100 */
[----:B------:R-:W0:Y:S02]  /*16ab0*/  F2I.FTZ.U32.TRUNC.NTZ R5, R18 ;  /* 0x0000001200057305 */ /* 0x000e24000021f000 */
[----:B0-----:R-:W-:Y:S01]  /*16ac0*/  STG.E desc[UR36][R2.64], R5 ;  /* 0x0000000502007986 */ /* 0x001fe2000c101924 */
[----:B------:R-:W-:Y:S05]  /*16ad0*/  EXIT ;  /* 0x000000000000794d */ /* 0x000fea0003800000 */
.L_x_23272:
        /* <DEDUP_REMOVED lines=10> */
.L_x_28453:


//--------------------- .text._ZN2at6native18elementwise_kernelILi128ELi4EZNS0_22gpu_kernel_impl_nocastIZZZNS0_49_GLOBAL__N__b919a28f_16_Normalization_cu_5c38458722batch_norm_elementwiseERKNS_6TensorES6_RKSt8optionalIS4_ESA_S6_S6_ENKUlvE0_clEvENKUlvE2_clEvEUlN3c104HalfEffffE_EEvRNS_18TensorIteratorBaseERKT_EUliE_EEviT1_ --------------------------
	.section	.text._ZN2at6native18elementwise_kernelILi128ELi4EZNS0_22gpu_kernel_impl_nocastIZZZNS0_49_GLOBAL__N__b919a28f_16_Normalization_cu_5c38458722batch_norm_elementwiseERKNS_6TensorES6_RKSt8optionalIS4_ESA_S6_S6_ENKUlvE0_clEvENKUlvE2_clEvEUlN3c104HalfEffffE_EEvRNS_18TensorIteratorBaseERKT_EUliE_EEviT1_,"ax",@progbits
	.align	128
        .global         _ZN2at6native18elementwise_kernelILi128ELi4EZNS0_22gpu_kernel_impl_nocastIZZZNS0_49_GLOBAL__N__b919a28f_16_Normalization_cu_5c38458722batch_norm_elementwiseERKNS_6TensorES6_RKSt8optionalIS4_ESA_S6_S6_ENKUlvE0_clEvENKUlvE2_clEvEUlN3c104HalfEffffE_EEvRNS_18TensorIteratorBaseERKT_EUliE_EEviT1_
        .type           _ZN2at6native18elementwise_kernelILi128ELi4EZNS0_22gpu_kernel_impl_nocastIZZZNS0_49_GLOBAL__N__b919a28f_16_Normalization_cu_5c38458722batch_norm_elementwiseERKNS_6TensorES6_RKSt8optionalIS4_ESA_S6_S6_ENKUlvE0_clEvENKUlvE2_clEvEUlN3c104HalfEffffE_EEvRNS_18TensorIteratorBaseERKT_EUliE_EEviT1_,@function
        .size           _ZN2at6native18elementwise_kernelILi128ELi4EZNS0_22gpu_kernel_impl_nocastIZZZNS0_49_GLOBAL__N__b919a28f_16_Normalization_cu_5c38458722batch_norm_elementwiseERKNS_6TensorES6_RKSt8optionalIS4_ESA_S6_S6_ENKUlvE0_clEvENKUlvE2_clEvEUlN3c104HalfEffffE_EEvRNS_18TensorIteratorBaseERKT_EUliE_EEviT1_,(.L_x_28454 - _ZN2at6native18elementwise_kernelILi128ELi4EZNS0_22gpu_kernel_impl_nocastIZZZNS0_49_GLOBAL__N__b919a28f_16_Normalization_cu_5c38458722batch_norm_elementwiseERKNS_6TensorES6_RKSt8optionalIS4_ESA_S6_S6_ENKUlvE0_clEvENKUlvE2_clEvEUlN3c104HalfEffffE_EEvRNS_18TensorIteratorBaseERKT_EUliE_EEviT1_)
        .other          _ZN2at6native18elementwise_kernelILi128ELi4EZNS0_22gpu_kernel_impl_nocastIZZZNS0_49_GLOBAL__N__b919a28f_16_Normalization_cu_5c38458722batch_norm_elementwiseERKNS_6TensorES6_RKSt8optionalIS4_ESA_S6_S6_ENKUlvE0_clEvENKUlvE2_clEvEUlN3c104HalfEffffE_EEvRNS_18TensorIteratorBaseERKT_EUliE_EEviT1_,@"STO_CUDA_ENTRY STV_DEFAULT"
_ZN2at6native18elementwise_kernelILi128ELi4EZNS0_22gpu_kernel_impl_nocastIZZZNS0_49_GLOBAL__N__b919a28f_16_Normalization_cu_5c38458722batch_norm_elementwiseERKNS_6TensorES6_RKSt8optionalIS4_ESA_S6_S6_ENKUlvE0_clEvENKUlvE2_clEvEUlN3c104HalfEffffE_EEvRNS_18TensorIteratorBaseERKT_EUliE_EEviT1_:
.text._ZN2at6native18elementwise_kernelILi128ELi4EZNS0_22gpu_kernel_impl_nocastIZZZNS0_49_GLOBAL__N__b919a28f_16_Normalization_cu_5c38458722batch_norm_elementwiseERKNS_6TensorES6_RKSt8optionalIS4_ESA_S6_S6_ENKUlvE0_clEvENKUlvE2_clEvEUlN3c104HalfEffffE_EEvRNS_18TensorIteratorBaseERKT_EUliE_EEviT1_:
        /* <DEDUP_REMOVED lines=11> */
[----:B------:R-:W-:Y:S01]  /*00b0*/  CS2R R4, SRZ ;  /* 0x0000000000047805 */ /* 0x000fe2000001ff00 */
[----:B------:R-:W-:Y:S01]  /*00c0*/  HFMA2.MMA R7, -RZ, RZ, 0, 0 ;  /* 0x00000000ff077435 */ /* 0x000fe200000001ff */
[----:B------:R-:W-:Y:S02]  /*00d0*/  MOV R2, RZ ;  /* 0x000000ff00027202 */ /* 0x000fe40000000f00 */
        /* <DEDUP_REMOVED lines=434> */
[----:B------:R-:W-:Y:S01]  /*1c00*/  ULDC.64 UR8, c[0x0][0x578] ;  /* 0x00015e0000087ab9 */ /* 0x000fe20000000a00 */
[C---:B------:R-:W-:Y:S02]  /*1c10*/  IMAD R9, R10.reuse, UR10, R9 ;  /* 0x0000000a0a097c24 */ /* 0x040fe4000f8e0209 */
[C---:B------:R-:W-:Y:S02]  /*1c20*/  IMAD R7, R10.reuse, UR8, R7 ;  /* 0x000000080a077c24 */ /* 0x040fe4000f8e0207 */
[----:B------:R-:W-:Y:S02]  /*1c30*/  IMAD R2, R10, UR9, R2 ;  /* 0x000000090a027c24 */ /* 0x000fe4000f8e0202 */
[----:B------:R-:W3:Y:S01]  /*1c40*/  @P0 LDC.64 R18, c[0x0][0x590] ;  /* 0x00016400ff120b82 */ /* 0x000ee20000000a00 */
[----:B0-----:R-:W-:-:S04]  /*1c50*/  @P0 IMAD.HI.U32 R12, R17, R12, R16 ;  /* 0x0000000c110c0227 */ /* 0x001fc800078e0010 */
[----:B------:R-:W-:Y:S01]  /*1c60*/  IMAD R4, R10, UR11, R4 ;  /* 0x0000000b0a047c24 */ /* 0x000fe2000f8e0204 */
[----:B------:R-:W-:Y:S02]  /*1c70*/  @P0 SHF.R.U32.HI R12, RZ, R13, R12 ;  /* 0x0000000dff0c0219 */ /* 0x000fe4000001160c */
[----:B------:R-:W0:Y:S02]  /*1c80*/  @P0 LDC.64 R20, c[0x0][0x598] ;  /* 0x00016600ff140b82 */ /* 0x000e240000000a00 */
[----:B------:R-:W-:-:S05]  /*1c90*/  @P0 IADD3 R16, -R12, RZ, RZ ;  /* 0x000000ff0c100210 */ /* 0x000fca0007ffe1ff */
[----:B-1----:R-:W-:-:S04]  /*1ca0*/  @P0 IMAD R16, R16, R23, R17 ;  /* 0x0000001710100224 */ /* 0x002fc800078e0211 */
[C---:B--2---:R-:W-:Y:S02]  /*1cb0*/  @P0 IMAD R5, R16.reuse, R14, R5 ;  /* 0x0000000e10050224 */ /* 0x044fe400078e0205 */
[C---:B------:R-:W-:Y:S02]  /*1cc0*/  @P0 IMAD R0, R16.reuse, R15, R0 ;  /* 0x0000000f10000224 */ /* 0x040fe400078e0200 */
[C---:B---3--:R-:W-:Y:S02]  /*1cd0*/  @P0 IMAD R7, R16.reuse, R18, R7 ;  /* 0x0000001210070224 */ /* 0x048fe400078e0207 */
[C---:B------:R-:W-:Y:S02]  /*1ce0*/  @P0 IMAD R2, R16.reuse, R19, R2 ;  /* 0x0000001310020224 */ /* 0x040fe400078e0202 */
[C---:B0-----:R-:W-:Y:S02]  /*1cf0*/  @P0 IMAD R9, R16.reuse, R20, R9 ;  /* 0x0000001410090224 */ /* 0x041fe400078e0209 */
[----:B------:R-:W-:-:S07]  /*1d00*/  @P0 IMAD R4, R16, R21, R4 ;  /* 0x0000001510040224 */ /* 0x000fce00078e0204 */
.L_x_23275:
[----:B------:R-:W-:Y:S01]  /*1d10*/  ULDC.64 UR8, c[0x0][0x5a8] ;  /* 0x00016a0000087ab9 */ /* 0x000fe20000000a00 */
[----:B------:R-:W-:Y:S01]  /*1d20*/  ULDC.64 UR10, c[0x0][0x5b0] ;  /* 0x00016c00000a7ab9 */ /* 0x000fe20000000a00 */
[----:B------:R-:W-:Y:S01]  /*1d30*/  IADD3 R6, P0, R0, UR8, RZ ;  /* 0x0000000800067c10 */ /* 0x000fe2000ff1e0ff */
[----:B------:R-:W-:Y:S01]  /*1d40*/  ULDC.64 UR12, c[0x0][0x5c0] ;  /* 0x00017000000c7ab9 */ /* 0x000fe20000000a00 */
[----:B------:R-:W-:Y:S02]  /*1d50*/  IADD3 R8, P1, R7, UR10, RZ ;  /* 0x0000000a07087c10 */ /* 0x000fe4000ff3e0ff */
[----:B------:R-:W-:Y:S01]  /*1d60*/  IADD3.X R7, RZ, UR9, RZ, P0, !PT ;  /* 0x00000009ff077c10 */ /* 0x000fe200087fe4ff */
[----:B------:R-:W-:Y:S01]  /*1d70*/  ULDC.64 UR8, c[0x0][0x5b8] ;  /* 0x00016e0000087ab9 */ /* 0x000fe20000000a00 */
[----:B------:R-:W-:Y:S02]  /*1d80*/  IADD3 R12, P2, R9, UR12, RZ ;  /* 0x0000000c090c7c10 */ /* 0x000fe4000ff5e0ff */
[----:B------:R-:W-:Y:S01]  /*1d90*/  IADD3.X R9, RZ, UR11, RZ, P1, !PT ;  /* 0x0000000bff097c10 */ /* 0x000fe20008ffe4ff */
[----:B------:R-:W2:Y:S01]  /*1da0*/  LDG.E.U16 R6, desc[UR4][R6.64] ;  /* 0x0000000406067981 */ /* 0x000ea2000c1e1500 */
[----:B------:R-:W-:Y:S01]  /*1db0*/  IADD3.X R13, RZ, UR13, RZ, P2, !PT ;  /* 0x0000000dff0d7c10 */ /* 0x000fe200097fe4ff */
[----:B------:R-:W-:Y:S01]  /*1dc0*/  ULDC.64 UR10, c[0x0][0x5c8] ;  /* 0x00017200000a7ab9 */ /* 0x000fe20000000a00 */
[----:B------:R-:W-:Y:S01]  /*1dd0*/  IADD3 R10, P0, R2, UR8, RZ ;  /* 0x00000008020a7c10 */ /* 0x000fe2000ff1e0ff */
[----:B------:R-:W3:Y:S01]  /*1de0*/  LDG.E R8, desc[UR4][R8.64] ;  /* 0x0000000408087981 */ /* 0x000ee2000c1e1900 */
[----:B------:R-:W-:-:S03]  /*1df0*/  IADD3 R14, P1, R4, UR10, RZ ;  /* 0x0000000a040e7c10 */ /* 0x000fc6000ff3e0ff */
[----:B------:R-:W4:Y:S01]  /*1e00*/  LDG.E R12, desc[UR4][R12.64] ;  /* 0x000000040c0c7981 */ /* 0x000f22000c1e1900 */
[----:B------:R-:W-:Y:S02]  /*1e10*/  IADD3.X R15, RZ, UR11, RZ, P1, !PT ;  /* 0x0000000bff0f7c10 */ /* 0x000fe40008ffe4ff */
[----:B------:R-:W-:Y:S01]  /*1e20*/  IADD3.X R11, RZ, UR9, RZ, P0, !PT ;  /* 0x00000009ff0b7c10 */ /* 0x000fe200087fe4ff */
[----:B------:R-:W-:-:S03]  /*1e30*/  ULDC.64 UR8, c[0x0][0x5a0] ;  /* 0x0001680000087ab9 */ /* 0x000fc60000000a00 */
[----:B------:R-:W5:Y:S04]  /*1e40*/  LDG.E R15, desc[UR4][R14.64] ;  /* 0x000000040e0f7981 */ /* 0x000f68000c1e1900 */
[----:B------:R-:W5:Y:S01]  /*1e50*/  LDG.E R10, desc[UR4][R10.64] ;  /* 0x000000040a0a7981 */ /* 0x000f62000c1e1900 */
[----:B------:R-:W-:-:S04]  /*1e60*/  IADD3 R4, P0, R5, UR8, RZ ;  /* 0x0000000805047c10 */ /* 0x000fc8000ff1e0ff */
[----:B------:R-:W-:Y:S02]  /*1e70*/  IADD3.X R5, RZ, UR9, RZ, P0, !PT ;  /* 0x00000009ff057c10 */ /* 0x000fe400087fe4ff */
[----:B------:R-:W-:Y:S01]  /*1e80*/  IADD3 R3, R3, 0x80, RZ ;  /* 0x0000008003037810 */ /* 0x000fe20007ffe0ff */
[----:B--2---:R-:W-:-:S05]  /*1e90*/  HADD2.F32 R7, -RZ, R6.H0_H0 ;  /* 0x20000006ff077230 */ /* 0x004fca0000004100 */
[----:B----4-:R-:W-:-:S04]  /*1ea0*/  FADD.FTZ R7, -R12, R7 ;  /* 0x000000070c077221 */ /* 0x010fc80000010100 */
[----:B---3--:R-:W-:-:S04]  /*1eb0*/  FMUL.FTZ R7, R8, R7 ;  /* 0x0000000708077220 */ /* 0x008fc80000410000 */
[----:B-----5:R-:W-:-:S05]  /*1ec0*/  FFMA.FTZ R7, R15, R7, R10 ;  /* 0x000000070f077223 */ /* 0x020fca000001000a */
[----:B------:R-:W-:-:S05]  /*1ed0*/  F2FP.F16.F32.PACK_AB R7, RZ, R7 ;  /* 0x00000007ff07723e */ /* 0x000fca00000000ff */
[----:B------:R0:W-:Y:S02]  /*1ee0*/  STG.E.U16 desc[UR4][R4.64], R7 ;  /* 0x0000000704007986 */ /* 0x0001e4000c101504 */
.L_x_23274:
[----:B------:R-:W-:Y:S05]  /*1ef0*/  BSYNC B0 ;  /* 0x0000000000007941 */ /* 0x000fea0003800000 */
.L_x_23273:
[----:B------:R-:W-:Y:S01]  /*1f00*/  ISETP.GE.AND P0, PT, R3, UR6, PT ;  /* 0x0000000603007c0c */ /* 0x000fe2000bf06270 */
[----:B------:R-:W-:-:S12]  /*1f10*/  BSSY B0, `(.L_x_23276) ;  /* 0x00003ce000007945 */ /* 0x000fd80003800000 */
[----:B------:R-:W-:Y:S05]  /*1f20*/  @P0 BRA `(.L_x_23277) ;  /* 0x0000003c00300947 */ /* 0x000fea0003800000 */
[----:B------:R-:W1:Y:S01]  /*1f30*/  LDC R6, c[0x0][0x218] ;  /* 0x00008600ff067b82 */ /* 0x000e620000000800 */
[----:B------:R-:W-:Y:S01]  /*1f40*/  HFMA2.MMA R2, -RZ, RZ, 0, 0 ;  /* 0x00000000ff027435 */ /* 0x000fe200000001ff */
[----:B0-----:R-:W-:Y:S01]  /*1f50*/  CS2R R4, SRZ ;  /* 0x0000000000047805 */ /* 0x001fe2000001ff00 */
[----:B------:R-:W-:Y:S01]  /*1f60*/  HFMA2.MMA R0, -RZ, RZ, 0, 0 ;  /* 0x00000000ff007435 */ /* 0x000fe200000001ff */
[----:B------:R-:W-:Y:S02]  /*1f70*/  MOV R9, RZ ;  /* 0x000000ff00097202 */ /* 0x000fe40000000f00 */
        /* <DEDUP_REMOVED lines=437> */
[----:B0-----:R-:W-:-:S04]  /*3ad0*/  @P0 IMAD.HI.U32 R12, R17, R12, R16 ;  /* 0x0000000c110c0227 */ /* 0x001fc800078e0010 */
[C---:B------:R-:W-:Y:S01]  /*3ae0*/  IMAD R2, R10.reuse, UR9, R2 ;  /* 0x000000090a027c24 */ /* 0x040fe2000f8e0202 */
[----:B------:R-:W-:Y:S01]  /*3af0*/  @P0 SHF.R.U32.HI R12, RZ, R13, R12 ;  /* 0x0000000dff0c0219 */ /* 0x000fe2000001160c */
[----:B------:R-:W-:Y:S01]  /*3b00*/  IMAD R4, R10, UR11, R4 ;  /* 0x0000000b0a047c24 */ /* 0x000fe2000f8e0204 */
        /* <DEDUP_REMOVED lines=9> */
.L_x_23278:
        /* <DEDUP_REMOVED lines=23> */
[----:B------:R-:W-:-:S04]  /*3d10*/  IADD3 R3, R3, 0x80, RZ ;  /* 0x0000008003037810 */ /* 0x000fc80007ffe0ff */
[----:B------:R-:W-:Y:S01]  /*3d20*/  ISETP.GE.AND P0, PT, R3, UR6, PT ;  /* 0x0000000603007c0c */ /* 0x000fe2000bf06270 */
[----:B--2---:R-:W-:-:S05]  /*3d30*/  HADD2.F32 R7, -RZ, R6.H0_H0 ;  /* 0x20000006ff077230 */ /* 0x004fca0000004100 */
[----:B----4-:R-:W-:-:S04]  /*3d40*/  FADD.FTZ R7, -R12, R7 ;  /* 0x000000070c077221 */ /* 0x010fc80000010100 */
[----:B---3--:R-:W-:-:S04]  /*3d50*/  FMUL.FTZ R7, R8, R7 ;  /* 0x0000000708077220 */ /* 0x008fc80000410000 */
[----:B-----5:R-:W-:-:S05]  /*3d60*/  FFMA.FTZ R7, R15, R7, R10 ;  /* 0x000000070f077223 */ /* 0x020fca000001000a */
[----:B------:R-:W-:-:S05]  /*3d70*/  F2FP.F16.F32.PACK_AB R7, RZ, R7 ;  /* 0x00000007ff07723e */ /* 0x000fca00000000ff */
[----:B------:R1:W-:Y:S01]  /*3d80*/  STG.E.U16 desc[UR4][R4.64], R7 ;  /* 0x0000000704007986 */ /* 0x0003e2000c101504 */
[----:B------:R-:W-:Y:S05]  /*3d90*/  @P0 BRA `(.L_x_23277) ;  /* 0x0000001c00940947 */ /* 0x000fea0003800000 */
[----:B------:R-:W0:Y:S01]  /*3da0*/  LDC R6, c[0x0][0x218] ;  /* 0x00008600ff067b82 */ /* 0x000e220000000800 */
[----:B------:R-:W-:Y:S01]  /*3db0*/  HFMA2.MMA R9, -RZ, RZ, 0, 0 ;  /* 0x00000000ff097435 */ /* 0x000fe200000001ff */
[----:B-1----:R-:W-:Y:S01]  /*3dc0*/  CS2R R4, SRZ ;  /* 0x0000000000047805 */ /* 0x002fe2000001ff00 */
[----:B------:R-:W-:Y:S01]  /*3dd0*/  HFMA2.MMA R7, -RZ, RZ, 0, 0 ;  /* 0x00000000ff077435 */ /* 0x000fe200000001ff */
        /* <DEDUP_REMOVED lines=451> */
.L_x_23279:
        /* <DEDUP_REMOVED lines=30> */
.L_x_23277:
[----:B------:R-:W-:Y:S05]  /*5bf0*/  BSYNC B0 ;  /* 0x0000000000007941 */ /* 0x000fea0003800000 */
.L_x_23276:
[----:B------:R-:W-:-:S13]  /*5c00*/  ISETP.GE.AND P0, PT, R3, UR6, PT ;  /* 0x0000000603007c0c */ /* 0x000fda000bf06270 */
[----:B------:R-:W-:Y:S05]  /*5c10*/  @P0 EXIT ;  /* 0x000000000000094d */ /* 0x000fea0003800000 */
[----:B------:R-:W3:Y:S01]  /*5c20*/  LDC R6, c[0x0][0x218] ;  /* 0x00008600ff067b82 */ /* 0x000ee20000000800 */
[----:B012---:R-:W-:Y:S01]  /*5c30*/  HFMA2.MMA R7, -RZ, RZ, 0, 0 ;  /* 0x00000000ff077435 */ /* 0x007fe200000001ff */
[----:B------:R-:W-:Y:S01]  /*5c40*/  MOV R0, RZ ;  /* 0x000000ff00007202 */ /* 0x000fe20000000f00 */
[----:B------:R-:W-:Y:S01]  /*5c50*/  HFMA2.MMA R9, -RZ, RZ, 0, 0 ;  /* 0x00000000ff097435 */ /* 0x000fe200000001ff */
[----:B------:R-:W-:Y:S02]  /*5c60*/  MOV R2, RZ ;  /* 0x000000ff00027202 */ /* 0x000fe40000000f00 */
[----:B------:R-:W-:Y:S02]  /*5c70*/  CS2R R4, SRZ ;  /* 0x0000000000047805 */ /* 0x000fe4000001ff00 */
[----:B---3--:R-:W-:-:S13]  /*5c80*/  ISETP.NE.AND P0, PT, R6, RZ, PT ;  /* 0x000000ff0600720c */ /* 0x008fda0003f05270 */
        /* <DEDUP_REMOVED lines=448> */
.L_x_23280:
        /* <DEDUP_REMOVED lines=14> */
[----:B------:R-:W-:-:S02]  /*7970*/  IADD3 R12, P1, R0, UR8, RZ ;  /* 0x00000008000c7c10 */ /* 0x000fc4000ff3e0ff */
[----:B------:R-:W-:Y:S01]  /*7980*/  IADD3.X R3, RZ, UR7, RZ, P0, !PT ;  /* 0x00000007ff037c10 */ /* 0x000fe200087fe4ff */
[----:B------:R-:W4:Y:S01]  /*7990*/  LDG.E R8, desc[UR4][R8.64] ;  /* 0x0000000408087981 */ /* 0x000f22000c1e1900 */
[----:B------:R-:W-:Y:S01]  /*79a0*/  IADD3.X R13, RZ, UR9, RZ, P1, !PT ;  /* 0x00000009ff0d7c10 */ /* 0x000fe20008ffe4ff */
[----:B------:R-:W-:Y:S02]  /*79b0*/  ULDC.64 UR6, c[0x0][0x5a0] ;  /* 0x0001680000067ab9 */ /* 0x000fe40000000a00 */
[----:B------:R-:W5:Y:S04]  /*79c0*/  LDG.E R2, desc[UR4][R2.64] ;  /* 0x0000000402027981 */ /* 0x000f68000c1e1900 */
[----:B------:R-:W5:Y:S01]  /*79d0*/  LDG.E R13, desc[UR4][R12.64] ;  /* 0x000000040c0d7981 */ /* 0x000f62000c1e1900 */
[----:B------:R-:W-:-:S04]  /*79e0*/  IADD3 R4, P0, R5, UR6, RZ ;  /* 0x0000000605047c10 */ /* 0x000fc8000ff1e0ff */
[----:B------:R-:W-:Y:S01]  /*79f0*/  IADD3.X R5, RZ, UR7, RZ, P0, !PT ;  /* 0x00000007ff057c10 */ /* 0x000fe200087fe4ff */
[----:B--2---:R-:W-:-:S05]  /*7a00*/  HADD2.F32 R7, -RZ, R6.H0_H0 ;  /* 0x20000006ff077230 */ /* 0x004fca0000004100 */
[----:B---3--:R-:W-:-:S04]  /*7a10*/  FADD.FTZ R7, -R10, R7 ;  /* 0x000000070a077221 */ /* 0x008fc80000010100 */
[----:B----4-:R-:W-:-:S04]  /*7a20*/  FMUL.FTZ R7, R8, R7 ;  /* 0x0000000708077220 */ /* 0x010fc80000410000 */
[----:B-----5:R-:W-:-:S05]  /*7a30*/  FFMA.FTZ R7, R13, R7, R2 ;  /* 0x000000070d077223 */ /* 0x020fca0000010002 */
[----:B------:R-:W-:-:S05]  /*7a40*/  F2FP.F16.F32.PACK_AB R7, RZ, R7 ;  /* 0x00000007ff07723e */ /* 0x000fca00000000ff */
[----:B------:R-:W-:Y:S01]  /*7a50*/  STG.E.U16 desc[UR4][R4.64], R7 ;  /* 0x0000000704007986 */ /* 0x000fe2000c101504 */
[----:B------:R-:W-:Y:S05]  /*7a60*/  EXIT ;  /* 0x000000000000794d */ /* 0x000fea0003800000 */
.L_x_23281:
        /* <DEDUP_REMOVED lines=9> */
.L_x_28454:


//--------------------- .text._ZN2at6native27unrolled_elementwise_kernelIZZZNS0_49_GLOBAL__N__b919a28f_16_Normalization_cu_5c38458722batch_norm_elementwiseERKNS_6TensorES5_RKSt8optionalIS3_ES9_S5_S5_ENKUlvE0_clEvENKUlvE2_clEvEUlN3c104HalfEffffE_St5arrayIPcLm6EELi4E23TrivialOffsetCalculatorILi5EjESI_ILi1EjENS0_6memory15LoadWithoutCastENSL_16StoreWithoutCastEEEviT_T0_T2_T3_T4_T5_ --------------------------
	.section	.text._ZN2at6native27unrolled_elementwise_kernelIZZZNS0_49_GLOBAL__N__b919a28f_16_Normalization_cu_5c38458722batch_norm_elementwiseERKNS_6TensorES5_RKSt8optionalIS3_ES9_S5_S5_ENKUlvE0_clEvENKUlvE2_clEvEUlN3c104HalfEffffE_St5arrayIPcLm6EELi4E23TrivialOffsetCalculatorILi5EjESI_ILi1EjENS0_6memory15LoadWithoutCastENSL_16StoreWithoutCastEEEviT_T0_T2_T3_T4_T5_,"ax",@progbits
	.align	128
        .global         _ZN2at6native27unrolled_elementwise_kernelIZZZNS0_49_GLOBAL__N__b919a28f_16_Normalization_cu_5c38458722batch_norm_elementwiseERKNS_6TensorES5_RKSt8optionalIS3_ES9_S5_S5_ENKUlvE0_clEvENKUlvE2_clEvEUlN3c104HalfEffffE_St5arrayIPcLm6EELi4E23TrivialOffsetCalculatorILi5EjESI_ILi1EjENS0_6memory15LoadWithoutCastENSL_16StoreWithoutCastEEEviT_T0_T2_T3_T4_T5_
        .type           _ZN2at6native27unrolled_elementwise_kernelIZZZNS0_49_GLOBAL__N__b919a28f_16_Normalization_cu_5c38458722batch_norm_elementwiseERKNS_6TensorES5_RKSt8optionalIS3_ES9_S5_S5_ENKUlvE0_clEvENKUlvE2_clEvEUlN3c104HalfEffffE_St5arrayIPcLm6EELi4E23TrivialOffsetCalculatorILi5EjESI_ILi1EjENS0_6memory15LoadWithoutCastENSL_16StoreWithoutCastEEEviT_T0_T2_T3_T4_T5_,@function
        .size           _ZN2at6native27unrolled_elementwise_kernelIZZZNS0_49_GLOBAL__N__b919a28f_16_Normalization_cu_5c38458722batch_norm_elementwiseERKNS_6TensorES5_RKSt8optionalIS3_ES9_S5_S5_ENKUlvE0_clEvENKUlvE2_clEvEUlN3c104HalfEffffE_St5arrayIPcLm6EELi4E23TrivialOffsetCalculatorILi5EjESI_ILi1EjENS0_6memory15LoadWithoutCastENSL_16StoreWithoutCastEEEviT_T0_T2_T3_T4_T5_,(.L_x_28455 - _ZN2at6native27unrolled_elementwise_kernelIZZZNS0_49_GLOBAL__N__b919a28f_16_Normalization_cu_5c38458722batch_norm_elementwiseERKNS_6TensorES5_RKSt8optionalIS3_ES9_S5_S5_ENKUlvE0_clEvENKUlvE2_clEvEUlN3c104HalfEffffE_St5arrayIPcLm6EELi4E23TrivialOffsetCalculatorILi5EjESI_ILi1EjENS0_6memory15LoadWithoutCastENSL_16StoreWithoutCastEEEviT_T0_T2_T3_T4_T5_)
        .other          _ZN2at6native27unrolled_elementwise_kernelIZZZNS0_49_GLOBAL__N__b919a28f_16_Normalization_cu_5c38458722batch_norm_elementwiseERKNS_6TensorES5_RKSt8optionalIS3_ES9_S5_S5_ENKUlvE0_clEvENKUlvE2_clEvEUlN3c104HalfEffffE_St5arrayIPcLm6EELi4E23TrivialOffsetCalculatorILi5EjESI_ILi1EjENS0_6memory15LoadWithoutCastENSL_16StoreWithoutCastEEEviT_T0_T2_T3_T4_T5_,@"STO_CUDA_ENTRY STV_DEFAULT"
_ZN2at6native27unrolled_elementwise_kernelIZZZNS0_49_GLOBAL__N__b919a28f_16_Normalization_cu_5c38458722batch_norm_elementwiseERKNS_6TensorES5_RKSt8optionalIS3_ES9_S5_S5_ENKUlvE0_clEvENKUlvE2_clEvEUlN3c104HalfEffffE_St5arrayIPcLm6EELi4E23TrivialOffsetCalculatorILi5EjESI_ILi1EjENS0_6memory15LoadWithoutCastENSL_16StoreWithoutCastEEEviT_T0_T2_T3_T4_T5_:
.text._ZN2at6native27unrolled_elementwise_kernelIZZZNS0_49_GLOBAL__N__b919a28f_16_Normalization_cu_5c38458722batch_norm_elementwiseERKNS_6TensorES5_RKSt8optionalIS3_ES9_S5_S5_ENKUlvE0_clEvENKUlvE2_clEvEUlN3c104HalfEffffE_St5arrayIPcLm6EELi4E23TrivialOffsetCalculatorILi5EjESI_ILi1EjENS0_6memory15LoadWithoutCastENSL_16StoreWithoutCastEEEviT_T0_T2_T3_T4_T5_:
[----:B------:R-:W-:Y:S01]  /*0000*/  LDC R1, c[0x0][0x28] ;  /* 0x00000a00ff017b82 */ /* 0x000fe20000000800 */
[----:B------:R-:W0:Y:S07]  /*0010*/  S2R R0, SR_CTAID.X ;  /* 0x0000000000007919 */ /* 0x000e2e0000002500 */
[----:B------:R-:W0:Y:S01]  /*0020*/  LDC R5, c[0x0][0x210] ;  /* 0x00008400ff057b82 */ /* 0x000e220000000800 */
[----:B------:R-:W-:Y:S01]  /*0030*/  PRMT R6, RZ, 0x7610, R6 ;  /* 0x00007610ff067816 */ /* 0x000fe20000000006 */
[----:B------:R-:W-:Y:S01]  /*0040*/  ULDC.64 UR4, c[0x0][0x208] ;  /* 0x0000820000047ab9 */ /* 0x000fe20000000a00 */
[----:B------:R-:W1:Y:S01]  /*0050*/  S2R R3, SR_TID.X ;  /* 0x0000000000037919 */ /* 0x000e620000002100 */
[----:B------:R-:W-:Y:S01]  /*0060*/  CS2R R24, SRZ ;  /* 0x0000000000187805 */ /* 0x000fe2000001ff00 */
[----:B0-----:R-:W-:-:S05]  /*0070*/  IMAD R2, R0, -0x200, R5 ;  /* 0xfffffe0000027824 */ /* 0x001fca00078e0205 */
[----:B-1----:R-:W-:-:S13]  /*0080*/  ISETP.GE.AND P0, PT, R3, R2, PT ;  /* 0x000000020300720c */ /* 0x002fda0003f06270 */
[----:B------:R-:W0:Y:S01]  /*0090*/  @!P0 LDC.64 R14, c[0x0][0x220] ;  /* 0x00008800ff0e8b82 */ /* 0x000e220000000a00 */
[----:B------:R-:W-:Y:S02]  /*00a0*/  @!P0 LEA R7, R0, R3, 0x9 ;  /* 0x0000000300078211 */ /* 0x000fe400078e48ff */
[----:B------:R-:W-:-:S04]  /*00b0*/  @!P0 IADD3 R3, R3, 0x80, RZ ;  /* 0x0000008003038810 */ /* 0x000fc80007ffe0ff */
[----:B------:R-:W-:Y:S01]  /*00c0*/  ISETP.GE.AND P1, PT, R3, R2, PT ;  /* 0x000000020300720c */ /* 0x000fe20003f26270 */
[----:B------:R-:W1:Y:S08]  /*00d0*/  @!P0 LDC.64 R22, c[0x0][0x238] ;  /* 0x00008e00ff168b82 */ /* 0x000e700000000a00 */
[----:B------:R-:W2:Y:S08]  /*00e0*/  @!P0 LDC.64 R12, c[0x0][0x228] ;  /* 0x00008a00ff0c8b82 */ /* 0x000eb00000000a00 */
[----:B------:R-:W3:Y:S01]  /*00f0*/  @!P0 LDC.64 R26, c[0x0][0x230] ;  /* 0x00008c00ff1a8b82 */ /* 0x000ee20000000a00 */
[----:B0-----:R-:W-:-:S05]  /*0100*/  @!P0 IMAD.WIDE.U32 R14, R7, 0x2, R14 ;  /* 0x00000002070e8825 */ /* 0x001fca00078e000e */
[----:B------:R-:W4:Y:S02]  /*0110*/  @!P0 LDG.E.U16 R6, desc[UR4][R14.64] ;  /* 0x000000040e068981 */ /* 0x000f24000c1e1500 */
[----:B------:R-:W0:Y:S01]  /*0120*/  @!P0 LDC.64 R16, c[0x0][0x240] ;  /* 0x00009000ff108b82 */ /* 0x000e220000000a00 */
[----:B-1----:R-:W-:-:S05]  /*0130*/  @!P0 IMAD.WIDE.U32 R22, R7, 0x4, R22 ;  /* 0x0000000407168825 */ /* 0x002fca00078e0016 */
[----:B------:R1:W4:Y:S02]  /*0140*/  @!P0 LDG.E R25, desc[UR4][R22.64] ;  /* 0x0000000416198981 */ /* 0x000324000c1e1900 */
[----:B------:R-:W1:Y:S01]  /*0150*/  @!P1 LDC.64 R4, c[0x0][0x228] ;  /* 0x00008a00ff049b82 */ /* 0x000e620000000a00 */
[----:B--2---:R-:W-:Y:S01]  /*0160*/  @!P0 IMAD.WIDE.U32 R12, R7, 0x4, R12 ;  /* 0x00000004070c8825 */ /* 0x004fe200078e000c */
[----:B------:R-:W-:Y:S02]  /*0170*/  @!P1 LEA R11, R0, R3, 0x9 ;  /* 0x00000003000b9211 */ /* 0x000fe400078e48ff */
[----:B------:R-:W-:Y:S01]  /*0180*/  @!P1 IADD3 R3, R3, 0x80, RZ ;  /* 0x0000008003039810 */ /* 0x000fe20007ffe0ff */
[----:B---3--:R-:W-:-:S03]  /*0190*/  @!P0 IMAD.WIDE.U32 R26, R7, 0x4, R26 ;  /* 0x00000004071a8825 */ /* 0x008fc600078e001a */
[----:B------:R-:W2:Y:S01]  /*01a0*/  @!P1 LDC.64 R18, c[0x0][0x220] ;  /* 0x00008800ff129b82 */ /* 0x000ea20000000a00 */
[----:B0-----:R-:W-:Y:S01]  /*01b0*/  @!P0 IMAD.WIDE.U32 R16, R7, 0x4, R16 ;  /* 0x0000000407108825 */ /* 0x001fe200078e0010 */
[----:B------:R-:W-:Y:S01]  /*01c0*/  HFMA2.MMA R7, -RZ, RZ, 0, 0 ;  /* 0x00000000ff077435 */ /* 0x000fe200000001ff */
[----:B------:R-:W-:-:S05]  /*01d0*/  ISETP.GE.AND P2, PT, R3, R2, PT ;  /* 0x000000020300720c */ /* 0x000fca0003f46270 */
[----:B------:R-:W0:Y:S01]  /*01e0*/  @!P1 LDC.64 R28, c[0x0][0x230] ;  /* 0x00008c00ff1c9b82 */ /* 0x000e220000000a00 */
[----:B-1----:R-:W-:Y:S02]  /*01f0*/  MOV R23, RZ ;  /* 0x000000ff00177202 */ /* 0x002fe40000000f00 */
[----:B------:R-:W-:Y:S01]  /*0200*/  CS2R R20, SRZ ;  /* 0x0000000000147805 */ /* 0x000fe2000001ff00 */
[----:B------:R-:W3:Y:S01]  /*0210*/  @!P0 LDG.E R24, desc[UR4][R16.64] ;  /* 0x0000000410188981 */ /* 0x000ee2000c1e1900 */
[----:B------:R-:W-:-:S03]  /*0220*/  @!P1 IMAD.WIDE.U32 R4, R11, 0x4, R4 ;  /* 0x000000040b049825 */ /* 0x000fc600078e0004 */
[----:B------:R1:W3:Y:S01]  /*0230*/  @!P0 LDG.E R7, desc[UR4][R26.64] ;  /* 0x000000041a078981 */ /* 0x0002e2000c1e1900 */
[----:B------:R-:W0:Y:S03]  /*0240*/  @!P1 LDC.64 R14, c[0x0][0x238] ;  /* 0x00008e00ff0e9b82 */ /* 0x000e260000000a00 */
[----:B------:R1:W3:Y:S04]  /*0250*/  @!P1 LDG.E R23, desc[UR4][R4.64] ;  /* 0x0000000404179981 */ /* 0x0002e8000c1e1900 */
[----:B------:R1:W3:Y:S01]  /*0260*/  @!P0 LDG.E R20, desc[UR4][R12.64] ;  /* 0x000000040c148981 */ /* 0x0002e2000c1e1900 */
[C---:B--2---:R-:W-:Y:S01]  /*0270*/  @!P1 IMAD.WIDE.U32 R18, R11.reuse, 0x2, R18 ;  /* 0x000000020b129825 */ /* 0x044fe200078e0012 */
[----:B-1----:R-:W1:Y:S08]  /*0280*/  @!P1 LDC.64 R26, c[0x0][0x240] ;  /* 0x00009000ff1a9b82 */ /* 0x002e700000000a00 */
[----:B------:R-:W2:Y:S01]  /*0290*/  @!P2 LDC.64 R4, c[0x0][0x228] ;  /* 0x00008a00ff04ab82 */ /* 0x000ea20000000a00 */
[----:B------:R-:W-:Y:S01]  /*02a0*/  PRMT R13, RZ, 0x7610, R13 ;  /* 0x00007610ff0d7816 */ /* 0x000fe2000000000d */
[----:B------:R-:W-:Y:S01]  /*02b0*/  HFMA2.MMA R12, -RZ, RZ, 0, 0 ;  /* 0x00000000ff0c7435 */ /* 0x000fe200000001ff */
[----:B0-----:R-:W-:-:S04]  /*02c0*/  @!P1 IMAD.WIDE.U32 R28, R11, 0x4, R28 ;  /* 0x000000040b1c9825 */ /* 0x001fc800078e001c */
[----:B------:R0:W3:Y:S01]  /*02d0*/  @!P1 LDG.E.U16 R13, desc[UR4][R18.64] ;  /* 0x00000004120d9981 */ /* 0x0000e2000c1e1500 */
[----:B------:R-:W2:Y:S04]  /*02e0*/  @!P2 LDC.64 R16, c[0x0][0x220] ;  /* 0x00008800ff10ab82 */ /* 0x000ea80000000a00 */
[----:B------:R0:W3:Y:S01]  /*02f0*/  @!P1 LDG.E R12, desc[UR4][R28.64] ;  /* 0x000000041c0c9981 */ /* 0x0000e2000c1e1900 */
[----:B-1----:R-:W-:Y:S01]  /*0300*/  @!P1 IMAD.WIDE.U32 R26, R11, 0x4, R26 ;  /* 0x000000040b1a9825 */ /* 0x002fe200078e001a */
[----:B0-----:R-:W-:Y:S02]  /*0310*/  CS2R R18, SRZ ;  /* 0x0000000000127805 */ /* 0x001fe4000001ff00 */
[----:B------:R-:W-:-:S04]  /*0320*/  @!P2 LEA R29, R0, R3, 0x9 ;  /* 0x00000003001da211 */ /* 0x000fc800078e48ff */
[----:B------:R0:W3:Y:S01]  /*0330*/  @!P1 LDG.E R19, desc[UR4][R26.64] ;  /* 0x000000041a139981 */ /* 0x0000e2000c1e1900 */
[----:B------:R-:W-:-:S04]  /*0340*/  @!P1 IMAD.WIDE.U32 R14, R11, 0x4, R14 ;  /* 0x000000040b0e9825 */ /* 0x000fc800078e000e */
[C---:B--2---:R-:W-:Y:S01]  /*0350*/  @!P2 IMAD.WIDE.U32 R4, R29.reuse, 0x4, R4 ;  /* 0x000000041d04a825 */ /* 0x044fe200078e0004 */
[----:B------:R1:W2:Y:S01]  /*0360*/  @!P1 LDG.E R18, desc[UR4][R14.64] ;  /* 0x000000040e129981 */ /* 0x0002a2000c1e1900 */
[----:B0-----:R-:W0:Y:S03]  /*0370*/  @!P2 LDC.64 R26, c[0x0][0x238] ;  /* 0x00008e00ff1aab82 */ /* 0x001e260000000a00 */
[----:B------:R1:W2:Y:S05]  /*0380*/  @!P2 LDG.E R21, desc[UR4][R4.64] ;  /* 0x000000040415a981 */ /* 0x0002aa000c1e1900 */
[----:B-1----:R-:W1:Y:S08]  /*0390*/  @!P2 LDC.64 R14, c[0x0][0x230] ;  /* 0x00008c00ff0eab82 */ /* 0x002e700000000a00 */
[----:B------:R-:W1:Y:S01]  /*03a0*/  @!P2 LDC.64 R4, c[0x0][0x240] ;  /* 0x00009000ff04ab82 */ /* 0x000e620000000a00 */
[----:B------:R-:W-:Y:S01]  /*03b0*/  PRMT R22, RZ, 0x7610, R22 ;  /* 0x00007610ff167816 */ /* 0x000fe20000000016 */
[----:B------:R-:W-:-:S05]  /*03c0*/  @!P2 IMAD.WIDE.U32 R16, R29, 0x2, R16 ;  /* 0x000000021d10a825 */ /* 0x000fca00078e0010 */
[----:B------:R0:W2:Y:S02]  /*03d0*/  @!P2 LDG.E.U16 R22, desc[UR4][R16.64] ;  /* 0x000000041016a981 */ /* 0x0000a4000c1e1500 */
[C---:B0-----:R-:W-:Y:S01]  /*03e0*/  @!P2 IMAD.WIDE.U32 R26, R29.reuse, 0x4, R26 ;  /* 0x000000041d1aa825 */ /* 0x041fe200078e001a */
[----:B------:R-:W-:Y:S02]  /*03f0*/  MOV R11, RZ ;  /* 0x000000ff000b7202 */ /* 0x000fe40000000f00 */
[----:B------:R-:W-:Y:S01]  /*0400*/  CS2R R16, SRZ ;  /* 0x0000000000107805 */ /* 0x000fe2000001ff00 */
[----:B-1----:R-:W-:-:S05]  /*0410*/  @!P2 IMAD.WIDE.U32 R14, R29, 0x4, R14 ;  /* 0x000000041d0ea825 */ /* 0x002fca00078e000e */
[----:B------:R-:W2:Y:S01]  /*0420*/  @!P2 LDG.E R17, desc[UR4][R26.64] ;  /* 0x000000041a11a981 */ /* 0x000ea2000c1e1900 */
[----:B------:R-:W-:-:S03]  /*0430*/  @!P2 IMAD.WIDE.U32 R4, R29, 0x4, R4 ;  /* 0x000000041d04a825 */ /* 0x000fc600078e0004 */
[----:B------:R0:W2:Y:S04]  /*0440*/  @!P2 LDG.E R11, desc[UR4][R14.64] ;  /* 0x000000040e0ba981 */ /* 0x0000a8000c1e1900 */
[----:B------:R-:W2:Y:S01]  /*0450*/  @!P2 LDG.E R16, desc[UR4][R4.64] ;  /* 0x000000040410a981 */ /* 0x000ea2000c1e1900 */
[----:B------:R-:W-:-:S04]  /*0460*/  @!P2 IADD3 R3, R3, 0x80, RZ ;  /* 0x000000800303a810 */ /* 0x000fc80007ffe0ff */
[----:B------:R-:W-:-:S13]  /*0470*/  ISETP.GE.AND P1, PT, R3, R2, PT ;  /* 0x000000020300720c */ /* 0x000fda0003f26270 */
[----:B0-----:R-:W0:Y:S01]  /*0480*/  @!P1 LDC.64 R14, c[0x0][0x220] ;  /* 0x00008800ff0e9b82 */ /* 0x001e220000000a00 */
[--C-:B------:R-:W-:Y:S01]  /*0490*/  @!P1 IMAD R27, R0, 0x200, R3.reuse ;  /* 0x00000200001b9824 */ /* 0x100fe200078e0203 */
[----:B------:R-:W-:-:S06]  /*04a0*/  PRMT R3, RZ, 0x7610, R3 ;  /* 0x00007610ff037816 */ /* 0x000fcc0000000003 */
[----:B------:R-:W1:Y:S01]  /*04b0*/  @!P1 LDC.64 R28, c[0x0][0x238] ;  /* 0x00008e00ff1c9b82 */ /* 0x000e620000000a00 */
[----:B0-----:R-:W-:-:S05]  /*04c0*/  @!P1 IMAD.WIDE.U32 R14, R27, 0x2, R14 ;  /* 0x000000021b0e9825 */ /* 0x001fca00078e000e */
[----:B------:R0:W5:Y:S02]  /*04d0*/  @!P1 LDG.E.U16 R3, desc[UR4][R14.64] ;  /* 0x000000040e039981 */ /* 0x000164000c1e1500 */
[----:B0-----:R-:W0:Y:S01]  /*04e0*/  @!P1 LDC.64 R14, c[0x0][0x228] ;  /* 0x00008a00ff0e9b82 */ /* 0x001e220000000a00 */
[----:B------:R-:W-:Y:S01]  /*04f0*/  CS2R R4, SRZ ;  /* 0x0000000000047805 */ /* 0x000fe2000001ff00 */
[----:B-1----:R-:W-:-:S05]  /*0500*/  @!P1 IMAD.WIDE.U32 R28, R27, 0x4, R28 ;  /* 0x000000041b1c9825 */ /* 0x002fca00078e001c */
[----:B------:R0:W5:Y:S02]  /*0510*/  @!P1 LDG.E R4, desc[UR4][R28.64] ;  /* 0x000000041c049981 */ /* 0x000164000c1e1900 */
[C---:B0-----:R-:W-:Y:S02]  /*0520*/  @!P1 IMAD.WIDE.U32 R28, R27.reuse, 0x4, R14 ;  /* 0x000000041b1c9825 */ /* 0x041fe400078e000e */
[----:B------:R-:W0:Y:S01]  /*0530*/  @!P1 LDC.64 R14, c[0x0][0x230] ;  /* 0x00008c00ff0e9b82 */ /* 0x000e220000000a00 */
[----:B------:R-:W-:Y:S02]  /*0540*/  HFMA2.MMA R26, -RZ, RZ, 0, 0 ;  /* 0x00000000ff1a7435 */ /* 0x000fe400000001ff */
[----:B------:R0:W5:Y:S02]  /*0550*/  @!P1 LDG.E R5, desc[UR4][R28.64] ;  /* 0x000000041c059981 */ /* 0x000164000c1e1900 */
[----:B0-----:R-:W-:-:S03]  /*0560*/  @!P1 IMAD.WIDE.U32 R28, R27, 0x4, R14 ;  /* 0x000000041b1c9825 */ /* 0x001fc600078e000e */
[----:B------:R-:W0:Y:S03]  /*0570*/  @!P1 LDC.64 R14, c[0x0][0x240] ;  /* 0x00009000ff0e9b82 */ /* 0x000e260000000a00 */
[----:B------:R1:W5:Y:S01]  /*0580*/  @!P1 LDG.E R26, desc[UR4][R28.64] ;  /* 0x000000041c1a9981 */ /* 0x000362000c1e1900 */
[----:B----4-:R-:W-:-:S05]  /*0590*/  @!P0 HADD2.F32 R6, -RZ, R6.H0_H0 ;  /* 0x20000006ff068230 */ /* 0x010fca0000004100 */
[----:B------:R-:W-:Y:S02]  /*05a0*/  @!P0 FADD.FTZ R6, R6, -R25 ;  /* 0x8000001906068221 */ /* 0x000fe40000010000 */
[----:B------:R-:W1:Y:S01]  /*05b0*/  S2R R25, SR_TID.X ;  /* 0x0000000000197919 */ /* 0x000e620000002100 */
[----:B0-----:R-:W-:Y:S01]  /*05c0*/  @!P1 IMAD.WIDE.U32 R14, R27, 0x4, R14 ;  /* 0x000000041b0e9825 */ /* 0x001fe200078e000e */
[----:B------:R-:W-:-:S06]  /*05d0*/  MOV R27, RZ ;  /* 0x000000ff001b7202 */ /* 0x000fcc0000000f00 */
[----:B------:R0:W5:Y:S01]  /*05e0*/  @!P1 LDG.E R27, desc[UR4][R14.64] ;  /* 0x000000040e1b9981 */ /* 0x000162000c1e1900 */
[----:B-1----:R-:W-:Y:S01]  /*05f0*/  IADD3 R29, R25, 0x80, RZ ;  /* 0x00000080191d7810 */ /* 0x002fe20007ffe0ff */
[----:B---3--:R-:W-:-:S03]  /*0600*/  @!P0 FMUL.FTZ R6, R6, R20 ;  /* 0x0000001406068220 */ /* 0x008fc60000410000 */
[----:B------:R-:W-:Y:S01]  /*0610*/  ISETP.GE.AND P2, PT, R29, R2, PT ;  /* 0x000000021d00720c */ /* 0x000fe20003f46270 */
[----:B------:R-:W-:Y:S01]  /*0620*/  @!P0 FFMA.FTZ R24, R6, R24, R7 ;  /* 0x0000001806188223 */ /* 0x000fe20000010007 */
[----:B------:R-:W-:-:S04]  /*0630*/  IADD3 R7, R25, 0x100, RZ ;  /* 0x0000010019077810 */ /* 0x000fc80007ffe0ff */
[----:B------:R-:W-:Y:S02]  /*0640*/  ISETP.GE.AND P3, PT, R7, R2, PT ;  /* 0x000000020700720c */ /* 0x000fe40003f66270 */
[----:B------:R-:W1:Y:S05]  /*0650*/  @!P0 LDC.64 R6, c[0x0][0x218] ;  /* 0x00008600ff068b82 */ /* 0x000e6a0000000a00 */
[----:B------:R-:W-:Y:S01]  /*0660*/  @!P2 HADD2.F32 R13, -RZ, R13.H0_H0 ;  /* 0x2000000dff0da230 */ /* 0x000fe20000004100 */
[----:B------:R-:W-:-:S04]  /*0670*/  @!P0 F2FP.F16.F32.PACK_AB R10, RZ, R24 ;  /* 0x00000018ff0a823e */ /* 0x000fc800000000ff */
[----:B--2---:R-:W-:Y:S01]  /*0680*/  @!P2 FADD.FTZ R18, R13, -R18 ;  /* 0x800000120d12a221 */ /* 0x004fe20000010000 */
[----:B------:R-:W-:-:S04]  /*0690*/  IADD3 R13, R25, 0x180, RZ ;  /* 0x00000180190d7810 */ /* 0x000fc80007ffe0ff */
[----:B------:R-:W-:Y:S01]  /*06a0*/  ISETP.GE.AND P1, PT, R13, R2, PT ;  /* 0x000000020d00720c */ /* 0x000fe20003f26270 */
[----:B------:R-:W-:-:S04]  /*06b0*/  @!P0 IMAD R13, R0, 0x200, R25 ;  /* 0x00000200000d8824 */ /* 0x000fc800078e0219 */
[----:B-1----:R-:W-:Y:S01]  /*06c0*/  @!P0 IMAD.WIDE.U32 R6, R13, 0x2, R6 ;  /* 0x000000020d068825 */ /* 0x002fe200078e0006 */
[----:B------:R-:W-:-:S04]  /*06d0*/  @!P0 MOV R25, R29 ;  /* 0x0000001d00198202 */ /* 0x000fc80000000f00 */
[----:B------:R0:W-:Y:S01]  /*06e0*/  @!P0 STG.E.U16 desc[UR4][R6.64], R10 ;  /* 0x0000000a06008986 */ /* 0x0001e2000c101504 */
[----:B------:R-:W-:Y:S01]  /*06f0*/  ISETP.GE.AND P4, PT, R25, R2, PT ;  /* 0x000000021900720c */ /* 0x000fe20003f86270 */
[----:B------:R-:W-:Y:S01]  /*0700*/  @!P2 FMUL.FTZ R23, R18, R23 ;  /* 0x000000171217a220 */ /* 0x000fe20000410000 */
[----:B------:R-:W-:-:S03]  /*0710*/  @!P3 HADD2.F32 R22, -RZ, R22.H0_H0 ;  /* 0x20000016ff16b230 */ /* 0x000fc60000004100 */
[----:B------:R-:W-:Y:S01]  /*0720*/  @!P2 FFMA.FTZ R12, R23, R19, R12 ;  /* 0x00000013170ca223 */ /* 0x000fe2000001000c */
[----:B------:R-:W-:Y:S01]  /*0730*/  BSSY B0, `(.L_x_23282) ;  /* 0x0000011000007945 */ /* 0x000fe20003800000 */
[----:B------:R-:W-:-:S04]  /*0740*/  @!P3 FADD.FTZ R22, R22, -R17 ;  /* 0x800000111616b221 */ /* 0x000fc80000010000 */
[----:B------:R-:W-:-:S04]  /*0750*/  @!P3 FMUL.FTZ R22, R22, R21 ;  /* 0x000000151616b220 */ /* 0x000fc80000410000 */
[----:B------:R-:W-:Y:S01]  /*0760*/  @!P3 FFMA.FTZ R11, R22, R16, R11 ;  /* 0x00000010160bb223 */ /* 0x000fe2000001000b */
[----:B------:R-:W-:-:S04]  /*0770*/  @!P2 F2FP.F16.F32.PACK_AB R8, RZ, R12 ;  /* 0x0000000cff08a23e */ /* 0x000fc800000000ff */
[----:B------:R-:W-:Y:S01]  /*0780*/  @!P3 F2FP.F16.F32.PACK_AB R9, RZ, R11 ;  /* 0x0000000bff09b23e */ /* 0x000fe200000000ff */
[----:B0-----:R-:W-:Y:S06]  /*0790*/  @P4 BRA `(.L_x_23283) ;  /* 0x0000000000284947 */ /* 0x001fec0003800000 */
[----:B------:R-:W0:Y:S01]  /*07a0*/  LDC.64 R6, c[0x0][0x218] ;  /* 0x00008600ff067b82 */ /* 0x000e220000000a00 */
[----:B------:R-:W-:Y:S02]  /*07b0*/  LEA R11, R0, R25, 0x9 ;  /* 0x00000019000b7211 */ /* 0x000fe400078e48ff */
[----:B------:R-:W-:-:S04]  /*07c0*/  IADD3 R25, R25, 0x80, RZ ;  /* 0x0000008019197810 */ /* 0x000fc80007ffe0ff */
[----:B------:R-:W-:-:S13]  /*07d0*/  ISETP.GE.AND P0, PT, R25, R2, PT ;  /* 0x000000021900720c */ /* 0x000fda0003f06270 */
[----:B------:R-:W-:Y:S02]  /*07e0*/  @!P0 LEA R13, R0, R25, 0x9 ;  /* 0x00000019000d8211 */ /* 0x000fe400078e48ff */
[----:B------:R-:W-:Y:S01]  /*07f0*/  @!P0 IADD3 R25, R25, 0x80, RZ ;  /* 0x0000008019198810 */ /* 0x000fe20007ffe0ff */
[----:B0-----:R-:W-:-:S04]  /*0800*/  IMAD.WIDE.U32 R10, R11, 0x2, R6 ;  /* 0x000000020b0a7825 */ /* 0x001fc800078e0006 */
[----:B------:R-:W-:Y:S01]  /*0810*/  @!P0 IMAD.WIDE.U32 R6, R13, 0x2, R6 ;  /* 0x000000020d068825 */ /* 0x000fe200078e0006 */
[----:B------:R0:W-:Y:S04]  /*0820*/  STG.E.U16 desc[UR4][R10.64], R8 ;  /* 0x000000080a007986 */ /* 0x0001e8000c101504 */
[----:B------:R0:W-:Y:S02]  /*0830*/  @!P0 STG.E.U16 desc[UR4][R6.64], R9 ;  /* 0x0000000906008986 */ /* 0x0001e4000c101504 */
.L_x_23283:
[----:B------:R-:W-:Y:S05]  /*0840*/  BSYNC B0 ;  /* 0x0000000000007941 */ /* 0x000fea0003800000 */
.L_x_23282:
[----:B------:R-:W-:Y:S01]  /*0850*/  ISETP.GE.AND P0, PT, R25, R2, PT ;  /* 0x000000021900720c */ /* 0x000fe20003f06270 */
[----:B0----5:R-:W-:-:S12]  /*0860*/  @!P1 HADD2.F32 R7, -RZ, R3.H0_H0 ;  /* 0x20000003ff079230 */ /* 0x021fd80000004100 */
[----:B------:R-:W-:Y:S05]  /*0870*/  @P0 EXIT ;  /* 0x000000000000094d */ /* 0x000fea0003800000 */
[----:B------:R-:W0:Y:S01]  /*0880*/  LDC.64 R2, c[0x0][0x218] ;  /* 0x00008600ff027b82 */ /* 0x000e220000000a00 */
[----:B------:R-:W-:Y:S01]  /*0890*/  @!P1 FADD.FTZ R4, R7, -R4 ;  /* 0x8000000407049221 */ /* 0x000fe20000010000 */
[----:B------:R-:W-:-:S03]  /*08a0*/  LEA R25, R0, R25, 0x9 ;  /* 0x0000001900197211 */ /* 0x000fc600078e48ff */
[----:B------:R-:W-:-:S04]  /*08b0*/  @!P1 FMUL.FTZ R5, R4, R5 ;  /* 0x0000000504059220 */ /* 0x000fc80000410000 */
[----:B------:R-:W-:-:S05]  /*08c0*/  @!P1 FFMA.FTZ R5, R5, R27, R26 ;  /* 0x0000001b05059223 */ /* 0x000fca000001001a */
[----:B------:R-:W-:Y:S01]  /*08d0*/  @!P1 F2FP.F16.F32.PACK_AB R6, RZ, R5 ;  /* 0x00000005ff06923e */ /* 0x000fe200000000ff */
[----:B0-----:R-:W-:-:S05]  /*08e0*/  IMAD.WIDE.U32 R2, R25, 0x2, R2 ;  /* 0x0000000219027825 */ /* 0x001fca00078e0002 */
[----:B------:R-:W-:Y:S01]  /*08f0*/  STG.E.U16 desc[UR4][R2.64], R6 ;  /* 0x0000000602007986 */ /* 0x000fe2000c101504 */
[----:B------:R-:W-:Y:S05]  /*0900*/  EXIT ;  /* 0x000000000000794d */ /* 0x000fea0003800000 */
.L_x_23284:
        /* <DEDUP_REMOVED lines=15> */
.L_x_28455:


//--------------------- .text._ZN2at6native29vectorized_elementwise_kernelILi2EZZZNS0_49_GLOBAL__N__b919a28f_16_Normalization_cu_5c38458722batch_norm_elementwiseERKNS_6TensorES5_RKSt8optionalIS3_ES9_S5_S5_ENKUlvE0_clEvENKUlvE2_clEvEUlN3c104HalfEffffE_St5arrayIPcLm6EEEEviT0_T1_ --------------------------
	.section	.text._ZN2at6native29vectorized_elementwise_kernelILi2EZZZNS0_49_GLOBAL__N__b919a28f_16_Normalization_cu_5c38458722batch_norm_elementwiseERKNS_6TensorES5_RKSt8optionalIS3_ES9_S5_S5_ENKUlvE0_clEvENKUlvE2_clEvEUlN3c104HalfEffffE_St5arrayIPcLm6EEEEviT0_T1_,"ax",@progbits
	.align	128
        .global         _ZN2at6native29vectorized_elementwise_kernelILi2EZZZNS0_49_GLOBAL__N__b919a28f_16_Normalization_cu_5c38458722batch_norm_elementwiseERKNS_6TensorES5_RKSt8optionalIS3_ES9_S5_S5_ENKUlvE0_clEvENKUlvE2_clEvEUlN3c104HalfEffffE_St5arrayIPcLm6EEEEviT0_T1_
        .type           _ZN2at6native29vectorized_elementwise_kernelILi2EZZZNS0_49_GLOBAL__N__b919a28f_16_Normalization_cu_5c38458722batch_norm_elementwiseERKNS_6TensorES5_RKSt8optionalIS3_ES9_S5_S5_ENKUlvE0_clEvENKUlvE2_clEvEUlN3c104HalfEffffE_St5arrayIPcLm6EEEEviT0_T1_,@function
        .size           _ZN2at6native29vectorized_elementwise_kernelILi2EZZZNS0_49_GLOBAL__N__b919a28f_16_Normalization_cu_5c38458722batch_norm_elementwiseERKNS_6TensorES5_RKSt8optionalIS3_ES9_S5_S5_ENKUlvE0_clEvENKUlvE2_clEvEUlN3c104HalfEffffE_St5arrayIPcLm6EEEEviT0_T1_,(.L_x_28456 - _ZN2at6native29vectorized_elementwise_kernelILi2EZZZNS0_49_GLOBAL__N__b919a28f_16_Normalization_cu_5c38458722batch_norm_elementwiseERKNS_6TensorES5_RKSt8optionalIS3_ES9_S5_S5_ENKUlvE0_clEvENKUlvE2_clEvEUlN3c104HalfEffffE_St5arrayIPcLm6EEEEviT0_T1_)
        .other          _ZN2at6native29vectorized_elementwise_kernelILi2EZZZNS0_49_GLOBAL__N__b919a28f_16_Normalization_cu_5c38458722batch_norm_elementwiseERKNS_6TensorES5_RKSt8optionalIS3_ES9_S5_S5_ENKUlvE0_clEvENKUlvE2_clEvEUlN3c104HalfEffffE_St5arrayIPcLm6EEEEviT0_T1_,@"STO_CUDA_ENTRY STV_DEFAULT"
_ZN2at6native29vectorized_elementwise_kernelILi2EZZZNS0_49_GLOBAL__N__b919a28f_16_Normalization_cu_5c38458722batch_norm_elementwiseERKNS_6TensorES5_RKSt8optionalIS3_ES9_S5_S5_ENKUlvE0_clEvENKUlvE2_clEvEUlN3c104HalfEffffE_St5arrayIPcLm6EEEEviT0_T1_:
.text._ZN2at6native29vectorized_elementwise_kernelILi2EZZZNS0_49_GLOBAL__N__b919a28f_16_Normalization_cu_5c38458722batch_norm_elementwiseERKNS_6TensorES5_RKSt8optionalIS3_ES9_S5_S5_ENKUlvE0_clEvENKUlvE2_clEvEUlN3c104HalfEffffE_St5arrayIPcLm6EEEEviT0_T1_:
        /* <DEDUP_REMOVED lines=14> */
[----:B0-----:R-:W-:-:S07]  /*00e0*/  IMAD.WIDE.U32 R12, R2, 0x4, R4 ;  /* 0x00000004020c7825 */ /* 0x001fce00078e0004 */
[----:B------:R-:W0:Y:S01]  /*00f0*/  LDC.64 R22, c[0x0][0x240] ;  /* 0x00009000ff167b82 */ /* 0x000e220000000a00 */
[----:B--2---:R-:W-:Y:S01]  /*0100*/  IMAD.WIDE R6, R0, 0x4, R6 ;  /* 0x0000000400067825 */ /* 0x004fe200078e0206 */
[----:B------:R-:W2:Y:S04]  /*0110*/  LDG.E R18, desc[UR4][R12.64] ;  /* 0x000000040c127981 */ /* 0x000ea8000c1e1900 */
[----:B------:R-:W4:Y:S01]  /*0120*/  LDG.E R3, desc[UR4][R12.64+0x200] ;  /* 0x000200040c037981 */ /* 0x000f22000c1e1900 */
[----:B------:R-:W-:-:S03]  /*0130*/  IMAD.WIDE.U32 R14, R2, 0x8, R6 ;  /* 0x00000008020e7825 */ /* 0x000fc600078e0006 */
[----:B------:R-:W5:Y:S04]  /*0140*/  LDG.E R20, desc[UR4][R12.64+0x400] ;  /* 0x000400040c147981 */ /* 0x000f68000c1e1900 */
[----:B------:R-:W5:Y:S04]  /*0150*/  LDG.E.64 R10, desc[UR4][R14.64] ;  /* 0x000000040e0a7981 */ /* 0x000f68000c1e1b00 */
[----:B------:R-:W5:Y:S04]  /*0160*/  LDG.E.64 R8, desc[UR4][R14.64+0x400] ;  /* 0x000400040e087981 */ /* 0x000f68000c1e1b00 */
[----:B------:R-:W5:Y:S01]  /*0170*/  LDG.E.64 R4, desc[UR4][R14.64+0x800] ;  /* 0x000800040e047981 */ /* 0x000f62000c1e1b00 */
[----:B---3--:R-:W-:-:S03]  /*0180*/  IMAD.WIDE R32, R0, 0x4, R32 ;  /* 0x0000000400207825 */ /* 0x008fc600078e0220 */
[----:B------:R-:W3:Y:S01]  /*0190*/  LDG.E R6, desc[UR4][R12.64+0x600] ;  /* 0x000600040c067981 */ /* 0x000ee2000c1e1900 */
[----:B-1----:R-:W-:-:S03]  /*01a0*/  IMAD.WIDE R30, R0, 0x4, R30 ;  /* 0x00000004001e7825 */ /* 0x002fc600078e021e */
[----:B------:R-:W3:Y:S01]  /*01b0*/  LDG.E.64 R16, desc[UR4][R14.64+0xc00] ;  /* 0x000c00040e107981 */ /* 0x000ee2000c1e1b00 */
[----:B0-----:R-:W-:-:S04]  /*01c0*/  IMAD.WIDE R22, R0, 0x4, R22 ;  /* 0x0000000400167825 */ /* 0x001fc800078e0216 */
[----:B------:R-:W-:-:S04]  /*01d0*/  IMAD.WIDE.U32 R32, R2, 0x8, R32 ;  /* 0x0000000802207825 */ /* 0x000fc800078e0020 */
[C---:B------:R-:W-:Y:S01]  /*01e0*/  IMAD.WIDE.U32 R30, R2.reuse, 0x8, R30 ;  /* 0x00000008021e7825 */ /* 0x040fe200078e001e */
[----:B------:R-:W3:Y:S03]  /*01f0*/  LDG.E.64 R14, desc[UR4][R32.64] ;  /* 0x00000004200e7981 */ /* 0x000ee6000c1e1b00 */
[----:B------:R-:W-:Y:S01]  /*0200*/  IMAD.WIDE.U32 R22, R2, 0x8, R22 ;  /* 0x0000000802167825 */ /* 0x000fe200078e0016 */
[----:B------:R-:W3:Y:S04]  /*0210*/  LDG.E.64 R12, desc[UR4][R32.64+0x400] ;  /* 0x00040004200c7981 */ /* 0x000ee8000c1e1b00 */
[----:B------:R-:W3:Y:S01]  /*0220*/  LDG.E.64 R24, desc[UR4][R22.64+0xc00] ;  /* 0x000c000416187981 */ /* 0x000ee2000c1e1b00 */
[----:B--2---:R-:W-:-:S02]  /*0230*/  HADD2.F32 R19, -RZ, R18.H0_H0 ;  /* 0x20000012ff137230 */ /* 0x004fc40000004100 */
[----:B------:R-:W-:Y:S02]  /*0240*/  HADD2.F32 R18, -RZ, R18.H1_H1 ;  /* 0x30000012ff127230 */ /* 0x000fe40000004100 */
[--C-:B----4-:R-:W-:Y:S02]  /*0250*/  HADD2.F32 R7, -RZ, R3.reuse.H0_H0 ;  /* 0x20000003ff077230 */ /* 0x110fe40000004100 */
[----:B------:R-:W-:Y:S02]  /*0260*/  HADD2.F32 R26, -RZ, R3.H1_H1 ;  /* 0x30000003ff1a7230 */ /* 0x000fe40000004100 */
[----:B-----5:R-:W-:Y:S01]  /*0270*/  FADD.FTZ R19, -R10, R19 ;  /* 0x000000130a137221 */ /* 0x020fe20000010100 */
[----:B------:R-:W-:Y:S02]  /*0280*/  FADD.FTZ R18, -R11, R18 ;  /* 0x000000120b127221 */ /* 0x000fe40000010100 */
[----:B------:R-:W2:Y:S01]  /*0290*/  LDG.E.64 R10, desc[UR4][R22.64] ;  /* 0x00000004160a7981 */ /* 0x000ea2000c1e1b00 */
[----:B------:R-:W-:Y:S01]  /*02a0*/  FADD.FTZ R7, -R8, R7 ;  /* 0x0000000708077221 */ /* 0x000fe20000010100 */
[----:B------:R-:W-:-:S02]  /*02b0*/  FADD.FTZ R26, -R9, R26 ;  /* 0x0000001a091a7221 */ /* 0x000fc40000010100 */
[----:B------:R-:W2:Y:S01]  /*02c0*/  LDG.E.64 R8, desc[UR4][R30.64] ;  /* 0x000000041e087981 */ /* 0x000ea2000c1e1b00 */
[----:B------:R-:W-:-:S05]  /*02d0*/  HADD2.F32 R3, -RZ, R20.H0_H0 ;  /* 0x20000014ff037230 */ /* 0x000fca0000004100 */
[----:B------:R-:W-:Y:S01]  /*02e0*/  FADD.FTZ R3, -R4, R3 ;  /* 0x0000000304037221 */ /* 0x000fe20000010100 */
[----:B------:R-:W-:Y:S02]  /*02f0*/  HADD2.F32 R4, -RZ, R20.H1_H1 ;  /* 0x30000014ff047230 */ /* 0x000fe40000004100 */
[----:B------:R-:W4:Y:S03]  /*0300*/  LDG.E.64 R20, desc[UR4][R32.64+0x800] ;  /* 0x0008000420147981 */ /* 0x000f26000c1e1b00 */
[----:B------:R-:W-:Y:S01]  /*0310*/  FADD.FTZ R4, -R5, R4 ;  /* 0x0000000405047221 */ /* 0x000fe20000010100 */
[--C-:B---3--:R-:W-:Y:S02]  /*0320*/  HADD2.F32 R5, -RZ, R6.reuse.H0_H0 ;  /* 0x20000006ff057230 */ /* 0x108fe40000004100 */
[----:B------:R-:W-:Y:S02]  /*0330*/  HADD2.F32 R6, -RZ, R6.H1_H1 ;  /* 0x30000006ff067230 */ /* 0x000fe40000004100 */
[----:B------:R-:W-:Y:S01]  /*0340*/  FMUL.FTZ R19, R14, R19 ;  /* 0x000000130e137220 */ /* 0x000fe20000410000 */
[----:B------:R-:W-:-:S02]  /*0350*/  FMUL.FTZ R18, R15, R18 ;  /* 0x000000120f127220 */ /* 0x000fc40000410000 */
[----:B------:R-:W3:Y:S01]  /*0360*/  LDG.E.64 R14, desc[UR4][R32.64+0xc00] ;  /* 0x000c0004200e7981 */ /* 0x000ee2000c1e1b00 */
[----:B------:R-:W-:Y:S01]  /*0370*/  FADD.FTZ R5, -R16, R5 ;  /* 0x0000000510057221 */ /* 0x000fe20000010100 */
[----:B------:R-:W-:Y:S01]  /*0380*/  FADD.FTZ R6, -R17, R6 ;  /* 0x0000000611067221 */ /* 0x000fe20000010100 */
[----:B------:R-:W-:Y:S01]  /*0390*/  FMUL.FTZ R7, R12, R7 ;  /* 0x000000070c077220 */ /* 0x000fe20000410000 */
[----:B------:R-:W-:Y:S01]  /*03a0*/  FMUL.FTZ R26, R13, R26 ;  /* 0x0000001a0d1a7220 */ /* 0x000fe20000410000 */
[----:B------:R-:W5:Y:S04]  /*03b0*/  LDG.E.64 R16, desc[UR4][R22.64+0x800] ;  /* 0x0008000416107981 */ /* 0x000f68000c1e1b00 */
[----:B------:R-:W5:Y:S01]  /*03c0*/  LDG.E.64 R12, desc[UR4][R30.64+0x400] ;  /* 0x000400041e0c7981 */ /* 0x000f62000c1e1b00 */
[----:B--2---:R-:W-:Y:S01]  /*03d0*/  FFMA.FTZ R27, R10, R19, R8 ;  /* 0x000000130a1b7223 */ /* 0x004fe20000010008 */
[----:B------:R-:W-:-:S02]  /*03e0*/  FFMA.FTZ R28, R11, R18, R9 ;  /* 0x000000120b1c7223 */ /* 0x000fc40000010009 */
[----:B------:R-:W5:Y:S04]  /*03f0*/  LDG.E.64 R18, desc[UR4][R22.64+0x400] ;  /* 0x0004000416127981 */ /* 0x000f68000c1e1b00 */
[----:B------:R-:W2:Y:S04]  /*0400*/  LDG.E.64 R8, desc[UR4][R30.64+0x800] ;  /* 0x000800041e087981 */ /* 0x000ea8000c1e1b00 */
[----:B------:R-:W2:Y:S01]  /*0410*/  LDG.E.64 R10, desc[UR4][R30.64+0xc00] ;  /* 0x000c00041e0a7981 */ /* 0x000ea2000c1e1b00 */
[----:B----4-:R-:W-:Y:S01]  /*0420*/  FMUL.FTZ R3, R20, R3 ;  /* 0x0000000314037220 */ /* 0x010fe20000410000 */
[----:B------:R-:W-:-:S02]  /*0430*/  FMUL.FTZ R4, R21, R4 ;  /* 0x0000000415047220 */ /* 0x000fc40000410000 */
[----:B------:R-:W0:Y:S01]  /*0440*/  LDC.64 R20, c[0x0][0x218] ;  /* 0x00008600ff147b82 */ /* 0x000e220000000a00 */
[----:B---3--:R-:W-:Y:S01]  /*0450*/  FMUL.FTZ R5, R14, R5 ;  /* 0x000000050e057220 */ /* 0x008fe20000410000 */
[----:B------:R-:W-:Y:S01]  /*0460*/  FMUL.FTZ R6, R15, R6 ;  /* 0x000000060f067220 */ /* 0x000fe20000410000 */
[----:B------:R-:W-:Y:S01]  /*0470*/  F2FP.F16.F32.PACK_AB R27, R28, R27 ;  /* 0x0000001b1c1b723e */ /* 0x000fe200000000ff */
[----:B0-----:R-:W-:-:S04]  /*0480*/  IMAD.WIDE.U32 R20, R0, 0x2, R20 ;  /* 0x0000000200147825 */ /* 0x001fc800078e0014 */
[----:B------:R-:W-:-:S05]  /*0490*/  IMAD.WIDE R20, R2, 0x4, R20 ;  /* 0x0000000402147825 */ /* 0x000fca00078e0214 */
[----:B------:R-:W-:Y:S01]  /*04a0*/  STG.E desc[UR4][R20.64], R27 ;  /* 0x0000001b14007986 */ /* 0x000fe2000c101904 */
[----:B-----5:R-:W-:Y:S01]  /*04b0*/  FFMA.FTZ R7, R18, R7, R12 ;  /* 0x0000000712077223 */ /* 0x020fe2000001000c */
[----:B------:R-:W-:Y:S01]  /*04c0*/  FFMA.FTZ R26, R19, R26, R13 ;  /* 0x0000001a131a7223 */ /* 0x000fe2000001000d */
[----:B--2---:R-:W-:Y:S01]  /*04d0*/  FFMA.FTZ R3, R16, R3, R8 ;  /* 0x0000000310037223 */ /* 0x004fe20000010008 */
[----:B------:R-:W-:Y:S01]  /*04e0*/  FFMA.FTZ R4, R17, R4, R9 ;  /* 0x0000000411047223 */ /* 0x000fe20000010009 */
[----:B------:R-:W-:Y:S01]  /*04f0*/  FFMA.FTZ R5, R24, R5, R10 ;  /* 0x0000000518057223 */ /* 0x000fe2000001000a */
[----:B------:R-:W-:Y:S01]  /*0500*/  FFMA.FTZ R6, R25, R6, R11 ;  /* 0x0000000619067223 */ /* 0x000fe2000001000b */
[----:B------:R-:W-:Y:S02]  /*0510*/  F2FP.F16.F32.PACK_AB R7, R26, R7 ;  /* 0x000000071a07723e */ /* 0x000fe400000000ff */
[----:B------:R-:W-:Y:S02]  /*0520*/  F2FP.F16.F32.PACK_AB R3, R4, R3 ;  /* 0x000000030403723e */ /* 0x000fe400000000ff */
[----:B------:R-:W-:Y:S01]  /*0530*/  F2FP.F16.F32.PACK_AB R5, R6, R5 ;  /* 0x000000050605723e */ /* 0x000fe200000000ff */
[----:B------:R-:W-:Y:S04]  /*0540*/  STG.E desc[UR4][R20.64+0x200], R7 ;  /* 0x0002000714007986 */ /* 0x000fe8000c101904 */
[----:B------:R-:W-:Y:S04]  /*0550*/  STG.E desc[UR4][R20.64+0x400], R3 ;  /* 0x0004000314007986 */ /* 0x000fe8000c101904 */
[----:B------:R-:W-:Y:S01]  /*0560*/  STG.E desc[UR4][R20.64+0x600], R5 ;  /* 0x0006000514007986 */ /* 0x000fe2000c101904 */
[----:B------:R-:W-:Y:S05]  /*0570*/  EXIT ;  /* 0x000000000000794d */ /* 0x000fea0003800000 */
.L_x_23285:
[----:B------:R-:W0:Y:S01]  /*0580*/  S2R R15, SR_TID.X ;  /* 0x00000000000f7919 */ /* 0x000e220000002100 */
[----:B------:R-:W-:Y:S02]  /*0590*/  PRMT R22, RZ, 0x7610, R22 ;  /* 0x00007610ff167816 */ /* 0x000fe40000000016 */
[----:B0-----:R-:W-:-:S13]  /*05a0*/  ISETP.GE.AND P1, PT, R15, R2, PT ;  /* 0x000000020f00720c */ /* 0x001fda0003f26270 */
[----:B------:R-:W0:Y:S01]  /*05b0*/  @!P1 LDC.64 R26, c[0x0][0x220] ;  /* 0x00008800ff1a9b82 */ /* 0x000e220000000a00 */
[----:B------:R-:W-:-:S07]  /*05c0*/  @!P1 IADD3 R11, R0, R15, RZ ;  /* 0x0000000f000b9210 */ /* 0x000fce0007ffe0ff */
[----:B------:R-:W1:Y:S08]  /*05d0*/  @!P1 LDC.64 R20, c[0x0][0x238] ;  /* 0x00008e00ff149b82 */ /* 0x000e700000000a00 */
[----:B------:R-:W2:Y:S08]  /*05e0*/  @!P1 LDC.64 R18, c[0x0][0x228] ;  /* 0x00008a00ff129b82 */ /* 0x000eb00000000a00 */
[----:B------:R-:W3:Y:S01]  /*05f0*/  @!P1 LDC.64 R12, c[0x0][0x240] ;  /* 0x00009000ff0c9b82 */ /* 0x000ee20000000a00 */
[----:B0-----:R-:W-:Y:S01]  /*0600*/  @!P1 IMAD.WIDE.U32 R28, R11, 0x2, R26 ;  /* 0x000000020b1c9825 */ /* 0x001fe200078e001a */
[----:B------:R-:W-:Y:S01]  /*0610*/  HFMA2.MMA R10, -RZ, RZ, 0, 0 ;  /* 0x00000000ff0a7435 */ /* 0x000fe200000001ff */
[----:B------:R-:W-:-:S03]  /*0620*/  MOV R14, RZ ;  /* 0x000000ff000e7202 */ /* 0x000fc60000000f00 */
[----:B------:R0:W4:Y:S02]  /*0630*/  @!P1 LDG.E.U16 R22, desc[UR4][R28.64] ;  /* 0x000000041c169981 */ /* 0x000124000c1e1500 */
[----:B------:R-:W5:Y:S01]  /*0640*/  @!P1 LDC.64 R16, c[0x0][0x230] ;  /* 0x00008c00ff109b82 */ /* 0x000f620000000a00 */
[----:B-1----:R-:W-:-:S05]  /*0650*/  @!P1 IMAD.WIDE.U32 R20, R11, 0x4, R20 ;  /* 0x000000040b149825 */ /* 0x002fca00078e0014 */
[----:B------:R-:W4:Y:S01]  /*0660*/  @!P1 LDG.E R10, desc[UR4][R20.64] ;  /* 0x00000004140a9981 */ /* 0x000f22000c1e1900 */
[----:B--2---:R-:W-:-:S05]  /*0670*/  @!P1 IMAD.WIDE.U32 R26, R11, 0x4, R18 ;  /* 0x000000040b1a9825 */ /* 0x004fca00078e0012 */
[----:B------:R-:W2:Y:S01]  /*0680*/  @!P1 LDG.E R14, desc[UR4][R26.64] ;  /* 0x000000041a0e9981 */ /* 0x000ea2000c1e1900 */
[----:B---3--:R-:W-:Y:S01]  /*0690*/  @!P1 IMAD.WIDE.U32 R30, R11, 0x4, R12 ;  /* 0x000000040b1e9825 */ /* 0x008fe200078e000c */
[----:B------:R-:W-:-:S06]  /*06a0*/  CS2R R12, SRZ ;  /* 0x00000000000c7805 */ /* 0x000fcc000001ff00 */
[----:B------:R-:W3:Y:S01]  /*06b0*/  @!P1 LDG.E R13, desc[UR4][R30.64] ;  /* 0x000000041e0d9981 */ /* 0x000ee2000c1e1900 */
[----:B-----5:R-:W-:-:S05]  /*06c0*/  @!P1 IMAD.WIDE.U32 R16, R11, 0x4, R16 ;  /* 0x000000040b109825 */ /* 0x020fca00078e0010 */
[----:B------:R1:W3:Y:S01]  /*06d0*/  @!P1 LDG.E R12, desc[UR4][R16.64] ;  /* 0x00000004100c9981 */ /* 0x0002e2000c1e1900 */
[----:B------:R-:W-:-:S04]  /*06e0*/  @!P1 IADD3 R15, R15, 0x80, RZ ;  /* 0x000000800f0f9810 */ /* 0x000fc80007ffe0ff */
[----:B------:R-:W-:-:S13]  /*06f0*/  ISETP.GE.AND P0, PT, R15, R2, PT ;  /* 0x000000020f00720c */ /* 0x000fda0003f06270 */
[----:B0-----:R-:W0:Y:S08]  /*0700*/  @!P0 LDC.64 R28, c[0x0][0x220] ;  /* 0x00008800ff1c8b82 */ /* 0x001e300000000a00 */
[----:B------:R-:W5:Y:S01]  /*0710*/  @!P0 LDC.64 R18, c[0x0][0x238] ;  /* 0x00008e00ff128b82 */ /* 0x000f620000000a00 */
[----:B------:R-:W-:Y:S01]  /*0720*/  @!P0 IADD3 R11, R0, R15, RZ ;  /* 0x0000000f000b8210 */ /* 0x000fe20007ffe0ff */
[----:B------:R-:W-:Y:S01]  /*0730*/  HFMA2.MMA R34, -RZ, RZ, 0, 0 ;  /* 0x00000000ff227435 */ /* 0x000fe200000001ff */
[----:B------:R-:W-:-:S05]  /*0740*/  PRMT R25, RZ, 0x7610, R25 ;  /* 0x00007610ff197816 */ /* 0x000fca0000000019 */
[----:B-1----:R-:W1:Y:S01]  /*0750*/  @!P0 LDC.64 R16, c[0x0][0x228] ;  /* 0x00008a00ff108b82 */ /* 0x002e620000000a00 */
[----:B0-----:R-:W-:-:S07]  /*0760*/  @!P0 IMAD.WIDE.U32 R28, R11, 0x2, R28 ;  /* 0x000000020b1c8825 */ /* 0x001fce00078e001c */
[----:B------:R-:W0:Y:S01]  /*0770*/  @!P0 LDC.64 R20, c[0x0][0x230] ;  /* 0x00008c00ff148b82 */ /* 0x000e220000000a00 */
[----:B------:R-:W3:Y:S01]  /*0780*/  @!P0 LDG.E.U16 R25, desc[UR4][R28.64] ;  /* 0x000000041c198981 */ /* 0x000ee2000c1e1500 */
[----:B-----5:R-:W-:-:S06]  /*0790*/  @!P0 IMAD.WIDE.U32 R18, R11, 0x4, R18 ;  /* 0x000000040b128825 */ /* 0x020fcc00078e0012 */
[----:B------:R-:W5:Y:S01]  /*07a0*/  @!P0 LDC.64 R30, c[0x0][0x240] ;  /* 0x00009000ff1e8b82 */ /* 0x000f620000000a00 */
[----:B------:R1:W3:Y:S01]  /*07b0*/  @!P0 LDG.E R34, desc[UR4][R18.64] ;  /* 0x0000000412228981 */ /* 0x0002e2000c1e1900 */
[----:B------:R-:W-:-:S04]  /*07c0*/  @!P0 IADD3 R15, R15, 0x80, RZ ;  /* 0x000000800f0f8810 */ /* 0x000fc80007ffe0ff */
[----:B------:R-:W-:Y:S01]  /*07d0*/  ISETP.GE.AND P2, PT, R15, R2, PT ;  /* 0x000000020f00720c */ /* 0x000fe20003f46270 */
[----:B-1----:R-:W-:Y:S01]  /*07e0*/  @!P0 IMAD.WIDE.U32 R26, R11, 0x4, R16 ;  /* 0x000000040b1a8825 */ /* 0x002fe200078e0010 */
[----:B------:R-:W-:Y:S01]  /*07f0*/  MOV R32, RZ ;  /* 0x000000ff00207202 */ /* 0x000fe20000000f00 */
[----:B------:R-:W-:-:S05]  /*0800*/  HFMA2.MMA R16, -RZ, RZ, 0, 0 ;  /* 0x00000000ff107435 */ /* 0x000fca00000001ff */
[----:B------:R1:W3:Y:S05]  /*0810*/  @!P0 LDG.E R32, desc[UR4][R26.64] ;  /* 0x000000041a208981 */ /* 0x0002ea000c1e1900 */
[----:B------:R-:W3:Y:S08]  /*0820*/  @!P2 LDC.64 R18, c[0x0][0x230] ;  /* 0x00008c00ff12ab82 */ /* 0x000ef00000000a00 */
[----:B------:R-:W3:Y:S01]  /*0830*/  @!P2 LDC.64 R28, c[0x0][0x228] ;  /* 0x00008a00ff1cab82 */ /* 0x000ee20000000a00 */
[----:B0-----:R-:W-:-:S04]  /*0840*/  @!P0 IMAD.WIDE.U32 R20, R11, 0x4, R20 ;  /* 0x000000040b148825 */ /* 0x001fc800078e0014 */
[----:B-----5:R-:W-:Y:S01]  /*0850*/  @!P0 IMAD.WIDE.U32 R30, R11, 0x4, R30 ;  /* 0x000000040b1e8825 */ /* 0x020fe200078e001e */
[----:B------:R0:W5:Y:S01]  /*0860*/  @!P0 LDG.E R16, desc[UR4][R20.64] ;  /* 0x0000000414108981 */ /* 0x000162000c1e1900 */
[----:B-1----:R-:W-:Y:S01]  /*0870*/  HFMA2.MMA R26, -RZ, RZ, 0, 0 ;  /* 0x00000000ff1a7435 */ /* 0x002fe200000001ff */
[----:B------:R-:W-:Y:S01]  /*0880*/  MOV R11, RZ ;  /* 0x000000ff000b7202 */ /* 0x000fe20000000f00 */
[----:B------:R-:W1:Y:S08]  /*0890*/  @!P2 LDC.64 R36, c[0x0][0x220] ;  /* 0x00008800ff24ab82 */ /* 0x000e700000000a00 */
[----:B0-----:R-:W0:Y:S01]  /*08a0*/  @!P2 LDC.64 R20, c[0x0][0x240] ;  /* 0x00009000ff14ab82 */ /* 0x001e220000000a00 */
[----:B----4-:R-:W-:-:S07]  /*08b0*/  @!P1 HADD2.F32 R17, -RZ, R22.H0_H0 ;  /* 0x20000016ff119230 */ /* 0x010fce0000004100 */
[----:B------:R-:W4:Y:S01]  /*08c0*/  @!P2 LDC.64 R22, c[0x0][0x238] ;  /* 0x00008e00ff16ab82 */ /* 0x000f220000000a00 */
[----:B------:R-:W-:-:S04]  /*08d0*/  @!P1 FADD.FTZ R17, R17, -R10 ;  /* 0x8000000a11119221 */ /* 0x000fc80000010000 */
[----:B--2---:R-:W-:Y:S01]  /*08e0*/  @!P1 FMUL.FTZ R17, R17, R14 ;  /* 0x0000000e11119220 */ /* 0x004fe20000410000 */
[----:B------:R-:W-:-:S06]  /*08f0*/  MOV R14, RZ ;  /* 0x000000ff000e7202 */ /* 0x000fcc0000000f00 */
[----:B------:R-:W5:Y:S01]  /*0900*/  @!P0 LDG.E R14, desc[UR4][R30.64] ;  /* 0x000000041e0e8981 */ /* 0x000f62000c1e1900 */
[----:B---3--:R-:W-:Y:S01]  /*0910*/  @!P1 FFMA.FTZ R12, R17, R13, R12 ;  /* 0x0000000d110c9223 */ /* 0x008fe2000001000c */
[----:B------:R-:W-:Y:S02]  /*0920*/  @!P2 IADD3 R13, R0, R15, RZ ;  /* 0x0000000f000da210 */ /* 0x000fe40007ffe0ff */
[----:B------:R-:W-:-:S04]  /*0930*/  @!P2 IADD3 R15, R15, 0x80, RZ ;  /* 0x000000800f0fa810 */ /* 0x000fc80007ffe0ff */
[----:B------:R-:W-:Y:S01]  /*0940*/  ISETP.GE.AND P0, PT, R15, R2, PT ;  /* 0x000000020f00720c */ /* 0x000fe20003f06270 */
[----:B------:R-:W-:-:S04]  /*0950*/  @!P2 IMAD.WIDE.U32 R18, R13, 0x4, R18 ;  /* 0x000000040d12a825 */ /* 0x000fc800078e0012 */
[C---:B------:R-:W-:Y:S01]  /*0960*/  @!P2 IMAD.WIDE.U32 R28, R13.reuse, 0x4, R28 ;  /* 0x000000040d1ca825 */ /* 0x040fe200078e001c */
[----:B------:R2:W3:Y:S04]  /*0970*/  @!P2 LDG.E R11, desc[UR4][R18.64] ;  /* 0x00000004120ba981 */ /* 0x0004e8000c1e1900 */
[----:B------:R1:W5:Y:S01]  /*0980*/  @!P2 LDG.E R26, desc[UR4][R28.64] ;  /* 0x000000041c1aa981 */ /* 0x000362000c1e1900 */
[----:B--2---:R-:W2:Y:S02]  /*0990*/  S2R R19, SR_TID.X ;  /* 0x0000000000137919 */ /* 0x004ea40000002100 */
[----:B-1----:R-:W1:Y:S01]  /*09a0*/  @!P0 LDC.64 R28, c[0x0][0x220] ;  /* 0x00008800ff1c8b82 */ /* 0x002e620000000a00 */
[----:B------:R-:W-:Y:S01]  /*09b0*/  HFMA2.MMA R30, -RZ, RZ, 0, 0 ;  /* 0x00000000ff1e7435 */ /* 0x000fe200000001ff */
[----:B----4-:R-:W-:Y:S01]  /*09c0*/  @!P2 IMAD.WIDE.U32 R22, R13, 0x4, R22 ;  /* 0x000000040d16a825 */ /* 0x010fe200078e0016 */
[----:B------:R-:W-:-:S03]  /*09d0*/  @!P0 IADD3 R10, R0, R15, RZ ;  /* 0x0000000f000a8210 */ /* 0x000fc60007ffe0ff */
[----:B0-----:R-:W-:-:S05]  /*09e0*/  @!P2 IMAD.WIDE.U32 R20, R13, 0x4, R20 ;  /* 0x000000040d14a825 */ /* 0x001fca00078e0014 */
[----:B------:R0:W4:Y:S02]  /*09f0*/  @!P2 LDG.E R30, desc[UR4][R22.64] ;  /* 0x00000004161ea981 */ /* 0x000124000c1e1900 */
[----:B0-----:R-:W-:Y:S01]  /*0a00*/  CS2R R22, SRZ ;  /* 0x0000000000167805 */ /* 0x001fe2000001ff00 */
[----:B-1----:R-:W-:-:S05]  /*0a10*/  @!P0 IMAD.WIDE.U32 R28, R10, 0x2, R28 ;  /* 0x000000020a1c8825 */ /* 0x002fca00078e001c */
[----:B------:R0:W3:Y:S01]  /*0a20*/  @!P2 LDG.E R22, desc[UR4][R20.64] ;  /* 0x000000041416a981 */ /* 0x0000e2000c1e1900 */
[----:B--2---:R-:W-:Y:S02]  /*0a30*/  IADD3 R27, R19, 0x80, RZ ;  /* 0x00000080131b7810 */ /* 0x004fe40007ffe0ff */
[----:B0-----:R-:W-:-:S06]  /*0a40*/  PRMT R20, RZ, 0x7610, R20 ;  /* 0x00007610ff147816 */ /* 0x001fcc0000000014 */
[----:B------:R0:W2:Y:S01]  /*0a50*/  @!P0 LDG.E.U16 R20, desc[UR4][R28.64] ;  /* 0x000000041c148981 */ /* 0x0000a2000c1e1500 */
[----:B------:R-:W-:Y:S01]  /*0a60*/  ISETP.GE.AND P4, PT, R27, R2, PT ;  /* 0x000000021b00720c */ /* 0x000fe20003f86270 */
[----:B0-----:R-:W0:-:S12]  /*0a70*/  @!P0 LDC.64 R28, c[0x0][0x230] ;  /* 0x00008c00ff1c8b82 */ /* 0x001e180000000a00 */
[----:B------:R-:W-:-:S05]  /*0a80*/  @!P4 HADD2.F32 R25, -RZ, R25.H0_H0 ;  /* 0x20000019ff19c230 */ /* 0x000fca0000004100 */
[----:B------:R-:W-:Y:S01]  /*0a90*/  @!P4 FADD.FTZ R25, R25, -R34 ;  /* 0x800000221919c221 */ /* 0x000fe20000010000 */
[----:B------:R-:W-:Y:S01]  /*0aa0*/  PRMT R17, RZ, 0x7610, R17 ;  /* 0x00007610ff117816 */ /* 0x000fe20000000011 */
[----:B------:R-:W-:-:S05]  /*0ab0*/  @!P2 IMAD.WIDE.U32 R36, R13, 0x2, R36 ;  /* 0x000000020d24a825 */ /* 0x000fca00078e0024 */
[----:B------:R1:W5:Y:S01]  /*0ac0*/  @!P2 LDG.E.U16 R17, desc[UR4][R36.64] ;  /* 0x000000042411a981 */ /* 0x000362000c1e1500 */
[----:B0-----:R-:W-:Y:S02]  /*0ad0*/  @!P0 IMAD.WIDE.U32 R34, R10, 0x4, R28 ;  /* 0x000000040a228825 */ /* 0x001fe400078e001c */
[----:B------:R-:W0:Y:S01]  /*0ae0*/  @!P0 LDC.64 R28, c[0x0][0x238] ;  /* 0x00008e00ff1c8b82 */ /* 0x000e220000000a00 */
[----:B------:R-:W-:Y:S02]  /*0af0*/  IADD3 R13, R19, 0x100, RZ ;  /* 0x00000100130d7810 */ /* 0x000fe40007ffe0ff */
[----:B------:R-:W-:Y:S01]  /*0b00*/  MOV R18, RZ ;  /* 0x000000ff00127202 */ /* 0x000fe20000000f00 */
[----:B------:R-:W-:-:S04]  /*0b10*/  @!P4 FMUL.FTZ R25, R25, R32 ;  /* 0x000000201919c220 */ /* 0x000fc80000410000 */
[----:B-1----:R-:W1:Y:S01]  /*0b20*/  @!P0 LDC.64 R36, c[0x0][0x228] ;  /* 0x00008a00ff248b82 */ /* 0x002e620000000a00 */
[----:B------:R-:W-:Y:S01]  /*0b30*/  ISETP.GE.AND P2, PT, R13, R2, PT ;  /* 0x000000020d00720c */ /* 0x000fe20003f46270 */
[----:B------:R-:W-:Y:S01]  /*0b40*/  HFMA2.MMA R13, -RZ, RZ, 0, 0 ;  /* 0x00000000ff0d7435 */ /* 0x000fe200000001ff */
[----:B------:R-:W3:Y:S05]  /*0b50*/  @!P0 LDG.E R23, desc[UR4][R34.64] ;  /* 0x0000000422178981 */ /* 0x000eea000c1e1900 */
[----:B------:R-:W1:Y:S01]  /*0b60*/  @!P0 LDC.64 R32, c[0x0][0x240] ;  /* 0x00009000ff208b82 */ /* 0x000e620000000a00 */
[----:B0-----:R-:W-:-:S05]  /*0b70*/  @!P0 IMAD.WIDE.U32 R28, R10, 0x4, R28 ;  /* 0x000000040a1c8825 */ /* 0x001fca00078e001c */
[----:B------:R0:W3:Y:S01]  /*0b80*/  @!P0 LDG.E R13, desc[UR4][R28.64] ;  /* 0x000000041c0d8981 */ /* 0x0000e2000c1e1900 */
[----:B-1----:R-:W-:-:S05]  /*0b90*/  @!P0 IMAD.WIDE.U32 R36, R10, 0x4, R36 ;  /* 0x000000040a248825 */ /* 0x002fca00078e0024 */
[----:B------:R-:W3:Y:S01]  /*0ba0*/  @!P0 LDG.E R18, desc[UR4][R36.64] ;  /* 0x0000000424128981 */ /* 0x000ee2000c1e1900 */
[----:B------:R-:W-:Y:S01]  /*0bb0*/  @!P0 IMAD.WIDE.U32 R32, R10, 0x4, R32 ;  /* 0x000000040a208825 */ /* 0x000fe200078e0020 */
[----:B------:R-:W-:-:S06]  /*0bc0*/  MOV R10, RZ ;  /* 0x000000ff000a7202 */ /* 0x000fcc0000000f00 */
[----:B------:R1:W3:Y:S01]  /*0bd0*/  @!P0 LDG.E R10, desc[UR4][R32.64] ;  /* 0x00000004200a8981 */ /* 0x0002e2000c1e1900 */
[----:B------:R-:W-:Y:S02]  /*0be0*/  @!P0 IADD3 R15, R15, 0x80, RZ ;  /* 0x000000800f0f8810 */ /* 0x000fe40007ffe0ff */
[----:B------:R-:W-:Y:S02]  /*0bf0*/  IADD3 R21, R19, 0x180, RZ ;  /* 0x0000018013157810 */ /* 0x000fe40007ffe0ff */
[-C--:B------:R-:W-:Y:S02]  /*0c00*/  ISETP.GE.AND P3, PT, R15, R2.reuse, PT ;  /* 0x000000020f00720c */ /* 0x080fe40003f66270 */
[----:B------:R-:W-:-:S11]  /*0c10*/  ISETP.GE.AND P0, PT, R21, R2, PT ;  /* 0x000000021500720c */ /* 0x000fd60003f06270 */
[----:B0-----:R-:W0:Y:S08]  /*0c20*/  @!P3 LDC.64 R28, c[0x0][0x220] ;  /* 0x00008800ff1cbb82 */ /* 0x001e300000000a00 */
[----:B-1----:R-:W1:Y:S01]  /*0c30*/  @!P3 LDC.64 R32, c[0x0][0x238] ;  /* 0x00008e00ff20bb82 */ /* 0x002e620000000a00 */
[----:B------:R-:W-:Y:S01]  /*0c40*/  HFMA2.MMA R35, -RZ, RZ, 0, 0 ;  /* 0x00000000ff237435 */ /* 0x000fe200000001ff */
[----:B--2---:R-:W-:-:S02]  /*0c50*/  @!P0 HADD2.F32 R20, -RZ, R20.H0_H0 ;  /* 0x20000014ff148230 */ /* 0x004fc40000004100 */
[----:B-----5:R-:W-:-:S05]  /*0c60*/  @!P2 HADD2.F32 R17, -RZ, R17.H0_H0 ;  /* 0x20000011ff11a230 */ /* 0x020fca0000004100 */
[----:B----4-:R-:W-:-:S04]  /*0c70*/  @!P2 FADD.FTZ R17, R17, -R30 ;  /* 0x8000001e1111a221 */ /* 0x010fc80000010000 */
[----:B------:R-:W-:-:S04]  /*0c80*/  @!P2 FMUL.FTZ R26, R17, R26 ;  /* 0x0000001a111aa220 */ /* 0x000fc80000410000 */
[----:B---3--:R-:W-:Y:S01]  /*0c90*/  @!P2 FFMA.FTZ R11, R26, R22, R11 ;  /* 0x000000161a0ba223 */ /* 0x008fe2000001000b */
[----:B------:R-:W-:Y:S01]  /*0ca0*/  PRMT R22, RZ, 0x7610, R22 ;  /* 0x00007610ff167816 */ /* 0x000fe20000000016 */
[----:B------:R-:W-:Y:S02]  /*0cb0*/  @!P0 FADD.FTZ R13, R20, -R13 ;  /* 0x8000000d140d8221 */ /* 0x000fe40000010000 */
[----:B------:R-:W2:Y:S02]  /*0cc0*/  @!P3 LDC.64 R20, c[0x0][0x228] ;  /* 0x00008a00ff14bb82 */ /* 0x000ea40000000a00 */
[----:B------:R-:W-:Y:S01]  /*0cd0*/  @!P0 FMUL.FTZ R18, R13, R18 ;  /* 0x000000120d128220 */ /* 0x000fe20000410000 */
[----:B------:R-:W-:-:S05]  /*0ce0*/  @!P3 IADD3 R13, R0, R15, RZ ;  /* 0x0000000f000db210 */ /* 0x000fca0007ffe0ff */
[----:B0-----:R-:W-:Y:S01]  /*0cf0*/  @!P3 IMAD.WIDE.U32 R30, R13, 0x2, R28 ;  /* 0x000000020d1eb825 */ /* 0x001fe200078e001c */
[----:B------:R-:W-:-:S03]  /*0d00*/  HFMA2.MMA R29, -RZ, RZ, 0, 0 ;  /* 0x00000000ff1d7435 */ /* 0x000fc600000001ff */
[C---:B-1----:R-:W-:Y:S01]  /*0d10*/  @!P3 IMAD.WIDE.U32 R36, R13.reuse, 0x4, R32 ;  /* 0x000000040d24b825 */ /* 0x042fe200078e0020 */
[----:B------:R0:W3:Y:S04]  /*0d20*/  @!P3 LDG.E.U16 R22, desc[UR4][R30.64] ;  /* 0x000000041e16b981 */ /* 0x0000e8000c1e1500 */
[----:B------:R-:W4:Y:S01]  /*0d30*/  @!P3 LDG.E R35, desc[UR4][R36.64] ;  /* 0x000000042423b981 */ /* 0x000f22000c1e1900 */
[----:B--2---:R-:W-:Y:S01]  /*0d40*/  @!P3 IMAD.WIDE.U32 R20, R13, 0x4, R20 ;  /* 0x000000040d14b825 */ /* 0x004fe200078e0014 */
[----:B------:R-:W-:-:S03]  /*0d50*/  @!P3 IADD3 R15, R15, 0x80, RZ ;  /* 0x000000800f0fb810 */ /* 0x000fc60007ffe0ff */
[----:B------:R-:W-:Y:S01]  /*0d60*/  @!P4 FFMA.FTZ R14, R25, R14, R16 ;  /* 0x0000000e190ec223 */ /* 0x000fe20000010010 */
[----:B0-----:R-:W0:Y:S01]  /*0d70*/  @!P3 LDC.64 R30, c[0x0][0x240] ;  /* 0x00009000ff1ebb82 */ /* 0x001e220000000a00 */
[----:B------:R1:W2:Y:S01]  /*0d80*/  @!P3 LDG.E R29, desc[UR4][R20.64] ;  /* 0x00000004141db981 */ /* 0x0002a2000c1e1900 */
[----:B------:R-:W-:-:S06]  /*0d90*/  ISETP.GE.AND P5, PT, R15, R2, PT ;  /* 0x000000020f00720c */ /* 0x000fcc0003fa6270 */
[----:B------:R-:W5:Y:S08]  /*0da0*/  @!P3 LDC.64 R16, c[0x0][0x230] ;  /* 0x00008c00ff10bb82 */ /* 0x000f700000000a00 */
[----:B-1----:R-:W1:Y:S01]  /*0db0*/  @!P5 LDC.64 R20, c[0x0][0x220] ;  /* 0x00008800ff14db82 */ /* 0x002e620000000a00 */
[----:B------:R-:W-:-:S07]  /*0dc0*/  MOV R25, RZ ;  /* 0x000000ff00197202 */ /* 0x000fce0000000f00 */
[----:B------:R-:W1:Y:S01]  /*0dd0*/  @!P5 LDC.64 R32, c[0x0][0x228] ;  /* 0x00008a00ff20db82 */ /* 0x000e620000000a00 */
[----:B------:R-:W-:Y:S01]  /*0de0*/  @!P5 IADD3 R36, R0, R15, RZ ;  /* 0x0000000f0024d210 */ /* 0x000fe20007ffe0ff */
[----:B-----5:R-:W-:-:S04]  /*0df0*/  @!P3 IMAD.WIDE.U32 R16, R13, 0x4, R16 ;  /* 0x000000040d10b825 */ /* 0x020fc800078e0010 */
[----:B------:R-:W-:Y:S01]  /*0e00*/  @!P0 FFMA.FTZ R10, R18, R10, R23 ;  /* 0x0000000a120a8223 */ /* 0x000fe20000010017 */
[----:B------:R-:W-:Y:S01]  /*0e10*/  MOV R23, RZ ;  /* 0x000000ff00177202 */ /* 0x000fe20000000f00 */
[----:B------:R0:W5:Y:S02]  /*0e20*/  @!P3 LDG.E R25, desc[UR4][R16.64] ;  /* 0x000000041019b981 */ /* 0x000164000c1e1900 */
[----:B0-----:R-:W-:-:S04]  /*0e30*/  @!P3 IMAD.WIDE.U32 R16, R13, 0x4, R30 ;  /* 0x000000040d10b825 */ /* 0x001fc800078e001e */
[C---:B-1----:R-:W-:Y:S01]  /*0e40*/  @!P5 IMAD.WIDE.U32 R30, R36.reuse, 0x2, R20 ;  /* 0x00000002241ed825 */ /* 0x042fe200078e0014 */
[----:B------:R-:W-:Y:S01]  /*0e50*/  PRMT R20, RZ, 0x7610, R20 ;  /* 0x00007610ff147816 */ /* 0x000fe20000000014 */
[----:B------:R0:W5:Y:S05]  /*0e60*/  @!P3 LDG.E R23, desc[UR4][R16.64] ;  /* 0x000000041017b981 */ /* 0x00016a000c1e1900 */
[----:B------:R1:W5:Y:S01]  /*0e70*/  @!P5 LDG.E.U16 R20, desc[UR4][R30.64] ;  /* 0x000000041e14d981 */ /* 0x000362000c1e1500 */
[----:B0-----:R-:W0:Y:S01]  /*0e80*/  @!P5 LDC.64 R16, c[0x0][0x230] ;  /* 0x00008c00ff10db82 */ /* 0x001e220000000a00 */
[----:B-1----:R-:W-:Y:S01]  /*0e90*/  HFMA2.MMA R31, -RZ, RZ, 0, 0 ;  /* 0x00000000ff1f7435 */ /* 0x002fe200000001ff */
[----:B------:R-:W-:-:S09]  /*0ea0*/  @!P5 IMAD.WIDE.U32 R32, R36, 0x4, R32 ;  /* 0x000000042420d825 */ /* 0x000fd200078e0020 */
[----:B------:R1:W5:Y:S02]  /*0eb0*/  @!P5 LDG.E R31, desc[UR4][R32.64] ;  /* 0x00000004201fd981 */ /* 0x000364000c1e1900 */
[----:B-1----:R-:W1:Y:S01]  /*0ec0*/  @!P5 LDC.64 R32, c[0x0][0x238] ;  /* 0x00008e00ff20db82 */ /* 0x002e620000000a00 */
[----:B------:R-:W-:Y:S01]  /*0ed0*/  MOV R13, RZ ;  /* 0x000000ff000d7202 */ /* 0x000fe20000000f00 */
[----:B0-----:R-:W-:-:S05]  /*0ee0*/  @!P5 IMAD.WIDE.U32 R16, R36, 0x4, R16 ;  /* 0x000000042410d825 */ /* 0x001fca00078e0010 */
[----:B------:R0:W5:Y:S02]  /*0ef0*/  @!P5 LDG.E R13, desc[UR4][R16.64] ;  /* 0x00000004100dd981 */ /* 0x000164000c1e1900 */
[----:B0-----:R-:W-:-:S04]  /*0f00*/  IADD3 R17, R19, 0x200, RZ ;  /* 0x0000020013117810 */ /* 0x001fc80007ffe0ff */
[----:B------:R-:W-:Y:S01]  /*0f10*/  ISETP.GE.AND P3, PT, R17, R2, PT ;  /* 0x000000021100720c */ /* 0x000fe20003f66270 */
[----:B-1----:R-:W-:Y:S01]  /*0f20*/  @!P5 IMAD.WIDE.U32 R16, R36, 0x4, R32 ;  /* 0x000000042410d825 */ /* 0x002fe200078e0020 */
[----:B------:R-:W-:Y:S01]  /*0f30*/  HFMA2.MMA R33, -RZ, RZ, 0, 0 ;  /* 0x00000000ff217435 */ /* 0x000fe200000001ff */
[----:B------:R-:W-:-:S09]  /*0f40*/  @!P5 IADD3 R15, R15, 0x80, RZ ;  /* 0x000000800f0fd810 */ /* 0x000fd20007ffe0ff */
[----:B------:R0:W5:Y:S02]  /*0f50*/  @!P5 LDG.E R33, desc[UR4][R16.64] ;  /* 0x000000041021d981 */ /* 0x000164000c1e1900 */
[----:B0-----:R-:W0:Y:S01]  /*0f60*/  @!P5 LDC.64 R16, c[0x0][0x240] ;  /* 0x00009000ff10db82 */ /* 0x001e220000000a00 */
[----:B------:R-:W-:Y:S01]  /*0f70*/  ISETP.GE.AND P6, PT, R15, R2, PT ;  /* 0x000000020f00720c */ /* 0x000fe20003fc6270 */
[----:B0-----:R-:W-:-:S12]  /*0f80*/  @!P5 IMAD.WIDE.U32 R36, R36, 0x4, R16 ;  /* 0x000000042424d825 */ /* 0x001fd800078e0010 */
[----:B------:R-:W0:Y:S01]  /*0f90*/  @!P6 LDC.64 R16, c[0x0][0x220] ;  /* 0x00008800ff10eb82 */ /* 0x000e220000000a00 */
[----:B------:R-:W-:Y:S02]  /*0fa0*/  @!P6 IADD3 R18, R0, R15, RZ ;  /* 0x0000000f0012e210 */ /* 0x000fe40007ffe0ff */
[----:B------:R-:W-:Y:S02]  /*0fb0*/  @!P4 F2FP.F16.F32.PACK_AB R3, RZ, R14 ;  /* 0x0000000eff03c23e */ /* 0x000fe400000000ff */
[----:B------:R-:W-:-:S06]  /*0fc0*/  MOV R21, RZ ;  /* 0x000000ff00157202 */ /* 0x000fcc0000000f00 */
[----:B------:R-:W5:Y:S01]  /*0fd0*/  @!P5 LDG.E R21, desc[UR4][R36.64] ;  /* 0x000000042415d981 */ /* 0x000f62000c1e1900 */
[----:B------:R-:W-:Y:S01]  /*0fe0*/  HFMA2.MMA R26, -RZ, RZ, 0, 0 ;  /* 0x00000000ff1a7435 */ /* 0x000fe200000001ff */
[----:B---3--:R-:W-:-:S05]  /*0ff0*/  @!P3 HADD2.F32 R22, -RZ, R22.H0_H0 ;  /* 0x20000016ff16b230 */ /* 0x008fca0000004100 */
[----:B----4-:R-:W-:Y:S01]  /*1000*/  @!P3 FADD.FTZ R22, R22, -R35 ;  /* 0x800000231616b221 */ /* 0x010fe20000010000 */
[----:B0-----:R-:W-:Y:S01]  /*1010*/  @!P6 IMAD.WIDE.U32 R34, R18, 0x2, R16 ;  /* 0x000000021222e825 */ /* 0x001fe200078e0010 */
[----:B------:R-:W-:-:S03]  /*1020*/  PRMT R17, RZ, 0x7610, R17 ;  /* 0x00007610ff117816 */ /* 0x000fc60000000011 */
[----:B--2---:R-:W-:Y:S01]  /*1030*/  @!P3 FMUL.FTZ R22, R22, R29 ;  /* 0x0000001d1616b220 */ /* 0x004fe20000410000 */
[----:B------:R-:W-:Y:S02]  /*1040*/  IADD3 R29, R19, 0x280, RZ ;  /* 0x00000280131d7810 */ /* 0x000fe40007ffe0ff */
[----:B------:R0:W2:Y:S02]  /*1050*/  @!P6 LDG.E.U16 R17, desc[UR4][R34.64] ;  /* 0x000000042211e981 */ /* 0x0000a4000c1e1500 */
[----:B------:R-:W-:Y:S02]  /*1060*/  ISETP.GE.AND P4, PT, R29, R2, PT ;  /* 0x000000021d00720c */ /* 0x000fe40003f86270 */
[----:B------:R-:W1:Y:S08]  /*1070*/  @!P6 LDC.64 R28, c[0x0][0x230] ;  /* 0x00008c00ff1ceb82 */ /* 0x000e700000000a00 */
[----:B0-----:R-:W0:Y:S02]  /*1080*/  @!P6 LDC.64 R34, c[0x0][0x228] ;  /* 0x00008a00ff22eb82 */ /* 0x001e240000000a00 */
[----:B0-----:R-:W-:-:S04]  /*1090*/  @!P6 IMAD.WIDE.U32 R36, R18, 0x4, R34 ;  /* 0x000000041224e825 */ /* 0x001fc800078e0022 */
[C---:B-1----:R-:W-:Y:S02]  /*10a0*/  @!P6 IMAD.WIDE.U32 R34, R18.reuse, 0x4, R28 ;  /* 0x000000041222e825 */ /* 0x042fe400078e001c */
[----:B------:R-:W0:Y:S02]  /*10b0*/  @!P6 LDC.64 R28, c[0x0][0x238] ;  /* 0x00008e00ff1ceb82 */ /* 0x000e240000000a00 */
[----:B0-----:R-:W-:-:S05]  /*10c0*/  @!P6 IMAD.WIDE.U32 R28, R18, 0x4, R28 ;  /* 0x00000004121ce825 */ /* 0x001fca00078e001c */
[----:B------:R-:W3:Y:S01]  /*10d0*/  @!P6 LDG.E R26, desc[UR4][R28.64] ;  /* 0x000000041c1ae981 */ /* 0x000ee2000c1e1900 */
[----:B------:R-:W-:-:S10]  /*10e0*/  HFMA2.MMA R16, -RZ, RZ, 0, 0 ;  /* 0x00000000ff107435 */ /* 0x000fd400000001ff */
[----:B------:R0:W4:Y:S01]  /*10f0*/  @!P6 LDG.E R16, desc[UR4][R36.64] ;  /* 0x000000042410e981 */ /* 0x000122000c1e1900 */
[----:B-----5:R-:W-:Y:S01]  /*1100*/  @!P4 HADD2.F32 R20, -RZ, R20.H0_H0 ;  /* 0x20000014ff14c230 */ /* 0x020fe20000004100 */
[----:B------:R-:W-:-:S04]  /*1110*/  @!P6 IADD3 R15, R15, 0x80, RZ ;  /* 0x000000800f0fe810 */ /* 0x000fc80007ffe0ff */
[----:B------:R-:W-:Y:S02]  /*1120*/  ISETP.GE.AND P5, PT, R15, R2, PT ;  /* 0x000000020f00720c */ /* 0x000fe40003fa6270 */
[----:B------:R-:W-:-:S06]  /*1130*/  MOV R14, RZ ;  /* 0x000000ff000e7202 */ /* 0x000fcc0000000f00 */
[----:B------:R1:W5:Y:S01]  /*1140*/  @!P6 LDG.E R14, desc[UR4][R34.64] ;  /* 0x00000004220ee981 */ /* 0x000362000c1e1900 */
[----:B------:R-:W-:-:S04]  /*1150*/  @!P4 FADD.FTZ R20, R20, -R33 ;  /* 0x800000211414c221 */ /* 0x000fc80000010000 */
[----:B0-----:R-:W0:Y:S08]  /*1160*/  @!P5 LDC.64 R36, c[0x0][0x230] ;  /* 0x00008c00ff24db82 */ /* 0x001e300000000a00 */
[----:B------:R-:W1:Y:S01]  /*1170*/  @!P6 LDC.64 R32, c[0x0][0x240] ;  /* 0x00009000ff20eb82 */ /* 0x000e620000000a00 */
[----:B------:R-:W-:Y:S01]  /*1180*/  @!P4 FMUL.FTZ R20, R20, R31 ;  /* 0x0000001f1414c220 */ /* 0x000fe20000410000 */
[----:B------:R-:W-:Y:S01]  /*1190*/  IADD3 R31, R19, 0x300, RZ ;  /* 0x00000300131f7810 */ /* 0x000fe20007ffe0ff */
[----:B-1----:R-:W-:Y:S01]  /*11a0*/  @!P6 IMAD.WIDE.U32 R32, R18, 0x4, R32 ;  /* 0x000000041220e825 */ /* 0x002fe200078e0020 */
[----:B------:R-:W-:-:S06]  /*11b0*/  MOV R18, RZ ;  /* 0x000000ff00127202 */ /* 0x000fcc0000000f00 */
[----:B------:R1:W5:Y:S01]  /*11c0*/  @!P6 LDG.E R18, desc[UR4][R32.64] ;  /* 0x000000042012e981 */ /* 0x000362000c1e1900 */
[----:B------:R-:W-:Y:S02]  /*11d0*/  ISETP.GE.AND P6, PT, R31, R2, PT ;  /* 0x000000021f00720c */ /* 0x000fe40003fc6270 */
[----:B------:R-:W0:Y:S01]  /*11e0*/  @!P5 LDC.64 R30, c[0x0][0x220] ;  /* 0x00008800ff1edb82 */ /* 0x000e220000000a00 */
[----:B------:R-:W-:-:S05]  /*11f0*/  @!P5 IADD3 R28, R0, R15, RZ ;  /* 0x0000000f001cd210 */ /* 0x000fca0007ffe0ff */
[C---:B0-----:R-:W-:Y:S02]  /*1200*/  @!P5 IMAD.WIDE.U32 R34, R28.reuse, 0x2, R30 ;  /* 0x000000021c22d825 */ /* 0x041fe400078e001e */
[----:B------:R-:W1:Y:S02]  /*1210*/  @!P5 LDC.64 R30, c[0x0][0x238] ;  /* 0x00008e00ff1edb82 */ /* 0x000e640000000a00 */
[----:B-1----:R-:W-:-:S06]  /*1220*/  @!P5 IMAD.WIDE.U32 R32, R28, 0x4, R30 ;  /* 0x000000041c20d825 */ /* 0x002fcc00078e001e */
[----:B------:R-:W0:Y:S01]  /*1230*/  @!P5 LDC.64 R30, c[0x0][0x228] ;  /* 0x00008a00ff1edb82 */ /* 0x000e220000000a00 */
[----:B------:R-:W-:Y:S02]  /*1240*/  PRMT R15, RZ, 0x7610, R15 ;  /* 0x00007610ff0f7816 */ /* 0x000fe4000000000f */
[----:B------:R-:W-:-:S04]  /*1250*/  @!P1 F2FP.F16.F32.PACK_AB R24, RZ, R12 ;  /* 0x0000000cff18923e */ /* 0x000fc800000000ff */
[----:B------:R-:W5:Y:S01]  /*1260*/  @!P5 LDG.E.U16 R15, desc[UR4][R34.64] ;  /* 0x00000004220fd981 */ /* 0x000f62000c1e1500 */
[----:B------:R-:W-:Y:S01]  /*1270*/  MOV R12, RZ ;  /* 0x000000ff000c7202 */ /* 0x000fe20000000f00 */
[----:B------:R-:W-:Y:S01]  /*1280*/  @!P5 IMAD.WIDE.U32 R36, R28, 0x4, R36 ;  /* 0x000000041c24d825 */ /* 0x000fe200078e0024 */
[----:B------:R-:W-:-:S03]  /*1290*/  MOV R29, RZ ;  /* 0x000000ff001d7202 */ /* 0x000fc60000000f00 */
[----:B--2---:R-:W-:-:S05]  /*12a0*/  @!P6 HADD2.F32 R17, -RZ, R17.H0_H0 ;  /* 0x20000011ff11e230 */ /* 0x004fca0000004100 */
[----:B---3--:R-:W-:Y:S01]  /*12b0*/  @!P6 FADD.FTZ R17, R17, -R26 ;  /* 0x8000001a1111e221 */ /* 0x008fe20000010000 */
[----:B------:R-:W-:-:S10]  /*12c0*/  HFMA2.MMA R26, -RZ, RZ, 0, 0 ;  /* 0x00000000ff1a7435 */ /* 0x000fd400000001ff */
[----:B------:R0:W2:Y:S02]  /*12d0*/  @!P5 LDG.E R26, desc[UR4][R32.64] ;  /* 0x00000004201ad981 */ /* 0x0000a4000c1e1900 */
[C---:B0-----:R-:W-:Y:S02]  /*12e0*/  @!P5 IMAD.WIDE.U32 R32, R28.reuse, 0x4, R30 ;  /* 0x000000041c20d825 */ /* 0x041fe400078e001e */
[----:B------:R-:W0:Y:S02]  /*12f0*/  @!P5 LDC.64 R30, c[0x0][0x240] ;  /* 0x00009000ff1edb82 */ /* 0x000e240000000a00 */
[----:B----4-:R-:W-:Y:S01]  /*1300*/  @!P6 FMUL.FTZ R17, R17, R16 ;  /* 0x000000101111e220 */ /* 0x010fe20000410000 */
[----:B------:R-:W-:Y:S01]  /*1310*/  HFMA2.MMA R16, -RZ, RZ, 0, 0 ;  /* 0x00000000ff107435 */ /* 0x000fe200000001ff */
[----:B------:R1:W3:Y:S09]  /*1320*/  @!P5 LDG.E R12, desc[UR4][R32.64] ;  /* 0x00000004200cd981 */ /* 0x0002f2000c1e1900 */
[----:B------:R-:W4:Y:S01]  /*1330*/  @!P5 LDG.E R16, desc[UR4][R36.64] ;  /* 0x000000042410d981 */ /* 0x000f22000c1e1900 */
[----:B0-----:R-:W-:-:S05]  /*1340*/  @!P5 IMAD.WIDE.U32 R34, R28, 0x4, R30 ;  /* 0x000000041c22d825 */ /* 0x001fca00078e001e */
[----:B------:R-:W4:Y:S01]  /*1350*/  @!P5 LDG.E R29, desc[UR4][R34.64] ;  /* 0x00000004221dd981 */ /* 0x000f22000c1e1900 */
[----:B------:R-:W-:-:S04]  /*1360*/  IADD3 R31, R19, 0x380, RZ ;  /* 0x00000380131f7810 */ /* 0x000fc80007ffe0ff */
[----:B------:R-:W-:Y:S02]  /*1370*/  ISETP.GE.AND P5, PT, R31, R2, PT ;  /* 0x000000021f00720c */ /* 0x000fe40003fa6270 */
[----:B------:R-:W0:Y:S01]  /*1380*/  @!P1 LDC.64 R30, c[0x0][0x218] ;  /* 0x00008600ff1e9b82 */ /* 0x000e220000000a00 */
[----:B-1----:R-:W-:Y:S02]  /*1390*/  @!P1 IADD3 R33, R0, R19, RZ ;  /* 0x0000001300219210 */ /* 0x002fe40007ffe0ff */
[----:B------:R-:W-:Y:S01]  /*13a0*/  @!P1 MOV R19, R27 ;  /* 0x0000001b00139202 */ /* 0x000fe20000000f00 */
[----:B------:R-:W-:Y:S01]  /*13b0*/  @!P3 FFMA.FTZ R22, R22, R23, R25 ;  /* 0x000000171616b223 */ /* 0x000fe20000010019 */
[----:B------:R-:W-:Y:S01]  /*13c0*/  @!P4 FFMA.FTZ R13, R20, R21, R13 ;  /* 0x00000015140dc223 */ /* 0x000fe2000001000d */
[----:B------:R-:W-:Y:S01]  /*13d0*/  BSSY B0, `(.L_x_23286) ;  /* 0x000003a000007945 */ /* 0x000fe20003800000 */
[----:B0-----:R-:W-:-:S05]  /*13e0*/  @!P1 IMAD.WIDE.U32 R30, R33, 0x2, R30 ;  /* 0x00000002211e9825 */ /* 0x001fca00078e001e */
[----:B------:R0:W-:Y:S01]  /*13f0*/  @!P1 STG.E.U16 desc[UR4][R30.64], R24 ;  /* 0x000000181e009986 */ /* 0x0001e2000c101504 */
[----:B------:R-:W-:Y:S01]  /*1400*/  ISETP.GE.AND P1, PT, R19, R2, PT ;  /* 0x000000021300720c */ /* 0x000fe20003f26270 */
[----:B-----5:R-:W-:Y:S01]  /*1410*/  @!P6 FFMA.FTZ R14, R17, R18, R14 ;  /* 0x00000012110ee223 */ /* 0x020fe2000001000e */
[----:B------:R-:W-:Y:S01]  /*1420*/  BSSY B1, `(.L_x_23287) ;  /* 0x000002e000017945 */ /* 0x000fe20003800000 */
[----:B------:R-:W-:Y:S02]  /*1430*/  @!P2 F2FP.F16.F32.PACK_AB R4, RZ, R11 ;  /* 0x0000000bff04a23e */ /* 0x000fe400000000ff */
[----:B------:R-:W-:Y:S02]  /*1440*/  @!P0 F2FP.F16.F32.PACK_AB R5, RZ, R10 ;  /* 0x0000000aff05823e */ /* 0x000fe400000000ff */
[----:B------:R-:W-:Y:S02]  /*1450*/  @!P3 F2FP.F16.F32.PACK_AB R6, RZ, R22 ;  /* 0x00000016ff06b23e */ /* 0x000fe400000000ff */
[----:B------:R-:W-:-:S02]  /*1460*/  @!P4 F2FP.F16.F32.PACK_AB R7, RZ, R13 ;  /* 0x0000000dff07c23e */ /* 0x000fc400000000ff */
[----:B------:R-:W-:Y:S01]  /*1470*/  @!P6 F2FP.F16.F32.PACK_AB R8, RZ, R14 ;  /* 0x0000000eff08e23e */ /* 0x000fe200000000ff */
[----:B------:R-:W-:-:S05]  /*1480*/  @!P5 HADD2.F32 R15, -RZ, R15.H0_H0 ;  /* 0x2000000fff0fd230 */ /* 0x000fca0000004100 */
[----:B--2---:R-:W-:-:S04]  /*1490*/  @!P5 FADD.FTZ R15, R15, -R26 ;  /* 0x8000001a0f0fd221 */ /* 0x004fc80000010000 */
[----:B---3--:R-:W-:-:S04]  /*14a0*/  @!P5 FMUL.FTZ R15, R15, R12 ;  /* 0x0000000c0f0fd220 */ /* 0x008fc80000410000 */
[----:B----4-:R-:W-:-:S05]  /*14b0*/  @!P5 FFMA.FTZ R15, R15, R29, R16 ;  /* 0x0000001d0f0fd223 */ /* 0x010fca0000010010 */
        /* <DEDUP_REMOVED lines=14> */
.L_x_23288:
[----:B------:R-:W-:-:S13]  /*15a0*/  ISETP.GE.AND P0, PT, R19, R2, PT ;  /* 0x000000021300720c */ /* 0x000fda0003f06270 */
[----:B------:R-:W-:Y:S05]  /*15b0*/  @P0 BRA `(.L_x_23290) ;  /* 0x0000000000300947 */ /* 0x000fea0003800000 */
[----:B0-----:R-:W0:Y:S01]  /*15c0*/  LDC.64 R10, c[0x0][0x218] ;  /* 0x00008600ff0a7b82 */ /* 0x001e220000000a00 */
[----:B------:R-:W-:Y:S02]  /*15d0*/  IADD3 R3, R0, R19, RZ ;  /* 0x0000001300037210 */ /* 0x000fe40007ffe0ff */
[----:B------:R-:W-:-:S03]  /*15e0*/  IADD3 R19, R19, 0x80, RZ ;  /* 0x0000008013137810 */ /* 0x000fc60007ffe0ff */
[----:B0-----:R-:W-:-:S05]  /*15f0*/  IMAD.WIDE.U32 R10, R3, 0x2, R10 ;  /* 0x00000002030a7825 */ /* 0x001fca00078e000a */
[----:B------:R1:W-:Y:S02]  /*1600*/  STG.E.U16 desc[UR4][R10.64], R5 ;  /* 0x000000050a007986 */ /* 0x0003e4000c101504 */
.L_x_23289:
[----:B------:R-:W-:-:S13]  /*1610*/  ISETP.GE.AND P0, PT, R19, R2, PT ;  /* 0x000000021300720c */ /* 0x000fda0003f06270 */
[----:B------:R-:W-:Y:S05]  /*1620*/  @P0 BRA `(.L_x_23291) ;  /* 0x0000000000340947 */ /* 0x000fea0003800000 */
[----:B-1----:R-:W1:Y:S01]  /*1630*/  LDC.64 R4, c[0x0][0x218] ;  /* 0x00008600ff047b82 */ /* 0x002e620000000a00 */
[----:B0-----:R-:W-:Y:S02]  /*1640*/  IADD3 R3, R0, R19, RZ ;  /* 0x0000001300037210 */ /* 0x001fe40007ffe0ff */
[----:B------:R-:W-:-:S03]  /*1650*/  IADD3 R19, R19, 0x80, RZ ;  /* 0x0000008013137810 */ /* 0x000fc60007ffe0ff */
[----:B-1----:R-:W-:-:S05]  /*1660*/  IMAD.WIDE.U32 R4, R3, 0x2, R4 ;  /* 0x0000000203047825 */ /* 0x002fca00078e0004 */
[----:B------:R1:W-:Y:S02]  /*1670*/  STG.E.U16 desc[UR4][R4.64], R6 ;  /* 0x0000000604007986 */ /* 0x0003e4000c101504 */
.L_x_23290:
        /* <DEDUP_REMOVED lines=8> */
.L_x_23291:
[----:B------:R-:W-:Y:S05]  /*1700*/  BSYNC B1 ;  /* 0x0000000000017941 */ /* 0x000fea0003800000 */
.L_x_23287:
[----:B------:R-:W-:-:S13]  /*1710*/  ISETP.GE.AND P0, PT, R19, R2, PT ;  /* 0x000000021300720c */ /* 0x000fda0003f06270 */
[----:B-12---:R-:W1:Y:S01]  /*1720*/  @!P0 LDC.64 R4, c[0x0][0x218] ;  /* 0x00008600ff048b82 */ /* 0x006e620000000a00 */
[----:B0-----:R-:W-:Y:S02]  /*1730*/  @!P0 IADD3 R3, R0, R19, RZ ;  /* 0x0000001300038210 */ /* 0x001fe40007ffe0ff */
[----:B------:R-:W-:-:S03]  /*1740*/  @!P0 IADD3 R19, R19, 0x80, RZ ;  /* 0x0000008013138810 */ /* 0x000fc60007ffe0ff */
[----:B-1----:R-:W-:-:S05]  /*1750*/  @!P0 IMAD.WIDE.U32 R4, R3, 0x2, R4 ;  /* 0x0000000203048825 */ /* 0x002fca00078e0004 */
[----:B------:R2:W-:Y:S02]  /*1760*/  @!P0 STG.E.U16 desc[UR4][R4.64], R8 ;  /* 0x0000000804008986 */ /* 0x0005e4000c101504 */
.L_x_23292:
[----:B------:R-:W-:Y:S05]  /*1770*/  BSYNC B0 ;  /* 0x0000000000007941 */ /* 0x000fea0003800000 */
.L_x_23286:
[----:B------:R-:W-:Y:S05]  /*1780*/  WARPSYNC.ALL ;  /* 0x0000000000007948 */ /* 0x000fea0003800000 */
[----:B------:R-:W-:-:S13]  /*1790*/  ISETP.GE.AND P0, PT, R19, R2, PT ;  /* 0x000000021300720c */ /* 0x000fda0003f06270 */
[----:B------:R-:W-:Y:S05]  /*17a0*/  @P0 EXIT ;  /* 0x000000000000094d */ /* 0x000fea0003800000 */
[----:B------:R-:W3:Y:S01]  /*17b0*/  LDC.64 R2, c[0x0][0x218] ;  /* 0x00008600ff027b82 */ /* 0x000ee20000000a00 */
[----:B------:R-:W-:-:S05]  /*17c0*/  IADD3 R19, R0, R19, RZ ;  /* 0x0000001300137210 */ /* 0x000fca0007ffe0ff */
[----:B---3--:R-:W-:-:S05]  /*17d0*/  IMAD.WIDE.U32 R2, R19, 0x2, R2 ;  /* 0x0000000213027825 */ /* 0x008fca00078e0002 */
[----:B------:R-:W-:Y:S01]  /*17e0*/  STG.E.U16 desc[UR4][R2.64], R9 ;  /* 0x0000000902007986 */ /* 0x000fe2000c101504 */
[----:B------:R-:W-:Y:S05]  /*17f0*/  EXIT ;  /* 0x000000000000794d */ /* 0x000fea0003800000 */
.L_x_23293:
        /* <DEDUP_REMOVED lines=16> */
.L_x_28456:


//--------------------- .text._ZN2at6native29vectorized_elementwise_kernelILi4EZZZNS0_49_GLOBAL__N__b919a28f_16_Normalization_cu_5c38458722batch_norm_elementwiseERKNS_6TensorES5_RKSt8optionalIS3_ES9_S5_S5_ENKUlvE0_clEvENKUlvE2_clEvEUlN3c104HalfEffffE_St5arrayIPcLm6EEEEviT0_T1_ --------------------------
	.section	.text._ZN2at6native29vectorized_elementwise_kernelILi4EZZZNS0_49_GLOBAL__N__b919a28f_16_Normalization_cu_5c38458722batch_norm_elementwiseERKNS_6TensorES5_RKSt8optionalIS3_ES9_S5_S5_ENKUlvE0_clEvENKUlvE2_clEvEUlN3c104HalfEffffE_St5arrayIPcLm6EEEEviT0_T1_,"ax",@progbits
	.align	128
        .global         _ZN2at6native29vectorized_elementwise_kernelILi4EZZZNS0_49_GLOBAL__N__b919a28f_16_Normalization_cu_5c38458722batch_norm_elementwiseERKNS_6TensorES5_RKSt8optionalIS3_ES9_S5_S5_ENKUlvE0_clEvENKUlvE2_clEvEUlN3c104HalfEffffE_St5arrayIPcLm6EEEEviT0_T1_
        .type           _ZN2at6native29vectorized_elementwise_kernelILi4EZZZNS0_49_GLOBAL__N__b919a28f_16_Normalization_cu_5c38458722batch_norm_elementwiseERKNS_6TensorES5_RKSt8optionalIS3_ES9_S5_S5_ENKUlvE0_clEvENKUlvE2_clEvEUlN3c104HalfEffffE_St5arrayIPcLm6EEEEviT0_T1_,@function
        .size           _ZN2at6native29vectorized_elementwise_kernelILi4EZZZNS0_49_GLOBAL__N__b919a28f_16_Normalization_cu_5c38458722batch_norm_elementwiseERKNS_6TensorES5_RKSt8optionalIS3_ES9_S5_S5_ENKUlvE0_clEvENKUlvE2_clEvEUlN3c104HalfEffffE_St5arrayIPcLm6EEEEviT0_T1_,(.L_x_28457 - _ZN2at6native29vectorized_elementwise_kernelILi4EZZZNS0_49_GLOBAL__N__b919a28f_16_Normalization_cu_5c38458722batch_norm_elementwiseERKNS_6TensorES5_RKSt8optionalIS3_ES9_S5_S5_ENKUlvE0_clEvENKUlvE2_clEvEUlN3c104HalfEffffE_St5arrayIPcLm6EEEEviT0_T1_)
        .other          _ZN2at6native29vectorized_elementwise_kernelILi4EZZZNS0_49_GLOBAL__N__b919a28f_16_Normalization_cu_5c38458722batch_norm_elementwiseERKNS_6TensorES5_RKSt8optionalIS3_ES9_S5_S5_ENKUlvE0_clEvENKUlvE2_clEvEUlN3c104HalfEffffE_St5arrayIPcLm6EEEEviT0_T1_,@"STO_CUDA_ENTRY STV_DEFAULT"
_ZN2at6native29vectorized_elementwise_kernelILi4EZZZNS0_49_GLOBAL__N__b919a28f_16_Normalization_cu_5c38458722batch_norm_elementwiseERKNS_6TensorES5_RKSt8optionalIS3_ES9_S5_S5_ENKUlvE0_clEvENKUlvE2_clEvEUlN3c104HalfEffffE_St5arrayIPcLm6EEEEviT0_T1_:
.text._ZN2at6native29vectorized_elementwise_kernelILi4EZZZNS0_49_GLOBAL__N__b919a28f_16_Normalization_cu_5c38458722batch_norm_elementwiseERKNS_6TensorES5_RKSt8optionalIS3_ES9_S5_S5_ENKUlvE0_clEvENKUlvE2_clEvEUlN3c104HalfEffffE_St5arrayIPcLm6EEEEviT0_T1_:
        /* <DEDUP_REMOVED lines=16> */
[C---:B--2---:R-:W-:Y:S01]  /*0100*/  IMAD.WIDE R12, R28.reuse, 0x4, R12 ;  /* 0x000000041c0c7825 */ /* 0x044fe200078e020c */
[----:B------:R-:W2:Y:S03]  /*0110*/  LDG.E.64 R8, desc[UR4][R2.64] ;  /* 0x0000000402087981 */ /* 0x000ea6000c1e1b00 */
[----:B---3--:R-:W-:-:S04]  /*0120*/  IMAD.WIDE R18, R28, 0x4, R18 ;  /* 0x000000041c127825 */ /* 0x008fc800078e0212 */
[C---:B------:R-:W-:Y:S01]  /*0130*/  IMAD.WIDE.U32 R12, R0.reuse, 0x10, R12 ;  /* 0x00000010000c7825 */ /* 0x040fe200078e000c */
[----:B------:R-:W3:Y:S03]  /*0140*/  LDG.E.64 R2, desc[UR4][R2.64+0x400] ;  /* 0x0004000402027981 */ /* 0x000ee6000c1e1b00 */
[----:B------:R-:W-:Y:S01]  /*0150*/  IMAD.WIDE.U32 R18, R0, 0x10, R18 ;  /* 0x0000001000127825 */ /* 0x000fe200078e0012 */
[----:B------:R-:W4:Y:S04]  /*0160*/  LDG.E.128 R4, desc[UR4][R12.64] ;  /* 0x000000040c047981 */ /* 0x000f28000c1e1d00 */
[----:B------:R-:W5:Y:S01]  /*0170*/  LDG.E.128 R20, desc[UR4][R18.64] ;  /* 0x0000000412147981 */ /* 0x000f62000c1e1d00 */
[----:B-1----:R-:W-:-:S04]  /*0180*/  IMAD.WIDE R30, R28, 0x4, R30 ;  /* 0x000000041c1e7825 */ /* 0x002fc800078e021e */
[----:B0-----:R-:W-:-:S04]  /*0190*/  IMAD.WIDE R24, R28, 0x4, R24 ;  /* 0x000000041c187825 */ /* 0x001fc800078e0218 */
[----:B------:R-:W-:-:S04]  /*01a0*/  IMAD.WIDE.U32 R30, R0, 0x10, R30 ;  /* 0x00000010001e7825 */ /* 0x000fc800078e001e */
[----:B------:R-:W-:-:S04]  /*01b0*/  IMAD.WIDE.U32 R24, R0, 0x10, R24 ;  /* 0x0000001000187825 */ /* 0x000fc800078e0018 */
[--C-:B--2---:R-:W-:Y:S02]  /*01c0*/  HADD2.F32 R15, -RZ, R8.reuse.H0_H0 ;  /* 0x20000008ff0f7230 */ /* 0x104fe40000004100 */
[----:B------:R-:W-:Y:S02]  /*01d0*/  HADD2.F32 R8, -RZ, R8.H1_H1 ;  /* 0x30000008ff087230 */ /* 0x000fe40000004100 */
[--C-:B------:R-:W-:Y:S02]  /*01e0*/  HADD2.F32 R11, -RZ, R9.reuse.H0_H0 ;  /* 0x20000009ff0b7230 */ /* 0x100fe40000004100 */
[----:B------:R-:W-:Y:S02]  /*01f0*/  HADD2.F32 R26, -RZ, R9.H1_H1 ;  /* 0x30000009ff1a7230 */ /* 0x000fe40000004100 */
[----:B----4-:R-:W-:Y:S01]  /*0200*/  FADD.FTZ R8, -R5, R8 ;  /* 0x0000000805087221 */ /* 0x010fe20000010100 */
[----:B------:R-:W-:Y:S01]  /*0210*/  FADD.FTZ R15, -R4, R15 ;  /* 0x0000000f040f7221 */ /* 0x000fe20000010100 */
[----:B------:R-:W-:Y:S01]  /*0220*/  FADD.FTZ R16, -R6, R11 ;  /* 0x0000000b06107221 */ /* 0x000fe20000010100 */
[----:B------:R-:W-:Y:S01]  /*0230*/  FADD.FTZ R26, -R7, R26 ;  /* 0x0000001a071a7221 */ /* 0x000fe20000010100 */
[----:B-----5:R-:W-:Y:S01]  /*0240*/  FMUL.FTZ R21, R21, R8 ;  /* 0x0000000815157220 */ /* 0x020fe20000410000 */
[----:B------:R-:W2:Y:S04]  /*0250*/  LDG.E.128 R4, desc[UR4][R24.64] ;  /* 0x0000000418047981 */ /* 0x000ea8000c1e1d00 */
[----:B------:R-:W2:Y:S01]  /*0260*/  LDG.E.128 R8, desc[UR4][R30.64] ;  /* 0x000000041e087981 */ /* 0x000ea2000c1e1d00 */
[----:B------:R-:W-:-:S04]  /*0270*/  FMUL.FTZ R15, R20, R15 ;  /* 0x0000000f140f7220 */ /* 0x000fc80000410000 */
[----:B--2---:R-:W-:Y:S02]  /*0280*/  FFMA.FTZ R4, R4, R15, R8 ;  /* 0x0000000f04047223 */ /* 0x004fe40000010008 */
[----:B------:R-:W2:Y:S01]  /*0290*/  LDG.E.128 R12, desc[UR4][R12.64+0x800] ;  /* 0x000800040c0c7981 */ /* 0x000ea2000c1e1d00 */
[----:B------:R-:W-:Y:S01]  /*02a0*/  FFMA.FTZ R5, R5, R21, R9 ;  /* 0x0000001505057223 */ /* 0x000fe20000010009 */
[----:B------:R-:W-:Y:S02]  /*02b0*/  FMUL.FTZ R9, R22, R16 ;  /* 0x0000001016097220 */ /* 0x000fe40000410000 */
[----:B------:R-:W4:Y:S01]  /*02c0*/  LDG.E.128 R16, desc[UR4][R18.64+0x800] ;  /* 0x0008000412107981 */ /* 0x000f22000c1e1d00 */
[----:B------:R-:W-:-:S03]  /*02d0*/  FMUL.FTZ R8, R23, R26 ;  /* 0x0000001a17087220 */ /* 0x000fc60000410000 */
[----:B------:R-:W5:Y:S04]  /*02e0*/  LDG.E.128 R20, desc[UR4][R30.64+0x800] ;  /* 0x000800041e147981 */ /* 0x000f68000c1e1d00 */
[----:B------:R-:W5:Y:S01]  /*02f0*/  LDG.E.128 R24, desc[UR4][R24.64+0x800] ;  /* 0x0008000418187981 */ /* 0x000f62000c1e1d00 */
[----:B------:R-:W-:Y:S01]  /*0300*/  FFMA.FTZ R6, R6, R9, R10 ;  /* 0x0000000906067223 */ /* 0x000fe2000001000a */
[----:B------:R-:W-:Y:S02]  /*0310*/  FFMA.FTZ R7, R7, R8, R11 ;  /* 0x0000000807077223 */ /* 0x000fe4000001000b */
[----:B------:R-:W0:Y:S01]  /*0320*/  LDC.64 R8, c[0x0][0x218] ;  /* 0x00008600ff087b82 */ /* 0x000e220000000a00 */
[--C-:B---3--:R-:W-:Y:S02]  /*0330*/  HADD2.F32 R11, -RZ, R2.reuse.H0_H0 ;  /* 0x20000002ff0b7230 */ /* 0x108fe40000004100 */
[----:B------:R-:W-:-:S02]  /*0340*/  HADD2.F32 R2, -RZ, R2.H1_H1 ;  /* 0x30000002ff027230 */ /* 0x000fc40000004100 */
[----:B------:R-:W-:Y:S01]  /*0350*/  HADD2.F32 R10, -RZ, R3.H1_H1 ;  /* 0x30000003ff0a7230 */ /* 0x000fe20000004100 */
[----:B------:R-:W-:Y:S02]  /*0360*/  F2FP.F16.F32.PACK_AB R4, R5, R4 ;  /* 0x000000040504723e */ /* 0x000fe400000000ff */
[----:B------:R-:W-:Y:S01]  /*0370*/  F2FP.F16.F32.PACK_AB R5, R7, R6 ;  /* 0x000000060705723e */ /* 0x000fe200000000ff */
[----:B0-----:R-:W-:-:S04]  /*0380*/  IMAD.WIDE.U32 R8, R28, 0x2, R8 ;  /* 0x000000021c087825 */ /* 0x001fc800078e0008 */
[----:B------:R-:W-:-:S05]  /*0390*/  IMAD.WIDE R8, R0, 0x8, R8 ;  /* 0x0000000800087825 */ /* 0x000fca00078e0208 */
[----:B------:R-:W-:Y:S01]  /*03a0*/  STG.E.64 desc[UR4][R8.64], R4 ;  /* 0x0000000408007986 */ /* 0x000fe2000c101b04 */
[----:B--2---:R-:W-:Y:S01]  /*03b0*/  FADD.FTZ R2, -R13, R2 ;  /* 0x000000020d027221 */ /* 0x004fe20000010100 */
[----:B------:R-:W-:Y:S02]  /*03c0*/  HADD2.F32 R13, -RZ, R3.H0_H0 ;  /* 0x20000003ff0d7230 */ /* 0x000fe40000004100 */
[----:B------:R-:W-:Y:S01]  /*03d0*/  FADD.FTZ R11, -R12, R11 ;  /* 0x0000000b0c0b7221 */ /* 0x000fe20000010100 */
[----:B------:R-:W-:Y:S02]  /*03e0*/  FADD.FTZ R10, -R15, R10 ;  /* 0x0000000a0f0a7221 */ /* 0x000fe40000010100 */
[----:B------:R-:W-:Y:S01]  /*03f0*/  FADD.FTZ R13, -R14, R13 ;  /* 0x0000000d0e0d7221 */ /* 0x000fe20000010100 */
[----:B----4-:R-:W-:Y:S01]  /*0400*/  FMUL.FTZ R11, R16, R11 ;  /* 0x0000000b100b7220 */ /* 0x010fe20000410000 */
[----:B------:R-:W-:Y:S01]  /*0410*/  FMUL.FTZ R2, R17, R2 ;  /* 0x0000000211027220 */ /* 0x000fe20000410000 */
[----:B------:R-:W-:Y:S01]  /*0420*/  FMUL.FTZ R10, R19, R10 ;  /* 0x0000000a130a7220 */ /* 0x000fe20000410000 */
[----:B------:R-:W-:Y:S01]  /*0430*/  FMUL.FTZ R13, R18, R13 ;  /* 0x0000000d120d7220 */ /* 0x000fe20000410000 */
[----:B-----5:R-:W-:Y:S01]  /*0440*/  FFMA.FTZ R11, R24, R11, R20 ;  /* 0x0000000b180b7223 */ /* 0x020fe20000010014 */
[----:B------:R-:W-:-:S02]  /*0450*/  FFMA.FTZ R2, R25, R2, R21 ;  /* 0x0000000219027223 */ /* 0x000fc40000010015 */
[----:B------:R-:W-:Y:S01]  /*0460*/  FFMA.FTZ R13, R26, R13, R22 ;  /* 0x0000000d1a0d7223 */ /* 0x000fe20000010016 */
[----:B------:R-:W-:Y:S02]  /*0470*/  FFMA.FTZ R10, R27, R10, R23 ;  /* 0x0000000a1b0a7223 */ /* 0x000fe40000010017 */
[----:B------:R-:W-:-:S03]  /*0480*/  F2FP.F16.F32.PACK_AB R2, R2, R11 ;  /* 0x0000000b0202723e */ /* 0x000fc600000000ff */
[----:B------:R-:W-:-:S05]  /*0490*/  F2FP.F16.F32.PACK_AB R3, R10, R13 ;  /* 0x0000000d0a03723e */ /* 0x000fca00000000ff */
[----:B------:R-:W-:Y:S01]  /*04a0*/  STG.E.64 desc[UR4][R8.64+0x400], R2 ;  /* 0x0004000208007986 */ /* 0x000fe2000c101b04 */
[----:B------:R-:W-:Y:S05]  /*04b0*/  EXIT ;  /* 0x000000000000794d */ /* 0x000fea0003800000 */
.L_x_23294:
[----:B------:R-:W0:Y:S01]  /*04c0*/  S2R R27, SR_TID.X ;  /* 0x00000000001b7919 */ /* 0x000e220000002100 */
[----:B------:R-:W-:Y:S02]  /*04d0*/  PRMT R18, RZ, 0x7610, R18 ;  /* 0x00007610ff127816 */ /* 0x000fe40000000012 */
[----:B0-----:R-:W-:-:S13]  /*04e0*/  ISETP.GE.AND P1, PT, R27, R0, PT ;  /* 0x000000001b00720c */ /* 0x001fda0003f26270 */
[----:B------:R-:W0:Y:S01]  /*04f0*/  @!P1 LDC.64 R16, c[0x0][0x220] ;  /* 0x00008800ff109b82 */ /* 0x000e220000000a00 */
[----:B------:R-:W-:-:S07]  /*0500*/  @!P1 IADD3 R9, R28, R27, RZ ;  /* 0x0000001b1c099210 */ /* 0x000fce0007ffe0ff */
[----:B------:R-:W1:Y:S08]  /*0510*/  @!P1 LDC.64 R20, c[0x0][0x238] ;  /* 0x00008e00ff149b82 */ /* 0x000e700000000a00 */
[----:B------:R-:W2:Y:S01]  /*0520*/  @!P1 LDC.64 R14, c[0x0][0x228] ;  /* 0x00008a00ff0e9b82 */ /* 0x000ea20000000a00 */
[----:B0-----:R-:W-:-:S07]  /*0530*/  @!P1 IMAD.WIDE.U32 R16, R9, 0x2, R16 ;  /* 0x0000000209109825 */ /* 0x001fce00078e0010 */
[----:B------:R-:W0:Y:S01]  /*0540*/  @!P1 LDC.64 R10, c[0x0][0x240] ;  /* 0x00009000ff0a9b82 */ /* 0x000e220000000a00 */
[----:B------:R3:W4:Y:S07]  /*0550*/  @!P1 LDG.E.U16 R18, desc[UR4][R16.64] ;  /* 0x0000000410129981 */ /* 0x00072e000c1e1500 */
[----:B------:R-:W5:Y:S01]  /*0560*/  @!P1 LDC.64 R12, c[0x0][0x230] ;  /* 0x00008c00ff0c9b82 */ /* 0x000f620000000a00 */
[----:B-1----:R-:W-:Y:S01]  /*0570*/  @!P1 IMAD.WIDE.U32 R20, R9, 0x4, R20 ;  /* 0x0000000409149825 */ /* 0x002fe200078e0014 */
[----:B---3--:R-:W-:-:S03]  /*0580*/  CS2R R16, SRZ ;  /* 0x0000000000107805 */ /* 0x008fc6000001ff00 */
[----:B--2---:R-:W-:-:S03]  /*0590*/  @!P1 IMAD.WIDE.U32 R14, R9, 0x4, R14 ;  /* 0x00000004090e9825 */ /* 0x004fc600078e000e */
[----:B------:R-:W2:Y:S04]  /*05a0*/  @!P1 LDG.E R16, desc[UR4][R20.64] ;  /* 0x0000000414109981 */ /* 0x000ea8000c1e1900 */
[----:B------:R0:W3:Y:S02]  /*05b0*/  @!P1 LDG.E R17, desc[UR4][R14.64] ;  /* 0x000000040e119981 */ /* 0x0000e4000c1e1900 */
[----:B0-----:R-:W-:Y:S01]  /*05c0*/  @!P1 IMAD.WIDE.U32 R14, R9, 0x4, R10 ;  /* 0x00000004090e9825 */ /* 0x001fe200078e000a */
[----:B------:R-:W-:-:S03]  /*05d0*/  HFMA2.MMA R11, -RZ, RZ, 0, 0 ;  /* 0x00000000ff0b7435 */ /* 0x000fc600000001ff */
[----:B-----5:R-:W-:Y:S01]  /*05e0*/  @!P1 IMAD.WIDE.U32 R12, R9, 0x4, R12 ;  /* 0x00000004090c9825 */ /* 0x020fe200078e000c */
[----:B------:R-:W-:-:S06]  /*05f0*/  MOV R9, RZ ;  /* 0x000000ff00097202 */ /* 0x000fcc0000000f00 */
[----:B------:R-:W5:Y:S04]  /*0600*/  @!P1 LDG.E R11, desc[UR4][R12.64] ;  /* 0x000000040c0b9981 */ /* 0x000f68000c1e1900 */
[----:B------:R0:W5:Y:S01]  /*0610*/  @!P1 LDG.E R9, desc[UR4][R14.64] ;  /* 0x000000040e099981 */ /* 0x000162000c1e1900 */
[----:B------:R-:W-:-:S04]  /*0620*/  @!P1 IADD3 R27, R27, 0x80, RZ ;  /* 0x000000801b1b9810 */ /* 0x000fc80007ffe0ff */
[----:B------:R-:W-:-:S13]  /*0630*/  ISETP.GE.AND P0, PT, R27, R0, PT ;  /* 0x000000001b00720c */ /* 0x000fda0003f06270 */
[----:B0-----:R-:W0:Y:S08]  /*0640*/  @!P0 LDC.64 R14, c[0x0][0x220] ;  /* 0x00008800ff0e8b82 */ /* 0x001e300000000a00 */
[----:B------:R-:W1:Y:S01]  /*0650*/  @!P0 LDC.64 R12, c[0x0][0x238] ;  /* 0x00008e00ff0c8b82 */ /* 0x000e620000000a00 */
[----:B------:R-:W-:Y:S02]  /*0660*/  @!P0 IADD3 R10, R28, R27, RZ ;  /* 0x0000001b1c0a8210 */ /* 0x000fe40007ffe0ff */
[----:B------:R-:W-:Y:S01]  /*0670*/  PRMT R26, RZ, 0x7610, R26 ;  /* 0x00007610ff1a7816 */ /* 0x000fe2000000001a */
[----:B------:R-:W-:-:S04]  /*0680*/  HFMA2.MMA R19, -RZ, RZ, 0, 0 ;  /* 0x00000000ff137435 */ /* 0x000fc800000001ff */
[----:B------:R-:W1:Y:S01]  /*0690*/  @!P0 LDC.64 R32, c[0x0][0x240] ;  /* 0x00009000ff208b82 */ /* 0x000e620000000a00 */
[----:B0-----:R-:W-:-:S05]  /*06a0*/  @!P0 IMAD.WIDE.U32 R14, R10, 0x2, R14 ;  /* 0x000000020a0e8825 */ /* 0x001fca00078e000e */
[----:B------:R0:W5:Y:S01]  /*06b0*/  @!P0 LDG.E.U16 R26, desc[UR4][R14.64] ;  /* 0x000000040e1a8981 */ /* 0x000162000c1e1500 */
[----:B-1----:R-:W-:-:S05]  /*06c0*/  @!P0 IMAD.WIDE.U32 R12, R10, 0x4, R12 ;  /* 0x000000040a0c8825 */ /* 0x002fca00078e000c */
[----:B------:R1:W5:Y:S01]  /*06d0*/  @!P0 LDG.E R19, desc[UR4][R12.64] ;  /* 0x000000040c138981 */ /* 0x000362000c1e1900 */
[----:B0-----:R-:W0:Y:S01]  /*06e0*/  @!P0 LDC.64 R14, c[0x0][0x228] ;  /* 0x00008a00ff0e8b82 */ /* 0x001e220000000a00 */
[----:B-1----:R-:W-:Y:S01]  /*06f0*/  MOV R12, RZ ;  /* 0x000000ff000c7202 */ /* 0x002fe20000000f00 */
[----:B0-----:R-:W-:-:S05]  /*0700*/  @!P0 IMAD.WIDE.U32 R14, R10, 0x4, R14 ;  /* 0x000000040a0e8825 */ /* 0x001fca00078e000e */
[----:B------:R0:W5:Y:S01]  /*0710*/  @!P0 LDG.E R12, desc[UR4][R14.64] ;  /* 0x000000040e0c8981 */ /* 0x000162000c1e1900 */
[----:B------:R-:W-:-:S04]  /*0720*/  @!P0 IADD3 R27, R27, 0x80, RZ ;  /* 0x000000801b1b8810 */ /* 0x000fc80007ffe0ff */
[----:B------:R-:W-:Y:S01]  /*0730*/  ISETP.GE.AND P2, PT, R27, R0, PT ;  /* 0x000000001b00720c */ /* 0x000fe20003f46270 */
[----:B0-----:R-:W0:Y:S01]  /*0740*/  @!P0 LDC.64 R14, c[0x0][0x230] ;  /* 0x00008c00ff0e8b82 */ /* 0x001e220000000a00 */
[----:B------:R-:W-:Y:S01]  /*0750*/  HFMA2.MMA R29, -RZ, RZ, 0, 0 ;  /* 0x00000000ff1d7435 */ /* 0x000fe200000001ff */
[----:B------:R-:W-:-:S10]  /*0760*/  @!P0 IMAD.WIDE.U32 R32, R10, 0x4, R32 ;  /* 0x000000040a208825 */ /* 0x000fd400078e0020 */
[----:B------:R-:W1:Y:S08]  /*0770*/  @!P2 LDC.64 R20, c[0x0][0x220] ;  /* 0x00008800ff14ab82 */ /* 0x000e700000000a00 */
[----:B------:R-:W1:Y:S01]  /*0780*/  @!P2 LDC.64 R30, c[0x0][0x228] ;  /* 0x00008a00ff1eab82 */ /* 0x000e620000000a00 */
[----:B0-----:R-:W-:Y:S01]  /*0790*/  @!P0 IMAD.WIDE.U32 R14, R10, 0x4, R14 ;  /* 0x000000040a0e8825 */ /* 0x001fe200078e000e */
[----:B------:R-:W-:-:S04]  /*07a0*/  MOV R10, RZ ;  /* 0x000000ff000a7202 */ /* 0x000fc80000000f00 */
[----:B------:R0:W5:Y:S02]  /*07b0*/  @!P0 LDG.E R29, desc[UR4][R14.64] ;  /* 0x000000040e1d8981 */ /* 0x000164000c1e1900 */
[----:B0-----:R-:W-:-:S06]  /*07c0*/  CS2R R14, SRZ ;  /* 0x00000000000e7805 */ /* 0x001fcc000001ff00 */
[----:B------:R0:W5:Y:S02]  /*07d0*/  @!P0 LDG.E R15, desc[UR4][R32.64] ;  /* 0x00000004200f8981 */ /* 0x000164000c1e1900 */
[----:B0-----:R-:W0:Y:S01]  /*07e0*/  @!P2 LDC.64 R32, c[0x0][0x240] ;  /* 0x00009000ff20ab82 */ /* 0x001e220000000a00 */
[----:B----4-:R-:W-:-:S05]  /*07f0*/  @!P1 HADD2.F32 R23, -RZ, R18.H0_H0 ;  /* 0x20000012ff179230 */ /* 0x010fca0000004100 */
[----:B--2---:R-:W-:Y:S02]  /*0800*/  @!P1 FADD.FTZ R16, R23, -R16 ;  /* 0x8000001017109221 */ /* 0x004fe40000010000 */
[----:B------:R-:W2:Y:S02]  /*0810*/  @!P2 LDC.64 R22, c[0x0][0x238] ;  /* 0x00008e00ff16ab82 */ /* 0x000ea40000000a00 */
[----:B---3--:R-:W-:-:S06]  /*0820*/  @!P1 FMUL.FTZ R13, R16, R17 ;  /* 0x00000011100d9220 */ /* 0x008fcc0000410000 */
[----:B------:R-:W3:Y:S01]  /*0830*/  @!P2 LDC.64 R16, c[0x0][0x230] ;  /* 0x00008c00ff10ab82 */ /* 0x000ee20000000a00 */
[----:B-----5:R-:W-:Y:S01]  /*0840*/  @!P1 FFMA.FTZ R11, R13, R9, R11 ;  /* 0x000000090d0b9223 */ /* 0x020fe2000001000b */
[----:B------:R-:W-:Y:S02]  /*0850*/  @!P2 IADD3 R9, R28, R27, RZ ;  /* 0x0000001b1c09a210 */ /* 0x000fe40007ffe0ff */
[----:B------:R-:W-:-:S03]  /*0860*/  @!P2 IADD3 R27, R27, 0x80, RZ ;  /* 0x000000801b1ba810 */ /* 0x000fc60007ffe0ff */
[----:B---3--:R-:W-:Y:S01]  /*0870*/  @!P2 IMAD.WIDE.U32 R16, R9, 0x4, R16 ;  /* 0x000000040910a825 */ /* 0x008fe200078e0010 */
[----:B------:R-:W-:-:S04]  /*0880*/  ISETP.GE.AND P0, PT, R27, R0, PT ;  /* 0x000000001b00720c */ /* 0x000fc80003f06270 */
[----:B------:R3:W4:Y:S01]  /*0890*/  @!P2 LDG.E R10, desc[UR4][R16.64] ;  /* 0x00000004100aa981 */ /* 0x000722000c1e1900 */
[C---:B--2---:R-:W-:Y:S01]  /*08a0*/  @!P2 IMAD.WIDE.U32 R22, R9.reuse, 0x4, R22 ;  /* 0x000000040916a825 */ /* 0x044fe200078e0016 */
[----:B---3--:R-:W-:Y:S01]  /*08b0*/  HFMA2.MMA R17, -RZ, RZ, 0, 0 ;  /* 0x00000000ff117435 */ /* 0x008fe200000001ff */
[----:B------:R-:W2:Y:S09]  /*08c0*/  S2R R18, SR_TID.X ;  /* 0x0000000000127919 */ /* 0x000eb20000002100 */
[----:B------:R3:W5:Y:S02]  /*08d0*/  @!P2 LDG.E R17, desc[UR4][R22.64] ;  /* 0x000000041611a981 */ /* 0x000764000c1e1900 */
[----:B---3--:R-:W3:Y:S01]  /*08e0*/  @!P0 LDC.64 R22, c[0x0][0x228] ;  /* 0x00008a00ff168b82 */ /* 0x008ee20000000a00 */
[----:B------:R-:W-:Y:S01]  /*08f0*/  PRMT R13, RZ, 0x7610, R13 ;  /* 0x00007610ff0d7816 */ /* 0x000fe2000000000d */
[----:B-1----:R-:W-:-:S04]  /*0900*/  @!P2 IMAD.WIDE.U32 R20, R9, 0x2, R20 ;  /* 0x000000020914a825 */ /* 0x002fc800078e0014 */
[C---:B------:R-:W-:Y:S01]  /*0910*/  @!P2 IMAD.WIDE.U32 R30, R9.reuse, 0x4, R30 ;  /* 0x00000004091ea825 */ /* 0x040fe200078e001e */
[----:B------:R1:W4:Y:S03]  /*0920*/  @!P2 LDG.E.U16 R13, desc[UR4][R20.64] ;  /* 0x00000004140da981 */ /* 0x000326000c1e1500 */
[----:B0-----:R-:W-:Y:S01]  /*0930*/  @!P2 IMAD.WIDE.U32 R32, R9, 0x4, R32 ;  /* 0x000000040920a825 */ /* 0x001fe200078e0020 */
[----:B------:R-:W-:Y:S02]  /*0940*/  @!P0 IADD3 R9, R28, R27, RZ ;  /* 0x0000001b1c098210 */ /* 0x000fe40007ffe0ff */
[----:B--2---:R-:W-:Y:S02]  /*0950*/  IADD3 R24, R18, 0x80, RZ ;  /* 0x0000008012187810 */ /* 0x004fe40007ffe0ff */
[----:B------:R-:W2:Y:S01]  /*0960*/  @!P2 LDG.E R14, desc[UR4][R32.64] ;  /* 0x00000004200ea981 */ /* 0x000ea2000c1e1900 */
[----:B-1----:R-:W-:Y:S01]  /*0970*/  CS2R R20, SRZ ;  /* 0x0000000000147805 */ /* 0x002fe2000001ff00 */
[----:B---3--:R-:W-:Y:S01]  /*0980*/  @!P0 IMAD.WIDE.U32 R22, R9, 0x4, R22 ;  /* 0x0000000409168825 */ /* 0x008fe200078e0016 */
[----:B------:R-:W-:-:S04]  /*0990*/  ISETP.GE.AND P4, PT, R24, R0, PT ;  /* 0x000000001800720c */ /* 0x000fc80003f86270 */
[----:B------:R0:W3:Y:S04]  /*09a0*/  @!P2 LDG.E R21, desc[UR4][R30.64] ;  /* 0x000000041e15a981 */ /* 0x0000e8000c1e1900 */
[----:B------:R1:W2:Y:S01]  /*09b0*/  @!P0 LDG.E R20, desc[UR4][R22.64] ;  /* 0x0000000416148981 */ /* 0x0002a2000c1e1900 */
[----:B0-----:R-:W0:Y:S08]  /*09c0*/  @!P0 LDC.64 R30, c[0x0][0x220] ;  /* 0x00008800ff1e8b82 */ /* 0x001e300000000a00 */
[----:B-1----:R-:W1:Y:S01]  /*09d0*/  @!P0 LDC.64 R22, c[0x0][0x230] ;  /* 0x00008c00ff168b82 */ /* 0x002e620000000a00 */
[----:B------:R-:W-:-:S05]  /*09e0*/  @!P4 HADD2.F32 R26, -RZ, R26.H0_H0 ;  /* 0x2000001aff1ac230 */ /* 0x000fca0000004100 */
[----:B------:R-:W-:Y:S01]  /*09f0*/  @!P4 FADD.FTZ R26, R26, -R19 ;  /* 0x800000131a1ac221 */ /* 0x000fe20000010000 */
[----:B------:R-:W-:Y:S01]  /*0a00*/  MOV R19, RZ ;  /* 0x000000ff00137202 */ /* 0x000fe20000000f00 */
[----:B-1----:R-:W-:-:S05]  /*0a10*/  @!P0 IMAD.WIDE.U32 R22, R9, 0x4, R22 ;  /* 0x0000000409168825 */ /* 0x002fca00078e0016 */
[----:B------:R1:W2:Y:S02]  /*0a20*/  @!P0 LDG.E R19, desc[UR4][R22.64] ;  /* 0x0000000416138981 */ /* 0x0002a4000c1e1900 */
[----:B-1----:R-:W1:Y:S01]  /*0a30*/  @!P0 LDC.64 R22, c[0x0][0x238] ;  /* 0x00008e00ff168b82 */ /* 0x002e620000000a00 */
[----:B------:R-:W-:Y:S01]  /*0a40*/  @!P4 FMUL.FTZ R26, R26, R12 ;  /* 0x0000000c1a1ac220 */ /* 0x000fe20000410000 */
[----:B------:R-:W-:Y:S01]  /*0a50*/  IADD3 R12, R18, 0x100, RZ ;  /* 0x00000100120c7810 */ /* 0x000fe20007ffe0ff */
[----:B0-----:R-:W-:Y:S01]  /*0a60*/  @!P0 IMAD.WIDE.U32 R30, R9, 0x2, R30 ;  /* 0x00000002091e8825 */ /* 0x001fe200078e001e */
[----:B------:R-:W-:Y:S02]  /*0a70*/  PRMT R16, RZ, 0x7610, R16 ;  /* 0x00007610ff107816 */ /* 0x000fe40000000010 */
[----:B------:R-:W-:Y:S01]  /*0a80*/  ISETP.GE.AND P2, PT, R12, R0, PT ;  /* 0x000000000c00720c */ /* 0x000fe20003f46270 */
[----:B------:R-:W-:-:S03]  /*0a90*/  HFMA2.MMA R12, -RZ, RZ, 0, 0 ;  /* 0x00000000ff0c7435 */ /* 0x000fc600000001ff */
[----:B------:R-:W2:Y:S01]  /*0aa0*/  @!P0 LDG.E.U16 R16, desc[UR4][R30.64] ;  /* 0x000000041e108981 */ /* 0x000ea2000c1e1500 */
[----:B-1----:R-:W-:-:S06]  /*0ab0*/  @!P0 IMAD.WIDE.U32 R22, R9, 0x4, R22 ;  /* 0x0000000409168825 */ /* 0x002fcc00078e0016 */
[----:B------:R0:W2:Y:S02]  /*0ac0*/  @!P0 LDG.E R12, desc[UR4][R22.64] ;  /* 0x00000004160c8981 */ /* 0x0000a4000c1e1900 */
[----:B0-----:R-:W0:Y:S02]  /*0ad0*/  @!P0 LDC.64 R22, c[0x0][0x240] ;  /* 0x00009000ff168b82 */ /* 0x001e240000000a00 */
[----:B0-----:R-:W-:Y:S01]  /*0ae0*/  @!P0 IMAD.WIDE.U32 R22, R9, 0x4, R22 ;  /* 0x0000000409168825 */ /* 0x001fe200078e0016 */
[----:B------:R-:W-:-:S06]  /*0af0*/  MOV R9, RZ ;  /* 0x000000ff00097202 */ /* 0x000fcc0000000f00 */
[----:B------:R0:W2:Y:S01]  /*0b00*/  @!P0 LDG.E R9, desc[UR4][R22.64] ;  /* 0x0000000416098981 */ /* 0x0000a2000c1e1900 */
[----:B------:R-:W-:Y:S02]  /*0b10*/  IADD3 R31, R18, 0x180, RZ ;  /* 0x00000180121f7810 */ /* 0x000fe40007ffe0ff */
[----:B------:R-:W-:Y:S02]  /*0b20*/  @!P0 IADD3 R27, R27, 0x80, RZ ;  /* 0x000000801b1b8810 */ /* 0x000fe40007ffe0ff */
[-C--:B------:R-:W-:Y:S02]  /*0b30*/  ISETP.GE.AND P0, PT, R31, R0.reuse, PT ;  /* 0x000000001f00720c */ /* 0x080fe40003f06270 */
[----:B------:R-:W-:-:S13]  /*0b40*/  ISETP.GE.AND P3, PT, R27, R0, PT ;  /* 0x000000001b00720c */ /* 0x000fda0003f66270 */
[----:B0-----:R-:W0:Y:S08]  /*0b50*/  @!P3 LDC.64 R22, c[0x0][0x220] ;  /* 0x00008800ff16bb82 */ /* 0x001e300000000a00 */
[----:B------:R-:W1:Y:S08]  /*0b60*/  @!P3 LDC.64 R30, c[0x0][0x240] ;  /* 0x00009000ff1ebb82 */ /* 0x000e700000000a00 */
[----:B------:R-:W1:Y:S01]  /*0b70*/  @!P3 LDC.64 R34, c[0x0][0x238] ;  /* 0x00008e00ff22bb82 */ /* 0x000e620000000a00 */
[----:B----4-:R-:W-:-:S05]  /*0b80*/  @!P2 HADD2.F32 R13, -RZ, R13.H0_H0 ;  /* 0x2000000dff0da230 */ /* 0x010fca0000004100 */
[----:B-----5:R-:W-:-:S04]  /*0b90*/  @!P2 FADD.FTZ R13, R13, -R17 ;  /* 0x800000110d0da221 */ /* 0x020fc80000010000 */
[----:B---3--:R-:W-:-:S04]  /*0ba0*/  @!P2 FMUL.FTZ R21, R13, R21 ;  /* 0x000000150d15a220 */ /* 0x008fc80000410000 */
[----:B--2---:R-:W-:Y:S01]  /*0bb0*/  @!P2 FFMA.FTZ R10, R21, R14, R10 ;  /* 0x0000000e150aa223 */ /* 0x004fe2000001000a */
[----:B------:R-:W-:Y:S02]  /*0bc0*/  @!P3 IADD3 R14, R28, R27, RZ ;  /* 0x0000001b1c0eb210 */ /* 0x000fe40007ffe0ff */
[----:B------:R-:W-:-:S04]  /*0bd0*/  @!P3 IADD3 R27, R27, 0x80, RZ ;  /* 0x000000801b1bb810 */ /* 0x000fc80007ffe0ff */
[----:B------:R-:W-:Y:S01]  /*0be0*/  ISETP.GE.AND P5, PT, R27, R0, PT ;  /* 0x000000001b00720c */ /* 0x000fe20003fa6270 */
[----:B0-----:R-:W-:Y:S01]  /*0bf0*/  @!P3 IMAD.WIDE.U32 R22, R14, 0x2, R22 ;  /* 0x000000020e16b825 */ /* 0x001fe200078e0016 */
[----:B------:R-:W-:-:S06]  /*0c00*/  PRMT R21, RZ, 0x7610, R21 ;  /* 0x00007610ff157816 */ /* 0x000fcc0000000015 */
[----:B------:R0:W2:Y:S05]  /*0c10*/  @!P3 LDG.E.U16 R21, desc[UR4][R22.64] ;  /* 0x000000041615b981 */ /* 0x0000aa000c1e1500 */
[----:B------:R-:W3:Y:S01]  /*0c20*/  @!P5 LDC.64 R32, c[0x0][0x220] ;  /* 0x00008800ff20db82 */ /* 0x000ee20000000a00 */
[----:B------:R-:W-:-:S05]  /*0c30*/  @!P0 HADD2.F32 R16, -RZ, R16.H0_H0 ;  /* 0x20000010ff108230 */ /* 0x000fca0000004100 */
[----:B------:R-:W-:Y:S02]  /*0c40*/  @!P0 FADD.FTZ R12, R16, -R12 ;  /* 0x8000000c100c8221 */ /* 0x000fe40000010000 */
[----:B------:R-:W0:Y:S02]  /*0c50*/  @!P3 LDC.64 R16, c[0x0][0x228] ;  /* 0x00008a00ff10bb82 */ /* 0x000e240000000a00 */
[----:B------:R-:W-:-:S06]  /*0c60*/  @!P0 FMUL.FTZ R20, R12, R20 ;  /* 0x000000140c148220 */ /* 0x000fcc0000410000 */
[----:B------:R-:W4:Y:S01]  /*0c70*/  @!P3 LDC.64 R12, c[0x0][0x230] ;  /* 0x00008c00ff0cbb82 */ /* 0x000f220000000a00 */
[----:B0-----:R-:W-:Y:S01]  /*0c80*/  @!P3 IMAD.WIDE.U32 R22, R14, 0x4, R16 ;  /* 0x000000040e16b825 */ /* 0x001fe200078e0010 */
[----:B------:R-:W-:-:S03]  /*0c90*/  HFMA2.MMA R16, -RZ, RZ, 0, 0 ;  /* 0x00000000ff107435 */ /* 0x000fc600000001ff */
[----:B----4-:R-:W-:-:S07]  /*0ca0*/  @!P3 IMAD.WIDE.U32 R12, R14, 0x4, R12 ;  /* 0x000000040e0cb825 */ /* 0x010fce00078e000c */
[----:B------:R0:W4:Y:S01]  /*0cb0*/  @!P3 LDG.E R16, desc[UR4][R22.64] ;  /* 0x000000041610b981 */ /* 0x000122000c1e1900 */
[----:B------:R-:W-:Y:S02]  /*0cc0*/  MOV R17, RZ ;  /* 0x000000ff00117202 */ /* 0x000fe40000000f00 */
[----:B0-----:R-:W-:Y:S01]  /*0cd0*/  CS2R R22, SRZ ;  /* 0x0000000000167805 */ /* 0x001fe2000001ff00 */
[----:B-1----:R-:W-:-:S05]  /*0ce0*/  @!P3 IMAD.WIDE.U32 R34, R14, 0x4, R34 ;  /* 0x000000040e22b825 */ /* 0x002fca00078e0022 */
[----:B------:R0:W5:Y:S01]  /*0cf0*/  @!P3 LDG.E R23, desc[UR4][R12.64] ;  /* 0x000000040c17b981 */ /* 0x000162000c1e1900 */
[--C-:B------:R-:W-:Y:S01]  /*0d00*/  @!P0 FFMA.FTZ R9, R20, R9, R19.reuse ;  /* 0x0000000914098223 */ /* 0x100fe20000010013 */
[----:B------:R-:W-:Y:S02]  /*0d10*/  PRMT R19, RZ, 0x7610, R19 ;  /* 0x00007610ff137816 */ /* 0x000fe40000000013 */
[----:B------:R-:W4:Y:S01]  /*0d20*/  @!P3 LDG.E R17, desc[UR4][R34.64] ;  /* 0x000000042211b981 */ /* 0x000f22000c1e1900 */
[----:B0-----:R-:W-:Y:S01]  /*0d30*/  @!P3 IMAD.WIDE.U32 R12, R14, 0x4, R30 ;  /* 0x000000040e0cb825 */ /* 0x001fe200078e001e */
[----:B------:R-:W-:-:S04]  /*0d40*/  @!P5 IADD3 R30, R28, R27, RZ ;  /* 0x0000001b1c1ed210 */ /* 0x000fc80007ffe0ff */
[----:B------:R0:W5:Y:S01]  /*0d50*/  @!P3 LDG.E R22, desc[UR4][R12.64] ;  /* 0x000000040c16b981 */ /* 0x000162000c1e1900 */
[----:B---3--:R-:W-:-:S05]  /*0d60*/  @!P5 IMAD.WIDE.U32 R32, R30, 0x2, R32 ;  /* 0x000000021e20d825 */ /* 0x008fca00078e0020 */
[----:B------:R1:W3:Y:S01]  /*0d70*/  @!P5 LDG.E.U16 R19, desc[UR4][R32.64] ;  /* 0x000000042013d981 */ /* 0x0002e2000c1e1500 */
[----:B0-----:R-:W0:Y:S08]  /*0d80*/  @!P5 LDC.64 R12, c[0x0][0x228] ;  /* 0x00008a00ff0cdb82 */ /* 0x001e300000000a00 */
[----:B-1----:R-:W1:Y:S01]  /*0d90*/  @!P5 LDC.64 R32, c[0x0][0x230] ;  /* 0x00008c00ff20db82 */ /* 0x002e620000000a00 */
[----:B------:R-:W-:Y:S01]  /*0da0*/  HFMA2.MMA R14, -RZ, RZ, 0, 0 ;  /* 0x00000000ff0e7435 */ /* 0x000fe200000001ff */
[----:B0-----:R-:W-:-:S09]  /*0db0*/  @!P5 IMAD.WIDE.U32 R12, R30, 0x4, R12 ;  /* 0x000000041e0cd825 */ /* 0x001fd200078e000c */
[----:B------:R0:W5:Y:S01]  /*0dc0*/  @!P5 LDG.E R14, desc[UR4][R12.64] ;  /* 0x000000040c0ed981 */ /* 0x000162000c1e1900 */
[----:B-1----:R-:W-:Y:S01]  /*0dd0*/  @!P5 IMAD.WIDE.U32 R32, R30, 0x4, R32 ;  /* 0x000000041e20d825 */ /* 0x002fe200078e0020 */
[----:B0-----:R-:W-:-:S06]  /*0de0*/  MOV R12, RZ ;  /* 0x000000ff000c7202 */ /* 0x001fcc0000000f00 */
[----:B------:R0:W5:Y:S02]  /*0df0*/  @!P5 LDG.E R12, desc[UR4][R32.64] ;  /* 0x00000004200cd981 */ /* 0x000164000c1e1900 */
[----:B0-----:R-:W0:Y:S01]  /*0e00*/  @!P5 LDC.64 R32, c[0x0][0x238] ;  /* 0x00008e00ff20db82 */ /* 0x001e220000000a00 */
[----:B------:R-:W-:-:S04]  /*0e10*/  IADD3 R13, R18, 0x200, RZ ;  /* 0x00000200120d7810 */ /* 0x000fc80007ffe0ff */
[----:B------:R-:W-:Y:S01]  /*0e20*/  ISETP.GE.AND P3, PT, R13, R0, PT ;  /* 0x000000000d00720c */ /* 0x000fe20003f66270 */
[----:B------:R-:W-:Y:S01]  /*0e30*/  HFMA2.MMA R13, -RZ, RZ, 0, 0 ;  /* 0x00000000ff0d7435 */ /* 0x000fe200000001ff */
[----:B0-----:R-:W-:-:S09]  /*0e40*/  @!P5 IMAD.WIDE.U32 R32, R30, 0x4, R32 ;  /* 0x000000041e20d825 */ /* 0x001fd200078e0020 */
[----:B------:R0:W5:Y:S02]  /*0e50*/  @!P5 LDG.E R13, desc[UR4][R32.64] ;  /* 0x00000004200dd981 */ /* 0x000164000c1e1900 */
[----:B0-----:R-:W0:Y:S01]  /*0e60*/  @!P5 LDC.64 R32, c[0x0][0x240] ;  /* 0x00009000ff20db82 */ /* 0x001e220000000a00 */
[----:B------:R-:W-:-:S04]  /*0e70*/  @!P5 IADD3 R27, R27, 0x80, RZ ;  /* 0x000000801b1bd810 */ /* 0x000fc80007ffe0ff */
[----:B------:R-:W-:Y:S02]  /*0e80*/  ISETP.GE.AND P6, PT, R27, R0, PT ;  /* 0x000000001b00720c */ /* 0x000fe40003fc6270 */
[----:B------:R-:W-:Y:S01]  /*0e90*/  MOV R20, RZ ;  /* 0x000000ff00147202 */ /* 0x000fe20000000f00 */
[----:B0-----:R-:W-:-:S05]  /*0ea0*/  @!P5 IMAD.WIDE.U32 R30, R30, 0x4, R32 ;  /* 0x000000041e1ed825 */ /* 0x001fca00078e0020 */
[----:B------:R0:W5:Y:S05]  /*0eb0*/  @!P5 LDG.E R20, desc[UR4][R30.64] ;  /* 0x000000041e14d981 */ /* 0x00016a000c1e1900 */
[----:B0-----:R-:W0:Y:S01]  /*0ec0*/  @!P6 LDC.64 R30, c[0x0][0x220] ;  /* 0x00008800ff1eeb82 */ /* 0x001e220000000a00 */
[----:B--2---:R-:W-:Y:S02]  /*0ed0*/  @!P3 HADD2.F32 R21, -RZ, R21.H0_H0 ;  /* 0x20000015ff15b230 */ /* 0x004fe40000004100 */
[----:B------:R-:W-:-:S05]  /*0ee0*/  @!P4 FFMA.FTZ R15, R26, R15, R29 ;  /* 0x0000000f1a0fc223 */ /* 0x000fca000001001d */
[----:B------:R-:W-:Y:S02]  /*0ef0*/  @!P4 F2FP.F16.F32.PACK_AB R2, RZ, R15 ;  /* 0x0000000fff02c23e */ /* 0x000fe400000000ff */
[----:B------:R-:W-:-:S04]  /*0f00*/  IADD3 R15, R18, 0x280, RZ ;  /* 0x00000280120f7810 */ /* 0x000fc80007ffe0ff */
[----:B------:R-:W-:Y:S01]  /*0f10*/  ISETP.GE.AND P4, PT, R15, R0, PT ;  /* 0x000000000f00720c */ /* 0x000fe20003f86270 */
[----:B------:R-:W-:Y:S01]  /*0f20*/  HFMA2.MMA R15, -RZ, RZ, 0, 0 ;  /* 0x00000000ff0f7435 */ /* 0x000fe200000001ff */
[----:B----4-:R-:W-:Y:S01]  /*0f30*/  @!P3 FADD.FTZ R21, R21, -R17 ;  /* 0x800000111515b221 */ /* 0x010fe20000010000 */
[----:B------:R-:W-:-:S03]  /*0f40*/  @!P6 IADD3 R17, R28, R27, RZ ;  /* 0x0000001b1c11e210 */ /* 0x000fc60007ffe0ff */
[----:B------:R-:W-:Y:S01]  /*0f50*/  @!P3 FMUL.FTZ R21, R21, R16 ;  /* 0x000000101515b220 */ /* 0x000fe20000410000 */
[----:B------:R-:W-:Y:S01]  /*0f60*/  PRMT R16, RZ, 0x7610, R16 ;  /* 0x00007610ff107816 */ /* 0x000fe20000000010 */
[----:B0-----:R-:W-:-:S05]  /*0f70*/  @!P6 IMAD.WIDE.U32 R30, R17, 0x2, R30 ;  /* 0x00000002111ee825 */ /* 0x001fca00078e001e */
[----:B------:R0:W2:Y:S02]  /*0f80*/  @!P6 LDG.E.U16 R16, desc[UR4][R30.64] ;  /* 0x000000041e10e981 */ /* 0x0000a4000c1e1500 */
[----:B0-----:R-:W0:Y:S01]  /*0f90*/  @!P6 LDC.64 R30, c[0x0][0x228] ;  /* 0x00008a00ff1eeb82 */ /* 0x001e220000000a00 */
[----:B---3--:R-:W-:Y:S02]  /*0fa0*/  @!P4 HADD2.F32 R19, -RZ, R19.H0_H0 ;  /* 0x20000013ff13c230 */ /* 0x008fe40000004100 */
[----:B0-----:R-:W-:-:S05]  /*0fb0*/  @!P6 IMAD.WIDE.U32 R30, R17, 0x4, R30 ;  /* 0x00000004111ee825 */ /* 0x001fca00078e001e */
[----:B------:R0:W3:Y:S02]  /*0fc0*/  @!P6 LDG.E R15, desc[UR4][R30.64] ;  /* 0x000000041e0fe981 */ /* 0x0000e4000c1e1900 */
[----:B0-----:R-:W0:Y:S02]  /*0fd0*/  @!P6 LDC.64 R30, c[0x0][0x230] ;  /* 0x00008c00ff1eeb82 */ /* 0x001e240000000a00 */
[----:B0-----:R-:W-:-:S04]  /*0fe0*/  @!P6 IMAD.WIDE.U32 R30, R17, 0x4, R30 ;  /* 0x00000004111ee825 */ /* 0x001fc800078e001e */
[----:B-----5:R-:W-:Y:S01]  /*0ff0*/  @!P4 FADD.FTZ R19, R19, -R13 ;  /* 0x8000000d1313c221 */ /* 0x020fe20000010000 */
[----:B------:R-:W-:-:S06]  /*1000*/  MOV R13, RZ ;  /* 0x000000ff000d7202 */ /* 0x000fcc0000000f00 */
[----:B------:R0:W4:Y:S02]  /*1010*/  @!P6 LDG.E R13, desc[UR4][R30.64] ;  /* 0x000000041e0de981 */ /* 0x000124000c1e1900 */
[----:B0-----:R-:W0:Y:S01]  /*1020*/  @!P6 LDC.64 R30, c[0x0][0x238] ;  /* 0x00008e00ff1eeb82 */ /* 0x001e220000000a00 */
[----:B------:R-:W-:Y:S01]  /*1030*/  @!P4 FMUL.FTZ R19, R19, R14 ;  /* 0x0000000e1313c220 */ /* 0x000fe20000410000 */
[----:B------:R-:W-:Y:S01]  /*1040*/  HFMA2.MMA R14, -RZ, RZ, 0, 0 ;  /* 0x00000000ff0e7435 */ /* 0x000fe200000001ff */
[----:B0-----:R-:W-:-:S09]  /*1050*/  @!P6 IMAD.WIDE.U32 R30, R17, 0x4, R30 ;  /* 0x00000004111ee825 */ /* 0x001fd200078e001e */
[----:B------:R0:W5:Y:S02]  /*1060*/  @!P6 LDG.E R14, desc[UR4][R30.64] ;  /* 0x000000041e0ee981 */ /* 0x000164000c1e1900 */
[----:B0-----:R-:W0:Y:S01]  /*1070*/  @!P6 LDC.64 R30, c[0x0][0x240] ;  /* 0x00009000ff1eeb82 */ /* 0x001e220000000a00 */
[----:B------:R-:W-:-:S04]  /*1080*/  @!P6 IADD3 R27, R27, 0x80, RZ ;  /* 0x000000801b1be810 */ /* 0x000fc80007ffe0ff */
[----:B------:R-:W-:Y:S02]  /*1090*/  ISETP.GE.AND P5, PT, R27, R0, PT ;  /* 0x000000001b00720c */ /* 0x000fe40003fa6270 */
[----:B------:R-:W-:Y:S01]  /*10a0*/  IADD3 R29, R18, 0x300, RZ ;  /* 0x00000300121d7810 */ /* 0x000fe20007ffe0ff */
[----:B0-----:R-:W-:Y:S01]  /*10b0*/  @!P6 IMAD.WIDE.U32 R30, R17, 0x4, R30 ;  /* 0x00000004111ee825 */ /* 0x001fe200078e001e */
[----:B------:R-:W-:-:S06]  /*10c0*/  MOV R17, RZ ;  /* 0x000000ff00117202 */ /* 0x000fcc0000000f00 */
[----:B------:R0:W4:Y:S01]  /*10d0*/  @!P6 LDG.E R17, desc[UR4][R30.64] ;  /* 0x000000041e11e981 */ /* 0x000122000c1e1900 */
[----:B------:R-:W-:Y:S02]  /*10e0*/  ISETP.GE.AND P6, PT, R29, R0, PT ;  /* 0x000000001d00720c */ /* 0x000fe40003fc6270 */
[----:B0-----:R-:W0:Y:S01]  /*10f0*/  @!P5 LDC.64 R30, c[0x0][0x220] ;  /* 0x00008800ff1edb82 */ /* 0x001e220000000a00 */
[----:B------:R-:W-:-:S05]  /*1100*/  @!P5 IADD3 R27, R28, R27, RZ ;  /* 0x0000001b1c1bd210 */ /* 0x000fca0007ffe0ff */
[----:B0-----:R-:W-:Y:S01]  /*1110*/  @!P5 IMAD.WIDE.U32 R30, R27, 0x2, R30 ;  /* 0x000000021b1ed825 */ /* 0x001fe200078e001e */
[----:B------:R-:W-:Y:S01]  /*1120*/  HFMA2.MMA R26, -RZ, RZ, 0, 0 ;  /* 0x00000000ff1a7435 */ /* 0x000fe200000001ff */
[----:B------:R-:W-:Y:S02]  /*1130*/  @!P1 F2FP.F16.F32.PACK_AB R25, RZ, R11 ;  /* 0x0000000bff19923e */ /* 0x000fe400000000ff */
[----:B------:R-:W-:Y:S01]  /*1140*/  MOV R11, RZ ;  /* 0x000000ff000b7202 */ /* 0x000fe20000000f00 */
[----:B--2---:R-:W-:-:S05]  /*1150*/  @!P6 HADD2.F32 R16, -RZ, R16.H0_H0 ;  /* 0x20000010ff10e230 */ /* 0x004fca0000004100 */
[--C-:B-----5:R-:W-:Y:S01]  /*1160*/  @!P6 FADD.FTZ R16, R16, -R14.reuse ;  /* 0x8000000e1010e221 */ /* 0x120fe20000010000 */
[----:B------:R-:W-:-:S06]  /*1170*/  PRMT R14, RZ, 0x7610, R14 ;  /* 0x00007610ff0e7816 */ /* 0x000fcc000000000e */
[----:B------:R0:W2:Y:S02]  /*1180*/  @!P5 LDG.E.U16 R14, desc[UR4][R30.64] ;  /* 0x000000041e0ed981 */ /* 0x0000a4000c1e1500 */
[----:B0-----:R-:W0:Y:S02]  /*1190*/  @!P5 LDC.64 R30, c[0x0][0x238] ;  /* 0x00008e00ff1edb82 */ /* 0x001e240000000a00 */
[----:B0-----:R-:W-:-:S05]  /*11a0*/  @!P5 IMAD.WIDE.U32 R30, R27, 0x4, R30 ;  /* 0x000000041b1ed825 */ /* 0x001fca00078e001e */
[----:B------:R0:W5:Y:S02]  /*11b0*/  @!P5 LDG.E R26, desc[UR4][R30.64] ;  /* 0x000000041e1ad981 */ /* 0x000164000c1e1900 */
[----:B0-----:R-:W0:Y:S02]  /*11c0*/  @!P5 LDC.64 R30, c[0x0][0x228] ;  /* 0x00008a00ff1edb82 */ /* 0x001e240000000a00 */
[----:B0-----:R-:W-:-:S05]  /*11d0*/  @!P5 IMAD.WIDE.U32 R30, R27, 0x4, R30 ;  /* 0x000000041b1ed825 */ /* 0x001fca00078e001e */
[----:B------:R0:W5:Y:S02]  /*11e0*/  @!P5 LDG.E R11, desc[UR4][R30.64] ;  /* 0x000000041e0bd981 */ /* 0x000164000c1e1900 */
[----:B0-----:R-:W0:Y:S01]  /*11f0*/  @!P5 LDC.64 R30, c[0x0][0x230] ;  /* 0x00008c00ff1edb82 */ /* 0x001e220000000a00 */
[----:B---3--:R-:W-:Y:S01]  /*1200*/  @!P6 FMUL.FTZ R16, R16, R15 ;  /* 0x0000000f1010e220 */ /* 0x008fe20000410000 */
[----:B------:R-:W-:Y:S01]  /*1210*/  HFMA2.MMA R15, -RZ, RZ, 0, 0 ;  /* 0x00000000ff0f7435 */ /* 0x000fe200000001ff */
[----:B0-----:R-:W-:-:S09]  /*1220*/  @!P5 IMAD.WIDE.U32 R30, R27, 0x4, R30 ;  /* 0x000000041b1ed825 */ /* 0x001fd200078e001e */
[----:B------:R0:W3:Y:S02]  /*1230*/  @!P5 LDG.E R15, desc[UR4][R30.64] ;  /* 0x000000041e0fd981 */ /* 0x0000e4000c1e1900 */
[----:B0-----:R-:W0:Y:S02]  /*1240*/  @!P5 LDC.64 R30, c[0x0][0x240] ;  /* 0x00009000ff1edb82 */ /* 0x001e240000000a00 */
[----:B0-----:R-:W-:Y:S01]  /*1250*/  @!P5 IMAD.WIDE.U32 R30, R27, 0x4, R30 ;  /* 0x000000041b1ed825 */ /* 0x001fe200078e001e */
[----:B------:R-:W-:-:S06]  /*1260*/  MOV R27, RZ ;  /* 0x000000ff001b7202 */ /* 0x000fcc0000000f00 */
[----:B------:R0:W3:Y:S01]  /*1270*/  @!P5 LDG.E R27, desc[UR4][R30.64] ;  /* 0x000000041e1bd981 */ /* 0x0000e2000c1e1900 */
[----:B------:R-:W-:-:S04]  /*1280*/  IADD3 R29, R18, 0x380, RZ ;  /* 0x00000380121d7810 */ /* 0x000fc80007ffe0ff */
[----:B------:R-:W-:Y:S01]  /*1290*/  ISETP.GE.AND P5, PT, R29, R0, PT ;  /* 0x000000001d00720c */ /* 0x000fe20003fa6270 */
[----:B0-----:R-:W0:Y:S01]  /*12a0*/  @!P1 LDC.64 R30, c[0x0][0x218] ;  /* 0x00008600ff1e9b82 */ /* 0x001e220000000a00 */
[----:B------:R-:W-:Y:S01]  /*12b0*/  @!P3 FFMA.FTZ R21, R21, R22, R23 ;  /* 0x000000161515b223 */ /* 0x000fe20000010017 */
[----:B------:R-:W-:Y:S01]  /*12c0*/  @!P4 FFMA.FTZ R12, R19, R20, R12 ;  /* 0x00000014130cc223 */ /* 0x000fe2000001000c */
[----:B----4-:R-:W-:Y:S01]  /*12d0*/  @!P6 FFMA.FTZ R13, R16, R17, R13 ;  /* 0x00000011100de223 */ /* 0x010fe2000001000d */
[----:B------:R-:W-:Y:S04]  /*12e0*/  BSSY B0, `(.L_x_23295) ;  /* 0x000003b000007945 */ /* 0x000fe80003800000 */
[----:B------:R-:W-:Y:S01]  /*12f0*/  BSSY B1, `(.L_x_23296) ;  /* 0x0000033000017945 */ /* 0x000fe20003800000 */
[----:B------:R-:W-:-:S02]  /*1300*/  @!P2 F2FP.F16.F32.PACK_AB R3, RZ, R10 ;  /* 0x0000000aff03a23e */ /* 0x000fc400000000ff */
[----:B------:R-:W-:Y:S02]  /*1310*/  @!P0 F2FP.F16.F32.PACK_AB R4, RZ, R9 ;  /* 0x00000009ff04823e */ /* 0x000fe400000000ff */
[----:B------:R-:W-:Y:S02]  /*1320*/  @!P3 F2FP.F16.F32.PACK_AB R5, RZ, R21 ;  /* 0x00000015ff05b23e */ /* 0x000fe400000000ff */
[----:B------:R-:W-:Y:S02]  /*1330*/  @!P4 F2FP.F16.F32.PACK_AB R6, RZ, R12 ;  /* 0x0000000cff06c23e */ /* 0x000fe400000000ff */
[----:B------:R-:W-:Y:S01]  /*1340*/  @!P6 F2FP.F16.F32.PACK_AB R7, RZ, R13 ;  /* 0x0000000dff07e23e */ /* 0x000fe200000000ff */
[----:B--2---:R-:W-:Y:S01]  /*1350*/  @!P5 HADD2.F32 R29, -RZ, R14.H0_H0 ;  /* 0x2000000eff1dd230 */ /* 0x004fe20000004100 */
[----:B------:R-:W-:Y:S02]  /*1360*/  @!P1 IADD3 R14, R28, R18, RZ ;  /* 0x000000121c0e9210 */ /* 0x000fe40007ffe0ff */
[----:B------:R-:W-:-:S03]  /*1370*/  @!P1 MOV R18, R24 ;  /* 0x0000001800129202 */ /* 0x000fc60000000f00 */
[----:B0-----:R-:W-:-:S05]  /*1380*/  @!P1 IMAD.WIDE.U32 R30, R14, 0x2, R30 ;  /* 0x000000020e1e9825 */ /* 0x001fca00078e001e */
[----:B------:R0:W-:Y:S01]  /*1390*/  @!P1 STG.E.U16 desc[UR4][R30.64], R25 ;  /* 0x000000191e009986 */ /* 0x0001e2000c101504 */
[----:B------:R-:W-:Y:S01]  /*13a0*/  ISETP.GE.AND P1, PT, R18, R0, PT ;  /* 0x000000001200720c */ /* 0x000fe20003f26270 */
[----:B-----5:R-:W-:-:S04]  /*13b0*/  @!P5 FADD.FTZ R26, R29, -R26 ;  /* 0x8000001a1d1ad221 */ /* 0x020fc80000010000 */
[----:B------:R-:W-:-:S04]  /*13c0*/  @!P5 FMUL.FTZ R26, R26, R11 ;  /* 0x0000000b1a1ad220 */ /* 0x000fc80000410000 */
[----:B---3--:R-:W-:-:S05]  /*13d0*/  @!P5 FFMA.FTZ R15, R26, R27, R15 ;  /* 0x0000001b1a0fd223 */ /* 0x008fca000001000f */
        /* <DEDUP_REMOVED lines=14> */
.L_x_23297:
[----:B------:R-:W-:-:S13]  /*14c0*/  ISETP.GE.AND P0, PT, R18, R0, PT ;  /* 0x000000001200720c */ /* 0x000fda0003f06270 */
[----:B------:R-:W-:Y:S05]  /*14d0*/  @P0 BRA `(.L_x_23299) ;  /* 0x0000000000300947 */ /* 0x000fea0003800000 */
[----:B0-----:R-:W0:Y:S01]  /*14e0*/  LDC.64 R2, c[0x0][0x218] ;  /* 0x00008600ff027b82 */ /* 0x001e220000000a00 */
[----:B------:R-:W-:Y:S02]  /*14f0*/  IADD3 R9, R28, R18, RZ ;  /* 0x000000121c097210 */ /* 0x000fe40007ffe0ff */
[----:B------:R-:W-:-:S03]  /*1500*/  IADD3 R18, R18, 0x80, RZ ;  /* 0x0000008012127810 */ /* 0x000fc60007ffe0ff */
[----:B0-----:R-:W-:-:S05]  /*1510*/  IMAD.WIDE.U32 R2, R9, 0x2, R2 ;  /* 0x0000000209027825 */ /* 0x001fca00078e0002 */
[----:B------:R1:W-:Y:S02]  /*1520*/  STG.E.U16 desc[UR4][R2.64], R4 ;  /* 0x0000000402007986 */ /* 0x0003e4000c101504 */
.L_x_23298:
[----:B------:R-:W-:-:S13]  /*1530*/  ISETP.GE.AND P0, PT, R18, R0, PT ;  /* 0x000000001200720c */ /* 0x000fda0003f06270 */
[----:B------:R-:W-:Y:S05]  /*1540*/  @P0 BRA `(.L_x_23300) ;  /* 0x0000000000340947 */ /* 0x000fea0003800000 */
[----:B01----:R-:W0:Y:S01]  /*1550*/  LDC.64 R2, c[0x0][0x218] ;  /* 0x00008600ff027b82 */ /* 0x003e220000000a00 */
[----:B------:R-:W-:Y:S02]  /*1560*/  IADD3 R9, R28, R18, RZ ;  /* 0x000000121c097210 */ /* 0x000fe40007ffe0ff */
[----:B------:R-:W-:-:S03]  /*1570*/  IADD3 R18, R18, 0x80, RZ ;  /* 0x0000008012127810 */ /* 0x000fc60007ffe0ff */
[----:B0-----:R-:W-:-:S05]  /*1580*/  IMAD.WIDE.U32 R2, R9, 0x2, R2 ;  /* 0x0000000209027825 */ /* 0x001fca00078e0002 */
[----:B------:R1:W-:Y:S02]  /*1590*/  STG.E.U16 desc[UR4][R2.64], R5 ;  /* 0x0000000502007986 */ /* 0x0003e4000c101504 */
.L_x_23299:
        /* <DEDUP_REMOVED lines=8> */
.L_x_23300:
[----:B------:R-:W-:Y:S05]  /*1620*/  BSYNC B1 ;  /* 0x0000000000017941 */ /* 0x000fea0003800000 */
.L_x_23296:
[----:B------:R-:W-:-:S13]  /*1630*/  ISETP.GE.AND P0, PT, R18, R0, PT ;  /* 0x000000001200720c */ /* 0x000fda0003f06270 */
[----:B012---:R-:W0:Y:S01]  /*1640*/  @!P0 LDC.64 R2, c[0x0][0x218] ;  /* 0x00008600ff028b82 */ /* 0x007e220000000a00 */
[----:B------:R-:W-:Y:S02]  /*1650*/  @!P0 IADD3 R5, R28, R18, RZ ;  /* 0x000000121c058210 */ /* 0x000fe40007ffe0ff */
[----:B------:R-:W-:-:S03]  /*1660*/  @!P0 IADD3 R18, R18, 0x80, RZ ;  /* 0x0000008012128810 */ /* 0x000fc60007ffe0ff */
[----:B0-----:R-:W-:-:S05]  /*1670*/  @!P0 IMAD.WIDE.U32 R2, R5, 0x2, R2 ;  /* 0x0000000205028825 */ /* 0x001fca00078e0002 */
[----:B------:R2:W-:Y:S02]  /*1680*/  @!P0 STG.E.U16 desc[UR4][R2.64], R7 ;  /* 0x0000000702008986 */ /* 0x0005e4000c101504 */
.L_x_23301:
[----:B------:R-:W-:Y:S05]  /*1690*/  BSYNC B0 ;  /* 0x0000000000007941 */ /* 0x000fea0003800000 */
.L_x_23295:
        /* <DEDUP_REMOVED lines=8> */
.L_x_23302:
        /* <DEDUP_REMOVED lines=14> */
.L_x_28457:


//--------------------- .text._ZN2at6native29vectorized_elementwise_kernelILi8EZZZNS0_49_GLOBAL__N__b919a28f_16_Normalization_cu_5c38458722batch_norm_elementwiseERKNS_6TensorES5_RKSt8optionalIS3_ES9_S5_S5_ENKUlvE0_clEvENKUlvE2_clEvEUlN3c104HalfEffffE_St5arrayIPcLm6EEEEviT0_T1_ --------------------------
	.section	.text._ZN2at6native29vectorized_elementwise_kernelILi8EZZZNS0_49_GLOBAL__N__b919a28f_16_Normalization_cu_5c38458722batch_norm_elementwiseERKNS_6TensorES5_RKSt8optionalIS3_ES9_S5_S5_ENKUlvE0_clEvENKUlvE2_clEvEUlN3c104HalfEffffE_St5arrayIPcLm6EEEEviT0_T1_,"ax",@progbits
	.align	128
        .global         _ZN2at6native29vectorized_elementwise_kernelILi8EZZZNS0_49_GLOBAL__N__b919a28f_16_Normalization_cu_5c38458722batch_norm_elementwiseERKNS_6TensorES5_RKSt8optionalIS3_ES9_S5_S5_ENKUlvE0_clEvENKUlvE2_clEvEUlN3c104HalfEffffE_St5arrayIPcLm6EEEEviT0_T1_
        .type           _ZN2at6native29vectorized_elementwise_kernelILi8EZZZNS0_49_GLOBAL__N__b919a28f_16_Normalization_cu_5c38458722batch_norm_elementwiseERKNS_6TensorES5_RKSt8optionalIS3_ES9_S5_S5_ENKUlvE0_clEvENKUlvE2_clEvEUlN3c104HalfEffffE_St5arrayIPcLm6EEEEviT0_T1_,@function
        .size           _ZN2at6native29vectorized_elementwise_kernelILi8EZZZNS0_49_GLOBAL__N__b919a28f_16_Normalization_cu_5c38458722batch_norm_elementwiseERKNS_6TensorES5_RKSt8optionalIS3_ES9_S5_S5_ENKUlvE0_clEvENKUlvE2_clEvEUlN3c104HalfEffffE_St5arrayIPcLm6EEEEviT0_T1_,(.L_x_28458 - _ZN2at6native29vectorized_elementwise_kernelILi8EZZZNS0_49_GLOBAL__N__b919a28f_16_Normalization_cu_5c38458722batch_norm_elementwiseERKNS_6TensorES5_RKSt8optionalIS3_ES9_S5_S5_ENKUlvE0_clEvENKUlvE2_clEvEUlN3c104HalfEffffE_St5arrayIPcLm6EEEEviT0_T1_)
        .other          _ZN2at6native29vectorized_elementwise_kernelILi8EZZZNS0_49_GLOBAL__N__b919a28f_16_Normalization_cu_5c38458722batch_norm_elementwiseERKNS_6TensorES5_RKSt8optionalIS3_ES9_S5_S5_ENKUlvE0_clEvENKUlvE2_clEvEUlN3c104HalfEffffE_St5arrayIPcLm6EEEEviT0_T1_,@"STO_CUDA_ENTRY STV_DEFAULT"
_ZN2at6native29vectorized_elementwise_kernelILi8EZZZNS0_49_GLOBAL__N__b919a28f_16_Normalization_cu_5c38458722batch_norm_elementwiseERKNS_6TensorES5_RKSt8optionalIS3_ES9_S5_S5_ENKUlvE0_clEvENKUlvE2_clEvEUlN3c104HalfEffffE_St5arrayIPcLm6EEEEviT0_T1_:
.text._ZN2at6native29vectorized_elementwise_kernelILi8EZZZNS0_49_GLOBAL__N__b919a28f_16_Normalization_cu_5c38458722batch_norm_elementwiseERKNS_6TensorES5_RKSt8optionalIS3_ES9_S5_S5_ENKUlvE0_clEvENKUlvE2_clEvEUlN3c104HalfEffffE_St5arrayIPcLm6EEEEviT0_T1_:
        /* <DEDUP_REMOVED lines=17> */
[----:B------:R-:W2:Y:S03]  /*0110*/  LDG.E.128 R28, desc[UR4][R28.64] ;  /* 0x000000041c1c7981 */ /* 0x000ea6000c1e1d00 */
[----:B---3--:R-:W-:-:S04]  /*0120*/  IMAD.WIDE R16, R2, 0x4, R16 ;  /* 0x0000000402107825 */ /* 0x008fc800078e0210 */
[----:B------:R-:W-:-:S04]  /*0130*/  IMAD.WIDE.U32 R12, R0, 0x20, R12 ;  /* 0x00000020000c7825 */ /* 0x000fc800078e000c */
[----:B------:R-:W-:Y:S01]  /*0140*/  IMAD.WIDE.U32 R16, R0, 0x20, R16 ;  /* 0x0000002000107825 */ /* 0x000fe200078e0010 */
[----:B------:R-:W3:Y:S04]  /*0150*/  LDG.E.128 R4, desc[UR4][R12.64] ;  /* 0x000000040c047981 */ /* 0x000ee8000c1e1d00 */
[----:B------:R-:W4:Y:S01]  /*0160*/  LDG.E.128 R20, desc[UR4][R16.64] ;  /* 0x0000000410147981 */ /* 0x000f22000c1e1d00 */
[----:B-1----:R-:W-:-:S04]  /*0170*/  IMAD.WIDE R32, R2, 0x4, R32 ;  /* 0x0000000402207825 */ /* 0x002fc800078e0220 */
[----:B0-----:R-:W-:-:S04]  /*0180*/  IMAD.WIDE R8, R2, 0x4, R8 ;  /* 0x0000000402087825 */ /* 0x001fc800078e0208 */
[----:B------:R-:W-:-:S04]  /*0190*/  IMAD.WIDE.U32 R32, R0, 0x20, R32 ;  /* 0x0000002000207825 */ /* 0x000fc800078e0020 */
[--C-:B--2---:R-:W-:Y:S02]  /*01a0*/  HADD2.F32 R11, -RZ, R28.reuse.H0_H0 ;  /* 0x2000001cff0b7230 */ /* 0x104fe40000004100 */
[----:B------:R-:W-:Y:S02]  /*01b0*/  HADD2.F32 R10, -RZ, R28.H1_H1 ;  /* 0x3000001cff0a7230 */ /* 0x000fe40000004100 */
[--C-:B------:R-:W-:Y:S02]  /*01c0*/  HADD2.F32 R3, -RZ, R29.reuse.H0_H0 ;  /* 0x2000001dff037230 */ /* 0x100fe40000004100 */
[----:B------:R-:W-:Y:S02]  /*01d0*/  HADD2.F32 R24, -RZ, R29.H1_H1 ;  /* 0x3000001dff187230 */ /* 0x000fe40000004100 */
[----:B------:R-:W-:-:S04]  /*01e0*/  IMAD.WIDE.U32 R28, R0, 0x20, R8 ;  /* 0x00000020001c7825 */ /* 0x000fc800078e0008 */
[----:B---3--:R-:W-:Y:S01]  /*01f0*/  FADD.FTZ R11, -R4, R11 ;  /* 0x0000000b040b7221 */ /* 0x008fe20000010100 */
[----:B------:R-:W-:Y:S01]  /*0200*/  FADD.FTZ R10, -R5, R10 ;  /* 0x0000000a050a7221 */ /* 0x000fe20000010100 */
[----:B------:R-:W-:Y:S01]  /*0210*/  FADD.FTZ R3, -R6, R3 ;  /* 0x0000000306037221 */ /* 0x000fe20000010100 */
[----:B------:R-:W-:Y:S01]  /*0220*/  FADD.FTZ R24, -R7, R24 ;  /* 0x0000001807187221 */ /* 0x000fe20000010100 */
[----:B----4-:R-:W-:Y:S01]  /*0230*/  FMUL.FTZ R15, R20, R11 ;  /* 0x0000000b140f7220 */ /* 0x010fe20000410000 */
[----:B------:R-:W-:Y:S01]  /*0240*/  FMUL.FTZ R18, R21, R10 ;  /* 0x0000000a15127220 */ /* 0x000fe20000410000 */
[----:B------:R-:W2:Y:S04]  /*0250*/  LDG.E.128 R4, desc[UR4][R32.64] ;  /* 0x0000000420047981 */ /* 0x000ea8000c1e1d00 */
[----:B------:R-:W2:Y:S01]  /*0260*/  LDG.E.128 R8, desc[UR4][R28.64] ;  /* 0x000000041c087981 */ /* 0x000ea2000c1e1d00 */
[----:B------:R-:W-:Y:S01]  /*0270*/  FMUL.FTZ R3, R22, R3 ;  /* 0x0000000316037220 */ /* 0x000fe20000410000 */
[----:B--2---:R-:W-:-:S02]  /*0280*/  FFMA.FTZ R4, R8, R15, R4 ;  /* 0x0000000f08047223 */ /* 0x004fc40000010004 */
[----:B------:R-:W2:Y:S01]  /*0290*/  LDG.E.128 R12, desc[UR4][R12.64+0x10] ;  /* 0x000010040c0c7981 */ /* 0x000ea2000c1e1d00 */
[----:B------:R-:W-:-:S03]  /*02a0*/  FFMA.FTZ R5, R9, R18, R5 ;  /* 0x0000001209057223 */ /* 0x000fc60000010005 */
[----:B------:R-:W3:Y:S01]  /*02b0*/  LDG.E.128 R16, desc[UR4][R16.64+0x10] ;  /* 0x0000100410107981 */ /* 0x000ee2000c1e1d00 */
[----:B------:R-:W-:-:S03]  /*02c0*/  FMUL.FTZ R8, R23, R24 ;  /* 0x0000001817087220 */ /* 0x000fc60000410000 */
[----:B------:R-:W4:Y:S04]  /*02d0*/  LDG.E.128 R20, desc[UR4][R32.64+0x10] ;  /* 0x0000100420147981 */ /* 0x000f28000c1e1d00 */
[----:B------:R-:W4:Y:S01]  /*02e0*/  LDG.E.128 R24, desc[UR4][R28.64+0x10] ;  /* 0x000010041c187981 */ /* 0x000f22000c1e1d00 */
[----:B------:R-:W-:Y:S02]  /*02f0*/  FFMA.FTZ R7, R11, R8, R7 ;  /* 0x000000080b077223 */ /* 0x000fe40000010007 */
[----:B------:R-:W0:Y:S01]  /*0300*/  LDC.64 R8, c[0x0][0x218] ;  /* 0x00008600ff087b82 */ /* 0x000e220000000a00 */
[----:B------:R-:W-:Y:S01]  /*0310*/  FFMA.FTZ R6, R10, R3, R6 ;  /* 0x000000030a067223 */ /* 0x000fe20000010006 */
[----:B------:R-:W-:Y:S02]  /*0320*/  HADD2.F32 R3, -RZ, R30.H0_H0 ;  /* 0x2000001eff037230 */ /* 0x000fe40000004100 */
[----:B------:R-:W-:-:S02]  /*0330*/  HADD2.F32 R11, -RZ, R31.H0_H0 ;  /* 0x2000001fff0b7230 */ /* 0x000fc40000004100 */
[----:B------:R-:W-:Y:S02]  /*0340*/  HADD2.F32 R10, -RZ, R31.H1_H1 ;  /* 0x3000001fff0a7230 */ /* 0x000fe40000004100 */
[----:B------:R-:W-:Y:S02]  /*0350*/  HADD2.F32 R30, -RZ, R30.H1_H1 ;  /* 0x3000001eff1e7230 */ /* 0x000fe40000004100 */
[----:B0-----:R-:W-:-:S04]  /*0360*/  IMAD.WIDE.U32 R8, R2, 0x2, R8 ;  /* 0x0000000202087825 */ /* 0x001fc800078e0008 */
[----:B--2---:R-:W-:Y:S01]  /*0370*/  FADD.FTZ R3, -R12, R3 ;  /* 0x000000030c037221 */ /* 0x004fe20000010100 */
[----:B------:R-:W-:Y:S01]  /*0380*/  FADD.FTZ R11, -R14, R11 ;  /* 0x0000000b0e0b7221 */ /* 0x000fe20000010100 */
[----:B------:R-:W-:Y:S01]  /*0390*/  FADD.FTZ R10, -R15, R10 ;  /* 0x0000000a0f0a7221 */ /* 0x000fe20000010100 */
[----:B------:R-:W-:Y:S01]  /*03a0*/  FADD.FTZ R30, -R13, R30 ;  /* 0x0000001e0d1e7221 */ /* 0x000fe20000010100 */
[----:B---3--:R-:W-:Y:S01]  /*03b0*/  FMUL.FTZ R3, R16, R3 ;  /* 0x0000000310037220 */ /* 0x008fe20000410000 */
[----:B------:R-:W-:Y:S01]  /*03c0*/  FMUL.FTZ R11, R18, R11 ;  /* 0x0000000b120b7220 */ /* 0x000fe20000410000 */
[----:B------:R-:W-:Y:S01]  /*03d0*/  FMUL.FTZ R12, R19, R10 ;  /* 0x0000000a130c7220 */ /* 0x000fe20000410000 */
[----:B------:R-:W-:Y:S01]  /*03e0*/  FMUL.FTZ R30, R17, R30 ;  /* 0x0000001e111e7220 */ /* 0x000fe20000410000 */
[----:B----4-:R-:W-:Y:S01]  /*03f0*/  FFMA.FTZ R10, R24, R3, R20 ;  /* 0x00000003180a7223 */ /* 0x010fe20000010014 */
[----:B------:R-:W-:Y:S01]  /*0400*/  FFMA.FTZ R11, R26, R11, R22 ;  /* 0x0000000b1a0b7223 */ /* 0x000fe20000010016 */
[----:B------:R-:W-:Y:S01]  /*0410*/  FFMA.FTZ R12, R27, R12, R23 ;  /* 0x0000000c1b0c7223 */ /* 0x000fe20000010017 */
[----:B------:R-:W-:Y:S01]  /*0420*/  FFMA.FTZ R21, R25, R30, R21 ;  /* 0x0000001e19157223 */ /* 0x000fe20000010015 */
[----:B------:R-:W-:Y:S01]  /*0430*/  IMAD.WIDE R2, R0, 0x10, R8 ;  /* 0x0000001000027825 */ /* 0x000fe200078e0208 */
[----:B------:R-:W-:-:S02]  /*0440*/  F2FP.F16.F32.PACK_AB R9, R7, R6 ;  /* 0x000000060709723e */ /* 0x000fc400000000ff */
[----:B------:R-:W-:Y:S02]  /*0450*/  F2FP.F16.F32.PACK_AB R8, R5, R4 ;  /* 0x000000040508723e */ /* 0x000fe400000000ff */
[----:B------:R-:W-:Y:S02]  /*0460*/  F2FP.F16.F32.PACK_AB R11, R12, R11 ;  /* 0x0000000b0c0b723e */ /* 0x000fe400000000ff */
[----:B------:R-:W-:-:S05]  /*0470*/  F2FP.F16.F32.PACK_AB R10, R21, R10 ;  /* 0x0000000a150a723e */ /* 0x000fca00000000ff */
[----:B------:R-:W-:Y:S01]  /*0480*/  STG.E.128 desc[UR4][R2.64], R8 ;  /* 0x0000000802007986 */ /* 0x000fe2000c101d04 */
[----:B------:R-:W-:Y:S05]  /*0490*/  EXIT ;  /* 0x000000000000794d */ /* 0x000fea0003800000 */
.L_x_23303:
        /* <DEDUP_REMOVED lines=258> */
.L_x_23306:
[----:B------:R-:W-:-:S13]  /*14c0*/  ISETP.GE.AND P0, PT, R19, R0, PT ;  /* 0x000000001300720c */ /* 0x000fda0003f06270 */
[----:B------:R-:W-:Y:S05]  /*14d0*/  @P0 BRA `(.L_x_23308) ;  /* 0x0000000000300947 */ /* 0x000fea0003800000 */
[----:B0-----:R-:W0:Y:S01]  /*14e0*/  LDC.64 R10, c[0x0][0x218] ;  /* 0x00008600ff0a7b82 */ /* 0x001e220000000a00 */
[----:B------:R-:W-:Y:S02]  /*14f0*/  IADD3 R3, R2, R19, RZ ;  /* 0x0000001302037210 */ /* 0x000fe40007ffe0ff */
[----:B------:R-:W-:-:S03]  /*1500*/  IADD3 R19, R19, 0x80, RZ ;  /* 0x0000008013137810 */ /* 0x000fc60007ffe0ff */
[----:B0-----:R-:W-:-:S05]  /*1510*/  IMAD.WIDE.U32 R10, R3, 0x2, R10 ;  /* 0x00000002030a7825 */ /* 0x001fca00078e000a */
[----:B------:R1:W-:Y:S02]  /*1520*/  STG.E.U16 desc[UR4][R10.64], R5 ;  /* 0x000000050a007986 */ /* 0x0003e4000c101504 */
.L_x_23307:
[----:B------:R-:W-:-:S13]  /*1530*/  ISETP.GE.AND P0, PT, R19, R0, PT ;  /* 0x000000001300720c */ /* 0x000fda0003f06270 */
[----:B------:R-:W-:Y:S05]  /*1540*/  @P0 BRA `(.L_x_23309) ;  /* 0x0000000000340947 */ /* 0x000fea0003800000 */
[----:B-1----:R-:W1:Y:S01]  /*1550*/  LDC.64 R4, c[0x0][0x218] ;  /* 0x00008600ff047b82 */ /* 0x002e620000000a00 */
[----:B0-----:R-:W-:Y:S02]  /*1560*/  IADD3 R3, R2, R19, RZ ;  /* 0x0000001302037210 */ /* 0x001fe40007ffe0ff */
[----:B------:R-:W-:-:S03]  /*1570*/  IADD3 R19, R19, 0x80, RZ ;  /* 0x0000008013137810 */ /* 0x000fc60007ffe0ff */
[----:B-1----:R-:W-:-:S05]  /*1580*/  IMAD.WIDE.U32 R4, R3, 0x2, R4 ;  /* 0x0000000203047825 */ /* 0x002fca00078e0004 */
[----:B------:R1:W-:Y:S02]  /*1590*/  STG.E.U16 desc[UR4][R4.64], R6 ;  /* 0x0000000604007986 */ /* 0x0003e4000c101504 */
.L_x_23308:
        /* <DEDUP_REMOVED lines=8> */
.L_x_23309:
[----:B------:R-:W-:Y:S05]  /*1620*/  BSYNC B1 ;  /* 0x0000000000017941 */ /* 0x000fea0003800000 */
.L_x_23305:
[----:B------:R-:W-:-:S13]  /*1630*/  ISETP.GE.AND P0, PT, R19, R0, PT ;  /* 0x000000001300720c */ /* 0x000fda0003f06270 */
[----:B-12---:R-:W1:Y:S01]  /*1640*/  @!P0 LDC.64 R4, c[0x0][0x218] ;  /* 0x00008600ff048b82 */ /* 0x006e620000000a00 */
[----:B0-----:R-:W-:Y:S02]  /*1650*/  @!P0 IADD3 R3, R2, R19, RZ ;  /* 0x0000001302038210 */ /* 0x001fe40007ffe0ff */
[----:B------:R-:W-:-:S03]  /*1660*/  @!P0 IADD3 R19, R19, 0x80, RZ ;  /* 0x0000008013138810 */ /* 0x000fc60007ffe0ff */
[----:B-1----:R-:W-:-:S05]  /*1670*/  @!P0 IMAD.WIDE.U32 R4, R3, 0x2, R4 ;  /* 0x0000000203048825 */ /* 0x002fca00078e0004 */
[----:B------:R2:W-:Y:S02]  /*1680*/  @!P0 STG.E.U16 desc[UR4][R4.64], R8 ;  /* 0x0000000804008986 */ /* 0x0005e4000c101504 */
.L_x_23310:
[----:B------:R-:W-:Y:S05]  /*1690*/  BSYNC B0 ;  /* 0x0000000000007941 */ /* 0x000fea0003800000 */
.L_x_23304:
        /* <DEDUP_REMOVED lines=8> */
.L_x_23311:
        /* <DEDUP_REMOVED lines=14> */
.L_x_28458:


//--------------------- .text._ZN2at6native18elementwise_kernelILi128ELi4EZNS0_15gpu_kernel_implIZZZNS0_49_GLOBAL__N__b919a28f_16_Normalization_cu_5c38458722batch_norm_elementwiseERKNS_6TensorES6_RKSt8optionalIS4_ESA_S6_S6_ENKUlvE0_clEvENKUlvE1_clEvEUlN3c108BFloat16EffffE_EEvRNS_18TensorIteratorBaseERKT_EUliE_EEviT1_ --------------------------
	.section	.text._ZN2at6native18elementwise_kernelILi128ELi4EZNS0_15gpu_kernel_implIZZZNS0_49_GLOBAL__N__b919a28f_16_Normalization_cu_5c38458722batch_norm_elementwiseERKNS_6TensorES6_RKSt8optionalIS4_ESA_S6_S6_ENKUlvE0_clEvENKUlvE1_clEvEUlN3c108BFloat16EffffE_EEvRNS_18TensorIteratorBaseERKT_EUliE_EEviT1_,"ax",@progbits
	.align	128
        .global         _ZN2at6native18elementwise_kernelILi128ELi4EZNS0_15gpu_kernel_implIZZZNS0_49_GLOBAL__N__b919a28f_16_Normalization_cu_5c38458722batch_norm_elementwiseERKNS_6TensorES6_RKSt8optionalIS4_ESA_S6_S6_ENKUlvE0_clEvENKUlvE1_clEvEUlN3c108BFloat16EffffE_EEvRNS_18TensorIteratorBaseERKT_EUliE_EEviT1_
        .type           _ZN2at6native18elementwise_kernelILi128ELi4EZNS0_15gpu_kernel_implIZZZNS0_49_GLOBAL__N__b919a28f_16_Normalization_cu_5c38458722batch_norm_elementwiseERKNS_6TensorES6_RKSt8optionalIS4_ESA_S6_S6_ENKUlvE0_clEvENKUlvE1_clEvEUlN3c108BFloat16EffffE_EEvRNS_18TensorIteratorBaseERKT_EUliE_EEviT1_,@function
        .size           _ZN2at6native18elementwise_kernelILi128ELi4EZNS0_15gpu_kernel_implIZZZNS0_49_GLOBAL__N__b919a28f_16_Normalization_cu_5c38458722batch_norm_elementwiseERKNS_6TensorES6_RKSt8optionalIS4_ESA_S6_S6_ENKUlvE0_clEvENKUlvE1_clEvEUlN3c108BFloat16EffffE_EEvRNS_18TensorIteratorBaseERKT_EUliE_EEviT1_,(.L_x_28459 - _ZN2at6native18elementwise_kernelILi128ELi4EZNS0_15gpu_kernel_implIZZZNS0_49_GLOBAL__N__b919a28f_16_Normalization_cu_5c38458722batch_norm_elementwiseERKNS_6TensorES6_RKSt8optionalIS4_ESA_S6_S6_ENKUlvE0_clEvENKUlvE1_clEvEUlN3c108BFloat16EffffE_EEvRNS_18TensorIteratorBaseERKT_EUliE_EEviT1_)
        .other          _ZN2at6native18elementwise_kernelILi128ELi4EZNS0_15gpu_kernel_implIZZZNS0_49_GLOBAL__N__b919a28f_16_Normalization_cu_5c38458722batch_norm_elementwiseERKNS_6TensorES6_RKSt8optionalIS4_ESA_S6_S6_ENKUlvE0_clEvENKUlvE1_clEvEUlN3c108BFloat16EffffE_EEvRNS_18TensorIteratorBaseERKT_EUliE_EEviT1_,@"STO_CUDA_ENTRY STV_DEFAULT"
_ZN2at6native18elementwise_kernelILi128ELi4EZNS0_15gpu_kernel_implIZZZNS0_49_GLOBAL__N__b919a28f_16_Normalization_cu_5c38458722batch_norm_elementwiseERKNS_6TensorES6_RKSt8optionalIS4_ESA_S6_S6_ENKUlvE0_clEvENKUlvE1_clEvEUlN3c108BFloat16EffffE_EEvRNS_18TensorIteratorBaseERKT_EUliE_EEviT1_:
.text._ZN2at6native18elementwise_kernelILi128ELi4EZNS0_15gpu_kernel_implIZZZNS0_49_GLOBAL__N__b919a28f_16_Normalization_cu_5c38458722batch_norm_elementwiseERKNS_6TensorES6_RKSt8optionalIS4_ESA_S6_S6_ENKUlvE0_clEvENKUlvE1_clEvEUlN3c108BFloat16EffffE_EEvRNS_18TensorIteratorBaseERKT_EUliE_EEviT1_:
        /* <DEDUP_REMOVED lines=466> */
.L_x_23314:
        /* <DEDUP_REMOVED lines=23> */
.L_x_23318:
[----:B------:R-:W2:Y:S02]  /*1e90*/  LDG.E.U8 R2, desc[UR36][R2.64] ;  /* 0x0000002402027981 */ /* 0x000ea4000c1e1100 */
[----:B--2---:R-:W-:-:S04]  /*1ea0*/  I2FP.F32.U32 R0, R2 ;  /* 0x0000000200007245 */ /* 0x004fc80000201000 */
[----:B------:R-:W-:-:S04]  /*1eb0*/  F2FP.BF16.F32.PACK_AB R0, RZ, R0 ;  /* 0x00000000ff00723e */ /* 0x000fc800000010ff */
[----:B------:R-:W-:Y:S01]  /*1ec0*/  PRMT R22, R0, 0x7610, R22 ;  /* 0x0000761000167816 */ /* 0x000fe20000000016 */
[----:B------:R-:W-:Y:S06]  /*1ed0*/  BRA `(.L_x_23320) ;  /* 0x0000000c00c87947 */ /* 0x000fec0003800000 */
.L_x_23317:
        /* <DEDUP_REMOVED lines=11> */
.L_x_23322:
[----:B------:R-:W2:Y:S02]  /*1f90*/  LDG.E R2, desc[UR36][R2.64] ;  /* 0x0000002402027981 */ /* 0x000ea4000c1e1900 */
[----:B--2---:R-:W-:-:S04]  /*1fa0*/  I2FP.F32.S32 R0, R2 ;  /* 0x0000000200007245 */ /* 0x004fc80000201400 */
[----:B------:R-:W-:-:S04]  /*1fb0*/  F2FP.BF16.F32.PACK_AB R0, RZ, R0 ;  /* 0x00000000ff00723e */ /* 0x000fc800000010ff */
[----:B------:R-:W-:Y:S01]  /*1fc0*/  PRMT R22, R0, 0x7610, R22 ;  /* 0x0000761000167816 */ /* 0x000fe20000000016 */
[----:B------:R-:W-:Y:S06]  /*1fd0*/  BRA `(.L_x_23320) ;  /* 0x0000000c00887947 */ /* 0x000fec0003800000 */
.L_x_23321:
[----:B------:R-:W2:Y:S02]  /*1fe0*/  LDG.E.U16 R2, desc[UR36][R2.64] ;  /* 0x0000002402027981 */ /* 0x000ea4000c1e1500 */
[----:B--2---:R-:W0:Y:S02]  /*1ff0*/  I2F.S16 R0, R2 ;  /* 0x0000000200007306 */ /* 0x004e240000101400 */
[----:B0-----:R-:W-:-:S04]  /*2000*/  F2FP.BF16.F32.PACK_AB R0, RZ, R0 ;  /* 0x00000000ff00723e */ /* 0x001fc800000010ff */
[----:B------:R-:W-:Y:S01]  /*2010*/  PRMT R22, R0, 0x7610, R22 ;  /* 0x0000761000167816 */ /* 0x000fe20000000016 */
[----:B------:R-:W-:Y:S06]  /*2020*/  BRA `(.L_x_23320) ;  /* 0x0000000c00747947 */ /* 0x000fec0003800000 */
.L_x_23316:
        /* <DEDUP_REMOVED lines=9> */
.L_x_23324:
[----:B------:R-:W2:Y:S02]  /*20c0*/  LDG.E.U16 R0, desc[UR36][R2.64] ;  /* 0x0000002402007981 */ /* 0x000ea4000c1e1500 */
[----:B--2---:R-:W-:-:S05]  /*20d0*/  HADD2.F32 R0, -RZ, R0.H0_H0 ;  /* 0x20000000ff007230 */ /* 0x004fca0000004100 */
[----:B------:R-:W-:-:S04]  /*20e0*/  F2FP.BF16.F32.PACK_AB R0, RZ, R0 ;  /* 0x00000000ff00723e */ /* 0x000fc800000010ff */
[----:B------:R-:W-:Y:S01]  /*20f0*/  PRMT R22, R0, 0x7610, R22 ;  /* 0x0000761000167816 */ /* 0x000fe20000000016 */
[----:B------:R-:W-:Y:S06]  /*2100*/  BRA `(.L_x_23320) ;  /* 0x0000000c003c7947 */ /* 0x000fec0003800000 */
.L_x_23323:
        /* <DEDUP_REMOVED lines=9> */
.L_x_23326:
[----:B------:R-:W2:Y:S02]  /*21a0*/  LDG.E.U16 R2, desc[UR36][R2.64] ;  /* 0x0000002402027981 */ /* 0x000ea4000c1e1500 */
[----:B--2---:R-:W-:-:S05]  /*21b0*/  HADD2.F32 R0, -RZ, R2.H0_H0 ;  /* 0x20000002ff007230 */ /* 0x004fca0000004100 */
[----:B------:R-:W-:-:S04]  /*21c0*/  F2FP.BF16.F32.PACK_AB R0, RZ, R0 ;  /* 0x00000000ff00723e */ /* 0x000fc800000010ff */
[----:B------:R-:W-:Y:S01]  /*21d0*/  PRMT R22, R0, 0x7610, R22 ;  /* 0x0000761000167816 */ /* 0x000fe20000000016 */
[----:B------:R-:W-:Y:S06]  /*21e0*/  BRA `(.L_x_23320) ;  /* 0x0000000c00047947 */ /* 0x000fec0003800000 */
.L_x_23325:
        /* <DEDUP_REMOVED lines=9> */
.L_x_23315:
        /* <DEDUP_REMOVED lines=14> */
.L_x_23329:
        /* <DEDUP_REMOVED lines=9> */
.L_x_23328:
        /* <DEDUP_REMOVED lines=28> */
.L_x_23331:
        /* <DEDUP_REMOVED lines=15> */
.L_x_23330:
[----:B------:R0:W5:Y:S01]  /*26a0*/  LDG.E.U16 R22, desc[UR36][R2.64] ;  /* 0x0000002402167981 */ /* 0x000162000c1e1500 */
[----:B------:R-:W-:Y:S05]  /*26b0*/  BRA `(.L_x_23320) ;  /* 0x0000000400d07947 */ /* 0x000fea0003800000 */
.L_x_23327:
        /* <DEDUP_REMOVED lines=13> */
.L_x_23334:
        /* <DEDUP_REMOVED lines=21> */
.L_x_23338:
[----:B------:R-:W-:Y:S05]  /*28e0*/  BSYNC B1 ;  /* 0x0000000000017941 */ /* 0x000fea0003800000 */
.L_x_23337:
[----:B------:R-:W-:Y:S01]  /*28f0*/  LEA R3, R0, 0x3b800000, 0x17 ;  /* 0x3b80000000037811 */ /* 0x000fe200078eb8ff */
[----:B------:R-:W-:-:S05]  /*2900*/  IMAD.SHL.U32 R0, R2, 0x100000, RZ ;  /* 0x0010000002007824 */ /* 0x000fca00078e00ff */
[----:B------:R-:W-:-:S07]  /*2910*/  LOP3.LUT R0, R3, R0, R4, 0xfe, !PT ;  /* 0x0000000003007212 */ /* 0x000fce00078efe04 */
.L_x_23336:
[----:B------:R-:W-:Y:S05]  /*2920*/  BSYNC B0 ;  /* 0x0000000000007941 */ /* 0x000fea0003800000 */
.L_x_23335:
[----:B------:R-:W-:-:S04]  /*2930*/  F2FP.BF16.F32.PACK_AB R0, RZ, R0 ;  /* 0x00000000ff00723e */ /* 0x000fc800000010ff */
[----:B------:R-:W-:Y:S01]  /*2940*/  PRMT R22, R0, 0x7610, R22 ;  /* 0x0000761000167816 */ /* 0x000fe20000000016 */
[----:B------:R-:W-:Y:S06]  /*2950*/  BRA `(.L_x_23320) ;  /* 0x0000000400287947 */ /* 0x000fec0003800000 */
.L_x_23333:
        /* <DEDUP_REMOVED lines=21> */
.L_x_23342:
[----:B------:R-:W-:Y:S05]  /*2ab0*/  BSYNC B1 ;  /* 0x0000000000017941 */ /* 0x000fea0003800000 */
.L_x_23341:
[----:B------:R-:W-:Y:S01]  /*2ac0*/  LEA R3, R0, 0x37800000, 0x17 ;  /* 0x3780000000037811 */ /* 0x000fe200078eb8ff */
[----:B------:R-:W-:-:S05]  /*2ad0*/  IMAD.SHL.U32 R0, R2, 0x200000, RZ ;  /* 0x0020000002007824 */ /* 0x000fca00078e00ff */
[----:B------:R-:W-:-:S07]  /*2ae0*/  LOP3.LUT R0, R3, R0, R4, 0xfe, !PT ;  /* 0x0000000003007212 */ /* 0x000fce00078efe04 */
.L_x_23340:
[----:B------:R-:W-:Y:S05]  /*2af0*/  BSYNC B0 ;  /* 0x0000000000007941 */ /* 0x000fea0003800000 */
.L_x_23339:
[----:B------:R-:W-:-:S04]  /*2b00*/  F2FP.BF16.F32.PACK_AB R0, RZ, R0 ;  /* 0x00000000ff00723e */ /* 0x000fc800000010ff */
[----:B------:R-:W-:Y:S01]  /*2b10*/  PRMT R22, R0, 0x7610, R22 ;  /* 0x0000761000167816 */ /* 0x000fe20000000016 */
[----:B------:R-:W-:Y:S06]  /*2b20*/  BRA `(.L_x_23320) ;  /* 0x0000000000b47947 */ /* 0x000fec0003800000 */
.L_x_23332:
        /* <DEDUP_REMOVED lines=14> */
.L_x_23346:
[----:B------:R-:W-:Y:S05]  /*2c10*/  BSYNC B0 ;  /* 0x0000000000007941 */ /* 0x000fea0003800000 */
.L_x_23345:
[----:B------:R-:W-:-:S04]  /*2c20*/  F2FP.BF16.F32.PACK_AB R0, RZ, R0 ;  /* 0x00000000ff00723e */ /* 0x000fc800000010ff */
[----:B------:R-:W-:Y:S01]  /*2c30*/  PRMT R22, R0, 0x7610, R22 ;  /* 0x0000761000167816 */ /* 0x000fe20000000016 */
[----:B------:R-:W-:Y:S06]  /*2c40*/  BRA `(.L_x_23320) ;  /* 0x00000000006c7947 */ /* 0x000fec0003800000 */
.L_x_23319:
        /* <DEDUP_REMOVED lines=16> */
.L_x_23347:
[----:B------:R-:W-:Y:S01]  /*2d50*/  PRMT R22, RZ, 0x7610, R22 ;  /* 0x00007610ff167816 */ /* 0x000fe20000000016 */
[----:B------:R-:W-:Y:S06]  /*2d60*/  BRA `(.L_x_23320) ;  /* 0x0000000000247947 */ /* 0x000fec0003800000 */
.L_x_23344:
[----:B------:R-:W2:Y:S02]  /*2d70*/  LDG.E.64 R2, desc[UR36][R2.64] ;  /* 0x0000002402027981 */ /* 0x000ea4000c1e1b00 */
[----:B--2---:R-:W0:Y:S02]  /*2d80*/  I2F.U64 R0, R2 ;  /* 0x0000000200007312 */ /* 0x004e240000301000 */
[----:B0-----:R-:W-:-:S04]  /*2d90*/  F2FP.BF16.F32.PACK_AB R0, RZ, R0 ;  /* 0x00000000ff00723e */ /* 0x001fc800000010ff */
[----:B------:R-:W-:Y:S01]  /*2da0*/  PRMT R22, R0, 0x7610, R22 ;  /* 0x0000761000167816 */ /* 0x000fe20000000016 */
[----:B------:R-:W-:Y:S06]  /*2db0*/  BRA `(.L_x_23320) ;  /* 0x0000000000107947 */ /* 0x000fec0003800000 */
.L_x_23343:
[----:B------:R-:W2:Y:S02]  /*2dc0*/  LDG.E R2, desc[UR36][R2.64] ;  /* 0x0000002402027981 */ /* 0x000ea4000c1e1900 */
[----:B--2---:R-:W-:-:S04]  /*2dd0*/  I2FP.F32.U32 R0, R2 ;  /* 0x0000000200007245 */ /* 0x004fc80000201000 */
[----:B------:R-:W-:-:S04]  /*2de0*/  F2FP.BF16.F32.PACK_AB R0, RZ, R0 ;  /* 0x00000000ff00723e */ /* 0x000fc800000010ff */
[----:B------:R-:W-:-:S07]  /*2df0*/  PRMT R22, R0, 0x7610, R22 ;  /* 0x0000761000167816 */ /* 0x000fce0000000016 */
.L_x_23320:
        /* <DEDUP_REMOVED lines=19> */
.L_x_23352:
[----:B------:R-:W2:Y:S02]  /*2f30*/  LDG.E.U8 R2, desc[UR36][R2.64] ;  /* 0x0000002402027981 */ /* 0x000ea4000c1e1100 */
[----:B--2---:R-:W-:Y:S01]  /*2f40*/  I2FP.F32.U32 R23, R2 ;  /* 0x0000000200177245 */ /* 0x004fe20000201000 */
[----:B------:R-:W-:Y:S06]  /*2f50*/  BRA `(.L_x_23354) ;  /* 0x0000000c002c7947 */ /* 0x000fec0003800000 */
.L_x_23351:
        /* <DEDUP_REMOVED lines=9> */
.L_x_23356:
[----:B------:R-:W2:Y:S02]  /*2ff0*/  LDG.E R2, desc[UR36][R2.64] ;  /* 0x0000002402027981 */ /* 0x000ea4000c1e1900 */
[----:B--2---:R-:W-:Y:S01]  /*3000*/  I2FP.F32.S32 R23, R2 ;  /* 0x0000000200177245 */ /* 0x004fe20000201400 */
[----:B------:R-:W-:Y:S06]  /*3010*/  BRA `(.L_x_23354) ;  /* 0x0000000800fc7947 */ /* 0x000fec0003800000 */
.L_x_23355:
[----:B------:R-:W2:Y:S02]  /*3020*/  LDG.E.U16 R2, desc[UR36][R2.64] ;  /* 0x0000002402027981 */ /* 0x000ea4000c1e1500 */
[----:B--2---:R2:W3:Y:S01]  /*3030*/  I2F.S16 R23, R2 ;  /* 0x0000000200177306 */ /* 0x0044e20000101400 */
[----:B------:R-:W-:Y:S05]  /*3040*/  BRA `(.L_x_23354) ;  /* 0x0000000800f07947 */ /* 0x000fea0003800000 */
.L_x_23350:
        /* <DEDUP_REMOVED lines=8> */
.L_x_23358:
[----:B------:R-:W2:Y:S02]  /*30d0*/  LDG.E.U16 R2, desc[UR36][R2.64] ;  /* 0x0000002402027981 */ /* 0x000ea4000c1e1500 */
[----:B--2---:R-:W-:Y:S01]  /*30e0*/  HADD2.F32 R23, -RZ, R2.H0_H0 ;  /* 0x20000002ff177230 */ /* 0x004fe20000004100 */
[----:B------:R-:W-:Y:S06]  /*30f0*/  BRA `(.L_x_23354) ;  /* 0x0000000800c47947 */ /* 0x000fec0003800000 */
.L_x_23357:
        /* <DEDUP_REMOVED lines=8> */
.L_x_23360:
[----:B------:R-:W2:Y:S02]  /*3180*/  LDG.E.U16 R2, desc[UR36][R2.64] ;  /* 0x0000002402027981 */ /* 0x000ea4000c1e1500 */
[----:B--2---:R-:W-:Y:S01]  /*3190*/  HADD2.F32 R23, -RZ, R2.H0_H0 ;  /* 0x20000002ff177230 */ /* 0x004fe20000004100 */
[----:B------:R-:W-:Y:S06]  /*31a0*/  BRA `(.L_x_23354) ;  /* 0x0000000800987947 */ /* 0x000fec0003800000 */
.L_x_23359:
[----:B------:R-:W2:Y:S01]  /*31b0*/  LDG.E.64 R2, desc[UR36][R2.64] ;  /* 0x0000002402027981 */ /* 0x000ea2000c1e1b00 */
[----:B------:R-:W-:Y:S01]  /*31c0*/  UMOV UR4, 0xf0000000 ;  /* 0xf000000000047882 */ /* 0x000fe20000000000 */
[----:B------:R-:W-:Y:S01]  /*31d0*/  UMOV UR5, 0x380fffff ;  /* 0x380fffff00057882 */ /* 0x000fe20000000000 */
[----:B--2---:R-:W0:Y:S01]  /*31e0*/  F2F.F32.F64 R23, R2 ;  /* 0x0000000200177310 */ /* 0x004e220000301000 */
[----:B------:R-:W-:-:S14]  /*31f0*/  DSETP.GEU.AND P0, PT, |R2|, UR4, PT ;  /* 0x0000000402007e2a */ /* 0x000fdc000bf0e200 */
[----:B0-----:R-:W-:Y:S01]  /*3200*/  @!P0 FMUL R23, R23, 1.175494350822287508e-38 ;  /* 0x0080000017178820 */ /* 0x001fe20000400000 */
[----:B------:R-:W-:Y:S06]  /*3210*/  BRA `(.L_x_23354) ;  /* 0x00000008007c7947 */ /* 0x000fec0003800000 */
.L_x_23349:
        /* <DEDUP_REMOVED lines=12> */
.L_x_23363:
[----:B------:R-:W2:Y:S01]  /*32e0*/  LDG.E.64 R2, desc[UR36][R2.64] ;  /* 0x0000002402027981 */ /* 0x000ea2000c1e1b00 */
[----:B------:R-:W-:Y:S01]  /*32f0*/  UMOV UR4, 0xf0000000 ;  /* 0xf000000000047882 */ /* 0x000fe20000000000 */
[----:B------:R-:W-:Y:S01]  /*3300*/  UMOV UR5, 0x380fffff ;  /* 0x380fffff00057882 */ /* 0x000fe20000000000 */
[----:B--2---:R-:W0:Y:S01]  /*3310*/  F2F.F32.F64 R23, R2 ;  /* 0x0000000200177310 */ /* 0x004e220000301000 */
[----:B------:R-:W-:-:S14]  /*3320*/  DSETP.GEU.AND P0, PT, |R2|, UR4, PT ;  /* 0x0000000402007e2a */ /* 0x000fdc000bf0e200 */
[----:B0-----:R-:W-:Y:S01]  /*3330*/  @!P0 FMUL R23, R23, 1.175494350822287508e-38 ;  /* 0x0080000017178820 */ /* 0x001fe20000400000 */
[----:B------:R-:W-:Y:S06]  /*3340*/  BRA `(.L_x_23354) ;  /* 0x0000000800307947 */ /* 0x000fec0003800000 */
.L_x_23362:
        /* <DEDUP_REMOVED lines=26> */
.L_x_23365:
        /* <DEDUP_REMOVED lines=13> */
.L_x_23364:
[----:B------:R-:W2:Y:S02]  /*35c0*/  LDG.E.U16 R2, desc[UR36][R2.64] ;  /* 0x0000002402027981 */ /* 0x000ea4000c1e1500 */
[----:B--2---:R-:W-:Y:S01]  /*35d0*/  IMAD.U32 R23, R2, 0x10000, RZ ;  /* 0x0001000002177824 */ /* 0x004fe200078e00ff */
[----:B------:R-:W-:Y:S06]  /*35e0*/  BRA `(.L_x_23354) ;  /* 0x0000000400887947 */ /* 0x000fec0003800000 */
.L_x_23361:
        /* <DEDUP_REMOVED lines=11> */
.L_x_23368:
        /* <DEDUP_REMOVED lines=20> */
.L_x_23370:
[----:B------:R-:W-:Y:S05]  /*37e0*/  BSYNC B0 ;  /* 0x0000000000007941 */ /* 0x000fea0003800000 */
.L_x_23369:
[----:B------:R-:W-:Y:S01]  /*37f0*/  IMAD.SHL.U32 R2, R2, 0x100000, RZ ;  /* 0x0010000002027824 */ /* 0x000fe200078e00ff */
[----:B------:R-:W-:-:S04]  /*3800*/  LEA R0, R0, 0x3b800000, 0x17 ;  /* 0x3b80000000007811 */ /* 0x000fc800078eb8ff */
[----:B------:R-:W-:Y:S01]  /*3810*/  LOP3.LUT R23, R0, R2, R23, 0xfe, !PT ;  /* 0x0000000200177212 */ /* 0x000fe200078efe17 */
[----:B------:R-:W-:Y:S06]  /*3820*/  BRA `(.L_x_23354) ;  /* 0x0000000000f87947 */ /* 0x000fec0003800000 */
.L_x_23367:
        /* <DEDUP_REMOVED lines=20> */
.L_x_23372:
[----:B------:R-:W-:Y:S05]  /*3970*/  BSYNC B0 ;  /* 0x0000000000007941 */ /* 0x000fea0003800000 */
.L_x_23371:
[----:B------:R-:W-:Y:S01]  /*3980*/  IMAD.SHL.U32 R2, R2, 0x200000, RZ ;  /* 0x0020000002027824 */ /* 0x000fe200078e00ff */
[----:B------:R-:W-:-:S04]  /*3990*/  LEA R0, R0, 0x37800000, 0x17 ;  /* 0x3780000000007811 */ /* 0x000fc800078eb8ff */
[----:B------:R-:W-:Y:S01]  /*39a0*/  LOP3.LUT R23, R0, R2, R23, 0xfe, !PT ;  /* 0x0000000200177212 */ /* 0x000fe200078efe17 */
[----:B------:R-:W-:Y:S06]  /*39b0*/  BRA `(.L_x_23354) ;  /* 0x0000000000947947 */ /* 0x000fec0003800000 */
.L_x_23366:
        /* <DEDUP_REMOVED lines=14> */
.L_x_23353:
        /* <DEDUP_REMOVED lines=16> */
.L_x_23375:
[----:B------:R-:W-:Y:S01]  /*3ba0*/  IMAD.MOV.U32 R23, RZ, RZ, RZ ;  /* 0x000000ffff177224 */ /* 0x000fe200078e00ff */
[----:B------:R-:W-:Y:S06]  /*3bb0*/  BRA `(.L_x_23354) ;  /* 0x0000000000147947 */ /* 0x000fec0003800000 */
.L_x_23374:
[----:B------:R-:W2:Y:S02]  /*3bc0*/  LDG.E.64 R2, desc[UR36][R2.64] ;  /* 0x0000002402027981 */ /* 0x000ea4000c1e1b00 */
[----:B--2---:R0:W1:Y:S01]  /*3bd0*/  I2F.U64 R23, R2 ;  /* 0x0000000200177312 */ /* 0x0040620000301000 */
[----:B------:R-:W-:Y:S05]  /*3be0*/  BRA `(.L_x_23354) ;  /* 0x0000000000087947 */ /* 0x000fea0003800000 */
.L_x_23373:
[----:B------:R-:W2:Y:S02]  /*3bf0*/  LDG.E R2, desc[UR36][R2.64] ;  /* 0x0000002402027981 */ /* 0x000ea4000c1e1900 */
[----:B--2---:R-:W-:-:S07]  /*3c00*/  I2FP.F32.U32 R23, R2 ;  /* 0x0000000200177245 */ /* 0x004fce0000201000 */
.L_x_23354:
[----:B------:R-:W-:Y:S05]  /*3c10*/  BSYNC B6 ;  /* 0x0000000000067941 */ /* 0x000fea0003800000 */
.L_x_23348:
        /* <DEDUP_REMOVED lines=19> */
.L_x_23380:
[----:B------:R-:W2:Y:S02]  /*3d50*/  LDG.E.U8 R2, desc[UR36][R2.64] ;  /* 0x0000002402027981 */ /* 0x000ea4000c1e1100 */
[----:B--2---:R-:W-:Y:S01]  /*3d60*/  I2FP.F32.U32 R24, R2 ;  /* 0x0000000200187245 */ /* 0x004fe20000201000 */
[----:B------:R-:W-:Y:S06]  /*3d70*/  BRA `(.L_x_23382) ;  /* 0x0000000c002c7947 */ /* 0x000fec0003800000 */
.L_x_23379:
        /* <DEDUP_REMOVED lines=9> */
.L_x_23384:
[----:B------:R-:W2:Y:S02]  /*3e10*/  LDG.E R2, desc[UR36][R2.64] ;  /* 0x0000002402027981 */ /* 0x000ea4000c1e1900 */
[----:B--2---:R-:W-:Y:S01]  /*3e20*/  I2FP.F32.S32 R24, R2 ;  /* 0x0000000200187245 */ /* 0x004fe20000201400 */
[----:B------:R-:W-:Y:S06]  /*3e30*/  BRA `(.L_x_23382) ;  /* 0x0000000800fc7947 */ /* 0x000fec0003800000 */
.L_x_23383:
[----:B------:R-:W2:Y:S02]  /*3e40*/  LDG.E.U16 R2, desc[UR36][R2.64] ;  /* 0x0000002402027981 */ /* 0x000ea4000c1e1500 */
[----:B--2---:R0:W1:Y:S01]  /*3e50*/  I2F.S16 R24, R2 ;  /* 0x0000000200187306 */ /* 0x0040620000101400 */
[----:B------:R-:W-:Y:S05]  /*3e60*/  BRA `(.L_x_23382) ;  /* 0x0000000800f07947 */ /* 0x000fea0003800000 */
.L_x_23378:
        /* <DEDUP_REMOVED lines=8> */
.L_x_23386:
[----:B------:R-:W2:Y:S02]  /*3ef0*/  LDG.E.U16 R2, desc[UR36][R2.64] ;  /* 0x0000002402027981 */ /* 0x000ea4000c1e1500 */
[----:B--2---:R-:W-:Y:S01]  /*3f00*/  HADD2.F32 R24, -RZ, R2.H0_H0 ;  /* 0x20000002ff187230 */ /* 0x004fe20000004100 */
[----:B------:R-:W-:Y:S06]  /*3f10*/  BRA `(.L_x_23382) ;  /* 0x0000000800c47947 */ /* 0x000fec0003800000 */
.L_x_23385:
        /* <DEDUP_REMOVED lines=8> */
.L_x_23388:
[----:B------:R-:W2:Y:S02]  /*3fa0*/  LDG.E.U16 R2, desc[UR36][R2.64] ;  /* 0x0000002402027981 */ /* 0x000ea4000c1e1500 */
[----:B--2---:R-:W-:Y:S01]  /*3fb0*/  HADD2.F32 R24, -RZ, R2.H0_H0 ;  /* 0x20000002ff187230 */ /* 0x004fe20000004100 */
[----:B------:R-:W-:Y:S06]  /*3fc0*/  BRA `(.L_x_23382) ;  /* 0x0000000800987947 */ /* 0x000fec0003800000 */
.L_x_23387:
[----:B------:R-:W2:Y:S01]  /*3fd0*/  LDG.E.64 R2, desc[UR36][R2.64] ;  /* 0x0000002402027981 */ /* 0x000ea2000c1e1b00 */
[----:B------:R-:W-:Y:S01]  /*3fe0*/  UMOV UR4, 0xf0000000 ;  /* 0xf000000000047882 */ /* 0x000fe20000000000 */
[----:B------:R-:W-:Y:S01]  /*3ff0*/  UMOV UR5, 0x380fffff ;  /* 0x380fffff00057882 */ /* 0x000fe20000000000 */
[----:B--2---:R-:W0:Y:S01]  /*4000*/  F2F.F32.F64 R24, R2 ;  /* 0x0000000200187310 */ /* 0x004e220000301000 */
[----:B------:R-:W-:-:S14]  /*4010*/  DSETP.GEU.AND P0, PT, |R2|, UR4, PT ;  /* 0x0000000402007e2a */ /* 0x000fdc000bf0e200 */
[----:B0-----:R-:W-:Y:S01]  /*4020*/  @!P0 FMUL R24, R24, 1.175494350822287508e-38 ;  /* 0x0080000018188820 */ /* 0x001fe20000400000 */
[----:B------:R-:W-:Y:S06]  /*4030*/  BRA `(.L_x_23382) ;  /* 0x00000008007c7947 */ /* 0x000fec0003800000 */
.L_x_23377:
        /* <DEDUP_REMOVED lines=12> */
.L_x_23391:
[----:B------:R-:W2:Y:S01]  /*4100*/  LDG.E.64 R2, desc[UR36][R2.64] ;  /* 0x0000002402027981 */ /* 0x000ea2000c1e1b00 */
[----:B------:R-:W-:Y:S01]  /*4110*/  UMOV UR4, 0xf0000000 ;  /* 0xf000000000047882 */ /* 0x000fe20000000000 */
[----:B------:R-:W-:Y:S01]  /*4120*/  UMOV UR5, 0x380fffff ;  /* 0x380fffff00057882 */ /* 0x000fe20000000000 */
[----:B--2---:R-:W0:Y:S01]  /*4130*/  F2F.F32.F64 R24, R2 ;  /* 0x0000000200187310 */ /* 0x004e220000301000 */
[----:B------:R-:W-:-:S14]  /*4140*/  DSETP.GEU.AND P0, PT, |R2|, UR4, PT ;  /* 0x0000000402007e2a */ /* 0x000fdc000bf0e200 */
[----:B0-----:R-:W-:Y:S01]  /*4150*/  @!P0 FMUL R24, R24, 1.175494350822287508e-38 ;  /* 0x0080000018188820 */ /* 0x001fe20000400000 */
[----:B------:R-:W-:Y:S06]  /*4160*/  BRA `(.L_x_23382) ;  /* 0x0000000800307947 */ /* 0x000fec0003800000 */
.L_x_23390:
        /* <DEDUP_REMOVED lines=26> */
.L_x_23393:
        /* <DEDUP_REMOVED lines=13> */
.L_x_23392:
[----:B------:R-:W2:Y:S02]  /*43e0*/  LDG.E.U16 R2, desc[UR36][R2.64] ;  /* 0x0000002402027981 */ /* 0x000ea4000c1e1500 */
[----:B--2---:R-:W-:Y:S01]  /*43f0*/  IMAD.U32 R24, R2, 0x10000, RZ ;  /* 0x0001000002187824 */ /* 0x004fe200078e00ff */
[----:B------:R-:W-:Y:S06]  /*4400*/  BRA `(.L_x_23382) ;  /* 0x0000000400887947 */ /* 0x000fec0003800000 */
.L_x_23389:
        /* <DEDUP_REMOVED lines=11> */
.L_x_23396:
        /* <DEDUP_REMOVED lines=20> */
.L_x_23398:
[----:B------:R-:W-:Y:S05]  /*4600*/  BSYNC B0 ;  /* 0x0000000000007941 */ /* 0x000fea0003800000 */
.L_x_23397:
[----:B------:R-:W-:Y:S01]  /*4610*/  IMAD.SHL.U32 R2, R2, 0x100000, RZ ;  /* 0x0010000002027824 */ /* 0x000fe200078e00ff */
[----:B------:R-:W-:-:S04]  /*4620*/  LEA R3, R0, 0x3b800000, 0x17 ;  /* 0x3b80000000037811 */ /* 0x000fc800078eb8ff */
[----:B------:R-:W-:Y:S01]  /*4630*/  LOP3.LUT R24, R3, R2, R24, 0xfe, !PT ;  /* 0x0000000203187212 */ /* 0x000fe200078efe18 */
[----:B------:R-:W-:Y:S06]  /*4640*/  BRA `(.L_x_23382) ;  /* 0x0000000000f87947 */ /* 0x000fec0003800000 */
.L_x_23395:
        /* <DEDUP_REMOVED lines=20> */
.L_x_23400:
[----:B------:R-:W-:Y:S05]  /*4790*/  BSYNC B0 ;  /* 0x0000000000007941 */ /* 0x000fea0003800000 */
.L_x_23399:
[----:B------:R-:W-:Y:S01]  /*47a0*/  IMAD.SHL.U32 R2, R2, 0x200000, RZ ;  /* 0x0020000002027824 */ /* 0x000fe200078e00ff */
[----:B------:R-:W-:-:S04]  /*47b0*/  LEA R3, R0, 0x37800000, 0x17 ;  /* 0x3780000000037811 */ /* 0x000fc800078eb8ff */
[----:B------:R-:W-:Y:S01]  /*47c0*/  LOP3.LUT R24, R3, R2, R24, 0xfe, !PT ;  /* 0x0000000203187212 */ /* 0x000fe200078efe18 */
[----:B------:R-:W-:Y:S06]  /*47d0*/  BRA `(.L_x_23382) ;  /* 0x0000000000947947 */ /* 0x000fec0003800000 */
.L_x_23394:
        /* <DEDUP_REMOVED lines=14> */
.L_x_23381:
        /* <DEDUP_REMOVED lines=16> */
.L_x_23403:
[----:B------:R-:W-:Y:S01]  /*49c0*/  IMAD.MOV.U32 R24, RZ, RZ, RZ ;  /* 0x000000ffff187224 */ /* 0x000fe200078e00ff */
[----:B------:R-:W-:Y:S06]  /*49d0*/  BRA `(.L_x_23382) ;  /* 0x0000000000147947 */ /* 0x000fec0003800000 */
.L_x_23402:
[----:B------:R-:W2:Y:S02]  /*49e0*/  LDG.E.64 R2, desc[UR36][R2.64] ;  /* 0x0000002402027981 */ /* 0x000ea4000c1e1b00 */
[----:B--2---:R0:W1:Y:S01]  /*49f0*/  I2F.U64 R24, R2 ;  /* 0x0000000200187312 */ /* 0x0040620000301000 */
[----:B------:R-:W-:Y:S05]  /*4a00*/  BRA `(.L_x_23382) ;  /* 0x0000000000087947 */ /* 0x000fea0003800000 */
.L_x_23401:
[----:B------:R-:W2:Y:S02]  /*4a10*/  LDG.E R2, desc[UR36][R2.64] ;  /* 0x0000002402027981 */ /* 0x000ea4000c1e1900 */
[----:B--2---:R-:W-:-:S07]  /*4a20*/  I2FP.F32.U32 R24, R2 ;  /* 0x0000000200187245 */ /* 0x004fce0000201000 */
.L_x_23382:
[----:B------:R-:W-:Y:S05]  /*4a30*/  BSYNC B6 ;  /* 0x0000000000067941 */ /* 0x000fea0003800000 */
.L_x_23376:
        /* <DEDUP_REMOVED lines=19> */
.L_x_23408:
[----:B------:R-:W2:Y:S02]  /*4b70*/  LDG.E.U8 R2, desc[UR36][R2.64] ;  /* 0x0000002402027981 */ /* 0x000ea4000c1e1100 */
[----:B--2---:R-:W-:Y:S01]  /*4b80*/  I2FP.F32.U32 R26, R2 ;  /* 0x00000002001a7245 */ /* 0x004fe20000201000 */
[----:B------:R-:W-:Y:S06]  /*4b90*/  BRA `(.L_x_23410) ;  /* 0x0000000c002c7947 */ /* 0x000fec0003800000 */
.L_x_23407:
        /* <DEDUP_REMOVED lines=9> */
.L_x_23412:
[----:B------:R-:W2:Y:S02]  /*4c30*/  LDG.E R2, desc[UR36][R2.64] ;  /* 0x0000002402027981 */ /* 0x000ea4000c1e1900 */
[----:B--2---:R-:W-:Y:S01]  /*4c40*/  I2FP.F32.S32 R26, R2 ;  /* 0x00000002001a7245 */ /* 0x004fe20000201400 */
[----:B------:R-:W-:Y:S06]  /*4c50*/  BRA `(.L_x_23410) ;  /* 0x0000000800fc7947 */ /* 0x000fec0003800000 */
.L_x_23411:
[----:B------:R-:W2:Y:S02]  /*4c60*/  LDG.E.U16 R2, desc[UR36][R2.64] ;  /* 0x0000002402027981 */ /* 0x000ea4000c1e1500 */
[----:B--2---:R0:W2:Y:S01]  /*4c70*/  I2F.S16 R26, R2 ;  /* 0x00000002001a7306 */ /* 0x0040a20000101400 */
[----:B------:R-:W-:Y:S05]  /*4c80*/  BRA `(.L_x_23410) ;  /* 0x0000000800f07947 */ /* 0x000fea0003800000 */
.L_x_23406:
        /* <DEDUP_REMOVED lines=8> */
.L_x_23414:
[----:B------:R-:W2:Y:S02]  /*4d10*/  LDG.E.U16 R2, desc[UR36][R2.64] ;  /* 0x0000002402027981 */ /* 0x000ea4000c1e1500 */
[----:B--2---:R-:W-:Y:S01]  /*4d20*/  HADD2.F32 R26, -RZ, R2.H0_H0 ;  /* 0x20000002ff1a7230 */ /* 0x004fe20000004100 */
[----:B------:R-:W-:Y:S06]  /*4d30*/  BRA `(.L_x_23410) ;  /* 0x0000000800c47947 */ /* 0x000fec0003800000 */
.L_x_23413:
        /* <DEDUP_REMOVED lines=8> */
.L_x_23416:
[----:B------:R-:W2:Y:S02]  /*4dc0*/  LDG.E.U16 R2, desc[UR36][R2.64] ;  /* 0x0000002402027981 */ /* 0x000ea4000c1e1500 */
[----:B--2---:R-:W-:Y:S01]  /*4dd0*/  HADD2.F32 R26, -RZ, R2.H0_H0 ;  /* 0x20000002ff1a7230 */ /* 0x004fe20000004100 */
[----:B------:R-:W-:Y:S06]  /*4de0*/  BRA `(.L_x_23410) ;  /* 0x0000000800987947 */ /* 0x000fec0003800000 */
.L_x_23415:
[----:B------:R-:W2:Y:S01]  /*4df0*/  LDG.E.64 R2, desc[UR36][R2.64] ;  /* 0x0000002402027981 */ /* 0x000ea2000c1e1b00 */
[----:B------:R-:W-:Y:S01]  /*4e00*/  UMOV UR4, 0xf0000000 ;  /* 0xf000000000047882 */ /* 0x000fe20000000000 */
[----:B------:R-:W-:Y:S01]  /*4e10*/  UMOV UR5, 0x380fffff ;  /* 0x380fffff00057882 */ /* 0x000fe20000000000 */
[----:B--2---:R-:W0:Y:S01]  /*4e20*/  F2F.F32.F64 R26, R2 ;  /* 0x00000002001a7310 */ /* 0x004e220000301000 */
[----:B------:R-:W-:-:S14]  /*4e30*/  DSETP.GEU.AND P0, PT, |R2|, UR4, PT ;  /* 0x0000000402007e2a */ /* 0x000fdc000bf0e200 */
[----:B0-----:R-:W-:Y:S01]  /*4e40*/  @!P0 FMUL R26, R26, 1.175494350822287508e-38 ;  /* 0x008000001a1a8820 */ /* 0x001fe20000400000 */
[----:B------:R-:W-:Y:S06]  /*4e50*/  BRA `(.L_x_23410) ;  /* 0x00000008007c7947 */ /* 0x000fec0003800000 */
.L_x_23405:
        /* <DEDUP_REMOVED lines=12> */
.L_x_23419:
[----:B------:R-:W2:Y:S01]  /*4f20*/  LDG.E.64 R2, desc[UR36][R2.64] ;  /* 0x0000002402027981 */ /* 0x000ea2000c1e1b00 */
[----:B------:R-:W-:Y:S01]  /*4f30*/  UMOV UR4, 0xf0000000 ;  /* 0xf000000000047882 */ /* 0x000fe20000000000 */
[----:B------:R-:W-:Y:S01]  /*4f40*/  UMOV UR5, 0x380fffff ;  /* 0x380fffff00057882 */ /* 0x000fe20000000000 */
[----:B--2---:R-:W0:Y:S01]  /*4f50*/  F2F.F32.F64 R26, R2 ;  /* 0x00000002001a7310 */ /* 0x004e220000301000 */
[----:B------:R-:W-:-:S14]  /*4f60*/  DSETP.GEU.AND P0, PT, |R2|, UR4, PT ;  /* 0x0000000402007e2a */ /* 0x000fdc000bf0e200 */
[----:B0-----:R-:W-:Y:S01]  /*4f70*/  @!P0 FMUL R26, R26, 1.175494350822287508e-38 ;  /* 0x008000001a1a8820 */ /* 0x001fe20000400000 */
[----:B------:R-:W-:Y:S06]  /*4f80*/  BRA `(.L_x_23410) ;  /* 0x0000000800307947 */ /* 0x000fec0003800000 */
.L_x_23418:
        /* <DEDUP_REMOVED lines=26> */
.L_x_23421:
        /* <DEDUP_REMOVED lines=13> */
.L_x_23420:
[----:B------:R-:W2:Y:S02]  /*5200*/  LDG.E.U16 R2, desc[UR36][R2.64] ;  /* 0x0000002402027981 */ /* 0x000ea4000c1e1500 */
[----:B--2---:R-:W-:Y:S01]  /*5210*/  IMAD.U32 R26, R2, 0x10000, RZ ;  /* 0x00010000021a7824 */ /* 0x004fe200078e00ff */
[----:B------:R-:W-:Y:S06]  /*5220*/  BRA `(.L_x_23410) ;  /* 0x0000000400887947 */ /* 0x000fec0003800000 */
.L_x_23417:
        /* <DEDUP_REMOVED lines=11> */
.L_x_23424:
        /* <DEDUP_REMOVED lines=20> */
.L_x_23426:
[----:B------:R-:W-:Y:S05]  /*5420*/  BSYNC B0 ;  /* 0x0000000000007941 */ /* 0x000fea0003800000 */
.L_x_23425:
[----:B------:R-:W-:Y:S01]  /*5430*/  IMAD.SHL.U32 R2, R2, 0x100000, RZ ;  /* 0x0010000002027824 */ /* 0x000fe200078e00ff */
[----:B------:R-:W-:-:S04]  /*5440*/  LEA R3, R0, 0x3b800000, 0x17 ;  /* 0x3b80000000037811 */ /* 0x000fc800078eb8ff */
[----:B------:R-:W-:Y:S01]  /*5450*/  LOP3.LUT R26, R3, R2, R26, 0xfe, !PT ;  /* 0x00000002031a7212 */ /* 0x000fe200078efe1a */
[----:B------:R-:W-:Y:S06]  /*5460*/  BRA `(.L_x_23410) ;  /* 0x0000000000f87947 */ /* 0x000fec0003800000 */
.L_x_23423:
        /* <DEDUP_REMOVED lines=20> */
.L_x_23428:
[----:B------:R-:W-:Y:S05]  /*55b0*/  BSYNC B0 ;  /* 0x0000000000007941 */ /* 0x000fea0003800000 */
.L_x_23427:
[----:B------:R-:W-:Y:S01]  /*55c0*/  IMAD.SHL.U32 R2, R2, 0x200000, RZ ;  /* 0x0020000002027824 */ /* 0x000fe200078e00ff */
[----:B------:R-:W-:-:S04]  /*55d0*/  LEA R3, R0, 0x37800000, 0x17 ;  /* 0x3780000000037811 */ /* 0x000fc800078eb8ff */
[----:B------:R-:W-:Y:S01]  /*55e0*/  LOP3.LUT R26, R3, R2, R26, 0xfe, !PT ;  /* 0x00000002031a7212 */ /* 0x000fe200078efe1a */
[----:B------:R-:W-:Y:S06]  /*55f0*/  BRA `(.L_x_23410) ;  /* 0x0000000000947947 */ /* 0x000fec0003800000 */
.L_x_23422:
        /* <DEDUP_REMOVED lines=14> */
.L_x_23409:
        /* <DEDUP_REMOVED lines=16> */
.L_x_23431:
[----:B------:R-:W-:Y:S01]  /*57e0*/  IMAD.MOV.U32 R26, RZ, RZ, RZ ;  /* 0x000000ffff1a7224 */ /* 0x000fe200078e00ff */
[----:B------:R-:W-:Y:S06]  /*57f0*/  BRA `(.L_x_23410) ;  /* 0x0000000000147947 */ /* 0x000fec0003800000 */
.L_x_23430:
[----:B------:R-:W2:Y:S02]  /*5800*/  LDG.E.64 R26, desc[UR36][R2.64] ;  /* 0x00000024021a7981 */ /* 0x000ea4000c1e1b00 */
[----:B--2---:R0:W2:Y:S01]  /*5810*/  I2F.U64 R26, R26 ;  /* 0x0000001a001a7312 */ /* 0x0040a20000301000 */
[----:B------:R-:W-:Y:S05]  /*5820*/  BRA `(.L_x_23410) ;  /* 0x0000000000087947 */ /* 0x000fea0003800000 */
.L_x_23429:
[----:B------:R-:W2:Y:S02]  /*5830*/  LDG.E R2, desc[UR36][R2.64] ;  /* 0x0000002402027981 */ /* 0x000ea4000c1e1900 */
[----:B--2---:R-:W-:-:S07]  /*5840*/  I2FP.F32.U32 R26, R2 ;  /* 0x00000002001a7245 */ /* 0x004fce0000201000 */
.L_x_23410:
[----:B------:R-:W-:Y:S05]  /*5850*/  BSYNC B6 ;  /* 0x0000000000067941 */ /* 0x000fea0003800000 */
.L_x_23404:
        /* <DEDUP_REMOVED lines=19> */
.L_x_23436:
[----:B------:R-:W3:Y:S02]  /*5990*/  LDG.E.U8 R2, desc[UR36][R2.64] ;  /* 0x0000002402027981 */ /* 0x000ee4000c1e1100 */
[----:B---3--:R-:W-:Y:S01]  /*59a0*/  I2FP.F32.U32 R5, R2 ;  /* 0x0000000200057245 */ /* 0x008fe20000201000 */
[----:B------:R-:W-:Y:S06]  /*59b0*/  BRA `(.L_x_23438) ;  /* 0x0000000c002c7947 */ /* 0x000fec0003800000 */
.L_x_23435:
        /* <DEDUP_REMOVED lines=9> */
.L_x_23440:
[----:B------:R-:W3:Y:S02]  /*5a50*/  LDG.E R2, desc[UR36][R2.64] ;  /* 0x0000002402027981 */ /* 0x000ee4000c1e1900 */
[----:B---3--:R-:W-:Y:S01]  /*5a60*/  I2FP.F32.S32 R5, R2 ;  /* 0x0000000200057245 */ /* 0x008fe20000201400 */
[----:B------:R-:W-:Y:S06]  /*5a70*/  BRA `(.L_x_23438) ;  /* 0x0000000800fc7947 */ /* 0x000fec0003800000 */
.L_x_23439:
[----:B------:R-:W3:Y:S02]  /*5a80*/  LDG.E.U16 R2, desc[UR36][R2.64] ;  /* 0x0000002402027981 */ /* 0x000ee4000c1e1500 */
[----:B---3--:R0:W1:Y:S01]  /*5a90*/  I2F.S16 R5, R2 ;  /* 0x0000000200057306 */ /* 0x0080620000101400 */
[----:B------:R-:W-:Y:S05]  /*5aa0*/  BRA `(.L_x_23438) ;  /* 0x0000000800f07947 */ /* 0x000fea0003800000 */
.L_x_23434:
        /* <DEDUP_REMOVED lines=8> */
.L_x_23442:
[----:B------:R-:W3:Y:S02]  /*5b30*/  LDG.E.U16 R2, desc[UR36][R2.64] ;  /* 0x0000002402027981 */ /* 0x000ee4000c1e1500 */
[----:B---3--:R-:W-:Y:S01]  /*5b40*/  HADD2.F32 R5, -RZ, R2.H0_H0 ;  /* 0x20000002ff057230 */ /* 0x008fe20000004100 */
[----:B------:R-:W-:Y:S06]  /*5b50*/  BRA `(.L_x_23438) ;  /* 0x0000000800c47947 */ /* 0x000fec0003800000 */
.L_x_23441:
        /* <DEDUP_REMOVED lines=8> */
.L_x_23444:
[----:B------:R-:W3:Y:S02]  /*5be0*/  LDG.E.U16 R2, desc[UR36][R2.64] ;  /* 0x0000002402027981 */ /* 0x000ee4000c1e1500 */
[----:B---3--:R-:W-:Y:S01]  /*5bf0*/  HADD2.F32 R5, -RZ, R2.H0_H0 ;  /* 0x20000002ff057230 */ /* 0x008fe20000004100 */
[----:B------:R-:W-:Y:S06]  /*5c00*/  BRA `(.L_x_23438) ;  /* 0x0000000800987947 */ /* 0x000fec0003800000 */
.L_x_23443:
[----:B------:R-:W3:Y:S01]  /*5c10*/  LDG.E.64 R2, desc[UR36][R2.64] ;  /* 0x0000002402027981 */ /* 0x000ee2000c1e1b00 */
[----:B------:R-:W-:Y:S01]  /*5c20*/  UMOV UR4, 0xf0000000 ;  /* 0xf000000000047882 */ /* 0x000fe20000000000 */
[----:B------:R-:W-:Y:S01]  /*5c30*/  UMOV UR5, 0x380fffff ;  /* 0x380fffff00057882 */ /* 0x000fe20000000000 */
[----:B---3--:R-:W0:Y:S01]  /*5c40*/  F2F.F32.F64 R5, R2 ;  /* 0x0000000200057310 */ /* 0x008e220000301000 */
[----:B------:R-:W-:-:S14]  /*5c50*/  DSETP.GEU.AND P0, PT, |R2|, UR4, PT ;  /* 0x0000000402007e2a */ /* 0x000fdc000bf0e200 */
[----:B0-----:R-:W-:Y:S01]  /*5c60*/  @!P0 FMUL R5, R5, 1.175494350822287508e-38 ;  /* 0x0080000005058820 */ /* 0x001fe20000400000 */
[----:B------:R-:W-:Y:S06]  /*5c70*/  BRA `(.L_x_23438) ;  /* 0x00000008007c7947 */ /* 0x000fec0003800000 */
.L_x_23433:
        /* <DEDUP_REMOVED lines=12> */
.L_x_23447:
[----:B------:R-:W3:Y:S01]  /*5d40*/  LDG.E.64 R2, desc[UR36][R2.64] ;  /* 0x0000002402027981 */ /* 0x000ee2000c1e1b00 */
[----:B------:R-:W-:Y:S01]  /*5d50*/  UMOV UR4, 0xf0000000 ;  /* 0xf000000000047882 */ /* 0x000fe20000000000 */
[----:B------:R-:W-:Y:S01]  /*5d60*/  UMOV UR5, 0x380fffff ;  /* 0x380fffff00057882 */ /* 0x000fe20000000000 */
[----:B---3--:R-:W0:Y:S01]  /*5d70*/  F2F.F32.F64 R5, R2 ;  /* 0x0000000200057310 */ /* 0x008e220000301000 */
[----:B------:R-:W-:-:S14]  /*5d80*/  DSETP.GEU.AND P0, PT, |R2|, UR4, PT ;  /* 0x0000000402007e2a */ /* 0x000fdc000bf0e200 */
[----:B0-----:R-:W-:Y:S01]  /*5d90*/  @!P0 FMUL R5, R5, 1.175494350822287508e-38 ;  /* 0x0080000005058820 */ /* 0x001fe20000400000 */
[----:B------:R-:W-:Y:S06]  /*5da0*/  BRA `(.L_x_23438) ;  /* 0x0000000800307947 */ /* 0x000fec0003800000 */
.L_x_23446:
        /* <DEDUP_REMOVED lines=26> */
.L_x_23449:
        /* <DEDUP_REMOVED lines=13> */
.L_x_23448:
[----:B------:R-:W3:Y:S02]  /*6020*/  LDG.E.U16 R2, desc[UR36][R2.64] ;  /* 0x0000002402027981 */ /* 0x000ee4000c1e1500 */
[----:B---3--:R-:W-:Y:S01]  /*6030*/  IMAD.U32 R5, R2, 0x10000, RZ ;  /* 0x0001000002057824 */ /* 0x008fe200078e00ff */
[----:B------:R-:W-:Y:S06]  /*6040*/  BRA `(.L_x_23438) ;  /* 0x0000000400887947 */ /* 0x000fec0003800000 */
.L_x_23445:
        /* <DEDUP_REMOVED lines=11> */
.L_x_23452:
        /* <DEDUP_REMOVED lines=20> */
.L_x_23454:
[----:B------:R-:W-:Y:S05]  /*6240*/  BSYNC B0 ;  /* 0x0000000000007941 */ /* 0x000fea0003800000 */
.L_x_23453:
[----:B------:R-:W-:Y:S01]  /*6250*/  IMAD.SHL.U32 R2, R2, 0x100000, RZ ;  /* 0x0010000002027824 */ /* 0x000fe200078e00ff */
[----:B------:R-:W-:-:S04]  /*6260*/  LEA R5, R0, 0x3b800000, 0x17 ;  /* 0x3b80000000057811 */ /* 0x000fc800078eb8ff */
[----:B------:R-:W-:Y:S01]  /*6270*/  LOP3.LUT R5, R5, R2, R4, 0xfe, !PT ;  /* 0x0000000205057212 */ /* 0x000fe200078efe04 */
[----:B------:R-:W-:Y:S06]  /*6280*/  BRA `(.L_x_23438) ;  /* 0x0000000000f87947 */ /* 0x000fec0003800000 */
.L_x_23451:
        /* <DEDUP_REMOVED lines=20> */
.L_x_23456:
[----:B------:R-:W-:Y:S05]  /*63d0*/  BSYNC B0 ;  /* 0x0000000000007941 */ /* 0x000fea0003800000 */
.L_x_23455:
[----:B------:R-:W-:Y:S01]  /*63e0*/  IMAD.SHL.U32 R2, R2, 0x200000, RZ ;  /* 0x0020000002027824 */ /* 0x000fe200078e00ff */
[----:B------:R-:W-:-:S04]  /*63f0*/  LEA R5, R0, 0x37800000, 0x17 ;  /* 0x3780000000057811 */ /* 0x000fc800078eb8ff */
[----:B------:R-:W-:Y:S01]  /*6400*/  LOP3.LUT R5, R5, R2, R4, 0xfe, !PT ;  /* 0x0000000205057212 */ /* 0x000fe200078efe04 */
[----:B------:R-:W-:Y:S06]  /*6410*/  BRA `(.L_x_23438) ;  /* 0x0000000000947947 */ /* 0x000fec0003800000 */
.L_x_23450:
        /* <DEDUP_REMOVED lines=14> */
.L_x_23437:
        /* <DEDUP_REMOVED lines=16> */
.L_x_23459:
[----:B------:R-:W-:Y:S01]  /*6600*/  IMAD.MOV.U32 R5, RZ, RZ, RZ ;  /* 0x000000ffff057224 */ /* 0x000fe200078e00ff */
[----:B------:R-:W-:Y:S06]  /*6610*/  BRA `(.L_x_23438) ;  /* 0x0000000000147947 */ /* 0x000fec0003800000 */
.L_x_23458:
[----:B------:R-:W3:Y:S02]  /*6620*/  LDG.E.64 R2, desc[UR36][R2.64] ;  /* 0x0000002402027981 */ /* 0x000ee4000c1e1b00 */
[----:B---3--:R0:W1:Y:S01]  /*6630*/  I2F.U64 R5, R2 ;  /* 0x0000000200057312 */ /* 0x0080620000301000 */
[----:B------:R-:W-:Y:S05]  /*6640*/  BRA `(.L_x_23438) ;  /* 0x0000000000087947 */ /* 0x000fea0003800000 */
.L_x_23457:
[----:B------:R-:W3:Y:S02]  /*6650*/  LDG.E R2, desc[UR36][R2.64] ;  /* 0x0000002402027981 */ /* 0x000ee4000c1e1900 */
[----:B---3--:R-:W-:-:S07]  /*6660*/  I2FP.F32.U32 R5, R2 ;  /* 0x0000000200057245 */ /* 0x008fce0000201000 */
.L_x_23438:
[----:B------:R-:W-:Y:S05]  /*6670*/  BSYNC B6 ;  /* 0x0000000000067941 */ /* 0x000fea0003800000 */
.L_x_23432:
[----:B0--34-:R-:W0:Y:S01]  /*6680*/  LDC.U8 R2, c[0x0][0x5d1] ;  /* 0x00017440ff027b82 */ /* 0x019e220000000000 */
[----:B-----5:R-:W-:-:S04]  /*6690*/  IMAD.U32 R3, R22, 0x10000, RZ ;  /* 0x0001000016037824 */ /* 0x020fc800078e00ff */
[----:B--2---:R-:W-:-:S04]  /*66a0*/  FADD.FTZ R26, R3, -R26 ;  /* 0x8000001a031a7221 */ /* 0x004fc80000010000 */
[----:B------:R-:W-:-:S04]  /*66b0*/  FMUL.FTZ R23, R26, R23 ;  /* 0x000000171a177220 */ /* 0x000fc80000410000 */
[----:B-1----:R-:W-:-:S06]  /*66c0*/  FFMA.FTZ R23, R23, R5, R24 ;  /* 0x0000000517177223 */ /* 0x002fcc0000010018 */
        /* <DEDUP_REMOVED lines=16> */
.L_x_23463:
[----:B------:R-:W-:-:S06]  /*67d0*/  IMAD.U32 R3, R23, 0x10000, RZ ;  /* 0x0001000017037824 */ /* 0x000fcc00078e00ff */
[----:B------:R-:W0:Y:S02]  /*67e0*/  F2I.S64.TRUNC R2, R3 ;  /* 0x0000000300027311 */ /* 0x000e24000020d900 */
[----:B0-----:R0:W-:Y:S01]  /*67f0*/  STG.E.U8 desc[UR36][R16.64], R2 ;  /* 0x0000000210007986 */ /* 0x0011e2000c101124 */
[----:B------:R-:W-:Y:S05]  /*6800*/  BRA `(.L_x_23465) ;  /* 0x0000000c00847947 */ /* 0x000fea0003800000 */
.L_x_23462:
        /* <DEDUP_REMOVED lines=10> */
.L_x_23467:
[----:B------:R-:W-:-:S06]  /*68b0*/  IMAD.U32 R23, R23, 0x10000, RZ ;  /* 0x0001000017177824 */ /* 0x000fcc00078e00ff */
[----:B------:R-:W0:Y:S02]  /*68c0*/  F2I.FTZ.TRUNC.NTZ R23, R23 ;  /* 0x0000001700177305 */ /* 0x000e24000021f100 */
[----:B0-----:R0:W-:Y:S01]  /*68d0*/  STG.E desc[UR36][R16.64], R23 ;  /* 0x0000001710007986 */ /* 0x0011e2000c101924 */
[----:B------:R-:W-:Y:S05]  /*68e0*/  BRA `(.L_x_23465) ;  /* 0x0000000c004c7947 */ /* 0x000fea0003800000 */
.L_x_23466:
[----:B------:R-:W-:-:S06]  /*68f0*/  IMAD.U32 R23, R23, 0x10000, RZ ;  /* 0x0001000017177824 */ /* 0x000fcc00078e00ff */
[----:B------:R-:W0:Y:S02]  /*6900*/  F2I.FTZ.TRUNC.NTZ R23, R23 ;  /* 0x0000001700177305 */ /* 0x000e24000021f100 */
[----:B0-----:R0:W-:Y:S01]  /*6910*/  STG.E.U16 desc[UR36][R16.64], R23 ;  /* 0x0000001710007986 */ /* 0x0011e2000c101524 */
[----:B------:R-:W-:Y:S05]  /*6920*/  BRA `(.L_x_23465) ;  /* 0x0000000c003c7947 */ /* 0x000fea0003800000 */
.L_x_23461:
        /* <DEDUP_REMOVED lines=9> */
.L_x_23469:
[----:B------:R-:W-:-:S05]  /*69c0*/  IMAD.U32 R0, R23, 0x10000, RZ ;  /* 0x0001000017007824 */ /* 0x000fca00078e00ff */
[----:B------:R-:W-:-:S05]  /*69d0*/  F2FP.F16.F32.PACK_AB R0, RZ, R0 ;  /* 0x00000000ff00723e */ /* 0x000fca00000000ff */
[----:B------:R0:W-:Y:S01]  /*69e0*/  STG.E.U16 desc[UR36][R16.64], R0 ;  /* 0x0000000010007986 */ /* 0x0001e2000c101524 */
[----:B------:R-:W-:Y:S05]  /*69f0*/  BRA `(.L_x_23465) ;  /* 0x0000000c00087947 */ /* 0x000fea0003800000 */
.L_x_23468:
        /* <DEDUP_REMOVED lines=10> */
.L_x_23471:
[----:B------:R-:W-:-:S05]  /*6aa0*/  IMAD.U32 R23, R23, 0x10000, RZ ;  /* 0x0001000017177824 */ /* 0x000fca00078e00ff */
[----:B------:R-:W-:-:S04]  /*6ab0*/  F2FP.F16.F32.PACK_AB R3, RZ, R23 ;  /* 0x00000017ff03723e */ /* 0x000fc800000000ff */
[----:B------:R-:W-:-:S05]  /*6ac0*/  PRMT R3, R3, 0x5410, RZ ;  /* 0x0000541003037816 */ /* 0x000fca00000000ff */
[----:B------:R0:W-:Y:S01]  /*6ad0*/  STG.E desc[UR36][R16.64], R3 ;  /* 0x0000000310007986 */ /* 0x0001e2000c101924 */
[----:B------:R-:W-:Y:S05]  /*6ae0*/  BRA `(.L_x_23465) ;  /* 0x0000000800cc7947 */ /* 0x000fea0003800000 */
.L_x_23470:
[----:B------:R-:W-:-:S04]  /*6af0*/  IMAD.U32 R2, R23, 0x10000, RZ ;  /* 0x0001000017027824 */ /* 0x000fc800078e00ff */
[----:B------:R-:W-:-:S06]  /*6b00*/  FMUL.FTZ R2, R2, 1 ;  /* 0x3f80000002027820 */ /* 0x000fcc0000410000 */
[----:B------:R-:W0:Y:S02]  /*6b10*/  F2F.F64.F32 R2, R2 ;  /* 0x0000000200027310 */ /* 0x000e240000201800 */
[----:B0-----:R0:W-:Y:S01]  /*6b20*/  STG.E.64 desc[UR36][R16.64], R2 ;  /* 0x0000000210007986 */ /* 0x0011e2000c101b24 */
[----:B------:R-:W-:Y:S05]  /*6b30*/  BRA `(.L_x_23465) ;  /* 0x0000000800b87947 */ /* 0x000fea0003800000 */
.L_x_23460:
        /* <DEDUP_REMOVED lines=13> */
.L_x_23474:
[----:B------:R-:W-:Y:S01]  /*6c10*/  IMAD.U32 R23, R23, 0x10000, RZ ;  /* 0x0001000017177824 */ /* 0x000fe200078e00ff */
[----:B------:R-:W-:-:S03]  /*6c20*/  CS2R R6, SRZ ;  /* 0x0000000000067805 */ /* 0x000fc6000001ff00 */
[----:B------:R-:W-:-:S06]  /*6c30*/  FMUL.FTZ R4, R23, 1 ;  /* 0x3f80000017047820 */ /* 0x000fcc0000410000 */
[----:B------:R-:W0:Y:S02]  /*6c40*/  F2F.F64.F32 R4, R4 ;  /* 0x0000000400047310 */ /* 0x000e240000201800 */
[----:B0-----:R0:W-:Y:S01]  /*6c50*/  STG.E.128 desc[UR36][R16.64], R4 ;  /* 0x0000000410007986 */ /* 0x0011e2000c101d24 */
[----:B------:R-:W-:Y:S05]  /*6c60*/  BRA `(.L_x_23465) ;  /* 0x00000008006c7947 */ /* 0x000fea0003800000 */
.L_x_23473:
        /* <DEDUP_REMOVED lines=21> */
.L_x_23478:
[----:B------:R-:W-:Y:S05]  /*6dc0*/  BSYNC B0 ;  /* 0x0000000000007941 */ /* 0x000fea0003800000 */
.L_x_23477:
[----:B------:R-:W-:-:S05]  /*6dd0*/  LOP3.LUT R3, R0, R3, RZ, 0xfc, !PT ;  /* 0x0000000300037212 */ /* 0x000fca00078efcff */
[----:B------:R0:W-:Y:S01]  /*6de0*/  STG.E.U8 desc[UR36][R16.64], R3 ;  /* 0x0000000310007986 */ /* 0x0001e2000c101124 */
[----:B------:R-:W-:Y:S05]  /*6df0*/  BRA `(.L_x_23465) ;  /* 0x0000000800087947 */ /* 0x000fea0003800000 */
.L_x_23476:
        /* <DEDUP_REMOVED lines=13> */
.L_x_23480:
[----:B------:R-:W-:Y:S01]  /*6ed0*/  IMAD.MOV.U32 R0, RZ, RZ, 0x7f ;  /* 0x0000007fff007424 */ /* 0x000fe200078e00ff */
[----:B------:R-:W-:-:S04]  /*6ee0*/  ISETP.GT.U32.AND P0, PT, R2, 0x7f800000, PT ;  /* 0x7f8000000200780c */ /* 0x000fc80003f04070 */
[----:B------:R-:W-:-:S09]  /*6ef0*/  SEL R0, R0, 0x7c, P0 ;  /* 0x0000007c00007807 */ /* 0x000fd20000000000 */
.L_x_23481:
[----:B------:R-:W-:Y:S05]  /*6f00*/  BSYNC B0 ;  /* 0x0000000000007941 */ /* 0x000fea0003800000 */
.L_x_23479:
[----:B------:R-:W-:-:S04]  /*6f10*/  LOP3.LUT R2, R23, 0x80000000, RZ, 0xc0, !PT ;  /* 0x8000000017027812 */ /* 0x000fc800078ec0ff */
[----:B------:R-:W-:-:S04]  /*6f20*/  SHF.R.U32.HI R3, RZ, 0x18, R2 ;  /* 0x00000018ff037819 */ /* 0x000fc80000011602 */
[----:B------:R-:W-:-:S05]  /*6f30*/  LOP3.LUT R3, R0, R3, RZ, 0xfc, !PT ;  /* 0x0000000300037212 */ /* 0x000fca00078efcff */
[----:B------:R0:W-:Y:S01]  /*6f40*/  STG.E.U8 desc[UR36][R16.64], R3 ;  /* 0x0000000310007986 */ /* 0x0001e2000c101124 */
[----:B------:R-:W-:Y:S05]  /*6f50*/  BRA `(.L_x_23465) ;  /* 0x0000000400b07947 */ /* 0x000fea0003800000 */
.L_x_23475:
[----:B------:R0:W-:Y:S01]  /*6f60*/  STG.E.U16 desc[UR36][R16.64], R23 ;  /* 0x0000001710007986 */ /* 0x0001e2000c101524 */
[----:B------:R-:W-:Y:S05]  /*6f70*/  BRA `(.L_x_23465) ;  /* 0x0000000400a87947 */ /* 0x000fea0003800000 */
.L_x_23472:
        /* <DEDUP_REMOVED lines=12> */
.L_x_23484:
        /* <DEDUP_REMOVED lines=17> */
.L_x_23487:
[----:B------:R-:W-:-:S04]  /*7150*/  LOP3.LUT R2, R23, 0x80000000, RZ, 0xc0, !PT ;  /* 0x8000000017027812 */ /* 0x000fc800078ec0ff */
[----:B------:R-:W-:-:S04]  /*7160*/  SHF.R.U32.HI R3, RZ, 0x18, R2 ;  /* 0x00000018ff037819 */ /* 0x000fc80000011602 */
[----:B------:R-:W-:-:S04]  /*7170*/  LOP3.LUT R0, R0, R3, RZ, 0xfc, !PT ;  /* 0x0000000300007212 */ /* 0x000fc800078efcff */
[----:B------:R-:W-:-:S07]  /*7180*/  PRMT R8, R0, 0x7610, R8 ;  /* 0x0000761000087816 */ /* 0x000fce0000000008 */
.L_x_23486:
[----:B------:R-:W-:Y:S05]  /*7190*/  BSYNC B0 ;  /* 0x0000000000007941 */ /* 0x000fea0003800000 */
.L_x_23485:
[----:B------:R3:W-:Y:S01]  /*71a0*/  STG.E.U8 desc[UR36][R16.64], R8 ;  /* 0x0000000810007986 */ /* 0x0007e2000c101124 */
[----:B------:R-:W-:Y:S05]  /*71b0*/  BRA `(.L_x_23465) ;  /* 0x0000000400187947 */ /* 0x000fea0003800000 */
.L_x_23483:
        /* <DEDUP_REMOVED lines=17> */
.L_x_23490:
[----:B------:R-:W-:-:S04]  /*72d0*/  LOP3.LUT R2, R23, 0x80000000, RZ, 0xc0, !PT ;  /* 0x8000000017027812 */ /* 0x000fc800078ec0ff */
[----:B------:R-:W-:-:S04]  /*72e0*/  SHF.R.U32.HI R3, RZ, 0x18, R2 ;  /* 0x00000018ff037819 */ /* 0x000fc80000011602 */
[----:B------:R-:W-:-:S04]  /*72f0*/  LOP3.LUT R0, R0, R3, RZ, 0xfc, !PT ;  /* 0x0000000300007212 */ /* 0x000fc800078efcff */
[----:B------:R-:W-:-:S07]  /*7300*/  PRMT R8, R0, 0x7610, R8 ;  /* 0x0000761000087816 */ /* 0x000fce0000000008 */
.L_x_23489:
[----:B------:R-:W-:Y:S05]  /*7310*/  BSYNC B0 ;  /* 0x0000000000007941 */ /* 0x000fea0003800000 */
.L_x_23488:
[----:B------:R0:W-:Y:S01]  /*7320*/  STG.E.U8 desc[UR36][R16.64], R8 ;  /* 0x0000000810007986 */ /* 0x0001e2000c101124 */
[----:B------:R-:W-:Y:S05]  /*7330*/  BRA `(.L_x_23465) ;  /* 0x0000000000b87947 */ /* 0x000fea0003800000 */
.L_x_23482:
        /* <DEDUP_REMOVED lines=22> */
.L_x_23464:
        /* <DEDUP_REMOVED lines=16> */
.L_x_23493:
[----:B------:R-:W-:Y:S05]  /*75a0*/  BRA `(.L_x_23465) ;  /* 0x00000000001c7947 */ /* 0x000fea0003800000 */
.L_x_23492:
[----:B------:R-:W-:-:S06]  /*75b0*/  IMAD.U32 R2, R23, 0x10000, RZ ;  /* 0x0001000017027824 */ /* 0x000fcc00078e00ff */
[----:B------:R-:W0:Y:S02]  /*75c0*/  F2I.U64.TRUNC R2, R2 ;  /* 0x0000000200027311 */ /* 0x000e24000020d800 */
[----:B0-----:R1:W-:Y:S01]  /*75d0*/  STG.E.64 desc[UR36][R16.64], R2 ;  /* 0x0000000210007986 */ /* 0x0013e2000c101b24 */
[----:B------:R-:W-:Y:S05]  /*75e0*/  BRA `(.L_x_23465) ;  /* 0x00000000000c7947 */ /* 0x000fea0003800000 */
.L_x_23491:
[----:B------:R-:W-:-:S06]  /*75f0*/  IMAD.U32 R23, R23, 0x10000, RZ ;  /* 0x0001000017177824 */ /* 0x000fcc00078e00ff */
[----:B------:R-:W0:Y:S02]  /*7600*/  F2I.FTZ.U32.TRUNC.NTZ R23, R23 ;  /* 0x0000001700177305 */ /* 0x000e24000021f000 */
[----:B0-----:R0:W-:Y:S02]  /*7610*/  STG.E desc[UR36][R16.64], R23 ;  /* 0x0000001710007986 */ /* 0x0011e4000c101924 */
.L_x_23465:
[----:B------:R-:W-:-:S04]  /*7620*/  IMAD R18, R19, 0x200, R18 ;  /* 0x0000020013127824 */ /* 0x000fc800078e0212 */
[----:B------:R-:W-:-:S07]  /*7630*/  VIADD R27, R18, 0x80 ;  /* 0x00000080121b7836 */ /* 0x000fce0000000000 */
.L_x_23313:
[----:B------:R-:W-:Y:S05]  /*7640*/  BSYNC B7 ;  /* 0x0000000000077941 */ /* 0x000fea0003800000 */
.L_x_23312:
        /* <DEDUP_REMOVED lines=460> */
.L_x_23496:
        /* <DEDUP_REMOVED lines=23> */
.L_x_23500:
[----:B------:R-:W2:Y:S02]  /*9480*/  LDG.E.U8 R2, desc[UR36][R2.64] ;  /* 0x0000002402027981 */ /* 0x000ea4000c1e1100 */
[----:B--2---:R-:W-:-:S04]  /*9490*/  I2FP.F32.U32 R0, R2 ;  /* 0x0000000200007245 */ /* 0x004fc80000201000 */
[----:B------:R-:W-:-:S04]  /*94a0*/  F2FP.BF16.F32.PACK_AB R0, RZ, R0 ;  /* 0x00000000ff00723e */ /* 0x000fc800000010ff */
[----:B------:R-:W-:Y:S01]  /*94b0*/  PRMT R18, R0, 0x7610, R18 ;  /* 0x0000761000127816 */ /* 0x000fe20000000012 */
[----:B------:R-:W-:Y:S06]  /*94c0*/  BRA `(.L_x_23502) ;  /* 0x0000000c00c87947 */ /* 0x000fec0003800000 */
.L_x_23499:
        /* <DEDUP_REMOVED lines=11> */
.L_x_23504:
[----:B------:R-:W2:Y:S02]  /*9580*/  LDG.E R2, desc[UR36][R2.64] ;  /* 0x0000002402027981 */ /* 0x000ea4000c1e1900 */
[----:B--2---:R-:W-:-:S04]  /*9590*/  I2FP.F32.S32 R0, R2 ;  /* 0x0000000200007245 */ /* 0x004fc80000201400 */
[----:B------:R-:W-:-:S04]  /*95a0*/  F2FP.BF16.F32.PACK_AB R0, RZ, R0 ;  /* 0x00000000ff00723e */ /* 0x000fc800000010ff */
[----:B------:R-:W-:Y:S01]  /*95b0*/  PRMT R18, R0, 0x7610, R18 ;  /* 0x0000761000127816 */ /* 0x000fe20000000012 */
[----:B------:R-:W-:Y:S06]  /*95c0*/  BRA `(.L_x_23502) ;  /* 0x0000000c00887947 */ /* 0x000fec0003800000 */
.L_x_23503:
[----:B------:R-:W2:Y:S02]  /*95d0*/  LDG.E.U16 R2, desc[UR36][R2.64] ;  /* 0x0000002402027981 */ /* 0x000ea4000c1e1500 */
[----:B--2---:R-:W0:Y:S02]  /*95e0*/  I2F.S16 R0, R2 ;  /* 0x0000000200007306 */ /* 0x004e240000101400 */
[----:B0-----:R-:W-:-:S04]  /*95f0*/  F2FP.BF16.F32.PACK_AB R0, RZ, R0 ;  /* 0x00000000ff00723e */ /* 0x001fc800000010ff */
[----:B------:R-:W-:Y:S01]  /*9600*/  PRMT R18, R0, 0x7610, R18 ;  /* 0x0000761000127816 */ /* 0x000fe20000000012 */
[----:B------:R-:W-:Y:S06]  /*9610*/  BRA `(.L_x_23502) ;  /* 0x0000000c00747947 */ /* 0x000fec0003800000 */
.L_x_23498:
        /* <DEDUP_REMOVED lines=9> */
.L_x_23506:
[----:B------:R-:W2:Y:S02]  /*96b0*/  LDG.E.U16 R0, desc[UR36][R2.64] ;  /* 0x0000002402007981 */ /* 0x000ea4000c1e1500 */
[----:B--2---:R-:W-:-:S05]  /*96c0*/  HADD2.F32 R0, -RZ, R0.H0_H0 ;  /* 0x20000000ff007230 */ /* 0x004fca0000004100 */
[----:B------:R-:W-:-:S04]  /*96d0*/  F2FP.BF16.F32.PACK_AB R0, RZ, R0 ;  /* 0x00000000ff00723e */ /* 0x000fc800000010ff */
[----:B------:R-:W-:Y:S01]  /*96e0*/  PRMT R18, R0, 0x7610, R18 ;  /* 0x0000761000127816 */ /* 0x000fe20000000012 */
[----:B------:R-:W-:Y:S06]  /*96f0*/  BRA `(.L_x_23502) ;  /* 0x0000000c003c7947 */ /* 0x000fec0003800000 */
.L_x_23505:
        /* <DEDUP_REMOVED lines=9> */
.L_x_23508:
[----:B------:R-:W2:Y:S02]  /*9790*/  LDG.E.U16 R2, desc[UR36][R2.64] ;  /* 0x0000002402027981 */ /* 0x000ea4000c1e1500 */
[----:B--2---:R-:W-:-:S05]  /*97a0*/  HADD2.F32 R0, -RZ, R2.H0_H0 ;  /* 0x20000002ff007230 */ /* 0x004fca0000004100 */
[----:B------:R-:W-:-:S04]  /*97b0*/  F2FP.BF16.F32.PACK_AB R0, RZ, R0 ;  /* 0x00000000ff00723e */ /* 0x000fc800000010ff */
[----:B------:R-:W-:Y:S01]  /*97c0*/  PRMT R18, R0, 0x7610, R18 ;  /* 0x0000761000127816 */ /* 0x000fe20000000012 */
[----:B------:R-:W-:Y:S06]  /*97d0*/  BRA `(.L_x_23502) ;  /* 0x0000000c00047947 */ /* 0x000fec0003800000 */
.L_x_23507:
        /* <DEDUP_REMOVED lines=9> */
.L_x_23497:
        /* <DEDUP_REMOVED lines=14> */
.L_x_23511:
        /* <DEDUP_REMOVED lines=9> */
.L_x_23510:
        /* <DEDUP_REMOVED lines=28> */
.L_x_23513:
        /* <DEDUP_REMOVED lines=15> */
.L_x_23512:
[----:B------:R0:W5:Y:S01]  /*9c90*/  LDG.E.U16 R18, desc[UR36][R2.64] ;  /* 0x0000002402127981 */ /* 0x000162000c1e1500 */
[----:B------:R-:W-:Y:S05]  /*9ca0*/  BRA `(.L_x_23502) ;  /* 0x0000000400d07947 */ /* 0x000fea0003800000 */
.L_x_23509:
        /* <DEDUP_REMOVED lines=13> */
.L_x_23516:
        /* <DEDUP_REMOVED lines=21> */
.L_x_23520:
[----:B------:R-:W-:Y:S05]  /*9ed0*/  BSYNC B1 ;  /* 0x0000000000017941 */ /* 0x000fea0003800000 */
.L_x_23519:
[----:B------:R-:W-:Y:S01]  /*9ee0*/  LEA R3, R0, 0x3b800000, 0x17 ;  /* 0x3b80000000037811 */ /* 0x000fe200078eb8ff */
[----:B------:R-:W-:-:S05]  /*9ef0*/  IMAD.SHL.U32 R0, R2, 0x100000, RZ ;  /* 0x0010000002007824 */ /* 0x000fca00078e00ff */
[----:B------:R-:W-:-:S07]  /*9f00*/  LOP3.LUT R0, R3, R0, R4, 0xfe, !PT ;  /* 0x0000000003007212 */ /* 0x000fce00078efe04 */
.L_x_23518:
[----:B------:R-:W-:Y:S05]  /*9f10*/  BSYNC B0 ;  /* 0x0000000000007941 */ /* 0x000fea0003800000 */
.L_x_23517:
[----:B------:R-:W-:-:S04]  /*9f20*/  F2FP.BF16.F32.PACK_AB R0, RZ, R0 ;  /* 0x00000000ff00723e */ /* 0x000fc800000010ff */
[----:B------:R-:W-:Y:S01]  /*9f30*/  PRMT R18, R0, 0x7610, R18 ;  /* 0x0000761000127816 */ /* 0x000fe20000000012 */
[----:B------:R-:W-:Y:S06]  /*9f40*/  BRA `(.L_x_23502) ;  /* 0x0000000400287947 */ /* 0x000fec0003800000 */
.L_x_23515:
        /* <DEDUP_REMOVED lines=21> */
.L_x_23524:
[----:B------:R-:W-:Y:S05]  /*a0a0*/  BSYNC B1 ;  /* 0x0000000000017941 */ /* 0x000fea0003800000 */
.L_x_23523:
[----:B------:R-:W-:Y:S01]  /*a0b0*/  LEA R3, R0, 0x37800000, 0x17 ;  /* 0x3780000000037811 */ /* 0x000fe200078eb8ff */
[----:B------:R-:W-:-:S05]  /*a0c0*/  IMAD.SHL.U32 R0, R2, 0x200000, RZ ;  /* 0x0020000002007824 */ /* 0x000fca00078e00ff */
[----:B------:R-:W-:-:S07]  /*a0d0*/  LOP3.LUT R0, R3, R0, R4, 0xfe, !PT ;  /* 0x0000000003007212 */ /* 0x000fce00078efe04 */
.L_x_23522:
[----:B------:R-:W-:Y:S05]  /*a0e0*/  BSYNC B0 ;  /* 0x0000000000007941 */ /* 0x000fea0003800000 */
.L_x_23521:
[----:B------:R-:W-:-:S04]  /*a0f0*/  F2FP.BF16.F32.PACK_AB R0, RZ, R0 ;  /* 0x00000000ff00723e */ /* 0x000fc800000010ff */
[----:B------:R-:W-:Y:S01]  /*a100*/  PRMT R18, R0, 0x7610, R18 ;  /* 0x0000761000127816 */ /* 0x000fe20000000012 */
[----:B------:R-:W-:Y:S06]  /*a110*/  BRA `(.L_x_23502) ;  /* 0x0000000000b47947 */ /* 0x000fec0003800000 */
.L_x_23514:
        /* <DEDUP_REMOVED lines=14> */
.L_x_23528:
[----:B------:R-:W-:Y:S05]  /*a200*/  BSYNC B0 ;  /* 0x0000000000007941 */ /* 0x000fea0003800000 */
.L_x_23527:
[----:B------:R-:W-:-:S04]  /*a210*/  F2FP.BF16.F32.PACK_AB R0, RZ, R0 ;  /* 0x00000000ff00723e */ /* 0x000fc800000010ff */
[----:B------:R-:W-:Y:S01]  /*a220*/  PRMT R18, R0, 0x7610, R18 ;  /* 0x0000761000127816 */ /* 0x000fe20000000012 */
[----:B------:R-:W-:Y:S06]  /*a230*/  BRA `(.L_x_23502) ;  /* 0x00000000006c7947 */ /* 0x000fec0003800000 */
.L_x_23501:
        /* <DEDUP_REMOVED lines=16> */
.L_x_23529:
[----:B------:R-:W-:Y:S01]  /*a340*/  PRMT R18, RZ, 0x7610, R18 ;  /* 0x00007610ff127816 */ /* 0x000fe20000000012 */
[----:B------:R-:W-:Y:S06]  /*a350*/  BRA `(.L_x_23502) ;  /* 0x0000000000247947 */ /* 0x000fec0003800000 */
.L_x_23526:
[----:B------:R-:W2:Y:S02]  /*a360*/  LDG.E.64 R2, desc[UR36][R2.64] ;  /* 0x0000002402027981 */ /* 0x000ea4000c1e1b00 */
[----:B--2---:R-:W0:Y:S02]  /*a370*/  I2F.U64 R0, R2 ;  /* 0x0000000200007312 */ /* 0x004e240000301000 */
[----:B0-----:R-:W-:-:S04]  /*a380*/  F2FP.BF16.F32.PACK_AB R0, RZ, R0 ;  /* 0x00000000ff00723e */ /* 0x001fc800000010ff */
[----:B------:R-:W-:Y:S01]  /*a390*/  PRMT R18, R0, 0x7610, R18 ;  /* 0x0000761000127816 */ /* 0x000fe20000000012 */
[----:B------:R-:W-:Y:S06]  /*a3a0*/  BRA `(.L_x_23502) ;  /* 0x0000000000107947 */ /* 0x000fec0003800000 */
.L_x_23525:
[----:B------:R-:W2:Y:S02]  /*a3b0*/  LDG.E R2, desc[UR36][R2.64] ;  /* 0x0000002402027981 */ /* 0x000ea4000c1e1900 */
[----:B--2---:R-:W-:-:S04]  /*a3c0*/  I2FP.F32.U32 R0, R2 ;  /* 0x0000000200007245 */ /* 0x004fc80000201000 */
[----:B------:R-:W-:-:S04]  /*a3d0*/  F2FP.BF16.F32.PACK_AB R0, RZ, R0 ;  /* 0x00000000ff00723e */ /* 0x000fc800000010ff */
[----:B------:R-:W-:-:S07]  /*a3e0*/  PRMT R18, R0, 0x7610, R18 ;  /* 0x0000761000127816 */ /* 0x000fce0000000012 */
.L_x_23502:
        /* <DEDUP_REMOVED lines=19> */
.L_x_23534:
[----:B------:R-:W2:Y:S02]  /*a520*/  LDG.E.U8 R2, desc[UR36][R2.64] ;  /* 0x0000002402027981 */ /* 0x000ea4000c1e1100 */
[----:B--2---:R-:W-:Y:S01]  /*a530*/  I2FP.F32.U32 R19, R2 ;  /* 0x0000000200137245 */ /* 0x004fe20000201000 */
[----:B------:R-:W-:Y:S06]  /*a540*/  BRA `(.L_x_23536) ;  /* 0x0000000c002c7947 */ /* 0x000fec0003800000 */
.L_x_23533:
        /* <DEDUP_REMOVED lines=9> */
.L_x_23538:
[----:B------:R-:W2:Y:S02]  /*a5e0*/  LDG.E R2, desc[UR36][R2.64] ;  /* 0x0000002402027981 */ /* 0x000ea4000c1e1900 */
[----:B--2---:R-:W-:Y:S01]  /*a5f0*/  I2FP.F32.S32 R19, R2 ;  /* 0x0000000200137245 */ /* 0x004fe20000201400 */
[----:B------:R-:W-:Y:S06]  /*a600*/  BRA `(.L_x_23536) ;  /* 0x0000000800fc7947 */ /* 0x000fec0003800000 */
.L_x_23537:
[----:B------:R-:W2:Y:S02]  /*a610*/  LDG.E.U16 R2, desc[UR36][R2.64] ;  /* 0x0000002402027981 */ /* 0x000ea4000c1e1500 */
[----:B--2---:R0:W1:Y:S01]  /*a620*/  I2F.S16 R19, R2 ;  /* 0x0000000200137306 */ /* 0x0040620000101400 */
[----:B------:R-:W-:Y:S05]  /*a630*/  BRA `(.L_x_23536) ;  /* 0x0000000800f07947 */ /* 0x000fea0003800000 */
.L_x_23532:
        /* <DEDUP_REMOVED lines=8> */
.L_x_23540:
[----:B------:R-:W2:Y:S02]  /*a6c0*/  LDG.E.U16 R2, desc[UR36][R2.64] ;  /* 0x0000002402027981 */ /* 0x000ea4000c1e1500 */
[----:B--2---:R-:W-:Y:S01]  /*a6d0*/  HADD2.F32 R19, -RZ, R2.H0_H0 ;  /* 0x20000002ff137230 */ /* 0x004fe20000004100 */
[----:B------:R-:W-:Y:S06]  /*a6e0*/  BRA `(.L_x_23536) ;  /* 0x0000000800c47947 */ /* 0x000fec0003800000 */
.L_x_23539:
        /* <DEDUP_REMOVED lines=8> */
.L_x_23542:
[----:B------:R-:W2:Y:S02]  /*a770*/  LDG.E.U16 R2, desc[UR36][R2.64] ;  /* 0x0000002402027981 */ /* 0x000ea4000c1e1500 */
[----:B--2---:R-:W-:Y:S01]  /*a780*/  HADD2.F32 R19, -RZ, R2.H0_H0 ;  /* 0x20000002ff137230 */ /* 0x004fe20000004100 */
[----:B------:R-:W-:Y:S06]  /*a790*/  BRA `(.L_x_23536) ;  /* 0x0000000800987947 */ /* 0x000fec0003800000 */
.L_x_23541:
[----:B------:R-:W2:Y:S01]  /*a7a0*/  LDG.E.64 R2, desc[UR36][R2.64] ;  /* 0x0000002402027981 */ /* 0x000ea2000c1e1b00 */
[----:B------:R-:W-:Y:S01]  /*a7b0*/  UMOV UR4, 0xf0000000 ;  /* 0xf000000000047882 */ /* 0x000fe20000000000 */
[----:B------:R-:W-:Y:S01]  /*a7c0*/  UMOV UR5, 0x380fffff ;  /* 0x380fffff00057882 */ /* 0x000fe20000000000 */
[----:B--2---:R-:W0:Y:S01]  /*a7d0*/  F2F.F32.F64 R19, R2 ;  /* 0x0000000200137310 */ /* 0x004e220000301000 */
[----:B------:R-:W-:-:S14]  /*a7e0*/  DSETP.GEU.AND P0, PT, |R2|, UR4, PT ;  /* 0x0000000402007e2a */ /* 0x000fdc000bf0e200 */
[----:B0-----:R-:W-:Y:S01]  /*a7f0*/  @!P0 FMUL R19, R19, 1.175494350822287508e-38 ;  /* 0x0080000013138820 */ /* 0x001fe20000400000 */
[----:B------:R-:W-:Y:S06]  /*a800*/  BRA `(.L_x_23536) ;  /* 0x00000008007c7947 */ /* 0x000fec0003800000 */
.L_x_23531:
        /* <DEDUP_REMOVED lines=12> */
.L_x_23545:
[----:B------:R-:W2:Y:S01]  /*a8d0*/  LDG.E.64 R2, desc[UR36][R2.64] ;  /* 0x0000002402027981 */ /* 0x000ea2000c1e1b00 */
[----:B------:R-:W-:Y:S01]  /*a8e0*/  UMOV UR4, 0xf0000000 ;  /* 0xf000000000047882 */ /* 0x000fe20000000000 */
[----:B------:R-:W-:Y:S01]  /*a8f0*/  UMOV UR5, 0x380fffff ;  /* 0x380fffff00057882 */ /* 0x000fe20000000000 */
[----:B--2---:R-:W0:Y:S01]  /*a900*/  F2F.F32.F64 R19, R2 ;  /* 0x0000000200137310 */ /* 0x004e220000301000 */
[----:B------:R-:W-:-:S14]  /*a910*/  DSETP.GEU.AND P0, PT, |R2|, UR4, PT ;  /* 0x0000000402007e2a */ /* 0x000fdc000bf0e200 */
[----:B0-----:R-:W-:Y:S01]  /*a920*/  @!P0 FMUL R19, R19, 1.175494350822287508e-38 ;  /* 0x0080000013138820 */ /* 0x001fe20000400000 */
[----:B------:R-:W-:Y:S06]  /*a930*/  BRA `(.L_x_23536) ;  /* 0x0000000800307947 */ /* 0x000fec0003800000 */
.L_x_23544:
        /* <DEDUP_REMOVED lines=26> */
.L_x_23547:
        /* <DEDUP_REMOVED lines=13> */
.L_x_23546:
[----:B------:R-:W2:Y:S02]  /*abb0*/  LDG.E.U16 R2, desc[UR36][R2.64] ;  /* 0x0000002402027981 */ /* 0x000ea4000c1e1500 */
[----:B--2---:R-:W-:Y:S01]  /*abc0*/  IMAD.U32 R19, R2, 0x10000, RZ ;  /* 0x0001000002137824 */ /* 0x004fe200078e00ff */
[----:B------:R-:W-:Y:S06]  /*abd0*/  BRA `(.L_x_23536) ;  /* 0x0000000400887947 */ /* 0x000fec0003800000 */
.L_x_23543:
        /* <DEDUP_REMOVED lines=11> */
.L_x_23550:
        /* <DEDUP_REMOVED lines=20> */
.L_x_23552:
[----:B------:R-:W-:Y:S05]  /*add0*/  BSYNC B0 ;  /* 0x0000000000007941 */ /* 0x000fea0003800000 */
.L_x_23551:
[----:B------:R-:W-:Y:S01]  /*ade0*/  IMAD.SHL.U32 R2, R2, 0x100000, RZ ;  /* 0x0010000002027824 */ /* 0x000fe200078e00ff */
[----:B------:R-:W-:-:S04]  /*adf0*/  LEA R0, R0, 0x3b800000, 0x17 ;  /* 0x3b80000000007811 */ /* 0x000fc800078eb8ff */
[----:B------:R-:W-:Y:S01]  /*ae00*/  LOP3.LUT R19, R0, R2, R19, 0xfe, !PT ;  /* 0x0000000200137212 */ /* 0x000fe200078efe13 */
[----:B------:R-:W-:Y:S06]  /*ae10*/  BRA `(.L_x_23536) ;  /* 0x0000000000f87947 */ /* 0x000fec0003800000 */
.L_x_23549:
        /* <DEDUP_REMOVED lines=20> */
.L_x_23554:
[----:B------:R-:W-:Y:S05]  /*af60*/  BSYNC B0 ;  /* 0x0000000000007941 */ /* 0x000fea0003800000 */
.L_x_23553:
[----:B------:R-:W-:Y:S01]  /*af70*/  IMAD.SHL.U32 R2, R2, 0x200000, RZ ;  /* 0x0020000002027824 */ /* 0x000fe200078e00ff */
[----:B------:R-:W-:-:S04]  /*af80*/  LEA R0, R0, 0x37800000, 0x17 ;  /* 0x3780000000007811 */ /* 0x000fc800078eb8ff */
[----:B------:R-:W-:Y:S01]  /*af90*/  LOP3.LUT R19, R0, R2, R19, 0xfe, !PT ;  /* 0x0000000200137212 */ /* 0x000fe200078efe13 */
[----:B------:R-:W-:Y:S06]  /*afa0*/  BRA `(.L_x_23536) ;  /* 0x0000000000947947 */ /* 0x000fec0003800000 */
.L_x_23548:
        /* <DEDUP_REMOVED lines=14> */
.L_x_23535:
        /* <DEDUP_REMOVED lines=16> */
.L_x_23557:
[----:B------:R-:W-:Y:S01]  /*b190*/  IMAD.MOV.U32 R19, RZ, RZ, RZ ;  /* 0x000000ffff137224 */ /* 0x000fe200078e00ff */
[----:B------:R-:W-:Y:S06]  /*b1a0*/  BRA `(.L_x_23536) ;  /* 0x0000000000147947 */ /* 0x000fec0003800000 */
.L_x_23556:
[----:B------:R-:W2:Y:S02]  /*b1b0*/  LDG.E.64 R2, desc[UR36][R2.64] ;  /* 0x0000002402027981 */ /* 0x000ea4000c1e1b00 */
[----:B--2---:R0:W1:Y:S01]  /*b1c0*/  I2F.U64 R19, R2 ;  /* 0x0000000200137312 */ /* 0x0040620000301000 */
[----:B------:R-:W-:Y:S05]  /*b1d0*/  BRA `(.L_x_23536) ;  /* 0x0000000000087947 */ /* 0x000fea0003800000 */
.L_x_23555:
[----:B------:R-:W2:Y:S02]  /*b1e0*/  LDG.E R2, desc[UR36][R2.64] ;  /* 0x0000002402027981 */ /* 0x000ea4000c1e1900 */
[----:B--2---:R-:W-:-:S07]  /*b1f0*/  I2FP.F32.U32 R19, R2 ;  /* 0x0000000200137245 */ /* 0x004fce0000201000 */
.L_x_23536:
[----:B------:R-:W-:Y:S05]  /*b200*/  BSYNC B6 ;  /* 0x0000000000067941 */ /* 0x000fea0003800000 */
.L_x_23530:
        /* <DEDUP_REMOVED lines=19> */
.L_x_23562:
[----:B------:R-:W2:Y:S02]  /*b340*/  LDG.E.U8 R2, desc[UR36][R2.64] ;  /* 0x0000002402027981 */ /* 0x000ea4000c1e1100 */
[----:B--2---:R-:W-:Y:S01]  /*b350*/  I2FP.F32.U32 R23, R2 ;  /* 0x0000000200177245 */ /* 0x004fe20000201000 */
[----:B------:R-:W-:Y:S06]  /*b360*/  BRA `(.L_x_23564) ;  /* 0x0000000c002c7947 */ /* 0x000fec0003800000 */
.L_x_23561:
        /* <DEDUP_REMOVED lines=9> */
.L_x_23566:
[----:B------:R-:W2:Y:S02]  /*b400*/  LDG.E R2, desc[UR36][R2.64] ;  /* 0x0000002402027981 */ /* 0x000ea4000c1e1900 */
[----:B--2---:R-:W-:Y:S01]  /*b410*/  I2FP.F32.S32 R23, R2 ;  /* 0x0000000200177245 */ /* 0x004fe20000201400 */
[----:B------:R-:W-:Y:S06]  /*b420*/  BRA `(.L_x_23564) ;  /* 0x0000000800fc7947 */ /* 0x000fec0003800000 */
.L_x_23565:
[----:B------:R-:W2:Y:S02]  /*b430*/  LDG.E.U16 R2, desc[UR36][R2.64] ;  /* 0x0000002402027981 */ /* 0x000ea4000c1e1500 */
[----:B--2---:R0:W1:Y:S01]  /*b440*/  I2F.S16 R23, R2 ;  /* 0x0000000200177306 */ /* 0x0040620000101400 */
[----:B------:R-:W-:Y:S05]  /*b450*/  BRA `(.L_x_23564) ;  /* 0x0000000800f07947 */ /* 0x000fea0003800000 */
.L_x_23560:
        /* <DEDUP_REMOVED lines=8> */
.L_x_23568:
[----:B------:R-:W2:Y:S02]  /*b4e0*/  LDG.E.U16 R2, desc[UR36][R2.64] ;  /* 0x0000002402027981 */ /* 0x000ea4000c1e1500 */
[----:B--2---:R-:W-:Y:S01]  /*b4f0*/  HADD2.F32 R23, -RZ, R2.H0_H0 ;  /* 0x20000002ff177230 */ /* 0x004fe20000004100 */
[----:B------:R-:W-:Y:S06]  /*b500*/  BRA `(.L_x_23564) ;  /* 0x0000000800c47947 */ /* 0x000fec0003800000 */
.L_x_23567:
        /* <DEDUP_REMOVED lines=8> */
.L_x_23570:
[----:B------:R-:W2:Y:S02]  /*b590*/  LDG.E.U16 R2, desc[UR36][R2.64] ;  /* 0x0000002402027981 */ /* 0x000ea4000c1e1500 */
[----:B--2---:R-:W-:Y:S01]  /*b5a0*/  HADD2.F32 R23, -RZ, R2.H0_H0 ;  /* 0x20000002ff177230 */ /* 0x004fe20000004100 */
[----:B------:R-:W-:Y:S06]  /*b5b0*/  BRA `(.L_x_23564) ;  /* 0x0000000800987947 */ /* 0x000fec0003800000 */
.L_x_23569:
[----:B------:R-:W2:Y:S01]  /*b5c0*/  LDG.E.64 R2, desc[UR36][R2.64] ;  /* 0x0000002402027981 */ /* 0x000ea2000c1e1b00 */
[----:B------:R-:W-:Y:S01]  /*b5d0*/  UMOV UR4, 0xf0000000 ;  /* 0xf000000000047882 */ /* 0x000fe20000000000 */
[----:B------:R-:W-:Y:S01]  /*b5e0*/  UMOV UR5, 0x380fffff ;  /* 0x380fffff00057882 */ /* 0x000fe20000000000 */
[----:B--2---:R-:W0:Y:S01]  /*b5f0*/  F2F.F32.F64 R23, R2 ;  /* 0x0000000200177310 */ /* 0x004e220000301000 */
[----:B------:R-:W-:-:S14]  /*b600*/  DSETP.GEU.AND P0, PT, |R2|, UR4, PT ;  /* 0x0000000402007e2a */ /* 0x000fdc000bf0e200 */
[----:B0-----:R-:W-:Y:S01]  /*b610*/  @!P0 FMUL R23, R23, 1.175494350822287508e-38 ;  /* 0x0080000017178820 */ /* 0x001fe20000400000 */
[----:B------:R-:W-:Y:S06]  /*b620*/  BRA `(.L_x_23564) ;  /* 0x00000008007c7947 */ /* 0x000fec0003800000 */
.L_x_23559:
        /* <DEDUP_REMOVED lines=12> */
.L_x_23573:
[----:B------:R-:W2:Y:S01]  /*b6f0*/  LDG.E.64 R2, desc[UR36][R2.64] ;  /* 0x0000002402027981 */ /* 0x000ea2000c1e1b00 */
[----:B------:R-:W-:Y:S01]  /*b700*/  UMOV UR4, 0xf0000000 ;  /* 0xf000000000047882 */ /* 0x000fe20000000000 */
[----:B------:R-:W-:Y:S01]  /*b710*/  UMOV UR5, 0x380fffff ;  /* 0x380fffff00057882 */ /* 0x000fe20000000000 */
[----:B--2---:R-:W0:Y:S01]  /*b720*/  F2F.F32.F64 R23, R2 ;  /* 0x0000000200177310 */ /* 0x004e220000301000 */
[----:B------:R-:W-:-:S14]  /*b730*/  DSETP.GEU.AND P0, PT, |R2|, UR4, PT ;  /* 0x0000000402007e2a */ /* 0x000fdc000bf0e200 */
[----:B0-----:R-:W-:Y:S01]  /*b740*/  @!P0 FMUL R23, R23, 1.175494350822287508e-38 ;  /* 0x0080000017178820 */ /* 0x001fe20000400000 */
[----:B------:R-:W-:Y:S06]  /*b750*/  BRA `(.L_x_23564) ;  /* 0x0000000800307947 */ /* 0x000fec0003800000 */
.L_x_23572:
        /* <DEDUP_REMOVED lines=26> */
.L_x_23575:
        /* <DEDUP_REMOVED lines=13> */
.L_x_23574:
[----:B------:R-:W2:Y:S02]  /*b9d0*/  LDG.E.U16 R2, desc[UR36][R2.64] ;  /* 0x0000002402027981 */ /* 0x000ea4000c1e1500 */
[----:B--2---:R-:W-:Y:S01]  /*b9e0*/  IMAD.U32 R23, R2, 0x10000, RZ ;  /* 0x0001000002177824 */ /* 0x004fe200078e00ff */
[----:B------:R-:W-:Y:S06]  /*b9f0*/  BRA `(.L_x_23564) ;  /* 0x0000000400887947 */ /* 0x000fec0003800000 */
.L_x_23571:
        /* <DEDUP_REMOVED lines=11> */
.L_x_23578:
        /* <DEDUP_REMOVED lines=20> */
.L_x_23580:
[----:B------:R-:W-:Y:S05]  /*bbf0*/  BSYNC B0 ;  /* 0x0000000000007941 */ /* 0x000fea0003800000 */
.L_x_23579:
[----:B------:R-:W-:Y:S01]  /*bc00*/  IMAD.SHL.U32 R2, R2, 0x100000, RZ ;  /* 0x0010000002027824 */ /* 0x000fe200078e00ff */
[----:B------:R-:W-:-:S04]  /*bc10*/  LEA R0, R0, 0x3b800000, 0x17 ;  /* 0x3b80000000007811 */ /* 0x000fc800078eb8ff */
[----:B------:R-:W-:Y:S01]  /*bc20*/  LOP3.LUT R23, R0, R2, R23, 0xfe, !PT ;  /* 0x0000000200177212 */ /* 0x000fe200078efe17 */
[----:B------:R-:W-:Y:S06]  /*bc30*/  BRA `(.L_x_23564) ;  /* 0x0000000000f87947 */ /* 0x000fec0003800000 */
.L_x_23577:
        /* <DEDUP_REMOVED lines=20> */
.L_x_23582:
[----:B------:R-:W-:Y:S05]  /*bd80*/  BSYNC B0 ;  /* 0x0000000000007941 */ /* 0x000fea0003800000 */
.L_x_23581:
[----:B------:R-:W-:Y:S01]  /*bd90*/  IMAD.SHL.U32 R2, R2, 0x200000, RZ ;  /* 0x0020000002027824 */ /* 0x000fe200078e00ff */
[----:B------:R-:W-:-:S04]  /*bda0*/  LEA R0, R0, 0x37800000, 0x17 ;  /* 0x3780000000007811 */ /* 0x000fc800078eb8ff */
[----:B------:R-:W-:Y:S01]  /*bdb0*/  LOP3.LUT R23, R0, R2, R23, 0xfe, !PT ;  /* 0x0000000200177212 */ /* 0x000fe200078efe17 */
[----:B------:R-:W-:Y:S06]  /*bdc0*/  BRA `(.L_x_23564) ;  /* 0x0000000000947947 */ /* 0x000fec0003800000 */
.L_x_23576:
        /* <DEDUP_REMOVED lines=14> */
.L_x_23563:
        /* <DEDUP_REMOVED lines=16> */
.L_x_23585:
[----:B------:R-:W-:Y:S01]  /*bfb0*/  IMAD.MOV.U32 R23, RZ, RZ, RZ ;  /* 0x000000ffff177224 */ /* 0x000fe200078e00ff */
[----:B------:R-:W-:Y:S06]  /*bfc0*/  BRA `(.L_x_23564) ;  /* 0x0000000000147947 */ /* 0x000fec0003800000 */
.L_x_23584:
[----:B------:R-:W2:Y:S02]  /*bfd0*/  LDG.E.64 R2, desc[UR36][R2.64] ;  /* 0x0000002402027981 */ /* 0x000ea4000c1e1b00 */
[----:B--2---:R0:W1:Y:S01]  /*bfe0*/  I2F.U64 R23, R2 ;  /* 0x0000000200177312 */ /* 0x0040620000301000 */
[----:B------:R-:W-:Y:S05]  /*bff0*/  BRA `(.L_x_23564) ;  /* 0x0000000000087947 */ /* 0x000fea0003800000 */
.L_x_23583:
[----:B------:R-:W2:Y:S02]  /*c000*/  LDG.E R2, desc[UR36][R2.64] ;  /* 0x0000002402027981 */ /* 0x000ea4000c1e1900 */
[----:B--2---:R-:W-:-:S07]  /*c010*/  I2FP.F32.U32 R23, R2 ;  /* 0x0000000200177245 */ /* 0x004fce0000201000 */
.L_x_23564:
[----:B------:R-:W-:Y:S05]  /*c020*/  BSYNC B6 ;  /* 0x0000000000067941 */ /* 0x000fea0003800000 */
.L_x_23558:
        /* <DEDUP_REMOVED lines=19> */
.L_x_23590:
[----:B------:R-:W2:Y:S02]  /*c160*/  LDG.E.U8 R2, desc[UR36][R2.64] ;  /* 0x0000002402027981 */ /* 0x000ea4000c1e1100 */
[----:B--2---:R-:W-:Y:S01]  /*c170*/  I2FP.F32.U32 R24, R2 ;  /* 0x0000000200187245 */ /* 0x004fe20000201000 */
[----:B------:R-:W-:Y:S06]  /*c180*/  BRA `(.L_x_23592) ;  /* 0x0000000c002c7947 */ /* 0x000fec0003800000 */
.L_x_23589:
        /* <DEDUP_REMOVED lines=9> */
.L_x_23594:
[----:B------:R-:W2:Y:S02]  /*c220*/  LDG.E R2, desc[UR36][R2.64] ;  /* 0x0000002402027981 */ /* 0x000ea4000c1e1900 */
[----:B--2---:R-:W-:Y:S01]  /*c230*/  I2FP.F32.S32 R24, R2 ;  /* 0x0000000200187245 */ /* 0x004fe20000201400 */
[----:B------:R-:W-:Y:S06]  /*c240*/  BRA `(.L_x_23592) ;  /* 0x0000000800fc7947 */ /* 0x000fec0003800000 */
.L_x_23593:
[----:B------:R-:W2:Y:S02]  /*c250*/  LDG.E.U16 R2, desc[UR36][R2.64] ;  /* 0x0000002402027981 */ /* 0x000ea4000c1e1500 */
[----:B--2---:R0:W1:Y:S01]  /*c260*/  I2F.S16 R24, R2 ;  /* 0x0000000200187306 */ /* 0x0040620000101400 */
[----:B------:R-:W-:Y:S05]  /*c270*/  BRA `(.L_x_23592) ;  /* 0x0000000800f07947 */ /* 0x000fea0003800000 */
.L_x_23588:
        /* <DEDUP_REMOVED lines=8> */
.L_x_23596:
[----:B------:R-:W2:Y:S02]  /*c300*/  LDG.E.U16 R2, desc[UR36][R2.64] ;  /* 0x0000002402027981 */ /* 0x000ea4000c1e1500 */
[----:B--2---:R-:W-:Y:S01]  /*c310*/  HADD2.F32 R24, -RZ, R2.H0_H0 ;  /* 0x20000002ff187230 */ /* 0x004fe20000004100 */
[----:B------:R-:W-:Y:S06]  /*c320*/  BRA `(.L_x_23592) ;  /* 0x0000000800c47947 */ /* 0x000fec0003800000 */
.L_x_23595:
        /* <DEDUP_REMOVED lines=8> */
.L_x_23598:
[----:B------:R-:W2:Y:S02]  /*c3b0*/  LDG.E.U16 R2, desc[UR36][R2.64] ;  /* 0x0000002402027981 */ /* 0x000ea4000c1e1500 */
[----:B--2---:R-:W-:Y:S01]  /*c3c0*/  HADD2.F32 R24, -RZ, R2.H0_H0 ;  /* 0x20000002ff187230 */ /* 0x004fe20000004100 */
[----:B------:R-:W-:Y:S06]  /*c3d0*/  BRA `(.L_x_23592) ;  /* 0x0000000800987947 */ /* 0x000fec0003800000 */
.L_x_23597:
[----:B------:R-:W2:Y:S01]  /*c3e0*/  LDG.E.64 R2, desc[UR36][R2.64] ;  /* 0x0000002402027981 */ /* 0x000ea2000c1e1b00 */
[----:B------:R-:W-:Y:S01]  /*c3f0*/  UMOV UR4, 0xf0000000 ;  /* 0xf000000000047882 */ /* 0x000fe20000000000 */
[----:B------:R-:W-:Y:S01]  /*c400*/  UMOV UR5, 0x380fffff ;  /* 0x380fffff00057882 */ /* 0x000fe20000000000 */
[----:B--2---:R-:W0:Y:S01]  /*c410*/  F2F.F32.F64 R24, R2 ;  /* 0x0000000200187310 */ /* 0x004e220000301000 */
[----:B------:R-:W-:-:S14]  /*c420*/  DSETP.GEU.AND P0, PT, |R2|, UR4, PT ;  /* 0x0000000402007e2a */ /* 0x000fdc000bf0e200 */
[----:B0-----:R-:W-:Y:S01]  /*c430*/  @!P0 FMUL R24, R24, 1.175494350822287508e-38 ;  /* 0x0080000018188820 */ /* 0x001fe20000400000 */
[----:B------:R-:W-:Y:S06]  /*c440*/  BRA `(.L_x_23592) ;  /* 0x00000008007c7947 */ /* 0x000fec0003800000 */
.L_x_23587:
        /* <DEDUP_REMOVED lines=12> */
.L_x_23601:
[----:B------:R-:W2:Y:S01]  /*c510*/  LDG.E.64 R2, desc[UR36][R2.64] ;  /* 0x0000002402027981 */ /* 0x000ea2000c1e1b00 */
[----:B------:R-:W-:Y:S01]  /*c520*/  UMOV UR4, 0xf0000000 ;  /* 0xf000000000047882 */ /* 0x000fe20000000000 */
[----:B------:R-:W-:Y:S01]  /*c530*/  UMOV UR5, 0x380fffff ;  /* 0x380fffff00057882 */ /* 0x000fe20000000000 */
[----:B--2---:R-:W0:Y:S01]  /*c540*/  F2F.F32.F64 R24, R2 ;  /* 0x0000000200187310 */ /* 0x004e220000301000 */
[----:B------:R-:W-:-:S14]  /*c550*/  DSETP.GEU.AND P0, PT, |R2|, UR4, PT ;  /* 0x0000000402007e2a */ /* 0x000fdc000bf0e200 */
[----:B0-----:R-:W-:Y:S01]  /*c560*/  @!P0 FMUL R24, R24, 1.175494350822287508e-38 ;  /* 0x0080000018188820 */ /* 0x001fe20000400000 */
[----:B------:R-:W-:Y:S06]  /*c570*/  BRA `(.L_x_23592) ;  /* 0x0000000800307947 */ /* 0x000fec0003800000 */
.L_x_23600:
        /* <DEDUP_REMOVED lines=26> */
.L_x_23603:
        /* <DEDUP_REMOVED lines=13> */
.L_x_23602:
[----:B------:R-:W2:Y:S02]  /*c7f0*/  LDG.E.U16 R2, desc[UR36][R2.64] ;  /* 0x0000002402027981 */ /* 0x000ea4000c1e1500 */
[----:B--2---:R-:W-:Y:S01]  /*c800*/  IMAD.U32 R24, R2, 0x10000, RZ ;  /* 0x0001000002187824 */ /* 0x004fe200078e00ff */
[----:B------:R-:W-:Y:S06]  /*c810*/  BRA `(.L_x_23592) ;  /* 0x0000000400887947 */ /* 0x000fec0003800000 */
.L_x_23599:
        /* <DEDUP_REMOVED lines=11> */
.L_x_23606:
        /* <DEDUP_REMOVED lines=20> */
.L_x_23608:
[----:B------:R-:W-:Y:S05]  /*ca10*/  BSYNC B0 ;  /* 0x0000000000007941 */ /* 0x000fea0003800000 */
.L_x_23607:
[----:B------:R-:W-:Y:S01]  /*ca20*/  IMAD.SHL.U32 R2, R2, 0x100000, RZ ;  /* 0x0010000002027824 */ /* 0x000fe200078e00ff */
[----:B------:R-:W-:-:S04]  /*ca30*/  LEA R3, R0, 0x3b800000, 0x17 ;  /* 0x3b80000000037811 */ /* 0x000fc800078eb8ff */
[----:B------:R-:W-:Y:S01]  /*ca40*/  LOP3.LUT R24, R3, R2, R24, 0xfe, !PT ;  /* 0x0000000203187212 */ /* 0x000fe200078efe18 */
[----:B------:R-:W-:Y:S06]  /*ca50*/  BRA `(.L_x_23592) ;  /* 0x0000000000f87947 */ /* 0x000fec0003800000 */
.L_x_23605:
        /* <DEDUP_REMOVED lines=20> */
.L_x_23610:
[----:B------:R-:W-:Y:S05]  /*cba0*/  BSYNC B0 ;  /* 0x0000000000007941 */ /* 0x000fea0003800000 */
.L_x_23609:
[----:B------:R-:W-:Y:S01]  /*cbb0*/  IMAD.SHL.U32 R2, R2, 0x200000, RZ ;  /* 0x0020000002027824 */ /* 0x000fe200078e00ff */
[----:B------:R-:W-:-:S04]  /*cbc0*/  LEA R3, R0, 0x37800000, 0x17 ;  /* 0x3780000000037811 */ /* 0x000fc800078eb8ff */
[----:B------:R-:W-:Y:S01]  /*cbd0*/  LOP3.LUT R24, R3, R2, R24, 0xfe, !PT ;  /* 0x0000000203187212 */ /* 0x000fe200078efe18 */
[----:B------:R-:W-:Y:S06]  /*cbe0*/  BRA `(.L_x_23592) ;  /* 0x0000000000947947 */ /* 0x000fec0003800000 */
.L_x_23604:
        /* <DEDUP_REMOVED lines=14> */
.L_x_23591:
        /* <DEDUP_REMOVED lines=16> */
.L_x_23613:
[----:B------:R-:W-:Y:S01]  /*cdd0*/  IMAD.MOV.U32 R24, RZ, RZ, RZ ;  /* 0x000000ffff187224 */ /* 0x000fe200078e00ff */
[----:B------:R-:W-:Y:S06]  /*cde0*/  BRA `(.L_x_23592) ;  /* 0x0000000000147947 */ /* 0x000fec0003800000 */
.L_x_23612:
[----:B------:R-:W2:Y:S02]  /*cdf0*/  LDG.E.64 R24, desc[UR36][R2.64] ;  /* 0x0000002402187981 */ /* 0x000ea4000c1e1b00 */
[----:B--2---:R0:W1:Y:S01]  /*ce00*/  I2F.U64 R24, R24 ;  /* 0x0000001800187312 */ /* 0x0040620000301000 */
[----:B------:R-:W-:Y:S05]  /*ce10*/  BRA `(.L_x_23592) ;  /* 0x0000000000087947 */ /* 0x000fea0003800000 */
.L_x_23611:
[----:B------:R-:W2:Y:S02]  /*ce20*/  LDG.E R2, desc[UR36][R2.64] ;  /* 0x0000002402027981 */ /* 0x000ea4000c1e1900 */
[----:B--2---:R-:W-:-:S07]  /*ce30*/  I2FP.F32.U32 R24, R2 ;  /* 0x0000000200187245 */ /* 0x004fce0000201000 */
.L_x_23592:
[----:B------:R-:W-:Y:S05]  /*ce40*/  BSYNC B6 ;  /* 0x0000000000067941 */ /* 0x000fea0003800000 */
.L_x_23586:
        /* <DEDUP_REMOVED lines=19> */
.L_x_23618:
[----:B------:R-:W2:Y:S02]  /*cf80*/  LDG.E.U8 R0, desc[UR36][R2.64] ;  /* 0x0000002402007981 */ /* 0x000ea4000c1e1100 */
[----:B--2---:R-:W-:Y:S01]  /*cf90*/  I2FP.F32.U32 R0, R0 ;  /* 0x0000000000007245 */ /* 0x004fe20000201000 */
[----:B------:R-:W-:Y:S06]  /*cfa0*/  BRA `(.L_x_23620) ;  /* 0x0000000c002c7947 */ /* 0x000fec0003800000 */
.L_x_23617:
        /* <DEDUP_REMOVED lines=9> */
.L_x_23622:
[----:B------:R-:W2:Y:S02]  /*d040*/  LDG.E R0, desc[UR36][R2.64] ;  /* 0x0000002402007981 */ /* 0x000ea4000c1e1900 */
[----:B--2---:R-:W-:Y:S01]  /*d050*/  I2FP.F32.S32 R0, R0 ;  /* 0x0000000000007245 */ /* 0x004fe20000201400 */
[----:B------:R-:W-:Y:S06]  /*d060*/  BRA `(.L_x_23620) ;  /* 0x0000000800fc7947 */ /* 0x000fec0003800000 */
.L_x_23621:
[----:B------:R-:W2:Y:S02]  /*d070*/  LDG.E.U16 R0, desc[UR36][R2.64] ;  /* 0x0000002402007981 */ /* 0x000ea4000c1e1500 */
[----:B--2---:R-:W3:Y:S01]  /*d080*/  I2F.S16 R0, R0 ;  /* 0x0000000000007306 */ /* 0x004ee20000101400 */
[----:B------:R-:W-:Y:S05]  /*d090*/  BRA `(.L_x_23620) ;  /* 0x0000000800f07947 */ /* 0x000fea0003800000 */
.L_x_23616:
        /* <DEDUP_REMOVED lines=8> */
.L_x_23624:
[----:B------:R-:W2:Y:S02]  /*d120*/  LDG.E.U16 R0, desc[UR36][R2.64] ;  /* 0x0000002402007981 */ /* 0x000ea4000c1e1500 */
[----:B--2---:R-:W-:Y:S01]  /*d130*/  HADD2.F32 R0, -RZ, R0.H0_H0 ;  /* 0x20000000ff007230 */ /* 0x004fe20000004100 */
[----:B------:R-:W-:Y:S06]  /*d140*/  BRA `(.L_x_23620) ;  /* 0x0000000800c47947 */ /* 0x000fec0003800000 */
.L_x_23623:
        /* <DEDUP_REMOVED lines=8> */
.L_x_23626:
[----:B------:R-:W2:Y:S02]  /*d1d0*/  LDG.E.U16 R0, desc[UR36][R2.64] ;  /* 0x0000002402007981 */ /* 0x000ea4000c1e1500 */
[----:B--2---:R-:W-:Y:S01]  /*d1e0*/  HADD2.F32 R0, -RZ, R0.H0_H0 ;  /* 0x20000000ff007230 */ /* 0x004fe20000004100 */
[----:B------:R-:W-:Y:S06]  /*d1f0*/  BRA `(.L_x_23620) ;  /* 0x0000000800987947 */ /* 0x000fec0003800000 */
.L_x_23625:
[----:B------:R-:W2:Y:S01]  /*d200*/  LDG.E.64 R2, desc[UR36][R2.64] ;  /* 0x0000002402027981 */ /* 0x000ea2000c1e1b00 */
[----:B------:R-:W-:Y:S01]  /*d210*/  UMOV UR4, 0xf0000000 ;  /* 0xf000000000047882 */ /* 0x000fe20000000000 */
[----:B------:R-:W-:Y:S01]  /*d220*/  UMOV UR5, 0x380fffff ;  /* 0x380fffff00057882 */ /* 0x000fe20000000000 */
[----:B--2---:R-:W0:Y:S01]  /*d230*/  F2F.F32.F64 R0, R2 ;  /* 0x0000000200007310 */ /* 0x004e220000301000 */
[----:B------:R-:W-:-:S14]  /*d240*/  DSETP.GEU.AND P0, PT, |R2|, UR4, PT ;  /* 0x0000000402007e2a */ /* 0x000fdc000bf0e200 */
[----:B0-----:R-:W-:Y:S01]  /*d250*/  @!P0 FMUL R0, R0, 1.175494350822287508e-38 ;  /* 0x0080000000008820 */ /* 0x001fe20000400000 */
[----:B------:R-:W-:Y:S06]  /*d260*/  BRA `(.L_x_23620) ;  /* 0x00000008007c7947 */ /* 0x000fec0003800000 */
.L_x_23615:
        /* <DEDUP_REMOVED lines=12> */
.L_x_23629:
[----:B------:R-:W2:Y:S01]  /*d330*/  LDG.E.64 R2, desc[UR36][R2.64] ;  /* 0x0000002402027981 */ /* 0x000ea2000c1e1b00 */
[----:B------:R-:W-:Y:S01]  /*d340*/  UMOV UR4, 0xf0000000 ;  /* 0xf000000000047882 */ /* 0x000fe20000000000 */
[----:B------:R-:W-:Y:S01]  /*d350*/  UMOV UR5, 0x380fffff ;  /* 0x380fffff00057882 */ /* 0x000fe20000000000 */
[----:B--2---:R-:W0:Y:S01]  /*d360*/  F2F.F32.F64 R0, R2 ;  /* 0x0000000200007310 */ /* 0x004e220000301000 */
[----:B------:R-:W-:-:S14]  /*d370*/  DSETP.GEU.AND P0, PT, |R2|, UR4, PT ;  /* 0x0000000402007e2a */ /* 0x000fdc000bf0e200 */
[----:B0-----:R-:W-:Y:S01]  /*d380*/  @!P0 FMUL R0, R0, 1.175494350822287508e-38 ;  /* 0x0080000000008820 */ /* 0x001fe20000400000 */
[----:B------:R-:W-:Y:S06]  /*d390*/  BRA `(.L_x_23620) ;  /* 0x0000000800307947 */ /* 0x000fec0003800000 */
.L_x_23628:
        /* <DEDUP_REMOVED lines=26> */
.L_x_23631:
        /* <DEDUP_REMOVED lines=13> */
.L_x_23630:
[----:B------:R-:W2:Y:S02]  /*d610*/  LDG.E.U16 R0, desc[UR36][R2.64] ;  /* 0x0000002402007981 */ /* 0x000ea4000c1e1500 */
[----:B--2---:R-:W-:Y:S01]  /*d620*/  IMAD.U32 R0, R0, 0x10000, RZ ;  /* 0x0001000000007824 */ /* 0x004fe200078e00ff */
[----:B------:R-:W-:Y:S06]  /*d630*/  BRA `(.L_x_23620) ;  /* 0x0000000400887947 */ /* 0x000fec0003800000 */
.L_x_23627:
        /* <DEDUP_REMOVED lines=11> */
.L_x_23634:
        /* <DEDUP_REMOVED lines=20> */
.L_x_23636:
[----:B------:R-:W-:Y:S05]  /*d830*/  BSYNC B0 ;  /* 0x0000000000007941 */ /* 0x000fea0003800000 */
.L_x_23635:
[----:B------:R-:W-:Y:S01]  /*d840*/  LEA R3, R0, 0x3b800000, 0x17 ;  /* 0x3b80000000037811 */ /* 0x000fe200078eb8ff */
[----:B------:R-:W-:-:S05]  /*d850*/  IMAD.SHL.U32 R0, R2, 0x100000, RZ ;  /* 0x0010000002007824 */ /* 0x000fca00078e00ff */
[----:B------:R-:W-:Y:S01]  /*d860*/  LOP3.LUT R0, R3, R0, R4, 0xfe, !PT ;  /* 0x0000000003007212 */ /* 0x000fe200078efe04 */
[----:B------:R-:W-:Y:S06]  /*d870*/  BRA `(.L_x_23620) ;  /* 0x0000000000f87947 */ /* 0x000fec0003800000 */
.L_x_23633:
        /* <DEDUP_REMOVED lines=20> */
.L_x_23638:
[----:B------:R-:W-:Y:S05]  /*d9c0*/  BSYNC B0 ;  /* 0x0000000000007941 */ /* 0x000fea0003800000 */
.L_x_23637:
[----:B------:R-:W-:Y:S01]  /*d9d0*/  LEA R3, R0, 0x37800000, 0x17 ;  /* 0x3780000000037811 */ /* 0x000fe200078eb8ff */
[----:B------:R-:W-:-:S05]  /*d9e0*/  IMAD.SHL.U32 R0, R2, 0x200000, RZ ;  /* 0x0020000002007824 */ /* 0x000fca00078e00ff */
[----:B------:R-:W-:Y:S01]  /*d9f0*/  LOP3.LUT R0, R3, R0, R4, 0xfe, !PT ;  /* 0x0000000003007212 */ /* 0x000fe200078efe04 */
[----:B------:R-:W-:Y:S06]  /*da00*/  BRA `(.L_x_23620) ;  /* 0x0000000000947947 */ /* 0x000fec0003800000 */
.L_x_23632:
        /* <DEDUP_REMOVED lines=14> */
.L_x_23619:
        /* <DEDUP_REMOVED lines=16> */
.L_x_23641:
[----:B------:R-:W-:Y:S01]  /*dbf0*/  IMAD.MOV.U32 R0, RZ, RZ, RZ ;  /* 0x000000ffff007224 */ /* 0x000fe200078e00ff */
[----:B------:R-:W-:Y:S06]  /*dc00*/  BRA `(.L_x_23620) ;  /* 0x0000000000147947 */ /* 0x000fec0003800000 */
.L_x_23640:
[----:B------:R-:W2:Y:S02]  /*dc10*/  LDG.E.64 R2, desc[UR36][R2.64] ;  /* 0x0000002402027981 */ /* 0x000ea4000c1e1b00 */
[----:B--2---:R0:W2:Y:S01]  /*dc20*/  I2F.U64 R0, R2 ;  /* 0x0000000200007312 */ /* 0x0040a20000301000 */
[----:B------:R-:W-:Y:S05]  /*dc30*/  BRA `(.L_x_23620) ;  /* 0x0000000000087947 */ /* 0x000fea0003800000 */
.L_x_23639:
[----:B------:R-:W2:Y:S02]  /*dc40*/  LDG.E R0, desc[UR36][R2.64] ;  /* 0x0000002402007981 */ /* 0x000ea4000c1e1900 */
[----:B--2---:R-:W-:-:S07]  /*dc50*/  I2FP.F32.U32 R0, R0 ;  /* 0x0000000000007245 */ /* 0x004fce0000201000 */
.L_x_23620:
[----:B------:R-:W-:Y:S05]  /*dc60*/  BSYNC B6 ;  /* 0x0000000000067941 */ /* 0x000fea0003800000 */
.L_x_23614:
[----:B------:R-:W3:Y:S01]  /*dc70*/  LDC.U8 R4, c[0x0][0x5d1] ;  /* 0x00017440ff047b82 */ /* 0x000ee20000000000 */
[----:B0-2-45:R-:W-:-:S04]  /*dc80*/  IMAD.U32 R3, R18, 0x10000, RZ ;  /* 0x0001000012037824 */ /* 0x035fc800078e00ff */
[----:B-1----:R-:W-:-:S04]  /*dc90*/  FADD.FTZ R24, R3, -R24 ;  /* 0x8000001803187221 */ /* 0x002fc80000010000 */
[----:B------:R-:W-:-:S04]  /*dca0*/  FMUL.FTZ R24, R24, R19 ;  /* 0x0000001318187220 */ /* 0x000fc80000410000 */
[----:B---3--:R-:W-:-:S04]  /*dcb0*/  FFMA.FTZ R24, R24, R0, R23 ;  /* 0x0000000018187223 */ /* 0x008fc80000010017 */
[----:B------:R0:W1:Y:S01]  /*dcc0*/  F2F.BF16.F32 R3, R24 ;  /* 0x0000001800037304 */ /* 0x0000620000202000 */
[----:B------:R-:W-:-:S05]  /*dcd0*/  PRMT R2, R4, 0x9910, RZ ;  /* 0x0000991004027816 */ /* 0x000fca00000000ff */
[----:B------:R-:W-:-:S05]  /*dce0*/  IMAD.MOV.U32 R0, RZ, RZ, R2 ;  /* 0x000000ffff007224 */ /* 0x000fca00078e0002 */
        /* <DEDUP_REMOVED lines=14> */
.L_x_23645:
[----:B------:R-:W-:-:S06]  /*ddd0*/  IMAD.U32 R3, R3, 0x10000, RZ ;  /* 0x0001000003037824 */ /* 0x000fcc00078e00ff */
[----:B------:R-:W0:Y:S02]  /*dde0*/  F2I.S64.TRUNC R2, R3 ;  /* 0x0000000300027311 */ /* 0x000e24000020d900 */
[----:B0-----:R0:W-:Y:S01]  /*ddf0*/  STG.E.U8 desc[UR36][R16.64], R2 ;  /* 0x0000000210007986 */ /* 0x0011e2000c101124 */
[----:B------:R-:W-:Y:S05]  /*de00*/  BRA `(.L_x_23647) ;  /* 0x0000000c00847947 */ /* 0x000fea0003800000 */
.L_x_23644:
        /* <DEDUP_REMOVED lines=10> */
.L_x_23649:
[----:B------:R-:W-:-:S06]  /*deb0*/  IMAD.U32 R3, R3, 0x10000, RZ ;  /* 0x0001000003037824 */ /* 0x000fcc00078e00ff */
[----:B------:R-:W0:Y:S02]  /*dec0*/  F2I.FTZ.TRUNC.NTZ R3, R3 ;  /* 0x0000000300037305 */ /* 0x000e24000021f100 */
[----:B0-----:R0:W-:Y:S01]  /*ded0*/  STG.E desc[UR36][R16.64], R3 ;  /* 0x0000000310007986 */ /* 0x0011e2000c101924 */
[----:B------:R-:W-:Y:S05]  /*dee0*/  BRA `(.L_x_23647) ;  /* 0x0000000c004c7947 */ /* 0x000fea0003800000 */
.L_x_23648:
[----:B------:R-:W-:-:S06]  /*def0*/  IMAD.U32 R3, R3, 0x10000, RZ ;  /* 0x0001000003037824 */ /* 0x000fcc00078e00ff */
[----:B------:R-:W0:Y:S02]  /*df00*/  F2I.FTZ.TRUNC.NTZ R3, R3 ;  /* 0x0000000300037305 */ /* 0x000e24000021f100 */
[----:B0-----:R0:W-:Y:S01]  /*df10*/  STG.E.U16 desc[UR36][R16.64], R3 ;  /* 0x0000000310007986 */ /* 0x0011e2000c101524 */
[----:B------:R-:W-:Y:S05]  /*df20*/  BRA `(.L_x_23647) ;  /* 0x0000000c003c7947 */ /* 0x000fea0003800000 */
.L_x_23643:
        /* <DEDUP_REMOVED lines=9> */
.L_x_23651:
[----:B------:R-:W-:-:S05]  /*dfc0*/  IMAD.U32 R0, R3, 0x10000, RZ ;  /* 0x0001000003007824 */ /* 0x000fca00078e00ff */
[----:B------:R-:W-:-:S05]  /*dfd0*/  F2FP.F16.F32.PACK_AB R0, RZ, R0 ;  /* 0x00000000ff00723e */ /* 0x000fca00000000ff */
[----:B------:R1:W-:Y:S01]  /*dfe0*/  STG.E.U16 desc[UR36][R16.64], R0 ;  /* 0x0000000010007986 */ /* 0x0003e2000c101524 */
[----:B------:R-:W-:Y:S05]  /*dff0*/  BRA `(.L_x_23647) ;  /* 0x0000000c00087947 */ /* 0x000fea0003800000 */
.L_x_23650:
        /* <DEDUP_REMOVED lines=10> */
.L_x_23653:
[----:B------:R-:W-:-:S05]  /*e0a0*/  IMAD.U32 R3, R3, 0x10000, RZ ;  /* 0x0001000003037824 */ /* 0x000fca00078e00ff */
[----:B------:R-:W-:-:S04]  /*e0b0*/  F2FP.F16.F32.PACK_AB R3, RZ, R3 ;  /* 0x00000003ff03723e */ /* 0x000fc800000000ff */
[----:B------:R-:W-:-:S05]  /*e0c0*/  PRMT R3, R3, 0x5410, RZ ;  /* 0x0000541003037816 */ /* 0x000fca00000000ff */
[----:B------:R4:W-:Y:S01]  /*e0d0*/  STG.E desc[UR36][R16.64], R3 ;  /* 0x0000000310007986 */ /* 0x0009e2000c101924 */
[----:B------:R-:W-:Y:S05]  /*e0e0*/  BRA `(.L_x_23647) ;  /* 0x0000000800cc7947 */ /* 0x000fea0003800000 */
.L_x_23652:
[----:B------:R-:W-:-:S04]  /*e0f0*/  IMAD.U32 R2, R3, 0x10000, RZ ;  /* 0x0001000003027824 */ /* 0x000fc800078e00ff */
[----:B------:R-:W-:-:S06]  /*e100*/  FMUL.FTZ R2, R2, 1 ;  /* 0x3f80000002027820 */ /* 0x000fcc0000410000 */
[----:B------:R-:W0:Y:S02]  /*e110*/  F2F.F64.F32 R2, R2 ;  /* 0x0000000200027310 */ /* 0x000e240000201800 */
[----:B0-----:R2:W-:Y:S01]  /*e120*/  STG.E.64 desc[UR36][R16.64], R2 ;  /* 0x0000000210007986 */ /* 0x0015e2000c101b24 */
[----:B------:R-:W-:Y:S05]  /*e130*/  BRA `(.L_x_23647) ;  /* 0x0000000800b87947 */ /* 0x000fea0003800000 */
.L_x_23642:
        /* <DEDUP_REMOVED lines=13> */
.L_x_23656:
[----:B------:R-:W-:Y:S01]  /*e210*/  IMAD.U32 R3, R3, 0x10000, RZ ;  /* 0x0001000003037824 */ /* 0x000fe200078e00ff */
[----:B------:R-:W-:-:S03]  /*e220*/  CS2R R6, SRZ ;  /* 0x0000000000067805 */ /* 0x000fc6000001ff00 */
[----:B------:R-:W-:-:S04]  /*e230*/  FMUL.FTZ R3, R3, 1 ;  /* 0x3f80000003037820 */ /* 0x000fc80000410000 */
[----:B------:R-:W0:Y:S02]  /*e240*/  F2F.F64.F32 R4, R3 ;  /* 0x0000000300047310 */ /* 0x000e240000201800 */
[----:B0-----:R0:W-:Y:S01]  /*e250*/  STG.E.128 desc[UR36][R16.64], R4 ;  /* 0x0000000410007986 */ /* 0x0011e2000c101d24 */
[----:B------:R-:W-:Y:S05]  /*e260*/  BRA `(.L_x_23647) ;  /* 0x00000008006c7947 */ /* 0x000fea0003800000 */
.L_x_23655:
        /* <DEDUP_REMOVED lines=21> */
.L_x_23660:
[----:B------:R-:W-:Y:S05]  /*e3c0*/  BSYNC B0 ;  /* 0x0000000000007941 */ /* 0x000fea0003800000 */
.L_x_23659:
[----:B------:R-:W-:-:S05]  /*e3d0*/  LOP3.LUT R3, R0, R3, RZ, 0xfc, !PT ;  /* 0x0000000300037212 */ /* 0x000fca00078efcff */
[----:B------:R0:W-:Y:S01]  /*e3e0*/  STG.E.U8 desc[UR36][R16.64], R3 ;  /* 0x0000000310007986 */ /* 0x0001e2000c101124 */
[----:B------:R-:W-:Y:S05]  /*e3f0*/  BRA `(.L_x_23647) ;  /* 0x0000000800087947 */ /* 0x000fea0003800000 */
.L_x_23658:
        /* <DEDUP_REMOVED lines=13> */
.L_x_23662:
[----:B------:R-:W-:Y:S01]  /*e4d0*/  IMAD.MOV.U32 R0, RZ, RZ, 0x7f ;  /* 0x0000007fff007424 */ /* 0x000fe200078e00ff */
[----:B------:R-:W-:-:S04]  /*e4e0*/  ISETP.GT.U32.AND P0, PT, R2, 0x7f800000, PT ;  /* 0x7f8000000200780c */ /* 0x000fc80003f04070 */
[----:B------:R-:W-:-:S09]  /*e4f0*/  SEL R0, R0, 0x7c, P0 ;  /* 0x0000007c00007807 */ /* 0x000fd20000000000 */
.L_x_23663:
[----:B------:R-:W-:Y:S05]  /*e500*/  BSYNC B0 ;  /* 0x0000000000007941 */ /* 0x000fea0003800000 */
.L_x_23661:
[----:B------:R-:W-:-:S04]  /*e510*/  LOP3.LUT R2, R3, 0x80000000, RZ, 0xc0, !PT ;  /* 0x8000000003027812 */ /* 0x000fc800078ec0ff */
[----:B------:R-:W-:-:S04]  /*e520*/  SHF.R.U32.HI R3, RZ, 0x18, R2 ;  /* 0x00000018ff037819 */ /* 0x000fc80000011602 */
[----:B------:R-:W-:-:S05]  /*e530*/  LOP3.LUT R3, R0, R3, RZ, 0xfc, !PT ;  /* 0x0000000300037212 */ /* 0x000fca00078efcff */
[----:B------:R0:W-:Y:S01]  /*e540*/  STG.E.U8 desc[UR36][R16.64], R3 ;  /* 0x0000000310007986 */ /* 0x0001e2000c101124 */
[----:B------:R-:W-:Y:S05]  /*e550*/  BRA `(.L_x_23647) ;  /* 0x0000000400b07947 */ /* 0x000fea0003800000 */
.L_x_23657:
[----:B------:R0:W-:Y:S01]  /*e560*/  STG.E.U16 desc[UR36][R16.64], R3 ;  /* 0x0000000310007986 */ /* 0x0001e2000c101524 */
[----:B------:R-:W-:Y:S05]  /*e570*/  BRA `(.L_x_23647) ;  /* 0x0000000400a87947 */ /* 0x000fea0003800000 */
.L_x_23654:
        /* <DEDUP_REMOVED lines=12> */
.L_x_23666:
        /* <DEDUP_REMOVED lines=17> */
.L_x_23669:
[----:B------:R-:W-:-:S04]  /*e750*/  LOP3.LUT R2, R3, 0x80000000, RZ, 0xc0, !PT ;  /* 0x8000000003027812 */ /* 0x000fc800078ec0ff */
[----:B------:R-:W-:-:S04]  /*e760*/  SHF.R.U32.HI R3, RZ, 0x18, R2 ;  /* 0x00000018ff037819 */ /* 0x000fc80000011602 */
[----:B------:R-:W-:-:S04]  /*e770*/  LOP3.LUT R0, R0, R3, RZ, 0xfc, !PT ;  /* 0x0000000300007212 */ /* 0x000fc800078efcff */
[----:B------:R-:W-:-:S07]  /*e780*/  PRMT R8, R0, 0x7610, R8 ;  /* 0x0000761000087816 */ /* 0x000fce0000000008 */
.L_x_23668:
[----:B------:R-:W-:Y:S05]  /*e790*/  BSYNC B0 ;  /* 0x0000000000007941 */ /* 0x000fea0003800000 */
.L_x_23667:
[----:B------:R0:W-:Y:S01]  /*e7a0*/  STG.E.U8 desc[UR36][R16.64], R8 ;  /* 0x0000000810007986 */ /* 0x0001e2000c101124 */
[----:B------:R-:W-:Y:S05]  /*e7b0*/  BRA `(.L_x_23647) ;  /* 0x0000000400187947 */ /* 0x000fea0003800000 */
.L_x_23665:
        /* <DEDUP_REMOVED lines=17> */
.L_x_23672:
[----:B------:R-:W-:-:S04]  /*e8d0*/  LOP3.LUT R2, R3, 0x80000000, RZ, 0xc0, !PT ;  /* 0x8000000003027812 */ /* 0x000fc800078ec0ff */
[----:B------:R-:W-:-:S04]  /*e8e0*/  SHF.R.U32.HI R3, RZ, 0x18, R2 ;  /* 0x00000018ff037819 */ /* 0x000fc80000011602 */
[----:B------:R-:W-:-:S04]  /*e8f0*/  LOP3.LUT R0, R0, R3, RZ, 0xfc, !PT ;  /* 0x0000000300007212 */ /* 0x000fc800078efcff */
[----:B------:R-:W-:-:S07]  /*e900*/  PRMT R8, R0, 0x7610, R8 ;  /* 0x0000761000087816 */ /* 0x000fce0000000008 */
.L_x_23671:
[----:B------:R-:W-:Y:S05]  /*e910*/  BSYNC B0 ;  /* 0x0000000000007941 */ /* 0x000fea0003800000 */
.L_x_23670:
[----:B------:R0:W-:Y:S01]  /*e920*/  STG.E.U8 desc[UR36][R16.64], R8 ;  /* 0x0000000810007986 */ /* 0x0001e2000c101124 */
[----:B------:R-:W-:Y:S05]  /*e930*/  BRA `(.L_x_23647) ;  /* 0x0000000000b87947 */ /* 0x000fea0003800000 */
.L_x_23664:
        /* <DEDUP_REMOVED lines=22> */
.L_x_23646:
        /* <DEDUP_REMOVED lines=16> */
.L_x_23675:
[----:B------:R-:W-:Y:S05]  /*eba0*/  BRA `(.L_x_23647) ;  /* 0x00000000001c7947 */ /* 0x000fea0003800000 */
.L_x_23674:
[----:B------:R-:W-:-:S06]  /*ebb0*/  IMAD.U32 R3, R3, 0x10000, RZ ;  /* 0x0001000003037824 */ /* 0x000fcc00078e00ff */
[----:B------:R-:W0:Y:S02]  /*ebc0*/  F2I.U64.TRUNC R2, R3 ;  /* 0x0000000300027311 */ /* 0x000e24000020d800 */
[----:B0-----:R0:W-:Y:S01]  /*ebd0*/  STG.E.64 desc[UR36][R16.64], R2 ;  /* 0x0000000210007986 */ /* 0x0011e2000c101b24 */
[----:B------:R-:W-:Y:S05]  /*ebe0*/  BRA `(.L_x_23647) ;  /* 0x00000000000c7947 */ /* 0x000fea0003800000 */
.L_x_23673:
[----:B------:R-:W-:-:S06]  /*ebf0*/  IMAD.U32 R3, R3, 0x10000, RZ ;  /* 0x0001000003037824 */ /* 0x000fcc00078e00ff */
[----:B------:R-:W0:Y:S02]  /*ec00*/  F2I.FTZ.U32.TRUNC.NTZ R3, R3 ;  /* 0x0000000300037305 */ /* 0x000e24000021f000 */
[----:B0-----:R0:W-:Y:S02]  /*ec10*/  STG.E desc[UR36][R16.64], R3 ;  /* 0x0000000310007986 */ /* 0x0011e4000c101924 */
.L_x_23647:
[----:B------:R-:W-:-:S07]  /*ec20*/  VIADD R27, R27, 0x80 ;  /* 0x000000801b1b7836 */ /* 0x000fce0000000000 */
.L_x_23495:
[----:B------:R-:W-:Y:S05]  /*ec30*/  BSYNC B7 ;  /* 0x0000000000077941 */ /* 0x000fea0003800000 */
.L_x_23494:
        /* <DEDUP_REMOVED lines=8> */
[----:B-1----:R-:W-:Y:S02]  /*ecc0*/  IMAD.MOV.U32 R0, RZ, RZ, RZ ;  /* 0x000000ffff007224 */ /* 0x002fe400078e00ff */
[----:B--234-:R-:W-:Y:S01]  /*ecd0*/  IMAD.MOV.U32 R16, RZ, RZ, RZ ;  /* 0x000000ffff107224 */ /* 0x01cfe200078e00ff */
        /* <DEDUP_REMOVED lines=450> */
.L_x_23678:
        /* <DEDUP_REMOVED lines=23> */
.L_x_23682:
[----:B------:R-:W2:Y:S02]  /*10a70*/  LDG.E.U8 R2, desc[UR36][R2.64] ;  /* 0x0000002402027981 */ /* 0x000ea4000c1e1100 */
[----:B--2---:R-:W-:-:S04]  /*10a80*/  I2FP.F32.U32 R0, R2 ;  /* 0x0000000200007245 */ /* 0x004fc80000201000 */
[----:B------:R-:W-:-:S04]  /*10a90*/  F2FP.BF16.F32.PACK_AB R0, RZ, R0 ;  /* 0x00000000ff00723e */ /* 0x000fc800000010ff */
[----:B------:R-:W-:Y:S01]  /*10aa0*/  PRMT R18, R0, 0x7610, R18 ;  /* 0x0000761000127816 */ /* 0x000fe20000000012 */
[----:B------:R-:W-:Y:S06]  /*10ab0*/  BRA `(.L_x_23684) ;  /* 0x0000000c00c87947 */ /* 0x000fec0003800000 */
.L_x_23681:
        /* <DEDUP_REMOVED lines=11> */
.L_x_23686:
[----:B------:R-:W2:Y:S02]  /*10b70*/  LDG.E R2, desc[UR36][R2.64] ;  /* 0x0000002402027981 */ /* 0x000ea4000c1e1900 */
[----:B--2---:R-:W-:-:S04]  /*10b80*/  I2FP.F32.S32 R0, R2 ;  /* 0x0000000200007245 */ /* 0x004fc80000201400 */
[----:B------:R-:W-:-:S04]  /*10b90*/  F2FP.BF16.F32.PACK_AB R0, RZ, R0 ;  /* 0x00000000ff00723e */ /* 0x000fc800000010ff */
[----:B------:R-:W-:Y:S01]  /*10ba0*/  PRMT R18, R0, 0x7610, R18 ;  /* 0x0000761000127816 */ /* 0x000fe20000000012 */
[----:B------:R-:W-:Y:S06]  /*10bb0*/  BRA `(.L_x_23684) ;  /* 0x0000000c00887947 */ /* 0x000fec0003800000 */
.L_x_23685:
[----:B------:R-:W2:Y:S02]  /*10bc0*/  LDG.E.U16 R2, desc[UR36][R2.64] ;  /* 0x0000002402027981 */ /* 0x000ea4000c1e1500 */
[----:B--2---:R-:W0:Y:S02]  /*10bd0*/  I2F.S16 R0, R2 ;  /* 0x0000000200007306 */ /* 0x004e240000101400 */
[----:B0-----:R-:W-:-:S04]  /*10be0*/  F2FP.BF16.F32.PACK_AB R0, RZ, R0 ;  /* 0x00000000ff00723e */ /* 0x001fc800000010ff */
[----:B------:R-:W-:Y:S01]  /*10bf0*/  PRMT R18, R0, 0x7610, R18 ;  /* 0x0000761000127816 */ /* 0x000fe20000000012 */
[----:B------:R-:W-:Y:S06]  /*10c00*/  BRA `(.L_x_23684) ;  /* 0x0000000c00747947 */ /* 0x000fec0003800000 */
.L_x_23680:
        /* <DEDUP_REMOVED lines=9> */
.L_x_23688:
[----:B------:R-:W2:Y:S02]  /*10ca0*/  LDG.E.U16 R0, desc[UR36][R2.64] ;  /* 0x0000002402007981 */ /* 0x000ea4000c1e1500 */
[----:B--2---:R-:W-:-:S05]  /*10cb0*/  HADD2.F32 R0, -RZ, R0.H0_H0 ;  /* 0x20000000ff007230 */ /* 0x004fca0000004100 */
[----:B------:R-:W-:-:S04]  /*10cc0*/  F2FP.BF16.F32.PACK_AB R0, RZ, R0 ;  /* 0x00000000ff00723e */ /* 0x000fc800000010ff */
[----:B------:R-:W-:Y:S01]  /*10cd0*/  PRMT R18, R0, 0x7610, R18 ;  /* 0x0000761000127816 */ /* 0x000fe20000000012 */
[----:B------:R-:W-:Y:S06]  /*10ce0*/  BRA `(.L_x_23684) ;  /* 0x0000000c003c7947 */ /* 0x000fec0003800000 */
.L_x_23687:
        /* <DEDUP_REMOVED lines=9> */
.L_x_23690:
[----:B------:R-:W2:Y:S02]  /*10d80*/  LDG.E.U16 R2, desc[UR36][R2.64] ;  /* 0x0000002402027981 */ /* 0x000ea4000c1e1500 */
[----:B--2---:R-:W-:-:S05]  /*10d90*/  HADD2.F32 R0, -RZ, R2.H0_H0 ;  /* 0x20000002ff007230 */ /* 0x004fca0000004100 */
[----:B------:R-:W-:-:S04]  /*10da0*/  F2FP.BF16.F32.PACK_AB R0, RZ, R0 ;  /* 0x00000000ff00723e */ /* 0x000fc800000010ff */
[----:B------:R-:W-:Y:S01]  /*10db0*/  PRMT R18, R0, 0x7610, R18 ;  /* 0x0000761000127816 */ /* 0x000fe20000000012 */
[----:B------:R-:W-:Y:S06]  /*10dc0*/  BRA `(.L_x_23684) ;  /* 0x0000000c00047947 */ /* 0x000fec0003800000 */
.L_x_23689:
        /* <DEDUP_REMOVED lines=9> */
.L_x_23679:
        /* <DEDUP_REMOVED lines=14> */
.L_x_23693:
        /* <DEDUP_REMOVED lines=9> */
.L_x_23692:
        /* <DEDUP_REMOVED lines=28> */
.L_x_23695:
        /* <DEDUP_REMOVED lines=15> */
.L_x_23694:
[----:B------:R0:W5:Y:S01]  /*11280*/  LDG.E.U16 R18, desc[UR36][R2.64] ;  /* 0x0000002402127981 */ /* 0x000162000c1e1500 */
[----:B------:R-:W-:Y:S05]  /*11290*/  BRA `(.L_x_23684) ;  /* 0x0000000400d07947 */ /* 0x000fea0003800000 */
.L_x_23691:
        /* <DEDUP_REMOVED lines=13> */
.L_x_23698:
        /* <DEDUP_REMOVED lines=21> */
.L_x_23702:
[----:B------:R-:W-:Y:S05]  /*114c0*/  BSYNC B1 ;  /* 0x0000000000017941 */ /* 0x000fea0003800000 */
.L_x_23701:
[----:B------:R-:W-:Y:S01]  /*114d0*/  LEA R3, R0, 0x3b800000, 0x17 ;  /* 0x3b80000000037811 */ /* 0x000fe200078eb8ff */
[----:B------:R-:W-:-:S05]  /*114e0*/  IMAD.SHL.U32 R0, R2, 0x100000, RZ ;  /* 0x0010000002007824 */ /* 0x000fca00078e00ff */
[----:B------:R-:W-:-:S07]  /*114f0*/  LOP3.LUT R0, R3, R0, R4, 0xfe, !PT ;  /* 0x0000000003007212 */ /* 0x000fce00078efe04 */
.L_x_23700:
[----:B------:R-:W-:Y:S05]  /*11500*/  BSYNC B0 ;  /* 0x0000000000007941 */ /* 0x000fea0003800000 */
.L_x_23699:
[----:B------:R-:W-:-:S04]  /*11510*/  F2FP.BF16.F32.PACK_AB R0, RZ, R0 ;  /* 0x00000000ff00723e */ /* 0x000fc800000010ff */
[----:B------:R-:W-:Y:S01]  /*11520*/  PRMT R18, R0, 0x7610, R18 ;  /* 0x0000761000127816 */ /* 0x000fe20000000012 */
[----:B------:R-:W-:Y:S06]  /*11530*/  BRA `(.L_x_23684) ;  /* 0x0000000400287947 */ /* 0x000fec0003800000 */
.L_x_23697:
        /* <DEDUP_REMOVED lines=21> */
.L_x_23706:
[----:B------:R-:W-:Y:S05]  /*11690*/  BSYNC B1 ;  /* 0x0000000000017941 */ /* 0x000fea0003800000 */
.L_x_23705:
[----:B------:R-:W-:Y:S01]  /*116a0*/  LEA R3, R0, 0x37800000, 0x17 ;  /* 0x3780000000037811 */ /* 0x000fe200078eb8ff */
[----:B------:R-:W-:-:S05]  /*116b0*/  IMAD.SHL.U32 R0, R2, 0x200000, RZ ;  /* 0x0020000002007824 */ /* 0x000fca00078e00ff */
[----:B------:R-:W-:-:S07]  /*116c0*/  LOP3.LUT R0, R3, R0, R4, 0xfe, !PT ;  /* 0x0000000003007212 */ /* 0x000fce00078efe04 */
.L_x_23704:
[----:B------:R-:W-:Y:S05]  /*116d0*/  BSYNC B0 ;  /* 0x0000000000007941 */ /* 0x000fea0003800000 */
.L_x_23703:
[----:B------:R-:W-:-:S04]  /*116e0*/  F2FP.BF16.F32.PACK_AB R0, RZ, R0 ;  /* 0x00000000ff00723e */ /* 0x000fc800000010ff */
[----:B------:R-:W-:Y:S01]  /*116f0*/  PRMT R18, R0, 0x7610, R18 ;  /* 0x0000761000127816 */ /* 0x000fe20000000012 */
[----:B------:R-:W-:Y:S06]  /*11700*/  BRA `(.L_x_23684) ;  /* 0x0000000000b47947 */ /* 0x000fec0003800000 */
.L_x_23696:
        /* <DEDUP_REMOVED lines=14> */
.L_x_23710:
[----:B------:R-:W-:Y:S05]  /*117f0*/  BSYNC B0 ;  /* 0x0000000000007941 */ /* 0x000fea0003800000 */
.L_x_23709:
[----:B------:R-:W-:-:S04]  /*11800*/  F2FP.BF16.F32.PACK_AB R0, RZ, R0 ;  /* 0x00000000ff00723e */ /* 0x000fc800000010ff */
[----:B------:R-:W-:Y:S01]  /*11810*/  PRMT R18, R0, 0x7610, R18 ;  /* 0x0000761000127816 */ /* 0x000fe20000000012 */
[----:B------:R-:W-:Y:S06]  /*11820*/  BRA `(.L_x_23684) ;  /* 0x00000000006c7947 */ /* 0x000fec0003800000 */
.L_x_23683:
        /* <DEDUP_REMOVED lines=16> */
.L_x_23711:
[----:B------:R-:W-:Y:S01]  /*11930*/  PRMT R18, RZ, 0x7610, R18 ;  /* 0x00007610ff127816 */ /* 0x000fe20000000012 */
[----:B------:R-:W-:Y:S06]  /*11940*/  BRA `(.L_x_23684) ;  /* 0x0000000000247947 */ /* 0x000fec0003800000 */
.L_x_23708:
[----:B------:R-:W2:Y:S02]  /*11950*/  LDG.E.64 R2, desc[UR36][R2.64] ;  /* 0x0000002402027981 */ /* 0x000ea4000c1e1b00 */
[----:B--2---:R-:W0:Y:S02]  /*11960*/  I2F.U64 R0, R2 ;  /* 0x0000000200007312 */ /* 0x004e240000301000 */
[----:B0-----:R-:W-:-:S04]  /*11970*/  F2FP.BF16.F32.PACK_AB R0, RZ, R0 ;  /* 0x00000000ff00723e */ /* 0x001fc800000010ff */
[----:B------:R-:W-:Y:S01]  /*11980*/  PRMT R18, R0, 0x7610, R18 ;  /* 0x0000761000127816 */ /* 0x000fe20000000012 */
[----:B------:R-:W-:Y:S06]  /*11990*/  BRA `(.L_x_23684) ;  /* 0x0000000000107947 */ /* 0x000fec0003800000 */
.L_x_23707:
[----:B------:R-:W2:Y:S02]  /*119a0*/  LDG.E R2, desc[UR36][R2.64] ;  /* 0x0000002402027981 */ /* 0x000ea4000c1e1900 */
[----:B--2---:R-:W-:-:S04]  /*119b0*/  I2FP.F32.U32 R0, R2 ;  /* 0x0000000200007245 */ /* 0x004fc80000201000 */
[----:B------:R-:W-:-:S04]  /*119c0*/  F2FP.BF16.F32.PACK_AB R0, RZ, R0 ;  /* 0x00000000ff00723e */ /* 0x000fc800000010ff */
[----:B------:R-:W-:-:S07]  /*119d0*/  PRMT R18, R0, 0x7610, R18 ;  /* 0x0000761000127816 */ /* 0x000fce0000000012 */
.L_x_23684:
        /* <DEDUP_REMOVED lines=19> */
.L_x_23716:
[----:B------:R-:W2:Y:S02]  /*11b10*/  LDG.E.U8 R2, desc[UR36][R2.64] ;  /* 0x0000002402027981 */ /* 0x000ea4000c1e1100 */
[----:B--2---:R-:W-:Y:S01]  /*11b20*/  I2FP.F32.U32 R19, R2 ;  /* 0x0000000200137245 */ /* 0x004fe20000201000 */
[----:B------:R-:W-:Y:S06]  /*11b30*/  BRA `(.L_x_23718) ;  /* 0x0000000c002c7947 */ /* 0x000fec0003800000 */
.L_x_23715:
        /* <DEDUP_REMOVED lines=9> */
.L_x_23720:
[----:B------:R-:W2:Y:S02]  /*11bd0*/  LDG.E R2, desc[UR36][R2.64] ;  /* 0x0000002402027981 */ /* 0x000ea4000c1e1900 */
[----:B--2---:R-:W-:Y:S01]  /*11be0*/  I2FP.F32.S32 R19, R2 ;  /* 0x0000000200137245 */ /* 0x004fe20000201400 */
[----:B------:R-:W-:Y:S06]  /*11bf0*/  BRA `(.L_x_23718) ;  /* 0x0000000800fc7947 */ /* 0x000fec0003800000 */
.L_x_23719:
[----:B------:R-:W2:Y:S02]  /*11c00*/  LDG.E.U16 R2, desc[UR36][R2.64] ;  /* 0x0000002402027981 */ /* 0x000ea4000c1e1500 */
[----:B--2---:R0:W1:Y:S01]  /*11c10*/  I2F.S16 R19, R2 ;  /* 0x0000000200137306 */ /* 0x0040620000101400 */
[----:B------:R-:W-:Y:S05]  /*11c20*/  BRA `(.L_x_23718) ;  /* 0x0000000800f07947 */ /* 0x000fea0003800000 */
.L_x_23714:
        /* <DEDUP_REMOVED lines=8> */
.L_x_23722:
[----:B------:R-:W2:Y:S02]  /*11cb0*/  LDG.E.U16 R2, desc[UR36][R2.64] ;  /* 0x0000002402027981 */ /* 0x000ea4000c1e1500 */
[----:B--2---:R-:W-:Y:S01]  /*11cc0*/  HADD2.F32 R19, -RZ, R2.H0_H0 ;  /* 0x20000002ff137230 */ /* 0x004fe20000004100 */
[----:B------:R-:W-:Y:S06]  /*11cd0*/  BRA `(.L_x_23718) ;  /* 0x0000000800c47947 */ /* 0x000fec0003800000 */
.L_x_23721:
        /* <DEDUP_REMOVED lines=8> */
.L_x_23724:
[----:B------:R-:W2:Y:S02]  /*11d60*/  LDG.E.U16 R2, desc[UR36][R2.64] ;  /* 0x0000002402027981 */ /* 0x000ea4000c1e1500 */
[----:B--2---:R-:W-:Y:S01]  /*11d70*/  HADD2.F32 R19, -RZ, R2.H0_H0 ;  /* 0x20000002ff137230 */ /* 0x004fe20000004100 */
[----:B------:R-:W-:Y:S06]  /*11d80*/  BRA `(.L_x_23718) ;  /* 0x0000000800987947 */ /* 0x000fec0003800000 */
.L_x_23723:
[----:B------:R-:W2:Y:S01]  /*11d90*/  LDG.E.64 R2, desc[UR36][R2.64] ;  /* 0x0000002402027981 */ /* 0x000ea2000c1e1b00 */
[----:B------:R-:W-:Y:S01]  /*11da0*/  UMOV UR4, 0xf0000000 ;  /* 0xf000000000047882 */ /* 0x000fe20000000000 */
[----:B------:R-:W-:Y:S01]  /*11db0*/  UMOV UR5, 0x380fffff ;  /* 0x380fffff00057882 */ /* 0x000fe20000000000 */
[----:B--2---:R-:W0:Y:S01]  /*11dc0*/  F2F.F32.F64 R19, R2 ;  /* 0x0000000200137310 */ /* 0x004e220000301000 */
[----:B------:R-:W-:-:S14]  /*11dd0*/  DSETP.GEU.AND P0, PT, |R2|, UR4, PT ;  /* 0x0000000402007e2a */ /* 0x000fdc000bf0e200 */
[----:B0-----:R-:W-:Y:S01]  /*11de0*/  @!P0 FMUL R19, R19, 1.175494350822287508e-38 ;  /* 0x0080000013138820 */ /* 0x001fe20000400000 */
[----:B------:R-:W-:Y:S06]  /*11df0*/  BRA `(.L_x_23718) ;  /* 0x00000008007c7947 */ /* 0x000fec0003800000 */
.L_x_23713:
        /* <DEDUP_REMOVED lines=12> */
.L_x_23727:
[----:B------:R-:W2:Y:S01]  /*11ec0*/  LDG.E.64 R2, desc[UR36][R2.64] ;  /* 0x0000002402027981 */ /* 0x000ea2000c1e1b00 */
[----:B------:R-:W-:Y:S01]  /*11ed0*/  UMOV UR4, 0xf0000000 ;  /* 0xf000000000047882 */ /* 0x000fe20000000000 */
[----:B------:R-:W-:Y:S01]  /*11ee0*/  UMOV UR5, 0x380fffff ;  /* 0x380fffff00057882 */ /* 0x000fe20000000000 */
[----:B--2---:R-:W0:Y:S01]  /*11ef0*/  F2F.F32.F64 R19, R2 ;  /* 0x0000000200137310 */ /* 0x004e220000301000 */
[----:B------:R-:W-:-:S14]  /*11f00*/  DSETP.GEU.AND P0, PT, |R2|, UR4, PT ;  /* 0x0000000402007e2a */ /* 0x000fdc000bf0e200 */
[----:B0-----:R-:W-:Y:S01]  /*11f10*/  @!P0 FMUL R19, R19, 1.175494350822287508e-38 ;  /* 0x0080000013138820 */ /* 0x001fe20000400000 */
[----:B------:R-:W-:Y:S06]  /*11f20*/  BRA `(.L_x_23718) ;  /* 0x0000000800307947 */ /* 0x000fec0003800000 */
.L_x_23726:
        /* <DEDUP_REMOVED lines=26> */
.L_x_23729:
        /* <DEDUP_REMOVED lines=13> */
.L_x_23728:
[----:B------:R-:W2:Y:S02]  /*121a0*/  LDG.E.U16 R2, desc[UR36][R2.64] ;  /* 0x0000002402027981 */ /* 0x000ea4000c1e1500 */
[----:B--2---:R-:W-:Y:S01]  /*121b0*/  IMAD.U32 R19, R2, 0x10000, RZ ;  /* 0x0001000002137824 */ /* 0x004fe200078e00ff */
[----:B------:R-:W-:Y:S06]  /*121c0*/  BRA `(.L_x_23718) ;  /* 0x0000000400887947 */ /* 0x000fec0003800000 */
.L_x_23725:
        /* <DEDUP_REMOVED lines=11> */
.L_x_23732:
        /* <DEDUP_REMOVED lines=20> */
.L_x_23734:
[----:B------:R-:W-:Y:S05]  /*123c0*/  BSYNC B0 ;  /* 0x0000000000007941 */ /* 0x000fea0003800000 */
.L_x_23733:
[----:B------:R-:W-:Y:S01]  /*123d0*/  IMAD.SHL.U32 R2, R2, 0x100000, RZ ;  /* 0x0010000002027824 */ /* 0x000fe200078e00ff */
[----:B------:R-:W-:-:S04]  /*123e0*/  LEA R0, R0, 0x3b800000, 0x17 ;  /* 0x3b80000000007811 */ /* 0x000fc800078eb8ff */
[----:B------:R-:W-:Y:S01]  /*123f0*/  LOP3.LUT R19, R0, R2, R19, 0xfe, !PT ;  /* 0x0000000200137212 */ /* 0x000fe200078efe13 */
[----:B------:R-:W-:Y:S06]  /*12400*/  BRA `(.L_x_23718) ;  /* 0x0000000000f87947 */ /* 0x000fec0003800000 */
.L_x_23731:
        /* <DEDUP_REMOVED lines=20> */
.L_x_23736:
[----:B------:R-:W-:Y:S05]  /*12550*/  BSYNC B0 ;  /* 0x0000000000007941 */ /* 0x000fea0003800000 */
.L_x_23735:
[----:B------:R-:W-:Y:S01]  /*12560*/  IMAD.SHL.U32 R2, R2, 0x200000, RZ ;  /* 0x0020000002027824 */ /* 0x000fe200078e00ff */
[----:B------:R-:W-:-:S04]  /*12570*/  LEA R0, R0, 0x37800000, 0x17 ;  /* 0x3780000000007811 */ /* 0x000fc800078eb8ff */
[----:B------:R-:W-:Y:S01]  /*12580*/  LOP3.LUT R19, R0, R2, R19, 0xfe, !PT ;  /* 0x0000000200137212 */ /* 0x000fe200078efe13 */
[----:B------:R-:W-:Y:S06]  /*12590*/  BRA `(.L_x_23718) ;  /* 0x0000000000947947 */ /* 0x000fec0003800000 */
.L_x_23730:
        /* <DEDUP_REMOVED lines=14> */
.L_x_23717:
        /* <DEDUP_REMOVED lines=16> */
.L_x_23739:
[----:B------:R-:W-:Y:S01]  /*12780*/  IMAD.MOV.U32 R19, RZ, RZ, RZ ;  /* 0x000000ffff137224 */ /* 0x000fe200078e00ff */
[----:B------:R-:W-:Y:S06]  /*12790*/  BRA `(.L_x_23718) ;  /* 0x0000000000147947 */ /* 0x000fec0003800000 */
.L_x_23738:
[----:B------:R-:W2:Y:S02]  /*127a0*/  LDG.E.64 R2, desc[UR36][R2.64] ;  /* 0x0000002402027981 */ /* 0x000ea4000c1e1b00 */
[----:B--2---:R0:W1:Y:S01]  /*127b0*/  I2F.U64 R19, R2 ;  /* 0x0000000200137312 */ /* 0x0040620000301000 */
[----:B------:R-:W-:Y:S05]  /*127c0*/  BRA `(.L_x_23718) ;  /* 0x0000000000087947 */ /* 0x000fea0003800000 */
.L_x_23737:
[----:B------:R-:W2:Y:S02]  /*127d0*/  LDG.E R2, desc[UR36][R2.64] ;  /* 0x0000002402027981 */ /* 0x000ea4000c1e1900 */
[----:B--2---:R-:W-:-:S07]  /*127e0*/  I2FP.F32.U32 R19, R2 ;  /* 0x0000000200137245 */ /* 0x004fce0000201000 */
.L_x_23718:
[----:B------:R-:W-:Y:S05]  /*127f0*/  BSYNC B6 ;  /* 0x0000000000067941 */ /* 0x000fea0003800000 */
.L_x_23712:
        /* <DEDUP_REMOVED lines=19> */
.L_x_23744:
[----:B------:R-:W2:Y:S02]  /*12930*/  LDG.E.U8 R2, desc[UR36][R2.64] ;  /* 0x0000002402027981 */ /* 0x000ea4000c1e1100 */
[----:B--2---:R-:W-:Y:S01]  /*12940*/  I2FP.F32.U32 R23, R2 ;  /* 0x0000000200177245 */ /* 0x004fe20000201000 */
[----:B------:R-:W-:Y:S06]  /*12950*/  BRA `(.L_x_23746) ;  /* 0x0000000c002c7947 */ /* 0x000fec0003800000 */
.L_x_23743:
        /* <DEDUP_REMOVED lines=9> */
.L_x_23748:
[----:B------:R-:W2:Y:S02]  /*129f0*/  LDG.E R2, desc[UR36][R2.64] ;  /* 0x0000002402027981 */ /* 0x000ea4000c1e1900 */
[----:B--2---:R-:W-:Y:S01]  /*12a00*/  I2FP.F32.S32 R23, R2 ;  /* 0x0000000200177245 */ /* 0x004fe20000201400 */
[----:B------:R-:W-:Y:S06]  /*12a10*/  BRA `(.L_x_23746) ;  /* 0x0000000800fc7947 */ /* 0x000fec0003800000 */
.L_x_23747:
[----:B------:R-:W2:Y:S02]  /*12a20*/  LDG.E.U16 R2, desc[UR36][R2.64] ;  /* 0x0000002402027981 */ /* 0x000ea4000c1e1500 */
[----:B--2---:R0:W1:Y:S01]  /*12a30*/  I2F.S16 R23, R2 ;  /* 0x0000000200177306 */ /* 0x0040620000101400 */
[----:B------:R-:W-:Y:S05]  /*12a40*/  BRA `(.L_x_23746) ;  /* 0x0000000800f07947 */ /* 0x000fea0003800000 */
.L_x_23742:
        /* <DEDUP_REMOVED lines=8> */
.L_x_23750:
[----:B------:R-:W2:Y:S02]  /*12ad0*/  LDG.E.U16 R2, desc[UR36][R2.64] ;  /* 0x0000002402027981 */ /* 0x000ea4000c1e1500 */
[----:B--2---:R-:W-:Y:S01]  /*12ae0*/  HADD2.F32 R23, -RZ, R2.H0_H0 ;  /* 0x20000002ff177230 */ /* 0x004fe20000004100 */
[----:B------:R-:W-:Y:S06]  /*12af0*/  BRA `(.L_x_23746) ;  /* 0x0000000800c47947 */ /* 0x000fec0003800000 */
.L_x_23749:
        /* <DEDUP_REMOVED lines=8> */
.L_x_23752:
[----:B------:R-:W2:Y:S02]  /*12b80*/  LDG.E.U16 R2, desc[UR36][R2.64] ;  /* 0x0000002402027981 */ /* 0x000ea4000c1e1500 */
[----:B--2---:R-:W-:Y:S01]  /*12b90*/  HADD2.F32 R23, -RZ, R2.H0_H0 ;  /* 0x20000002ff177230 */ /* 0x004fe20000004100 */
[----:B------:R-:W-:Y:S06]  /*12ba0*/  BRA `(.L_x_23746) ;  /* 0x0000000800987947 */ /* 0x000fec0003800000 */
.L_x_23751:
[----:B------:R-:W2:Y:S01]  /*12bb0*/  LDG.E.64 R2, desc[UR36][R2.64] ;  /* 0x0000002402027981 */ /* 0x000ea2000c1e1b00 */
[----:B------:R-:W-:Y:S01]  /*12bc0*/  UMOV UR4, 0xf0000000 ;  /* 0xf000000000047882 */ /* 0x000fe20000000000 */
[----:B------:R-:W-:Y:S01]  /*12bd0*/  UMOV UR5, 0x380fffff ;  /* 0x380fffff00057882 */ /* 0x000fe20000000000 */
[----:B--2---:R-:W0:Y:S01]  /*12be0*/  F2F.F32.F64 R23, R2 ;  /* 0x0000000200177310 */ /* 0x004e220000301000 */
[----:B------:R-:W-:-:S14]  /*12bf0*/  DSETP.GEU.AND P0, PT, |R2|, UR4, PT ;  /* 0x0000000402007e2a */ /* 0x000fdc000bf0e200 */
[----:B0-----:R-:W-:Y:S01]  /*12c00*/  @!P0 FMUL R23, R23, 1.175494350822287508e-38 ;  /* 0x0080000017178820 */ /* 0x001fe20000400000 */
[----:B------:R-:W-:Y:S06]  /*12c10*/  BRA `(.L_x_23746) ;  /* 0x00000008007c7947 */ /* 0x000fec0003800000 */
.L_x_23741:
        /* <DEDUP_REMOVED lines=12> */
.L_x_23755:
[----:B------:R-:W2:Y:S01]  /*12ce0*/  LDG.E.64 R2, desc[UR36][R2.64] ;  /* 0x0000002402027981 */ /* 0x000ea2000c1e1b00 */
[----:B------:R-:W-:Y:S01]  /*12cf0*/  UMOV UR4, 0xf0000000 ;  /* 0xf000000000047882 */ /* 0x000fe20000000000 */
[----:B------:R-:W-:Y:S01]  /*12d00*/  UMOV UR5, 0x380fffff ;  /* 0x380fffff00057882 */ /* 0x000fe20000000000 */
[----:B--2---:R-:W0:Y:S01]  /*12d10*/  F2F.F32.F64 R23, R2 ;  /* 0x0000000200177310 */ /* 0x004e220000301000 */
[----:B------:R-:W-:-:S14]  /*12d20*/  DSETP.GEU.AND P0, PT, |R2|, UR4, PT ;  /* 0x0000000402007e2a */ /* 0x000fdc000bf0e200 */
[----:B0-----:R-:W-:Y:S01]  /*12d30*/  @!P0 FMUL R23, R23, 1.175494350822287508e-38 ;  /* 0x0080000017178820 */ /* 0x001fe20000400000 */
[----:B------:R-:W-:Y:S06]  /*12d40*/  BRA `(.L_x_23746) ;  /* 0x0000000800307947 */ /* 0x000fec0003800000 */
.L_x_23754:
        /* <DEDUP_REMOVED lines=26> */
.L_x_23757:
        /* <DEDUP_REMOVED lines=13> */
.L_x_23756:
[----:B------:R-:W2:Y:S02]  /*12fc0*/  LDG.E.U16 R2, desc[UR36][R2.64] ;  /* 0x0000002402027981 */ /* 0x000ea4000c1e1500 */
[----:B--2---:R-:W-:Y:S01]  /*12fd0*/  IMAD.U32 R23, R2, 0x10000, RZ ;  /* 0x0001000002177824 */ /* 0x004fe200078e00ff */
[----:B------:R-:W-:Y:S06]  /*12fe0*/  BRA `(.L_x_23746) ;  /* 0x0000000400887947 */ /* 0x000fec0003800000 */
.L_x_23753:
        /* <DEDUP_REMOVED lines=11> */
.L_x_23760:
        /* <DEDUP_REMOVED lines=20> */
.L_x_23762:
[----:B------:R-:W-:Y:S05]  /*131e0*/  BSYNC B0 ;  /* 0x0000000000007941 */ /* 0x000fea0003800000 */
.L_x_23761:
[----:B------:R-:W-:Y:S01]  /*131f0*/  IMAD.SHL.U32 R2, R2, 0x100000, RZ ;  /* 0x0010000002027824 */ /* 0x000fe200078e00ff */
[----:B------:R-:W-:-:S04]  /*13200*/  LEA R0, R0, 0x3b800000, 0x17 ;  /* 0x3b80000000007811 */ /* 0x000fc800078eb8ff */
[----:B------:R-:W-:Y:S01]  /*13210*/  LOP3.LUT R23, R0, R2, R23, 0xfe, !PT ;  /* 0x0000000200177212 */ /* 0x000fe200078efe17 */
[----:B------:R-:W-:Y:S06]  /*13220*/  BRA `(.L_x_23746) ;  /* 0x0000000000f87947 */ /* 0x000fec0003800000 */
.L_x_23759:
        /* <DEDUP_REMOVED lines=20> */
.L_x_23764:
[----:B------:R-:W-:Y:S05]  /*13370*/  BSYNC B0 ;  /* 0x0000000000007941 */ /* 0x000fea0003800000 */
.L_x_23763:
[----:B------:R-:W-:Y:S01]  /*13380*/  IMAD.SHL.U32 R2, R2, 0x200000, RZ ;  /* 0x0020000002027824 */ /* 0x000fe200078e00ff */
[----:B------:R-:W-:-:S04]  /*13390*/  LEA R0, R0, 0x37800000, 0x17 ;  /* 0x3780000000007811 */ /* 0x000fc800078eb8ff */
[----:B------:R-:W-:Y:S01]  /*133a0*/  LOP3.LUT R23, R0, R2, R23, 0xfe, !PT ;  /* 0x0000000200177212 */ /* 0x000fe200078efe17 */
[----:B------:R-:W-:Y:S06]  /*133b0*/  BRA `(.L_x_23746) ;  /* 0x0000000000947947 */ /* 0x000fec0003800000 */
.L_x_23758:
        /* <DEDUP_REMOVED lines=14> */
.L_x_23745:
        /* <DEDUP_REMOVED lines=16> */
.L_x_23767:
[----:B------:R-:W-:Y:S01]  /*135a0*/  IMAD.MOV.U32 R23, RZ, RZ, RZ ;  /* 0x000000ffff177224 */ /* 0x000fe200078e00ff */
[----:B------:R-:W-:Y:S06]  /*135b0*/  BRA `(.L_x_23746) ;  /* 0x0000000000147947 */ /* 0x000fec0003800000 */
.L_x_23766:
[----:B------:R-:W2:Y:S02]  /*135c0*/  LDG.E.64 R2, desc[UR36][R2.64] ;  /* 0x0000002402027981 */ /* 0x000ea4000c1e1b00 */
[----:B--2---:R0:W1:Y:S01]  /*135d0*/  I2F.U64 R23, R2 ;  /* 0x0000000200177312 */ /* 0x0040620000301000 */
[----:B------:R-:W-:Y:S05]  /*135e0*/  BRA `(.L_x_23746) ;  /* 0x0000000000087947 */ /* 0x000fea0003800000 */
.L_x_23765:
[----:B------:R-:W2:Y:S02]  /*135f0*/  LDG.E R2, desc[UR36][R2.64] ;  /* 0x0000002402027981 */ /* 0x000ea4000c1e1900 */
[----:B--2---:R-:W-:-:S07]  /*13600*/  I2FP.F32.U32 R23, R2 ;  /* 0x0000000200177245 */ /* 0x004fce0000201000 */
.L_x_23746:
[----:B------:R-:W-:Y:S05]  /*13610*/  BSYNC B6 ;  /* 0x0000000000067941 */ /* 0x000fea0003800000 */
.L_x_23740:
        /* <DEDUP_REMOVED lines=19> */
.L_x_23772:
[----:B------:R-:W2:Y:S02]  /*13750*/  LDG.E.U8 R2, desc[UR36][R2.64] ;  /* 0x0000002402027981 */ /* 0x000ea4000c1e1100 */
[----:B--2---:R-:W-:Y:S01]  /*13760*/  I2FP.F32.U32 R24, R2 ;  /* 0x0000000200187245 */ /* 0x004fe20000201000 */
[----:B------:R-:W-:Y:S06]  /*13770*/  BRA `(.L_x_23774) ;  /* 0x0000000c002c7947 */ /* 0x000fec0003800000 */
.L_x_23771:
        /* <DEDUP_REMOVED lines=9> */
.L_x_23776:
[----:B------:R-:W2:Y:S02]  /*13810*/  LDG.E R2, desc[UR36][R2.64] ;  /* 0x0000002402027981 */ /* 0x000ea4000c1e1900 */
[----:B--2---:R-:W-:Y:S01]  /*13820*/  I2FP.F32.S32 R24, R2 ;  /* 0x0000000200187245 */ /* 0x004fe20000201400 */
[----:B------:R-:W-:Y:S06]  /*13830*/  BRA `(.L_x_23774) ;  /* 0x0000000800fc7947 */ /* 0x000fec0003800000 */
.L_x_23775:
[----:B------:R-:W2:Y:S02]  /*13840*/  LDG.E.U16 R2, desc[UR36][R2.64] ;  /* 0x0000002402027981 */ /* 0x000ea4000c1e1500 */
[----:B--2---:R2:W4:Y:S01]  /*13850*/  I2F.S16 R24, R2 ;  /* 0x0000000200187306 */ /* 0x0045220000101400 */
[----:B------:R-:W-:Y:S05]  /*13860*/  BRA `(.L_x_23774) ;  /* 0x0000000800f07947 */ /* 0x000fea0003800000 */
.L_x_23770:
        /* <DEDUP_REMOVED lines=8> */
.L_x_23778:
[----:B------:R-:W2:Y:S02]  /*138f0*/  LDG.E.U16 R2, desc[UR36][R2.64] ;  /* 0x0000002402027981 */ /* 0x000ea4000c1e1500 */
[----:B--2---:R-:W-:Y:S01]  /*13900*/  HADD2.F32 R24, -RZ, R2.H0_H0 ;  /* 0x20000002ff187230 */ /* 0x004fe20000004100 */
[----:B------:R-:W-:Y:S06]  /*13910*/  BRA `(.L_x_23774) ;  /* 0x0000000800c47947 */ /* 0x000fec0003800000 */
.L_x_23777:
        /* <DEDUP_REMOVED lines=8> */
.L_x_23780:
[----:B------:R-:W2:Y:S02]  /*139a0*/  LDG.E.U16 R2, desc[UR36][R2.64] ;  /* 0x0000002402027981 */ /* 0x000ea4000c1e1500 */
[----:B--2---:R-:W-:Y:S01]  /*139b0*/  HADD2.F32 R24, -RZ, R2.H0_H0 ;  /* 0x20000002ff187230 */ /* 0x004fe20000004100 */
[----:B------:R-:W-:Y:S06]  /*139c0*/  BRA `(.L_x_23774) ;  /* 0x0000000800987947 */ /* 0x000fec0003800000 */
.L_x_23779:
[----:B------:R-:W2:Y:S01]  /*139d0*/  LDG.E.64 R2, desc[UR36][R2.64] ;  /* 0x0000002402027981 */ /* 0x000ea2000c1e1b00 */
[----:B------:R-:W-:Y:S01]  /*139e0*/  UMOV UR4, 0xf0000000 ;  /* 0xf000000000047882 */ /* 0x000fe20000000000 */
[----:B------:R-:W-:Y:S01]  /*139f0*/  UMOV UR5, 0x380fffff ;  /* 0x380fffff00057882 */ /* 0x000fe20000000000 */
[----:B--2---:R-:W0:Y:S01]  /*13a00*/  F2F.F32.F64 R24, R2 ;  /* 0x0000000200187310 */ /* 0x004e220000301000 */
[----:B------:R-:W-:-:S14]  /*13a10*/  DSETP.GEU.AND P0, PT, |R2|, UR4, PT ;  /* 0x0000000402007e2a */ /* 0x000fdc000bf0e200 */
[----:B0-----:R-:W-:Y:S01]  /*13a20*/  @!P0 FMUL R24, R24, 1.175494350822287508e-38 ;  /* 0x0080000018188820 */ /* 0x001fe20000400000 */
[----:B------:R-:W-:Y:S06]  /*13a30*/  BRA `(.L_x_23774) ;  /* 0x00000008007c7947 */ /* 0x000fec0003800000 */
.L_x_23769:
        /* <DEDUP_REMOVED lines=12> */
.L_x_23783:
[----:B------:R-:W2:Y:S01]  /*13b00*/  LDG.E.64 R2, desc[UR36][R2.64] ;  /* 0x0000002402027981 */ /* 0x000ea2000c1e1b00 */
[----:B------:R-:W-:Y:S01]  /*13b10*/  UMOV UR4, 0xf0000000 ;  /* 0xf000000000047882 */ /* 0x000fe20000000000 */
[----:B------:R-:W-:Y:S01]  /*13b20*/  UMOV UR5, 0x380fffff ;  /* 0x380fffff00057882 */ /* 0x000fe20000000000 */
[----:B--2---:R-:W0:Y:S01]  /*13b30*/  F2F.F32.F64 R24, R2 ;  /* 0x0000000200187310 */ /* 0x004e220000301000 */
[----:B------:R-:W-:-:S14]  /*13b40*/  DSETP.GEU.AND P0, PT, |R2|, UR4, PT ;  /* 0x0000000402007e2a */ /* 0x000fdc000bf0e200 */
[----:B0-----:R-:W-:Y:S01]  /*13b50*/  @!P0 FMUL R24, R24, 1.175494350822287508e-38 ;  /* 0x0080000018188820 */ /* 0x001fe20000400000 */
[----:B------:R-:W-:Y:S06]  /*13b60*/  BRA `(.L_x_23774) ;  /* 0x0000000800307947 */ /* 0x000fec0003800000 */
.L_x_23782:
        /* <DEDUP_REMOVED lines=26> */
.L_x_23785:
        /* <DEDUP_REMOVED lines=13> */
.L_x_23784:
[----:B------:R-:W2:Y:S02]  /*13de0*/  LDG.E.U16 R2, desc[UR36][R2.64] ;  /* 0x0000002402027981 */ /* 0x000ea4000c1e1500 */
[----:B--2---:R-:W-:Y:S01]  /*13df0*/  IMAD.U32 R24, R2, 0x10000, RZ ;  /* 0x0001000002187824 */ /* 0x004fe200078e00ff */
[----:B------:R-:W-:Y:S06]  /*13e00*/  BRA `(.L_x_23774) ;  /* 0x0000000400887947 */ /* 0x000fec0003800000 */
.L_x_23781:
        /* <DEDUP_REMOVED lines=11> */
.L_x_23788:
        /* <DEDUP_REMOVED lines=20> */
.L_x_23790:
[----:B------:R-:W-:Y:S05]  /*14000*/  BSYNC B0 ;  /* 0x0000000000007941 */ /* 0x000fea0003800000 */
.L_x_23789:
[----:B------:R-:W-:Y:S01]  /*14010*/  IMAD.SHL.U32 R2, R2, 0x100000, RZ ;  /* 0x0010000002027824 */ /* 0x000fe200078e00ff */
[----:B------:R-:W-:-:S04]  /*14020*/  LEA R3, R0, 0x3b800000, 0x17 ;  /* 0x3b80000000037811 */ /* 0x000fc800078eb8ff */
[----:B------:R-:W-:Y:S01]  /*14030*/  LOP3.LUT R24, R3, R2, R24, 0xfe, !PT ;  /* 0x0000000203187212 */ /* 0x000fe200078efe18 */
[----:B------:R-:W-:Y:S06]  /*14040*/  BRA `(.L_x_23774) ;  /* 0x0000000000f87947 */ /* 0x000fec0003800000 */
.L_x_23787:
        /* <DEDUP_REMOVED lines=20> */
.L_x_23792:
[----:B------:R-:W-:Y:S05]  /*14190*/  BSYNC B0 ;  /* 0x0000000000007941 */ /* 0x000fea0003800000 */
.L_x_23791:
[----:B------:R-:W-:Y:S01]  /*141a0*/  IMAD.SHL.U32 R2, R2, 0x200000, RZ ;  /* 0x0020000002027824 */ /* 0x000fe200078e00ff */
[----:B------:R-:W-:-:S04]  /*141b0*/  LEA R3, R0, 0x37800000, 0x17 ;  /* 0x3780000000037811 */ /* 0x000fc800078eb8ff */
[----:B------:R-:W-:Y:S01]  /*141c0*/  LOP3.LUT R24, R3, R2, R24, 0xfe, !PT ;  /* 0x0000000203187212 */ /* 0x000fe200078efe18 */
[----:B------:R-:W-:Y:S06]  /*141d0*/  BRA `(.L_x_23774) ;  /* 0x0000000000947947 */ /* 0x000fec0003800000 */
.L_x_23786:
        /* <DEDUP_REMOVED lines=14> */
.L_x_23773:
        /* <DEDUP_REMOVED lines=16> */
.L_x_23795:
[----:B------:R-:W-:Y:S01]  /*143c0*/  IMAD.MOV.U32 R24, RZ, RZ, RZ ;  /* 0x000000ffff187224 */ /* 0x000fe200078e00ff */
[----:B------:R-:W-:Y:S06]  /*143d0*/  BRA `(.L_x_23774) ;  /* 0x0000000000147947 */ /* 0x000fec0003800000 */
.L_x_23794:
[----:B------:R-:W2:Y:S02]  /*143e0*/  LDG.E.64 R24, desc[UR36][R2.64] ;  /* 0x0000002402187981 */ /* 0x000ea4000c1e1b00 */
[----:B--2---:R0:W1:Y:S01]  /*143f0*/  I2F.U64 R24, R24 ;  /* 0x0000001800187312 */ /* 0x0040620000301000 */
[----:B------:R-:W-:Y:S05]  /*14400*/  BRA `(.L_x_23774) ;  /* 0x0000000000087947 */ /* 0x000fea0003800000 */
.L_x_23793:
[----:B------:R-:W2:Y:S02]  /*14410*/  LDG.E R2, desc[UR36][R2.64] ;  /* 0x0000002402027981 */ /* 0x000ea4000c1e1900 */
[----:B--2---:R-:W-:-:S07]  /*14420*/  I2FP.F32.U32 R24, R2 ;  /* 0x0000000200187245 */ /* 0x004fce0000201000 */
.L_x_23774:
[----:B------:R-:W-:Y:S05]  /*14430*/  BSYNC B6 ;  /* 0x0000000000067941 */ /* 0x000fea0003800000 */
.L_x_23768:
        /* <DEDUP_REMOVED lines=19> */
.L_x_23800:
[----:B------:R-:W2:Y:S02]  /*14570*/  LDG.E.U8 R0, desc[UR36][R2.64] ;  /* 0x0000002402007981 */ /* 0x000ea4000c1e1100 */
[----:B--2---:R-:W-:Y:S01]  /*14580*/  I2FP.F32.U32 R0, R0 ;  /* 0x0000000000007245 */ /* 0x004fe20000201000 */
[----:B------:R-:W-:Y:S06]  /*14590*/  BRA `(.L_x_23802) ;  /* 0x0000000c002c7947 */ /* 0x000fec0003800000 */
.L_x_23799:
        /* <DEDUP_REMOVED lines=9> */
.L_x_23804:
[----:B------:R-:W2:Y:S02]  /*14630*/  LDG.E R0, desc[UR36][R2.64] ;  /* 0x0000002402007981 */ /* 0x000ea4000c1e1900 */
[----:B--2---:R-:W-:Y:S01]  /*14640*/  I2FP.F32.S32 R0, R0 ;  /* 0x0000000000007245 */ /* 0x004fe20000201400 */
[----:B------:R-:W-:Y:S06]  /*14650*/  BRA `(.L_x_23802) ;  /* 0x0000000800fc7947 */ /* 0x000fec0003800000 */
.L_x_23803:
[----:B------:R-:W2:Y:S02]  /*14660*/  LDG.E.U16 R0, desc[UR36][R2.64] ;  /* 0x0000002402007981 */ /* 0x000ea4000c1e1500 */
[----:B--2---:R-:W0:Y:S01]  /*14670*/  I2F.S16 R0, R0 ;  /* 0x0000000000007306 */ /* 0x004e220000101400 */
[----:B------:R-:W-:Y:S05]  /*14680*/  BRA `(.L_x_23802) ;  /* 0x0000000800f07947 */ /* 0x000fea0003800000 */
.L_x_23798:
        /* <DEDUP_REMOVED lines=8> */
.L_x_23806:
[----:B------:R-:W2:Y:S02]  /*14710*/  LDG.E.U16 R0, desc[UR36][R2.64] ;  /* 0x0000002402007981 */ /* 0x000ea4000c1e1500 */
[----:B--2---:R-:W-:Y:S01]  /*14720*/  HADD2.F32 R0, -RZ, R0.H0_H0 ;  /* 0x20000000ff007230 */ /* 0x004fe20000004100 */
[----:B------:R-:W-:Y:S06]  /*14730*/  BRA `(.L_x_23802) ;  /* 0x0000000800c47947 */ /* 0x000fec0003800000 */
.L_x_23805:
        /* <DEDUP_REMOVED lines=8> */
.L_x_23808:
[----:B------:R-:W2:Y:S02]  /*147c0*/  LDG.E.U16 R0, desc[UR36][R2.64] ;  /* 0x0000002402007981 */ /* 0x000ea4000c1e1500 */
[----:B--2---:R-:W-:Y:S01]  /*147d0*/  HADD2.F32 R0, -RZ, R0.H0_H0 ;  /* 0x20000000ff007230 */ /* 0x004fe20000004100 */
[----:B------:R-:W-:Y:S06]  /*147e0*/  BRA `(.L_x_23802) ;  /* 0x0000000800987947 */ /* 0x000fec0003800000 */
.L_x_23807:
[----:B------:R-:W2:Y:S01]  /*147f0*/  LDG.E.64 R2, desc[UR36][R2.64] ;  /* 0x0000002402027981 */ /* 0x000ea2000c1e1b00 */
[----:B------:R-:W-:Y:S01]  /*14800*/  UMOV UR4, 0xf0000000 ;  /* 0xf000000000047882 */ /* 0x000fe20000000000 */
[----:B------:R-:W-:Y:S01]  /*14810*/  UMOV UR5, 0x380fffff ;  /* 0x380fffff00057882 */ /* 0x000fe20000000000 */
[----:B--2---:R-:W0:Y:S01]  /*14820*/  F2F.F32.F64 R0, R2 ;  /* 0x0000000200007310 */ /* 0x004e220000301000 */
[----:B------:R-:W-:-:S14]  /*14830*/  DSETP.GEU.AND P0, PT, |R2|, UR4, PT ;  /* 0x0000000402007e2a */ /* 0x000fdc000bf0e200 */
[----:B0-----:R-:W-:Y:S01]  /*14840*/  @!P0 FMUL R0, R0, 1.175494350822287508e-38 ;  /* 0x0080000000008820 */ /* 0x001fe20000400000 */
[----:B------:R-:W-:Y:S06]  /*14850*/  BRA `(.L_x_23802) ;  /* 0x00000008007c7947 */ /* 0x000fec0003800000 */
.L_x_23797:
        /* <DEDUP_REMOVED lines=12> */
.L_x_23811:
[----:B------:R-:W2:Y:S01]  /*14920*/  LDG.E.64 R2, desc[UR36][R2.64] ;  /* 0x0000002402027981 */ /* 0x000ea2000c1e1b00 */
[----:B------:R-:W-:Y:S01]  /*14930*/  UMOV UR4, 0xf0000000 ;  /* 0xf000000000047882 */ /* 0x000fe20000000000 */
[----:B------:R-:W-:Y:S01]  /*14940*/  UMOV UR5, 0x380fffff ;  /* 0x380fffff00057882 */ /* 0x000fe20000000000 */
[----:B--2---:R-:W0:Y:S01]  /*14950*/  F2F.F32.F64 R0, R2 ;  /* 0x0000000200007310 */ /* 0x004e220000301000 */
[----:B------:R-:W-:-:S14]  /*14960*/  DSETP.GEU.AND P0, PT, |R2|, UR4, PT ;  /* 0x0000000402007e2a */ /* 0x000fdc000bf0e200 */
[----:B0-----:R-:W-:Y:S01]  /*14970*/  @!P0 FMUL R0, R0, 1.175494350822287508e-38 ;  /* 0x0080000000008820 */ /* 0x001fe20000400000 */
[----:B------:R-:W-:Y:S06]  /*14980*/  BRA `(.L_x_23802) ;  /* 0x0000000800307947 */ /* 0x000fec0003800000 */
.L_x_23810:
        /* <DEDUP_REMOVED lines=26> */
.L_x_23813:
        /* <DEDUP_REMOVED lines=13> */
.L_x_23812:
[----:B------:R-:W2:Y:S02]  /*14c00*/  LDG.E.U16 R0, desc[UR36][R2.64] ;  /* 0x0000002402007981 */ /* 0x000ea4000c1e1500 */
[----:B--2---:R-:W-:Y:S01]  /*14c10*/  IMAD.U32 R0, R0, 0x10000, RZ ;  /* 0x0001000000007824 */ /* 0x004fe200078e00ff */
[----:B------:R-:W-:Y:S06]  /*14c20*/  BRA `(.L_x_23802) ;  /* 0x0000000400887947 */ /* 0x000fec0003800000 */
.L_x_23809:
        /* <DEDUP_REMOVED lines=11> */
.L_x_23816:
        /* <DEDUP_REMOVED lines=20> */
.L_x_23818:
[----:B------:R-:W-:Y:S05]  /*14e20*/  BSYNC B0 ;  /* 0x0000000000007941 */ /* 0x000fea0003800000 */
.L_x_23817:
[----:B------:R-:W-:Y:S01]  /*14e30*/  LEA R3, R0, 0x3b800000, 0x17 ;  /* 0x3b80000000037811 */ /* 0x000fe200078eb8ff */
[----:B------:R-:W-:-:S05]  /*14e40*/  IMAD.SHL.U32 R0, R2, 0x100000, RZ ;  /* 0x0010000002007824 */ /* 0x000fca00078e00ff */
[----:B------:R-:W-:Y:S01]  /*14e50*/  LOP3.LUT R0, R3, R0, R4, 0xfe, !PT ;  /* 0x0000000003007212 */ /* 0x000fe200078efe04 */
[----:B------:R-:W-:Y:S06]  /*14e60*/  BRA `(.L_x_23802) ;  /* 0x0000000000f87947 */ /* 0x000fec0003800000 */
.L_x_23815:
        /* <DEDUP_REMOVED lines=20> */
.L_x_23820:
[----:B------:R-:W-:Y:S05]  /*14fb0*/  BSYNC B0 ;  /* 0x0000000000007941 */ /* 0x000fea0003800000 */
.L_x_23819:
[----:B------:R-:W-:Y:S01]  /*14fc0*/  LEA R3, R0, 0x37800000, 0x17 ;  /* 0x3780000000037811 */ /* 0x000fe200078eb8ff */
[----:B------:R-:W-:-:S05]  /*14fd0*/  IMAD.SHL.U32 R0, R2, 0x200000, RZ ;  /* 0x0020000002007824 */ /* 0x000fca00078e00ff */
[----:B------:R-:W-:Y:S01]  /*14fe0*/  LOP3.LUT R0, R3, R0, R4, 0xfe, !PT ;  /* 0x0000000003007212 */ /* 0x000fe200078efe04 */
[----:B------:R-:W-:Y:S06]  /*14ff0*/  BRA `(.L_x_23802) ;  /* 0x0000000000947947 */ /* 0x000fec0003800000 */
.L_x_23814:
        /* <DEDUP_REMOVED lines=14> */
.L_x_23801:
        /* <DEDUP_REMOVED lines=16> */
.L_x_23823:
[----:B------:R-:W-:Y:S01]  /*151e0*/  IMAD.MOV.U32 R0, RZ, RZ, RZ ;  /* 0x000000ffff007224 */ /* 0x000fe200078e00ff */
[----:B------:R-:W-:Y:S06]  /*151f0*/  BRA `(.L_x_23802) ;  /* 0x0000000000147947 */ /* 0x000fec0003800000 */
.L_x_23822:
[----:B------:R-:W2:Y:S02]  /*15200*/  LDG.E.64 R2, desc[UR36][R2.64] ;  /* 0x0000002402027981 */ /* 0x000ea4000c1e1b00 */
[----:B--2---:R0:W2:Y:S01]  /*15210*/  I2F.U64 R0, R2 ;  /* 0x0000000200007312 */ /* 0x0040a20000301000 */
[----:B------:R-:W-:Y:S05]  /*15220*/  BRA `(.L_x_23802) ;  /* 0x0000000000087947 */ /* 0x000fea0003800000 */
.L_x_23821:
[----:B------:R-:W2:Y:S02]  /*15230*/  LDG.E R0, desc[UR36][R2.64] ;  /* 0x0000002402007981 */ /* 0x000ea4000c1e1900 */
[----:B--2---:R-:W-:-:S07]  /*15240*/  I2FP.F32.U32 R0, R0 ;  /* 0x0000000000007245 */ /* 0x004fce0000201000 */
.L_x_23802:
[----:B------:R-:W-:Y:S05]  /*15250*/  BSYNC B6 ;  /* 0x0000000000067941 */ /* 0x000fea0003800000 */
.L_x_23796:
[----:B------:R-:W2:Y:S01]  /*15260*/  LDC.U8 R4, c[0x0][0x5d1] ;  /* 0x00017440ff047b82 */ /* 0x000ea20000000000 */
[----:B0--3-5:R-:W-:-:S04]  /*15270*/  IMAD.U32 R3, R18, 0x10000, RZ ;  /* 0x0001000012037824 */ /* 0x029fc800078e00ff */
[----:B-1--4-:R-:W-:-:S04]  /*15280*/  FADD.FTZ R24, R3, -R24 ;  /* 0x8000001803187221 */ /* 0x012fc80000010000 */
[----:B------:R-:W-:-:S04]  /*15290*/  FMUL.FTZ R24, R24, R19 ;  /* 0x0000001318187220 */ /* 0x000fc80000410000 */
[----:B--2---:R-:W-:-:S04]  /*152a0*/  FFMA.FTZ R24, R24, R0, R23 ;  /* 0x0000000018187223 */ /* 0x004fc80000010017 */
        /* <DEDUP_REMOVED lines=17> */
.L_x_23827:
[----:B------:R-:W-:-:S06]  /*153c0*/  IMAD.U32 R3, R3, 0x10000, RZ ;  /* 0x0001000003037824 */ /* 0x000fcc00078e00ff */
[----:B------:R-:W0:Y:S02]  /*153d0*/  F2I.S64.TRUNC R2, R3 ;  /* 0x0000000300027311 */ /* 0x000e24000020d900 */
[----:B0-----:R0:W-:Y:S01]  /*153e0*/  STG.E.U8 desc[UR36][R16.64], R2 ;  /* 0x0000000210007986 */ /* 0x0011e2000c101124 */
[----:B------:R-:W-:Y:S05]  /*153f0*/  BRA `(.L_x_23829) ;  /* 0x0000000c00847947 */ /* 0x000fea0003800000 */
.L_x_23826:
        /* <DEDUP_REMOVED lines=10> */
.L_x_23831:
[----:B------:R-:W-:-:S06]  /*154a0*/  IMAD.U32 R3, R3, 0x10000, RZ ;  /* 0x0001000003037824 */ /* 0x000fcc00078e00ff */
[----:B------:R-:W0:Y:S02]  /*154b0*/  F2I.FTZ.TRUNC.NTZ R3, R3 ;  /* 0x0000000300037305 */ /* 0x000e24000021f100 */
[----:B0-----:R0:W-:Y:S01]  /*154c0*/  STG.E desc[UR36][R16.64], R3 ;  /* 0x0000000310007986 */ /* 0x0011e2000c101924 */
[----:B------:R-:W-:Y:S05]  /*154d0*/  BRA `(.L_x_23829) ;  /* 0x0000000c004c7947 */ /* 0x000fea0003800000 */
.L_x_23830:
[----:B------:R-:W-:-:S06]  /*154e0*/  IMAD.U32 R3, R3, 0x10000, RZ ;  /* 0x0001000003037824 */ /* 0x000fcc00078e00ff */
[----:B------:R-:W0:Y:S02]  /*154f0*/  F2I.FTZ.TRUNC.NTZ R3, R3 ;  /* 0x0000000300037305 */ /* 0x000e24000021f100 */
[----:B0-----:R0:W-:Y:S01]  /*15500*/  STG.E.U16 desc[UR36][R16.64], R3 ;  /* 0x0000000310007986 */ /* 0x0011e2000c101524 */
[----:B------:R-:W-:Y:S05]  /*15510*/  BRA `(.L_x_23829) ;  /* 0x0000000c003c7947 */ /* 0x000fea0003800000 */
.L_x_23825:
        /* <DEDUP_REMOVED lines=9> */
.L_x_23833:
[----:B------:R-:W-:-:S05]  /*155b0*/  IMAD.U32 R0, R3, 0x10000, RZ ;  /* 0x0001000003007824 */ /* 0x000fca00078e00ff */
[----:B------:R-:W-:-:S05]  /*155c0*/  F2FP.F16.F32.PACK_AB R0, RZ, R0 ;  /* 0x00000000ff00723e */ /* 0x000fca00000000ff */
[----:B------:R0:W-:Y:S01]  /*155d0*/  STG.E.U16 desc[UR36][R16.64], R0 ;  /* 0x0000000010007986 */ /* 0x0001e2000c101524 */
[----:B------:R-:W-:Y:S05]  /*155e0*/  BRA `(.L_x_23829) ;  /* 0x0000000c00087947 */ /* 0x000fea0003800000 */
.L_x_23832:
        /* <DEDUP_REMOVED lines=10> */
.L_x_23835:
[----:B------:R-:W-:-:S05]  /*15690*/  IMAD.U32 R3, R3, 0x10000, RZ ;  /* 0x0001000003037824 */ /* 0x000fca00078e00ff */
[----:B------:R-:W-:-:S04]  /*156a0*/  F2FP.F16.F32.PACK_AB R3, RZ, R3 ;  /* 0x00000003ff03723e */ /* 0x000fc800000000ff */
[----:B------:R-:W-:-:S05]  /*156b0*/  PRMT R3, R3, 0x5410, RZ ;  /* 0x0000541003037816 */ /* 0x000fca00000000ff */
[----:B------:R0:W-:Y:S01]  /*156c0*/  STG.E desc[UR36][R16.64], R3 ;  /* 0x0000000310007986 */ /* 0x0001e2000c101924 */
[----:B------:R-:W-:Y:S05]  /*156d0*/  BRA `(.L_x_23829) ;  /* 0x0000000800cc7947 */ /* 0x000fea0003800000 */
.L_x_23834:
[----:B------:R-:W-:-:S04]  /*156e0*/  IMAD.U32 R2, R3, 0x10000, RZ ;  /* 0x0001000003027824 */ /* 0x000fc800078e00ff */
[----:B------:R-:W-:-:S06]  /*156f0*/  FMUL.FTZ R2, R2, 1 ;  /* 0x3f80000002027820 */ /* 0x000fcc0000410000 */
[----:B------:R-:W0:Y:S02]  /*15700*/  F2F.F64.F32 R2, R2 ;  /* 0x0000000200027310 */ /* 0x000e240000201800 */
[----:B0-----:R0:W-:Y:S01]  /*15710*/  STG.E.64 desc[UR36][R16.64], R2 ;  /* 0x0000000210007986 */ /* 0x0011e2000c101b24 */
[----:B------:R-:W-:Y:S05]  /*15720*/  BRA `(.L_x_23829) ;  /* 0x0000000800b87947 */ /* 0x000fea0003800000 */
.L_x_23824:
        /* <DEDUP_REMOVED lines=13> */
.L_x_23838:
[----:B------:R-:W-:Y:S01]  /*15800*/  IMAD.U32 R3, R3, 0x10000, RZ ;  /* 0x0001000003037824 */ /* 0x000fe200078e00ff */
[----:B------:R-:W-:-:S03]  /*15810*/  CS2R R6, SRZ ;  /* 0x0000000000067805 */ /* 0x000fc6000001ff00 */
[----:B------:R-:W-:-:S04]  /*15820*/  FMUL.FTZ R3, R3, 1 ;  /* 0x3f80000003037820 */ /* 0x000fc80000410000 */
[----:B------:R-:W0:Y:S02]  /*15830*/  F2F.F64.F32 R4, R3 ;  /* 0x0000000300047310 */ /* 0x000e240000201800 */
[----:B0-----:R0:W-:Y:S01]  /*15840*/  STG.E.128 desc[UR36][R16.64], R4 ;  /* 0x0000000410007986 */ /* 0x0011e2000c101d24 */
[----:B------:R-:W-:Y:S05]  /*15850*/  BRA `(.L_x_23829) ;  /* 0x00000008006c7947 */ /* 0x000fea0003800000 */
.L_x_23837:
        /* <DEDUP_REMOVED lines=21> */
.L_x_23842:
[----:B------:R-:W-:Y:S05]  /*159b0*/  BSYNC B0 ;  /* 0x0000000000007941 */ /* 0x000fea0003800000 */
.L_x_23841:
[----:B------:R-:W-:-:S05]  /*159c0*/  LOP3.LUT R3, R0, R3, RZ, 0xfc, !PT ;  /* 0x0000000300037212 */ /* 0x000fca00078efcff */
[----:B------:R0:W-:Y:S01]  /*159d0*/  STG.E.U8 desc[UR36][R16.64], R3 ;  /* 0x0000000310007986 */ /* 0x0001e2000c101124 */
[----:B------:R-:W-:Y:S05]  /*159e0*/  BRA `(.L_x_23829) ;  /* 0x0000000800087947 */ /* 0x000fea0003800000 */
.L_x_23840:
        /* <DEDUP_REMOVED lines=13> */
.L_x_23844:
[----:B------:R-:W-:Y:S01]  /*15ac0*/  IMAD.MOV.U32 R0, RZ, RZ, 0x7f ;  /* 0x0000007fff007424 */ /* 0x000fe200078e00ff */
[----:B------:R-:W-:-:S04]  /*15ad0*/  ISETP.GT.U32.AND P0, PT, R2, 0x7f800000, PT ;  /* 0x7f8000000200780c */ /* 0x000fc80003f04070 */
[----:B------:R-:W-:-:S09]  /*15ae0*/  SEL R0, R0, 0x7c, P0 ;  /* 0x0000007c00007807 */ /* 0x000fd20000000000 */
.L_x_23845:
[----:B------:R-:W-:Y:S05]  /*15af0*/  BSYNC B0 ;  /* 0x0000000000007941 */ /* 0x000fea0003800000 */
.L_x_23843:
[----:B------:R-:W-:-:S04]  /*15b00*/  LOP3.LUT R2, R3, 0x80000000, RZ, 0xc0, !PT ;  /* 0x8000000003027812 */ /* 0x000fc800078ec0ff */
[----:B------:R-:W-:-:S04]  /*15b10*/  SHF.R.U32.HI R3, RZ, 0x18, R2 ;  /* 0x00000018ff037819 */ /* 0x000fc80000011602 */
[----:B------:R-:W-:-:S05]  /*15b20*/  LOP3.LUT R3, R0, R3, RZ, 0xfc, !PT ;  /* 0x0000000300037212 */ /* 0x000fca00078efcff */
[----:B------:R0:W-:Y:S01]  /*15b30*/  STG.E.U8 desc[UR36][R16.64], R3 ;  /* 0x0000000310007986 */ /* 0x0001e2000c101124 */
[----:B------:R-:W-:Y:S05]  /*15b40*/  BRA `(.L_x_23829) ;  /* 0x0000000400b07947 */ /* 0x000fea0003800000 */
.L_x_23839:
[----:B------:R0:W-:Y:S01]  /*15b50*/  STG.E.U16 desc[UR36][R16.64], R3 ;  /* 0x0000000310007986 */ /* 0x0001e2000c101524 */
[----:B------:R-:W-:Y:S05]  /*15b60*/  BRA `(.L_x_23829) ;  /* 0x0000000400a87947 */ /* 0x000fea0003800000 */
.L_x_23836:
        /* <DEDUP_REMOVED lines=12> */
.L_x_23848:
        /* <DEDUP_REMOVED lines=17> */
.L_x_23851:
[----:B------:R-:W-:-:S04]  /*15d40*/  LOP3.LUT R2, R3, 0x80000000, RZ, 0xc0, !PT ;  /* 0x8000000003027812 */ /* 0x000fc800078ec0ff */
[----:B------:R-:W-:-:S04]  /*15d50*/  SHF.R.U32.HI R3, RZ, 0x18, R2 ;  /* 0x00000018ff037819 */ /* 0x000fc80000011602 */
[----:B------:R-:W-:-:S04]  /*15d60*/  LOP3.LUT R0, R0, R3, RZ, 0xfc, !PT ;  /* 0x0000000300007212 */ /* 0x000fc800078efcff */
[----:B------:R-:W-:-:S07]  /*15d70*/  PRMT R8, R0, 0x7610, R8 ;  /* 0x0000761000087816 */ /* 0x000fce0000000008 */
.L_x_23850:
[----:B------:R-:W-:Y:S05]  /*15d80*/  BSYNC B0 ;  /* 0x0000000000007941 */ /* 0x000fea0003800000 */
.L_x_23849:
[----:B------:R3:W-:Y:S01]  /*15d90*/  STG.E.U8 desc[UR36][R16.64], R8 ;  /* 0x0000000810007986 */ /* 0x0007e2000c101124 */
[----:B------:R-:W-:Y:S05]  /*15da0*/  BRA `(.L_x_23829) ;  /* 0x0000000400187947 */ /* 0x000fea0003800000 */
.L_x_23847:
        /* <DEDUP_REMOVED lines=17> */
.L_x_23854:
[----:B------:R-:W-:-:S04]  /*15ec0*/  LOP3.LUT R2, R3, 0x80000000, RZ, 0xc0, !PT ;  /* 0x8000000003027812 */ /* 0x000fc800078ec0ff */
[----:B------:R-:W-:-:S04]  /*15ed0*/  SHF.R.U32.HI R3, RZ, 0x18, R2 ;  /* 0x00000018ff037819 */ /* 0x000fc80000011602 */
[----:B------:R-:W-:-:S04]  /*15ee0*/  LOP3.LUT R0, R0, R3, RZ, 0xfc, !PT ;  /* 0x0000000300007212 */ /* 0x000fc800078efcff */
[----:B------:R-:W-:-:S07]  /*15ef0*/  PRMT R8, R0, 0x7610, R8 ;  /* 0x0000761000087816 */ /* 0x000fce0000000008 */
.L_x_23853:
[----:B------:R-:W-:Y:S05]  /*15f00*/  BSYNC B0 ;  /* 0x0000000000007941 */ /* 0x000fea0003800000 */
.L_x_23852:
[----:B------:R0:W-:Y:S01]  /*15f10*/  STG.E.U8 desc[UR36][R16.64], R8 ;  /* 0x0000000810007986 */ /* 0x0001e2000c101124 */
[----:B------:R-:W-:Y:S05]  /*15f20*/  BRA `(.L_x_23829) ;  /* 0x0000000000b87947 */ /* 0x000fea0003800000 */
.L_x_23846:
        /* <DEDUP_REMOVED lines=22> */
.L_x_23828:
        /* <DEDUP_REMOVED lines=16> */
.L_x_23857:
[----:B------:R-:W-:Y:S05]  /*16190*/  BRA `(.L_x_23829) ;  /* 0x00000000001c7947 */ /* 0x000fea0003800000 */
.L_x_23856:
[----:B------:R-:W-:-:S06]  /*161a0*/  IMAD.U32 R3, R3, 0x10000, RZ ;  /* 0x0001000003037824 */ /* 0x000fcc00078e00ff */
[----:B------:R-:W0:Y:S02]  /*161b0*/  F2I.U64.TRUNC R2, R3 ;  /* 0x0000000300027311 */ /* 0x000e24000020d800 */
[----:B0-----:R0:W-:Y:S01]  /*161c0*/  STG.E.64 desc[UR36][R16.64], R2 ;  /* 0x0000000210007986 */ /* 0x0011e2000c101b24 */
[----:B------:R-:W-:Y:S05]  /*161d0*/  BRA `(.L_x_23829) ;  /* 0x00000000000c7947 */ /* 0x000fea0003800000 */
.L_x_23855:
[----:B------:R-:W-:-:S06]  /*161e0*/  IMAD.U32 R3, R3, 0x10000, RZ ;  /* 0x0001000003037824 */ /* 0x000fcc00078e00ff */
[----:B------:R-:W0:Y:S02]  /*161f0*/  F2I.FTZ.U32.TRUNC.NTZ R3, R3 ;  /* 0x0000000300037305 */ /* 0x000e24000021f000 */
[----:B0-----:R2:W-:Y:S02]  /*16200*/  STG.E desc[UR36][R16.64], R3 ;  /* 0x0000000310007986 */ /* 0x0015e4000c101924 */
.L_x_23829:
[----:B------:R-:W-:-:S07]  /*16210*/  VIADD R27, R27, 0x80 ;  /* 0x000000801b1b7836 */ /* 0x000fce0000000000 */
.L_x_23677:
[----:B------:R-:W-:Y:S05]  /*16220*/  BSYNC B7 ;  /* 0x0000000000077941 */ /* 0x000fea0003800000 */
.L_x_23676:
[----:B------:R-:W-:Y:S02]  /*16230*/  ULDC UR4, c[0x0][0x210] ;  /* 0x0000840000047ab9 */ /* 0x000fe40000000800 */
[----:B------:R-:W-:-:S13]  /*16240*/  ISETP.GE.AND P0, PT, R27, UR4, PT ;  /* 0x000000041b007c0c */ /* 0x000fda000bf06270 */
[----:B------:R-:W-:Y:S05]  /*16250*/  @P0 EXIT ;  /* 0x000000000000094d */ /* 0x000fea0003800000 */
        /* <DEDUP_REMOVED lines=456> */
.L_x_23858:
        /* <DEDUP_REMOVED lines=23> */
.L_x_23862:
[----:B------:R-:W2:Y:S02]  /*18050*/  LDG.E.U8 R2, desc[UR36][R2.64] ;  /* 0x0000002402027981 */ /* 0x000ea4000c1e1100 */
[----:B--2---:R-:W-:-:S04]  /*18060*/  I2FP.F32.U32 R0, R2 ;  /* 0x0000000200007245 */ /* 0x004fc80000201000 */
[----:B------:R-:W-:-:S04]  /*18070*/  F2FP.BF16.F32.PACK_AB R0, RZ, R0 ;  /* 0x00000000ff00723e */ /* 0x000fc800000010ff */
[----:B------:R-:W-:Y:S01]  /*18080*/  PRMT R22, R0, 0x7610, R22 ;  /* 0x0000761000167816 */ /* 0x000fe20000000016 */
[----:B------:R-:W-:Y:S06]  /*18090*/  BRA `(.L_x_23864) ;  /* 0x0000000c00c87947 */ /* 0x000fec0003800000 */
.L_x_23861:
        /* <DEDUP_REMOVED lines=11> */
.L_x_23866:
[----:B------:R-:W2:Y:S02]  /*18150*/  LDG.E R2, desc[UR36][R2.64] ;  /* 0x0000002402027981 */ /* 0x000ea4000c1e1900 */
[----:B--2---:R-:W-:-:S04]  /*18160*/  I2FP.F32.S32 R0, R2 ;  /* 0x0000000200007245 */ /* 0x004fc80000201400 */
[----:B------:R-:W-:-:S04]  /*18170*/  F2FP.BF16.F32.PACK_AB R0, RZ, R0 ;  /* 0x00000000ff00723e */ /* 0x000fc800000010ff */
[----:B------:R-:W-:Y:S01]  /*18180*/  PRMT R22, R0, 0x7610, R22 ;  /* 0x0000761000167816 */ /* 0x000fe20000000016 */
[----:B------:R-:W-:Y:S06]  /*18190*/  BRA `(.L_x_23864) ;  /* 0x0000000c00887947 */ /* 0x000fec0003800000 */
.L_x_23865:
[----:B------:R-:W2:Y:S02]  /*181a0*/  LDG.E.U16 R2, desc[UR36][R2.64] ;  /* 0x0000002402027981 */ /* 0x000ea4000c1e1500 */
[----:B--2---:R-:W0:Y:S02]  /*181b0*/  I2F.S16 R0, R2 ;  /* 0x0000000200007306 */ /* 0x004e240000101400 */
[----:B0-----:R-:W-:-:S04]  /*181c0*/  F2FP.BF16.F32.PACK_AB R0, RZ, R0 ;  /* 0x00000000ff00723e */ /* 0x001fc800000010ff */
[----:B------:R-:W-:Y:S01]  /*181d0*/  PRMT R22, R0, 0x7610, R22 ;  /* 0x0000761000167816 */ /* 0x000fe20000000016 */
[----:B------:R-:W-:Y:S06]  /*181e0*/  BRA `(.L_x_23864) ;  /* 0x0000000c00747947 */ /* 0x000fec0003800000 */
.L_x_23860:
        /* <DEDUP_REMOVED lines=9> */
.L_x_23868:
[----:B------:R-:W2:Y:S02]  /*18280*/  LDG.E.U16 R0, desc[UR36][R2.64] ;  /* 0x0000002402007981 */ /* 0x000ea4000c1e1500 */
[----:B--2---:R-:W-:-:S05]  /*18290*/  HADD2.F32 R0, -RZ, R0.H0_H0 ;  /* 0x20000000ff007230 */ /* 0x004fca0000004100 */
[----:B------:R-:W-:-:S04]  /*182a0*/  F2FP.BF16.F32.PACK_AB R0, RZ, R0 ;  /* 0x00000000ff00723e */ /* 0x000fc800000010ff */
[----:B------:R-:W-:Y:S01]  /*182b0*/  PRMT R22, R0, 0x7610, R22 ;  /* 0x0000761000167816 */ /* 0x000fe20000000016 */
[----:B------:R-:W-:Y:S06]  /*182c0*/  BRA `(.L_x_23864) ;  /* 0x0000000c003c7947 */ /* 0x000fec0003800000 */
.L_x_23867:
        /* <DEDUP_REMOVED lines=9> */
.L_x_23870:
[----:B------:R-:W2:Y:S02]  /*18360*/  LDG.E.U16 R2, desc[UR36][R2.64] ;  /* 0x0000002402027981 */ /* 0x000ea4000c1e1500 */
[----:B--2---:R-:W-:-:S05]  /*18370*/  HADD2.F32 R0, -RZ, R2.H0_H0 ;  /* 0x20000002ff007230 */ /* 0x004fca0000004100 */
[----:B------:R-:W-:-:S04]  /*18380*/  F2FP.BF16.F32.PACK_AB R0, RZ, R0 ;  /* 0x00000000ff00723e */ /* 0x000fc800000010ff */
[----:B------:R-:W-:Y:S01]  /*18390*/  PRMT R22, R0, 0x7610, R22 ;  /* 0x0000761000167816 */ /* 0x000fe20000000016 */
[----:B------:R-:W-:Y:S06]  /*183a0*/  BRA `(.L_x_23864) ;  /* 0x0000000c00047947 */ /* 0x000fec0003800000 */
.L_x_23869:
        /* <DEDUP_REMOVED lines=9> */
.L_x_23859:
        /* <DEDUP_REMOVED lines=14> */
.L_x_23873:
        /* <DEDUP_REMOVED lines=9> */
.L_x_23872:
        /* <DEDUP_REMOVED lines=28> */
.L_x_23875:
        /* <DEDUP_REMOVED lines=15> */
.L_x_23874:
[----:B------:R0:W5:Y:S01]  /*18860*/  LDG.E.U16 R22, desc[UR36][R2.64] ;  /* 0x0000002402167981 */ /* 0x000162000c1e1500 */
[----:B------:R-:W-:Y:S05]  /*18870*/  BRA `(.L_x_23864) ;  /* 0x0000000400d07947 */ /* 0x000fea0003800000 */
.L_x_23871:
        /* <DEDUP_REMOVED lines=13> */
.L_x_23878:
        /* <DEDUP_REMOVED lines=21> */
.L_x_23882:
[----:B------:R-:W-:Y:S05]  /*18aa0*/  BSYNC B1 ;  /* 0x0000000000017941 */ /* 0x000fea0003800000 */
.L_x_23881:
[----:B------:R-:W-:Y:S01]  /*18ab0*/  LEA R3, R0, 0x3b800000, 0x17 ;  /* 0x3b80000000037811 */ /* 0x000fe200078eb8ff */
[----:B------:R-:W-:-:S05]  /*18ac0*/  IMAD.SHL.U32 R0, R2, 0x100000, RZ ;  /* 0x0010000002007824 */ /* 0x000fca00078e00ff */
[----:B------:R-:W-:-:S07]  /*18ad0*/  LOP3.LUT R0, R3, R0, R4, 0xfe, !PT ;  /* 0x0000000003007212 */ /* 0x000fce00078efe04 */
.L_x_23880:
[----:B------:R-:W-:Y:S05]  /*18ae0*/  BSYNC B0 ;  /* 0x0000000000007941 */ /* 0x000fea0003800000 */
.L_x_23879:
[----:B------:R-:W-:-:S04]  /*18af0*/  F2FP.BF16.F32.PACK_AB R0, RZ, R0 ;  /* 0x00000000ff00723e */ /* 0x000fc800000010ff */
[----:B------:R-:W-:Y:S01]  /*18b00*/  PRMT R22, R0, 0x7610, R22 ;  /* 0x0000761000167816 */ /* 0x000fe20000000016 */
[----:B------:R-:W-:Y:S06]  /*18b10*/  BRA `(.L_x_23864) ;  /* 0x0000000400287947 */ /* 0x000fec0003800000 */
.L_x_23877:
        /* <DEDUP_REMOVED lines=21> */
.L_x_23886:
[----:B------:R-:W-:Y:S05]  /*18c70*/  BSYNC B1 ;  /* 0x0000000000017941 */ /* 0x000fea0003800000 */
.L_x_23885:
[----:B------:R-:W-:Y:S01]  /*18c80*/  LEA R3, R0, 0x37800000, 0x17 ;  /* 0x3780000000037811 */ /* 0x000fe200078eb8ff */
[----:B------:R-:W-:-:S05]  /*18c90*/  IMAD.SHL.U32 R0, R2, 0x200000, RZ ;  /* 0x0020000002007824 */ /* 0x000fca00078e00ff */
[----:B------:R-:W-:-:S07]  /*18ca0*/  LOP3.LUT R0, R3, R0, R4, 0xfe, !PT ;  /* 0x0000000003007212 */ /* 0x000fce00078efe04 */
.L_x_23884:
[----:B------:R-:W-:Y:S05]  /*18cb0*/  BSYNC B0 ;  /* 0x0000000000007941 */ /* 0x000fea0003800000 */
.L_x_23883:
[----:B------:R-:W-:-:S04]  /*18cc0*/  F2FP.BF16.F32.PACK_AB R0, RZ, R0 ;  /* 0x00000000ff00723e */ /* 0x000fc800000010ff */
[----:B------:R-:W-:Y:S01]  /*18cd0*/  PRMT R22, R0, 0x7610, R22 ;  /* 0x0000761000167816 */ /* 0x000fe20000000016 */
[----:B------:R-:W-:Y:S06]  /*18ce0*/  BRA `(.L_x_23864) ;  /* 0x0000000000b47947 */ /* 0x000fec0003800000 */
.L_x_23876:
        /* <DEDUP_REMOVED lines=14> */
.L_x_23890:
[----:B------:R-:W-:Y:S05]  /*18dd0*/  BSYNC B0 ;  /* 0x0000000000007941 */ /* 0x000fea0003800000 */
.L_x_23889:
[----:B------:R-:W-:-:S04]  /*18de0*/  F2FP.BF16.F32.PACK_AB R0, RZ, R0 ;  /* 0x00000000ff00723e */ /* 0x000fc800000010ff */
[----:B------:R-:W-:Y:S01]  /*18df0*/  PRMT R22, R0, 0x7610, R22 ;  /* 0x0000761000167816 */ /* 0x000fe20000000016 */
[----:B------:R-:W-:Y:S06]  /*18e00*/  BRA `(.L_x_23864) ;  /* 0x00000000006c7947 */ /* 0x000fec0003800000 */
.L_x_23863:
        /* <DEDUP_REMOVED lines=16> */
.L_x_23891:
[----:B------:R-:W-:Y:S01]  /*18f10*/  PRMT R22, RZ, 0x7610, R22 ;  /* 0x00007610ff167816 */ /* 0x000fe20000000016 */
[----:B------:R-:W-:Y:S06]  /*18f20*/  BRA `(.L_x_23864) ;  /* 0x0000000000247947 */ /* 0x000fec0003800000 */
.L_x_23888:
[----:B------:R-:W2:Y:S02]  /*18f30*/  LDG.E.64 R2, desc[UR36][R2.64] ;  /* 0x0000002402027981 */ /* 0x000ea4000c1e1b00 */
[----:B--2---:R-:W0:Y:S02]  /*18f40*/  I2F.U64 R0, R2 ;  /* 0x0000000200007312 */ /* 0x004e240000301000 */
[----:B0-----:R-:W-:-:S04]  /*18f50*/  F2FP.BF16.F32.PACK_AB R0, RZ, R0 ;  /* 0x00000000ff00723e */ /* 0x001fc800000010ff */
[----:B------:R-:W-:Y:S01]  /*18f60*/  PRMT R22, R0, 0x7610, R22 ;  /* 0x0000761000167816 */ /* 0x000fe20000000016 */
[----:B------:R-:W-:Y:S06]  /*18f70*/  BRA `(.L_x_23864) ;  /* 0x0000000000107947 */ /* 0x000fec0003800000 */
.L_x_23887:
[----:B------:R-:W2:Y:S02]  /*18f80*/  LDG.E R2, desc[UR36][R2.64] ;  /* 0x0000002402027981 */ /* 0x000ea4000c1e1900 */
[----:B--2---:R-:W-:-:S04]  /*18f90*/  I2FP.F32.U32 R0, R2 ;  /* 0x0000000200007245 */ /* 0x004fc80000201000 */
[----:B------:R-:W-:-:S04]  /*18fa0*/  F2FP.BF16.F32.PACK_AB R0, RZ, R0 ;  /* 0x00000000ff00723e */ /* 0x000fc800000010ff */
[----:B------:R-:W-:-:S07]  /*18fb0*/  PRMT R22, R0, 0x7610, R22 ;  /* 0x0000761000167816 */ /* 0x000fce0000000016 */
.L_x_23864:
        /* <DEDUP_REMOVED lines=19> */
.L_x_23896:
[----:B------:R-:W2:Y:S02]  /*190f0*/  LDG.E.U8 R2, desc[UR36][R2.64] ;  /* 0x0000002402027981 */ /* 0x000ea4000c1e1100 */
[----:B--2---:R-:W-:Y:S01]  /*19100*/  I2FP.F32.U32 R24, R2 ;  /* 0x0000000200187245 */ /* 0x004fe20000201000 */
[----:B------:R-:W-:Y:S06]  /*19110*/  BRA `(.L_x_23898) ;  /* 0x0000000c002c7947 */ /* 0x000fec0003800000 */
.L_x_23895:
        /* <DEDUP_REMOVED lines=9> */
.L_x_23900:
[----:B------:R-:W2:Y:S02]  /*191b0*/  LDG.E R2, desc[UR36][R2.64] ;  /* 0x0000002402027981 */ /* 0x000ea4000c1e1900 */
[----:B--2---:R-:W-:Y:S01]  /*191c0*/  I2FP.F32.S32 R24, R2 ;  /* 0x0000000200187245 */ /* 0x004fe20000201400 */
[----:B------:R-:W-:Y:S06]  /*191d0*/  BRA `(.L_x_23898) ;  /* 0x0000000800fc7947 */ /* 0x000fec0003800000 */
.L_x_23899:
[----:B------:R-:W2:Y:S02]  /*191e0*/  LDG.E.U16 R2, desc[UR36][R2.64] ;  /* 0x0000002402027981 */ /* 0x000ea4000c1e1500 */
[----:B--2---:R0:W1:Y:S01]  /*191f0*/  I2F.S16 R24, R2 ;  /* 0x0000000200187306 */ /* 0x0040620000101400 */
[----:B------:R-:W-:Y:S05]  /*19200*/  BRA `(.L_x_23898) ;  /* 0x0000000800f07947 */ /* 0x000fea0003800000 */
.L_x_23894:
        /* <DEDUP_REMOVED lines=8> */
.L_x_23902:
[----:B------:R-:W2:Y:S02]  /*19290*/  LDG.E.U16 R2, desc[UR36][R2.64] ;  /* 0x0000002402027981 */ /* 0x000ea4000c1e1500 */
[----:B--2---:R-:W-:Y:S01]  /*192a0*/  HADD2.F32 R24, -RZ, R2.H0_H0 ;  /* 0x20000002ff187230 */ /* 0x004fe20000004100 */
[----:B------:R-:W-:Y:S06]  /*192b0*/  BRA `(.L_x_23898) ;  /* 0x0000000800c47947 */ /* 0x000fec0003800000 */
.L_x_23901:
        /* <DEDUP_REMOVED lines=8> */
.L_x_23904:
[----:B------:R-:W2:Y:S02]  /*19340*/  LDG.E.U16 R2, desc[UR36][R2.64] ;  /* 0x0000002402027981 */ /* 0x000ea4000c1e1500 */
[----:B--2---:R-:W-:Y:S01]  /*19350*/  HADD2.F32 R24, -RZ, R2.H0_H0 ;  /* 0x20000002ff187230 */ /* 0x004fe20000004100 */
[----:B------:R-:W-:Y:S06]  /*19360*/  BRA `(.L_x_23898) ;  /* 0x0000000800987947 */ /* 0x000fec0003800000 */
.L_x_23903:
[----:B------:R-:W2:Y:S01]  /*19370*/  LDG.E.64 R2, desc[UR36][R2.64] ;  /* 0x0000002402027981 */ /* 0x000ea2000c1e1b00 */
[----:B------:R-:W-:Y:S01]  /*19380*/  UMOV UR4, 0xf0000000 ;  /* 0xf000000000047882 */ /* 0x000fe20000000000 */
[----:B------:R-:W-:Y:S01]  /*19390*/  UMOV UR5, 0x380fffff ;  /* 0x380fffff00057882 */ /* 0x000fe20000000000 */
[----:B--2---:R-:W0:Y:S01]  /*193a0*/  F2F.F32.F64 R24, R2 ;  /* 0x0000000200187310 */ /* 0x004e220000301000 */
[----:B------:R-:W-:-:S14]  /*193b0*/  DSETP.GEU.AND P0, PT, |R2|, UR4, PT ;  /* 0x0000000402007e2a */ /* 0x000fdc000bf0e200 */
[----:B0-----:R-:W-:Y:S01]  /*193c0*/  @!P0 FMUL R24, R24, 1.175494350822287508e-38 ;  /* 0x0080000018188820 */ /* 0x001fe20000400000 */
[----:B------:R-:W-:Y:S06]  /*193d0*/  BRA `(.L_x_23898) ;  /* 0x00000008007c7947 */ /* 0x000fec0003800000 */
.L_x_23893:
        /* <DEDUP_REMOVED lines=12> */
.L_x_23907:
[----:B------:R-:W2:Y:S01]  /*194a0*/  LDG.E.64 R2, desc[UR36][R2.64] ;  /* 0x0000002402027981 */ /* 0x000ea2000c1e1b00 */
[----:B------:R-:W-:Y:S01]  /*194b0*/  UMOV UR4, 0xf0000000 ;  /* 0xf000000000047882 */ /* 0x000fe20000000000 */
[----:B------:R-:W-:Y:S01]  /*194c0*/  UMOV UR5, 0x380fffff ;  /* 0x380fffff00057882 */ /* 0x000fe20000000000 */
[----:B--2---:R-:W0:Y:S01]  /*194d0*/  F2F.F32.F64 R24, R2 ;  /* 0x0000000200187310 */ /* 0x004e220000301000 */
[----:B------:R-:W-:-:S14]  /*194e0*/  DSETP.GEU.AND P0, PT, |R2|, UR4, PT ;  /* 0x0000000402007e2a */ /* 0x000fdc000bf0e200 */
[----:B0-----:R-:W-:Y:S01]  /*194f0*/  @!P0 FMUL R24, R24, 1.175494350822287508e-38 ;  /* 0x0080000018188820 */ /* 0x001fe20000400000 */
[----:B------:R-:W-:Y:S06]  /*19500*/  BRA `(.L_x_23898) ;  /* 0x0000000800307947 */ /* 0x000fec0003800000 */
.L_x_23906:
        /* <DEDUP_REMOVED lines=26> */
.L_x_23909:
        /* <DEDUP_REMOVED lines=13> */
.L_x_23908:
[----:B------:R-:W2:Y:S02]  /*19780*/  LDG.E.U16 R2, desc[UR36][R2.64] ;  /* 0x0000002402027981 */ /* 0x000ea4000c1e1500 */
[----:B--2---:R-:W-:Y:S01]  /*19790*/  IMAD.U32 R24, R2, 0x10000, RZ ;  /* 0x0001000002187824 */ /* 0x004fe200078e00ff */
[----:B------:R-:W-:Y:S06]  /*197a0*/  BRA `(.L_x_23898) ;  /* 0x0000000400887947 */ /* 0x000fec0003800000 */
.L_x_23905:
        /* <DEDUP_REMOVED lines=11> */
.L_x_23912:
        /* <DEDUP_REMOVED lines=20> */
.L_x_23914:
[----:B------:R-:W-:Y:S05]  /*199a0*/  BSYNC B0 ;  /* 0x0000000000007941 */ /* 0x000fea0003800000 */
.L_x_23913:
[----:B------:R-:W-:Y:S01]  /*199b0*/  IMAD.SHL.U32 R2, R2, 0x100000, RZ ;  /* 0x0010000002027824 */ /* 0x000fe200078e00ff */
[----:B------:R-:W-:-:S04]  /*199c0*/  LEA R3, R0, 0x3b800000, 0x17 ;  /* 0x3b80000000037811 */ /* 0x000fc800078eb8ff */
[----:B------:R-:W-:Y:S01]  /*199d0*/  LOP3.LUT R24, R3, R2, R24, 0xfe, !PT ;  /* 0x0000000203187212 */ /* 0x000fe200078efe18 */
[----:B------:R-:W-:Y:S06]  /*199e0*/  BRA `(.L_x_23898) ;  /* 0x0000000000f87947 */ /* 0x000fec0003800000 */
.L_x_23911:
        /* <DEDUP_REMOVED lines=20> */
.L_x_23916:
[----:B------:R-:W-:Y:S05]  /*19b30*/  BSYNC B0 ;  /* 0x0000000000007941 */ /* 0x000fea0003800000 */
.L_x_23915:
[----:B------:R-:W-:Y:S01]  /*19b40*/  IMAD.SHL.U32 R2, R2, 0x200000, RZ ;  /* 0x0020000002027824 */ /* 0x000fe200078e00ff */
[----:B------:R-:W-:-:S04]  /*19b50*/  LEA R3, R0, 0x37800000, 0x17 ;  /* 0x3780000000037811 */ /* 0x000fc800078eb8ff */
[----:B------:R-:W-:Y:S01]  /*19b60*/  LOP3.LUT R24, R3, R2, R24, 0xfe, !PT ;  /* 0x0000000203187212 */ /* 0x000fe200078efe18 */
[----:B------:R-:W-:Y:S06]  /*19b70*/  BRA `(.L_x_23898) ;  /* 0x0000000000947947 */ /* 0x000fec0003800000 */
.L_x_23910:
        /* <DEDUP_REMOVED lines=14> */
.L_x_23897:
        /* <DEDUP_REMOVED lines=16> */
.L_x_23919:
[----:B------:R-:W-:Y:S01]  /*19d60*/  IMAD.MOV.U32 R24, RZ, RZ, RZ ;  /* 0x000000ffff187224 */ /* 0x000fe200078e00ff */
[----:B------:R-:W-:Y:S06]  /*19d70*/  BRA `(.L_x_23898) ;  /* 0x0000000000147947 */ /* 0x000fec0003800000 */
.L_x_23918:
[----:B------:R-:W2:Y:S02]  /*19d80*/  LDG.E.64 R24, desc[UR36][R2.64] ;  /* 0x0000002402187981 */ /* 0x000ea4000c1e1b00 */
[----:B--2---:R0:W1:Y:S01]  /*19d90*/  I2F.U64 R24, R24 ;  /* 0x0000001800187312 */ /* 0x0040620000301000 */
[----:B------:R-:W-:Y:S05]  /*19da0*/  BRA `(.L_x_23898) ;  /* 0x0000000000087947 */ /* 0x000fea0003800000 */
.L_x_23917:
[----:B------:R-:W2:Y:S02]  /*19db0*/  LDG.E R2, desc[UR36][R2.64] ;  /* 0x0000002402027981 */ /* 0x000ea4000c1e1900 */
[----:B--2---:R-:W-:-:S07]  /*19dc0*/  I2FP.F32.U32 R24, R2 ;  /* 0x0000000200187245 */ /* 0x004fce0000201000 */
.L_x_23898:
[----:B------:R-:W-:Y:S05]  /*19dd0*/  BSYNC B6 ;  /* 0x0000000000067941 */ /* 0x000fea0003800000 */
.L_x_23892:
        /* <DEDUP_REMOVED lines=19> */
.L_x_23924:
[----:B------:R-:W2:Y:S02]  /*19f10*/  LDG.E.U8 R2, desc[UR36][R2.64] ;  /* 0x0000002402027981 */ /* 0x000ea4000c1e1100 */
[----:B--2---:R-:W-:Y:S01]  /*19f20*/  I2FP.F32.U32 R23, R2 ;  /* 0x0000000200177245 */ /* 0x004fe20000201000 */
[----:B------:R-:W-:Y:S06]  /*19f30*/  BRA `(.L_x_23926) ;  /* 0x0000000c002c7947 */ /* 0x000fec0003800000 */
.L_x_23923:
        /* <DEDUP_REMOVED lines=9> */
.L_x_23928:
[----:B------:R-:W2:Y:S02]  /*19fd0*/  LDG.E R2, desc[UR36][R2.64] ;  /* 0x0000002402027981 */ /* 0x000ea4000c1e1900 */
[----:B--2---:R-:W-:Y:S01]  /*19fe0*/  I2FP.F32.S32 R23, R2 ;  /* 0x0000000200177245 */ /* 0x004fe20000201400 */
[----:B------:R-:W-:Y:S06]  /*19ff0*/  BRA `(.L_x_23926) ;  /* 0x0000000800fc7947 */ /* 0x000fec0003800000 */
.L_x_23927:
[----:B------:R-:W2:Y:S02]  /*1a000*/  LDG.E.U16 R2, desc[UR36][R2.64] ;  /* 0x0000002402027981 */ /* 0x000ea4000c1e1500 */
[----:B--2---:R2:W3:Y:S01]  /*1a010*/  I2F.S16 R23, R2 ;  /* 0x0000000200177306 */ /* 0x0044e20000101400 */
[----:B------:R-:W-:Y:S05]  /*1a020*/  BRA `(.L_x_23926) ;  /* 0x0000000800f07947 */ /* 0x000fea0003800000 */
.L_x_23922:
        /* <DEDUP_REMOVED lines=8> */
.L_x_23930:
[----:B------:R-:W2:Y:S02]  /*1a0b0*/  LDG.E.U16 R2, desc[UR36][R2.64] ;  /* 0x0000002402027981 */ /* 0x000ea4000c1e1500 */
[----:B--2---:R-:W-:Y:S01]  /*1a0c0*/  HADD2.F32 R23, -RZ, R2.H0_H0 ;  /* 0x20000002ff177230 */ /* 0x004fe20000004100 */
[----:B------:R-:W-:Y:S06]  /*1a0d0*/  BRA `(.L_x_23926) ;  /* 0x0000000800c47947 */ /* 0x000fec0003800000 */
.L_x_23929:
        /* <DEDUP_REMOVED lines=8> */
.L_x_23932:
[----:B------:R-:W2:Y:S02]  /*1a160*/  LDG.E.U16 R2, desc[UR36][R2.64] ;  /* 0x0000002402027981 */ /* 0x000ea4000c1e1500 */
[----:B--2---:R-:W-:Y:S01]  /*1a170*/  HADD2.F32 R23, -RZ, R2.H0_H0 ;  /* 0x20000002ff177230 */ /* 0x004fe20000004100 */
[----:B------:R-:W-:Y:S06]  /*1a180*/  BRA `(.L_x_23926) ;  /* 0x0000000800987947 */ /* 0x000fec0003800000 */
.L_x_23931:
[----:B------:R-:W2:Y:S01]  /*1a190*/  LDG.E.64 R2, desc[UR36][R2.64] ;  /* 0x0000002402027981 */ /* 0x000ea2000c1e1b00 */
[----:B------:R-:W-:Y:S01]  /*1a1a0*/  UMOV UR4, 0xf0000000 ;  /* 0xf000000000047882 */ /* 0x000fe20000000000 */
[----:B------:R-:W-:Y:S01]  /*1a1b0*/  UMOV UR5, 0x380fffff ;  /* 0x380fffff00057882 */ /* 0x000fe20000000000 */
[----:B--2---:R-:W0:Y:S01]  /*1a1c0*/  F2F.F32.F64 R23, R2 ;  /* 0x0000000200177310 */ /* 0x004e220000301000 */
[----:B------:R-:W-:-:S14]  /*1a1d0*/  DSETP.GEU.AND P0, PT, |R2|, UR4, PT ;  /* 0x0000000402007e2a */ /* 0x000fdc000bf0e200 */
[----:B0-----:R-:W-:Y:S01]  /*1a1e0*/  @!P0 FMUL R23, R23, 1.175494350822287508e-38 ;  /* 0x0080000017178820 */ /* 0x001fe20000400000 */
[----:B------:R-:W-:Y:S06]  /*1a1f0*/  BRA `(.L_x_23926) ;  /* 0x00000008007c7947 */ /* 0x000fec0003800000 */
.L_x_23921:
        /* <DEDUP_REMOVED lines=12> */
.L_x_23935:
[----:B------:R-:W2:Y:S01]  /*1a2c0*/  LDG.E.64 R2, desc[UR36][R2.64] ;  /* 0x0000002402027981 */ /* 0x000ea2000c1e1b00 */
[----:B------:R-:W-:Y:S01]  /*1a2d0*/  UMOV UR4, 0xf0000000 ;  /* 0xf000000000047882 */ /* 0x000fe20000000000 */
[----:B------:R-:W-:Y:S01]  /*1a2e0*/  UMOV UR5, 0x380fffff ;  /* 0x380fffff00057882 */ /* 0x000fe20000000000 */
[----:B--2---:R-:W0:Y:S01]  /*1a2f0*/  F2F.F32.F64 R23, R2 ;  /* 0x0000000200177310 */ /* 0x004e220000301000 */
[----:B------:R-:W-:-:S14]  /*1a300*/  DSETP.GEU.AND P0, PT, |R2|, UR4, PT ;  /* 0x0000000402007e2a */ /* 0x000fdc000bf0e200 */
[----:B0-----:R-:W-:Y:S01]  /*1a310*/  @!P0 FMUL R23, R23, 1.175494350822287508e-38 ;  /* 0x0080000017178820 */ /* 0x001fe20000400000 */
[----:B------:R-:W-:Y:S06]  /*1a320*/  BRA `(.L_x_23926) ;  /* 0x0000000800307947 */ /* 0x000fec0003800000 */
.L_x_23934:
        /* <DEDUP_REMOVED lines=26> */
.L_x_23937:
        /* <DEDUP_REMOVED lines=13> */
.L_x_23936:
[----:B------:R-:W2:Y:S02]  /*1a5a0*/  LDG.E.U16 R2, desc[UR36][R2.64] ;  /* 0x0000002402027981 */ /* 0x000ea4000c1e1500 */
[----:B--2---:R-:W-:Y:S01]  /*1a5b0*/  IMAD.U32 R23, R2, 0x10000, RZ ;  /* 0x0001000002177824 */ /* 0x004fe200078e00ff */
[----:B------:R-:W-:Y:S06]  /*1a5c0*/  BRA `(.L_x_23926) ;  /* 0x0000000400887947 */ /* 0x000fec0003800000 */
.L_x_23933:
        /* <DEDUP_REMOVED lines=11> */
.L_x_23940:
        /* <DEDUP_REMOVED lines=20> */
.L_x_23942:
[----:B------:R-:W-:Y:S05]  /*1a7c0*/  BSYNC B0 ;  /* 0x0000000000007941 */ /* 0x000fea0003800000 */
.L_x_23941:
[----:B------:R-:W-:Y:S01]  /*1a7d0*/  IMAD.SHL.U32 R2, R2, 0x100000, RZ ;  /* 0x0010000002027824 */ /* 0x000fe200078e00ff */
[----:B------:R-:W-:-:S04]  /*1a7e0*/  LEA R0, R0, 0x3b800000, 0x17 ;  /* 0x3b80000000007811 */ /* 0x000fc800078eb8ff */
[----:B------:R-:W-:Y:S01]  /*1a7f0*/  LOP3.LUT R23, R0, R2, R23, 0xfe, !PT ;  /* 0x0000000200177212 */ /* 0x000fe200078efe17 */
[----:B------:R-:W-:Y:S06]  /*1a800*/  BRA `(.L_x_23926) ;  /* 0x0000000000f87947 */ /* 0x000fec0003800000 */
.L_x_23939:
        /* <DEDUP_REMOVED lines=20> */
.L_x_23944:
[----:B------:R-:W-:Y:S05]  /*1a950*/  BSYNC B0 ;  /* 0x0000000000007941 */ /* 0x000fea0003800000 */
.L_x_23943:
[----:B------:R-:W-:Y:S01]  /*1a960*/  IMAD.SHL.U32 R2, R2, 0x200000, RZ ;  /* 0x0020000002027824 */ /* 0x000fe200078e00ff */
[----:B------:R-:W-:-:S04]  /*1a970*/  LEA R0, R0, 0x37800000, 0x17 ;  /* 0x3780000000007811 */ /* 0x000fc800078eb8ff */
[----:B------:R-:W-:Y:S01]  /*1a980*/  LOP3.LUT R23, R0, R2, R23, 0xfe, !PT ;  /* 0x0000000200177212 */ /* 0x000fe200078efe17 */
[----:B------:R-:W-:Y:S06]  /*1a990*/  BRA `(.L_x_23926) ;  /* 0x0000000000947947 */ /* 0x000fec0003800000 */
.L_x_23938:
        /* <DEDUP_REMOVED lines=14> */
.L_x_23925:
        /* <DEDUP_REMOVED lines=16> */
.L_x_23947:
[----:B------:R-:W-:Y:S01]  /*1ab80*/  IMAD.MOV.U32 R23, RZ, RZ, RZ ;  /* 0x000000ffff177224 */ /* 0x000fe200078e00ff */
[----:B------:R-:W-:Y:S06]  /*1ab90*/  BRA `(.L_x_23926) ;  /* 0x0000000000147947 */ /* 0x000fec0003800000 */
.L_x_23946:
[----:B------:R-:W2:Y:S02]  /*1aba0*/  LDG.E.64 R2, desc[UR36][R2.64] ;  /* 0x0000002402027981 */ /* 0x000ea4000c1e1b00 */
[----:B--2---:R0:W1:Y:S01]  /*1abb0*/  I2F.U64 R23, R2 ;  /* 0x0000000200177312 */ /* 0x0040620000301000 */
[----:B------:R-:W-:Y:S05]  /*1abc0*/  BRA `(.L_x_23926) ;  /* 0x0000000000087947 */ /* 0x000fea0003800000 */
.L_x_23945:
[----:B------:R-:W2:Y:S02]  /*1abd0*/  LDG.E R2, desc[UR36][R2.64] ;  /* 0x0000002402027981 */ /* 0x000ea4000c1e1900 */
[----:B--2---:R-:W-:-:S07]  /*1abe0*/  I2FP.F32.U32 R23, R2 ;  /* 0x0000000200177245 */ /* 0x004fce0000201000 */
.L_x_23926:
[----:B------:R-:W-:Y:S05]  /*1abf0*/  BSYNC B6 ;  /* 0x0000000000067941 */ /* 0x000fea0003800000 */
.L_x_23920:
        /* <DEDUP_REMOVED lines=19> */
.L_x_23952:
[----:B------:R-:W2:Y:S02]  /*1ad30*/  LDG.E.U8 R2, desc[UR36][R2.64] ;  /* 0x0000002402027981 */ /* 0x000ea4000c1e1100 */
[----:B--2---:R-:W-:Y:S01]  /*1ad40*/  I2FP.F32.U32 R19, R2 ;  /* 0x0000000200137245 */ /* 0x004fe20000201000 */
[----:B------:R-:W-:Y:S06]  /*1ad50*/  BRA `(.L_x_23954) ;  /* 0x0000000c002c7947 */ /* 0x000fec0003800000 */
.L_x_23951:
        /* <DEDUP_REMOVED lines=9> */
.L_x_23956:
[----:B------:R-:W2:Y:S02]  /*1adf0*/  LDG.E R2, desc[UR36][R2.64] ;  /* 0x0000002402027981 */ /* 0x000ea4000c1e1900 */
[----:B--2---:R-:W-:Y:S01]  /*1ae00*/  I2FP.F32.S32 R19, R2 ;  /* 0x0000000200137245 */ /* 0x004fe20000201400 */
[----:B------:R-:W-:Y:S06]  /*1ae10*/  BRA `(.L_x_23954) ;  /* 0x0000000800fc7947 */ /* 0x000fec0003800000 */
.L_x_23955:
[----:B------:R-:W2:Y:S02]  /*1ae20*/  LDG.E.U16 R2, desc[UR36][R2.64] ;  /* 0x0000002402027981 */ /* 0x000ea4000c1e1500 */
[----:B--2---:R2:W4:Y:S01]  /*1ae30*/  I2F.S16 R19, R2 ;  /* 0x0000000200137306 */ /* 0x0045220000101400 */
[----:B------:R-:W-:Y:S05]  /*1ae40*/  BRA `(.L_x_23954) ;  /* 0x0000000800f07947 */ /* 0x000fea0003800000 */
.L_x_23950:
        /* <DEDUP_REMOVED lines=8> */
.L_x_23958:
[----:B------:R-:W2:Y:S02]  /*1aed0*/  LDG.E.U16 R2, desc[UR36][R2.64] ;  /* 0x0000002402027981 */ /* 0x000ea4000c1e1500 */
[----:B--2---:R-:W-:Y:S01]  /*1aee0*/  HADD2.F32 R19, -RZ, R2.H0_H0 ;  /* 0x20000002ff137230 */ /* 0x004fe20000004100 */
[----:B------:R-:W-:Y:S06]  /*1aef0*/  BRA `(.L_x_23954) ;  /* 0x0000000800c47947 */ /* 0x000fec0003800000 */
.L_x_23957:
        /* <DEDUP_REMOVED lines=8> */
.L_x_23960:
[----:B------:R-:W2:Y:S02]  /*1af80*/  LDG.E.U16 R2, desc[UR36][R2.64] ;  /* 0x0000002402027981 */ /* 0x000ea4000c1e1500 */
[----:B--2---:R-:W-:Y:S01]  /*1af90*/  HADD2.F32 R19, -RZ, R2.H0_H0 ;  /* 0x20000002ff137230 */ /* 0x004fe20000004100 */
[----:B------:R-:W-:Y:S06]  /*1afa0*/  BRA `(.L_x_23954) ;  /* 0x0000000800987947 */ /* 0x000fec0003800000 */
.L_x_23959:
[----:B------:R-:W2:Y:S01]  /*1afb0*/  LDG.E.64 R2, desc[UR36][R2.64] ;  /* 0x0000002402027981 */ /* 0x000ea2000c1e1b00 */
[----:B------:R-:W-:Y:S01]  /*1afc0*/  UMOV UR4, 0xf0000000 ;  /* 0xf000000000047882 */ /* 0x000fe20000000000 */
[----:B------:R-:W-:Y:S01]  /*1afd0*/  UMOV UR5, 0x380fffff ;  /* 0x380fffff00057882 */ /* 0x000fe20000000000 */
[----:B--2---:R-:W0:Y:S01]  /*1afe0*/  F2F.F32.F64 R19, R2 ;  /* 0x0000000200137310 */ /* 0x004e220000301000 */
[----:B------:R-:W-:-:S14]  /*1aff0*/  DSETP.GEU.AND P0, PT, |R2|, UR4, PT ;  /* 0x0000000402007e2a */ /* 0x000fdc000bf0e200 */
[----:B0-----:R-:W-:Y:S01]  /*1b000*/  @!P0 FMUL R19, R19, 1.175494350822287508e-38 ;  /* 0x0080000013138820 */ /* 0x001fe20000400000 */
[----:B------:R-:W-:Y:S06]  /*1b010*/  BRA `(.L_x_23954) ;  /* 0x00000008007c7947 */ /* 0x000fec0003800000 */
.L_x_23949:
        /* <DEDUP_REMOVED lines=12> */
.L_x_23963:
[----:B------:R-:W2:Y:S01]  /*1b0e0*/  LDG.E.64 R2, desc[UR36][R2.64] ;  /* 0x0000002402027981 */ /* 0x000ea2000c1e1b00 */
[----:B------:R-:W-:Y:S01]  /*1b0f0*/  UMOV UR4, 0xf0000000 ;  /* 0xf000000000047882 */ /* 0x000fe20000000000 */
[----:B------:R-:W-:Y:S01]  /*1b100*/  UMOV UR5, 0x380fffff ;  /* 0x380fffff00057882 */ /* 0x000fe20000000000 */
[----:B--2---:R-:W0:Y:S01]  /*1b110*/  F2F.F32.F64 R19, R2 ;  /* 0x0000000200137310 */ /* 0x004e220000301000 */
[----:B------:R-:W-:-:S14]  /*1b120*/  DSETP.GEU.AND P0, PT, |R2|, UR4, PT ;  /* 0x0000000402007e2a */ /* 0x000fdc000bf0e200 */
[----:B0-----:R-:W-:Y:S01]  /*1b130*/  @!P0 FMUL R19, R19, 1.175494350822287508e-38 ;  /* 0x0080000013138820 */ /* 0x001fe20000400000 */
[----:B------:R-:W-:Y:S06]  /*1b140*/  BRA `(.L_x_23954) ;  /* 0x0000000800307947 */ /* 0x000fec0003800000 */
.L_x_23962:
        /* <DEDUP_REMOVED lines=26> */
.L_x_23965:
        /* <DEDUP_REMOVED lines=13> */
.L_x_23964:
[----:B------:R-:W2:Y:S02]  /*1b3c0*/  LDG.E.U16 R2, desc[UR36][R2.64] ;  /* 0x0000002402027981 */ /* 0x000ea4000c1e1500 */
[----:B--2---:R-:W-:Y:S01]  /*1b3d0*/  IMAD.U32 R19, R2, 0x10000, RZ ;  /* 0x0001000002137824 */ /* 0x004fe200078e00ff */
[----:B------:R-:W-:Y:S06]  /*1b3e0*/  BRA `(.L_x_23954) ;  /* 0x0000000400887947 */ /* 0x000fec0003800000 */
.L_x_23961:
        /* <DEDUP_REMOVED lines=11> */
.L_x_23968:
        /* <DEDUP_REMOVED lines=20> */
.L_x_23970:
[----:B------:R-:W-:Y:S05]  /*1b5e0*/  BSYNC B0 ;  /* 0x0000000000007941 */ /* 0x000fea0003800000 */
.L_x_23969:
[----:B------:R-:W-:Y:S01]  /*1b5f0*/  IMAD.SHL.U32 R2, R2, 0x100000, RZ ;  /* 0x0010000002027824 */ /* 0x000fe200078e00ff */
[----:B------:R-:W-:-:S04]  /*1b600*/  LEA R0, R0, 0x3b800000, 0x17 ;  /* 0x3b80000000007811 */ /* 0x000fc800078eb8ff */
[----:B------:R-:W-:Y:S01]  /*1b610*/  LOP3.LUT R19, R0, R2, R19, 0xfe, !PT ;  /* 0x0000000200137212 */ /* 0x000fe200078efe13 */
[----:B------:R-:W-:Y:S06]  /*1b620*/  BRA `(.L_x_23954) ;  /* 0x0000000000f87947 */ /* 0x000fec0003800000 */
.L_x_23967:
        /* <DEDUP_REMOVED lines=20> */
.L_x_23972:
[----:B------:R-:W-:Y:S05]  /*1b770*/  BSYNC B0 ;  /* 0x0000000000007941 */ /* 0x000fea0003800000 */
.L_x_23971:
[----:B------:R-:W-:Y:S01]  /*1b780*/  IMAD.SHL.U32 R2, R2, 0x200000, RZ ;  /* 0x0020000002027824 */ /* 0x000fe200078e00ff */
[----:B------:R-:W-:-:S04]  /*1b790*/  LEA R0, R0, 0x37800000, 0x17 ;  /* 0x3780000000007811 */ /* 0x000fc800078eb8ff */
[----:B------:R-:W-:Y:S01]  /*1b7a0*/  LOP3.LUT R19, R0, R2, R19, 0xfe, !PT ;  /* 0x0000000200137212 */ /* 0x000fe200078efe13 */
[----:B------:R-:W-:Y:S06]  /*1b7b0*/  BRA `(.L_x_23954) ;  /* 0x0000000000947947 */ /* 0x000fec0003800000 */
.L_x_23966:
        /* <DEDUP_REMOVED lines=14> */
.L_x_23953:
        /* <DEDUP_REMOVED lines=16> */
.L_x_23975:
[----:B------:R-:W-:Y:S01]  /*1b9a0*/  IMAD.MOV.U32 R19, RZ, RZ, RZ ;  /* 0x000000ffff137224 */ /* 0x000fe200078e00ff */
[----:B------:R-:W-:Y:S06]  /*1b9b0*/  BRA `(.L_x_23954) ;  /* 0x0000000000147947 */ /* 0x000fec0003800000 */
.L_x_23974:
[----:B------:R-:W2:Y:S02]  /*1b9c0*/  LDG.E.64 R2, desc[UR36][R2.64] ;  /* 0x0000002402027981 */ /* 0x000ea4000c1e1b00 */
[----:B--2---:R0:W1:Y:S01]  /*1b9d0*/  I2F.U64 R19, R2 ;  /* 0x0000000200137312 */ /* 0x0040620000301000 */
[----:B------:R-:W-:Y:S05]  /*1b9e0*/  BRA `(.L_x_23954) ;  /* 0x0000000000087947 */ /* 0x000fea0003800000 */
.L_x_23973:
[----:B------:R-:W2:Y:S02]  /*1b9f0*/  LDG.E R2, desc[UR36][R2.64] ;  /* 0x0000002402027981 */ /* 0x000ea4000c1e1900 */
[----:B--2---:R-:W-:-:S07]  /*1ba00*/  I2FP.F32.U32 R19, R2 ;  /* 0x0000000200137245 */ /* 0x004fce0000201000 */
.L_x_23954:
[----:B------:R-:W-:Y:S05]  /*1ba10*/  BSYNC B6 ;  /* 0x0000000000067941 */ /* 0x000fea0003800000 */
.L_x_23948:
        /* <DEDUP_REMOVED lines=19> */
.L_x_23980:
[----:B------:R-:W2:Y:S02]  /*1bb50*/  LDG.E.U8 R0, desc[UR36][R2.64] ;  /* 0x0000002402007981 */ /* 0x000ea4000c1e1100 */
[----:B--2---:R-:W-:Y:S01]  /*1bb60*/  I2FP.F32.U32 R0, R0 ;  /* 0x0000000000007245 */ /* 0x004fe20000201000 */
[----:B------:R-:W-:Y:S06]  /*1bb70*/  BRA `(.L_x_23982) ;  /* 0x0000000c002c7947 */ /* 0x000fec0003800000 */
.L_x_23979:
        /* <DEDUP_REMOVED lines=9> */
.L_x_23984:
[----:B------:R-:W2:Y:S02]  /*1bc10*/  LDG.E R0, desc[UR36][R2.64] ;  /* 0x0000002402007981 */ /* 0x000ea4000c1e1900 */
[----:B--2---:R-:W-:Y:S01]  /*1bc20*/  I2FP.F32.S32 R0, R0 ;  /* 0x0000000000007245 */ /* 0x004fe20000201400 */
[----:B------:R-:W-:Y:S06]  /*1bc30*/  BRA `(.L_x_23982) ;  /* 0x0000000800fc7947 */ /* 0x000fec0003800000 */
.L_x_23983:
[----:B------:R-:W2:Y:S02]  /*1bc40*/  LDG.E.U16 R0, desc[UR36][R2.64] ;  /* 0x0000002402007981 */ /* 0x000ea4000c1e1500 */
[----:B--2---:R-:W0:Y:S01]  /*1bc50*/  I2F.S16 R0, R0 ;  /* 0x0000000000007306 */ /* 0x004e220000101400 */
[----:B------:R-:W-:Y:S05]  /*1bc60*/  BRA `(.L_x_23982) ;  /* 0x0000000800f07947 */ /* 0x000fea0003800000 */
.L_x_23978:
        /* <DEDUP_REMOVED lines=8> */
.L_x_23986:
[----:B------:R-:W2:Y:S02]  /*1bcf0*/  LDG.E.U16 R0, desc[UR36][R2.64] ;  /* 0x0000002402007981 */ /* 0x000ea4000c1e1500 */
[----:B--2---:R-:W-:Y:S01]  /*1bd00*/  HADD2.F32 R0, -RZ, R0.H0_H0 ;  /* 0x20000000ff007230 */ /* 0x004fe20000004100 */
[----:B------:R-:W-:Y:S06]  /*1bd10*/  BRA `(.L_x_23982) ;  /* 0x0000000800c47947 */ /* 0x000fec0003800000 */
.L_x_23985:
        /* <DEDUP_REMOVED lines=8> */
.L_x_23988:
[----:B------:R-:W2:Y:S02]  /*1bda0*/  LDG.E.U16 R0, desc[UR36][R2.64] ;  /* 0x0000002402007981 */ /* 0x000ea4000c1e1500 */
[----:B--2---:R-:W-:Y:S01]  /*1bdb0*/  HADD2.F32 R0, -RZ, R0.H0_H0 ;  /* 0x20000000ff007230 */ /* 0x004fe20000004100 */
[----:B------:R-:W-:Y:S06]  /*1bdc0*/  BRA `(.L_x_23982) ;  /* 0x0000000800987947 */ /* 0x000fec0003800000 */
.L_x_23987:
[----:B------:R-:W2:Y:S01]  /*1bdd0*/  LDG.E.64 R2, desc[UR36][R2.64] ;  /* 0x0000002402027981 */ /* 0x000ea2000c1e1b00 */
[----:B------:R-:W-:Y:S01]  /*1bde0*/  UMOV UR4, 0xf0000000 ;  /* 0xf000000000047882 */ /* 0x000fe20000000000 */
[----:B------:R-:W-:Y:S01]  /*1bdf0*/  UMOV UR5, 0x380fffff ;  /* 0x380fffff00057882 */ /* 0x000fe20000000000 */
[----:B--2---:R-:W0:Y:S01]  /*1be00*/  F2F.F32.F64 R0, R2 ;  /* 0x0000000200007310 */ /* 0x004e220000301000 */
[----:B------:R-:W-:-:S14]  /*1be10*/  DSETP.GEU.AND P0, PT, |R2|, UR4, PT ;  /* 0x0000000402007e2a */ /* 0x000fdc000bf0e200 */
[----:B0-----:R-:W-:Y:S01]  /*1be20*/  @!P0 FMUL R0, R0, 1.175494350822287508e-38 ;  /* 0x0080000000008820 */ /* 0x001fe20000400000 */
[----:B------:R-:W-:Y:S06]  /*1be30*/  BRA `(.L_x_23982) ;  /* 0x00000008007c7947 */ /* 0x000fec0003800000 */
.L_x_23977:
        /* <DEDUP_REMOVED lines=12> */
.L_x_23991:
[----:B------:R-:W2:Y:S01]  /*1bf00*/  LDG.E.64 R2, desc[UR36][R2.64] ;  /* 0x0000002402027981 */ /* 0x000ea2000c1e1b00 */
[----:B------:R-:W-:Y:S01]  /*1bf10*/  UMOV UR4, 0xf0000000 ;  /* 0xf000000000047882 */ /* 0x000fe20000000000 */
[----:B------:R-:W-:Y:S01]  /*1bf20*/  UMOV UR5, 0x380fffff ;  /* 0x380fffff00057882 */ /* 0x000fe20000000000 */
[----:B--2---:R-:W0:Y:S01]  /*1bf30*/  F2F.F32.F64 R0, R2 ;  /* 0x0000000200007310 */ /* 0x004e220000301000 */
[----:B------:R-:W-:-:S14]  /*1bf40*/  DSETP.GEU.AND P0, PT, |R2|, UR4, PT ;  /* 0x0000000402007e2a */ /* 0x000fdc000bf0e200 */
[----:B0-----:R-:W-:Y:S01]  /*1bf50*/  @!P0 FMUL R0, R0, 1.175494350822287508e-38 ;  /* 0x0080000000008820 */ /* 0x001fe20000400000 */
[----:B------:R-:W-:Y:S06]  /*1bf60*/  BRA `(.L_x_23982) ;  /* 0x0000000800307947 */ /* 0x000fec0003800000 */
.L_x_23990:
        /* <DEDUP_REMOVED lines=26> */
.L_x_23993:
        /* <DEDUP_REMOVED lines=13> */
.L_x_23992:
[----:B------:R-:W2:Y:S02]  /*1c1e0*/  LDG.E.U16 R0, desc[UR36][R2.64] ;  /* 0x0000002402007981 */ /* 0x000ea4000c1e1500 */
[----:B--2---:R-:W-:Y:S01]  /*1c1f0*/  IMAD.U32 R0, R0, 0x10000, RZ ;  /* 0x0001000000007824 */ /* 0x004fe200078e00ff */
[----:B------:R-:W-:Y:S06]  /*1c200*/  BRA `(.L_x_23982) ;  /* 0x0000000400887947 */ /* 0x000fec0003800000 */
.L_x_23989:
        /* <DEDUP_REMOVED lines=11> */
.L_x_23996:
        /* <DEDUP_REMOVED lines=20> */
.L_x_23998:
[----:B------:R-:W-:Y:S05]  /*1c400*/  BSYNC B0 ;  /* 0x0000000000007941 */ /* 0x000fea0003800000 */
.L_x_23997:
[----:B------:R-:W-:Y:S01]  /*1c410*/  LEA R3, R0, 0x3b800000, 0x17 ;  /* 0x3b80000000037811 */ /* 0x000fe200078eb8ff */
[----:B------:R-:W-:-:S05]  /*1c420*/  IMAD.SHL.U32 R0, R2, 0x100000, RZ ;  /* 0x0010000002007824 */ /* 0x000fca00078e00ff */
[----:B------:R-:W-:Y:S01]  /*1c430*/  LOP3.LUT R0, R3, R0, R4, 0xfe, !PT ;  /* 0x0000000003007212 */ /* 0x000fe200078efe04 */
[----:B------:R-:W-:Y:S06]  /*1c440*/  BRA `(.L_x_23982) ;  /* 0x0000000000f87947 */ /* 0x000fec0003800000 */
.L_x_23995:
        /* <DEDUP_REMOVED lines=20> */
.L_x_24000:
[----:B------:R-:W-:Y:S05]  /*1c590*/  BSYNC B0 ;  /* 0x0000000000007941 */ /* 0x000fea0003800000 */
.L_x_23999:
[----:B------:R-:W-:Y:S01]  /*1c5a0*/  LEA R3, R0, 0x37800000, 0x17 ;  /* 0x3780000000037811 */ /* 0x000fe200078eb8ff */
[----:B------:R-:W-:-:S05]  /*1c5b0*/  IMAD.SHL.U32 R0, R2, 0x200000, RZ ;  /* 0x0020000002007824 */ /* 0x000fca00078e00ff */
[----:B------:R-:W-:Y:S01]  /*1c5c0*/  LOP3.LUT R0, R3, R0, R4, 0xfe, !PT ;  /* 0x0000000003007212 */ /* 0x000fe200078efe04 */
[----:B------:R-:W-:Y:S06]  /*1c5d0*/  BRA `(.L_x_23982) ;  /* 0x0000000000947947 */ /* 0x000fec0003800000 */
.L_x_23994:
        /* <DEDUP_REMOVED lines=14> */
.L_x_23981:
        /* <DEDUP_REMOVED lines=16> */
.L_x_24003:
[----:B------:R-:W-:Y:S01]  /*1c7c0*/  IMAD.MOV.U32 R0, RZ, RZ, RZ ;  /* 0x000000ffff007224 */ /* 0x000fe200078e00ff */
[----:B------:R-:W-:Y:S06]  /*1c7d0*/  BRA `(.L_x_23982) ;  /* 0x0000000000147947 */ /* 0x000fec0003800000 */
.L_x_24002:
[----:B------:R-:W2:Y:S02]  /*1c7e0*/  LDG.E.64 R2, desc[UR36][R2.64] ;  /* 0x0000002402027981 */ /* 0x000ea4000c1e1b00 */
[----:B--2---:R0:W2:Y:S01]  /*1c7f0*/  I2F.U64 R0, R2 ;  /* 0x0000000200007312 */ /* 0x0040a20000301000 */
[----:B------:R-:W-:Y:S05]  /*1c800*/  BRA `(.L_x_23982) ;  /* 0x0000000000087947 */ /* 0x000fea0003800000 */
.L_x_24001:
[----:B------:R-:W2:Y:S02]  /*1c810*/  LDG.E R0, desc[UR36][R2.64] ;  /* 0x0000002402007981 */ /* 0x000ea4000c1e1900 */
[----:B--2---:R-:W-:-:S07]  /*1c820*/  I2FP.F32.U32 R0, R0 ;  /* 0x0000000000007245 */ /* 0x004fce0000201000 */
.L_x_23982:
[----:B------:R-:W-:Y:S05]  /*1c830*/  BSYNC B6 ;  /* 0x0000000000067941 */ /* 0x000fea0003800000 */
.L_x_23976:
[----:B------:R-:W0:Y:S01]  /*1c840*/  LDC.U8 R4, c[0x0][0x5d1] ;  /* 0x00017440ff047b82 */ /* 0x000e220000000000 */
[----:B-----5:R-:W-:-:S04]  /*1c850*/  IMAD.U32 R22, R22, 0x10000, RZ ;  /* 0x0001000016167824 */ /* 0x020fc800078e00ff */
[----:B-1--4-:R-:W-:-:S04]  /*1c860*/  FADD.FTZ R19, R22, -R19 ;  /* 0x8000001316137221 */ /* 0x012fc80000010000 */
[----:B------:R-:W-:-:S04]  /*1c870*/  FMUL.FTZ R24, R19, R24 ;  /* 0x0000001813187220 */ /* 0x000fc80000410000 */
[----:B0-23--:R-:W-:-:S04]  /*1c880*/  FFMA.FTZ R24, R24, R0, R23 ;  /* 0x0000000018187223 */ /* 0x00dfc80000010017 */
        /* <DEDUP_REMOVED lines=17> */
.L_x_24007:
[----:B------:R-:W-:-:S06]  /*1c9a0*/  IMAD.U32 R3, R3, 0x10000, RZ ;  /* 0x0001000003037824 */ /* 0x000fcc00078e00ff */
[----:B------:R-:W0:Y:S02]  /*1c9b0*/  F2I.S64.TRUNC R2, R3 ;  /* 0x0000000300027311 */ /* 0x000e24000020d900 */
[----:B0-----:R-:W-:Y:S01]  /*1c9c0*/  STG.E.U8 desc[UR36][R16.64], R2 ;  /* 0x0000000210007986 */ /* 0x001fe2000c101124 */
[----:B------:R-:W-:Y:S05]  /*1c9d0*/  EXIT ;  /* 0x000000000000794d */ /* 0x000fea0003800000 */
.L_x_24006:
        /* <DEDUP_REMOVED lines=10> */
.L_x_24010:
[----:B------:R-:W-:-:S06]  /*1ca80*/  IMAD.U32 R3, R3, 0x10000, RZ ;  /* 0x0001000003037824 */ /* 0x000fcc00078e00ff */
[----:B------:R-:W0:Y:S02]  /*1ca90*/  F2I.FTZ.TRUNC.NTZ R3, R3 ;  /* 0x0000000300037305 */ /* 0x000e24000021f100 */
[----:B0-----:R-:W-:Y:S01]  /*1caa0*/  STG.E desc[UR36][R16.64], R3 ;  /* 0x0000000310007986 */ /* 0x001fe2000c101924 */
[----:B------:R-:W-:Y:S05]  /*1cab0*/  EXIT ;  /* 0x000000000000794d */ /* 0x000fea0003800000 */
.L_x_24009:
[----:B------:R-:W-:-:S06]  /*1cac0*/  IMAD.U32 R3, R3, 0x10000, RZ ;  /* 0x0001000003037824 */ /* 0x000fcc00078e00ff */
[----:B------:R-:W0:Y:S02]  /*1cad0*/  F2I.FTZ.TRUNC.NTZ R3, R3 ;  /* 0x0000000300037305 */ /* 0x000e24000021f100 */
[----:B0-----:R-:W-:Y:S01]  /*1cae0*/  STG.E.U16 desc[UR36][R16.64], R3 ;  /* 0x0000000310007986 */ /* 0x001fe2000c101524 */
[----:B------:R-:W-:Y:S05]  /*1caf0*/  EXIT ;  /* 0x000000000000794d */ /* 0x000fea0003800000 */
.L_x_24005:
        /* <DEDUP_REMOVED lines=9> */
.L_x_24012:
[----:B------:R-:W-:-:S05]  /*1cb90*/  IMAD.U32 R0, R3, 0x10000, RZ ;  /* 0x0001000003007824 */ /* 0x000fca00078e00ff */
[----:B------:R-:W-:-:S05]  /*1cba0*/  F2FP.F16.F32.PACK_AB R0, RZ, R0 ;  /* 0x00000000ff00723e */ /* 0x000fca00000000ff */
[----:B------:R-:W-:Y:S01]  /*1cbb0*/  STG.E.U16 desc[UR36][R16.64], R0 ;  /* 0x0000000010007986 */ /* 0x000fe2000c101524 */
[----:B------:R-:W-:Y:S05]  /*1cbc0*/  EXIT ;  /* 0x000000000000794d */ /* 0x000fea0003800000 */
.L_x_24011:
        /* <DEDUP_REMOVED lines=10> */
.L_x_24014:
[----:B------:R-:W-:-:S05]  /*1cc70*/  IMAD.U32 R3, R3, 0x10000, RZ ;  /* 0x0001000003037824 */ /* 0x000fca00078e00ff */
[----:B------:R-:W-:-:S04]  /*1cc80*/  F2FP.F16.F32.PACK_AB R3, RZ, R3 ;  /* 0x00000003ff03723e */ /* 0x000fc800000000ff */
[----:B------:R-:W-:-:S05]  /*1cc90*/  PRMT R3, R3, 0x5410, RZ ;  /* 0x0000541003037816 */ /* 0x000fca00000000ff */
[----:B------:R-:W-:Y:S01]  /*1cca0*/  STG.E desc[UR36][R16.64], R3 ;  /* 0x0000000310007986 */ /* 0x000fe2000c101924 */
[----:B------:R-:W-:Y:S05]  /*1ccb0*/  EXIT ;  /* 0x000000000000794d */ /* 0x000fea0003800000 */
.L_x_24013:
[----:B------:R-:W-:-:S04]  /*1ccc0*/  IMAD.U32 R2, R3, 0x10000, RZ ;  /* 0x0001000003027824 */ /* 0x000fc800078e00ff */
[----:B------:R-:W-:-:S06]  /*1ccd0*/  FMUL.FTZ R2, R2, 1 ;  /* 0x3f80000002027820 */ /* 0x000fcc0000410000 */
[----:B------:R-:W0:Y:S02]  /*1cce0*/  F2F.F64.F32 R2, R2 ;  /* 0x0000000200027310 */ /* 0x000e240000201800 */
[----:B0-----:R-:W-:Y:S01]  /*1ccf0*/  STG.E.64 desc[UR36][R16.64], R2 ;  /* 0x0000000210007986 */ /* 0x001fe2000c101b24 */
[----:B------:R-:W-:Y:S05]  /*1cd00*/  EXIT ;  /* 0x000000000000794d */ /* 0x000fea0003800000 */
.L_x_24004:
        /* <DEDUP_REMOVED lines=13> */
.L_x_24017:
[----:B------:R-:W-:Y:S01]  /*1cde0*/  IMAD.U32 R3, R3, 0x10000, RZ ;  /* 0x0001000003037824 */ /* 0x000fe200078e00ff */
[----:B------:R-:W-:-:S03]  /*1cdf0*/  CS2R R6, SRZ ;  /* 0x0000000000067805 */ /* 0x000fc6000001ff00 */
[----:B------:R-:W-:-:S04]  /*1ce00*/  FMUL.FTZ R3, R3, 1 ;  /* 0x3f80000003037820 */ /* 0x000fc80000410000 */
[----:B------:R-:W0:Y:S02]  /*1ce10*/  F2F.F64.F32 R4, R3 ;  /* 0x0000000300047310 */ /* 0x000e240000201800 */
[----:B0-----:R-:W-:Y:S01]  /*1ce20*/  STG.E.128 desc[UR36][R16.64], R4 ;  /* 0x0000000410007986 */ /* 0x001fe2000c101d24 */
[----:B------:R-:W-:Y:S05]  /*1ce30*/  EXIT ;  /* 0x000000000000794d */ /* 0x000fea0003800000 */
.L_x_24016:
        /* <DEDUP_REMOVED lines=21> */
.L_x_24021:
[----:B------:R-:W-:Y:S05]  /*1cf90*/  BSYNC B0 ;  /* 0x0000000000007941 */ /* 0x000fea0003800000 */
.L_x_24020:
[----:B------:R-:W-:-:S05]  /*1cfa0*/  LOP3.LUT R3, R0, R3, RZ, 0xfc, !PT ;  /* 0x0000000300037212 */ /* 0x000fca00078efcff */
[----:B------:R-:W-:Y:S01]  /*1cfb0*/  STG.E.U8 desc[UR36][R16.64], R3 ;  /* 0x0000000310007986 */ /* 0x000fe2000c101124 */
[----:B------:R-:W-:Y:S05]  /*1cfc0*/  EXIT ;  /* 0x000000000000794d */ /* 0x000fea0003800000 */
.L_x_24019:
        /* <DEDUP_REMOVED lines=13> */
.L_x_24023:
[----:B------:R-:W-:Y:S01]  /*1d0a0*/  IMAD.MOV.U32 R0, RZ, RZ, 0x7f ;  /* 0x0000007fff007424 */ /* 0x000fe200078e00ff */
[----:B------:R-:W-:-:S04]  /*1d0b0*/  ISETP.GT.U32.AND P0, PT, R2, 0x7f800000, PT ;  /* 0x7f8000000200780c */ /* 0x000fc80003f04070 */
[----:B------:R-:W-:-:S09]  /*1d0c0*/  SEL R0, R0, 0x7c, P0 ;  /* 0x0000007c00007807 */ /* 0x000fd20000000000 */
.L_x_24024:
[----:B------:R-:W-:Y:S05]  /*1d0d0*/  BSYNC B0 ;  /* 0x0000000000007941 */ /* 0x000fea0003800000 */
.L_x_24022:
[----:B------:R-:W-:-:S04]  /*1d0e0*/  LOP3.LUT R2, R3, 0x80000000, RZ, 0xc0, !PT ;  /* 0x8000000003027812 */ /* 0x000fc800078ec0ff */
[----:B------:R-:W-:-:S04]  /*1d0f0*/  SHF.R.U32.HI R3, RZ, 0x18, R2 ;  /* 0x00000018ff037819 */ /* 0x000fc80000011602 */
[----:B------:R-:W-:-:S05]  /*1d100*/  LOP3.LUT R3, R0, R3, RZ, 0xfc, !PT ;  /* 0x0000000300037212 */ /* 0x000fca00078efcff */
[----:B------:R-:W-:Y:S01]  /*1d110*/  STG.E.U8 desc[UR36][R16.64], R3 ;  /* 0x0000000310007986 */ /* 0x000fe2000c101124 */
[----:B------:R-:W-:Y:S05]  /*1d120*/  EXIT ;  /* 0x000000000000794d */ /* 0x000fea0003800000 */
.L_x_24018:
[----:B------:R-:W-:Y:S01]  /*1d130*/  STG.E.U16 desc[UR36][R16.64], R3 ;  /* 0x0000000310007986 */ /* 0x000fe2000c101524 */
[----:B------:R-:W-:Y:S05]  /*1d140*/  EXIT ;  /* 0x000000000000794d */ /* 0x000fea0003800000 */
.L_x_24015:
        /* <DEDUP_REMOVED lines=12> */
.L_x_24027:
        /* <DEDUP_REMOVED lines=17> */
.L_x_24030:
[----:B------:R-:W-:-:S04]  /*1d320*/  LOP3.LUT R2, R3, 0x80000000, RZ, 0xc0, !PT ;  /* 0x8000000003027812 */ /* 0x000fc800078ec0ff */
[----:B------:R-:W-:-:S04]  /*1d330*/  SHF.R.U32.HI R3, RZ, 0x18, R2 ;  /* 0x00000018ff037819 */ /* 0x000fc80000011602 */
[----:B------:R-:W-:-:S04]  /*1d340*/  LOP3.LUT R0, R0, R3, RZ, 0xfc, !PT ;  /* 0x0000000300007212 */ /* 0x000fc800078efcff */
[----:B------:R-:W-:-:S07]  /*1d350*/  PRMT R8, R0, 0x7610, R8 ;  /* 0x0000761000087816 */ /* 0x000fce0000000008 */
.L_x_24029:
[----:B------:R-:W-:Y:S05]  /*1d360*/  BSYNC B0 ;  /* 0x0000000000007941 */ /* 0x000fea0003800000 */
.L_x_24028:
[----:B------:R-:W-:Y:S01]  /*1d370*/  STG.E.U8 desc[UR36][R16.64], R8 ;  /* 0x0000000810007986 */ /* 0x000fe2000c101124 */
[----:B------:R-:W-:Y:S05]  /*1d380*/  EXIT ;  /* 0x000000000000794d */ /* 0x000fea0003800000 */
.L_x_24026:
        /* <DEDUP_REMOVED lines=17> */
.L_x_24033:
[----:B------:R-:W-:-:S04]  /*1d4a0*/  LOP3.LUT R2, R3, 0x80000000, RZ, 0xc0, !PT ;  /* 0x8000000003027812 */ /* 0x000fc800078ec0ff */
[----:B------:R-:W-:-:S04]  /*1d4b0*/  SHF.R.U32.HI R3, RZ, 0x18, R2 ;  /* 0x00000018ff037819 */ /* 0x000fc80000011602 */
[----:B------:R-:W-:-:S04]  /*1d4c0*/  LOP3.LUT R0, R0, R3, RZ, 0xfc, !PT ;  /* 0x0000000300007212 */ /* 0x000fc800078efcff */
[----:B------:R-:W-:-:S07]  /*1d4d0*/  PRMT R8, R0, 0x7610, R8 ;  /* 0x0000761000087816 */ /* 0x000fce0000000008 */
.L_x_24032:
[----:B------:R-:W-:Y:S05]  /*1d4e0*/  BSYNC B0 ;  /* 0x0000000000007941 */ /* 0x000fea0003800000 */
.L_x_24031:
[----:B------:R-:W-:Y:S01]  /*1d4f0*/  STG.E.U8 desc[UR36][R16.64], R8 ;  /* 0x0000000810007986 */ /* 0x000fe2000c101124 */
[----:B------:R-:W-:Y:S05]  /*1d500*/  EXIT ;  /* 0x000000000000794d */ /* 0x000fea0003800000 */
.L_x_24025:
        /* <DEDUP_REMOVED lines=22> */
.L_x_24008:
        /* <DEDUP_REMOVED lines=16> */
.L_x_24036:
[----:B------:R-:W-:Y:S05]  /*1d770*/  EXIT ;  /* 0x000000000000794d */ /* 0x000fea0003800000 */
.L_x_24035:
[----:B------:R-:W-:-:S06]  /*1d780*/  IMAD.U32 R3, R3, 0x10000, RZ ;  /* 0x0001000003037824 */ /* 0x000fcc00078e00ff */
[----:B------:R-:W0:Y:S02]  /*1d790*/  F2I.U64.TRUNC R2, R3 ;  /* 0x0000000300027311 */ /* 0x000e24000020d800 */
[----:B0-----:R-:W-:Y:S01]  /*1d7a0*/  STG.E.64 desc[UR36][R16.64], R2 ;  /* 0x0000000210007986 */ /* 0x001fe2000c101b24 */
[----:B------:R-:W-:Y:S05]  /*1d7b0*/  EXIT ;  /* 0x000000000000794d */ /* 0x000fea0003800000 */
.L_x_24034:
[----:B------:R-:W-:-:S06]  /*1d7c0*/  IMAD.U32 R3, R3, 0x10000, RZ ;  /* 0x0001000003037824 */ /* 0x000fcc00078e00ff */
[----:B------:R-:W0:Y:S02]  /*1d7d0*/  F2I.FTZ.U32.TRUNC.NTZ R3, R3 ;  /* 0x0000000300037305 */ /* 0x000e24000021f000 */
[----:B0-----:R-:W-:Y:S01]  /*1d7e0*/  STG.E desc[UR36][R16.64], R3 ;  /* 0x0000000310007986 */ /* 0x001fe2000c101924 */
[----:B------:R-:W-:Y:S05]  /*1d7f0*/  EXIT ;  /* 0x000000000000794d */ /* 0x000fea0003800000 */
.L_x_24037:
        /* <DEDUP_REMOVED lines=16> */
.L_x_28459:


//--------------------- .text._ZN2at6native27unrolled_elementwise_kernelIZZZNS0_49_GLOBAL__N__b919a28f_16_Normalization_cu_5c38458722batch_norm_elementwiseERKNS_6TensorES5_RKSt8optionalIS3_ES9_S5_S5_ENKUlvE0_clEvENKUlvE1_clEvEUlN3c108BFloat16EffffE_St5arrayIPcLm6EELi4E23TrivialOffsetCalculatorILi5EjESI_ILi1EjENS0_6memory12LoadWithCastILi5EEENSL_13StoreWithCastILi1EEEEEviT_T0_T2_T3_T4_T5_ --------------------------
	.section	.text._ZN2at6native27unrolled_elementwise_kernelIZZZNS0_49_GLOBAL__N__b919a28f_16_Normalization_cu_5c38458722batch_norm_elementwiseERKNS_6TensorES5_RKSt8optionalIS3_ES9_S5_S5_ENKUlvE0_clEvENKUlvE1_clEvEUlN3c108BFloat16EffffE_St5arrayIPcLm6EELi4E23TrivialOffsetCalculatorILi5EjESI_ILi1EjENS0_6memory12LoadWithCastILi5EEENSL_13StoreWithCastILi1EEEEEviT_T0_T2_T3_T4_T5_,"ax",@progbits
	.align	128
        .global         _ZN2at6native27unrolled_elementwise_kernelIZZZNS0_49_GLOBAL__N__b919a28f_16_Normalization_cu_5c38458722batch_norm_elementwiseERKNS_6TensorES5_RKSt8optionalIS3_ES9_S5_S5_ENKUlvE0_clEvENKUlvE1_clEvEUlN3c108BFloat16EffffE_St5arrayIPcLm6EELi4E23TrivialOffsetCalculatorILi5EjESI_ILi1EjENS0_6memory12LoadWithCastILi5EEENSL_13StoreWithCastILi1EEEEEviT_T0_T2_T3_T4_T5_
        .type           _ZN2at6native27unrolled_elementwise_kernelIZZZNS0_49_GLOBAL__N__b919a28f_16_Normalization_cu_5c38458722batch_norm_elementwiseERKNS_6TensorES5_RKSt8optionalIS3_ES9_S5_S5_ENKUlvE0_clEvENKUlvE1_clEvEUlN3c108BFloat16EffffE_St5arrayIPcLm6EELi4E23TrivialOffsetCalculatorILi5EjESI_ILi1EjENS0_6memory12LoadWithCastILi5EEENSL_13StoreWithCastILi1EEEEEviT_T0_T2_T3_T4_T5_,@function
        .size           _ZN2at6native27unrolled_elementwise_kernelIZZZNS0_49_GLOBAL__N__b919a28f_16_Normalization_cu_5c38458722batch_norm_elementwiseERKNS_6TensorES5_RKSt8optionalIS3_ES9_S5_S5_ENKUlvE0_clEvENKUlvE1_clEvEUlN3c108BFloat16EffffE_St5arrayIPcLm6EELi4E23TrivialOffsetCalculatorILi5EjESI_ILi1EjENS0_6memory12LoadWithCastILi5EEENSL_13StoreWithCastILi1EEEEEviT_T0_T2_T3_T4_T5_,(.L_x_28460 - _ZN2at6native27unrolled_elementwise_kernelIZZZNS0_49_GLOBAL__N__b919a28f_16_Normalization_cu_5c38458722batch_norm_elementwiseERKNS_6TensorES5_RKSt8optionalIS3_ES9_S5_S5_ENKUlvE0_clEvENKUlvE1_clEvEUlN3c108BFloat16EffffE_St5arrayIPcLm6EELi4E23TrivialOffsetCalculatorILi5EjESI_ILi1EjENS0_6memory12LoadWithCastILi5EEENSL_13StoreWithCastILi1EEEEEviT_T0_T2_T3_T4_T5_)
        .other          _ZN2at6native27unrolled_elementwise_kernelIZZZNS0_49_GLOBAL__N__b919a28f_16_Normalization_cu_5c38458722batch_norm_elementwiseERKNS_6TensorES5_RKSt8optionalIS3_ES9_S5_S5_ENKUlvE0_clEvENKUlvE1_clEvEUlN3c108BFloat16EffffE_St5arrayIPcLm6EELi4E23TrivialOffsetCalculatorILi5EjESI_ILi1EjENS0_6memory12LoadWithCastILi5EEENSL_13StoreWithCastILi1EEEEEviT_T0_T2_T3_T4_T5_,@"STO_CUDA_ENTRY STV_DEFAULT"
_ZN2at6native27unrolled_elementwise_kernelIZZZNS0_49_GLOBAL__N__b919a28f_16_Normalization_cu_5c38458722batch_norm_elementwiseERKNS_6TensorES5_RKSt8optionalIS3_ES9_S5_S5_ENKUlvE0_clEvENKUlvE1_clEvEUlN3c108BFloat16EffffE_St5arrayIPcLm6EELi4E23TrivialOffsetCalculatorILi5EjESI_ILi1EjENS0_6memory12LoadWithCastILi5EEENSL_13StoreWithCastILi1EEEEEviT_T0_T2_T3_T4_T5_:
.text._ZN2at6native27unrolled_elementwise_kernelIZZZNS0_49_GLOBAL__N__b919a28f_16_Normalization_cu_5c38458722batch_norm_elementwiseERKNS_6TensorES5_RKSt8optionalIS3_ES9_S5_S5_ENKUlvE0_clEvENKUlvE1_clEvEUlN3c108BFloat16EffffE_St5arrayIPcLm6EELi4E23TrivialOffsetCalculatorILi5EjESI_ILi1EjENS0_6memory12LoadWithCastILi5EEENSL_13StoreWithCastILi1EEEEEviT_T0_T2_T3_T4_T5_:
        /* <DEDUP_REMOVED lines=38> */
[----:B---3--:R-:W-:-:S04]  /*0260*/  F2FP.BF16.F32.PACK_AB R0, RZ, R0 ;  /* 0x00000000ff00723e */ /* 0x008fc800000010ff */
[----:B------:R-:W-:Y:S01]  /*0270*/  PRMT R23, R0, 0x7610, R23 ;  /* 0x0000761000177816 */ /* 0x000fe20000000017 */
[----:B------:R-:W-:Y:S06]  /*0280*/  BRA `(.L_x_24045) ;  /* 0x0000000c00dc7947 */ /* 0x000fec0003800000 */
.L_x_24043:
[----:B------:R-:W3:Y:S02]  /*0290*/  LDG.E.U8 R4, desc[UR36][R4.64] ;  /* 0x0000002404047981 */ /* 0x000ee4000c1e1100 */
[----:B---3--:R-:W-:-:S04]  /*02a0*/  I2FP.F32.U32 R0, R4 ;  /* 0x0000000400007245 */ /* 0x008fc80000201000 */
[----:B------:R-:W-:-:S04]  /*02b0*/  F2FP.BF16.F32.PACK_AB R0, RZ, R0 ;  /* 0x00000000ff00723e */ /* 0x000fc800000010ff */
[----:B------:R-:W-:Y:S01]  /*02c0*/  PRMT R23, R0, 0x7610, R23 ;  /* 0x0000761000177816 */ /* 0x000fe20000000017 */
[----:B------:R-:W-:Y:S06]  /*02d0*/  BRA `(.L_x_24045) ;  /* 0x0000000c00c87947 */ /* 0x000fec0003800000 */
.L_x_24042:
        /* <DEDUP_REMOVED lines=8> */
[----:B---3--:R-:W-:-:S04]  /*0360*/  F2FP.BF16.F32.PACK_AB R0, RZ, R0 ;  /* 0x00000000ff00723e */ /* 0x008fc800000010ff */
[----:B------:R-:W-:Y:S01]  /*0370*/  PRMT R23, R0, 0x7610, R23 ;  /* 0x0000761000177816 */ /* 0x000fe20000000017 */
[----:B------:R-:W-:Y:S06]  /*0380*/  BRA `(.L_x_24045) ;  /* 0x0000000c009c7947 */ /* 0x000fec0003800000 */
.L_x_24047:
[----:B------:R-:W3:Y:S02]  /*0390*/  LDG.E R4, desc[UR36][R4.64] ;  /* 0x0000002404047981 */ /* 0x000ee4000c1e1900 */
[----:B---3--:R-:W-:-:S04]  /*03a0*/  I2FP.F32.S32 R0, R4 ;  /* 0x0000000400007245 */ /* 0x008fc80000201400 */
[----:B------:R-:W-:-:S04]  /*03b0*/  F2FP.BF16.F32.PACK_AB R0, RZ, R0 ;  /* 0x00000000ff00723e */ /* 0x000fc800000010ff */
[----:B------:R-:W-:Y:S01]  /*03c0*/  PRMT R23, R0, 0x7610, R23 ;  /* 0x0000761000177816 */ /* 0x000fe20000000017 */
[----:B------:R-:W-:Y:S06]  /*03d0*/  BRA `(.L_x_24045) ;  /* 0x0000000c00887947 */ /* 0x000fec0003800000 */
.L_x_24046:
[----:B------:R-:W3:Y:S02]  /*03e0*/  LDG.E.U16 R4, desc[UR36][R4.64] ;  /* 0x0000002404047981 */ /* 0x000ee4000c1e1500 */
[----:B---3--:R-:W3:Y:S02]  /*03f0*/  I2F.S16 R0, R4 ;  /* 0x0000000400007306 */ /* 0x008ee40000101400 */
[----:B---3--:R-:W-:-:S04]  /*0400*/  F2FP.BF16.F32.PACK_AB R0, RZ, R0 ;  /* 0x00000000ff00723e */ /* 0x008fc800000010ff */
[----:B------:R-:W-:Y:S01]  /*0410*/  PRMT R23, R0, 0x7610, R23 ;  /* 0x0000761000177816 */ /* 0x000fe20000000017 */
[----:B------:R-:W-:Y:S06]  /*0420*/  BRA `(.L_x_24045) ;  /* 0x0000000c00747947 */ /* 0x000fec0003800000 */
.L_x_24041:
        /* <DEDUP_REMOVED lines=9> */
.L_x_24049:
[----:B------:R-:W3:Y:S02]  /*04c0*/  LDG.E.U16 R0, desc[UR36][R4.64] ;  /* 0x0000002404007981 */ /* 0x000ee4000c1e1500 */
[----:B---3--:R-:W-:-:S05]  /*04d0*/  HADD2.F32 R0, -RZ, R0.H0_H0 ;  /* 0x20000000ff007230 */ /* 0x008fca0000004100 */
[----:B------:R-:W-:-:S04]  /*04e0*/  F2FP.BF16.F32.PACK_AB R0, RZ, R0 ;  /* 0x00000000ff00723e */ /* 0x000fc800000010ff */
[----:B------:R-:W-:Y:S01]  /*04f0*/  PRMT R23, R0, 0x7610, R23 ;  /* 0x0000761000177816 */ /* 0x000fe20000000017 */
[----:B------:R-:W-:Y:S06]  /*0500*/  BRA `(.L_x_24045) ;  /* 0x0000000c003c7947 */ /* 0x000fec0003800000 */
.L_x_24048:
        /* <DEDUP_REMOVED lines=9> */
.L_x_24051:
[----:B------:R-:W3:Y:S02]  /*05a0*/  LDG.E.U16 R4, desc[UR36][R4.64] ;  /* 0x0000002404047981 */ /* 0x000ee4000c1e1500 */
[----:B---3--:R-:W-:-:S05]  /*05b0*/  HADD2.F32 R0, -RZ, R4.H0_H0 ;  /* 0x20000004ff007230 */ /* 0x008fca0000004100 */
[----:B------:R-:W-:-:S04]  /*05c0*/  F2FP.BF16.F32.PACK_AB R0, RZ, R0 ;  /* 0x00000000ff00723e */ /* 0x000fc800000010ff */
[----:B------:R-:W-:Y:S01]  /*05d0*/  PRMT R23, R0, 0x7610, R23 ;  /* 0x0000761000177816 */ /* 0x000fe20000000017 */
[----:B------:R-:W-:Y:S06]  /*05e0*/  BRA `(.L_x_24045) ;  /* 0x0000000c00047947 */ /* 0x000fec0003800000 */
.L_x_24050:
[----:B------:R-:W3:Y:S01]  /*05f0*/  LDG.E.64 R4, desc[UR36][R4.64] ;  /* 0x0000002404047981 */ /* 0x000ee2000c1e1b00 */
[----:B------:R-:W-:Y:S01]  /*0600*/  UMOV UR4, 0xf0000000 ;  /* 0xf000000000047882 */ /* 0x000fe20000000000 */
[----:B------:R-:W-:Y:S01]  /*0610*/  UMOV UR5, 0x380fffff ;  /* 0x380fffff00057882 */ /* 0x000fe20000000000 */
[----:B---3--:R-:W3:Y:S01]  /*0620*/  F2F.F32.F64 R0, R4 ;  /* 0x0000000400007310 */ /* 0x008ee20000301000 */
[----:B------:R-:W-:-:S14]  /*0630*/  DSETP.GEU.AND P0, PT, |R4|, UR4, PT ;  /* 0x0000000404007e2a */ /* 0x000fdc000bf0e200 */
[----:B---3--:R-:W-:-:S05]  /*0640*/  @!P0 FMUL R0, R0, 1.175494350822287508e-38 ;  /* 0x0080000000008820 */ /* 0x008fca0000400000 */
[----:B------:R-:W-:-:S04]  /*0650*/  F2FP.BF16.F32.PACK_AB R0, RZ, R0 ;  /* 0x00000000ff00723e */ /* 0x000fc800000010ff */
[----:B------:R-:W-:Y:S01]  /*0660*/  PRMT R23, R0, 0x7610, R23 ;  /* 0x0000761000177816 */ /* 0x000fe20000000017 */
[----:B------:R-:W-:Y:S06]  /*0670*/  BRA `(.L_x_24045) ;  /* 0x0000000800e07947 */ /* 0x000fec0003800000 */
.L_x_24040:
        /* <DEDUP_REMOVED lines=14> */
.L_x_24054:
        /* <DEDUP_REMOVED lines=9> */
.L_x_24053:
        /* <DEDUP_REMOVED lines=28> */
.L_x_24056:
        /* <DEDUP_REMOVED lines=15> */
.L_x_24055:
[----:B------:R3:W5:Y:S01]  /*0aa0*/  LDG.E.U16 R23, desc[UR36][R4.64] ;  /* 0x0000002404177981 */ /* 0x000762000c1e1500 */
[----:B------:R-:W-:Y:S05]  /*0ab0*/  BRA `(.L_x_24045) ;  /* 0x0000000400d07947 */ /* 0x000fea0003800000 */
.L_x_24052:
        /* <DEDUP_REMOVED lines=13> */
.L_x_24059:
        /* <DEDUP_REMOVED lines=21> */
.L_x_24063:
[----:B------:R-:W-:Y:S05]  /*0ce0*/  BSYNC B1 ;  /* 0x0000000000017941 */ /* 0x000fea0003800000 */
.L_x_24062:
[----:B------:R-:W-:Y:S01]  /*0cf0*/  LEA R5, R0, 0x3b800000, 0x17 ;  /* 0x3b80000000057811 */ /* 0x000fe200078eb8ff */
[----:B------:R-:W-:-:S05]  /*0d00*/  IMAD.SHL.U32 R0, R3, 0x100000, RZ ;  /* 0x0010000003007824 */ /* 0x000fca00078e00ff */
[----:B------:R-:W-:-:S07]  /*0d10*/  LOP3.LUT R0, R5, R0, R6, 0xfe, !PT ;  /* 0x0000000005007212 */ /* 0x000fce00078efe06 */
.L_x_24061:
[----:B------:R-:W-:Y:S05]  /*0d20*/  BSYNC B0 ;  /* 0x0000000000007941 */ /* 0x000fea0003800000 */
.L_x_24060:
[----:B------:R-:W-:-:S04]  /*0d30*/  F2FP.BF16.F32.PACK_AB R0, RZ, R0 ;  /* 0x00000000ff00723e */ /* 0x000fc800000010ff */
[----:B------:R-:W-:Y:S01]  /*0d40*/  PRMT R23, R0, 0x7610, R23 ;  /* 0x0000761000177816 */ /* 0x000fe20000000017 */
[----:B------:R-:W-:Y:S06]  /*0d50*/  BRA `(.L_x_24045) ;  /* 0x0000000400287947 */ /* 0x000fec0003800000 */
.L_x_24058:
        /* <DEDUP_REMOVED lines=21> */
.L_x_24067:
[----:B------:R-:W-:Y:S05]  /*0eb0*/  BSYNC B1 ;  /* 0x0000000000017941 */ /* 0x000fea0003800000 */
.L_x_24066:
[----:B------:R-:W-:Y:S01]  /*0ec0*/  LEA R5, R0, 0x37800000, 0x17 ;  /* 0x3780000000057811 */ /* 0x000fe200078eb8ff */
[----:B------:R-:W-:-:S05]  /*0ed0*/  IMAD.SHL.U32 R0, R3, 0x200000, RZ ;  /* 0x0020000003007824 */ /* 0x000fca00078e00ff */
[----:B------:R-:W-:-:S07]  /*0ee0*/  LOP3.LUT R0, R5, R0, R6, 0xfe, !PT ;  /* 0x0000000005007212 */ /* 0x000fce00078efe06 */
.L_x_24065:
[----:B------:R-:W-:Y:S05]  /*0ef0*/  BSYNC B0 ;  /* 0x0000000000007941 */ /* 0x000fea0003800000 */
.L_x_24064:
[----:B------:R-:W-:-:S04]  /*0f00*/  F2FP.BF16.F32.PACK_AB R0, RZ, R0 ;  /* 0x00000000ff00723e */ /* 0x000fc800000010ff */
[----:B------:R-:W-:Y:S01]  /*0f10*/  PRMT R23, R0, 0x7610, R23 ;  /* 0x0000761000177816 */ /* 0x000fe20000000017 */
[----:B------:R-:W-:Y:S06]  /*0f20*/  BRA `(.L_x_24045) ;  /* 0x0000000000b47947 */ /* 0x000fec0003800000 */
.L_x_24057:
        /* <DEDUP_REMOVED lines=14> */
.L_x_24071:
[----:B------:R-:W-:Y:S05]  /*1010*/  BSYNC B0 ;  /* 0x0000000000007941 */ /* 0x000fea0003800000 */
.L_x_24070:
[----:B------:R-:W-:-:S04]  /*1020*/  F2FP.BF16.F32.PACK_AB R0, RZ, R0 ;  /* 0x00000000ff00723e */ /* 0x000fc800000010ff */
[----:B------:R-:W-:Y:S01]  /*1030*/  PRMT R23, R0, 0x7610, R23 ;  /* 0x0000761000177816 */ /* 0x000fe20000000017 */
[----:B------:R-:W-:Y:S06]  /*1040*/  BRA `(.L_x_24045) ;  /* 0x00000000006c7947 */ /* 0x000fec0003800000 */
.L_x_24044:
        /* <DEDUP_REMOVED lines=16> */
.L_x_24072:
[----:B------:R-:W-:Y:S01]  /*1150*/  PRMT R23, RZ, 0x7610, R23 ;  /* 0x00007610ff177816 */ /* 0x000fe20000000017 */
[----:B------:R-:W-:Y:S06]  /*1160*/  BRA `(.L_x_24045) ;  /* 0x0000000000247947 */ /* 0x000fec0003800000 */
.L_x_24069:
[----:B------:R-:W3:Y:S02]  /*1170*/  LDG.E.64 R4, desc[UR36][R4.64] ;  /* 0x0000002404047981 */ /* 0x000ee4000c1e1b00 */
[----:B---3--:R-:W3:Y:S02]  /*1180*/  I2F.U64 R0, R4 ;  /* 0x0000000400007312 */ /* 0x008ee40000301000 */
[----:B---3--:R-:W-:-:S04]  /*1190*/  F2FP.BF16.F32.PACK_AB R0, RZ, R0 ;  /* 0x00000000ff00723e */ /* 0x008fc800000010ff */
[----:B------:R-:W-:Y:S01]  /*11a0*/  PRMT R23, R0, 0x7610, R23 ;  /* 0x0000761000177816 */ /* 0x000fe20000000017 */
[----:B------:R-:W-:Y:S06]  /*11b0*/  BRA `(.L_x_24045) ;  /* 0x0000000000107947 */ /* 0x000fec0003800000 */
.L_x_24068:
[----:B------:R-:W3:Y:S02]  /*11c0*/  LDG.E R4, desc[UR36][R4.64] ;  /* 0x0000002404047981 */ /* 0x000ee4000c1e1900 */
[----:B---3--:R-:W-:-:S04]  /*11d0*/  I2FP.F32.U32 R0, R4 ;  /* 0x0000000400007245 */ /* 0x008fc80000201000 */
[----:B------:R-:W-:-:S04]  /*11e0*/  F2FP.BF16.F32.PACK_AB R0, RZ, R0 ;  /* 0x00000000ff00723e */ /* 0x000fc800000010ff */
[----:B------:R-:W-:-:S07]  /*11f0*/  PRMT R23, R0, 0x7610, R23 ;  /* 0x0000761000177816 */ /* 0x000fce0000000017 */
.L_x_24045:
[----:B---3--:R-:W3:Y:S01]  /*1200*/  LDC.64 R4, c[0x0][0x228] ;  /* 0x00008a00ff047b82 */ /* 0x008ee20000000a00 */
        /* <DEDUP_REMOVED lines=19> */
.L_x_24077:
[----:B------:R-:W3:Y:S02]  /*1340*/  LDG.E.U8 R4, desc[UR36][R4.64] ;  /* 0x0000002404047981 */ /* 0x000ee4000c1e1100 */
[----:B---3--:R-:W-:Y:S01]  /*1350*/  I2FP.F32.U32 R24, R4 ;  /* 0x0000000400187245 */ /* 0x008fe20000201000 */
[----:B------:R-:W-:Y:S06]  /*1360*/  BRA `(.L_x_24079) ;  /* 0x0000000c002c7947 */ /* 0x000fec0003800000 */
.L_x_24076:
        /* <DEDUP_REMOVED lines=9> */
.L_x_24081:
[----:B------:R-:W3:Y:S02]  /*1400*/  LDG.E R4, desc[UR36][R4.64] ;  /* 0x0000002404047981 */ /* 0x000ee4000c1e1900 */
[----:B---3--:R-:W-:Y:S01]  /*1410*/  I2FP.F32.S32 R24, R4 ;  /* 0x0000000400187245 */ /* 0x008fe20000201400 */
[----:B------:R-:W-:Y:S06]  /*1420*/  BRA `(.L_x_24079) ;  /* 0x0000000800fc7947 */ /* 0x000fec0003800000 */
.L_x_24080:
[----:B------:R-:W3:Y:S02]  /*1430*/  LDG.E.U16 R4, desc[UR36][R4.64] ;  /* 0x0000002404047981 */ /* 0x000ee4000c1e1500 */
[----:B---3--:R3:W4:Y:S01]  /*1440*/  I2F.S16 R24, R4 ;  /* 0x0000000400187306 */ /* 0x0087220000101400 */
[----:B------:R-:W-:Y:S05]  /*1450*/  BRA `(.L_x_24079) ;  /* 0x0000000800f07947 */ /* 0x000fea0003800000 */
.L_x_24075:
        /* <DEDUP_REMOVED lines=8> */
.L_x_24083:
[----:B------:R-:W3:Y:S02]  /*14e0*/  LDG.E.U16 R4, desc[UR36][R4.64] ;  /* 0x0000002404047981 */ /* 0x000ee4000c1e1500 */
[----:B---3--:R-:W-:Y:S01]  /*14f0*/  HADD2.F32 R24, -RZ, R4.H0_H0 ;  /* 0x20000004ff187230 */ /* 0x008fe20000004100 */
[----:B------:R-:W-:Y:S06]  /*1500*/  BRA `(.L_x_24079) ;  /* 0x0000000800c47947 */ /* 0x000fec0003800000 */
.L_x_24082:
        /* <DEDUP_REMOVED lines=8> */
.L_x_24085:
[----:B------:R-:W3:Y:S02]  /*1590*/  LDG.E.U16 R4, desc[UR36][R4.64] ;  /* 0x0000002404047981 */ /* 0x000ee4000c1e1500 */
[----:B---3--:R-:W-:Y:S01]  /*15a0*/  HADD2.F32 R24, -RZ, R4.H0_H0 ;  /* 0x20000004ff187230 */ /* 0x008fe20000004100 */
[----:B------:R-:W-:Y:S06]  /*15b0*/  BRA `(.L_x_24079) ;  /* 0x0000000800987947 */ /* 0x000fec0003800000 */
.L_x_24084:
[----:B------:R-:W3:Y:S01]  /*15c0*/  LDG.E.64 R4, desc[UR36][R4.64] ;  /* 0x0000002404047981 */ /* 0x000ee2000c1e1b00 */
[----:B------:R-:W-:Y:S01]  /*15d0*/  UMOV UR4, 0xf0000000 ;  /* 0xf000000000047882 */ /* 0x000fe20000000000 */
[----:B------:R-:W-:Y:S01]  /*15e0*/  UMOV UR5, 0x380fffff ;  /* 0x380fffff00057882 */ /* 0x000fe20000000000 */
[----:B---3--:R-:W3:Y:S01]  /*15f0*/  F2F.F32.F64 R24, R4 ;  /* 0x0000000400187310 */ /* 0x008ee20000301000 */
[----:B------:R-:W-:-:S14]  /*1600*/  DSETP.GEU.AND P0, PT, |R4|, UR4, PT ;  /* 0x0000000404007e2a */ /* 0x000fdc000bf0e200 */
[----:B---3--:R-:W-:Y:S01]  /*1610*/  @!P0 FMUL R24, R24, 1.175494350822287508e-38 ;  /* 0x0080000018188820 */ /* 0x008fe20000400000 */
[----:B------:R-:W-:Y:S06]  /*1620*/  BRA `(.L_x_24079) ;  /* 0x00000008007c7947 */ /* 0x000fec0003800000 */
.L_x_24074:
        /* <DEDUP_REMOVED lines=12> */
.L_x_24088:
[----:B------:R-:W3:Y:S01]  /*16f0*/  LDG.E.64 R4, desc[UR36][R4.64] ;  /* 0x0000002404047981 */ /* 0x000ee2000c1e1b00 */
[----:B------:R-:W-:Y:S01]  /*1700*/  UMOV UR4, 0xf0000000 ;  /* 0xf000000000047882 */ /* 0x000fe20000000000 */
[----:B------:R-:W-:Y:S01]  /*1710*/  UMOV UR5, 0x380fffff ;  /* 0x380fffff00057882 */ /* 0x000fe20000000000 */
[----:B---3--:R-:W3:Y:S01]  /*1720*/  F2F.F32.F64 R24, R4 ;  /* 0x0000000400187310 */ /* 0x008ee20000301000 */
[----:B------:R-:W-:-:S14]  /*1730*/  DSETP.GEU.AND P0, PT, |R4|, UR4, PT ;  /* 0x0000000404007e2a */ /* 0x000fdc000bf0e200 */
[----:B---3--:R-:W-:Y:S01]  /*1740*/  @!P0 FMUL R24, R24, 1.175494350822287508e-38 ;  /* 0x0080000018188820 */ /* 0x008fe20000400000 */
[----:B------:R-:W-:Y:S06]  /*1750*/  BRA `(.L_x_24079) ;  /* 0x0000000800307947 */ /* 0x000fec0003800000 */
.L_x_24087:
        /* <DEDUP_REMOVED lines=26> */
.L_x_24090:
        /* <DEDUP_REMOVED lines=13> */
.L_x_24089:
[----:B------:R-:W3:Y:S02]  /*19d0*/  LDG.E.U16 R4, desc[UR36][R4.64] ;  /* 0x0000002404047981 */ /* 0x000ee4000c1e1500 */
[----:B---3--:R-:W-:Y:S01]  /*19e0*/  IMAD.U32 R24, R4, 0x10000, RZ ;  /* 0x0001000004187824 */ /* 0x008fe200078e00ff */
[----:B------:R-:W-:Y:S06]  /*19f0*/  BRA `(.L_x_24079) ;  /* 0x0000000400887947 */ /* 0x000fec0003800000 */
.L_x_24086:
        /* <DEDUP_REMOVED lines=11> */
.L_x_24093:
        /* <DEDUP_REMOVED lines=20> */
.L_x_24095:
[----:B------:R-:W-:Y:S05]  /*1bf0*/  BSYNC B0 ;  /* 0x0000000000007941 */ /* 0x000fea0003800000 */
.L_x_24094:
[----:B------:R-:W-:Y:S01]  /*1c00*/  IMAD.SHL.U32 R3, R3, 0x100000, RZ ;  /* 0x0010000003037824 */ /* 0x000fe200078e00ff */
[----:B------:R-:W-:-:S04]  /*1c10*/  LEA R5, R0, 0x3b800000, 0x17 ;  /* 0x3b80000000057811 */ /* 0x000fc800078eb8ff */
[----:B------:R-:W-:Y:S01]  /*1c20*/  LOP3.LUT R24, R5, R3, R24, 0xfe, !PT ;  /* 0x0000000305187212 */ /* 0x000fe200078efe18 */
[----:B------:R-:W-:Y:S06]  /*1c30*/  BRA `(.L_x_24079) ;  /* 0x0000000000f87947 */ /* 0x000fec0003800000 */
.L_x_24092:
        /* <DEDUP_REMOVED lines=20> */
.L_x_24097:
[----:B------:R-:W-:Y:S05]  /*1d80*/  BSYNC B0 ;  /* 0x0000000000007941 */ /* 0x000fea0003800000 */
.L_x_24096:
[----:B------:R-:W-:Y:S01]  /*1d90*/  IMAD.SHL.U32 R3, R3, 0x200000, RZ ;  /* 0x0020000003037824 */ /* 0x000fe200078e00ff */
[----:B------:R-:W-:-:S04]  /*1da0*/  LEA R5, R0, 0x37800000, 0x17 ;  /* 0x3780000000057811 */ /* 0x000fc800078eb8ff */
[----:B------:R-:W-:Y:S01]  /*1db0*/  LOP3.LUT R24, R5, R3, R24, 0xfe, !PT ;  /* 0x0000000305187212 */ /* 0x000fe200078efe18 */
[----:B------:R-:W-:Y:S06]  /*1dc0*/  BRA `(.L_x_24079) ;  /* 0x0000000000947947 */ /* 0x000fec0003800000 */
.L_x_24091:
        /* <DEDUP_REMOVED lines=14> */
.L_x_24078:
        /* <DEDUP_REMOVED lines=16> */
.L_x_24100:
[----:B------:R-:W-:Y:S01]  /*1fb0*/  IMAD.MOV.U32 R24, RZ, RZ, RZ ;  /* 0x000000ffff187224 */ /* 0x000fe200078e00ff */
[----:B------:R-:W-:Y:S06]  /*1fc0*/  BRA `(.L_x_24079) ;  /* 0x0000000000147947 */ /* 0x000fec0003800000 */
.L_x_24099:
[----:B------:R-:W3:Y:S02]  /*1fd0*/  LDG.E.64 R24, desc[UR36][R4.64] ;  /* 0x0000002404187981 */ /* 0x000ee4000c1e1b00 */
[----:B---3--:R3:W4:Y:S01]  /*1fe0*/  I2F.U64 R24, R24 ;  /* 0x0000001800187312 */ /* 0x0087220000301000 */
[----:B------:R-:W-:Y:S05]  /*1ff0*/  BRA `(.L_x_24079) ;  /* 0x0000000000087947 */ /* 0x000fea0003800000 */
.L_x_24098:
[----:B------:R-:W3:Y:S02]  /*2000*/  LDG.E R4, desc[UR36][R4.64] ;  /* 0x0000002404047981 */ /* 0x000ee4000c1e1900 */
[----:B---3--:R-:W-:-:S07]  /*2010*/  I2FP.F32.U32 R24, R4 ;  /* 0x0000000400187245 */ /* 0x008fce0000201000 */
.L_x_24079:
[----:B------:R-:W-:Y:S05]  /*2020*/  BSYNC B6 ;  /* 0x0000000000067941 */ /* 0x000fea0003800000 */
.L_x_24073:
        /* <DEDUP_REMOVED lines=20> */
.L_x_24105:
[----:B------:R-:W3:Y:S02]  /*2170*/  LDG.E.U8 R4, desc[UR36][R4.64] ;  /* 0x0000002404047981 */ /* 0x000ee4000c1e1100 */
[----:B---3--:R-:W-:Y:S01]  /*2180*/  I2FP.F32.U32 R25, R4 ;  /* 0x0000000400197245 */ /* 0x008fe20000201000 */
[----:B------:R-:W-:Y:S06]  /*2190*/  BRA `(.L_x_24107) ;  /* 0x0000000c002c7947 */ /* 0x000fec0003800000 */
.L_x_24104:
        /* <DEDUP_REMOVED lines=9> */
.L_x_24109:
[----:B------:R-:W3:Y:S02]  /*2230*/  LDG.E R4, desc[UR36][R4.64] ;  /* 0x0000002404047981 */ /* 0x000ee4000c1e1900 */
[----:B---3--:R-:W-:Y:S01]  /*2240*/  I2FP.F32.S32 R25, R4 ;  /* 0x0000000400197245 */ /* 0x008fe20000201400 */
[----:B------:R-:W-:Y:S06]  /*2250*/  BRA `(.L_x_24107) ;  /* 0x0000000800fc7947 */ /* 0x000fec0003800000 */
.L_x_24108:
[----:B------:R-:W3:Y:S02]  /*2260*/  LDG.E.U16 R4, desc[UR36][R4.64] ;  /* 0x0000002404047981 */ /* 0x000ee4000c1e1500 */
[----:B---3--:R0:W3:Y:S01]  /*2270*/  I2F.S16 R25, R4 ;  /* 0x0000000400197306 */ /* 0x0080e20000101400 */
[----:B------:R-:W-:Y:S05]  /*2280*/  BRA `(.L_x_24107) ;  /* 0x0000000800f07947 */ /* 0x000fea0003800000 */
.L_x_24103:
        /* <DEDUP_REMOVED lines=8> */
.L_x_24111:
[----:B------:R-:W3:Y:S02]  /*2310*/  LDG.E.U16 R4, desc[UR36][R4.64] ;  /* 0x0000002404047981 */ /* 0x000ee4000c1e1500 */
[----:B---3--:R-:W-:Y:S01]  /*2320*/  HADD2.F32 R25, -RZ, R4.H0_H0 ;  /* 0x20000004ff197230 */ /* 0x008fe20000004100 */
[----:B------:R-:W-:Y:S06]  /*2330*/  BRA `(.L_x_24107) ;  /* 0x0000000800c47947 */ /* 0x000fec0003800000 */
.L_x_24110:
        /* <DEDUP_REMOVED lines=8> */
.L_x_24113:
[----:B------:R-:W3:Y:S02]  /*23c0*/  LDG.E.U16 R4, desc[UR36][R4.64] ;  /* 0x0000002404047981 */ /* 0x000ee4000c1e1500 */
[----:B---3--:R-:W-:Y:S01]  /*23d0*/  HADD2.F32 R25, -RZ, R4.H0_H0 ;  /* 0x20000004ff197230 */ /* 0x008fe20000004100 */
[----:B------:R-:W-:Y:S06]  /*23e0*/  BRA `(.L_x_24107) ;  /* 0x0000000800987947 */ /* 0x000fec0003800000 */
.L_x_24112:
[----:B------:R-:W3:Y:S01]  /*23f0*/  LDG.E.64 R4, desc[UR36][R4.64] ;  /* 0x0000002404047981 */ /* 0x000ee2000c1e1b00 */
[----:B------:R-:W-:Y:S01]  /*2400*/  UMOV UR4, 0xf0000000 ;  /* 0xf000000000047882 */ /* 0x000fe20000000000 */
[----:B------:R-:W-:Y:S01]  /*2410*/  UMOV UR5, 0x380fffff ;  /* 0x380fffff00057882 */ /* 0x000fe20000000000 */
[----:B---3--:R-:W0:Y:S01]  /*2420*/  F2F.F32.F64 R25, R4 ;  /* 0x0000000400197310 */ /* 0x008e220000301000 */
[----:B------:R-:W-:-:S14]  /*2430*/  DSETP.GEU.AND P0, PT, |R4|, UR4, PT ;  /* 0x0000000404007e2a */ /* 0x000fdc000bf0e200 */
[----:B0-----:R-:W-:Y:S01]  /*2440*/  @!P0 FMUL R25, R25, 1.175494350822287508e-38 ;  /* 0x0080000019198820 */ /* 0x001fe20000400000 */
[----:B------:R-:W-:Y:S06]  /*2450*/  BRA `(.L_x_24107) ;  /* 0x00000008007c7947 */ /* 0x000fec0003800000 */
.L_x_24102:
        /* <DEDUP_REMOVED lines=12> */
.L_x_24116:
[----:B------:R-:W3:Y:S01]  /*2520*/  LDG.E.64 R4, desc[UR36][R4.64] ;  /* 0x0000002404047981 */ /* 0x000ee2000c1e1b00 */
[----:B------:R-:W-:Y:S01]  /*2530*/  UMOV UR4, 0xf0000000 ;  /* 0xf000000000047882 */ /* 0x000fe20000000000 */
[----:B------:R-:W-:Y:S01]  /*2540*/  UMOV UR5, 0x380fffff ;  /* 0x380fffff00057882 */ /* 0x000fe20000000000 */
[----:B---3--:R-:W0:Y:S01]  /*2550*/  F2F.F32.F64 R25, R4 ;  /* 0x0000000400197310 */ /* 0x008e220000301000 */
[----:B------:R-:W-:-:S14]  /*2560*/  DSETP.GEU.AND P0, PT, |R4|, UR4, PT ;  /* 0x0000000404007e2a */ /* 0x000fdc000bf0e200 */
[----:B0-----:R-:W-:Y:S01]  /*2570*/  @!P0 FMUL R25, R25, 1.175494350822287508e-38 ;  /* 0x0080000019198820 */ /* 0x001fe20000400000 */
[----:B------:R-:W-:Y:S06]  /*2580*/  BRA `(.L_x_24107) ;  /* 0x0000000800307947 */ /* 0x000fec0003800000 */
.L_x_24115:
        /* <DEDUP_REMOVED lines=26> */
.L_x_24118:
        /* <DEDUP_REMOVED lines=13> */
.L_x_24117:
[----:B------:R-:W3:Y:S02]  /*2800*/  LDG.E.U16 R4, desc[UR36][R4.64] ;  /* 0x0000002404047981 */ /* 0x000ee4000c1e1500 */
[----:B---3--:R-:W-:Y:S01]  /*2810*/  IMAD.U32 R25, R4, 0x10000, RZ ;  /* 0x0001000004197824 */ /* 0x008fe200078e00ff */
[----:B------:R-:W-:Y:S06]  /*2820*/  BRA `(.L_x_24107) ;  /* 0x0000000400887947 */ /* 0x000fec0003800000 */
.L_x_24114:
        /* <DEDUP_REMOVED lines=11> */
.L_x_24121:
        /* <DEDUP_REMOVED lines=20> */
.L_x_24123:
[----:B------:R-:W-:Y:S05]  /*2a20*/  BSYNC B0 ;  /* 0x0000000000007941 */ /* 0x000fea0003800000 */
.L_x_24122:
[----:B------:R-:W-:Y:S01]  /*2a30*/  IMAD.SHL.U32 R3, R3, 0x100000, RZ ;  /* 0x0010000003037824 */ /* 0x000fe200078e00ff */
[----:B------:R-:W-:-:S04]  /*2a40*/  LEA R0, R0, 0x3b800000, 0x17 ;  /* 0x3b80000000007811 */ /* 0x000fc800078eb8ff */
[----:B------:R-:W-:Y:S01]  /*2a50*/  LOP3.LUT R25, R0, R3, R25, 0xfe, !PT ;  /* 0x0000000300197212 */ /* 0x000fe200078efe19 */
[----:B------:R-:W-:Y:S06]  /*2a60*/  BRA `(.L_x_24107) ;  /* 0x0000000000f87947 */ /* 0x000fec0003800000 */
.L_x_24120:
        /* <DEDUP_REMOVED lines=20> */
.L_x_24125:
[----:B------:R-:W-:Y:S05]  /*2bb0*/  BSYNC B0 ;  /* 0x0000000000007941 */ /* 0x000fea0003800000 */
.L_x_24124:
[----:B------:R-:W-:Y:S01]  /*2bc0*/  IMAD.SHL.U32 R3, R3, 0x200000, RZ ;  /* 0x0020000003037824 */ /* 0x000fe200078e00ff */
[----:B------:R-:W-:-:S04]  /*2bd0*/  LEA R0, R0, 0x37800000, 0x17 ;  /* 0x3780000000007811 */ /* 0x000fc800078eb8ff */
[----:B------:R-:W-:Y:S01]  /*2be0*/  LOP3.LUT R25, R0, R3, R25, 0xfe, !PT ;  /* 0x0000000300197212 */ /* 0x000fe200078efe19 */
[----:B------:R-:W-:Y:S06]  /*2bf0*/  BRA `(.L_x_24107) ;  /* 0x0000000000947947 */ /* 0x000fec0003800000 */
.L_x_24119:
        /* <DEDUP_REMOVED lines=14> */
.L_x_24106:
        /* <DEDUP_REMOVED lines=16> */
.L_x_24128:
[----:B------:R-:W-:Y:S01]  /*2de0*/  IMAD.MOV.U32 R25, RZ, RZ, RZ ;  /* 0x000000ffff197224 */ /* 0x000fe200078e00ff */
[----:B------:R-:W-:Y:S06]  /*2df0*/  BRA `(.L_x_24107) ;  /* 0x0000000000147947 */ /* 0x000fec0003800000 */
.L_x_24127:
[----:B------:R-:W3:Y:S02]  /*2e00*/  LDG.E.64 R4, desc[UR36][R4.64] ;  /* 0x0000002404047981 */ /* 0x000ee4000c1e1b00 */
[----:B---3--:R0:W3:Y:S01]  /*2e10*/  I2F.U64 R25, R4 ;  /* 0x0000000400197312 */ /* 0x0080e20000301000 */
[----:B------:R-:W-:Y:S05]  /*2e20*/  BRA `(.L_x_24107) ;  /* 0x0000000000087947 */ /* 0x000fea0003800000 */
.L_x_24126:
[----:B------:R-:W3:Y:S02]  /*2e30*/  LDG.E R4, desc[UR36][R4.64] ;  /* 0x0000002404047981 */ /* 0x000ee4000c1e1900 */
[----:B---3--:R-:W-:-:S07]  /*2e40*/  I2FP.F32.U32 R25, R4 ;  /* 0x0000000400197245 */ /* 0x008fce0000201000 */
.L_x_24107:
[----:B------:R-:W-:Y:S05]  /*2e50*/  BSYNC B6 ;  /* 0x0000000000067941 */ /* 0x000fea0003800000 */
.L_x_24101:
        /* <DEDUP_REMOVED lines=20> */
.L_x_24133:
[----:B------:R-:W2:Y:S02]  /*2fa0*/  LDG.E.U8 R4, desc[UR36][R4.64] ;  /* 0x0000002404047981 */ /* 0x000ea4000c1e1100 */
[----:B--2---:R-:W-:Y:S01]  /*2fb0*/  I2FP.F32.U32 R26, R4 ;  /* 0x00000004001a7245 */ /* 0x004fe20000201000 */
[----:B------:R-:W-:Y:S06]  /*2fc0*/  BRA `(.L_x_24135) ;  /* 0x0000000c002c7947 */ /* 0x000fec0003800000 */
.L_x_24132:
        /* <DEDUP_REMOVED lines=9> */
.L_x_24137:
[----:B------:R-:W2:Y:S02]  /*3060*/  LDG.E R4, desc[UR36][R4.64] ;  /* 0x0000002404047981 */ /* 0x000ea4000c1e1900 */
[----:B--2---:R-:W-:Y:S01]  /*3070*/  I2FP.F32.S32 R26, R4 ;  /* 0x00000004001a7245 */ /* 0x004fe20000201400 */
[----:B------:R-:W-:Y:S06]  /*3080*/  BRA `(.L_x_24135) ;  /* 0x0000000800fc7947 */ /* 0x000fec0003800000 */
.L_x_24136:
[----:B------:R-:W2:Y:S02]  /*3090*/  LDG.E.U16 R4, desc[UR36][R4.64] ;  /* 0x0000002404047981 */ /* 0x000ea4000c1e1500 */
[----:B--2---:R2:W0:Y:S01]  /*30a0*/  I2F.S16 R26, R4 ;  /* 0x00000004001a7306 */ /* 0x0044220000101400 */
[----:B------:R-:W-:Y:S05]  /*30b0*/  BRA `(.L_x_24135) ;  /* 0x0000000800f07947 */ /* 0x000fea0003800000 */
.L_x_24131:
        /* <DEDUP_REMOVED lines=8> */
.L_x_24139:
[----:B------:R-:W2:Y:S02]  /*3140*/  LDG.E.U16 R4, desc[UR36][R4.64] ;  /* 0x0000002404047981 */ /* 0x000ea4000c1e1500 */
[----:B--2---:R-:W-:Y:S01]  /*3150*/  HADD2.F32 R26, -RZ, R4.H0_H0 ;  /* 0x20000004ff1a7230 */ /* 0x004fe20000004100 */
[----:B------:R-:W-:Y:S06]  /*3160*/  BRA `(.L_x_24135) ;  /* 0x0000000800c47947 */ /* 0x000fec0003800000 */
.L_x_24138:
        /* <DEDUP_REMOVED lines=8> */
.L_x_24141:
[----:B------:R-:W2:Y:S02]  /*31f0*/  LDG.E.U16 R4, desc[UR36][R4.64] ;  /* 0x0000002404047981 */ /* 0x000ea4000c1e1500 */
[----:B--2---:R-:W-:Y:S01]  /*3200*/  HADD2.F32 R26, -RZ, R4.H0_H0 ;  /* 0x20000004ff1a7230 */ /* 0x004fe20000004100 */
[----:B------:R-:W-:Y:S06]  /*3210*/  BRA `(.L_x_24135) ;  /* 0x0000000800987947 */ /* 0x000fec0003800000 */
.L_x_24140:
[----:B------:R-:W2:Y:S01]  /*3220*/  LDG.E.64 R4, desc[UR36][R4.64] ;  /* 0x0000002404047981 */ /* 0x000ea2000c1e1b00 */
[----:B------:R-:W-:Y:S01]  /*3230*/  UMOV UR4, 0xf0000000 ;  /* 0xf000000000047882 */ /* 0x000fe20000000000 */
[----:B------:R-:W-:Y:S01]  /*3240*/  UMOV UR5, 0x380fffff ;  /* 0x380fffff00057882 */ /* 0x000fe20000000000 */
[----:B--2---:R-:W0:Y:S01]  /*3250*/  F2F.F32.F64 R26, R4 ;  /* 0x00000004001a7310 */ /* 0x004e220000301000 */
[----:B------:R-:W-:-:S14]  /*3260*/  DSETP.GEU.AND P0, PT, |R4|, UR4, PT ;  /* 0x0000000404007e2a */ /* 0x000fdc000bf0e200 */
[----:B0-----:R-:W-:Y:S01]  /*3270*/  @!P0 FMUL R26, R26, 1.175494350822287508e-38 ;  /* 0x008000001a1a8820 */ /* 0x001fe20000400000 */
[----:B------:R-:W-:Y:S06]  /*3280*/  BRA `(.L_x_24135) ;  /* 0x00000008007c7947 */ /* 0x000fec0003800000 */
.L_x_24130:
        /* <DEDUP_REMOVED lines=12> */
.L_x_24144:
[----:B------:R-:W2:Y:S01]  /*3350*/  LDG.E.64 R4, desc[UR36][R4.64] ;  /* 0x0000002404047981 */ /* 0x000ea2000c1e1b00 */
[----:B------:R-:W-:Y:S01]  /*3360*/  UMOV UR4, 0xf0000000 ;  /* 0xf000000000047882 */ /* 0x000fe20000000000 */
[----:B------:R-:W-:Y:S01]  /*3370*/  UMOV UR5, 0x380fffff ;  /* 0x380fffff00057882 */ /* 0x000fe20000000000 */
[----:B--2---:R-:W0:Y:S01]  /*3380*/  F2F.F32.F64 R26, R4 ;  /* 0x00000004001a7310 */ /* 0x004e220000301000 */
[----:B------:R-:W-:-:S14]  /*3390*/  DSETP.GEU.AND P0, PT, |R4|, UR4, PT ;  /* 0x0000000404007e2a */ /* 0x000fdc000bf0e200 */
[----:B0-----:R-:W-:Y:S01]  /*33a0*/  @!P0 FMUL R26, R26, 1.175494350822287508e-38 ;  /* 0x008000001a1a8820 */ /* 0x001fe20000400000 */
[----:B------:R-:W-:Y:S06]  /*33b0*/  BRA `(.L_x_24135) ;  /* 0x0000000800307947 */ /* 0x000fec0003800000 */
.L_x_24143:
        /* <DEDUP_REMOVED lines=26> */
.L_x_24146:
        /* <DEDUP_REMOVED lines=13> */
.L_x_24145:
[----:B------:R-:W2:Y:S02]  /*3630*/  LDG.E.U16 R4, desc[UR36][R4.64] ;  /* 0x0000002404047981 */ /* 0x000ea4000c1e1500 */
[----:B--2---:R-:W-:Y:S01]  /*3640*/  IMAD.U32 R26, R4, 0x10000, RZ ;  /* 0x00010000041a7824 */ /* 0x004fe200078e00ff */
[----:B------:R-:W-:Y:S06]  /*3650*/  BRA `(.L_x_24135) ;  /* 0x0000000400887947 */ /* 0x000fec0003800000 */
.L_x_24142:
        /* <DEDUP_REMOVED lines=11> */
.L_x_24149:
        /* <DEDUP_REMOVED lines=20> */
.L_x_24151:
[----:B------:R-:W-:Y:S05]  /*3850*/  BSYNC B0 ;  /* 0x0000000000007941 */ /* 0x000fea0003800000 */
.L_x_24150:
[----:B------:R-:W-:Y:S01]  /*3860*/  IMAD.SHL.U32 R3, R3, 0x100000, RZ ;  /* 0x0010000003037824 */ /* 0x000fe200078e00ff */
[----:B------:R-:W-:-:S04]  /*3870*/  LEA R5, R0, 0x3b800000, 0x17 ;  /* 0x3b80000000057811 */ /* 0x000fc800078eb8ff */
[----:B------:R-:W-:Y:S01]  /*3880*/  LOP3.LUT R26, R5, R3, R26, 0xfe, !PT ;  /* 0x00000003051a7212 */ /* 0x000fe200078efe1a */
[----:B------:R-:W-:Y:S06]  /*3890*/  BRA `(.L_x_24135) ;  /* 0x0000000000f87947 */ /* 0x000fec0003800000 */
.L_x_24148:
        /* <DEDUP_REMOVED lines=20> */
.L_x_24153:
[----:B------:R-:W-:Y:S05]  /*39e0*/  BSYNC B0 ;  /* 0x0000000000007941 */ /* 0x000fea0003800000 */
.L_x_24152:
[----:B------:R-:W-:Y:S01]  /*39f0*/  IMAD.SHL.U32 R3, R3, 0x200000, RZ ;  /* 0x0020000003037824 */ /* 0x000fe200078e00ff */
[----:B------:R-:W-:-:S04]  /*3a00*/  LEA R5, R0, 0x37800000, 0x17 ;  /* 0x3780000000057811 */ /* 0x000fc800078eb8ff */
[----:B------:R-:W-:Y:S01]  /*3a10*/  LOP3.LUT R26, R5, R3, R26, 0xfe, !PT ;  /* 0x00000003051a7212 */ /* 0x000fe200078efe1a */
[----:B------:R-:W-:Y:S06]  /*3a20*/  BRA `(.L_x_24135) ;  /* 0x0000000000947947 */ /* 0x000fec0003800000 */
.L_x_24147:
        /* <DEDUP_REMOVED lines=14> */
.L_x_24134:
        /* <DEDUP_REMOVED lines=16> */
.L_x_24156:
[----:B------:R-:W-:Y:S01]  /*3c10*/  IMAD.MOV.U32 R26, RZ, RZ, RZ ;  /* 0x000000ffff1a7224 */ /* 0x000fe200078e00ff */
[----:B------:R-:W-:Y:S06]  /*3c20*/  BRA `(.L_x_24135) ;  /* 0x0000000000147947 */ /* 0x000fec0003800000 */
.L_x_24155:
[----:B------:R-:W2:Y:S02]  /*3c30*/  LDG.E.64 R4, desc[UR36][R4.64] ;  /* 0x0000002404047981 */ /* 0x000ea4000c1e1b00 */
[----:B--2---:R0:W1:Y:S01]  /*3c40*/  I2F.U64 R26, R4 ;  /* 0x00000004001a7312 */ /* 0x0040620000301000 */
[----:B------:R-:W-:Y:S05]  /*3c50*/  BRA `(.L_x_24135) ;  /* 0x0000000000087947 */ /* 0x000fea0003800000 */
.L_x_24154:
[----:B------:R-:W2:Y:S02]  /*3c60*/  LDG.E R4, desc[UR36][R4.64] ;  /* 0x0000002404047981 */ /* 0x000ea4000c1e1900 */
[----:B--2---:R-:W-:-:S07]  /*3c70*/  I2FP.F32.U32 R26, R4 ;  /* 0x00000004001a7245 */ /* 0x004fce0000201000 */
.L_x_24135:
[----:B------:R-:W-:Y:S05]  /*3c80*/  BSYNC B6 ;  /* 0x0000000000067941 */ /* 0x000fea0003800000 */
.L_x_24129:
        /* <DEDUP_REMOVED lines=20> */
.L_x_24161:
[----:B------:R-:W2:Y:S02]  /*3dd0*/  LDG.E.U8 R4, desc[UR36][R4.64] ;  /* 0x0000002404047981 */ /* 0x000ea4000c1e1100 */
[----:B--2---:R-:W-:Y:S01]  /*3de0*/  I2FP.F32.U32 R27, R4 ;  /* 0x00000004001b7245 */ /* 0x004fe20000201000 */
[----:B------:R-:W-:Y:S06]  /*3df0*/  BRA `(.L_x_24163) ;  /* 0x0000000c002c7947 */ /* 0x000fec0003800000 */
.L_x_24160:
        /* <DEDUP_REMOVED lines=9> */
.L_x_24165:
[----:B------:R-:W2:Y:S02]  /*3e90*/  LDG.E R4, desc[UR36][R4.64] ;  /* 0x0000002404047981 */ /* 0x000ea4000c1e1900 */
[----:B--2---:R-:W-:Y:S01]  /*3ea0*/  I2FP.F32.S32 R27, R4 ;  /* 0x00000004001b7245 */ /* 0x004fe20000201400 */
[----:B------:R-:W-:Y:S06]  /*3eb0*/  BRA `(.L_x_24163) ;  /* 0x0000000800fc7947 */ /* 0x000fec0003800000 */
.L_x_24164:
[----:B------:R-:W2:Y:S02]  /*3ec0*/  LDG.E.U16 R4, desc[UR36][R4.64] ;  /* 0x0000002404047981 */ /* 0x000ea4000c1e1500 */
[----:B--2---:R0:W2:Y:S01]  /*3ed0*/  I2F.S16 R27, R4 ;  /* 0x00000004001b7306 */ /* 0x0040a20000101400 */
[----:B------:R-:W-:Y:S05]  /*3ee0*/  BRA `(.L_x_24163) ;  /* 0x0000000800f07947 */ /* 0x000fea0003800000 */
.L_x_24159:
        /* <DEDUP_REMOVED lines=8> */
.L_x_24167:
[----:B------:R-:W2:Y:S02]  /*3f70*/  LDG.E.U16 R4, desc[UR36][R4.64] ;  /* 0x0000002404047981 */ /* 0x000ea4000c1e1500 */
[----:B--2---:R-:W-:Y:S01]  /*3f80*/  HADD2.F32 R27, -RZ, R4.H0_H0 ;  /* 0x20000004ff1b7230 */ /* 0x004fe20000004100 */
[----:B------:R-:W-:Y:S06]  /*3f90*/  BRA `(.L_x_24163) ;  /* 0x0000000800c47947 */ /* 0x000fec0003800000 */
.L_x_24166:
        /* <DEDUP_REMOVED lines=8> */
.L_x_24169:
[----:B------:R-:W2:Y:S02]  /*4020*/  LDG.E.U16 R4, desc[UR36][R4.64] ;  /* 0x0000002404047981 */ /* 0x000ea4000c1e1500 */
[----:B--2---:R-:W-:Y:S01]  /*4030*/  HADD2.F32 R27, -RZ, R4.H0_H0 ;  /* 0x20000004ff1b7230 */ /* 0x004fe20000004100 */
[----:B------:R-:W-:Y:S06]  /*4040*/  BRA `(.L_x_24163) ;  /* 0x0000000800987947 */ /* 0x000fec0003800000 */
.L_x_24168:
[----:B------:R-:W2:Y:S01]  /*4050*/  LDG.E.64 R4, desc[UR36][R4.64] ;  /* 0x0000002404047981 */ /* 0x000ea2000c1e1b00 */
[----:B------:R-:W-:Y:S01]  /*4060*/  UMOV UR4, 0xf0000000 ;  /* 0xf000000000047882 */ /* 0x000fe20000000000 */
[----:B------:R-:W-:Y:S01]  /*4070*/  UMOV UR5, 0x380fffff ;  /* 0x380fffff00057882 */ /* 0x000fe20000000000 */
[----:B--2---:R-:W0:Y:S01]  /*4080*/  F2F.F32.F64 R27, R4 ;  /* 0x00000004001b7310 */ /* 0x004e220000301000 */
[----:B------:R-:W-:-:S14]  /*4090*/  DSETP.GEU.AND P0, PT, |R4|, UR4, PT ;  /* 0x0000000404007e2a */ /* 0x000fdc000bf0e200 */
[----:B0-----:R-:W-:Y:S01]  /*40a0*/  @!P0 FMUL R27, R27, 1.175494350822287508e-38 ;  /* 0x008000001b1b8820 */ /* 0x001fe20000400000 */
[----:B------:R-:W-:Y:S06]  /*40b0*/  BRA `(.L_x_24163) ;  /* 0x00000008007c7947 */ /* 0x000fec0003800000 */
.L_x_24158:
        /* <DEDUP_REMOVED lines=12> */
.L_x_24172:
[----:B------:R-:W2:Y:S01]  /*4180*/  LDG.E.64 R4, desc[UR36][R4.64] ;  /* 0x0000002404047981 */ /* 0x000ea2000c1e1b00 */
[----:B------:R-:W-:Y:S01]  /*4190*/  UMOV UR4, 0xf0000000 ;  /* 0xf000000000047882 */ /* 0x000fe20000000000 */
[----:B------:R-:W-:Y:S01]  /*41a0*/  UMOV UR5, 0x380fffff ;  /* 0x380fffff00057882 */ /* 0x000fe20000000000 */
[----:B--2---:R-:W0:Y:S01]  /*41b0*/  F2F.F32.F64 R27, R4 ;  /* 0x00000004001b7310 */ /* 0x004e220000301000 */
[----:B------:R-:W-:-:S14]  /*41c0*/  DSETP.GEU.AND P0, PT, |R4|, UR4, PT ;  /* 0x0000000404007e2a */ /* 0x000fdc000bf0e200 */
[----:B0-----:R-:W-:Y:S01]  /*41d0*/  @!P0 FMUL R27, R27, 1.175494350822287508e-38 ;  /* 0x008000001b1b8820 */ /* 0x001fe20000400000 */
[----:B------:R-:W-:Y:S06]  /*41e0*/  BRA `(.L_x_24163) ;  /* 0x0000000800307947 */ /* 0x000fec0003800000 */
.L_x_24171:
        /* <DEDUP_REMOVED lines=26> */
.L_x_24174:
        /* <DEDUP_REMOVED lines=13> */
.L_x_24173:
[----:B------:R-:W2:Y:S02]  /*4460*/  LDG.E.U16 R4, desc[UR36][R4.64] ;  /* 0x0000002404047981 */ /* 0x000ea4000c1e1500 */
[----:B--2---:R-:W-:Y:S01]  /*4470*/  IMAD.U32 R27, R4, 0x10000, RZ ;  /* 0x00010000041b7824 */ /* 0x004fe200078e00ff */
[----:B------:R-:W-:Y:S06]  /*4480*/  BRA `(.L_x_24163) ;  /* 0x0000000400887947 */ /* 0x000fec0003800000 */
.L_x_24170:
        /* <DEDUP_REMOVED lines=11> */
.L_x_24177:
        /* <DEDUP_REMOVED lines=20> */
.L_x_24179:
[----:B------:R-:W-:Y:S05]  /*4680*/  BSYNC B0 ;  /* 0x0000000000007941 */ /* 0x000fea0003800000 */
.L_x_24178:
[----:B------:R-:W-:Y:S01]  /*4690*/  IMAD.SHL.U32 R3, R3, 0x100000, RZ ;  /* 0x0010000003037824 */ /* 0x000fe200078e00ff */
[----:B------:R-:W-:-:S04]  /*46a0*/  LEA R0, R0, 0x3b800000, 0x17 ;  /* 0x3b80000000007811 */ /* 0x000fc800078eb8ff */
[----:B------:R-:W-:Y:S01]  /*46b0*/  LOP3.LUT R27, R0, R3, R27, 0xfe, !PT ;  /* 0x00000003001b7212 */ /* 0x000fe200078efe1b */
[----:B------:R-:W-:Y:S06]  /*46c0*/  BRA `(.L_x_24163) ;  /* 0x0000000000f87947 */ /* 0x000fec0003800000 */
.L_x_24176:
        /* <DEDUP_REMOVED lines=20> */
.L_x_24181:
[----:B------:R-:W-:Y:S05]  /*4810*/  BSYNC B0 ;  /* 0x0000000000007941 */ /* 0x000fea0003800000 */
.L_x_24180:
[----:B------:R-:W-:Y:S01]  /*4820*/  IMAD.SHL.U32 R3, R3, 0x200000, RZ ;  /* 0x0020000003037824 */ /* 0x000fe200078e00ff */
[----:B------:R-:W-:-:S04]  /*4830*/  LEA R0, R0, 0x37800000, 0x17 ;  /* 0x3780000000007811 */ /* 0x000fc800078eb8ff */
[----:B------:R-:W-:Y:S01]  /*4840*/  LOP3.LUT R27, R0, R3, R27, 0xfe, !PT ;  /* 0x00000003001b7212 */ /* 0x000fe200078efe1b */
[----:B------:R-:W-:Y:S06]  /*4850*/  BRA `(.L_x_24163) ;  /* 0x0000000000947947 */ /* 0x000fec0003800000 */
.L_x_24175:
        /* <DEDUP_REMOVED lines=14> */
.L_x_24162:
        /* <DEDUP_REMOVED lines=16> */
.L_x_24184:
[----:B------:R-:W-:Y:S01]  /*4a40*/  IMAD.MOV.U32 R27, RZ, RZ, RZ ;  /* 0x000000ffff1b7224 */ /* 0x000fe200078e00ff */
[----:B------:R-:W-:Y:S06]  /*4a50*/  BRA `(.L_x_24163) ;  /* 0x0000000000147947 */ /* 0x000fec0003800000 */
.L_x_24183:
[----:B------:R-:W2:Y:S02]  /*4a60*/  LDG.E.64 R4, desc[UR36][R4.64] ;  /* 0x0000002404047981 */ /* 0x000ea4000c1e1b00 */
[----:B--2---:R0:W2:Y:S01]  /*4a70*/  I2F.U64 R27, R4 ;  /* 0x00000004001b7312 */ /* 0x0040a20000301000 */
[----:B------:R-:W-:Y:S05]  /*4a80*/  BRA `(.L_x_24163) ;  /* 0x0000000000087947 */ /* 0x000fea0003800000 */
.L_x_24182:
[----:B------:R-:W2:Y:S02]  /*4a90*/  LDG.E R4, desc[UR36][R4.64] ;  /* 0x0000002404047981 */ /* 0x000ea4000c1e1900 */
[----:B--2---:R-:W-:-:S07]  /*4aa0*/  I2FP.F32.U32 R27, R4 ;  /* 0x00000004001b7245 */ /* 0x004fce0000201000 */
.L_x_24163:
[----:B------:R-:W-:Y:S05]  /*4ab0*/  BSYNC B6 ;  /* 0x0000000000067941 */ /* 0x000fea0003800000 */
.L_x_24157:
[----:B------:R-:W-:-:S07]  /*4ac0*/  VIADD R16, R16, 0x80 ;  /* 0x0000008010107836 */ /* 0x000fce0000000000 */
.L_x_24039:
[----:B------:R-:W-:Y:S05]  /*4ad0*/  BSYNC B7 ;  /* 0x0000000000077941 */ /* 0x000fea0003800000 */
.L_x_24038:
        /* <DEDUP_REMOVED lines=27> */
.L_x_24190:
[----:B------:R-:W2:Y:S02]  /*4c90*/  LDG.E.U8 R4, desc[UR36][R4.64] ;  /* 0x0000002404047981 */ /* 0x000ea4000c1e1100 */
[----:B--2---:R-:W-:-:S04]  /*4ca0*/  I2FP.F32.U32 R0, R4 ;  /* 0x0000000400007245 */ /* 0x004fc80000201000 */
[----:B------:R-:W-:-:S04]  /*4cb0*/  F2FP.BF16.F32.PACK_AB R0, RZ, R0 ;  /* 0x00000000ff00723e */ /* 0x000fc800000010ff */
[----:B------:R-:W-:Y:S01]  /*4cc0*/  PRMT R22, R0, 0x7610, R22 ;  /* 0x0000761000167816 */ /* 0x000fe20000000016 */
[----:B------:R-:W-:Y:S06]  /*4cd0*/  BRA `(.L_x_24192) ;  /* 0x0000000c00c87947 */ /* 0x000fec0003800000 */
.L_x_24189:
        /* <DEDUP_REMOVED lines=11> */
.L_x_24194:
[----:B------:R-:W2:Y:S02]  /*4d90*/  LDG.E R4, desc[UR36][R4.64] ;  /* 0x0000002404047981 */ /* 0x000ea4000c1e1900 */
[----:B--2---:R-:W-:-:S04]  /*4da0*/  I2FP.F32.S32 R0, R4 ;  /* 0x0000000400007245 */ /* 0x004fc80000201400 */
[----:B------:R-:W-:-:S04]  /*4db0*/  F2FP.BF16.F32.PACK_AB R0, RZ, R0 ;  /* 0x00000000ff00723e */ /* 0x000fc800000010ff */
[----:B------:R-:W-:Y:S01]  /*4dc0*/  PRMT R22, R0, 0x7610, R22 ;  /* 0x0000761000167816 */ /* 0x000fe20000000016 */
[----:B------:R-:W-:Y:S06]  /*4dd0*/  BRA `(.L_x_24192) ;  /* 0x0000000c00887947 */ /* 0x000fec0003800000 */
.L_x_24193:
[----:B------:R-:W2:Y:S02]  /*4de0*/  LDG.E.U16 R4, desc[UR36][R4.64] ;  /* 0x0000002404047981 */ /* 0x000ea4000c1e1500 */
[----:B--2---:R-:W0:Y:S02]  /*4df0*/  I2F.S16 R0, R4 ;  /* 0x0000000400007306 */ /* 0x004e240000101400 */
[----:B0-----:R-:W-:-:S04]  /*4e00*/  F2FP.BF16.F32.PACK_AB R0, RZ, R0 ;  /* 0x00000000ff00723e */ /* 0x001fc800000010ff */
[----:B------:R-:W-:Y:S01]  /*4e10*/  PRMT R22, R0, 0x7610, R22 ;  /* 0x0000761000167816 */ /* 0x000fe20000000016 */
[----:B------:R-:W-:Y:S06]  /*4e20*/  BRA `(.L_x_24192) ;  /* 0x0000000c00747947 */ /* 0x000fec0003800000 */
.L_x_24188:
        /* <DEDUP_REMOVED lines=9> */
.L_x_24196:
[----:B------:R-:W2:Y:S02]  /*4ec0*/  LDG.E.U16 R0, desc[UR36][R4.64] ;  /* 0x0000002404007981 */ /* 0x000ea4000c1e1500 */
[----:B--2---:R-:W-:-:S05]  /*4ed0*/  HADD2.F32 R0, -RZ, R0.H0_H0 ;  /* 0x20000000ff007230 */ /* 0x004fca0000004100 */
[----:B------:R-:W-:-:S04]  /*4ee0*/  F2FP.BF16.F32.PACK_AB R0, RZ, R0 ;  /* 0x00000000ff00723e */ /* 0x000fc800000010ff */
[----:B------:R-:W-:Y:S01]  /*4ef0*/  PRMT R22, R0, 0x7610, R22 ;  /* 0x0000761000167816 */ /* 0x000fe20000000016 */
[----:B------:R-:W-:Y:S06]  /*4f00*/  BRA `(.L_x_24192) ;  /* 0x0000000c003c7947 */ /* 0x000fec0003800000 */
.L_x_24195:
        /* <DEDUP_REMOVED lines=9> */
.L_x_24198:
[----:B------:R-:W2:Y:S02]  /*4fa0*/  LDG.E.U16 R4, desc[UR36][R4.64] ;  /* 0x0000002404047981 */ /* 0x000ea4000c1e1500 */
[----:B--2---:R-:W-:-:S05]  /*4fb0*/  HADD2.F32 R0, -RZ, R4.H0_H0 ;  /* 0x20000004ff007230 */ /* 0x004fca0000004100 */
[----:B------:R-:W-:-:S04]  /*4fc0*/  F2FP.BF16.F32.PACK_AB R0, RZ, R0 ;  /* 0x00000000ff00723e */ /* 0x000fc800000010ff */
[----:B------:R-:W-:Y:S01]  /*4fd0*/  PRMT R22, R0, 0x7610, R22 ;  /* 0x0000761000167816 */ /* 0x000fe20000000016 */
[----:B------:R-:W-:Y:S06]  /*4fe0*/  BRA `(.L_x_24192) ;  /* 0x0000000c00047947 */ /* 0x000fec0003800000 */
.L_x_24197:
        /* <DEDUP_REMOVED lines=9> */
.L_x_24187:
        /* <DEDUP_REMOVED lines=14> */
.L_x_24201:
        /* <DEDUP_REMOVED lines=9> */
.L_x_24200:
        /* <DEDUP_REMOVED lines=28> */
.L_x_24203:
        /* <DEDUP_REMOVED lines=15> */
.L_x_24202:
[----:B------:R0:W5:Y:S01]  /*54a0*/  LDG.E.U16 R22, desc[UR36][R4.64] ;  /* 0x0000002404167981 */ /* 0x000162000c1e1500 */
[----:B------:R-:W-:Y:S05]  /*54b0*/  BRA `(.L_x_24192) ;  /* 0x0000000400d07947 */ /* 0x000fea0003800000 */
.L_x_24199:
        /* <DEDUP_REMOVED lines=13> */
.L_x_24206:
        /* <DEDUP_REMOVED lines=21> */
.L_x_24210:
[----:B------:R-:W-:Y:S05]  /*56e0*/  BSYNC B1 ;  /* 0x0000000000017941 */ /* 0x000fea0003800000 */
.L_x_24209:
[----:B------:R-:W-:Y:S01]  /*56f0*/  LEA R5, R0, 0x3b800000, 0x17 ;  /* 0x3b80000000057811 */ /* 0x000fe200078eb8ff */
[----:B------:R-:W-:-:S05]  /*5700*/  IMAD.SHL.U32 R0, R3, 0x100000, RZ ;  /* 0x0010000003007824 */ /* 0x000fca00078e00ff */
[----:B------:R-:W-:-:S07]  /*5710*/  LOP3.LUT R0, R5, R0, R6, 0xfe, !PT ;  /* 0x0000000005007212 */ /* 0x000fce00078efe06 */
.L_x_24208:
[----:B------:R-:W-:Y:S05]  /*5720*/  BSYNC B0 ;  /* 0x0000000000007941 */ /* 0x000fea0003800000 */
.L_x_24207:
[----:B------:R-:W-:-:S04]  /*5730*/  F2FP.BF16.F32.PACK_AB R0, RZ, R0 ;  /* 0x00000000ff00723e */ /* 0x000fc800000010ff */
[----:B------:R-:W-:Y:S01]  /*5740*/  PRMT R22, R0, 0x7610, R22 ;  /* 0x0000761000167816 */ /* 0x000fe20000000016 */
[----:B------:R-:W-:Y:S06]  /*5750*/  BRA `(.L_x_24192) ;  /* 0x0000000400287947 */ /* 0x000fec0003800000 */
.L_x_24205:
        /* <DEDUP_REMOVED lines=21> */
.L_x_24214:
[----:B------:R-:W-:Y:S05]  /*58b0*/  BSYNC B1 ;  /* 0x0000000000017941 */ /* 0x000fea0003800000 */
.L_x_24213:
[----:B------:R-:W-:Y:S01]  /*58c0*/  LEA R5, R0, 0x37800000, 0x17 ;  /* 0x3780000000057811 */ /* 0x000fe200078eb8ff */
[----:B------:R-:W-:-:S05]  /*58d0*/  IMAD.SHL.U32 R0, R3, 0x200000, RZ ;  /* 0x0020000003007824 */ /* 0x000fca00078e00ff */
[----:B------:R-:W-:-:S07]  /*58e0*/  LOP3.LUT R0, R5, R0, R6, 0xfe, !PT ;  /* 0x0000000005007212 */ /* 0x000fce00078efe06 */
.L_x_24212:
[----:B------:R-:W-:Y:S05]  /*58f0*/  BSYNC B0 ;  /* 0x0000000000007941 */ /* 0x000fea0003800000 */
.L_x_24211:
[----:B------:R-:W-:-:S04]  /*5900*/  F2FP.BF16.F32.PACK_AB R0, RZ, R0 ;  /* 0x00000000ff00723e */ /* 0x000fc800000010ff */
[----:B------:R-:W-:Y:S01]  /*5910*/  PRMT R22, R0, 0x7610, R22 ;  /* 0x0000761000167816 */ /* 0x000fe20000000016 */
[----:B------:R-:W-:Y:S06]  /*5920*/  BRA `(.L_x_24192) ;  /* 0x0000000000b47947 */ /* 0x000fec0003800000 */
.L_x_24204:
        /* <DEDUP_REMOVED lines=14> */
.L_x_24218:
[----:B------:R-:W-:Y:S05]  /*5a10*/  BSYNC B0 ;  /* 0x0000000000007941 */ /* 0x000fea0003800000 */
.L_x_24217:
[----:B------:R-:W-:-:S04]  /*5a20*/  F2FP.BF16.F32.PACK_AB R0, RZ, R0 ;  /* 0x00000000ff00723e */ /* 0x000fc800000010ff */
[----:B------:R-:W-:Y:S01]  /*5a30*/  PRMT R22, R0, 0x7610, R22 ;  /* 0x0000761000167816 */ /* 0x000fe20000000016 */
[----:B------:R-:W-:Y:S06]  /*5a40*/  BRA `(.L_x_24192) ;  /* 0x00000000006c7947 */ /* 0x000fec0003800000 */
.L_x_24191:
        /* <DEDUP_REMOVED lines=16> */
.L_x_24219:
[----:B------:R-:W-:Y:S01]  /*5b50*/  PRMT R22, RZ, 0x7610, R22 ;  /* 0x00007610ff167816 */ /* 0x000fe20000000016 */
[----:B------:R-:W-:Y:S06]  /*5b60*/  BRA `(.L_x_24192) ;  /* 0x0000000000247947 */ /* 0x000fec0003800000 */
.L_x_24216:
[----:B------:R-:W2:Y:S02]  /*5b70*/  LDG.E.64 R4, desc[UR36][R4.64] ;  /* 0x0000002404047981 */ /* 0x000ea4000c1e1b00 */
[----:B--2---:R-:W0:Y:S02]  /*5b80*/  I2F.U64 R0, R4 ;  /* 0x0000000400007312 */ /* 0x004e240000301000 */
[----:B0-----:R-:W-:-:S04]  /*5b90*/  F2FP.BF16.F32.PACK_AB R0, RZ, R0 ;  /* 0x00000000ff00723e */ /* 0x001fc800000010ff */
[----:B------:R-:W-:Y:S01]  /*5ba0*/  PRMT R22, R0, 0x7610, R22 ;  /* 0x0000761000167816 */ /* 0x000fe20000000016 */
[----:B------:R-:W-:Y:S06]  /*5bb0*/  BRA `(.L_x_24192) ;  /* 0x0000000000107947 */ /* 0x000fec0003800000 */
.L_x_24215:
[----:B------:R-:W2:Y:S02]  /*5bc0*/  LDG.E R4, desc[UR36][R4.64] ;  /* 0x0000002404047981 */ /* 0x000ea4000c1e1900 */
[----:B--2---:R-:W-:-:S04]  /*5bd0*/  I2FP.F32.U32 R0, R4 ;  /* 0x0000000400007245 */ /* 0x004fc80000201000 */
[----:B------:R-:W-:-:S04]  /*5be0*/  F2FP.BF16.F32.PACK_AB R0, RZ, R0 ;  /* 0x00000000ff00723e */ /* 0x000fc800000010ff */
[----:B------:R-:W-:-:S07]  /*5bf0*/  PRMT R22, R0, 0x7610, R22 ;  /* 0x0000761000167816 */ /* 0x000fce0000000016 */
.L_x_24192:
        /* <DEDUP_REMOVED lines=20> */
.L_x_24224:
[----:B------:R-:W2:Y:S02]  /*5d40*/  LDG.E.U8 R4, desc[UR36][R4.64] ;  /* 0x0000002404047981 */ /* 0x000ea4000c1e1100 */
[----:B--2---:R-:W-:Y:S01]  /*5d50*/  I2FP.F32.U32 R19, R4 ;  /* 0x0000000400137245 */ /* 0x004fe20000201000 */
[----:B------:R-:W-:Y:S06]  /*5d60*/  BRA `(.L_x_24226) ;  /* 0x0000000c002c7947 */ /* 0x000fec0003800000 */
.L_x_24223:
        /* <DEDUP_REMOVED lines=9> */
.L_x_24228:
[----:B------:R-:W2:Y:S02]  /*5e00*/  LDG.E R4, desc[UR36][R4.64] ;  /* 0x0000002404047981 */ /* 0x000ea4000c1e1900 */
[----:B--2---:R-:W-:Y:S01]  /*5e10*/  I2FP.F32.S32 R19, R4 ;  /* 0x0000000400137245 */ /* 0x004fe20000201400 */
[----:B------:R-:W-:Y:S06]  /*5e20*/  BRA `(.L_x_24226) ;  /* 0x0000000800fc7947 */ /* 0x000fec0003800000 */
.L_x_24227:
[----:B------:R-:W2:Y:S02]  /*5e30*/  LDG.E.U16 R4, desc[UR36][R4.64] ;  /* 0x0000002404047981 */ /* 0x000ea4000c1e1500 */
[----:B--2---:R0:W2:Y:S01]  /*5e40*/  I2F.S16 R19, R4 ;  /* 0x0000000400137306 */ /* 0x0040a20000101400 */
[----:B------:R-:W-:Y:S05]  /*5e50*/  BRA `(.L_x_24226) ;  /* 0x0000000800f07947 */ /* 0x000fea0003800000 */
.L_x_24222:
        /* <DEDUP_REMOVED lines=8> */
.L_x_24230:
[----:B------:R-:W2:Y:S02]  /*5ee0*/  LDG.E.U16 R4, desc[UR36][R4.64] ;  /* 0x0000002404047981 */ /* 0x000ea4000c1e1500 */
[----:B--2---:R-:W-:Y:S01]  /*5ef0*/  HADD2.F32 R19, -RZ, R4.H0_H0 ;  /* 0x20000004ff137230 */ /* 0x004fe20000004100 */
[----:B------:R-:W-:Y:S06]  /*5f00*/  BRA `(.L_x_24226) ;  /* 0x0000000800c47947 */ /* 0x000fec0003800000 */
.L_x_24229:
        /* <DEDUP_REMOVED lines=8> */
.L_x_24232:
[----:B------:R-:W2:Y:S02]  /*5f90*/  LDG.E.U16 R4, desc[UR36][R4.64] ;  /* 0x0000002404047981 */ /* 0x000ea4000c1e1500 */
[----:B--2---:R-:W-:Y:S01]  /*5fa0*/  HADD2.F32 R19, -RZ, R4.H0_H0 ;  /* 0x20000004ff137230 */ /* 0x004fe20000004100 */
[----:B------:R-:W-:Y:S06]  /*5fb0*/  BRA `(.L_x_24226) ;  /* 0x0000000800987947 */ /* 0x000fec0003800000 */
.L_x_24231:
[----:B------:R-:W2:Y:S01]  /*5fc0*/  LDG.E.64 R4, desc[UR36][R4.64] ;  /* 0x0000002404047981 */ /* 0x000ea2000c1e1b00 */
[----:B------:R-:W-:Y:S01]  /*5fd0*/  UMOV UR4, 0xf0000000 ;  /* 0xf000000000047882 */ /* 0x000fe20000000000 */
[----:B------:R-:W-:Y:S01]  /*5fe0*/  UMOV UR5, 0x380fffff ;  /* 0x380fffff00057882 */ /* 0x000fe20000000000 */
[----:B--2---:R-:W0:Y:S01]  /*5ff0*/  F2F.F32.F64 R19, R4 ;  /* 0x0000000400137310 */ /* 0x004e220000301000 */
[----:B------:R-:W-:-:S14]  /*6000*/  DSETP.GEU.AND P0, PT, |R4|, UR4, PT ;  /* 0x0000000404007e2a */ /* 0x000fdc000bf0e200 */
[----:B0-----:R-:W-:Y:S01]  /*6010*/  @!P0 FMUL R19, R19, 1.175494350822287508e-38 ;  /* 0x0080000013138820 */ /* 0x001fe20000400000 */
[----:B------:R-:W-:Y:S06]  /*6020*/  BRA `(.L_x_24226) ;  /* 0x00000008007c7947 */ /* 0x000fec0003800000 */
.L_x_24221:
        /* <DEDUP_REMOVED lines=12> */
.L_x_24235:
[----:B------:R-:W2:Y:S01]  /*60f0*/  LDG.E.64 R4, desc[UR36][R4.64] ;  /* 0x0000002404047981 */ /* 0x000ea2000c1e1b00 */
[----:B------:R-:W-:Y:S01]  /*6100*/  UMOV UR4, 0xf0000000 ;  /* 0xf000000000047882 */ /* 0x000fe20000000000 */
[----:B------:R-:W-:Y:S01]  /*6110*/  UMOV UR5, 0x380fffff ;  /* 0x380fffff00057882 */ /* 0x000fe20000000000 */
[----:B--2---:R-:W0:Y:S01]  /*6120*/  F2F.F32.F64 R19, R4 ;  /* 0x0000000400137310 */ /* 0x004e220000301000 */
[----:B------:R-:W-:-:S14]  /*6130*/  DSETP.GEU.AND P0, PT, |R4|, UR4, PT ;  /* 0x0000000404007e2a */ /* 0x000fdc000bf0e200 */
[----:B0-----:R-:W-:Y:S01]  /*6140*/  @!P0 FMUL R19, R19, 1.175494350822287508e-38 ;  /* 0x0080000013138820 */ /* 0x001fe20000400000 */
[----:B------:R-:W-:Y:S06]  /*6150*/  BRA `(.L_x_24226) ;  /* 0x0000000800307947 */ /* 0x000fec0003800000 */
.L_x_24234:
        /* <DEDUP_REMOVED lines=26> */
.L_x_24237:
        /* <DEDUP_REMOVED lines=13> */
.L_x_24236:
[----:B------:R-:W2:Y:S02]  /*63d0*/  LDG.E.U16 R4, desc[UR36][R4.64] ;  /* 0x0000002404047981 */ /* 0x000ea4000c1e1500 */
[----:B--2---:R-:W-:Y:S01]  /*63e0*/  IMAD.U32 R19, R4, 0x10000, RZ ;  /* 0x0001000004137824 */ /* 0x004fe200078e00ff */
[----:B------:R-:W-:Y:S06]  /*63f0*/  BRA `(.L_x_24226) ;  /* 0x0000000400887947 */ /* 0x000fec0003800000 */
.L_x_24233:
        /* <DEDUP_REMOVED lines=11> */
.L_x_24240:
        /* <DEDUP_REMOVED lines=20> */
.L_x_24242:
[----:B------:R-:W-:Y:S05]  /*65f0*/  BSYNC B0 ;  /* 0x0000000000007941 */ /* 0x000fea0003800000 */
.L_x_24241:
[----:B------:R-:W-:Y:S01]  /*6600*/  IMAD.SHL.U32 R3, R3, 0x100000, RZ ;  /* 0x0010000003037824 */ /* 0x000fe200078e00ff */
[----:B------:R-:W-:-:S04]  /*6610*/  LEA R0, R0, 0x3b800000, 0x17 ;  /* 0x3b80000000007811 */ /* 0x000fc800078eb8ff */
[----:B------:R-:W-:Y:S01]  /*6620*/  LOP3.LUT R19, R0, R3, R19, 0xfe, !PT ;  /* 0x0000000300137212 */ /* 0x000fe200078efe13 */
[----:B------:R-:W-:Y:S06]  /*6630*/  BRA `(.L_x_24226) ;  /* 0x0000000000f87947 */ /* 0x000fec0003800000 */
.L_x_24239:
        /* <DEDUP_REMOVED lines=20> */
.L_x_24244:
[----:B------:R-:W-:Y:S05]  /*6780*/  BSYNC B0 ;  /* 0x0000000000007941 */ /* 0x000fea0003800000 */
.L_x_24243:
[----:B------:R-:W-:Y:S01]  /*6790*/  IMAD.SHL.U32 R3, R3, 0x200000, RZ ;  /* 0x0020000003037824 */ /* 0x000fe200078e00ff */
[----:B------:R-:W-:-:S04]  /*67a0*/  LEA R0, R0, 0x37800000, 0x17 ;  /* 0x3780000000007811 */ /* 0x000fc800078eb8ff */
[----:B------:R-:W-:Y:S01]  /*67b0*/  LOP3.LUT R19, R0, R3, R19, 0xfe, !PT ;  /* 0x0000000300137212 */ /* 0x000fe200078efe13 */
[----:B------:R-:W-:Y:S06]  /*67c0*/  BRA `(.L_x_24226) ;  /* 0x0000000000947947 */ /* 0x000fec0003800000 */
.L_x_24238:
        /* <DEDUP_REMOVED lines=14> */
.L_x_24225:
        /* <DEDUP_REMOVED lines=16> */
.L_x_24247:
[----:B------:R-:W-:Y:S01]  /*69b0*/  IMAD.MOV.U32 R19, RZ, RZ, RZ ;  /* 0x000000ffff137224 */ /* 0x000fe200078e00ff */
[----:B------:R-:W-:Y:S06]  /*69c0*/  BRA `(.L_x_24226) ;  /* 0x0000000000147947 */ /* 0x000fec0003800000 */
.L_x_24246:
[----:B------:R-:W2:Y:S02]  /*69d0*/  LDG.E.64 R4, desc[UR36][R4.64] ;  /* 0x0000002404047981 */ /* 0x000ea4000c1e1b00 */
[----:B--2---:R0:W2:Y:S01]  /*69e0*/  I2F.U64 R19, R4 ;  /* 0x0000000400137312 */ /* 0x0040a20000301000 */
[----:B------:R-:W-:Y:S05]  /*69f0*/  BRA `(.L_x_24226) ;  /* 0x0000000000087947 */ /* 0x000fea0003800000 */
.L_x_24245:
[----:B------:R-:W2:Y:S02]  /*6a00*/  LDG.E R4, desc[UR36][R4.64] ;  /* 0x0000002404047981 */ /* 0x000ea4000c1e1900 */
[----:B--2---:R-:W-:-:S07]  /*6a10*/  I2FP.F32.U32 R19, R4 ;  /* 0x0000000400137245 */ /* 0x004fce0000201000 */
.L_x_24226:
[----:B------:R-:W-:Y:S05]  /*6a20*/  BSYNC B6 ;  /* 0x0000000000067941 */ /* 0x000fea0003800000 */
.L_x_24220:
        /* <DEDUP_REMOVED lines=20> */
.L_x_24252:
[----:B------:R-:W2:Y:S02]  /*6b70*/  LDG.E.U8 R4, desc[UR36][R4.64] ;  /* 0x0000002404047981 */ /* 0x000ea4000c1e1100 */
[----:B--2---:R-:W-:Y:S01]  /*6b80*/  I2FP.F32.U32 R28, R4 ;  /* 0x00000004001c7245 */ /* 0x004fe20000201000 */
[----:B------:R-:W-:Y:S06]  /*6b90*/  BRA `(.L_x_24254) ;  /* 0x0000000c002c7947 */ /* 0x000fec0003800000 */
.L_x_24251:
        /* <DEDUP_REMOVED lines=9> */
.L_x_24256:
[----:B------:R-:W2:Y:S02]  /*6c30*/  LDG.E R4, desc[UR36][R4.64] ;  /* 0x0000002404047981 */ /* 0x000ea4000c1e1900 */
[----:B--2---:R-:W-:Y:S01]  /*6c40*/  I2FP.F32.S32 R28, R4 ;  /* 0x00000004001c7245 */ /* 0x004fe20000201400 */
[----:B------:R-:W-:Y:S06]  /*6c50*/  BRA `(.L_x_24254) ;  /* 0x0000000800fc7947 */ /* 0x000fec0003800000 */
.L_x_24255:
[----:B------:R-:W2:Y:S02]  /*6c60*/  LDG.E.U16 R4, desc[UR36][R4.64] ;  /* 0x0000002404047981 */ /* 0x000ea4000c1e1500 */
[----:B--2---:R0:W2:Y:S01]  /*6c70*/  I2F.S16 R28, R4 ;  /* 0x00000004001c7306 */ /* 0x0040a20000101400 */
[----:B------:R-:W-:Y:S05]  /*6c80*/  BRA `(.L_x_24254) ;  /* 0x0000000800f07947 */ /* 0x000fea0003800000 */
.L_x_24250:
        /* <DEDUP_REMOVED lines=8> */
.L_x_24258:
[----:B------:R-:W2:Y:S02]  /*6d10*/  LDG.E.U16 R4, desc[UR36][R4.64] ;  /* 0x0000002404047981 */ /* 0x000ea4000c1e1500 */
[----:B--2---:R-:W-:Y:S01]  /*6d20*/  HADD2.F32 R28, -RZ, R4.H0_H0 ;  /* 0x20000004ff1c7230 */ /* 0x004fe20000004100 */
[----:B------:R-:W-:Y:S06]  /*6d30*/  BRA `(.L_x_24254) ;  /* 0x0000000800c47947 */ /* 0x000fec0003800000 */
.L_x_24257:
        /* <DEDUP_REMOVED lines=8> */
.L_x_24260:
[----:B------:R-:W2:Y:S02]  /*6dc0*/  LDG.E.U16 R4, desc[UR36][R4.64] ;  /* 0x0000002404047981 */ /* 0x000ea4000c1e1500 */
[----:B--2---:R-:W-:Y:S01]  /*6dd0*/  HADD2.F32 R28, -RZ, R4.H0_H0 ;  /* 0x20000004ff1c7230 */ /* 0x004fe20000004100 */
[----:B------:R-:W-:Y:S06]  /*6de0*/  BRA `(.L_x_24254) ;  /* 0x0000000800987947 */ /* 0x000fec0003800000 */
.L_x_24259:
[----:B------:R-:W2:Y:S01]  /*6df0*/  LDG.E.64 R4, desc[UR36][R4.64] ;  /* 0x0000002404047981 */ /* 0x000ea2000c1e1b00 */
[----:B------:R-:W-:Y:S01]  /*6e00*/  UMOV UR4, 0xf0000000 ;  /* 0xf000000000047882 */ /* 0x000fe20000000000 */
[----:B------:R-:W-:Y:S01]  /*6e10*/  UMOV UR5, 0x380fffff ;  /* 0x380fffff00057882 */ /* 0x000fe20000000000 */
[----:B--2---:R-:W0:Y:S01]  /*6e20*/  F2F.F32.F64 R28, R4 ;  /* 0x00000004001c7310 */ /* 0x004e220000301000 */
[----:B------:R-:W-:-:S14]  /*6e30*/  DSETP.GEU.AND P0, PT, |R4|, UR4, PT ;  /* 0x0000000404007e2a */ /* 0x000fdc000bf0e200 */
[----:B0-----:R-:W-:Y:S01]  /*6e40*/  @!P0 FMUL R28, R28, 1.175494350822287508e-38 ;  /* 0x008000001c1c8820 */ /* 0x001fe20000400000 */
[----:B------:R-:W-:Y:S06]  /*6e50*/  BRA `(.L_x_24254) ;  /* 0x00000008007c7947 */ /* 0x000fec0003800000 */
.L_x_24249:
        /* <DEDUP_REMOVED lines=12> */
.L_x_24263:
[----:B------:R-:W2:Y:S01]  /*6f20*/  LDG.E.64 R4, desc[UR36][R4.64] ;  /* 0x0000002404047981 */ /* 0x000ea2000c1e1b00 */
[----:B------:R-:W-:Y:S01]  /*6f30*/  UMOV UR4, 0xf0000000 ;  /* 0xf000000000047882 */ /* 0x000fe20000000000 */
[----:B------:R-:W-:Y:S01]  /*6f40*/  UMOV UR5, 0x380fffff ;  /* 0x380fffff00057882 */ /* 0x000fe20000000000 */
[----:B--2---:R-:W0:Y:S01]  /*6f50*/  F2F.F32.F64 R28, R4 ;  /* 0x00000004001c7310 */ /* 0x004e220000301000 */
[----:B------:R-:W-:-:S14]  /*6f60*/  DSETP.GEU.AND P0, PT, |R4|, UR4, PT ;  /* 0x0000000404007e2a */ /* 0x000fdc000bf0e200 */
[----:B0-----:R-:W-:Y:S01]  /*6f70*/  @!P0 FMUL R28, R28, 1.175494350822287508e-38 ;  /* 0x008000001c1c8820 */ /* 0x001fe20000400000 */
[----:B------:R-:W-:Y:S06]  /*6f80*/  BRA `(.L_x_24254) ;  /* 0x0000000800307947 */ /* 0x000fec0003800000 */
.L_x_24262:
        /* <DEDUP_REMOVED lines=26> */
.L_x_24265:
        /* <DEDUP_REMOVED lines=13> */
.L_x_24264:
[----:B------:R-:W2:Y:S02]  /*7200*/  LDG.E.U16 R4, desc[UR36][R4.64] ;  /* 0x0000002404047981 */ /* 0x000ea4000c1e1500 */
[----:B--2---:R-:W-:Y:S01]  /*7210*/  IMAD.U32 R28, R4, 0x10000, RZ ;  /* 0x00010000041c7824 */ /* 0x004fe200078e00ff */
[----:B------:R-:W-:Y:S06]  /*7220*/  BRA `(.L_x_24254) ;  /* 0x0000000400887947 */ /* 0x000fec0003800000 */
.L_x_24261:
        /* <DEDUP_REMOVED lines=11> */
.L_x_24268:
        /* <DEDUP_REMOVED lines=20> */
.L_x_24270:
[----:B------:R-:W-:Y:S05]  /*7420*/  BSYNC B0 ;  /* 0x0000000000007941 */ /* 0x000fea0003800000 */
.L_x_24269:
[----:B------:R-:W-:Y:S01]  /*7430*/  IMAD.SHL.U32 R3, R3, 0x100000, RZ ;  /* 0x0010000003037824 */ /* 0x000fe200078e00ff */
[----:B------:R-:W-:-:S04]  /*7440*/  LEA R5, R0, 0x3b800000, 0x17 ;  /* 0x3b80000000057811 */ /* 0x000fc800078eb8ff */
[----:B------:R-:W-:Y:S01]  /*7450*/  LOP3.LUT R28, R5, R3, R28, 0xfe, !PT ;  /* 0x00000003051c7212 */ /* 0x000fe200078efe1c */
[----:B------:R-:W-:Y:S06]  /*7460*/  BRA `(.L_x_24254) ;  /* 0x0000000000f87947 */ /* 0x000fec0003800000 */
.L_x_24267:
        /* <DEDUP_REMOVED lines=20> */
.L_x_24272:
[----:B------:R-:W-:Y:S05]  /*75b0*/  BSYNC B0 ;  /* 0x0000000000007941 */ /* 0x000fea0003800000 */
.L_x_24271:
[----:B------:R-:W-:Y:S01]  /*75c0*/  IMAD.SHL.U32 R3, R3, 0x200000, RZ ;  /* 0x0020000003037824 */ /* 0x000fe200078e00ff */
[----:B------:R-:W-:-:S04]  /*75d0*/  LEA R5, R0, 0x37800000, 0x17 ;  /* 0x3780000000057811 */ /* 0x000fc800078eb8ff */
[----:B------:R-:W-:Y:S01]  /*75e0*/  LOP3.LUT R28, R5, R3, R28, 0xfe, !PT ;  /* 0x00000003051c7212 */ /* 0x000fe200078efe1c */
[----:B------:R-:W-:Y:S06]  /*75f0*/  BRA `(.L_x_24254) ;  /* 0x0000000000947947 */ /* 0x000fec0003800000 */
.L_x_24266:
        /* <DEDUP_REMOVED lines=14> */
.L_x_24253:
        /* <DEDUP_REMOVED lines=16> */
.L_x_24275:
[----:B------:R-:W-:Y:S01]  /*77e0*/  IMAD.MOV.U32 R28, RZ, RZ, RZ ;  /* 0x000000ffff1c7224 */ /* 0x000fe200078e00ff */
[----:B------:R-:W-:Y:S06]  /*77f0*/  BRA `(.L_x_24254) ;  /* 0x0000000000147947 */ /* 0x000fec0003800000 */
.L_x_24274:
[----:B------:R-:W2:Y:S02]  /*7800*/  LDG.E.64 R4, desc[UR36][R4.64] ;  /* 0x0000002404047981 */ /* 0x000ea4000c1e1b00 */
[----:B--2---:R0:W2:Y:S01]  /*7810*/  I2F.U64 R28, R4 ;  /* 0x00000004001c7312 */ /* 0x0040a20000301000 */
[----:B------:R-:W-:Y:S05]  /*7820*/  BRA `(.L_x_24254) ;  /* 0x0000000000087947 */ /* 0x000fea0003800000 */
.L_x_24273:
[----:B------:R-:W2:Y:S02]  /*7830*/  LDG.E R4, desc[UR36][R4.64] ;  /* 0x0000002404047981 */ /* 0x000ea4000c1e1900 */
[----:B--2---:R-:W-:-:S07]  /*7840*/  I2FP.F32.U32 R28, R4 ;  /* 0x00000004001c7245 */ /* 0x004fce0000201000 */
.L_x_24254:
[----:B------:R-:W-:Y:S05]  /*7850*/  BSYNC B6 ;  /* 0x0000000000067941 */ /* 0x000fea0003800000 */
.L_x_24248:
        /* <DEDUP_REMOVED lines=20> */
.L_x_24280:
[----:B------:R-:W2:Y:S02]  /*79a0*/  LDG.E.U8 R4, desc[UR36][R4.64] ;  /* 0x0000002404047981 */ /* 0x000ea4000c1e1100 */
[----:B--2---:R-:W-:Y:S01]  /*79b0*/  I2FP.F32.U32 R29, R4 ;  /* 0x00000004001d7245 */ /* 0x004fe20000201000 */
[----:B------:R-:W-:Y:S06]  /*79c0*/  BRA `(.L_x_24282) ;  /* 0x0000000c002c7947 */ /* 0x000fec0003800000 */
.L_x_24279:
        /* <DEDUP_REMOVED lines=9> */
.L_x_24284:
[----:B------:R-:W2:Y:S02]  /*7a60*/  LDG.E R4, desc[UR36][R4.64] ;  /* 0x0000002404047981 */ /* 0x000ea4000c1e1900 */
[----:B--2---:R-:W-:Y:S01]  /*7a70*/  I2FP.F32.S32 R29, R4 ;  /* 0x00000004001d7245 */ /* 0x004fe20000201400 */
[----:B------:R-:W-:Y:S06]  /*7a80*/  BRA `(.L_x_24282) ;  /* 0x0000000800fc7947 */ /* 0x000fec0003800000 */
.L_x_24283:
[----:B------:R-:W2:Y:S02]  /*7a90*/  LDG.E.U16 R4, desc[UR36][R4.64] ;  /* 0x0000002404047981 */ /* 0x000ea4000c1e1500 */
[----:B--2---:R0:W1:Y:S01]  /*7aa0*/  I2F.S16 R29, R4 ;  /* 0x00000004001d7306 */ /* 0x0040620000101400 */
[----:B------:R-:W-:Y:S05]  /*7ab0*/  BRA `(.L_x_24282) ;  /* 0x0000000800f07947 */ /* 0x000fea0003800000 */
.L_x_24278:
        /* <DEDUP_REMOVED lines=8> */
.L_x_24286:
[----:B------:R-:W2:Y:S02]  /*7b40*/  LDG.E.U16 R4, desc[UR36][R4.64] ;  /* 0x0000002404047981 */ /* 0x000ea4000c1e1500 */
[----:B--2---:R-:W-:Y:S01]  /*7b50*/  HADD2.F32 R29, -RZ, R4.H0_H0 ;  /* 0x20000004ff1d7230 */ /* 0x004fe20000004100 */
[----:B------:R-:W-:Y:S06]  /*7b60*/  BRA `(.L_x_24282) ;  /* 0x0000000800c47947 */ /* 0x000fec0003800000 */
.L_x_24285:
        /* <DEDUP_REMOVED lines=8> */
.L_x_24288:
[----:B------:R-:W2:Y:S02]  /*7bf0*/  LDG.E.U16 R4, desc[UR36][R4.64] ;  /* 0x0000002404047981 */ /* 0x000ea4000c1e1500 */
[----:B--2---:R-:W-:Y:S01]  /*7c00*/  HADD2.F32 R29, -RZ, R4.H0_H0 ;  /* 0x20000004ff1d7230 */ /* 0x004fe20000004100 */
[----:B------:R-:W-:Y:S06]  /*7c10*/  BRA `(.L_x_24282) ;  /* 0x0000000800987947 */ /* 0x000fec0003800000 */
.L_x_24287:
[----:B------:R-:W2:Y:S01]  /*7c20*/  LDG.E.64 R4, desc[UR36][R4.64] ;  /* 0x0000002404047981 */ /* 0x000ea2000c1e1b00 */
[----:B------:R-:W-:Y:S01]  /*7c30*/  UMOV UR4, 0xf0000000 ;  /* 0xf000000000047882 */ /* 0x000fe20000000000 */
[----:B------:R-:W-:Y:S01]  /*7c40*/  UMOV UR5, 0x380fffff ;  /* 0x380fffff00057882 */ /* 0x000fe20000000000 */
[----:B--2---:R-:W0:Y:S01]  /*7c50*/  F2F.F32.F64 R29, R4 ;  /* 0x00000004001d7310 */ /* 0x004e220000301000 */
[----:B------:R-:W-:-:S14]  /*7c60*/  DSETP.GEU.AND P0, PT, |R4|, UR4, PT ;  /* 0x0000000404007e2a */ /* 0x000fdc000bf0e200 */
[----:B0-----:R-:W-:Y:S01]  /*7c70*/  @!P0 FMUL R29, R29, 1.175494350822287508e-38 ;  /* 0x008000001d1d8820 */ /* 0x001fe20000400000 */
[----:B------:R-:W-:Y:S06]  /*7c80*/  BRA `(.L_x_24282) ;  /* 0x00000008007c7947 */ /* 0x000fec0003800000 */
.L_x_24277:
        /* <DEDUP_REMOVED lines=12> */
.L_x_24291:
[----:B------:R-:W2:Y:S01]  /*7d50*/  LDG.E.64 R4, desc[UR36][R4.64] ;  /* 0x0000002404047981 */ /* 0x000ea2000c1e1b00 */
[----:B------:R-:W-:Y:S01]  /*7d60*/  UMOV UR4, 0xf0000000 ;  /* 0xf000000000047882 */ /* 0x000fe20000000000 */
[----:B------:R-:W-:Y:S01]  /*7d70*/  UMOV UR5, 0x380fffff ;  /* 0x380fffff00057882 */ /* 0x000fe20000000000 */
[----:B--2---:R-:W0:Y:S01]  /*7d80*/  F2F.F32.F64 R29, R4 ;  /* 0x00000004001d7310 */ /* 0x004e220000301000 */
[----:B------:R-:W-:-:S14]  /*7d90*/  DSETP.GEU.AND P0, PT, |R4|, UR4, PT ;  /* 0x0000000404007e2a */ /* 0x000fdc000bf0e200 */
[----:B0-----:R-:W-:Y:S01]  /*7da0*/  @!P0 FMUL R29, R29, 1.175494350822287508e-38 ;  /* 0x008000001d1d8820 */ /* 0x001fe20000400000 */
[----:B------:R-:W-:Y:S06]  /*7db0*/  BRA `(.L_x_24282) ;  /* 0x0000000800307947 */ /* 0x000fec0003800000 */
.L_x_24290:
        /* <DEDUP_REMOVED lines=26> */
.L_x_24293:
        /* <DEDUP_REMOVED lines=13> */
.L_x_24292:
[----:B------:R-:W2:Y:S02]  /*8030*/  LDG.E.U16 R4, desc[UR36][R4.64] ;  /* 0x0000002404047981 */ /* 0x000ea4000c1e1500 */
[----:B--2---:R-:W-:Y:S01]  /*8040*/  IMAD.U32 R29, R4, 0x10000, RZ ;  /* 0x00010000041d7824 */ /* 0x004fe200078e00ff */
[----:B------:R-:W-:Y:S06]  /*8050*/  BRA `(.L_x_24282) ;  /* 0x0000000400887947 */ /* 0x000fec0003800000 */
.L_x_24289:
        /* <DEDUP_REMOVED lines=11> */
.L_x_24296:
        /* <DEDUP_REMOVED lines=20> */
.L_x_24298:
[----:B------:R-:W-:Y:S05]  /*8250*/  BSYNC B0 ;  /* 0x0000000000007941 */ /* 0x000fea0003800000 */
.L_x_24297:
[----:B------:R-:W-:Y:S01]  /*8260*/  IMAD.SHL.U32 R3, R3, 0x100000, RZ ;  /* 0x0010000003037824 */ /* 0x000fe200078e00ff */
[----:B------:R-:W-:-:S04]  /*8270*/  LEA R0, R0, 0x3b800000, 0x17 ;  /* 0x3b80000000007811 */ /* 0x000fc800078eb8ff */
[----:B------:R-:W-:Y:S01]  /*8280*/  LOP3.LUT R29, R0, R3, R29, 0xfe, !PT ;  /* 0x00000003001d7212 */ /* 0x000fe200078efe1d */
[----:B------:R-:W-:Y:S06]  /*8290*/  BRA `(.L_x_24282) ;  /* 0x0000000000f87947 */ /* 0x000fec0003800000 */
.L_x_24295:
        /* <DEDUP_REMOVED lines=20> */
.L_x_24300:
[----:B------:R-:W-:Y:S05]  /*83e0*/  BSYNC B0 ;  /* 0x0000000000007941 */ /* 0x000fea0003800000 */
.L_x_24299:
[----:B------:R-:W-:Y:S01]  /*83f0*/  IMAD.SHL.U32 R3, R3, 0x200000, RZ ;  /* 0x0020000003037824 */ /* 0x000fe200078e00ff */
[----:B------:R-:W-:-:S04]  /*8400*/  LEA R0, R0, 0x37800000, 0x17 ;  /* 0x3780000000007811 */ /* 0x000fc800078eb8ff */
[----:B------:R-:W-:Y:S01]  /*8410*/  LOP3.LUT R29, R0, R3, R29, 0xfe, !PT ;  /* 0x00000003001d7212 */ /* 0x000fe200078efe1d */
[----:B------:R-:W-:Y:S06]  /*8420*/  BRA `(.L_x_24282) ;  /* 0x0000000000947947 */ /* 0x000fec0003800000 */
.L_x_24294:
        /* <DEDUP_REMOVED lines=14> */
.L_x_24281:
        /* <DEDUP_REMOVED lines=16> */
.L_x_24303:
[----:B------:R-:W-:Y:S01]  /*8610*/  IMAD.MOV.U32 R29, RZ, RZ, RZ ;  /* 0x000000ffff1d7224 */ /* 0x000fe200078e00ff */
[----:B------:R-:W-:Y:S06]  /*8620*/  BRA `(.L_x_24282) ;  /* 0x0000000000147947 */ /* 0x000fec0003800000 */
.L_x_24302:
[----:B------:R-:W2:Y:S02]  /*8630*/  LDG.E.64 R4, desc[UR36][R4.64] ;  /* 0x0000002404047981 */ /* 0x000ea4000c1e1b00 */
[----:B--2---:R0:W1:Y:S01]  /*8640*/  I2F.U64 R29, R4 ;  /* 0x00000004001d7312 */ /* 0x0040620000301000 */
[----:B------:R-:W-:Y:S05]  /*8650*/  BRA `(.L_x_24282) ;  /* 0x0000000000087947 */ /* 0x000fea0003800000 */
.L_x_24301:
[----:B------:R-:W2:Y:S02]  /*8660*/  LDG.E R4, desc[UR36][R4.64] ;  /* 0x0000002404047981 */ /* 0x000ea4000c1e1900 */
[----:B--2---:R-:W-:-:S07]  /*8670*/  I2FP.F32.U32 R29, R4 ;  /* 0x00000004001d7245 */ /* 0x004fce0000201000 */
.L_x_24282:
[----:B------:R-:W-:Y:S05]  /*8680*/  BSYNC B6 ;  /* 0x0000000000067941 */ /* 0x000fea0003800000 */
.L_x_24276:
        /* <DEDUP_REMOVED lines=20> */
.L_x_24308:
[----:B------:R-:W2:Y:S02]  /*87d0*/  LDG.E.U8 R4, desc[UR36][R4.64] ;  /* 0x0000002404047981 */ /* 0x000ea4000c1e1100 */
[----:B--2---:R-:W-:Y:S01]  /*87e0*/  I2FP.F32.U32 R30, R4 ;  /* 0x00000004001e7245 */ /* 0x004fe20000201000 */
[----:B------:R-:W-:Y:S06]  /*87f0*/  BRA `(.L_x_24310) ;  /* 0x0000000c002c7947 */ /* 0x000fec0003800000 */
.L_x_24307:
        /* <DEDUP_REMOVED lines=9> */
.L_x_24312:
[----:B------:R-:W2:Y:S02]  /*8890*/  LDG.E R4, desc[UR36][R4.64] ;  /* 0x0000002404047981 */ /* 0x000ea4000c1e1900 */
[----:B--2---:R-:W-:Y:S01]  /*88a0*/  I2FP.F32.S32 R30, R4 ;  /* 0x00000004001e7245 */ /* 0x004fe20000201400 */
[----:B------:R-:W-:Y:S06]  /*88b0*/  BRA `(.L_x_24310) ;  /* 0x0000000800fc7947 */ /* 0x000fec0003800000 */
.L_x_24311:
[----:B------:R-:W2:Y:S02]  /*88c0*/  LDG.E.U16 R4, desc[UR36][R4.64] ;  /* 0x0000002404047981 */ /* 0x000ea4000c1e1500 */
[----:B--2---:R0:W2:Y:S01]  /*88d0*/  I2F.S16 R30, R4 ;  /* 0x00000004001e7306 */ /* 0x0040a20000101400 */
[----:B------:R-:W-:Y:S05]  /*88e0*/  BRA `(.L_x_24310) ;  /* 0x0000000800f07947 */ /* 0x000fea0003800000 */
.L_x_24306:
        /* <DEDUP_REMOVED lines=8> */
.L_x_24314:
[----:B------:R-:W2:Y:S02]  /*8970*/  LDG.E.U16 R4, desc[UR36][R4.64] ;  /* 0x0000002404047981 */ /* 0x000ea4000c1e1500 */
[----:B--2---:R-:W-:Y:S01]  /*8980*/  HADD2.F32 R30, -RZ, R4.H0_H0 ;  /* 0x20000004ff1e7230 */ /* 0x004fe20000004100 */
[----:B------:R-:W-:Y:S06]  /*8990*/  BRA `(.L_x_24310) ;  /* 0x0000000800c47947 */ /* 0x000fec0003800000 */
.L_x_24313:
        /* <DEDUP_REMOVED lines=8> */
.L_x_24316:
[----:B------:R-:W2:Y:S02]  /*8a20*/  LDG.E.U16 R4, desc[UR36][R4.64] ;  /* 0x0000002404047981 */ /* 0x000ea4000c1e1500 */
[----:B--2---:R-:W-:Y:S01]  /*8a30*/  HADD2.F32 R30, -RZ, R4.H0_H0 ;  /* 0x20000004ff1e7230 */ /* 0x004fe20000004100 */
[----:B------:R-:W-:Y:S06]  /*8a40*/  BRA `(.L_x_24310) ;  /* 0x0000000800987947 */ /* 0x000fec0003800000 */
.L_x_24315:
[----:B------:R-:W2:Y:S01]  /*8a50*/  LDG.E.64 R4, desc[UR36][R4.64] ;  /* 0x0000002404047981 */ /* 0x000ea2000c1e1b00 */
[----:B------:R-:W-:Y:S01]  /*8a60*/  UMOV UR4, 0xf0000000 ;  /* 0xf000000000047882 */ /* 0x000fe20000000000 */
[----:B------:R-:W-:Y:S01]  /*8a70*/  UMOV UR5, 0x380fffff ;  /* 0x380fffff00057882 */ /* 0x000fe20000000000 */
[----:B--2---:R-:W0:Y:S01]  /*8a80*/  F2F.F32.F64 R30, R4 ;  /* 0x00000004001e7310 */ /* 0x004e220000301000 */
[----:B------:R-:W-:-:S14]  /*8a90*/  DSETP.GEU.AND P0, PT, |R4|, UR4, PT ;  /* 0x0000000404007e2a */ /* 0x000fdc000bf0e200 */
[----:B0-----:R-:W-:Y:S01]  /*8aa0*/  @!P0 FMUL R30, R30, 1.175494350822287508e-38 ;  /* 0x008000001e1e8820 */ /* 0x001fe20000400000 */
[----:B------:R-:W-:Y:S06]  /*8ab0*/  BRA `(.L_x_24310) ;  /* 0x00000008007c7947 */ /* 0x000fec0003800000 */
.L_x_24305:
        /* <DEDUP_REMOVED lines=12> */
.L_x_24319:
[----:B------:R-:W2:Y:S01]  /*8b80*/  LDG.E.64 R4, desc[UR36][R4.64] ;  /* 0x0000002404047981 */ /* 0x000ea2000c1e1b00 */
[----:B------:R-:W-:Y:S01]  /*8b90*/  UMOV UR4, 0xf0000000 ;  /* 0xf000000000047882 */ /* 0x000fe20000000000 */
[----:B------:R-:W-:Y:S01]  /*8ba0*/  UMOV UR5, 0x380fffff ;  /* 0x380fffff00057882 */ /* 0x000fe20000000000 */
[----:B--2---:R-:W0:Y:S01]  /*8bb0*/  F2F.F32.F64 R30, R4 ;  /* 0x00000004001e7310 */ /* 0x004e220000301000 */
[----:B------:R-:W-:-:S14]  /*8bc0*/  DSETP.GEU.AND P0, PT, |R4|, UR4, PT ;  /* 0x0000000404007e2a */ /* 0x000fdc000bf0e200 */
[----:B0-----:R-:W-:Y:S01]  /*8bd0*/  @!P0 FMUL R30, R30, 1.175494350822287508e-38 ;  /* 0x008000001e1e8820 */ /* 0x001fe20000400000 */
[----:B------:R-:W-:Y:S06]  /*8be0*/  BRA `(.L_x_24310) ;  /* 0x0000000800307947 */ /* 0x000fec0003800000 */
.L_x_24318:
        /* <DEDUP_REMOVED lines=26> */
.L_x_24321:
        /* <DEDUP_REMOVED lines=13> */
.L_x_24320:
[----:B------:R-:W2:Y:S02]  /*8e60*/  LDG.E.U16 R4, desc[UR36][R4.64] ;  /* 0x0000002404047981 */ /* 0x000ea4000c1e1500 */
[----:B--2---:R-:W-:Y:S01]  /*8e70*/  IMAD.U32 R30, R4, 0x10000, RZ ;  /* 0x00010000041e7824 */ /* 0x004fe200078e00ff */
[----:B------:R-:W-:Y:S06]  /*8e80*/  BRA `(.L_x_24310) ;  /* 0x0000000400887947 */ /* 0x000fec0003800000 */
.L_x_24317:
        /* <DEDUP_REMOVED lines=11> */
.L_x_24324:
        /* <DEDUP_REMOVED lines=20> */
.L_x_24326:
[----:B------:R-:W-:Y:S05]  /*9080*/  BSYNC B0 ;  /* 0x0000000000007941 */ /* 0x000fea0003800000 */
.L_x_24325:
[----:B------:R-:W-:Y:S01]  /*9090*/  IMAD.SHL.U32 R3, R3, 0x100000, RZ ;  /* 0x0010000003037824 */ /* 0x000fe200078e00ff */
[----:B------:R-:W-:-:S04]  /*90a0*/  LEA R5, R0, 0x3b800000, 0x17 ;  /* 0x3b80000000057811 */ /* 0x000fc800078eb8ff */
[----:B------:R-:W-:Y:S01]  /*90b0*/  LOP3.LUT R30, R5, R3, R30, 0xfe, !PT ;  /* 0x00000003051e7212 */ /* 0x000fe200078efe1e */
[----:B------:R-:W-:Y:S06]  /*90c0*/  BRA `(.L_x_24310) ;  /* 0x0000000000f87947 */ /* 0x000fec0003800000 */
.L_x_24323:
        /* <DEDUP_REMOVED lines=20> */
.L_x_24328:
[----:B------:R-:W-:Y:S05]  /*9210*/  BSYNC B0 ;  /* 0x0000000000007941 */ /* 0x000fea0003800000 */
.L_x_24327:
[----:B------:R-:W-:Y:S01]  /*9220*/  IMAD.SHL.U32 R3, R3, 0x200000, RZ ;  /* 0x0020000003037824 */ /* 0x000fe200078e00ff */
[----:B------:R-:W-:-:S04]  /*9230*/  LEA R5, R0, 0x37800000, 0x17 ;  /* 0x3780000000057811 */ /* 0x000fc800078eb8ff */
[----:B------:R-:W-:Y:S01]  /*9240*/  LOP3.LUT R30, R5, R3, R30, 0xfe, !PT ;  /* 0x00000003051e7212 */ /* 0x000fe200078efe1e */
[----:B------:R-:W-:Y:S06]  /*9250*/  BRA `(.L_x_24310) ;  /* 0x0000000000947947 */ /* 0x000fec0003800000 */
.L_x_24322:
        /* <DEDUP_REMOVED lines=14> */
.L_x_24309:
        /* <DEDUP_REMOVED lines=16> */
.L_x_24331:
[----:B------:R-:W-:Y:S01]  /*9440*/  IMAD.MOV.U32 R30, RZ, RZ, RZ ;  /* 0x000000ffff1e7224 */ /* 0x000fe200078e00ff */
[----:B------:R-:W-:Y:S06]  /*9450*/  BRA `(.L_x_24310) ;  /* 0x0000000000147947 */ /* 0x000fec0003800000 */
.L_x_24330:
[----:B------:R-:W2:Y:S02]  /*9460*/  LDG.E.64 R4, desc[UR36][R4.64] ;  /* 0x0000002404047981 */ /* 0x000ea4000c1e1b00 */
[----:B--2---:R0:W2:Y:S01]  /*9470*/  I2F.U64 R30, R4 ;  /* 0x00000004001e7312 */ /* 0x0040a20000301000 */
[----:B------:R-:W-:Y:S05]  /*9480*/  BRA `(.L_x_24310) ;  /* 0x0000000000087947 */ /* 0x000fea0003800000 */
.L_x_24329:
[----:B------:R-:W2:Y:S02]  /*9490*/  LDG.E R4, desc[UR36][R4.64] ;  /* 0x0000002404047981 */ /* 0x000ea4000c1e1900 */
[----:B--2---:R-:W-:-:S07]  /*94a0*/  I2FP.F32.U32 R30, R4 ;  /* 0x00000004001e7245 */ /* 0x004fce0000201000 */
.L_x_24310:
[----:B------:R-:W-:Y:S05]  /*94b0*/  BSYNC B6 ;  /* 0x0000000000067941 */ /* 0x000fea0003800000 */
.L_x_24304:
[----:B------:R-:W-:-:S07]  /*94c0*/  VIADD R16, R16, 0x80 ;  /* 0x0000008010107836 */ /* 0x000fce0000000000 */
.L_x_24186:
[----:B------:R-:W-:Y:S05]  /*94d0*/  BSYNC B7 ;  /* 0x0000000000077941 */ /* 0x000fea0003800000 */
.L_x_24185:
        /* <DEDUP_REMOVED lines=31> */
.L_x_24337:
[----:B------:R-:W2:Y:S02]  /*96d0*/  LDG.E.U8 R4, desc[UR36][R4.64] ;  /* 0x0000002404047981 */ /* 0x000ea4000c1e1100 */
[----:B--2---:R-:W-:-:S04]  /*96e0*/  I2FP.F32.U32 R0, R4 ;  /* 0x0000000400007245 */ /* 0x004fc80000201000 */
[----:B------:R-:W-:-:S04]  /*96f0*/  F2FP.BF16.F32.PACK_AB R0, RZ, R0 ;  /* 0x00000000ff00723e */ /* 0x000fc800000010ff */
[----:B------:R-:W-:Y:S01]  /*9700*/  PRMT R35, R0, 0x7610, R35 ;  /* 0x0000761000237816 */ /* 0x000fe20000000023 */
[----:B------:R-:W-:Y:S06]  /*9710*/  BRA `(.L_x_24339) ;  /* 0x0000000c00c87947 */ /* 0x000fec0003800000 */
.L_x_24336:
        /* <DEDUP_REMOVED lines=11> */
.L_x_24341:
[----:B------:R-:W2:Y:S02]  /*97d0*/  LDG.E R4, desc[UR36][R4.64] ;  /* 0x0000002404047981 */ /* 0x000ea4000c1e1900 */
[----:B--2---:R-:W-:-:S04]  /*97e0*/  I2FP.F32.S32 R0, R4 ;  /* 0x0000000400007245 */ /* 0x004fc80000201400 */
[----:B------:R-:W-:-:S04]  /*97f0*/  F2FP.BF16.F32.PACK_AB R0, RZ, R0 ;  /* 0x00000000ff00723e */ /* 0x000fc800000010ff */
[----:B------:R-:W-:Y:S01]  /*9800*/  PRMT R35, R0, 0x7610, R35 ;  /* 0x0000761000237816 */ /* 0x000fe20000000023 */
[----:B------:R-:W-:Y:S06]  /*9810*/  BRA `(.L_x_24339) ;  /* 0x0000000c00887947 */ /* 0x000fec0003800000 */
.L_x_24340:
[----:B------:R-:W2:Y:S02]  /*9820*/  LDG.E.U16 R4, desc[UR36][R4.64] ;  /* 0x0000002404047981 */ /* 0x000ea4000c1e1500 */
[----:B--2---:R-:W0:Y:S02]  /*9830*/  I2F.S16 R0, R4 ;  /* 0x0000000400007306 */ /* 0x004e240000101400 */
[----:B0-----:R-:W-:-:S04]  /*9840*/  F2FP.BF16.F32.PACK_AB R0, RZ, R0 ;  /* 0x00000000ff00723e */ /* 0x001fc800000010ff */
[----:B------:R-:W-:Y:S01]  /*9850*/  PRMT R35, R0, 0x7610, R35 ;  /* 0x0000761000237816 */ /* 0x000fe20000000023 */
[----:B------:R-:W-:Y:S06]  /*9860*/  BRA `(.L_x_24339) ;  /* 0x0000000c00747947 */ /* 0x000fec0003800000 */
.L_x_24335:
        /* <DEDUP_REMOVED lines=9> */
.L_x_24343:
[----:B------:R-:W2:Y:S02]  /*9900*/  LDG.E.U16 R0, desc[UR36][R4.64] ;  /* 0x0000002404007981 */ /* 0x000ea4000c1e1500 */
[----:B--2---:R-:W-:-:S05]  /*9910*/  HADD2.F32 R0, -RZ, R0.H0_H0 ;  /* 0x20000000ff007230 */ /* 0x004fca0000004100 */
[----:B------:R-:W-:-:S04]  /*9920*/  F2FP.BF16.F32.PACK_AB R0, RZ, R0 ;  /* 0x00000000ff00723e */ /* 0x000fc800000010ff */
[----:B------:R-:W-:Y:S01]  /*9930*/  PRMT R35, R0, 0x7610, R35 ;  /* 0x0000761000237816 */ /* 0x000fe20000000023 */
[----:B------:R-:W-:Y:S06]  /*9940*/  BRA `(.L_x_24339) ;  /* 0x0000000c003c7947 */ /* 0x000fec0003800000 */
.L_x_24342:
        /* <DEDUP_REMOVED lines=9> */
.L_x_24345:
[----:B------:R-:W2:Y:S02]  /*99e0*/  LDG.E.U16 R4, desc[UR36][R4.64] ;  /* 0x0000002404047981 */ /* 0x000ea4000c1e1500 */
[----:B--2---:R-:W-:-:S05]  /*99f0*/  HADD2.F32 R0, -RZ, R4.H0_H0 ;  /* 0x20000004ff007230 */ /* 0x004fca0000004100 */
[----:B------:R-:W-:-:S04]  /*9a00*/  F2FP.BF16.F32.PACK_AB R0, RZ, R0 ;  /* 0x00000000ff00723e */ /* 0x000fc800000010ff */
[----:B------:R-:W-:Y:S01]  /*9a10*/  PRMT R35, R0, 0x7610, R35 ;  /* 0x0000761000237816 */ /* 0x000fe20000000023 */
[----:B------:R-:W-:Y:S06]  /*9a20*/  BRA `(.L_x_24339) ;  /* 0x0000000c00047947 */ /* 0x000fec0003800000 */
.L_x_24344:
        /* <DEDUP_REMOVED lines=9> */
.L_x_24334:
        /* <DEDUP_REMOVED lines=14> */
.L_x_24348:
        /* <DEDUP_REMOVED lines=9> */
.L_x_24347:
        /* <DEDUP_REMOVED lines=28> */
.L_x_24350:
        /* <DEDUP_REMOVED lines=15> */
.L_x_24349:
[----:B------:R0:W5:Y:S01]  /*9ee0*/  LDG.E.U16 R35, desc[UR36][R4.64] ;  /* 0x0000002404237981 */ /* 0x000162000c1e1500 */
[----:B------:R-:W-:Y:S05]  /*9ef0*/  BRA `(.L_x_24339) ;  /* 0x0000000400d07947 */ /* 0x000fea0003800000 */
.L_x_24346:
        /* <DEDUP_REMOVED lines=13> */
.L_x_24353:
        /* <DEDUP_REMOVED lines=21> */
.L_x_24357:
[----:B------:R-:W-:Y:S05]  /*a120*/  BSYNC B1 ;  /* 0x0000000000017941 */ /* 0x000fea0003800000 */
.L_x_24356:
[----:B------:R-:W-:Y:S01]  /*a130*/  LEA R5, R0, 0x3b800000, 0x17 ;  /* 0x3b80000000057811 */ /* 0x000fe200078eb8ff */
[----:B------:R-:W-:-:S05]  /*a140*/  IMAD.SHL.U32 R0, R3, 0x100000, RZ ;  /* 0x0010000003007824 */ /* 0x000fca00078e00ff */
[----:B------:R-:W-:-:S07]  /*a150*/  LOP3.LUT R0, R5, R0, R6, 0xfe, !PT ;  /* 0x0000000005007212 */ /* 0x000fce00078efe06 */
.L_x_24355:
[----:B------:R-:W-:Y:S05]  /*a160*/  BSYNC B0 ;  /* 0x0000000000007941 */ /* 0x000fea0003800000 */
.L_x_24354:
[----:B------:R-:W-:-:S04]  /*a170*/  F2FP.BF16.F32.PACK_AB R0, RZ, R0 ;  /* 0x00000000ff00723e */ /* 0x000fc800000010ff */
[----:B------:R-:W-:Y:S01]  /*a180*/  PRMT R35, R0, 0x7610, R35 ;  /* 0x0000761000237816 */ /* 0x000fe20000000023 */
[----:B------:R-:W-:Y:S06]  /*a190*/  BRA `(.L_x_24339) ;  /* 0x0000000400287947 */ /* 0x000fec0003800000 */
.L_x_24352:
        /* <DEDUP_REMOVED lines=21> */
.L_x_24361:
[----:B------:R-:W-:Y:S05]  /*a2f0*/  BSYNC B1 ;  /* 0x0000000000017941 */ /* 0x000fea0003800000 */
.L_x_24360:
[----:B------:R-:W-:Y:S01]  /*a300*/  LEA R5, R0, 0x37800000, 0x17 ;  /* 0x3780000000057811 */ /* 0x000fe200078eb8ff */
[----:B------:R-:W-:-:S05]  /*a310*/  IMAD.SHL.U32 R0, R3, 0x200000, RZ ;  /* 0x0020000003007824 */ /* 0x000fca00078e00ff */
[----:B------:R-:W-:-:S07]  /*a320*/  LOP3.LUT R0, R5, R0, R6, 0xfe, !PT ;  /* 0x0000000005007212 */ /* 0x000fce00078efe06 */
.L_x_24359:
[----:B------:R-:W-:Y:S05]  /*a330*/  BSYNC B0 ;  /* 0x0000000000007941 */ /* 0x000fea0003800000 */
.L_x_24358:
[----:B------:R-:W-:-:S04]  /*a340*/  F2FP.BF16.F32.PACK_AB R0, RZ, R0 ;  /* 0x00000000ff00723e */ /* 0x000fc800000010ff */
[----:B------:R-:W-:Y:S01]  /*a350*/  PRMT R35, R0, 0x7610, R35 ;  /* 0x0000761000237816 */ /* 0x000fe20000000023 */
[----:B------:R-:W-:Y:S06]  /*a360*/  BRA `(.L_x_24339) ;  /* 0x0000000000b47947 */ /* 0x000fec0003800000 */
.L_x_24351:
        /* <DEDUP_REMOVED lines=14> */
.L_x_24365:
[----:B------:R-:W-:Y:S05]  /*a450*/  BSYNC B0 ;  /* 0x0000000000007941 */ /* 0x000fea0003800000 */
.L_x_24364:
[----:B------:R-:W-:-:S04]  /*a460*/  F2FP.BF16.F32.PACK_AB R0, RZ, R0 ;  /* 0x00000000ff00723e */ /* 0x000fc800000010ff */
[----:B------:R-:W-:Y:S01]  /*a470*/  PRMT R35, R0, 0x7610, R35 ;  /* 0x0000761000237816 */ /* 0x000fe20000000023 */
[----:B------:R-:W-:Y:S06]  /*a480*/  BRA `(.L_x_24339) ;  /* 0x00000000006c7947 */ /* 0x000fec0003800000 */
.L_x_24338:
        /* <DEDUP_REMOVED lines=16> */
.L_x_24366:
[----:B------:R-:W-:Y:S01]  /*a590*/  PRMT R35, RZ, 0x7610, R35 ;  /* 0x00007610ff237816 */ /* 0x000fe20000000023 */
[----:B------:R-:W-:Y:S06]  /*a5a0*/  BRA `(.L_x_24339) ;  /* 0x0000000000247947 */ /* 0x000fec0003800000 */
.L_x_24363:
[----:B------:R-:W2:Y:S02]  /*a5b0*/  LDG.E.64 R4, desc[UR36][R4.64] ;  /* 0x0000002404047981 */ /* 0x000ea4000c1e1b00 */
[----:B--2---:R-:W0:Y:S02]  /*a5c0*/  I2F.U64 R0, R4 ;  /* 0x0000000400007312 */ /* 0x004e240000301000 */
[----:B0-----:R-:W-:-:S04]  /*a5d0*/  F2FP.BF16.F32.PACK_AB R0, RZ, R0 ;  /* 0x00000000ff00723e */ /* 0x001fc800000010ff */
[----:B------:R-:W-:Y:S01]  /*a5e0*/  PRMT R35, R0, 0x7610, R35 ;  /* 0x0000761000237816 */ /* 0x000fe20000000023 */
[----:B------:R-:W-:Y:S06]  /*a5f0*/  BRA `(.L_x_24339) ;  /* 0x0000000000107947 */ /* 0x000fec0003800000 */
.L_x_24362:
[----:B------:R-:W2:Y:S02]  /*a600*/  LDG.E R4, desc[UR36][R4.64] ;  /* 0x0000002404047981 */ /* 0x000ea4000c1e1900 */
[----:B--2---:R-:W-:-:S04]  /*a610*/  I2FP.F32.U32 R0, R4 ;  /* 0x0000000400007245 */ /* 0x004fc80000201000 */
[----:B------:R-:W-:-:S04]  /*a620*/  F2FP.BF16.F32.PACK_AB R0, RZ, R0 ;  /* 0x00000000ff00723e */ /* 0x000fc800000010ff */
[----:B------:R-:W-:-:S07]  /*a630*/  PRMT R35, R0, 0x7610, R35 ;  /* 0x0000761000237816 */ /* 0x000fce0000000023 */
.L_x_24339:
        /* <DEDUP_REMOVED lines=20> */
.L_x_24371:
[----:B------:R-:W2:Y:S02]  /*a780*/  LDG.E.U8 R4, desc[UR36][R4.64] ;  /* 0x0000002404047981 */ /* 0x000ea4000c1e1100 */
[----:B--2---:R-:W-:Y:S01]  /*a790*/  I2FP.F32.U32 R36, R4 ;  /* 0x0000000400247245 */ /* 0x004fe20000201000 */
[----:B------:R-:W-:Y:S06]  /*a7a0*/  BRA `(.L_x_24373) ;  /* 0x0000000c002c7947 */ /* 0x000fec0003800000 */
.L_x_24370:
        /* <DEDUP_REMOVED lines=9> */
.L_x_24375:
[----:B------:R-:W2:Y:S02]  /*a840*/  LDG.E R4, desc[UR36][R4.64] ;  /* 0x0000002404047981 */ /* 0x000ea4000c1e1900 */
[----:B--2---:R-:W-:Y:S01]  /*a850*/  I2FP.F32.S32 R36, R4 ;  /* 0x0000000400247245 */ /* 0x004fe20000201400 */
[----:B------:R-:W-:Y:S06]  /*a860*/  BRA `(.L_x_24373) ;  /* 0x0000000800fc7947 */ /* 0x000fec0003800000 */
.L_x_24374:
[----:B------:R-:W2:Y:S02]  /*a870*/  LDG.E.U16 R4, desc[UR36][R4.64] ;  /* 0x0000002404047981 */ /* 0x000ea4000c1e1500 */
[----:B--2---:R0:W2:Y:S01]  /*a880*/  I2F.S16 R36, R4 ;  /* 0x0000000400247306 */ /* 0x0040a20000101400 */
[----:B------:R-:W-:Y:S05]  /*a890*/  BRA `(.L_x_24373) ;  /* 0x0000000800f07947 */ /* 0x000fea0003800000 */
.L_x_24369:
        /* <DEDUP_REMOVED lines=8> */
.L_x_24377:
[----:B------:R-:W2:Y:S02]  /*a920*/  LDG.E.U16 R4, desc[UR36][R4.64] ;  /* 0x0000002404047981 */ /* 0x000ea4000c1e1500 */
[----:B--2---:R-:W-:Y:S01]  /*a930*/  HADD2.F32 R36, -RZ, R4.H0_H0 ;  /* 0x20000004ff247230 */ /* 0x004fe20000004100 */
[----:B------:R-:W-:Y:S06]  /*a940*/  BRA `(.L_x_24373) ;  /* 0x0000000800c47947 */ /* 0x000fec0003800000 */
.L_x_24376:
        /* <DEDUP_REMOVED lines=8> */
.L_x_24379:
[----:B------:R-:W2:Y:S02]  /*a9d0*/  LDG.E.U16 R4, desc[UR36][R4.64] ;  /* 0x0000002404047981 */ /* 0x000ea4000c1e1500 */
[----:B--2---:R-:W-:Y:S01]  /*a9e0*/  HADD2.F32 R36, -RZ, R4.H0_H0 ;  /* 0x20000004ff247230 */ /* 0x004fe20000004100 */
[----:B------:R-:W-:Y:S06]  /*a9f0*/  BRA `(.L_x_24373) ;  /* 0x0000000800987947 */ /* 0x000fec0003800000 */
.L_x_24378:
[----:B------:R-:W2:Y:S01]  /*aa00*/  LDG.E.64 R4, desc[UR36][R4.64] ;  /* 0x0000002404047981 */ /* 0x000ea2000c1e1b00 */
[----:B------:R-:W-:Y:S01]  /*aa10*/  UMOV UR4, 0xf0000000 ;  /* 0xf000000000047882 */ /* 0x000fe20000000000 */
[----:B------:R-:W-:Y:S01]  /*aa20*/  UMOV UR5, 0x380fffff ;  /* 0x380fffff00057882 */ /* 0x000fe20000000000 */
[----:B--2---:R-:W0:Y:S01]  /*aa30*/  F2F.F32.F64 R36, R4 ;  /* 0x0000000400247310 */ /* 0x004e220000301000 */
[----:B------:R-:W-:-:S14]  /*aa40*/  DSETP.GEU.AND P0, PT, |R4|, UR4, PT ;  /* 0x0000000404007e2a */ /* 0x000fdc000bf0e200 */
[----:B0-----:R-:W-:Y:S01]  /*aa50*/  @!P0 FMUL R36, R36, 1.175494350822287508e-38 ;  /* 0x0080000024248820 */ /* 0x001fe20000400000 */
[----:B------:R-:W-:Y:S06]  /*aa60*/  BRA `(.L_x_24373) ;  /* 0x00000008007c7947 */ /* 0x000fec0003800000 */
.L_x_24368:
        /* <DEDUP_REMOVED lines=12> */
.L_x_24382:
[----:B------:R-:W2:Y:S01]  /*ab30*/  LDG.E.64 R4, desc[UR36][R4.64] ;  /* 0x0000002404047981 */ /* 0x000ea2000c1e1b00 */
[----:B------:R-:W-:Y:S01]  /*ab40*/  UMOV UR4, 0xf0000000 ;  /* 0xf000000000047882 */ /* 0x000fe20000000000 */
[----:B------:R-:W-:Y:S01]  /*ab50*/  UMOV UR5, 0x380fffff ;  /* 0x380fffff00057882 */ /* 0x000fe20000000000 */
[----:B--2---:R-:W0:Y:S01]  /*ab60*/  F2F.F32.F64 R36, R4 ;  /* 0x0000000400247310 */ /* 0x004e220000301000 */
[----:B------:R-:W-:-:S14]  /*ab70*/  DSETP.GEU.AND P0, PT, |R4|, UR4, PT ;  /* 0x0000000404007e2a */ /* 0x000fdc000bf0e200 */
[----:B0-----:R-:W-:Y:S01]  /*ab80*/  @!P0 FMUL R36, R36, 1.175494350822287508e-38 ;  /* 0x0080000024248820 */ /* 0x001fe20000400000 */
[----:B------:R-:W-:Y:S06]  /*ab90*/  BRA `(.L_x_24373) ;  /* 0x0000000800307947 */ /* 0x000fec0003800000 */
.L_x_24381:
        /* <DEDUP_REMOVED lines=26> */
.L_x_24384:
        /* <DEDUP_REMOVED lines=13> */
.L_x_24383:
[----:B------:R-:W2:Y:S02]  /*ae10*/  LDG.E.U16 R4, desc[UR36][R4.64] ;  /* 0x0000002404047981 */ /* 0x000ea4000c1e1500 */
[----:B--2---:R-:W-:Y:S01]  /*ae20*/  IMAD.U32 R36, R4, 0x10000, RZ ;  /* 0x0001000004247824 */ /* 0x004fe200078e00ff */
[----:B------:R-:W-:Y:S06]  /*ae30*/  BRA `(.L_x_24373) ;  /* 0x0000000400887947 */ /* 0x000fec0003800000 */
.L_x_24380:
        /* <DEDUP_REMOVED lines=11> */
.L_x_24387:
        /* <DEDUP_REMOVED lines=20> */
.L_x_24389:
[----:B------:R-:W-:Y:S05]  /*b030*/  BSYNC B0 ;  /* 0x0000000000007941 */ /* 0x000fea0003800000 */
.L_x_24388:
[----:B------:R-:W-:Y:S01]  /*b040*/  IMAD.SHL.U32 R3, R3, 0x100000, RZ ;  /* 0x0010000003037824 */ /* 0x000fe200078e00ff */
[----:B------:R-:W-:-:S04]  /*b050*/  LEA R5, R0, 0x3b800000, 0x17 ;  /* 0x3b80000000057811 */ /* 0x000fc800078eb8ff */
[----:B------:R-:W-:Y:S01]  /*b060*/  LOP3.LUT R36, R5, R3, R36, 0xfe, !PT ;  /* 0x0000000305247212 */ /* 0x000fe200078efe24 */
[----:B------:R-:W-:Y:S06]  /*b070*/  BRA `(.L_x_24373) ;  /* 0x0000000000f87947 */ /* 0x000fec0003800000 */
.L_x_24386:
        /* <DEDUP_REMOVED lines=20> */
.L_x_24391:
[----:B------:R-:W-:Y:S05]  /*b1c0*/  BSYNC B0 ;  /* 0x0000000000007941 */ /* 0x000fea0003800000 */
.L_x_24390:
[----:B------:R-:W-:Y:S01]  /*b1d0*/  IMAD.SHL.U32 R3, R3, 0x200000, RZ ;  /* 0x0020000003037824 */ /* 0x000fe200078e00ff */
[----:B------:R-:W-:-:S04]  /*b1e0*/  LEA R5, R0, 0x37800000, 0x17 ;  /* 0x3780000000057811 */ /* 0x000fc800078eb8ff */
[----:B------:R-:W-:Y:S01]  /*b1f0*/  LOP3.LUT R36, R5, R3, R36, 0xfe, !PT ;  /* 0x0000000305247212 */ /* 0x000fe200078efe24 */
[----:B------:R-:W-:Y:S06]  /*b200*/  BRA `(.L_x_24373) ;  /* 0x0000000000947947 */ /* 0x000fec0003800000 */
.L_x_24385:
        /* <DEDUP_REMOVED lines=14> */
.L_x_24372:
        /* <DEDUP_REMOVED lines=16> */
.L_x_24394:
[----:B------:R-:W-:Y:S01]  /*b3f0*/  IMAD.MOV.U32 R36, RZ, RZ, RZ ;  /* 0x000000ffff247224 */ /* 0x000fe200078e00ff */
[----:B------:R-:W-:Y:S06]  /*b400*/  BRA `(.L_x_24373) ;  /* 0x0000000000147947 */ /* 0x000fec0003800000 */
.L_x_24393:
[----:B------:R-:W2:Y:S02]  /*b410*/  LDG.E.64 R4, desc[UR36][R4.64] ;  /* 0x0000002404047981 */ /* 0x000ea4000c1e1b00 */
[----:B--2---:R0:W2:Y:S01]  /*b420*/  I2F.U64 R36, R4 ;  /* 0x0000000400247312 */ /* 0x0040a20000301000 */
[----:B------:R-:W-:Y:S05]  /*b430*/  BRA `(.L_x_24373) ;  /* 0x0000000000087947 */ /* 0x000fea0003800000 */
.L_x_24392:
[----:B------:R-:W2:Y:S02]  /*b440*/  LDG.E R4, desc[UR36][R4.64] ;  /* 0x0000002404047981 */ /* 0x000ea4000c1e1900 */
[----:B--2---:R-:W-:-:S07]  /*b450*/  I2FP.F32.U32 R36, R4 ;  /* 0x0000000400247245 */ /* 0x004fce0000201000 */
.L_x_24373:
[----:B------:R-:W-:Y:S05]  /*b460*/  BSYNC B6 ;  /* 0x0000000000067941 */ /* 0x000fea0003800000 */
.L_x_24367:
        /* <DEDUP_REMOVED lines=20> */
.L_x_24399:
[----:B------:R-:W2:Y:S02]  /*b5b0*/  LDG.E.U8 R4, desc[UR36][R4.64] ;  /* 0x0000002404047981 */ /* 0x000ea4000c1e1100 */
[----:B--2---:R-:W-:Y:S01]  /*b5c0*/  I2FP.F32.U32 R37, R4 ;  /* 0x0000000400257245 */ /* 0x004fe20000201000 */
[----:B------:R-:W-:Y:S06]  /*b5d0*/  BRA `(.L_x_24401) ;  /* 0x0000000c002c7947 */ /* 0x000fec0003800000 */
.L_x_24398:
        /* <DEDUP_REMOVED lines=9> */
.L_x_24403:
[----:B------:R-:W2:Y:S02]  /*b670*/  LDG.E R4, desc[UR36][R4.64] ;  /* 0x0000002404047981 */ /* 0x000ea4000c1e1900 */
[----:B--2---:R-:W-:Y:S01]  /*b680*/  I2FP.F32.S32 R37, R4 ;  /* 0x0000000400257245 */ /* 0x004fe20000201400 */
[----:B------:R-:W-:Y:S06]  /*b690*/  BRA `(.L_x_24401) ;  /* 0x0000000800fc7947 */ /* 0x000fec0003800000 */
.L_x_24402:
[----:B------:R-:W2:Y:S02]  /*b6a0*/  LDG.E.U16 R4, desc[UR36][R4.64] ;  /* 0x0000002404047981 */ /* 0x000ea4000c1e1500 */
[----:B--2---:R0:W2:Y:S01]  /*b6b0*/  I2F.S16 R37, R4 ;  /* 0x0000000400257306 */ /* 0x0040a20000101400 */
[----:B------:R-:W-:Y:S05]  /*b6c0*/  BRA `(.L_x_24401) ;  /* 0x0000000800f07947 */ /* 0x000fea0003800000 */
.L_x_24397:
        /* <DEDUP_REMOVED lines=8> */
.L_x_24405:
[----:B------:R-:W2:Y:S02]  /*b750*/  LDG.E.U16 R4, desc[UR36][R4.64] ;  /* 0x0000002404047981 */ /* 0x000ea4000c1e1500 */
[----:B--2---:R-:W-:Y:S01]  /*b760*/  HADD2.F32 R37, -RZ, R4.H0_H0 ;  /* 0x20000004ff257230 */ /* 0x004fe20000004100 */
[----:B------:R-:W-:Y:S06]  /*b770*/  BRA `(.L_x_24401) ;  /* 0x0000000800c47947 */ /* 0x000fec0003800000 */
.L_x_24404:
        /* <DEDUP_REMOVED lines=8> */
.L_x_24407:
[----:B------:R-:W2:Y:S02]  /*b800*/  LDG.E.U16 R4, desc[UR36][R4.64] ;  /* 0x0000002404047981 */ /* 0x000ea4000c1e1500 */
[----:B--2---:R-:W-:Y:S01]  /*b810*/  HADD2.F32 R37, -RZ, R4.H0_H0 ;  /* 0x20000004ff257230 */ /* 0x004fe20000004100 */
[----:B------:R-:W-:Y:S06]  /*b820*/  BRA `(.L_x_24401) ;  /* 0x0000000800987947 */ /* 0x000fec0003800000 */
.L_x_24406:
[----:B------:R-:W2:Y:S01]  /*b830*/  LDG.E.64 R4, desc[UR36][R4.64] ;  /* 0x0000002404047981 */ /* 0x000ea2000c1e1b00 */
[----:B------:R-:W-:Y:S01]  /*b840*/  UMOV UR4, 0xf0000000 ;  /* 0xf000000000047882 */ /* 0x000fe20000000000 */
[----:B------:R-:W-:Y:S01]  /*b850*/  UMOV UR5, 0x380fffff ;  /* 0x380fffff00057882 */ /* 0x000fe20000000000 */
[----:B--2---:R-:W0:Y:S01]  /*b860*/  F2F.F32.F64 R37, R4 ;  /* 0x0000000400257310 */ /* 0x004e220000301000 */
[----:B------:R-:W-:-:S14]  /*b870*/  DSETP.GEU.AND P0, PT, |R4|, UR4, PT ;  /* 0x0000000404007e2a */ /* 0x000fdc000bf0e200 */
[----:B0-----:R-:W-:Y:S01]  /*b880*/  @!P0 FMUL R37, R37, 1.175494350822287508e-38 ;  /* 0x0080000025258820 */ /* 0x001fe20000400000 */
[----:B------:R-:W-:Y:S06]  /*b890*/  BRA `(.L_x_24401) ;  /* 0x00000008007c7947 */ /* 0x000fec0003800000 */
.L_x_24396:
        /* <DEDUP_REMOVED lines=12> */
.L_x_24410:
[----:B------:R-:W2:Y:S01]  /*b960*/  LDG.E.64 R4, desc[UR36][R4.64] ;  /* 0x0000002404047981 */ /* 0x000ea2000c1e1b00 */
[----:B------:R-:W-:Y:S01]  /*b970*/  UMOV UR4, 0xf0000000 ;  /* 0xf000000000047882 */ /* 0x000fe20000000000 */
[----:B------:R-:W-:Y:S01]  /*b980*/  UMOV UR5, 0x380fffff ;  /* 0x380fffff00057882 */ /* 0x000fe20000000000 */
[----:B--2---:R-:W0:Y:S01]  /*b990*/  F2F.F32.F64 R37, R4 ;  /* 0x0000000400257310 */ /* 0x004e220000301000 */
[----:B------:R-:W-:-:S14]  /*b9a0*/  DSETP.GEU.AND P0, PT, |R4|, UR4, PT ;  /* 0x0000000404007e2a */ /* 0x000fdc000bf0e200 */
[----:B0-----:R-:W-:Y:S01]  /*b9b0*/  @!P0 FMUL R37, R37, 1.175494350822287508e-38 ;  /* 0x0080000025258820 */ /* 0x001fe20000400000 */
[----:B------:R-:W-:Y:S06]  /*b9c0*/  BRA `(.L_x_24401) ;  /* 0x0000000800307947 */ /* 0x000fec0003800000 */
.L_x_24409:
        /* <DEDUP_REMOVED lines=26> */
.L_x_24412:
        /* <DEDUP_REMOVED lines=13> */
.L_x_24411:
[----:B------:R-:W2:Y:S02]  /*bc40*/  LDG.E.U16 R4, desc[UR36][R4.64] ;  /* 0x0000002404047981 */ /* 0x000ea4000c1e1500 */
[----:B--2---:R-:W-:Y:S01]  /*bc50*/  IMAD.U32 R37, R4, 0x10000, RZ ;  /* 0x0001000004257824 */ /* 0x004fe200078e00ff */
[----:B------:R-:W-:Y:S06]  /*bc60*/  BRA `(.L_x_24401) ;  /* 0x0000000400887947 */ /* 0x000fec0003800000 */
.L_x_24408:
        /* <DEDUP_REMOVED lines=11> */
.L_x_24415:
        /* <DEDUP_REMOVED lines=20> */
.L_x_24417:
[----:B------:R-:W-:Y:S05]  /*be60*/  BSYNC B0 ;  /* 0x0000000000007941 */ /* 0x000fea0003800000 */
.L_x_24416:
[----:B------:R-:W-:Y:S01]  /*be70*/  IMAD.SHL.U32 R3, R3, 0x100000, RZ ;  /* 0x0010000003037824 */ /* 0x000fe200078e00ff */
[----:B------:R-:W-:-:S04]  /*be80*/  LEA R0, R0, 0x3b800000, 0x17 ;  /* 0x3b80000000007811 */ /* 0x000fc800078eb8ff */
[----:B------:R-:W-:Y:S01]  /*be90*/  LOP3.LUT R37, R0, R3, R37, 0xfe, !PT ;  /* 0x0000000300257212 */ /* 0x000fe200078efe25 */
[----:B------:R-:W-:Y:S06]  /*bea0*/  BRA `(.L_x_24401) ;  /* 0x0000000000f87947 */ /* 0x000fec0003800000 */
.L_x_24414:
        /* <DEDUP_REMOVED lines=20> */
.L_x_24419:
[----:B------:R-:W-:Y:S05]  /*bff0*/  BSYNC B0 ;  /* 0x0000000000007941 */ /* 0x000fea0003800000 */
.L_x_24418:
[----:B------:R-:W-:Y:S01]  /*c000*/  IMAD.SHL.U32 R3, R3, 0x200000, RZ ;  /* 0x0020000003037824 */ /* 0x000fe200078e00ff */
[----:B------:R-:W-:-:S04]  /*c010*/  LEA R0, R0, 0x37800000, 0x17 ;  /* 0x3780000000007811 */ /* 0x000fc800078eb8ff */
[----:B------:R-:W-:Y:S01]  /*c020*/  LOP3.LUT R37, R0, R3, R37, 0xfe, !PT ;  /* 0x0000000300257212 */ /* 0x000fe200078efe25 */
[----:B------:R-:W-:Y:S06]  /*c030*/  BRA `(.L_x_24401) ;  /* 0x0000000000947947 */ /* 0x000fec0003800000 */
.L_x_24413:
        /* <DEDUP_REMOVED lines=14> */
.L_x_24400:
        /* <DEDUP_REMOVED lines=16> */
.L_x_24422:
[----:B------:R-:W-:Y:S01]  /*c220*/  IMAD.MOV.U32 R37, RZ, RZ, RZ ;  /* 0x000000ffff257224 */ /* 0x000fe200078e00ff */
[----:B------:R-:W-:Y:S06]  /*c230*/  BRA `(.L_x_24401) ;  /* 0x0000000000147947 */ /* 0x000fec0003800000 */
.L_x_24421:
[----:B------:R-:W2:Y:S02]  /*c240*/  LDG.E.64 R4, desc[UR36][R4.64] ;  /* 0x0000002404047981 */ /* 0x000ea4000c1e1b00 */
[----:B--2---:R0:W2:Y:S01]  /*c250*/  I2F.U64 R37, R4 ;  /* 0x0000000400257312 */ /* 0x0040a20000301000 */
[----:B------:R-:W-:Y:S05]  /*c260*/  BRA `(.L_x_24401) ;  /* 0x0000000000087947 */ /* 0x000fea0003800000 */
.L_x_24420:
[----:B------:R-:W2:Y:S02]  /*c270*/  LDG.E R4, desc[UR36][R4.64] ;  /* 0x0000002404047981 */ /* 0x000ea4000c1e1900 */
[----:B--2---:R-:W-:-:S07]  /*c280*/  I2FP.F32.U32 R37, R4 ;  /* 0x0000000400257245 */ /* 0x004fce0000201000 */
.L_x_24401:
[----:B------:R-:W-:Y:S05]  /*c290*/  BSYNC B6 ;  /* 0x0000000000067941 */ /* 0x000fea0003800000 */
.L_x_24395:
        /* <DEDUP_REMOVED lines=20> */
.L_x_24427:
[----:B------:R-:W2:Y:S02]  /*c3e0*/  LDG.E.U8 R4, desc[UR36][R4.64] ;  /* 0x0000002404047981 */ /* 0x000ea4000c1e1100 */
[----:B--2---:R-:W-:Y:S01]  /*c3f0*/  I2FP.F32.U32 R38, R4 ;  /* 0x0000000400267245 */ /* 0x004fe20000201000 */
[----:B------:R-:W-:Y:S06]  /*c400*/  BRA `(.L_x_24429) ;  /* 0x0000000c002c7947 */ /* 0x000fec0003800000 */
.L_x_24426:
        /* <DEDUP_REMOVED lines=9> */
.L_x_24431:
[----:B------:R-:W2:Y:S02]  /*c4a0*/  LDG.E R4, desc[UR36][R4.64] ;  /* 0x0000002404047981 */ /* 0x000ea4000c1e1900 */
[----:B--2---:R-:W-:Y:S01]  /*c4b0*/  I2FP.F32.S32 R38, R4 ;  /* 0x0000000400267245 */ /* 0x004fe20000201400 */
[----:B------:R-:W-:Y:S06]  /*c4c0*/  BRA `(.L_x_24429) ;  /* 0x0000000800fc7947 */ /* 0x000fec0003800000 */
.L_x_24430:
[----:B------:R-:W2:Y:S02]  /*c4d0*/  LDG.E.U16 R4, desc[UR36][R4.64] ;  /* 0x0000002404047981 */ /* 0x000ea4000c1e1500 */
[----:B--2---:R0:W1:Y:S01]  /*c4e0*/  I2F.S16 R38, R4 ;  /* 0x0000000400267306 */ /* 0x0040620000101400 */
[----:B------:R-:W-:Y:S05]  /*c4f0*/  BRA `(.L_x_24429) ;  /* 0x0000000800f07947 */ /* 0x000fea0003800000 */
.L_x_24425:
        /* <DEDUP_REMOVED lines=8> */
.L_x_24433:
[----:B------:R-:W2:Y:S02]  /*c580*/  LDG.E.U16 R4, desc[UR36][R4.64] ;  /* 0x0000002404047981 */ /* 0x000ea4000c1e1500 */
[----:B--2---:R-:W-:Y:S01]  /*c590*/  HADD2.F32 R38, -RZ, R4.H0_H0 ;  /* 0x20000004ff267230 */ /* 0x004fe20000004100 */
[----:B------:R-:W-:Y:S06]  /*c5a0*/  BRA `(.L_x_24429) ;  /* 0x0000000800c47947 */ /* 0x000fec0003800000 */
.L_x_24432:
        /* <DEDUP_REMOVED lines=8> */
.L_x_24435:
[----:B------:R-:W2:Y:S02]  /*c630*/  LDG.E.U16 R4, desc[UR36][R4.64] ;  /* 0x0000002404047981 */ /* 0x000ea4000c1e1500 */
[----:B--2---:R-:W-:Y:S01]  /*c640*/  HADD2.F32 R38, -RZ, R4.H0_H0 ;  /* 0x20000004ff267230 */ /* 0x004fe20000004100 */
[----:B------:R-:W-:Y:S06]  /*c650*/  BRA `(.L_x_24429) ;  /* 0x0000000800987947 */ /* 0x000fec0003800000 */
.L_x_24434:
[----:B------:R-:W2:Y:S01]  /*c660*/  LDG.E.64 R4, desc[UR36][R4.64] ;  /* 0x0000002404047981 */ /* 0x000ea2000c1e1b00 */
[----:B------:R-:W-:Y:S01]  /*c670*/  UMOV UR4, 0xf0000000 ;  /* 0xf000000000047882 */ /* 0x000fe20000000000 */
[----:B------:R-:W-:Y:S01]  /*c680*/  UMOV UR5, 0x380fffff ;  /* 0x380fffff00057882 */ /* 0x000fe20000000000 */
[----:B--2---:R-:W0:Y:S01]  /*c690*/  F2F.F32.F64 R38, R4 ;  /* 0x0000000400267310 */ /* 0x004e220000301000 */
[----:B------:R-:W-:-:S14]  /*c6a0*/  DSETP.GEU.AND P0, PT, |R4|, UR4, PT ;  /* 0x0000000404007e2a */ /* 0x000fdc000bf0e200 */
[----:B0-----:R-:W-:Y:S01]  /*c6b0*/  @!P0 FMUL R38, R38, 1.175494350822287508e-38 ;  /* 0x0080000026268820 */ /* 0x001fe20000400000 */
[----:B------:R-:W-:Y:S06]  /*c6c0*/  BRA `(.L_x_24429) ;  /* 0x00000008007c7947 */ /* 0x000fec0003800000 */
.L_x_24424:
        /* <DEDUP_REMOVED lines=12> */
.L_x_24438:
[----:B------:R-:W2:Y:S01]  /*c790*/  LDG.E.64 R4, desc[UR36][R4.64] ;  /* 0x0000002404047981 */ /* 0x000ea2000c1e1b00 */
[----:B------:R-:W-:Y:S01]  /*c7a0*/  UMOV UR4, 0xf0000000 ;  /* 0xf000000000047882 */ /* 0x000fe20000000000 */
[----:B------:R-:W-:Y:S01]  /*c7b0*/  UMOV UR5, 0x380fffff ;  /* 0x380fffff00057882 */ /* 0x000fe20000000000 */
[----:B--2---:R-:W0:Y:S01]  /*c7c0*/  F2F.F32.F64 R38, R4 ;  /* 0x0000000400267310 */ /* 0x004e220000301000 */
[----:B------:R-:W-:-:S14]  /*c7d0*/  DSETP.GEU.AND P0, PT, |R4|, UR4, PT ;  /* 0x0000000404007e2a */ /* 0x000fdc000bf0e200 */
[----:B0-----:R-:W-:Y:S01]  /*c7e0*/  @!P0 FMUL R38, R38, 1.175494350822287508e-38 ;  /* 0x0080000026268820 */ /* 0x001fe20000400000 */
[----:B------:R-:W-:Y:S06]  /*c7f0*/  BRA `(.L_x_24429) ;  /* 0x0000000800307947 */ /* 0x000fec0003800000 */
.L_x_24437:
        /* <DEDUP_REMOVED lines=26> */
.L_x_24440:
        /* <DEDUP_REMOVED lines=13> */
.L_x_24439:
[----:B------:R-:W2:Y:S02]  /*ca70*/  LDG.E.U16 R4, desc[UR36][R4.64] ;  /* 0x0000002404047981 */ /* 0x000ea4000c1e1500 */
[----:B--2---:R-:W-:Y:S01]  /*ca80*/  IMAD.U32 R38, R4, 0x10000, RZ ;  /* 0x0001000004267824 */ /* 0x004fe200078e00ff */
[----:B------:R-:W-:Y:S06]  /*ca90*/  BRA `(.L_x_24429) ;  /* 0x0000000400887947 */ /* 0x000fec0003800000 */
.L_x_24436:
        /* <DEDUP_REMOVED lines=11> */
.L_x_24443:
        /* <DEDUP_REMOVED lines=20> */
.L_x_24445:
[----:B------:R-:W-:Y:S05]  /*cc90*/  BSYNC B0 ;  /* 0x0000000000007941 */ /* 0x000fea0003800000 */
.L_x_24444:
[----:B------:R-:W-:Y:S01]  /*cca0*/  IMAD.SHL.U32 R3, R3, 0x100000, RZ ;  /* 0x0010000003037824 */ /* 0x000fe200078e00ff */
[----:B------:R-:W-:-:S04]  /*ccb0*/  LEA R5, R0, 0x3b800000, 0x17 ;  /* 0x3b80000000057811 */ /* 0x000fc800078eb8ff */
[----:B------:R-:W-:Y:S01]  /*ccc0*/  LOP3.LUT R38, R5, R3, R38, 0xfe, !PT ;  /* 0x0000000305267212 */ /* 0x000fe200078efe26 */
[----:B------:R-:W-:Y:S06]  /*ccd0*/  BRA `(.L_x_24429) ;  /* 0x0000000000f87947 */ /* 0x000fec0003800000 */
.L_x_24442:
        /* <DEDUP_REMOVED lines=20> */
.L_x_24447:
[----:B------:R-:W-:Y:S05]  /*ce20*/  BSYNC B0 ;  /* 0x0000000000007941 */ /* 0x000fea0003800000 */
.L_x_24446:
[----:B------:R-:W-:Y:S01]  /*ce30*/  IMAD.SHL.U32 R3, R3, 0x200000, RZ ;  /* 0x0020000003037824 */ /* 0x000fe200078e00ff */
[----:B------:R-:W-:-:S04]  /*ce40*/  LEA R5, R0, 0x37800000, 0x17 ;  /* 0x3780000000057811 */ /* 0x000fc800078eb8ff */
[----:B------:R-:W-:Y:S01]  /*ce50*/  LOP3.LUT R38, R5, R3, R38, 0xfe, !PT ;  /* 0x0000000305267212 */ /* 0x000fe200078efe26 */
[----:B------:R-:W-:Y:S06]  /*ce60*/  BRA `(.L_x_24429) ;  /* 0x0000000000947947 */ /* 0x000fec0003800000 */
.L_x_24441:
        /* <DEDUP_REMOVED lines=14> */
.L_x_24428:
        /* <DEDUP_REMOVED lines=16> */
.L_x_24450:
[----:B------:R-:W-:Y:S01]  /*d050*/  IMAD.MOV.U32 R38, RZ, RZ, RZ ;  /* 0x000000ffff267224 */ /* 0x000fe200078e00ff */
[----:B------:R-:W-:Y:S06]  /*d060*/  BRA `(.L_x_24429) ;  /* 0x0000000000147947 */ /* 0x000fec0003800000 */
.L_x_24449:
[----:B------:R-:W2:Y:S02]  /*d070*/  LDG.E.64 R4, desc[UR36][R4.64] ;  /* 0x0000002404047981 */ /* 0x000ea4000c1e1b00 */
[----:B--2---:R0:W1:Y:S01]  /*d080*/  I2F.U64 R38, R4 ;  /* 0x0000000400267312 */ /* 0x0040620000301000 */
[----:B------:R-:W-:Y:S05]  /*d090*/  BRA `(.L_x_24429) ;  /* 0x0000000000087947 */ /* 0x000fea0003800000 */
.L_x_24448:
[----:B------:R-:W2:Y:S02]  /*d0a0*/  LDG.E R4, desc[UR36][R4.64] ;  /* 0x0000002404047981 */ /* 0x000ea4000c1e1900 */
[----:B--2---:R-:W-:-:S07]  /*d0b0*/  I2FP.F32.U32 R38, R4 ;  /* 0x0000000400267245 */ /* 0x004fce0000201000 */
.L_x_24429:
[----:B------:R-:W-:Y:S05]  /*d0c0*/  BSYNC B6 ;  /* 0x0000000000067941 */ /* 0x000fea0003800000 */
.L_x_24423:
        /* <DEDUP_REMOVED lines=20> */
.L_x_24455:
[----:B------:R-:W2:Y:S02]  /*d210*/  LDG.E.U8 R4, desc[UR36][R4.64] ;  /* 0x0000002404047981 */ /* 0x000ea4000c1e1100 */
[----:B--2---:R-:W-:Y:S01]  /*d220*/  I2FP.F32.U32 R33, R4 ;  /* 0x0000000400217245 */ /* 0x004fe20000201000 */
[----:B------:R-:W-:Y:S06]  /*d230*/  BRA `(.L_x_24457) ;  /* 0x0000000c002c7947 */ /* 0x000fec0003800000 */
.L_x_24454:
        /* <DEDUP_REMOVED lines=9> */
.L_x_24459:
[----:B------:R-:W2:Y:S02]  /*d2d0*/  LDG.E R4, desc[UR36][R4.64] ;  /* 0x0000002404047981 */ /* 0x000ea4000c1e1900 */
[----:B--2---:R-:W-:Y:S01]  /*d2e0*/  I2FP.F32.S32 R33, R4 ;  /* 0x0000000400217245 */ /* 0x004fe20000201400 */
[----:B------:R-:W-:Y:S06]  /*d2f0*/  BRA `(.L_x_24457) ;  /* 0x0000000800fc7947 */ /* 0x000fec0003800000 */
.L_x_24458:
[----:B------:R-:W2:Y:S02]  /*d300*/  LDG.E.U16 R4, desc[UR36][R4.64] ;  /* 0x0000002404047981 */ /* 0x000ea4000c1e1500 */
[----:B--2---:R0:W2:Y:S01]  /*d310*/  I2F.S16 R33, R4 ;  /* 0x0000000400217306 */ /* 0x0040a20000101400 */
[----:B------:R-:W-:Y:S05]  /*d320*/  BRA `(.L_x_24457) ;  /* 0x0000000800f07947 */ /* 0x000fea0003800000 */
.L_x_24453:
        /* <DEDUP_REMOVED lines=8> */
.L_x_24461:
[----:B------:R-:W2:Y:S02]  /*d3b0*/  LDG.E.U16 R4, desc[UR36][R4.64] ;  /* 0x0000002404047981 */ /* 0x000ea4000c1e1500 */
[----:B--2---:R-:W-:Y:S01]  /*d3c0*/  HADD2.F32 R33, -RZ, R4.H0_H0 ;  /* 0x20000004ff217230 */ /* 0x004fe20000004100 */
[----:B------:R-:W-:Y:S06]  /*d3d0*/  BRA `(.L_x_24457) ;  /* 0x0000000800c47947 */ /* 0x000fec0003800000 */
.L_x_24460:
        /* <DEDUP_REMOVED lines=8> */
.L_x_24463:
[----:B------:R-:W2:Y:S02]  /*d460*/  LDG.E.U16 R4, desc[UR36][R4.64] ;  /* 0x0000002404047981 */ /* 0x000ea4000c1e1500 */
[----:B--2---:R-:W-:Y:S01]  /*d470*/  HADD2.F32 R33, -RZ, R4.H0_H0 ;  /* 0x20000004ff217230 */ /* 0x004fe20000004100 */
[----:B------:R-:W-:Y:S06]  /*d480*/  BRA `(.L_x_24457) ;  /* 0x0000000800987947 */ /* 0x000fec0003800000 */
.L_x_24462:
[----:B------:R-:W2:Y:S01]  /*d490*/  LDG.E.64 R4, desc[UR36][R4.64] ;  /* 0x0000002404047981 */ /* 0x000ea2000c1e1b00 */
[----:B------:R-:W-:Y:S01]  /*d4a0*/  UMOV UR4, 0xf0000000 ;  /* 0xf000000000047882 */ /* 0x000fe20000000000 */
[----:B------:R-:W-:Y:S01]  /*d4b0*/  UMOV UR5, 0x380fffff ;  /* 0x380fffff00057882 */ /* 0x000fe20000000000 */
[----:B--2---:R-:W0:Y:S01]  /*d4c0*/  F2F.F32.F64 R33, R4 ;  /* 0x0000000400217310 */ /* 0x004e220000301000 */
[----:B------:R-:W-:-:S14]  /*d4d0*/  DSETP.GEU.AND P0, PT, |R4|, UR4, PT ;  /* 0x0000000404007e2a */ /* 0x000fdc000bf0e200 */
[----:B0-----:R-:W-:Y:S01]  /*d4e0*/  @!P0 FMUL R33, R33, 1.175494350822287508e-38 ;  /* 0x0080000021218820 */ /* 0x001fe20000400000 */
[----:B------:R-:W-:Y:S06]  /*d4f0*/  BRA `(.L_x_24457) ;  /* 0x00000008007c7947 */ /* 0x000fec0003800000 */
.L_x_24452:
        /* <DEDUP_REMOVED lines=12> */
.L_x_24466:
[----:B------:R-:W2:Y:S01]  /*d5c0*/  LDG.E.64 R4, desc[UR36][R4.64] ;  /* 0x0000002404047981 */ /* 0x000ea2000c1e1b00 */
[----:B------:R-:W-:Y:S01]  /*d5d0*/  UMOV UR4, 0xf0000000 ;  /* 0xf000000000047882 */ /* 0x000fe20000000000 */
[----:B------:R-:W-:Y:S01]  /*d5e0*/  UMOV UR5, 0x380fffff ;  /* 0x380fffff00057882 */ /* 0x000fe20000000000 */
[----:B--2---:R-:W0:Y:S01]  /*d5f0*/  F2F.F32.F64 R33, R4 ;  /* 0x0000000400217310 */ /* 0x004e220000301000 */
[----:B------:R-:W-:-:S14]  /*d600*/  DSETP.GEU.AND P0, PT, |R4|, UR4, PT ;  /* 0x0000000404007e2a */ /* 0x000fdc000bf0e200 */
[----:B0-----:R-:W-:Y:S01]  /*d610*/  @!P0 FMUL R33, R33, 1.175494350822287508e-38 ;  /* 0x0080000021218820 */ /* 0x001fe20000400000 */
[----:B------:R-:W-:Y:S06]  /*d620*/  BRA `(.L_x_24457) ;  /* 0x0000000800307947 */ /* 0x000fec0003800000 */
.L_x_24465:
        /* <DEDUP_REMOVED lines=26> */
.L_x_24468:
        /* <DEDUP_REMOVED lines=13> */
.L_x_24467:
[----:B------:R-:W2:Y:S02]  /*d8a0*/  LDG.E.U16 R4, desc[UR36][R4.64] ;  /* 0x0000002404047981 */ /* 0x000ea4000c1e1500 */
[----:B--2---:R-:W-:Y:S01]  /*d8b0*/  IMAD.U32 R33, R4, 0x10000, RZ ;  /* 0x0001000004217824 */ /* 0x004fe200078e00ff */
[----:B------:R-:W-:Y:S06]  /*d8c0*/  BRA `(.L_x_24457) ;  /* 0x0000000400887947 */ /* 0x000fec0003800000 */
.L_x_24464:
        /* <DEDUP_REMOVED lines=11> */
.L_x_24471:
        /* <DEDUP_REMOVED lines=20> */
.L_x_24473:
[----:B------:R-:W-:Y:S05]  /*dac0*/  BSYNC B0 ;  /* 0x0000000000007941 */ /* 0x000fea0003800000 */
.L_x_24472:
[----:B------:R-:W-:Y:S01]  /*dad0*/  IMAD.SHL.U32 R3, R3, 0x100000, RZ ;  /* 0x0010000003037824 */ /* 0x000fe200078e00ff */
[----:B------:R-:W-:-:S04]  /*dae0*/  LEA R0, R0, 0x3b800000, 0x17 ;  /* 0x3b80000000007811 */ /* 0x000fc800078eb8ff */
[----:B------:R-:W-:Y:S01]  /*daf0*/  LOP3.LUT R33, R0, R3, R33, 0xfe, !PT ;  /* 0x0000000300217212 */ /* 0x000fe200078efe21 */
[----:B------:R-:W-:Y:S06]  /*db00*/  BRA `(.L_x_24457) ;  /* 0x0000000000f87947 */ /* 0x000fec0003800000 */
.L_x_24470:
        /* <DEDUP_REMOVED lines=20> */
.L_x_24475:
[----:B------:R-:W-:Y:S05]  /*dc50*/  BSYNC B0 ;  /* 0x0000000000007941 */ /* 0x000fea0003800000 */
.L_x_24474:
[----:B------:R-:W-:Y:S01]  /*dc60*/  IMAD.SHL.U32 R3, R3, 0x200000, RZ ;  /* 0x0020000003037824 */ /* 0x000fe200078e00ff */
[----:B------:R-:W-:-:S04]  /*dc70*/  LEA R0, R0, 0x37800000, 0x17 ;  /* 0x3780000000007811 */ /* 0x000fc800078eb8ff */
[----:B------:R-:W-:Y:S01]  /*dc80*/  LOP3.LUT R33, R0, R3, R33, 0xfe, !PT ;  /* 0x0000000300217212 */ /* 0x000fe200078efe21 */
[----:B------:R-:W-:Y:S06]  /*dc90*/  BRA `(.L_x_24457) ;  /* 0x0000000000947947 */ /* 0x000fec0003800000 */
.L_x_24469:
        /* <DEDUP_REMOVED lines=14> */
.L_x_24456:
        /* <DEDUP_REMOVED lines=16> */
.L_x_24478:
[----:B------:R-:W-:Y:S01]  /*de80*/  IMAD.MOV.U32 R33, RZ, RZ, RZ ;  /* 0x000000ffff217224 */ /* 0x000fe200078e00ff */
[----:B------:R-:W-:Y:S06]  /*de90*/  BRA `(.L_x_24457) ;  /* 0x0000000000147947 */ /* 0x000fec0003800000 */
.L_x_24477:
[----:B------:R-:W2:Y:S02]  /*dea0*/  LDG.E.64 R4, desc[UR36][R4.64] ;  /* 0x0000002404047981 */ /* 0x000ea4000c1e1b00 */
[----:B--2---:R0:W2:Y:S01]  /*deb0*/  I2F.U64 R33, R4 ;  /* 0x0000000400217312 */ /* 0x0040a20000301000 */
[----:B------:R-:W-:Y:S05]  /*dec0*/  BRA `(.L_x_24457) ;  /* 0x0000000000087947 */ /* 0x000fea0003800000 */
.L_x_24476:
[----:B------:R-:W2:Y:S02]  /*ded0*/  LDG.E R4, desc[UR36][R4.64] ;  /* 0x0000002404047981 */ /* 0x000ea4000c1e1900 */
[----:B--2---:R-:W-:-:S07]  /*dee0*/  I2FP.F32.U32 R33, R4 ;  /* 0x0000000400217245 */ /* 0x004fce0000201000 */
.L_x_24457:
[----:B------:R-:W-:Y:S05]  /*def0*/  BSYNC B6 ;  /* 0x0000000000067941 */ /* 0x000fea0003800000 */
.L_x_24451:
[----:B------:R-:W-:-:S07]  /*df00*/  VIADD R16, R16, 0x80 ;  /* 0x0000008010107836 */ /* 0x000fce0000000000 */
.L_x_24333:
[----:B------:R-:W-:Y:S05]  /*df10*/  BSYNC B7 ;  /* 0x0000000000077941 */ /* 0x000fea0003800000 */
.L_x_24332:
        /* <DEDUP_REMOVED lines=28> */
.L_x_24484:
[----:B------:R-:W2:Y:S02]  /*e0e0*/  LDG.E.U8 R4, desc[UR36][R4.64] ;  /* 0x0000002404047981 */ /* 0x000ea4000c1e1100 */
[----:B--2---:R-:W-:-:S04]  /*e0f0*/  I2FP.F32.U32 R0, R4 ;  /* 0x0000000400007245 */ /* 0x004fc80000201000 */
[----:B------:R-:W-:-:S04]  /*e100*/  F2FP.BF16.F32.PACK_AB R0, RZ, R0 ;  /* 0x00000000ff00723e */ /* 0x000fc800000010ff */
[----:B------:R-:W-:Y:S01]  /*e110*/  PRMT R32, R0, 0x7610, R32 ;  /* 0x0000761000207816 */ /* 0x000fe20000000020 */
[----:B------:R-:W-:Y:S06]  /*e120*/  BRA `(.L_x_24486) ;  /* 0x0000000c00c87947 */ /* 0x000fec0003800000 */
.L_x_24483:
        /* <DEDUP_REMOVED lines=11> */
.L_x_24488:
[----:B------:R-:W2:Y:S02]  /*e1e0*/  LDG.E R4, desc[UR36][R4.64] ;  /* 0x0000002404047981 */ /* 0x000ea4000c1e1900 */
[----:B--2---:R-:W-:-:S04]  /*e1f0*/  I2FP.F32.S32 R0, R4 ;  /* 0x0000000400007245 */ /* 0x004fc80000201400 */
[----:B------:R-:W-:-:S04]  /*e200*/  F2FP.BF16.F32.PACK_AB R0, RZ, R0 ;  /* 0x00000000ff00723e */ /* 0x000fc800000010ff */
[----:B------:R-:W-:Y:S01]  /*e210*/  PRMT R32, R0, 0x7610, R32 ;  /* 0x0000761000207816 */ /* 0x000fe20000000020 */
[----:B------:R-:W-:Y:S06]  /*e220*/  BRA `(.L_x_24486) ;  /* 0x0000000c00887947 */ /* 0x000fec0003800000 */
.L_x_24487:
[----:B------:R-:W2:Y:S02]  /*e230*/  LDG.E.U16 R4, desc[UR36][R4.64] ;  /* 0x0000002404047981 */ /* 0x000ea4000c1e1500 */
[----:B--2---:R-:W0:Y:S02]  /*e240*/  I2F.S16 R0, R4 ;  /* 0x0000000400007306 */ /* 0x004e240000101400 */
[----:B0-----:R-:W-:-:S04]  /*e250*/  F2FP.BF16.F32.PACK_AB R0, RZ, R0 ;  /* 0x00000000ff00723e */ /* 0x001fc800000010ff */
[----:B------:R-:W-:Y:S01]  /*e260*/  PRMT R32, R0, 0x7610, R32 ;  /* 0x0000761000207816 */ /* 0x000fe20000000020 */
[----:B------:R-:W-:Y:S06]  /*e270*/  BRA `(.L_x_24486) ;  /* 0x0000000c00747947 */ /* 0x000fec0003800000 */
.L_x_24482:
        /* <DEDUP_REMOVED lines=9> */
.L_x_24490:
[----:B------:R-:W2:Y:S02]  /*e310*/  LDG.E.U16 R0, desc[UR36][R4.64] ;  /* 0x0000002404007981 */ /* 0x000ea4000c1e1500 */
[----:B--2---:R-:W-:-:S05]  /*e320*/  HADD2.F32 R0, -RZ, R0.H0_H0 ;  /* 0x20000000ff007230 */ /* 0x004fca0000004100 */
[----:B------:R-:W-:-:S04]  /*e330*/  F2FP.BF16.F32.PACK_AB R0, RZ, R0 ;  /* 0x00000000ff00723e */ /* 0x000fc800000010ff */
[----:B------:R-:W-:Y:S01]  /*e340*/  PRMT R32, R0, 0x7610, R32 ;  /* 0x0000761000207816 */ /* 0x000fe20000000020 */
[----:B------:R-:W-:Y:S06]  /*e350*/  BRA `(.L_x_24486) ;  /* 0x0000000c003c7947 */ /* 0x000fec0003800000 */
.L_x_24489:
        /* <DEDUP_REMOVED lines=9> */
.L_x_24492:
[----:B------:R-:W2:Y:S02]  /*e3f0*/  LDG.E.U16 R4, desc[UR36][R4.64] ;  /* 0x0000002404047981 */ /* 0x000ea4000c1e1500 */
[----:B--2---:R-:W-:-:S05]  /*e400*/  HADD2.F32 R0, -RZ, R4.H0_H0 ;  /* 0x20000004ff007230 */ /* 0x004fca0000004100 */
[----:B------:R-:W-:-:S04]  /*e410*/  F2FP.BF16.F32.PACK_AB R0, RZ, R0 ;  /* 0x00000000ff00723e */ /* 0x000fc800000010ff */
[----:B------:R-:W-:Y:S01]  /*e420*/  PRMT R32, R0, 0x7610, R32 ;  /* 0x0000761000207816 */ /* 0x000fe20000000020 */
[----:B------:R-:W-:Y:S06]  /*e430*/  BRA `(.L_x_24486) ;  /* 0x0000000c00047947 */ /* 0x000fec0003800000 */
.L_x_24491:
        /* <DEDUP_REMOVED lines=9> */
.L_x_24481:
        /* <DEDUP_REMOVED lines=14> */
.L_x_24495:
        /* <DEDUP_REMOVED lines=9> */
.L_x_24494:
        /* <DEDUP_REMOVED lines=28> */
.L_x_24497:
        /* <DEDUP_REMOVED lines=15> */
.L_x_24496:
[----:B------:R0:W5:Y:S01]  /*e8f0*/  LDG.E.U16 R32, desc[UR36][R4.64] ;  /* 0x0000002404207981 */ /* 0x000162000c1e1500 */
[----:B------:R-:W-:Y:S05]  /*e900*/  BRA `(.L_x_24486) ;  /* 0x0000000400d07947 */ /* 0x000fea0003800000 */
.L_x_24493:
        /* <DEDUP_REMOVED lines=13> */
.L_x_24500:
        /* <DEDUP_REMOVED lines=21> */
.L_x_24504:
[----:B------:R-:W-:Y:S05]  /*eb30*/  BSYNC B1 ;  /* 0x0000000000017941 */ /* 0x000fea0003800000 */
.L_x_24503:
[----:B------:R-:W-:Y:S01]  /*eb40*/  LEA R5, R0, 0x3b800000, 0x17 ;  /* 0x3b80000000057811 */ /* 0x000fe200078eb8ff */
[----:B------:R-:W-:-:S05]  /*eb50*/  IMAD.SHL.U32 R0, R3, 0x100000, RZ ;  /* 0x0010000003007824 */ /* 0x000fca00078e00ff */
[----:B------:R-:W-:-:S07]  /*eb60*/  LOP3.LUT R0, R5, R0, R6, 0xfe, !PT ;  /* 0x0000000005007212 */ /* 0x000fce00078efe06 */
.L_x_24502:
[----:B------:R-:W-:Y:S05]  /*eb70*/  BSYNC B0 ;  /* 0x0000000000007941 */ /* 0x000fea0003800000 */
.L_x_24501:
[----:B------:R-:W-:-:S04]  /*eb80*/  F2FP.BF16.F32.PACK_AB R0, RZ, R0 ;  /* 0x00000000ff00723e */ /* 0x000fc800000010ff */
[----:B------:R-:W-:Y:S01]  /*eb90*/  PRMT R32, R0, 0x7610, R32 ;  /* 0x0000761000207816 */ /* 0x000fe20000000020 */
[----:B------:R-:W-:Y:S06]  /*eba0*/  BRA `(.L_x_24486) ;  /* 0x0000000400287947 */ /* 0x000fec0003800000 */
.L_x_24499:
        /* <DEDUP_REMOVED lines=21> */
.L_x_24508:
[----:B------:R-:W-:Y:S05]  /*ed00*/  BSYNC B1 ;  /* 0x0000000000017941 */ /* 0x000fea0003800000 */
.L_x_24507:
[----:B------:R-:W-:Y:S01]  /*ed10*/  LEA R5, R0, 0x37800000, 0x17 ;  /* 0x3780000000057811 */ /* 0x000fe200078eb8ff */
[----:B------:R-:W-:-:S05]  /*ed20*/  IMAD.SHL.U32 R0, R3, 0x200000, RZ ;  /* 0x0020000003007824 */ /* 0x000fca00078e00ff */
[----:B------:R-:W-:-:S07]  /*ed30*/  LOP3.LUT R0, R5, R0, R6, 0xfe, !PT ;  /* 0x0000000005007212 */ /* 0x000fce00078efe06 */
.L_x_24506:
[----:B------:R-:W-:Y:S05]  /*ed40*/  BSYNC B0 ;  /* 0x0000000000007941 */ /* 0x000fea0003800000 */
.L_x_24505:
[----:B------:R-:W-:-:S04]  /*ed50*/  F2FP.BF16.F32.PACK_AB R0, RZ, R0 ;  /* 0x00000000ff00723e */ /* 0x000fc800000010ff */
[----:B------:R-:W-:Y:S01]  /*ed60*/  PRMT R32, R0, 0x7610, R32 ;  /* 0x0000761000207816 */ /* 0x000fe20000000020 */
[----:B------:R-:W-:Y:S06]  /*ed70*/  BRA `(.L_x_24486) ;  /* 0x0000000000b47947 */ /* 0x000fec0003800000 */
.L_x_24498:
        /* <DEDUP_REMOVED lines=14> */
.L_x_24512:
[----:B------:R-:W-:Y:S05]  /*ee60*/  BSYNC B0 ;  /* 0x0000000000007941 */ /* 0x000fea0003800000 */
.L_x_24511:
[----:B------:R-:W-:-:S04]  /*ee70*/  F2FP.BF16.F32.PACK_AB R0, RZ, R0 ;  /* 0x00000000ff00723e */ /* 0x000fc800000010ff */
[----:B------:R-:W-:Y:S01]  /*ee80*/  PRMT R32, R0, 0x7610, R32 ;  /* 0x0000761000207816 */ /* 0x000fe20000000020 */
[----:B------:R-:W-:Y:S06]  /*ee90*/  BRA `(.L_x_24486) ;  /* 0x00000000006c7947 */ /* 0x000fec0003800000 */
.L_x_24485:
        /* <DEDUP_REMOVED lines=16> */
.L_x_24513:
[----:B------:R-:W-:Y:S01]  /*efa0*/  PRMT R32, RZ, 0x7610, R32 ;  /* 0x00007610ff207816 */ /* 0x000fe20000000020 */
[----:B------:R-:W-:Y:S06]  /*efb0*/  BRA `(.L_x_24486) ;  /* 0x0000000000247947 */ /* 0x000fec0003800000 */
.L_x_24510:
[----:B------:R-:W2:Y:S02]  /*efc0*/  LDG.E.64 R4, desc[UR36][R4.64] ;  /* 0x0000002404047981 */ /* 0x000ea4000c1e1b00 */
[----:B--2---:R-:W0:Y:S02]  /*efd0*/  I2F.U64 R0, R4 ;  /* 0x0000000400007312 */ /* 0x004e240000301000 */
[----:B0-----:R-:W-:-:S04]  /*efe0*/  F2FP.BF16.F32.PACK_AB R0, RZ, R0 ;  /* 0x00000000ff00723e */ /* 0x001fc800000010ff */
[----:B------:R-:W-:Y:S01]  /*eff0*/  PRMT R32, R0, 0x7610, R32 ;  /* 0x0000761000207816 */ /* 0x000fe20000000020 */
[----:B------:R-:W-:Y:S06]  /*f000*/  BRA `(.L_x_24486) ;  /* 0x0000000000107947 */ /* 0x000fec0003800000 */
.L_x_24509:
[----:B------:R-:W2:Y:S02]  /*f010*/  LDG.E R4, desc[UR36][R4.64] ;  /* 0x0000002404047981 */ /* 0x000ea4000c1e1900 */
[----:B--2---:R-:W-:-:S04]  /*f020*/  I2FP.F32.U32 R0, R4 ;  /* 0x0000000400007245 */ /* 0x004fc80000201000 */
[----:B------:R-:W-:-:S04]  /*f030*/  F2FP.BF16.F32.PACK_AB R0, RZ, R0 ;  /* 0x00000000ff00723e */ /* 0x000fc800000010ff */
[----:B------:R-:W-:-:S07]  /*f040*/  PRMT R32, R0, 0x7610, R32 ;  /* 0x0000761000207816 */ /* 0x000fce0000000020 */
.L_x_24486:
        /* <DEDUP_REMOVED lines=21> */
.L_x_24518:
[----:B------:R-:W2:Y:S02]  /*f1a0*/  LDG.E.U8 R4, desc[UR36][R4.64] ;  /* 0x0000002404047981 */ /* 0x000ea4000c1e1100 */
[----:B--2---:R-:W-:Y:S01]  /*f1b0*/  I2FP.F32.U32 R18, R4 ;  /* 0x0000000400127245 */ /* 0x004fe20000201000 */
[----:B------:R-:W-:Y:S06]  /*f1c0*/  BRA `(.L_x_24520) ;  /* 0x0000000c002c7947 */ /* 0x000fec0003800000 */
.L_x_24517:
        /* <DEDUP_REMOVED lines=9> */
.L_x_24522:
[----:B------:R-:W2:Y:S02]  /*f260*/  LDG.E R4, desc[UR36][R4.64] ;  /* 0x0000002404047981 */ /* 0x000ea4000c1e1900 */
[----:B--2---:R-:W-:Y:S01]  /*f270*/  I2FP.F32.S32 R18, R4 ;  /* 0x0000000400127245 */ /* 0x004fe20000201400 */
[----:B------:R-:W-:Y:S06]  /*f280*/  BRA `(.L_x_24520) ;  /* 0x0000000800fc7947 */ /* 0x000fec0003800000 */
.L_x_24521:
[----:B------:R-:W2:Y:S02]  /*f290*/  LDG.E.U16 R4, desc[UR36][R4.64] ;  /* 0x0000002404047981 */ /* 0x000ea4000c1e1500 */
[----:B--2---:R0:W1:Y:S01]  /*f2a0*/  I2F.S16 R18, R4 ;  /* 0x0000000400127306 */ /* 0x0040620000101400 */
[----:B------:R-:W-:Y:S05]  /*f2b0*/  BRA `(.L_x_24520) ;  /* 0x0000000800f07947 */ /* 0x000fea0003800000 */
.L_x_24516:
        /* <DEDUP_REMOVED lines=8> */
.L_x_24524:
[----:B------:R-:W2:Y:S02]  /*f340*/  LDG.E.U16 R4, desc[UR36][R4.64] ;  /* 0x0000002404047981 */ /* 0x000ea4000c1e1500 */
[----:B--2---:R-:W-:Y:S01]  /*f350*/  HADD2.F32 R18, -RZ, R4.H0_H0 ;  /* 0x20000004ff127230 */ /* 0x004fe20000004100 */
[----:B------:R-:W-:Y:S06]  /*f360*/  BRA `(.L_x_24520) ;  /* 0x0000000800c47947 */ /* 0x000fec0003800000 */
.L_x_24523:
        /* <DEDUP_REMOVED lines=8> */
.L_x_24526:
[----:B------:R-:W2:Y:S02]  /*f3f0*/  LDG.E.U16 R4, desc[UR36][R4.64] ;  /* 0x0000002404047981 */ /* 0x000ea4000c1e1500 */
[----:B--2---:R-:W-:Y:S01]  /*f400*/  HADD2.F32 R18, -RZ, R4.H0_H0 ;  /* 0x20000004ff127230 */ /* 0x004fe20000004100 */
[----:B------:R-:W-:Y:S06]  /*f410*/  BRA `(.L_x_24520) ;  /* 0x0000000800987947 */ /* 0x000fec0003800000 */
.L_x_24525:
[----:B------:R-:W2:Y:S01]  /*f420*/  LDG.E.64 R4, desc[UR36][R4.64] ;  /* 0x0000002404047981 */ /* 0x000ea2000c1e1b00 */
[----:B------:R-:W-:Y:S01]  /*f430*/  UMOV UR4, 0xf0000000 ;  /* 0xf000000000047882 */ /* 0x000fe20000000000 */
[----:B------:R-:W-:Y:S01]  /*f440*/  UMOV UR5, 0x380fffff ;  /* 0x380fffff00057882 */ /* 0x000fe20000000000 */
[----:B--2---:R-:W0:Y:S01]  /*f450*/  F2F.F32.F64 R18, R4 ;  /* 0x0000000400127310 */ /* 0x004e220000301000 */
[----:B------:R-:W-:-:S14]  /*f460*/  DSETP.GEU.AND P0, PT, |R4|, UR4, PT ;  /* 0x0000000404007e2a */ /* 0x000fdc000bf0e200 */
[----:B0-----:R-:W-:Y:S01]  /*f470*/  @!P0 FMUL R18, R18, 1.175494350822287508e-38 ;  /* 0x0080000012128820 */ /* 0x001fe20000400000 */
[----:B------:R-:W-:Y:S06]  /*f480*/  BRA `(.L_x_24520) ;  /* 0x00000008007c7947 */ /* 0x000fec0003800000 */
.L_x_24515:
        /* <DEDUP_REMOVED lines=12> */
.L_x_24529:
[----:B------:R-:W2:Y:S01]  /*f550*/  LDG.E.64 R4, desc[UR36][R4.64] ;  /* 0x0000002404047981 */ /* 0x000ea2000c1e1b00 */
[----:B------:R-:W-:Y:S01]  /*f560*/  UMOV UR4, 0xf0000000 ;  /* 0xf000000000047882 */ /* 0x000fe20000000000 */
[----:B------:R-:W-:Y:S01]  /*f570*/  UMOV UR5, 0x380fffff ;  /* 0x380fffff00057882 */ /* 0x000fe20000000000 */
[----:B--2---:R-:W0:Y:S01]  /*f580*/  F2F.F32.F64 R18, R4 ;  /* 0x0000000400127310 */ /* 0x004e220000301000 */
[----:B------:R-:W-:-:S14]  /*f590*/  DSETP.GEU.AND P0, PT, |R4|, UR4, PT ;  /* 0x0000000404007e2a */ /* 0x000fdc000bf0e200 */
[----:B0-----:R-:W-:Y:S01]  /*f5a0*/  @!P0 FMUL R18, R18, 1.175494350822287508e-38 ;  /* 0x0080000012128820 */ /* 0x001fe20000400000 */
[----:B------:R-:W-:Y:S06]  /*f5b0*/  BRA `(.L_x_24520) ;  /* 0x0000000800307947 */ /* 0x000fec0003800000 */
.L_x_24528:
        /* <DEDUP_REMOVED lines=26> */
.L_x_24531:
        /* <DEDUP_REMOVED lines=13> */
.L_x_24530:
[----:B------:R-:W2:Y:S02]  /*f830*/  LDG.E.U16 R4, desc[UR36][R4.64] ;  /* 0x0000002404047981 */ /* 0x000ea4000c1e1500 */
[----:B--2---:R-:W-:Y:S01]  /*f840*/  IMAD.U32 R18, R4, 0x10000, RZ ;  /* 0x0001000004127824 */ /* 0x004fe200078e00ff */
[----:B------:R-:W-:Y:S06]  /*f850*/  BRA `(.L_x_24520) ;  /* 0x0000000400887947 */ /* 0x000fec0003800000 */
.L_x_24527:
        /* <DEDUP_REMOVED lines=11> */
.L_x_24534:
        /* <DEDUP_REMOVED lines=20> */
.L_x_24536:
[----:B------:R-:W-:Y:S05]  /*fa50*/  BSYNC B0 ;  /* 0x0000000000007941 */ /* 0x000fea0003800000 */
.L_x_24535:
[----:B------:R-:W-:Y:S01]  /*fa60*/  IMAD.SHL.U32 R3, R3, 0x100000, RZ ;  /* 0x0010000003037824 */ /* 0x000fe200078e00ff */
[----:B------:R-:W-:-:S04]  /*fa70*/  LEA R5, R0, 0x3b800000, 0x17 ;  /* 0x3b80000000057811 */ /* 0x000fc800078eb8ff */
[----:B------:R-:W-:Y:S01]  /*fa80*/  LOP3.LUT R18, R5, R3, R18, 0xfe, !PT ;  /* 0x0000000305127212 */ /* 0x000fe200078efe12 */
[----:B------:R-:W-:Y:S06]  /*fa90*/  BRA `(.L_x_24520) ;  /* 0x0000000000f87947 */ /* 0x000fec0003800000 */
.L_x_24533:
        /* <DEDUP_REMOVED lines=20> */
.L_x_24538:
[----:B------:R-:W-:Y:S05]  /*fbe0*/  BSYNC B0 ;  /* 0x0000000000007941 */ /* 0x000fea0003800000 */
.L_x_24537:
[----:B------:R-:W-:Y:S01]  /*fbf0*/  IMAD.SHL.U32 R3, R3, 0x200000, RZ ;  /* 0x0020000003037824 */ /* 0x000fe200078e00ff */
[----:B------:R-:W-:-:S04]  /*fc00*/  LEA R5, R0, 0x37800000, 0x17 ;  /* 0x3780000000057811 */ /* 0x000fc800078eb8ff */
[----:B------:R-:W-:Y:S01]  /*fc10*/  LOP3.LUT R18, R5, R3, R18, 0xfe, !PT ;  /* 0x0000000305127212 */ /* 0x000fe200078efe12 */
[----:B------:R-:W-:Y:S06]  /*fc20*/  BRA `(.L_x_24520) ;  /* 0x0000000000947947 */ /* 0x000fec0003800000 */
.L_x_24532:
        /* <DEDUP_REMOVED lines=14> */
.L_x_24519:
        /* <DEDUP_REMOVED lines=16> */
.L_x_24541:
[----:B------:R-:W-:Y:S01]  /*fe10*/  IMAD.MOV.U32 R18, RZ, RZ, RZ ;  /* 0x000000ffff127224 */ /* 0x000fe200078e00ff */
[----:B------:R-:W-:Y:S06]  /*fe20*/  BRA `(.L_x_24520) ;  /* 0x0000000000147947 */ /* 0x000fec0003800000 */
.L_x_24540:
[----:B------:R-:W2:Y:S02]  /*fe30*/  LDG.E.64 R4, desc[UR36][R4.64] ;  /* 0x0000002404047981 */ /* 0x000ea4000c1e1b00 */
[----:B--2---:R0:W1:Y:S01]  /*fe40*/  I2F.U64 R18, R4 ;  /* 0x0000000400127312 */ /* 0x0040620000301000 */
[----:B------:R-:W-:Y:S05]  /*fe50*/  BRA `(.L_x_24520) ;  /* 0x0000000000087947 */ /* 0x000fea0003800000 */
.L_x_24539:
[----:B------:R-:W2:Y:S02]  /*fe60*/  LDG.E R4, desc[UR36][R4.64] ;  /* 0x0000002404047981 */ /* 0x000ea4000c1e1900 */
[----:B--2---:R-:W-:-:S07]  /*fe70*/  I2FP.F32.U32 R18, R4 ;  /* 0x0000000400127245 */ /* 0x004fce0000201000 */
.L_x_24520:
[----:B------:R-:W-:Y:S05]  /*fe80*/  BSYNC B6 ;  /* 0x0000000000067941 */ /* 0x000fea0003800000 */
.L_x_24514:
        /* <DEDUP_REMOVED lines=21> */
.L_x_24546:
[----:B------:R-:W2:Y:S02]  /*ffe0*/  LDG.E.U8 R4, desc[UR36][R4.64] ;  /* 0x0000002404047981 */ /* 0x000ea4000c1e1100 */
[----:B--2---:R-:W-:Y:S01]  /*fff0*/  I2FP.F32.U32 R34, R4 ;  /* 0x0000000400227245 */ /* 0x004fe20000201000 */
[----:B------:R-:W-:Y:S06]  /*10000*/  BRA `(.L_x_24548) ;  /* 0x0000000c002c7947 */ /* 0x000fec0003800000 */
.L_x_24545:
        /* <DEDUP_REMOVED lines=9> */
.L_x_24550:
[----:B------:R-:W2:Y:S02]  /*100a0*/  LDG.E R4, desc[UR36][R4.64] ;  /* 0x0000002404047981 */ /* 0x000ea4000c1e1900 */
[----:B--2---:R-:W-:Y:S01]  /*100b0*/  I2FP.F32.S32 R34, R4 ;  /* 0x0000000400227245 */ /* 0x004fe20000201400 */
[----:B------:R-:W-:Y:S06]  /*100c0*/  BRA `(.L_x_24548) ;  /* 0x0000000800fc7947 */ /* 0x000fec0003800000 */
.L_x_24549:
[----:B------:R-:W2:Y:S02]  /*100d0*/  LDG.E.U16 R4, desc[UR36][R4.64] ;  /* 0x0000002404047981 */ /* 0x000ea4000c1e1500 */
[----:B--2---:R0:W2:Y:S01]  /*100e0*/  I2F.S16 R34, R4 ;  /* 0x0000000400227306 */ /* 0x0040a20000101400 */
[----:B------:R-:W-:Y:S05]  /*100f0*/  BRA `(.L_x_24548) ;  /* 0x0000000800f07947 */ /* 0x000fea0003800000 */
.L_x_24544:
        /* <DEDUP_REMOVED lines=8> */
.L_x_24552:
[----:B------:R-:W2:Y:S02]  /*10180*/  LDG.E.U16 R4, desc[UR36][R4.64] ;  /* 0x0000002404047981 */ /* 0x000ea4000c1e1500 */
[----:B--2---:R-:W-:Y:S01]  /*10190*/  HADD2.F32 R34, -RZ, R4.H0_H0 ;  /* 0x20000004ff227230 */ /* 0x004fe20000004100 */
[----:B------:R-:W-:Y:S06]  /*101a0*/  BRA `(.L_x_24548) ;  /* 0x0000000800c47947 */ /* 0x000fec0003800000 */
.L_x_24551:
        /* <DEDUP_REMOVED lines=8> */
.L_x_24554:
[----:B------:R-:W2:Y:S02]  /*10230*/  LDG.E.U16 R4, desc[UR36][R4.64] ;  /* 0x0000002404047981 */ /* 0x000ea4000c1e1500 */
[----:B--2---:R-:W-:Y:S01]  /*10240*/  HADD2.F32 R34, -RZ, R4.H0_H0 ;  /* 0x20000004ff227230 */ /* 0x004fe20000004100 */
[----:B------:R-:W-:Y:S06]  /*10250*/  BRA `(.L_x_24548) ;  /* 0x0000000800987947 */ /* 0x000fec0003800000 */
.L_x_24553:
[----:B------:R-:W2:Y:S01]  /*10260*/  LDG.E.64 R4, desc[UR36][R4.64] ;  /* 0x0000002404047981 */ /* 0x000ea2000c1e1b00 */
[----:B------:R-:W-:Y:S01]  /*10270*/  UMOV UR4, 0xf0000000 ;  /* 0xf000000000047882 */ /* 0x000fe20000000000 */
[----:B------:R-:W-:Y:S01]  /*10280*/  UMOV UR5, 0x380fffff ;  /* 0x380fffff00057882 */ /* 0x000fe20000000000 */
[----:B--2---:R-:W0:Y:S01]  /*10290*/  F2F.F32.F64 R34, R4 ;  /* 0x0000000400227310 */ /* 0x004e220000301000 */
[----:B------:R-:W-:-:S14]  /*102a0*/  DSETP.GEU.AND P0, PT, |R4|, UR4, PT ;  /* 0x0000000404007e2a */ /* 0x000fdc000bf0e200 */
[----:B0-----:R-:W-:Y:S01]  /*102b0*/  @!P0 FMUL R34, R34, 1.175494350822287508e-38 ;  /* 0x0080000022228820 */ /* 0x001fe20000400000 */
[----:B------:R-:W-:Y:S06]  /*102c0*/  BRA `(.L_x_24548) ;  /* 0x00000008007c7947 */ /* 0x000fec0003800000 */
.L_x_24543:
        /* <DEDUP_REMOVED lines=12> */
.L_x_24557:
[----:B------:R-:W2:Y:S01]  /*10390*/  LDG.E.64 R4, desc[UR36][R4.64] ;  /* 0x0000002404047981 */ /* 0x000ea2000c1e1b00 */
[----:B------:R-:W-:Y:S01]  /*103a0*/  UMOV UR4, 0xf0000000 ;  /* 0xf000000000047882 */ /* 0x000fe20000000000 */
[----:B------:R-:W-:Y:S01]  /*103b0*/  UMOV UR5, 0x380fffff ;  /* 0x380fffff00057882 */ /* 0x000fe20000000000 */
[----:B--2---:R-:W0:Y:S01]  /*103c0*/  F2F.F32.F64 R34, R4 ;  /* 0x0000000400227310 */ /* 0x004e220000301000 */
[----:B------:R-:W-:-:S14]  /*103d0*/  DSETP.GEU.AND P0, PT, |R4|, UR4, PT ;  /* 0x0000000404007e2a */ /* 0x000fdc000bf0e200 */
[----:B0-----:R-:W-:Y:S01]  /*103e0*/  @!P0 FMUL R34, R34, 1.175494350822287508e-38 ;  /* 0x0080000022228820 */ /* 0x001fe20000400000 */
[----:B------:R-:W-:Y:S06]  /*103f0*/  BRA `(.L_x_24548) ;  /* 0x0000000800307947 */ /* 0x000fec0003800000 */
.L_x_24556:
        /* <DEDUP_REMOVED lines=26> */
.L_x_24559:
        /* <DEDUP_REMOVED lines=13> */
.L_x_24558:
[----:B------:R-:W2:Y:S02]  /*10670*/  LDG.E.U16 R4, desc[UR36][R4.64] ;  /* 0x0000002404047981 */ /* 0x000ea4000c1e1500 */
[----:B--2---:R-:W-:Y:S01]  /*10680*/  IMAD.U32 R34, R4, 0x10000, RZ ;  /* 0x0001000004227824 */ /* 0x004fe200078e00ff */
[----:B------:R-:W-:Y:S06]  /*10690*/  BRA `(.L_x_24548) ;  /* 0x0000000400887947 */ /* 0x000fec0003800000 */
.L_x_24555:
        /* <DEDUP_REMOVED lines=11> */
.L_x_24562:
        /* <DEDUP_REMOVED lines=20> */
.L_x_24564:
[----:B------:R-:W-:Y:S05]  /*10890*/  BSYNC B0 ;  /* 0x0000000000007941 */ /* 0x000fea0003800000 */
.L_x_24563:
[----:B------:R-:W-:Y:S01]  /*108a0*/  IMAD.SHL.U32 R3, R3, 0x100000, RZ ;  /* 0x0010000003037824 */ /* 0x000fe200078e00ff */
[----:B------:R-:W-:-:S04]  /*108b0*/  LEA R5, R0, 0x3b800000, 0x17 ;  /* 0x3b80000000057811 */ /* 0x000fc800078eb8ff */
[----:B------:R-:W-:Y:S01]  /*108c0*/  LOP3.LUT R34, R5, R3, R34, 0xfe, !PT ;  /* 0x0000000305227212 */ /* 0x000fe200078efe22 */
[----:B------:R-:W-:Y:S06]  /*108d0*/  BRA `(.L_x_24548) ;  /* 0x0000000000f87947 */ /* 0x000fec0003800000 */
.L_x_24561:
        /* <DEDUP_REMOVED lines=20> */
.L_x_24566:
[----:B------:R-:W-:Y:S05]  /*10a20*/  BSYNC B0 ;  /* 0x0000000000007941 */ /* 0x000fea0003800000 */
.L_x_24565:
[----:B------:R-:W-:Y:S01]  /*10a30*/  IMAD.SHL.U32 R3, R3, 0x200000, RZ ;  /* 0x0020000003037824 */ /* 0x000fe200078e00ff */
[----:B------:R-:W-:-:S04]  /*10a40*/  LEA R5, R0, 0x37800000, 0x17 ;  /* 0x3780000000057811 */ /* 0x000fc800078eb8ff */
[----:B------:R-:W-:Y:S01]  /*10a50*/  LOP3.LUT R34, R5, R3, R34, 0xfe, !PT ;  /* 0x0000000305227212 */ /* 0x000fe200078efe22 */
[----:B------:R-:W-:Y:S06]  /*10a60*/  BRA `(.L_x_24548) ;  /* 0x0000000000947947 */ /* 0x000fec0003800000 */
.L_x_24560:
        /* <DEDUP_REMOVED lines=14> */
.L_x_24547:
        /* <DEDUP_REMOVED lines=16> */
.L_x_24569:
[----:B------:R-:W-:Y:S01]  /*10c50*/  IMAD.MOV.U32 R34, RZ, RZ, RZ ;  /* 0x000000ffff227224 */ /* 0x000fe200078e00ff */
[----:B------:R-:W-:Y:S06]  /*10c60*/  BRA `(.L_x_24548) ;  /* 0x0000000000147947 */ /* 0x000fec0003800000 */
.L_x_24568:
[----:B------:R-:W2:Y:S02]  /*10c70*/  LDG.E.64 R4, desc[UR36][R4.64] ;  /* 0x0000002404047981 */ /* 0x000ea4000c1e1b00 */
[----:B--2---:R0:W2:Y:S01]  /*10c80*/  I2F.U64 R34, R4 ;  /* 0x0000000400227312 */ /* 0x0040a20000301000 */
[----:B------:R-:W-:Y:S05]  /*10c90*/  BRA `(.L_x_24548) ;  /* 0x0000000000087947 */ /* 0x000fea0003800000 */
.L_x_24567:
[----:B------:R-:W2:Y:S02]  /*10ca0*/  LDG.E R4, desc[UR36][R4.64] ;  /* 0x0000002404047981 */ /* 0x000ea4000c1e1900 */
[----:B--2---:R-:W-:-:S07]  /*10cb0*/  I2FP.F32.U32 R34, R4 ;  /* 0x0000000400227245 */ /* 0x004fce0000201000 */
.L_x_24548:
[----:B------:R-:W-:Y:S05]  /*10cc0*/  BSYNC B6 ;  /* 0x0000000000067941 */ /* 0x000fea0003800000 */
.L_x_24542:
        /* <DEDUP_REMOVED lines=21> */
.L_x_24574:
[----:B------:R-:W3:Y:S02]  /*10e20*/  LDG.E.U8 R4, desc[UR36][R4.64] ;  /* 0x0000002404047981 */ /* 0x000ee4000c1e1100 */
[----:B---3--:R-:W-:Y:S01]  /*10e30*/  I2FP.F32.U32 R39, R4 ;  /* 0x0000000400277245 */ /* 0x008fe20000201000 */
[----:B------:R-:W-:Y:S06]  /*10e40*/  BRA `(.L_x_24576) ;  /* 0x0000000c002c7947 */ /* 0x000fec0003800000 */
.L_x_24573:
        /* <DEDUP_REMOVED lines=9> */
.L_x_24578:
[----:B------:R-:W3:Y:S02]  /*10ee0*/  LDG.E R4, desc[UR36][R4.64] ;  /* 0x0000002404047981 */ /* 0x000ee4000c1e1900 */
[----:B---3--:R-:W-:Y:S01]  /*10ef0*/  I2FP.F32.S32 R39, R4 ;  /* 0x0000000400277245 */ /* 0x008fe20000201400 */
[----:B------:R-:W-:Y:S06]  /*10f00*/  BRA `(.L_x_24576) ;  /* 0x0000000800fc7947 */ /* 0x000fec0003800000 */
.L_x_24577:
[----:B------:R-:W3:Y:S02]  /*10f10*/  LDG.E.U16 R4, desc[UR36][R4.64] ;  /* 0x0000002404047981 */ /* 0x000ee4000c1e1500 */
[----:B---3--:R0:W1:Y:S01]  /*10f20*/  I2F.S16 R39, R4 ;  /* 0x0000000400277306 */ /* 0x0080620000101400 */
[----:B------:R-:W-:Y:S05]  /*10f30*/  BRA `(.L_x_24576) ;  /* 0x0000000800f07947 */ /* 0x000fea0003800000 */
.L_x_24572:
        /* <DEDUP_REMOVED lines=8> */
.L_x_24580:
[----:B------:R-:W3:Y:S02]  /*10fc0*/  LDG.E.U16 R4, desc[UR36][R4.64] ;  /* 0x0000002404047981 */ /* 0x000ee4000c1e1500 */
[----:B---3--:R-:W-:Y:S01]  /*10fd0*/  HADD2.F32 R39, -RZ, R4.H0_H0 ;  /* 0x20000004ff277230 */ /* 0x008fe20000004100 */
[----:B------:R-:W-:Y:S06]  /*10fe0*/  BRA `(.L_x_24576) ;  /* 0x0000000800c47947 */ /* 0x000fec0003800000 */
.L_x_24579:
        /* <DEDUP_REMOVED lines=8> */
.L_x_24582:
[----:B------:R-:W3:Y:S02]  /*11070*/  LDG.E.U16 R4, desc[UR36][R4.64] ;  /* 0x0000002404047981 */ /* 0x000ee4000c1e1500 */
[----:B---3--:R-:W-:Y:S01]  /*11080*/  HADD2.F32 R39, -RZ, R4.H0_H0 ;  /* 0x20000004ff277230 */ /* 0x008fe20000004100 */
[----:B------:R-:W-:Y:S06]  /*11090*/  BRA `(.L_x_24576) ;  /* 0x0000000800987947 */ /* 0x000fec0003800000 */
.L_x_24581:
[----:B------:R-:W3:Y:S01]  /*110a0*/  LDG.E.64 R4, desc[UR36][R4.64] ;  /* 0x0000002404047981 */ /* 0x000ee2000c1e1b00 */
[----:B------:R-:W-:Y:S01]  /*110b0*/  UMOV UR4, 0xf0000000 ;  /* 0xf000000000047882 */ /* 0x000fe20000000000 */
[----:B------:R-:W-:Y:S01]  /*110c0*/  UMOV UR5, 0x380fffff ;  /* 0x380fffff00057882 */ /* 0x000fe20000000000 */
[----:B---3--:R-:W0:Y:S01]  /*110d0*/  F2F.F32.F64 R39, R4 ;  /* 0x0000000400277310 */ /* 0x008e220000301000 */
[----:B------:R-:W-:-:S14]  /*110e0*/  DSETP.GEU.AND P0, PT, |R4|, UR4, PT ;  /* 0x0000000404007e2a */ /* 0x000fdc000bf0e200 */
[----:B0-----:R-:W-:Y:S01]  /*110f0*/  @!P0 FMUL R39, R39, 1.175494350822287508e-38 ;  /* 0x0080000027278820 */ /* 0x001fe20000400000 */
[----:B------:R-:W-:Y:S06]  /*11100*/  BRA `(.L_x_24576) ;  /* 0x00000008007c7947 */ /* 0x000fec0003800000 */
.L_x_24571:
        /* <DEDUP_REMOVED lines=12> */
.L_x_24585:
[----:B------:R-:W3:Y:S01]  /*111d0*/  LDG.E.64 R4, desc[UR36][R4.64] ;  /* 0x0000002404047981 */ /* 0x000ee2000c1e1b00 */
[----:B------:R-:W-:Y:S01]  /*111e0*/  UMOV UR4, 0xf0000000 ;  /* 0xf000000000047882 */ /* 0x000fe20000000000 */
[----:B------:R-:W-:Y:S01]  /*111f0*/  UMOV UR5, 0x380fffff ;  /* 0x380fffff00057882 */ /* 0x000fe20000000000 */
[----:B---3--:R-:W0:Y:S01]  /*11200*/  F2F.F32.F64 R39, R4 ;  /* 0x0000000400277310 */ /* 0x008e220000301000 */
[----:B------:R-:W-:-:S14]  /*11210*/  DSETP.GEU.AND P0, PT, |R4|, UR4, PT ;  /* 0x0000000404007e2a */ /* 0x000fdc000bf0e200 */
[----:B0-----:R-:W-:Y:S01]  /*11220*/  @!P0 FMUL R39, R39, 1.175494350822287508e-38 ;  /* 0x0080000027278820 */ /* 0x001fe20000400000 */
[----:B------:R-:W-:Y:S06]  /*11230*/  BRA `(.L_x_24576) ;  /* 0x0000000800307947 */ /* 0x000fec0003800000 */
.L_x_24584:
        /* <DEDUP_REMOVED lines=26> */
.L_x_24587:
        /* <DEDUP_REMOVED lines=13> */
.L_x_24586:
[----:B------:R-:W3:Y:S02]  /*114b0*/  LDG.E.U16 R4, desc[UR36][R4.64] ;  /* 0x0000002404047981 */ /* 0x000ee4000c1e1500 */
[----:B---3--:R-:W-:Y:S01]  /*114c0*/  IMAD.U32 R39, R4, 0x10000, RZ ;  /* 0x0001000004277824 */ /* 0x008fe200078e00ff */
[----:B------:R-:W-:Y:S06]  /*114d0*/  BRA `(.L_x_24576) ;  /* 0x0000000400887947 */ /* 0x000fec0003800000 */
.L_x_24583:
        /* <DEDUP_REMOVED lines=11> */
.L_x_24590:
        /* <DEDUP_REMOVED lines=20> */
.L_x_24592:
[----:B------:R-:W-:Y:S05]  /*116d0*/  BSYNC B0 ;  /* 0x0000000000007941 */ /* 0x000fea0003800000 */
.L_x_24591:
[----:B------:R-:W-:Y:S01]  /*116e0*/  IMAD.SHL.U32 R3, R3, 0x100000, RZ ;  /* 0x0010000003037824 */ /* 0x000fe200078e00ff */
[----:B------:R-:W-:-:S04]  /*116f0*/  LEA R0, R0, 0x3b800000, 0x17 ;  /* 0x3b80000000007811 */ /* 0x000fc800078eb8ff */
[----:B------:R-:W-:Y:S01]  /*11700*/  LOP3.LUT R39, R0, R3, R39, 0xfe, !PT ;  /* 0x0000000300277212 */ /* 0x000fe200078efe27 */
[----:B------:R-:W-:Y:S06]  /*11710*/  BRA `(.L_x_24576) ;  /* 0x0000000000f87947 */ /* 0x000fec0003800000 */
.L_x_24589:
        /* <DEDUP_REMOVED lines=20> */
.L_x_24594:
[----:B------:R-:W-:Y:S05]  /*11860*/  BSYNC B0 ;  /* 0x0000000000007941 */ /* 0x000fea0003800000 */
.L_x_24593:
[----:B------:R-:W-:Y:S01]  /*11870*/  IMAD.SHL.U32 R3, R3, 0x200000, RZ ;  /* 0x0020000003037824 */ /* 0x000fe200078e00ff */
[----:B------:R-:W-:-:S04]  /*11880*/  LEA R0, R0, 0x37800000, 0x17 ;  /* 0x3780000000007811 */ /* 0x000fc800078eb8ff */
[----:B------:R-:W-:Y:S01]  /*11890*/  LOP3.LUT R39, R0, R3, R39, 0xfe, !PT ;  /* 0x0000000300277212 */ /* 0x000fe200078efe27 */
[----:B------:R-:W-:Y:S06]  /*118a0*/  BRA `(.L_x_24576) ;  /* 0x0000000000947947 */ /* 0x000fec0003800000 */
.L_x_24588:
        /* <DEDUP_REMOVED lines=14> */
.L_x_24575:
        /* <DEDUP_REMOVED lines=16> */
.L_x_24597:
[----:B------:R-:W-:Y:S01]  /*11a90*/  IMAD.MOV.U32 R39, RZ, RZ, RZ ;  /* 0x000000ffff277224 */ /* 0x000fe200078e00ff */
[----:B------:R-:W-:Y:S06]  /*11aa0*/  BRA `(.L_x_24576) ;  /* 0x0000000000147947 */ /* 0x000fec0003800000 */
.L_x_24596:
[----:B------:R-:W3:Y:S02]  /*11ab0*/  LDG.E.64 R4, desc[UR36][R4.64] ;  /* 0x0000002404047981 */ /* 0x000ee4000c1e1b00 */
[----:B---3--:R0:W1:Y:S01]  /*11ac0*/  I2F.U64 R39, R4 ;  /* 0x0000000400277312 */ /* 0x0080620000301000 */
[----:B------:R-:W-:Y:S05]  /*11ad0*/  BRA `(.L_x_24576) ;  /* 0x0000000000087947 */ /* 0x000fea0003800000 */
.L_x_24595:
[----:B------:R-:W3:Y:S02]  /*11ae0*/  LDG.E R4, desc[UR36][R4.64] ;  /* 0x0000002404047981 */ /* 0x000ee4000c1e1900 */
[----:B---3--:R-:W-:-:S07]  /*11af0*/  I2FP.F32.U32 R39, R4 ;  /* 0x0000000400277245 */ /* 0x008fce0000201000 */
.L_x_24576:
[----:B------:R-:W-:Y:S05]  /*11b00*/  BSYNC B6 ;  /* 0x0000000000067941 */ /* 0x000fea0003800000 */
.L_x_24570:
        /* <DEDUP_REMOVED lines=20> */
.L_x_24601:
[----:B------:R-:W2:Y:S02]  /*11c50*/  LDG.E.U8 R4, desc[UR36][R4.64] ;  /* 0x0000002404047981 */ /* 0x000ea4000c1e1100 */
[----:B--2---:R-:W-:Y:S01]  /*11c60*/  I2FP.F32.U32 R31, R4 ;  /* 0x00000004001f7245 */ /* 0x004fe20000201000 */
[----:B------:R-:W-:Y:S06]  /*11c70*/  BRA `(.L_x_24480) ;  /* 0x0000000c00207947 */ /* 0x000fec0003800000 */
.L_x_24600:
        /* <DEDUP_REMOVED lines=9> */
.L_x_24604:
[----:B------:R-:W2:Y:S02]  /*11d10*/  LDG.E R4, desc[UR36][R4.64] ;  /* 0x0000002404047981 */ /* 0x000ea4000c1e1900 */
[----:B--2---:R-:W-:Y:S01]  /*11d20*/  I2FP.F32.S32 R31, R4 ;  /* 0x00000004001f7245 */ /* 0x004fe20000201400 */
[----:B------:R-:W-:Y:S06]  /*11d30*/  BRA `(.L_x_24480) ;  /* 0x0000000800f07947 */ /* 0x000fec0003800000 */
.L_x_24603:
[----:B------:R-:W2:Y:S02]  /*11d40*/  LDG.E.U16 R4, desc[UR36][R4.64] ;  /* 0x0000002404047981 */ /* 0x000ea4000c1e1500 */
[----:B--2---:R0:W2:Y:S01]  /*11d50*/  I2F.S16 R31, R4 ;  /* 0x00000004001f7306 */ /* 0x0040a20000101400 */
[----:B------:R-:W-:Y:S05]  /*11d60*/  BRA `(.L_x_24480) ;  /* 0x0000000800e47947 */ /* 0x000fea0003800000 */
.L_x_24599:
        /* <DEDUP_REMOVED lines=8> */
.L_x_24606:
[----:B------:R-:W2:Y:S02]  /*11df0*/  LDG.E.U16 R4, desc[UR36][R4.64] ;  /* 0x0000002404047981 */ /* 0x000ea4000c1e1500 */
[----:B--2---:R-:W-:Y:S01]  /*11e00*/  HADD2.F32 R31, -RZ, R4.H0_H0 ;  /* 0x20000004ff1f7230 */ /* 0x004fe20000004100 */
[----:B------:R-:W-:Y:S06]  /*11e10*/  BRA `(.L_x_24480) ;  /* 0x0000000800b87947 */ /* 0x000fec0003800000 */
.L_x_24605:
        /* <DEDUP_REMOVED lines=8> */
.L_x_24608:
[----:B------:R-:W2:Y:S02]  /*11ea0*/  LDG.E.U16 R4, desc[UR36][R4.64] ;  /* 0x0000002404047981 */ /* 0x000ea4000c1e1500 */
[----:B--2---:R-:W-:Y:S01]  /*11eb0*/  HADD2.F32 R31, -RZ, R4.H0_H0 ;  /* 0x20000004ff1f7230 */ /* 0x004fe20000004100 */
[----:B------:R-:W-:Y:S06]  /*11ec0*/  BRA `(.L_x_24480) ;  /* 0x00000008008c7947 */ /* 0x000fec0003800000 */
.L_x_24607:
[----:B------:R-:W2:Y:S01]  /*11ed0*/  LDG.E.64 R4, desc[UR36][R4.64] ;  /* 0x0000002404047981 */ /* 0x000ea2000c1e1b00 */
[----:B------:R-:W-:Y:S01]  /*11ee0*/  UMOV UR4, 0xf0000000 ;  /* 0xf000000000047882 */ /* 0x000fe20000000000 */
[----:B------:R-:W-:Y:S01]  /*11ef0*/  UMOV UR5, 0x380fffff ;  /* 0x380fffff00057882 */ /* 0x000fe20000000000 */
[----:B--2---:R-:W0:Y:S01]  /*11f00*/  F2F.F32.F64 R31, R4 ;  /* 0x00000004001f7310 */ /* 0x004e220000301000 */
[----:B------:R-:W-:-:S14]  /*11f10*/  DSETP.GEU.AND P0, PT, |R4|, UR4, PT ;  /* 0x0000000404007e2a */ /* 0x000fdc000bf0e200 */
[----:B0-----:R-:W-:Y:S01]  /*11f20*/  @!P0 FMUL R31, R31, 1.175494350822287508e-38 ;  /* 0x008000001f1f8820 */ /* 0x001fe20000400000 */
[----:B------:R-:W-:Y:S06]  /*11f30*/  BRA `(.L_x_24480) ;  /* 0x0000000800707947 */ /* 0x000fec0003800000 */
.L_x_24598:
        /* <DEDUP_REMOVED lines=12> */
.L_x_24611:
[----:B------:R-:W2:Y:S01]  /*12000*/  LDG.E.64 R4, desc[UR36][R4.64] ;  /* 0x0000002404047981 */ /* 0x000ea2000c1e1b00 */
[----:B------:R-:W-:Y:S01]  /*12010*/  UMOV UR4, 0xf0000000 ;  /* 0xf000000000047882 */ /* 0x000fe20000000000 */
[----:B------:R-:W-:Y:S01]  /*12020*/  UMOV UR5, 0x380fffff ;  /* 0x380fffff00057882 */ /* 0x000fe20000000000 */
[----:B--2---:R-:W0:Y:S01]  /*12030*/  F2F.F32.F64 R31, R4 ;  /* 0x00000004001f7310 */ /* 0x004e220000301000 */
[----:B------:R-:W-:-:S14]  /*12040*/  DSETP.GEU.AND P0, PT, |R4|, UR4, PT ;  /* 0x0000000404007e2a */ /* 0x000fdc000bf0e200 */
[----:B0-----:R-:W-:Y:S01]  /*12050*/  @!P0 FMUL R31, R31, 1.175494350822287508e-38 ;  /* 0x008000001f1f8820 */ /* 0x001fe20000400000 */
[----:B------:R-:W-:Y:S06]  /*12060*/  BRA `(.L_x_24480) ;  /* 0x0000000800247947 */ /* 0x000fec0003800000 */
.L_x_24610:
        /* <DEDUP_REMOVED lines=26> */
.L_x_24613:
        /* <DEDUP_REMOVED lines=13> */
.L_x_24612:
[----:B------:R-:W2:Y:S02]  /*122e0*/  LDG.E.U16 R4, desc[UR36][R4.64] ;  /* 0x0000002404047981 */ /* 0x000ea4000c1e1500 */
[----:B--2---:R-:W-:Y:S01]  /*122f0*/  IMAD.U32 R31, R4, 0x10000, RZ ;  /* 0x00010000041f7824 */ /* 0x004fe200078e00ff */
[----:B------:R-:W-:Y:S06]  /*12300*/  BRA `(.L_x_24480) ;  /* 0x00000004007c7947 */ /* 0x000fec0003800000 */
.L_x_24609:
        /* <DEDUP_REMOVED lines=11> */
.L_x_24616:
        /* <DEDUP_REMOVED lines=19> */
.L_x_24618:
[----:B------:R-:W-:Y:S05]  /*124f0*/  BSYNC B0 ;  /* 0x0000000000007941 */ /* 0x000fea0003800000 */
.L_x_24617:
[----:B------:R-:W-:Y:S01]  /*12500*/  IMAD.SHL.U32 R3, R3, 0x100000, RZ ;  /* 0x0010000003037824 */ /* 0x000fe200078e00ff */
[----:B------:R-:W-:-:S04]  /*12510*/  LEA R0, R0, 0x3b800000, 0x17 ;  /* 0x3b80000000007811 */ /* 0x000fc800078eb8ff */
[----:B------:R-:W-:Y:S01]  /*12520*/  LOP3.LUT R31, R0, R3, R31, 0xfe, !PT ;  /* 0x00000003001f7212 */ /* 0x000fe200078efe1f */
[----:B------:R-:W-:Y:S06]  /*12530*/  BRA `(.L_x_24480) ;  /* 0x0000000000f07947 */ /* 0x000fec0003800000 */
.L_x_24615:
        /* <DEDUP_REMOVED lines=19> */
.L_x_24620:
[----:B------:R-:W-:Y:S05]  /*12670*/  BSYNC B0 ;  /* 0x0000000000007941 */ /* 0x000fea0003800000 */
.L_x_24619:
[----:B------:R-:W-:Y:S01]  /*12680*/  IMAD.SHL.U32 R3, R3, 0x200000, RZ ;  /* 0x0020000003037824 */ /* 0x000fe200078e00ff */
[----:B------:R-:W-:-:S04]  /*12690*/  LEA R0, R0, 0x37800000, 0x17 ;  /* 0x3780000000007811 */ /* 0x000fc800078eb8ff */
[----:B------:R-:W-:Y:S01]  /*126a0*/  LOP3.LUT R31, R0, R3, R31, 0xfe, !PT ;  /* 0x00000003001f7212 */ /* 0x000fe200078efe1f */
[----:B------:R-:W-:Y:S06]  /*126b0*/  BRA `(.L_x_24480) ;  /* 0x0000000000907947 */ /* 0x000fec0003800000 */
.L_x_24614:
        /* <DEDUP_REMOVED lines=14> */
.L_x_24602:
        /* <DEDUP_REMOVED lines=16> */
.L_x_24623:
[----:B------:R-:W-:Y:S05]  /*128a0*/  BRA `(.L_x_24480) ;  /* 0x0000000000147947 */ /* 0x000fea0003800000 */
.L_x_24622:
[----:B------:R-:W2:Y:S02]  /*128b0*/  LDG.E.64 R4, desc[UR36][R4.64] ;  /* 0x0000002404047981 */ /* 0x000ea4000c1e1b00 */
[----:B--2---:R2:W0:Y:S01]  /*128c0*/  I2F.U64 R31, R4 ;  /* 0x00000004001f7312 */ /* 0x0044220000301000 */
[----:B------:R-:W-:Y:S05]  /*128d0*/  BRA `(.L_x_24480) ;  /* 0x0000000000087947 */ /* 0x000fea0003800000 */
.L_x_24621:
[----:B------:R-:W2:Y:S02]  /*128e0*/  LDG.E R4, desc[UR36][R4.64] ;  /* 0x0000002404047981 */ /* 0x000ea4000c1e1900 */
[----:B--2---:R-:W-:-:S07]  /*128f0*/  I2FP.F32.U32 R31, R4 ;  /* 0x00000004001f7245 */ /* 0x004fce0000201000 */
.L_x_24480:
[----:B------:R-:W-:Y:S05]  /*12900*/  BSYNC B7 ;  /* 0x0000000000077941 */ /* 0x000fea0003800000 */
.L_x_24479:
[----:B------:R-:W1:Y:S01]  /*12910*/  S2R R41, SR_TID.X ;  /* 0x0000000000297919 */ /* 0x000e620000002100 */
[----:B------:R-:W3:Y:S01]  /*12920*/  LDC R3, c[0x0][0x210] ;  /* 0x00008400ff037b82 */ /* 0x000ee20000000800 */
[----:B------:R-:W-:Y:S01]  /*12930*/  BSSY B6, `(.L_x_24624) ;  /* 0x000012f000067945 */ /* 0x000fe20003800000 */
[----:B---3--:R-:W-:Y:S02]  /*12940*/  IMAD R16, R2, -0x200, R3 ;  /* 0xfffffe0002107824 */ /* 0x008fe400078e0203 */
[----:B-1----:R-:W-:-:S03]  /*12950*/  VIADD R17, R41, 0x80 ;  /* 0x0000008029117836 */ /* 0x002fc60000000000 */
[CC--:B------:R-:W-:Y:S01]  /*12960*/  ISETP.GE.AND P3, PT, R41.reuse, R16.reuse, PT ;  /* 0x000000102900720c */ /* 0x0c0fe20003f66270 */
[----:B0-2---:R-:W-:Y:S01]  /*12970*/  VIADD R5, R41, 0x100 ;  /* 0x0000010029057836 */ /* 0x005fe20000000000 */
[----:B------:R-:W-:-:S04]  /*12980*/  ISETP.GE.AND P0, PT, R17, R16, PT ;  /* 0x000000101100720c */ /* 0x000fc80003f06270 */
[----:B------:R-:W-:Y:S01]  /*12990*/  ISETP.GE.AND P1, PT, R5, R16, PT ;  /* 0x000000100500720c */ /* 0x000fe20003f26270 */
[----:B------:R-:W-:-:S05]  /*129a0*/  VIADD R5, R41, 0x180 ;  /* 0x0000018029057836 */ /* 0x000fca0000000000 */
[----:B------:R-:W-:Y:S01]  /*129b0*/  ISETP.GE.AND P2, PT, R5, R16, PT ;  /* 0x000000100500720c */ /* 0x000fe20003f46270 */
[----:B-----5:R-:W-:Y:S02]  /*129c0*/  @!P3 IMAD.U32 R3, R23, 0x10000, RZ ;  /* 0x000100001703b824 */ /* 0x020fe400078e00ff */
[----:B------:R-:W-:Y:S02]  /*129d0*/  @!P0 IMAD.U32 R4, R22, 0x10000, RZ ;  /* 0x0001000016048824 */ /* 0x000fe400078e00ff */
[----:B------:R-:W-:Y:S02]  /*129e0*/  @!P3 FADD.FTZ R3, R3, -R26 ;  /* 0x8000001a0303b221 */ /* 0x000fe40000010000 */
[----:B------:R-:W-:Y:S02]  /*129f0*/  @!P1 IMAD.U32 R35, R35, 0x10000, RZ ;  /* 0x0001000023239824 */ /* 0x000fe400078e00ff */
[----:B------:R-:W-:Y:S01]  /*12a00*/  @!P0 FADD.FTZ R4, R4, -R29 ;  /* 0x8000001d04048221 */ /* 0x000fe20000010000 */
[----:B----4-:R-:W-:Y:S01]  /*12a10*/  @!P3 FMUL.FTZ R24, R3, R24 ;  /* 0x000000180318b220 */ /* 0x010fe20000410000 */
[----:B------:R-:W-:-:S02]  /*12a20*/  @!P1 FADD.FTZ R35, R35, -R38 ;  /* 0x8000002623239221 */ /* 0x000fc40000010000 */
[----:B------:R-:W-:Y:S02]  /*12a30*/  @!P2 IMAD.U32 R32, R32, 0x10000, RZ ;  /* 0x000100002020a824 */ /* 0x000fe400078e00ff */
[----:B------:R-:W-:Y:S01]  /*12a40*/  @!P0 FMUL.FTZ R19, R4, R19 ;  /* 0x0000001304138220 */ /* 0x000fe20000410000 */
[----:B------:R-:W-:Y:S01]  /*12a50*/  @!P1 FMUL.FTZ R36, R35, R36 ;  /* 0x0000002423249220 */ /* 0x000fe20000410000 */
[----:B------:R-:W-:Y:S01]  /*12a60*/  @!P3 FFMA.FTZ R24, R24, R27, R25 ;  /* 0x0000001b1818b223 */ /* 0x000fe20000010019 */
[----:B------:R-:W-:Y:S01]  /*12a70*/  @!P2 FADD.FTZ R39, R32, -R39 ;  /* 0x800000272027a221 */ /* 0x000fe20000010000 */
[----:B------:R-:W-:Y:S01]  /*12a80*/  @!P0 FFMA.FTZ R28, R19, R30, R28 ;  /* 0x0000001e131c8223 */ /* 0x000fe2000001001c */
[----:B------:R-:W-:Y:S01]  /*12a90*/  @!P1 FFMA.FTZ R36, R36, R33, R37 ;  /* 0x0000002124249223 */ /* 0x000fe20000010025 */
[----:B------:R-:W0:Y:S01]  /*12aa0*/  LDC.U8 R19, c[0x0][0x268] ;  /* 0x00009a00ff137b82 */ /* 0x000e220000000000 */
[----:B------:R-:W-:Y:S01]  /*12ab0*/  @!P2 FMUL.FTZ R39, R39, R18 ;  /* 0x000000122727a220 */ /* 0x000fe20000410000 */
[----:B------:R1:W2:Y:S03]  /*12ac0*/  @!P3 F2F.BF16.F32 R0, R24 ;  /* 0x000000180000b304 */ /* 0x0002a60000202000 */
[----:B------:R-:W-:-:S05]  /*12ad0*/  @!P2 FFMA.FTZ R39, R39, R31, R34 ;  /* 0x0000001f2727a223 */ /* 0x000fca0000010022 */
[----:B------:R1:W3:Y:S08]  /*12ae0*/  @!P0 F2F.BF16.F32 R22, R28 ;  /* 0x0000001c00168304 */ /* 0x0002f00000202000 */
[----:B------:R1:W4:Y:S08]  /*12af0*/  @!P1 F2F.BF16.F32 R23, R36 ;  /* 0x0000002400179304 */ /* 0x0003300000202000 */
[----:B------:R1:W0:Y:S01]  /*12b00*/  @!P2 F2F.BF16.F32 R18, R39 ;  /* 0x000000270012a304 */ /* 0x0002220000202000 */
[----:B--23--:R-:W-:Y:S05]  /*12b10*/  @P3 BRA `(.L_x_24625) ;  /* 0x0000001000403947 */ /* 0x00cfea0003800000 */
[----:B------:R-:W2:Y:S01]  /*12b20*/  LDC.64 R8, c[0x0][0x218] ;  /* 0x00008600ff087b82 */ /* 0x000ea20000000a00 */
[----:B0-----:R-:W-:Y:S01]  /*12b30*/  PRMT R3, R19, 0x9910, RZ ;  /* 0x0000991013037816 */ /* 0x001fe200000000ff */
[----:B------:R-:W-:Y:S01]  /*12b40*/  IMAD R41, R2, 0x200, R41 ;  /* 0x0000020002297824 */ /* 0x000fe200078e0229 */
[----:B------:R-:W-:Y:S02]  /*12b50*/  ULDC UR4, c[0x0][0x26c] ;  /* 0x00009b0000047ab9 */ /* 0x000fe40000000800 */
[----:B------:R-:W-:Y:S01]  /*12b60*/  ISETP.GT.AND P0, PT, R3, 0x9, PT ;  /* 0x000000090300780c */ /* 0x000fe20003f04270 */
[----:B------:R-:W-:-:S05]  /*12b70*/  IMAD R41, R41, UR4, RZ ;  /* 0x0000000429297c24 */ /* 0x000fca000f8e02ff */
        /* <DEDUP_REMOVED lines=16> */
.L_x_24629:
[----:B------:R-:W-:Y:S02]  /*12c80*/  IMAD.U32 R5, R0, 0x10000, RZ ;  /* 0x0001000000057824 */ /* 0x000fe400078e00ff */
[----:B------:R-:W-:-:S04]  /*12c90*/  IMAD.MOV.U32 R41, RZ, RZ, R17 ;  /* 0x000000ffff297224 */ /* 0x000fc800078e0011 */
[----:B------:R-:W0:Y:S02]  /*12ca0*/  F2I.S64.TRUNC R4, R5 ;  /* 0x0000000500047311 */ /* 0x000e24000020d900 */
[----:B0-----:R0:W-:Y:S01]  /*12cb0*/  STG.E.U8 desc[UR36][R8.64], R4 ;  /* 0x0000000408007986 */ /* 0x0011e2000c101124 */
[----:B------:R-:W-:Y:S05]  /*12cc0*/  BRA `(.L_x_24625) ;  /* 0x0000000c00d47947 */ /* 0x000fea0003800000 */
.L_x_24628:
        /* <DEDUP_REMOVED lines=11> */
.L_x_24632:
[----:B------:R-:W-:Y:S02]  /*12d80*/  IMAD.U32 R0, R0, 0x10000, RZ ;  /* 0x0001000000007824 */ /* 0x000fe400078e00ff */
[----:B------:R-:W-:Y:S02]  /*12d90*/  IMAD.MOV.U32 R41, RZ, RZ, R17 ;  /* 0x000000ffff297224 */ /* 0x000fe400078e0011 */
[----:B------:R-:W0:Y:S02]  /*12da0*/  F2I.FTZ.TRUNC.NTZ R3, R0 ;  /* 0x0000000000037305 */ /* 0x000e24000021f100 */
[----:B0-----:R0:W-:Y:S01]  /*12db0*/  STG.E desc[UR36][R8.64], R3 ;  /* 0x0000000308007986 */ /* 0x0011e2000c101924 */
[----:B------:R-:W-:Y:S05]  /*12dc0*/  BRA `(.L_x_24625) ;  /* 0x0000000c00947947 */ /* 0x000fea0003800000 */
.L_x_24631:
[----:B------:R-:W-:Y:S02]  /*12dd0*/  IMAD.U32 R0, R0, 0x10000, RZ ;  /* 0x0001000000007824 */ /* 0x000fe400078e00ff */
[----:B------:R-:W-:Y:S02]  /*12de0*/  IMAD.MOV.U32 R41, RZ, RZ, R17 ;  /* 0x000000ffff297224 */ /* 0x000fe400078e0011 */
[----:B------:R-:W0:Y:S02]  /*12df0*/  F2I.FTZ.TRUNC.NTZ R3, R0 ;  /* 0x0000000000037305 */ /* 0x000e24000021f100 */
[----:B0-----:R0:W-:Y:S01]  /*12e00*/  STG.E.U16 desc[UR36][R8.64], R3 ;  /* 0x0000000308007986 */ /* 0x0011e2000c101524 */
[----:B------:R-:W-:Y:S05]  /*12e10*/  BRA `(.L_x_24625) ;  /* 0x0000000c00807947 */ /* 0x000fea0003800000 */
.L_x_24627:
        /* <DEDUP_REMOVED lines=10> */
.L_x_24634:
[----:B------:R-:W-:Y:S02]  /*12ec0*/  IMAD.U32 R0, R0, 0x10000, RZ ;  /* 0x0001000000007824 */ /* 0x000fe400078e00ff */
[----:B------:R-:W-:-:S03]  /*12ed0*/  IMAD.MOV.U32 R41, RZ, RZ, R17 ;  /* 0x000000ffff297224 */ /* 0x000fc600078e0011 */
[----:B------:R-:W-:-:S05]  /*12ee0*/  F2FP.F16.F32.PACK_AB R0, RZ, R0 ;  /* 0x00000000ff00723e */ /* 0x000fca00000000ff */
[----:B------:R0:W-:Y:S01]  /*12ef0*/  STG.E.U16 desc[UR36][R8.64], R0 ;  /* 0x0000000008007986 */ /* 0x0001e2000c101524 */
[----:B------:R-:W-:Y:S05]  /*12f00*/  BRA `(.L_x_24625) ;  /* 0x0000000c00447947 */ /* 0x000fea0003800000 */
.L_x_24633:
        /* <DEDUP_REMOVED lines=11> */
.L_x_24636:
[----:B------:R-:W-:Y:S02]  /*12fc0*/  IMAD.U32 R0, R0, 0x10000, RZ ;  /* 0x0001000000007824 */ /* 0x000fe400078e00ff */
[----:B------:R-:W-:-:S03]  /*12fd0*/  IMAD.MOV.U32 R41, RZ, RZ, R17 ;  /* 0x000000ffff297224 */ /* 0x000fc600078e0011 */
[----:B------:R-:W-:-:S04]  /*12fe0*/  F2FP.F16.F32.PACK_AB R3, RZ, R0 ;  /* 0x00000000ff03723e */ /* 0x000fc800000000ff */
[----:B------:R-:W-:-:S05]  /*12ff0*/  PRMT R3, R3, 0x5410, RZ ;  /* 0x0000541003037816 */ /* 0x000fca00000000ff */
[----:B------:R0:W-:Y:S01]  /*13000*/  STG.E desc[UR36][R8.64], R3 ;  /* 0x0000000308007986 */ /* 0x0001e2000c101924 */
[----:B------:R-:W-:Y:S05]  /*13010*/  BRA `(.L_x_24625) ;  /* 0x0000000c00007947 */ /* 0x000fea0003800000 */
.L_x_24635:
[----:B------:R-:W-:Y:S02]  /*13020*/  IMAD.U32 R4, R0, 0x10000, RZ ;  /* 0x0001000000047824 */ /* 0x000fe400078e00ff */
[----:B------:R-:W-:Y:S02]  /*13030*/  IMAD.MOV.U32 R41, RZ, RZ, R17 ;  /* 0x000000ffff297224 */ /* 0x000fe400078e0011 */
[----:B------:R-:W-:-:S06]  /*13040*/  FMUL.FTZ R4, R4, 1 ;  /* 0x3f80000004047820 */ /* 0x000fcc0000410000 */
[----:B------:R-:W0:Y:S02]  /*13050*/  F2F.F64.F32 R4, R4 ;  /* 0x0000000400047310 */ /* 0x000e240000201800 */
[----:B0-----:R0:W-:Y:S01]  /*13060*/  STG.E.64 desc[UR36][R8.64], R4 ;  /* 0x0000000408007986 */ /* 0x0011e2000c101b24 */
[----:B------:R-:W-:Y:S05]  /*13070*/  BRA `(.L_x_24625) ;  /* 0x0000000800e87947 */ /* 0x000fea0003800000 */
.L_x_24626:
        /* <DEDUP_REMOVED lines=14> */
.L_x_24639:
[----:B------:R-:W-:Y:S01]  /*13160*/  IMAD.U32 R0, R0, 0x10000, RZ ;  /* 0x0001000000007824 */ /* 0x000fe200078e00ff */
[----:B------:R-:W-:Y:S01]  /*13170*/  CS2R R6, SRZ ;  /* 0x0000000000067805 */ /* 0x000fe2000001ff00 */
[----:B------:R-:W-:Y:S02]  /*13180*/  IMAD.MOV.U32 R41, RZ, RZ, R17 ;  /* 0x000000ffff297224 */ /* 0x000fe400078e0011 */
[----:B------:R-:W-:-:S04]  /*13190*/  FMUL.FTZ R0, R0, 1 ;  /* 0x3f80000000007820 */ /* 0x000fc80000410000 */
[----:B------:R-:W0:Y:S02]  /*131a0*/  F2F.F64.F32 R4, R0 ;  /* 0x0000000000047310 */ /* 0x000e240000201800 */
[----:B0-----:R0:W-:Y:S01]  /*131b0*/  STG.E.128 desc[UR36][R8.64], R4 ;  /* 0x0000000408007986 */ /* 0x0011e2000c101d24 */
[----:B------:R-:W-:Y:S05]  /*131c0*/  BRA `(.L_x_24625) ;  /* 0x0000000800947947 */ /* 0x000fea0003800000 */
.L_x_24638:
        /* <DEDUP_REMOVED lines=21> */
.L_x_24643:
[----:B------:R-:W-:Y:S05]  /*13320*/  BSYNC B0 ;  /* 0x0000000000007941 */ /* 0x000fea0003800000 */
.L_x_24642:
[----:B------:R-:W-:Y:S01]  /*13330*/  LOP3.LUT R5, R0, R5, RZ, 0xfc, !PT ;  /* 0x0000000500057212 */ /* 0x000fe200078efcff */
[----:B------:R-:W-:-:S04]  /*13340*/  IMAD.MOV.U32 R41, RZ, RZ, R17 ;  /* 0x000000ffff297224 */ /* 0x000fc800078e0011 */
[----:B------:R0:W-:Y:S01]  /*13350*/  STG.E.U8 desc[UR36][R8.64], R5 ;  /* 0x0000000508007986 */ /* 0x0001e2000c101124 */
[----:B------:R-:W-:Y:S05]  /*13360*/  BRA `(.L_x_24625) ;  /* 0x00000008002c7947 */ /* 0x000fea0003800000 */
.L_x_24641:
        /* <DEDUP_REMOVED lines=13> */
.L_x_24645:
[----:B------:R-:W-:Y:S01]  /*13440*/  IMAD.MOV.U32 R0, RZ, RZ, 0x7f ;  /* 0x0000007fff007424 */ /* 0x000fe200078e00ff */
[----:B------:R-:W-:-:S04]  /*13450*/  ISETP.GT.U32.AND P0, PT, R3, 0x7f800000, PT ;  /* 0x7f8000000300780c */ /* 0x000fc80003f04070 */
[----:B------:R-:W-:-:S09]  /*13460*/  SEL R0, R0, 0x7c, P0 ;  /* 0x0000007c00007807 */ /* 0x000fd20000000000 */
.L_x_24646:
[----:B------:R-:W-:Y:S05]  /*13470*/  BSYNC B0 ;  /* 0x0000000000007941 */ /* 0x000fea0003800000 */
.L_x_24644:
[----:B------:R-:W-:Y:S01]  /*13480*/  LOP3.LUT R3, R5, 0x80000000, RZ, 0xc0, !PT ;  /* 0x8000000005037812 */ /* 0x000fe200078ec0ff */
[----:B------:R-:W-:-:S03]  /*13490*/  IMAD.MOV.U32 R41, RZ, RZ, R17 ;  /* 0x000000ffff297224 */ /* 0x000fc600078e0011 */
[----:B------:R-:W-:-:S04]  /*134a0*/  SHF.R.U32.HI R3, RZ, 0x18, R3 ;  /* 0x00000018ff037819 */ /* 0x000fc80000011603 */
[----:B------:R-:W-:-:S05]  /*134b0*/  LOP3.LUT R3, R0, R3, RZ, 0xfc, !PT ;  /* 0x0000000300037212 */ /* 0x000fca00078efcff */
[----:B------:R0:W-:Y:S01]  /*134c0*/  STG.E.U8 desc[UR36][R8.64], R3 ;  /* 0x0000000308007986 */ /* 0x0001e2000c101124 */
[----:B------:R-:W-:Y:S05]  /*134d0*/  BRA `(.L_x_24625) ;  /* 0x0000000400d07947 */ /* 0x000fea0003800000 */
.L_x_24640:
[----:B------:R0:W-:Y:S01]  /*134e0*/  STG.E.U16 desc[UR36][R8.64], R0 ;  /* 0x0000000008007986 */ /* 0x0001e2000c101524 */
[----:B------:R-:W-:Y:S01]  /*134f0*/  IMAD.MOV.U32 R41, RZ, RZ, R17 ;  /* 0x000000ffff297224 */ /* 0x000fe200078e0011 */
[----:B------:R-:W-:Y:S06]  /*13500*/  BRA `(.L_x_24625) ;  /* 0x0000000400c47947 */ /* 0x000fec0003800000 */
.L_x_24637:
        /* <DEDUP_REMOVED lines=13> */
.L_x_24649:
        /* <DEDUP_REMOVED lines=17> */
.L_x_24652:
[----:B------:R-:W-:-:S04]  /*136f0*/  LOP3.LUT R3, R5, 0x80000000, RZ, 0xc0, !PT ;  /* 0x8000000005037812 */ /* 0x000fc800078ec0ff */
[----:B------:R-:W-:-:S04]  /*13700*/  SHF.R.U32.HI R3, RZ, 0x18, R3 ;  /* 0x00000018ff037819 */ /* 0x000fc80000011603 */
[----:B------:R-:W-:-:S04]  /*13710*/  LOP3.LUT R0, R0, R3, RZ, 0xfc, !PT ;  /* 0x0000000300007212 */ /* 0x000fc800078efcff */
[----:B------:R-:W-:-:S07]  /*13720*/  PRMT R4, R0, 0x7610, R4 ;  /* 0x0000761000047816 */ /* 0x000fce0000000004 */
.L_x_24651:
[----:B------:R-:W-:Y:S05]  /*13730*/  BSYNC B0 ;  /* 0x0000000000007941 */ /* 0x000fea0003800000 */
.L_x_24650:
[----:B------:R0:W-:Y:S01]  /*13740*/  STG.E.U8 desc[UR36][R8.64], R4 ;  /* 0x0000000408007986 */ /* 0x0001e2000c101124 */
[----:B------:R-:W-:Y:S01]  /*13750*/  IMAD.MOV.U32 R41, RZ, RZ, R17 ;  /* 0x000000ffff297224 */ /* 0x000fe200078e0011 */
[----:B------:R-:W-:Y:S06]  /*13760*/  BRA `(.L_x_24625) ;  /* 0x00000004002c7947 */ /* 0x000fec0003800000 */
.L_x_24648:
        /* <DEDUP_REMOVED lines=17> */
.L_x_24655:
[----:B------:R-:W-:-:S04]  /*13880*/  LOP3.LUT R3, R5, 0x80000000, RZ, 0xc0, !PT ;  /* 0x8000000005037812 */ /* 0x000fc800078ec0ff */
[----:B------:R-:W-:-:S04]  /*13890*/  SHF.R.U32.HI R3, RZ, 0x18, R3 ;  /* 0x00000018ff037819 */ /* 0x000fc80000011603 */
[----:B------:R-:W-:-:S04]  /*138a0*/  LOP3.LUT R0, R0, R3, RZ, 0xfc, !PT ;  /* 0x0000000300007212 */ /* 0x000fc800078efcff */
[----:B------:R-:W-:-:S07]  /*138b0*/  PRMT R4, R0, 0x7610, R4 ;  /* 0x0000761000047816 */ /* 0x000fce0000000004 */
.L_x_24654:
[----:B------:R-:W-:Y:S05]  /*138c0*/  BSYNC B0 ;  /* 0x0000000000007941 */ /* 0x000fea0003800000 */
.L_x_24653:
[----:B------:R0:W-:Y:S01]  /*138d0*/  STG.E.U8 desc[UR36][R8.64], R4 ;  /* 0x0000000408007986 */ /* 0x0001e2000c101124 */
[----:B------:R-:W-:Y:S01]  /*138e0*/  IMAD.MOV.U32 R41, RZ, RZ, R17 ;  /* 0x000000ffff297224 */ /* 0x000fe200078e0011 */
[----:B------:R-:W-:Y:S06]  /*138f0*/  BRA `(.L_x_24625) ;  /* 0x0000000000c87947 */ /* 0x000fec0003800000 */
.L_x_24647:
        /* <DEDUP_REMOVED lines=23> */
.L_x_24630:
        /* <DEDUP_REMOVED lines=16> */
.L_x_24658:
[----:B------:R-:W-:Y:S01]  /*13b70*/  IMAD.MOV.U32 R41, RZ, RZ, R17 ;  /* 0x000000ffff297224 */ /* 0x000fe200078e0011 */
[----:B------:R-:W-:Y:S06]  /*13b80*/  BRA `(.L_x_24625) ;  /* 0x0000000000247947 */ /* 0x000fec0003800000 */
.L_x_24657:
[----:B------:R-:W-:Y:S02]  /*13b90*/  IMAD.U32 R4, R0, 0x10000, RZ ;  /* 0x0001000000047824 */ /* 0x000fe400078e00ff */
[----:B------:R-:W-:-:S04]  /*13ba0*/  IMAD.MOV.U32 R41, RZ, RZ, R17 ;  /* 0x000000ffff297224 */ /* 0x000fc800078e0011 */
[----:B------:R-:W0:Y:S02]  /*13bb0*/  F2I.U64.TRUNC R4, R4 ;  /* 0x0000000400047311 */ /* 0x000e24000020d800 */
[----:B0-----:R0:W-:Y:S01]  /*13bc0*/  STG.E.64 desc[UR36][R8.64], R4 ;  /* 0x0000000408007986 */ /* 0x0011e2000c101b24 */
[----:B------:R-:W-:Y:S05]  /*13bd0*/  BRA `(.L_x_24625) ;  /* 0x0000000000107947 */ /* 0x000fea0003800000 */
.L_x_24656:
[----:B------:R-:W-:Y:S02]  /*13be0*/  IMAD.U32 R0, R0, 0x10000, RZ ;  /* 0x0001000000007824 */ /* 0x000fe400078e00ff */
[----:B------:R-:W-:Y:S02]  /*13bf0*/  IMAD.MOV.U32 R41, RZ, RZ, R17 ;  /* 0x000000ffff297224 */ /* 0x000fe400078e0011 */
[----:B------:R-:W0:Y:S02]  /*13c00*/  F2I.FTZ.U32.TRUNC.NTZ R3, R0 ;  /* 0x0000000000037305 */ /* 0x000e24000021f000 */
[----:B0-----:R2:W-:Y:S03]  /*13c10*/  STG.E desc[UR36][R8.64], R3 ;  /* 0x0000000308007986 */ /* 0x0015e6000c101924 */
.L_x_24625:
[----:B------:R-:W-:Y:S05]  /*13c20*/  BSYNC B6 ;  /* 0x0000000000067941 */ /* 0x000fea0003800000 */
.L_x_24624:
[----:B------:R-:W-:Y:S01]  /*13c30*/  ISETP.GE.AND P0, PT, R41, R16, PT ;  /* 0x000000102900720c */ /* 0x000fe20003f06270 */
[----:B------:R-:W-:-:S12]  /*13c40*/  BSSY B6, `(.L_x_24659) ;  /* 0x00001f8000067945 */ /* 0x000fd80003800000 */
[----:B------:R-:W-:Y:S05]  /*13c50*/  @P0 BRA `(.L_x_24660) ;  /* 0x0000001c00d80947 */ /* 0x000fea0003800000 */
[----:B0-----:R-:W0:Y:S01]  /*13c60*/  LDC.64 R4, c[0x0][0x218] ;  /* 0x00008600ff047b82 */ /* 0x001e220000000a00 */
[----:B------:R-:W-:Y:S01]  /*13c70*/  IMAD R0, R2, 0x200, R41 ;  /* 0x0000020002007824 */ /* 0x000fe200078e0229 */
[----:B------:R-:W-:Y:S01]  /*13c80*/  PRMT R6, R19, 0x9910, RZ ;  /* 0x0000991013067816 */ /* 0x000fe200000000ff */
[----:B------:R-:W-:Y:S02]  /*13c90*/  ULDC UR4, c[0x0][0x26c] ;  /* 0x00009b0000047ab9 */ /* 0x000fe40000000800 */
[----:B--23--:R-:W-:Y:S02]  /*13ca0*/  IMAD R3, R0, UR4, RZ ;  /* 0x0000000400037c24 */ /* 0x00cfe4000f8e02ff */
        /* <DEDUP_REMOVED lines=17> */
.L_x_24664:
[----:B------:R-:W-:-:S06]  /*13dc0*/  IMAD.U32 R7, R22, 0x10000, RZ ;  /* 0x0001000016077824 */ /* 0x000fcc00078e00ff */
[----:B------:R-:W0:Y:S02]  /*13dd0*/  F2I.S64.TRUNC R6, R7 ;  /* 0x0000000700067311 */ /* 0x000e24000020d900 */
[----:B0-----:R0:W-:Y:S01]  /*13de0*/  STG.E.U8 desc[UR36][R4.64], R6 ;  /* 0x0000000604007986 */ /* 0x0011e2000c101124 */
[----:B------:R-:W-:Y:S05]  /*13df0*/  BRA `(.L_x_24666) ;  /* 0x0000000c007c7947 */ /* 0x000fea0003800000 */
.L_x_24663:
        /* <DEDUP_REMOVED lines=10> */
.L_x_24668:
[----:B------:R-:W-:-:S04]  /*13ea0*/  IMAD.U32 R22, R22, 0x10000, RZ ;  /* 0x0001000016167824 */ /* 0x000fc800078e00ff */
[----:B------:R-:W0:Y:S02]  /*13eb0*/  F2I.FTZ.TRUNC.NTZ R3, R22 ;  /* 0x0000001600037305 */ /* 0x000e24000021f100 */
[----:B0-----:R0:W-:Y:S01]  /*13ec0*/  STG.E desc[UR36][R4.64], R3 ;  /* 0x0000000304007986 */ /* 0x0011e2000c101924 */
[----:B------:R-:W-:Y:S05]  /*13ed0*/  BRA `(.L_x_24666) ;  /* 0x0000000c00447947 */ /* 0x000fea0003800000 */
.L_x_24667:
[----:B------:R-:W-:-:S04]  /*13ee0*/  IMAD.U32 R22, R22, 0x10000, RZ ;  /* 0x0001000016167824 */ /* 0x000fc800078e00ff */
[----:B------:R-:W0:Y:S02]  /*13ef0*/  F2I.FTZ.TRUNC.NTZ R3, R22 ;  /* 0x0000001600037305 */ /* 0x000e24000021f100 */
[----:B0-----:R0:W-:Y:S01]  /*13f00*/  STG.E.U16 desc[UR36][R4.64], R3 ;  /* 0x0000000304007986 */ /* 0x0011e2000c101524 */
[----:B------:R-:W-:Y:S05]  /*13f10*/  BRA `(.L_x_24666) ;  /* 0x0000000c00347947 */ /* 0x000fea0003800000 */
.L_x_24662:
        /* <DEDUP_REMOVED lines=9> */
.L_x_24670:
[----:B------:R-:W-:-:S05]  /*13fb0*/  IMAD.U32 R0, R22, 0x10000, RZ ;  /* 0x0001000016007824 */ /* 0x000fca00078e00ff */
[----:B------:R-:W-:-:S05]  /*13fc0*/  F2FP.F16.F32.PACK_AB R0, RZ, R0 ;  /* 0x00000000ff00723e */ /* 0x000fca00000000ff */
[----:B------:R0:W-:Y:S01]  /*13fd0*/  STG.E.U16 desc[UR36][R4.64], R0 ;  /* 0x0000000004007986 */ /* 0x0001e2000c101524 */
[----:B------:R-:W-:Y:S05]  /*13fe0*/  BRA `(.L_x_24666) ;  /* 0x0000000c00007947 */ /* 0x000fea0003800000 */
.L_x_24669:
        /* <DEDUP_REMOVED lines=10> */
.L_x_24672:
[----:B------:R-:W-:-:S05]  /*14090*/  IMAD.U32 R22, R22, 0x10000, RZ ;  /* 0x0001000016167824 */ /* 0x000fca00078e00ff */
[----:B------:R-:W-:-:S04]  /*140a0*/  F2FP.F16.F32.PACK_AB R3, RZ, R22 ;  /* 0x00000016ff03723e */ /* 0x000fc800000000ff */
[----:B------:R-:W-:-:S05]  /*140b0*/  PRMT R3, R3, 0x5410, RZ ;  /* 0x0000541003037816 */ /* 0x000fca00000000ff */
[----:B------:R0:W-:Y:S01]  /*140c0*/  STG.E desc[UR36][R4.64], R3 ;  /* 0x0000000304007986 */ /* 0x0001e2000c101924 */
[----:B------:R-:W-:Y:S05]  /*140d0*/  BRA `(.L_x_24666) ;  /* 0x0000000800c47947 */ /* 0x000fea0003800000 */
.L_x_24671:
[----:B------:R-:W-:-:S04]  /*140e0*/  IMAD.U32 R6, R22, 0x10000, RZ ;  /* 0x0001000016067824 */ /* 0x000fc800078e00ff */
[----:B------:R-:W-:-:S06]  /*140f0*/  FMUL.FTZ R6, R6, 1 ;  /* 0x3f80000006067820 */ /* 0x000fcc0000410000 */
[----:B------:R-:W0:Y:S02]  /*14100*/  F2F.F64.F32 R6, R6 ;  /* 0x0000000600067310 */ /* 0x000e240000201800 */
[----:B0-----:R0:W-:Y:S01]  /*14110*/  STG.E.64 desc[UR36][R4.64], R6 ;  /* 0x0000000604007986 */ /* 0x0011e2000c101b24 */
[----:B------:R-:W-:Y:S05]  /*14120*/  BRA `(.L_x_24666) ;  /* 0x0000000800b07947 */ /* 0x000fea0003800000 */
.L_x_24661:
        /* <DEDUP_REMOVED lines=13> */
.L_x_24675:
[----:B------:R-:W-:Y:S01]  /*14200*/  IMAD.U32 R22, R22, 0x10000, RZ ;  /* 0x0001000016167824 */ /* 0x000fe200078e00ff */
[----:B------:R-:W-:-:S03]  /*14210*/  CS2R R10, SRZ ;  /* 0x00000000000a7805 */ /* 0x000fc6000001ff00 */
[----:B------:R-:W-:-:S06]  /*14220*/  FMUL.FTZ R8, R22, 1 ;  /* 0x3f80000016087820 */ /* 0x000fcc0000410000 */
[----:B------:R-:W0:Y:S02]  /*14230*/  F2F.F64.F32 R8, R8 ;  /* 0x0000000800087310 */ /* 0x000e240000201800 */
[----:B0-----:R0:W-:Y:S01]  /*14240*/  STG.E.128 desc[UR36][R4.64], R8 ;  /* 0x0000000804007986 */ /* 0x0011e2000c101d24 */
[----:B------:R-:W-:Y:S05]  /*14250*/  BRA `(.L_x_24666) ;  /* 0x0000000800647947 */ /* 0x000fea0003800000 */
.L_x_24674:
        /* <DEDUP_REMOVED lines=21> */
.L_x_24679:
[----:B------:R-:W-:Y:S05]  /*143b0*/  BSYNC B0 ;  /* 0x0000000000007941 */ /* 0x000fea0003800000 */
.L_x_24678:
[----:B------:R-:W-:-:S05]  /*143c0*/  LOP3.LUT R7, R0, R7, RZ, 0xfc, !PT ;  /* 0x0000000700077212 */ /* 0x000fca00078efcff */
[----:B------:R0:W-:Y:S01]  /*143d0*/  STG.E.U8 desc[UR36][R4.64], R7 ;  /* 0x0000000704007986 */ /* 0x0001e2000c101124 */
[----:B------:R-:W-:Y:S05]  /*143e0*/  BRA `(.L_x_24666) ;  /* 0x0000000800007947 */ /* 0x000fea0003800000 */
.L_x_24677:
        /* <DEDUP_REMOVED lines=13> */
.L_x_24681:
[----:B------:R-:W-:Y:S01]  /*144c0*/  IMAD.MOV.U32 R0, RZ, RZ, 0x7f ;  /* 0x0000007fff007424 */ /* 0x000fe200078e00ff */
[----:B------:R-:W-:-:S04]  /*144d0*/  ISETP.GT.U32.AND P0, PT, R3, 0x7f800000, PT ;  /* 0x7f8000000300780c */ /* 0x000fc80003f04070 */
[----:B------:R-:W-:-:S09]  /*144e0*/  SEL R0, R0, 0x7c, P0 ;  /* 0x0000007c00007807 */ /* 0x000fd20000000000 */
.L_x_24682:
[----:B------:R-:W-:Y:S05]  /*144f0*/  BSYNC B0 ;  /* 0x0000000000007941 */ /* 0x000fea0003800000 */
.L_x_24680:
[----:B------:R-:W-:-:S04]  /*14500*/  LOP3.LUT R3, R7, 0x80000000, RZ, 0xc0, !PT ;  /* 0x8000000007037812 */ /* 0x000fc800078ec0ff */
[----:B------:R-:W-:-:S04]  /*14510*/  SHF.R.U32.HI R3, RZ, 0x18, R3 ;  /* 0x00000018ff037819 */ /* 0x000fc80000011603 */
[----:B------:R-:W-:-:S05]  /*14520*/  LOP3.LUT R3, R0, R3, RZ, 0xfc, !PT ;  /* 0x0000000300037212 */ /* 0x000fca00078efcff */
[----:B------:R0:W-:Y:S01]  /*14530*/  STG.E.U8 desc[UR36][R4.64], R3 ;  /* 0x0000000304007986 */ /* 0x0001e2000c101124 */
[----:B------:R-:W-:Y:S05]  /*14540*/  BRA `(.L_x_24666) ;  /* 0x0000000400a87947 */ /* 0x000fea0003800000 */
.L_x_24676:
[----:B------:R0:W-:Y:S01]  /*14550*/  STG.E.U16 desc[UR36][R4.64], R22 ;  /* 0x0000001604007986 */ /* 0x0001e2000c101524 */
[----:B------:R-:W-:Y:S05]  /*14560*/  BRA `(.L_x_24666) ;  /* 0x0000000400a07947 */ /* 0x000fea0003800000 */
.L_x_24673:
        /* <DEDUP_REMOVED lines=12> */
.L_x_24685:
        /* <DEDUP_REMOVED lines=17> */
.L_x_24688:
[----:B------:R-:W-:-:S04]  /*14740*/  LOP3.LUT R0, R7, 0x80000000, RZ, 0xc0, !PT ;  /* 0x8000000007007812 */ /* 0x000fc800078ec0ff */
[----:B------:R-:W-:-:S04]  /*14750*/  SHF.R.U32.HI R0, RZ, 0x18, R0 ;  /* 0x00000018ff007819 */ /* 0x000fc80000011600 */
[----:B------:R-:W-:-:S07]  /*14760*/  LOP3.LUT R0, R3, R0, RZ, 0xfc, !PT ;  /* 0x0000000003007212 */ /* 0x000fce00078efcff */
.L_x_24687:
[----:B------:R-:W-:Y:S05]  /*14770*/  BSYNC B0 ;  /* 0x0000000000007941 */ /* 0x000fea0003800000 */
.L_x_24686:
[----:B------:R0:W-:Y:S01]  /*14780*/  STG.E.U8 desc[UR36][R4.64], R0 ;  /* 0x0000000004007986 */ /* 0x0001e2000c101124 */
[----:B------:R-:W-:Y:S05]  /*14790*/  BRA `(.L_x_24666) ;  /* 0x0000000400147947 */ /* 0x000fea0003800000 */
.L_x_24684:
        /* <DEDUP_REMOVED lines=17> */
.L_x_24691:
[----:B------:R-:W-:-:S04]  /*148b0*/  LOP3.LUT R0, R7, 0x80000000, RZ, 0xc0, !PT ;  /* 0x8000000007007812 */ /* 0x000fc800078ec0ff */
[----:B------:R-:W-:-:S04]  /*148c0*/  SHF.R.U32.HI R0, RZ, 0x18, R0 ;  /* 0x00000018ff007819 */ /* 0x000fc80000011600 */
[----:B------:R-:W-:-:S07]  /*148d0*/  LOP3.LUT R0, R3, R0, RZ, 0xfc, !PT ;  /* 0x0000000003007212 */ /* 0x000fce00078efcff */
.L_x_24690:
[----:B------:R-:W-:Y:S05]  /*148e0*/  BSYNC B0 ;  /* 0x0000000000007941 */ /* 0x000fea0003800000 */
.L_x_24689:
[----:B------:R0:W-:Y:S01]  /*148f0*/  STG.E.U8 desc[UR36][R4.64], R0 ;  /* 0x0000000004007986 */ /* 0x0001e2000c101124 */
[----:B------:R-:W-:Y:S05]  /*14900*/  BRA `(.L_x_24666) ;  /* 0x0000000000b87947 */ /* 0x000fea0003800000 */
.L_x_24683:
        /* <DEDUP_REMOVED lines=22> */
.L_x_24665:
        /* <DEDUP_REMOVED lines=16> */
.L_x_24694:
[----:B------:R-:W-:Y:S05]  /*14b70*/  BRA `(.L_x_24666) ;  /* 0x00000000001c7947 */ /* 0x000fea0003800000 */
.L_x_24693:
[----:B------:R-:W-:-:S06]  /*14b80*/  IMAD.U32 R6, R22, 0x10000, RZ ;  /* 0x0001000016067824 */ /* 0x000fcc00078e00ff */
[----:B------:R-:W0:Y:S02]  /*14b90*/  F2I.U64.TRUNC R6, R6 ;  /* 0x0000000600067311 */ /* 0x000e24000020d800 */
[----:B0-----:R3:W-:Y:S01]  /*14ba0*/  STG.E.64 desc[UR36][R4.64], R6 ;  /* 0x0000000604007986 */ /* 0x0017e2000c101b24 */
[----:B------:R-:W-:Y:S05]  /*14bb0*/  BRA `(.L_x_24666) ;  /* 0x00000000000c7947 */ /* 0x000fea0003800000 */
.L_x_24692:
[----:B------:R-:W-:-:S04]  /*14bc0*/  IMAD.U32 R22, R22, 0x10000, RZ ;  /* 0x0001000016167824 */ /* 0x000fc800078e00ff */
[----:B------:R-:W0:Y:S02]  /*14bd0*/  F2I.FTZ.U32.TRUNC.NTZ R3, R22 ;  /* 0x0000001600037305 */ /* 0x000e24000021f000 */
[----:B0-----:R0:W-:Y:S02]  /*14be0*/  STG.E desc[UR36][R4.64], R3 ;  /* 0x0000000304007986 */ /* 0x0011e4000c101924 */
.L_x_24666:
[----:B------:R-:W-:-:S05]  /*14bf0*/  VIADD R41, R41, 0x80 ;  /* 0x0000008029297836 */ /* 0x000fca0000000000 */
[----:B------:R-:W-:-:S13]  /*14c00*/  ISETP.GE.AND P0, PT, R41, R16, PT ;  /* 0x000000102900720c */ /* 0x000fda0003f06270 */
[----:B------:R-:W-:Y:S05]  /*14c10*/  @P0 BRA `(.L_x_24660) ;  /* 0x0000000c00e80947 */ /* 0x000fea0003800000 */
[----:B0-23--:R-:W0:Y:S01]  /*14c20*/  LDC.64 R4, c[0x0][0x218] ;  /* 0x00008600ff047b82 */ /* 0x00de220000000a00 */
        /* <DEDUP_REMOVED lines=17> */
[----:B----4-:R-:W-:-:S06]  /*14d40*/  IMAD.U32 R23, R23, 0x10000, RZ ;  /* 0x0001000017177824 */ /* 0x010fcc00078e00ff */
[----:B------:R-:W0:Y:S02]  /*14d50*/  F2I.FTZ.TRUNC.NTZ R23, R23 ;  /* 0x0000001700177305 */ /* 0x000e24000021f100 */
[----:B0-----:R2:W-:Y:S01]  /*14d60*/  STG.E.U8 desc[UR36][R4.64], R23 ;  /* 0x0000001704007986 */ /* 0x0015e2000c101124 */
[----:B------:R-:W-:Y:S05]  /*14d70*/  BRA `(.L_x_24700) ;  /* 0x0000000c008c7947 */ /* 0x000fea0003800000 */
.L_x_24698:
[----:B----4-:R-:W-:-:S06]  /*14d80*/  IMAD.U32 R7, R23, 0x10000, RZ ;  /* 0x0001000017077824 */ /* 0x010fcc00078e00ff */
[----:B------:R-:W0:Y:S02]  /*14d90*/  F2I.S64.TRUNC R6, R7 ;  /* 0x0000000700067311 */ /* 0x000e24000020d900 */
[----:B0-----:R0:W-:Y:S01]  /*14da0*/  STG.E.U8 desc[UR36][R4.64], R6 ;  /* 0x0000000604007986 */ /* 0x0011e2000c101124 */
[----:B------:R-:W-:Y:S05]  /*14db0*/  BRA `(.L_x_24700) ;  /* 0x0000000c007c7947 */ /* 0x000fea0003800000 */
.L_x_24697:
[----:B------:R-:W-:-:S13]  /*14dc0*/  ISETP.NE.AND P0, PT, R0, 0x2, PT ;  /* 0x000000020000780c */ /* 0x000fda0003f05270 */
[----:B------:R-:W-:Y:S05]  /*14dd0*/  @!P0 BRA `(.L_x_24701) ;  /* 0x0000000000308947 */ /* 0x000fea0003800000 */
[----:B------:R-:W-:-:S13]  /*14de0*/  ISETP.NE.AND P0, PT, R0, 0x3, PT ;  /* 0x000000030000780c */ /* 0x000fda0003f05270 */
[----:B------:R-:W-:Y:S05]  /*14df0*/  @!P0 BRA `(.L_x_24702) ;  /* 0x0000000000188947 */ /* 0x000fea0003800000 */
[----:B------:R-:W-:-:S13]  /*14e00*/  ISETP.NE.AND P0, PT, R0, 0x4, PT ;  /* 0x000000040000780c */ /* 0x000fda0003f05270 */
[----:B------:R-:W-:Y:S05]  /*14e10*/  @P0 BRA `(.L_x_24699) ;  /* 0x0000000c00040947 */ /* 0x000fea0003800000 */
[----:B----4-:R-:W-:-:S06]  /*14e20*/  IMAD.U32 R6, R23, 0x10000, RZ ;  /* 0x0001000017067824 */ /* 0x010fcc00078e00ff */
[----:B------:R-:W0:Y:S02]  /*14e30*/  F2I.S64.TRUNC R6, R6 ;  /* 0x0000000600067311 */ /* 0x000e24000020d900 */
[----:B0-----:R0:W-:Y:S01]  /*14e40*/  STG.E.64 desc[UR36][R4.64], R6 ;  /* 0x0000000604007986 */ /* 0x0011e2000c101b24 */
[----:B------:R-:W-:Y:S05]  /*14e50*/  BRA `(.L_x_24700) ;  /* 0x0000000c00547947 */ /* 0x000fea0003800000 */
.L_x_24702:
[----:B----4-:R-:W-:-:S06]  /*14e60*/  IMAD.U32 R23, R23, 0x10000, RZ ;  /* 0x0001000017177824 */ /* 0x010fcc00078e00ff */
[----:B------:R-:W0:Y:S02]  /*14e70*/  F2I.FTZ.TRUNC.NTZ R23, R23 ;  /* 0x0000001700177305 */ /* 0x000e24000021f100 */
[----:B0-----:R4:W-:Y:S01]  /*14e80*/  STG.E desc[UR36][R4.64], R23 ;  /* 0x0000001704007986 */ /* 0x0019e2000c101924 */
[----:B------:R-:W-:Y:S05]  /*14e90*/  BRA `(.L_x_24700) ;  /* 0x0000000c00447947 */ /* 0x000fea0003800000 */
.L_x_24701:
[----:B----4-:R-:W-:-:S06]  /*14ea0*/  IMAD.U32 R23, R23, 0x10000, RZ ;  /* 0x0001000017177824 */ /* 0x010fcc00078e00ff */
[----:B------:R-:W0:Y:S02]  /*14eb0*/  F2I.FTZ.TRUNC.NTZ R23, R23 ;  /* 0x0000001700177305 */ /* 0x000e24000021f100 */
[----:B0-----:R3:W-:Y:S01]  /*14ec0*/  STG.E.U16 desc[UR36][R4.64], R23 ;  /* 0x0000001704007986 */ /* 0x0017e2000c101524 */
[----:B------:R-:W-:Y:S05]  /*14ed0*/  BRA `(.L_x_24700) ;  /* 0x0000000c00347947 */ /* 0x000fea0003800000 */
.L_x_24696:
[----:B------:R-:W-:-:S13]  /*14ee0*/  ISETP.GT.AND P0, PT, R0, 0x6, PT ;  /* 0x000000060000780c */ /* 0x000fda0003f04270 */
[----:B------:R-:W-:Y:S05]  /*14ef0*/  @P0 BRA `(.L_x_24703) ;  /* 0x00000000002c0947 */ /* 0x000fea0003800000 */
[----:B------:R-:W-:-:S13]  /*14f00*/  ISETP.NE.AND P0, PT, R0, 0x5, PT ;  /* 0x000000050000780c */ /* 0x000fda0003f05270 */
[----:B------:R-:W-:Y:S05]  /*14f10*/  @!P0 BRA `(.L_x_24704) ;  /* 0x0000000000148947 */ /* 0x000fea0003800000 */
[----:B------:R-:W-:-:S13]  /*14f20*/  ISETP.NE.AND P0, PT, R0, 0x6, PT ;  /* 0x000000060000780c */ /* 0x000fda0003f05270 */
[----:B------:R-:W-:Y:S05]  /*14f30*/  @P0 BRA `(.L_x_24699) ;  /* 0x0000000800bc0947 */ /* 0x000fea0003800000 */
[----:B----4-:R-:W-:-:S05]  /*14f40*/  IMAD.U32 R23, R23, 0x10000, RZ ;  /* 0x0001000017177824 */ /* 0x010fca00078e00ff */
[----:B------:R0:W-:Y:S01]  /*14f50*/  STG.E desc[UR36][R4.64], R23 ;  /* 0x0000001704007986 */ /* 0x0001e2000c101924 */
[----:B------:R-:W-:Y:S05]  /*14f60*/  BRA `(.L_x_24700) ;  /* 0x0000000c00107947 */ /* 0x000fea0003800000 */
.L_x_24704:
[----:B----4-:R-:W-:-:S05]  /*14f70*/  IMAD.U32 R0, R23, 0x10000, RZ ;  /* 0x0001000017007824 */ /* 0x010fca00078e00ff */
[----:B------:R-:W-:-:S05]  /*14f80*/  F2FP.F16.F32.PACK_AB R0, RZ, R0 ;  /* 0x00000000ff00723e */ /* 0x000fca00000000ff */
[----:B------:R0:W-:Y:S01]  /*14f90*/  STG.E.U16 desc[UR36][R4.64], R0 ;  /* 0x0000000004007986 */ /* 0x0001e2000c101524 */
[----:B------:R-:W-:Y:S05]  /*14fa0*/  BRA `(.L_x_24700) ;  /* 0x0000000c00007947 */ /* 0x000fea0003800000 */
.L_x_24703:
[----:B------:R-:W-:-:S13]  /*14fb0*/  ISETP.NE.AND P0, PT, R0, 0x7, PT ;  /* 0x000000070000780c */ /* 0x000fda0003f05270 */
[----:B------:R-:W-:Y:S05]  /*14fc0*/  @!P0 BRA `(.L_x_24705) ;  /* 0x0000000000348947 */ /* 0x000fea0003800000 */
[----:B------:R-:W-:-:S13]  /*14fd0*/  ISETP.NE.AND P0, PT, R0, 0x8, PT ;  /* 0x000000080000780c */ /* 0x000fda0003f05270 */
[----:B------:R-:W-:Y:S05]  /*14fe0*/  @!P0 BRA `(.L_x_24706) ;  /* 0x0000000000188947 */ /* 0x000fea0003800000 */
[----:B------:R-:W-:-:S13]  /*14ff0*/  ISETP.NE.AND P0, PT, R0, 0x9, PT ;  /* 0x000000090000780c */ /* 0x000fda0003f05270 */
[----:B------:R-:W-:Y:S05]  /*15000*/  @P0 BRA `(.L_x_24699) ;  /* 0x0000000800880947 */ /* 0x000fea0003800000 */
[----:B----4-:R-:W-:Y:S02]  /*15010*/  IMAD.U32 R6, R23, 0x10000, RZ ;  /* 0x0001000017067824 */ /* 0x010fe400078e00ff */
[----:B------:R-:W-:-:S05]  /*15020*/  IMAD.MOV.U32 R7, RZ, RZ, RZ ;  /* 0x000000ffff077224 */ /* 0x000fca00078e00ff */
[----:B------:R0:W-:Y:S01]  /*15030*/  STG.E.64 desc[UR36][R4.64], R6 ;  /* 0x0000000604007986 */ /* 0x0001e2000c101b24 */
[----:B------:R-:W-:Y:S05]  /*15040*/  BRA `(.L_x_24700) ;  /* 0x0000000800d87947 */ /* 0x000fea0003800000 */
.L_x_24706:
[----:B----4-:R-:W-:-:S05]  /*15050*/  IMAD.U32 R23, R23, 0x10000, RZ ;  /* 0x0001000017177824 */ /* 0x010fca00078e00ff */
[----:B------:R-:W-:-:S04]  /*15060*/  F2FP.F16.F32.PACK_AB R3, RZ, R23 ;  /* 0x00000017ff03723e */ /* 0x000fc800000000ff */
[----:B------:R-:W-:-:S05]  /*15070*/  PRMT R3, R3, 0x5410, RZ ;  /* 0x0000541003037816 */ /* 0x000fca00000000ff */
[----:B------:R0:W-:Y:S01]  /*15080*/  STG.E desc[UR36][R4.64], R3 ;  /* 0x0000000304007986 */ /* 0x0001e2000c101924 */
[----:B------:R-:W-:Y:S05]  /*15090*/  BRA `(.L_x_24700) ;  /* 0x0000000800c47947 */ /* 0x000fea0003800000 */
.L_x_24705:
[----:B----4-:R-:W-:-:S04]  /*150a0*/  IMAD.U32 R6, R23, 0x10000, RZ ;  /* 0x0001000017067824 */ /* 0x010fc800078e00ff */
[----:B------:R-:W-:-:S06]  /*150b0*/  FMUL.FTZ R6, R6, 1 ;  /* 0x3f80000006067820 */ /* 0x000fcc0000410000 */
[----:B------:R-:W0:Y:S02]  /*150c0*/  F2F.F64.F32 R6, R6 ;  /* 0x0000000600067310 */ /* 0x000e240000201800 */
[----:B0-----:R0:W-:Y:S01]  /*150d0*/  STG.E.64 desc[UR36][R4.64], R6 ;  /* 0x0000000604007986 */ /* 0x0011e2000c101b24 */
[----:B------:R-:W-:Y:S05]  /*150e0*/  BRA `(.L_x_24700) ;  /* 0x0000000800b07947 */ /* 0x000fea0003800000 */
.L_x_24695:
        /* <DEDUP_REMOVED lines=8> */
[----:B----4-:R-:W-:-:S05]  /*15170*/  IMAD.U32 R23, R23, 0x10000, RZ ;  /* 0x0001000017177824 */ /* 0x010fca00078e00ff */
[----:B------:R-:W-:-:S04]  /*15180*/  FSETP.NEU.FTZ.AND P0, PT, R23, RZ, PT ;  /* 0x000000ff1700720b */ /* 0x000fc80003f1d000 */
[----:B------:R-:W-:-:S05]  /*15190*/  SEL R3, RZ, 0x1, !P0 ;  /* 0x00000001ff037807 */ /* 0x000fca0004000000 */
[----:B------:R0:W-:Y:S01]  /*151a0*/  STG.E.U8 desc[UR36][R4.64], R3 ;  /* 0x0000000304007986 */ /* 0x0001e2000c101124 */
[----:B------:R-:W-:Y:S05]  /*151b0*/  BRA `(.L_x_24700) ;  /* 0x00000008007c7947 */ /* 0x000fea0003800000 */
.L_x_24709:
[----:B----4-:R-:W-:Y:S01]  /*151c0*/  IMAD.U32 R23, R23, 0x10000, RZ ;  /* 0x0001000017177824 */ /* 0x010fe200078e00ff */
[----:B------:R-:W-:-:S03]  /*151d0*/  CS2R R10, SRZ ;  /* 0x00000000000a7805 */ /* 0x000fc6000001ff00 */
[----:B------:R-:W-:-:S06]  /*151e0*/  FMUL.FTZ R8, R23, 1 ;  /* 0x3f80000017087820 */ /* 0x000fcc0000410000 */
[----:B------:R-:W0:Y:S02]  /*151f0*/  F2F.F64.F32 R8, R8 ;  /* 0x0000000800087310 */ /* 0x000e240000201800 */
[----:B0-----:R0:W-:Y:S01]  /*15200*/  STG.E.128 desc[UR36][R4.64], R8 ;  /* 0x0000000804007986 */ /* 0x0011e2000c101d24 */
[----:B------:R-:W-:Y:S05]  /*15210*/  BRA `(.L_x_24700) ;  /* 0x0000000800647947 */ /* 0x000fea0003800000 */
.L_x_24708:
[----:B------:R-:W-:-:S13]  /*15220*/  ISETP.NE.AND P0, PT, R0, 0xf, PT ;  /* 0x0000000f0000780c */ /* 0x000fda0003f05270 */
[----:B------:R-:W-:Y:S05]  /*15230*/  @!P0 BRA `(.L_x_24710) ;  /* 0x0000000000b48947 */ /* 0x000fea0003800000 */
[----:B------:R-:W-:-:S13]  /*15240*/  ISETP.NE.AND P0, PT, R0, 0x17, PT ;  /* 0x000000170000780c */ /* 0x000fda0003f05270 */
[----:B------:R-:W-:Y:S05]  /*15250*/  @!P0 BRA `(.L_x_24711) ;  /* 0x0000000000548947 */ /* 0x000fea0003800000 */
[----:B------:R-:W-:-:S13]  /*15260*/  ISETP.NE.AND P0, PT, R0, 0x18, PT ;  /* 0x000000180000780c */ /* 0x000fda0003f05270 */
[----:B------:R-:W-:Y:S05]  /*15270*/  @P0 BRA `(.L_x_24699) ;  /* 0x0000000400ec0947 */ /* 0x000fea0003800000 */
[----:B----4-:R-:W-:Y:S01]  /*15280*/  IMAD.U32 R23, R23, 0x10000, RZ ;  /* 0x0001000017177824 */ /* 0x010fe200078e00ff */
        /* <DEDUP_REMOVED lines=14> */
.L_x_24713:
[----:B------:R-:W-:Y:S05]  /*15370*/  BSYNC B0 ;  /* 0x0000000000007941 */ /* 0x000fea0003800000 */
.L_x_24712:
[----:B------:R-:W-:-:S05]  /*15380*/  LOP3.LUT R7, R0, R7, RZ, 0xfc, !PT ;  /* 0x0000000700077212 */ /* 0x000fca00078efcff */
[----:B------:R0:W-:Y:S01]  /*15390*/  STG.E.U8 desc[UR36][R4.64], R7 ;  /* 0x0000000704007986 */ /* 0x0001e2000c101124 */
[----:B------:R-:W-:Y:S05]  /*153a0*/  BRA `(.L_x_24700) ;  /* 0x0000000800007947 */ /* 0x000fea0003800000 */
.L_x_24711:
[----:B----4-:R-:W-:Y:S01]  /*153b0*/  IMAD.U32 R23, R23, 0x10000, RZ ;  /* 0x0001000017177824 */ /* 0x010fe200078e00ff */
        /* <DEDUP_REMOVED lines=12> */
.L_x_24715:
[----:B------:R-:W-:Y:S01]  /*15480*/  IMAD.MOV.U32 R0, RZ, RZ, 0x7f ;  /* 0x0000007fff007424 */ /* 0x000fe200078e00ff */
[----:B------:R-:W-:-:S04]  /*15490*/  ISETP.GT.U32.AND P0, PT, R3, 0x7f800000, PT ;  /* 0x7f8000000300780c */ /* 0x000fc80003f04070 */
[----:B------:R-:W-:-:S09]  /*154a0*/  SEL R0, R0, 0x7c, P0 ;  /* 0x0000007c00007807 */ /* 0x000fd20000000000 */
.L_x_24716:
[----:B------:R-:W-:Y:S05]  /*154b0*/  BSYNC B0 ;  /* 0x0000000000007941 */ /* 0x000fea0003800000 */
.L_x_24714:
[----:B------:R-:W-:-:S04]  /*154c0*/  LOP3.LUT R3, R23, 0x80000000, RZ, 0xc0, !PT ;  /* 0x8000000017037812 */ /* 0x000fc800078ec0ff */
[----:B------:R-:W-:-:S04]  /*154d0*/  SHF.R.U32.HI R3, RZ, 0x18, R3 ;  /* 0x00000018ff037819 */ /* 0x000fc80000011603 */
[----:B------:R-:W-:-:S05]  /*154e0*/  LOP3.LUT R3, R0, R3, RZ, 0xfc, !PT ;  /* 0x0000000300037212 */ /* 0x000fca00078efcff */
[----:B------:R0:W-:Y:S01]  /*154f0*/  STG.E.U8 desc[UR36][R4.64], R3 ;  /* 0x0000000304007986 */ /* 0x0001e2000c101124 */
[----:B------:R-:W-:Y:S05]  /*15500*/  BRA `(.L_x_24700) ;  /* 0x0000000400a87947 */ /* 0x000fea0003800000 */
.L_x_24710:
[----:B----4-:R0:W-:Y:S01]  /*15510*/  STG.E.U16 desc[UR36][R4.64], R23 ;  /* 0x0000001704007986 */ /* 0x0101e2000c101524 */
[----:B------:R-:W-:Y:S05]  /*15520*/  BRA `(.L_x_24700) ;  /* 0x0000000400a07947 */ /* 0x000fea0003800000 */
.L_x_24707:
        /* <DEDUP_REMOVED lines=8> */
[----:B----4-:R-:W-:-:S06]  /*155b0*/  IMAD.U32 R3, R23, 0x10000, RZ ;  /* 0x0001000017037824 */ /* 0x010fcc00078e00ff */
[----:B------:R-:W0:Y:S02]  /*155c0*/  F2I.FTZ.U32.TRUNC.NTZ R3, R3 ;  /* 0x0000000300037305 */ /* 0x000e24000021f000 */
[----:B0-----:R0:W-:Y:S01]  /*155d0*/  STG.E.U16 desc[UR36][R4.64], R3 ;  /* 0x0000000304007986 */ /* 0x0011e2000c101524 */
[----:B------:R-:W-:Y:S05]  /*155e0*/  BRA `(.L_x_24700) ;  /* 0x0000000400707947 */ /* 0x000fea0003800000 */
.L_x_24719:
[----:B----4-:R-:W-:Y:S01]  /*155f0*/  IMAD.U32 R23, R23, 0x10000, RZ ;  /* 0x0001000017177824 */ /* 0x010fe200078e00ff */
        /* <DEDUP_REMOVED lines=16> */
.L_x_24722:
[----:B------:R-:W-:-:S04]  /*15700*/  LOP3.LUT R0, R23, 0x80000000, RZ, 0xc0, !PT ;  /* 0x8000000017007812 */ /* 0x000fc800078ec0ff */
[----:B------:R-:W-:-:S04]  /*15710*/  SHF.R.U32.HI R0, RZ, 0x18, R0 ;  /* 0x00000018ff007819 */ /* 0x000fc80000011600 */
[----:B------:R-:W-:-:S07]  /*15720*/  LOP3.LUT R0, R3, R0, RZ, 0xfc, !PT ;  /* 0x0000000003007212 */ /* 0x000fce00078efcff */
.L_x_24721:
[----:B------:R-:W-:Y:S05]  /*15730*/  BSYNC B0 ;  /* 0x0000000000007941 */ /* 0x000fea0003800000 */
.L_x_24720:
[----:B------:R0:W-:Y:S01]  /*15740*/  STG.E.U8 desc[UR36][R4.64], R0 ;  /* 0x0000000004007986 */ /* 0x0001e2000c101124 */
[----:B------:R-:W-:Y:S05]  /*15750*/  BRA `(.L_x_24700) ;  /* 0x0000000400147947 */ /* 0x000fea0003800000 */
.L_x_24718:
        /* <DEDUP_REMOVED lines=17> */
.L_x_24725:
[----:B------:R-:W-:-:S04]  /*15870*/  LOP3.LUT R0, R23, 0x80000000, RZ, 0xc0, !PT ;  /* 0x8000000017007812 */ /* 0x000fc800078ec0ff */
[----:B------:R-:W-:-:S04]  /*15880*/  SHF.R.U32.HI R0, RZ, 0x18, R0 ;  /* 0x00000018ff007819 */ /* 0x000fc80000011600 */
[----:B------:R-:W-:-:S07]  /*15890*/  LOP3.LUT R0, R3, R0, RZ, 0xfc, !PT ;  /* 0x0000000003007212 */ /* 0x000fce00078efcff */
.L_x_24724:
[----:B------:R-:W-:Y:S05]  /*158a0*/  BSYNC B0 ;  /* 0x0000000000007941 */ /* 0x000fea0003800000 */
.L_x_24723:
[----:B------:R0:W-:Y:S01]  /*158b0*/  STG.E.U8 desc[UR36][R4.64], R0 ;  /* 0x0000000004007986 */ /* 0x0001e2000c101124 */
[----:B------:R-:W-:Y:S05]  /*158c0*/  BRA `(.L_x_24700) ;  /* 0x0000000000b87947 */ /* 0x000fea0003800000 */
.L_x_24717:
[----:B------:R-:W-:-:S13]  /*158d0*/  ISETP.NE.AND P0, PT, R0, 0x1c, PT ;  /* 0x0000001c0000780c */ /* 0x000fda0003f05270 */
[----:B------:R-:W-:Y:S05]  /*158e0*/  @!P0 BRA `(.L_x_24726) ;  /* 0x0000000000a48947 */ /* 0x000fea0003800000 */
[----:B------:R-:W-:-:S13]  /*158f0*/  ISETP.NE.AND P0, PT, R0, 0x1d, PT ;  /* 0x0000001d0000780c */ /* 0x000fda0003f05270 */
[----:B------:R-:W-:Y:S05]  /*15900*/  @!P0 BRA `(.L_x_24727) ;  /* 0x00000000008c8947 */ /* 0x000fea0003800000 */
[----:B------:R-:W-:-:S13]  /*15910*/  ISETP.NE.AND P0, PT, R0, 0x2c, PT ;  /* 0x0000002c0000780c */ /* 0x000fda0003f05270 */
[----:B------:R-:W-:Y:S05]  /*15920*/  @P0 BRA `(.L_x_24699) ;  /* 0x0000000000400947 */ /* 0x000fea0003800000 */
[----:B----4-:R-:W-:-:S05]  /*15930*/  IMAD.U32 R6, R23, 0x10000, RZ ;  /* 0x0001000017067824 */ /* 0x010fca00078e00ff */
        /* <DEDUP_REMOVED lines=15> */
.L_x_24699:
        /* <DEDUP_REMOVED lines=16> */
.L_x_24728:
[----:B------:R-:W-:Y:S05]  /*15b30*/  BRA `(.L_x_24700) ;  /* 0x00000000001c7947 */ /* 0x000fea0003800000 */
.L_x_24727:
[----:B----4-:R-:W-:-:S06]  /*15b40*/  IMAD.U32 R6, R23, 0x10000, RZ ;  /* 0x0001000017067824 */ /* 0x010fcc00078e00ff */
[----:B------:R-:W0:Y:S02]  /*15b50*/  F2I.U64.TRUNC R6, R6 ;  /* 0x0000000600067311 */ /* 0x000e24000020d800 */
[----:B0-----:R0:W-:Y:S01]  /*15b60*/  STG.E.64 desc[UR36][R4.64], R6 ;  /* 0x0000000604007986 */ /* 0x0011e2000c101b24 */
[----:B------:R-:W-:Y:S05]  /*15b70*/  BRA `(.L_x_24700) ;  /* 0x00000000000c7947 */ /* 0x000fea0003800000 */
.L_x_24726:
[----:B----4-:R-:W-:-:S06]  /*15b80*/  IMAD.U32 R23, R23, 0x10000, RZ ;  /* 0x0001000017177824 */ /* 0x010fcc00078e00ff */
[----:B------:R-:W0:Y:S02]  /*15b90*/  F2I.FTZ.U32.TRUNC.NTZ R23, R23 ;  /* 0x0000001700177305 */ /* 0x000e24000021f000 */
[----:B0-----:R0:W-:Y:S02]  /*15ba0*/  STG.E desc[UR36][R4.64], R23 ;  /* 0x0000001704007986 */ /* 0x0011e4000c101924 */
.L_x_24700:
[----:B------:R-:W-:-:S07]  /*15bb0*/  VIADD R41, R41, 0x80 ;  /* 0x0000008029297836 */ /* 0x000fce0000000000 */
.L_x_24660:
[----:B------:R-:W-:Y:S05]  /*15bc0*/  BSYNC B6 ;  /* 0x0000000000067941 */ /* 0x000fea0003800000 */
.L_x_24659:
[----:B------:R-:W-:-:S13]  /*15bd0*/  ISETP.GE.AND P0, PT, R41, R16, PT ;  /* 0x000000102900720c */ /* 0x000fda0003f06270 */
[----:B------:R-:W-:Y:S05]  /*15be0*/  @P0 EXIT ;  /* 0x000000000000094d */ /* 0x000fea0003800000 */
[----:B0-234-:R-:W0:Y:S01]  /*15bf0*/  LDC.64 R4, c[0x0][0x218] ;  /* 0x00008600ff047b82 */ /* 0x01de220000000a00 */
        /* <DEDUP_REMOVED lines=20> */
.L_x_24732:
[----:B------:R-:W-:-:S06]  /*15d40*/  IMAD.U32 R5, R18, 0x10000, RZ ;  /* 0x0001000012057824 */ /* 0x000fcc00078e00ff */
[----:B------:R-:W0:Y:S02]  /*15d50*/  F2I.S64.TRUNC R4, R5 ;  /* 0x0000000500047311 */ /* 0x000e24000020d900 */
[----:B0-----:R-:W-:Y:S01]  /*15d60*/  STG.E.U8 desc[UR36][R2.64], R4 ;  /* 0x0000000402007986 */ /* 0x001fe2000c101124 */
[----:B------:R-:W-:Y:S05]  /*15d70*/  EXIT ;  /* 0x000000000000794d */ /* 0x000fea0003800000 */
.L_x_24731:
        /* <DEDUP_REMOVED lines=10> */
.L_x_24735:
[----:B------:R-:W-:-:S04]  /*15e20*/  IMAD.U32 R18, R18, 0x10000, RZ ;  /* 0x0001000012127824 */ /* 0x000fc800078e00ff */
[----:B------:R-:W0:Y:S02]  /*15e30*/  F2I.FTZ.TRUNC.NTZ R5, R18 ;  /* 0x0000001200057305 */ /* 0x000e24000021f100 */
[----:B0-----:R-:W-:Y:S01]  /*15e40*/  STG.E desc[UR36][R2.64], R5 ;  /* 0x0000000502007986 */ /* 0x001fe2000c101924 */
[----:B------:R-:W-:Y:S05]  /*15e50*/  EXIT ;  /* 0x000000000000794d */ /* 0x000fea0003800000 */
.L_x_24734:
[----:B------:R-:W-:-:S04]  /*15e60*/  IMAD.U32 R18, R18, 0x10000, RZ ;  /* 0x0001000012127824 */ /* 0x000fc800078e00ff */
[----:B------:R-:W0:Y:S02]  /*15e70*/  F2I.FTZ.TRUNC.NTZ R5, R18 ;  /* 0x0000001200057305 */ /* 0x000e24000021f100 */
[----:B0-----:R-:W-:Y:S01]  /*15e80*/  STG.E.U16 desc[UR36][R2.64], R5 ;  /* 0x0000000502007986 */ /* 0x001fe2000c101524 */
[----:B------:R-:W-:Y:S05]  /*15e90*/  EXIT ;  /* 0x000000000000794d */ /* 0x000fea0003800000 */
.L_x_24730:
        /* <DEDUP_REMOVED lines=9> */
.L_x_24737:
[----:B------:R-:W-:-:S05]  /*15f30*/  IMAD.U32 R0, R18, 0x10000, RZ ;  /* 0x0001000012007824 */ /* 0x000fca00078e00ff */
[----:B------:R-:W-:-:S05]  /*15f40*/  F2FP.F16.F32.PACK_AB R0, RZ, R0 ;  /* 0x00000000ff00723e */ /* 0x000fca00000000ff */
[----:B------:R-:W-:Y:S01]  /*15f50*/  STG.E.U16 desc[UR36][R2.64], R0 ;  /* 0x0000000002007986 */ /* 0x000fe2000c101524 */
[----:B------:R-:W-:Y:S05]  /*15f60*/  EXIT ;  /* 0x000000000000794d */ /* 0x000fea0003800000 */
.L_x_24736:
        /* <DEDUP_REMOVED lines=10> */
.L_x_24739:
[----:B------:R-:W-:-:S05]  /*16010*/  IMAD.U32 R18, R18, 0x10000, RZ ;  /* 0x0001000012127824 */ /* 0x000fca00078e00ff */
[----:B------:R-:W-:-:S04]  /*16020*/  F2FP.F16.F32.PACK_AB R5, RZ, R18 ;  /* 0x00000012ff05723e */ /* 0x000fc800000000ff */
[----:B------:R-:W-:-:S05]  /*16030*/  PRMT R5, R5, 0x5410, RZ ;  /* 0x0000541005057816 */ /* 0x000fca00000000ff */
[----:B------:R-:W-:Y:S01]  /*16040*/  STG.E desc[UR36][R2.64], R5 ;  /* 0x0000000502007986 */ /* 0x000fe2000c101924 */
[----:B------:R-:W-:Y:S05]  /*16050*/  EXIT ;  /* 0x000000000000794d */ /* 0x000fea0003800000 */
.L_x_24738:
[----:B------:R-:W-:-:S04]  /*16060*/  IMAD.U32 R4, R18, 0x10000, RZ ;  /* 0x0001000012047824 */ /* 0x000fc800078e00ff */
[----:B------:R-:W-:-:S06]  /*16070*/  FMUL.FTZ R4, R4, 1 ;  /* 0x3f80000004047820 */ /* 0x000fcc0000410000 */
[----:B------:R-:W0:Y:S02]  /*16080*/  F2F.F64.F32 R4, R4 ;  /* 0x0000000400047310 */ /* 0x000e240000201800 */
[----:B0-----:R-:W-:Y:S01]  /*16090*/  STG.E.64 desc[UR36][R2.64], R4 ;  /* 0x0000000402007986 */ /* 0x001fe2000c101b24 */
[----:B------:R-:W-:Y:S05]  /*160a0*/  EXIT ;  /* 0x000000000000794d */ /* 0x000fea0003800000 */
.L_x_24729:
        /* <DEDUP_REMOVED lines=13> */
.L_x_24742:
[----:B------:R-:W-:Y:S01]  /*16180*/  IMAD.U32 R18, R18, 0x10000, RZ ;  /* 0x0001000012127824 */ /* 0x000fe200078e00ff */
[----:B------:R-:W-:-:S03]  /*16190*/  CS2R R6, SRZ ;  /* 0x0000000000067805 */ /* 0x000fc6000001ff00 */
[----:B------:R-:W-:-:S06]  /*161a0*/  FMUL.FTZ R4, R18, 1 ;  /* 0x3f80000012047820 */ /* 0x000fcc0000410000 */
[----:B------:R-:W0:Y:S02]  /*161b0*/  F2F.F64.F32 R4, R4 ;  /* 0x0000000400047310 */ /* 0x000e240000201800 */
[----:B0-----:R-:W-:Y:S01]  /*161c0*/  STG.E.128 desc[UR36][R2.64], R4 ;  /* 0x0000000402007986 */ /* 0x001fe2000c101d24 */
[----:B------:R-:W-:Y:S05]  /*161d0*/  EXIT ;  /* 0x000000000000794d */ /* 0x000fea0003800000 */
.L_x_24741:
        /* <DEDUP_REMOVED lines=21> */
.L_x_24746:
[----:B------:R-:W-:Y:S05]  /*16330*/  BSYNC B0 ;  /* 0x0000000000007941 */ /* 0x000fea0003800000 */
.L_x_24745:
[----:B------:R-:W-:-:S05]  /*16340*/  LOP3.LUT R5, R0, R5, RZ, 0xfc, !PT ;  /* 0x0000000500057212 */ /* 0x000fca00078efcff */
[----:B------:R-:W-:Y:S01]  /*16350*/  STG.E.U8 desc[UR36][R2.64], R5 ;  /* 0x0000000502007986 */ /* 0x000fe2000c101124 */
[----:B------:R-:W-:Y:S05]  /*16360*/  EXIT ;  /* 0x000000000000794d */ /* 0x000fea0003800000 */
.L_x_24744:
        /* <DEDUP_REMOVED lines=13> */
.L_x_24748:
[----:B------:R-:W-:Y:S01]  /*16440*/  IMAD.MOV.U32 R0, RZ, RZ, 0x7f ;  /* 0x0000007fff007424 */ /* 0x000fe200078e00ff */
[----:B------:R-:W-:-:S04]  /*16450*/  ISETP.GT.U32.AND P0, PT, R4, 0x7f800000, PT ;  /* 0x7f8000000400780c */ /* 0x000fc80003f04070 */
[----:B------:R-:W-:-:S09]  /*16460*/  SEL R0, R0, 0x7c, P0 ;  /* 0x0000007c00007807 */ /* 0x000fd20000000000 */
.L_x_24749:
[----:B------:R-:W-:Y:S05]  /*16470*/  BSYNC B0 ;  /* 0x0000000000007941 */ /* 0x000fea0003800000 */
.L_x_24747:
[----:B------:R-:W-:-:S04]  /*16480*/  LOP3.LUT R4, R5, 0x80000000, RZ, 0xc0, !PT ;  /* 0x8000000005047812 */ /* 0x000fc800078ec0ff */
[----:B------:R-:W-:-:S04]  /*16490*/  SHF.R.U32.HI R5, RZ, 0x18, R4 ;  /* 0x00000018ff057819 */ /* 0x000fc80000011604 */
[----:B------:R-:W-:-:S05]  /*164a0*/  LOP3.LUT R5, R0, R5, RZ, 0xfc, !PT ;  /* 0x0000000500057212 */ /* 0x000fca00078efcff */
[----:B------:R-:W-:Y:S01]  /*164b0*/  STG.E.U8 desc[UR36][R2.64], R5 ;  /* 0x0000000502007986 */ /* 0x000fe2000c101124 */
[----:B------:R-:W-:Y:S05]  /*164c0*/  EXIT ;  /* 0x000000000000794d */ /* 0x000fea0003800000 */
.L_x_24743:
[----:B------:R-:W-:Y:S01]  /*164d0*/  STG.E.U16 desc[UR36][R2.64], R18 ;  /* 0x0000001202007986 */ /* 0x000fe2000c101524 */
[----:B------:R-:W-:Y:S05]  /*164e0*/  EXIT ;  /* 0x000000000000794d */ /* 0x000fea0003800000 */
.L_x_24740:
        /* <DEDUP_REMOVED lines=12> */
.L_x_24752:
        /* <DEDUP_REMOVED lines=17> */
.L_x_24755:
[----:B------:R-:W-:-:S04]  /*166c0*/  LOP3.LUT R0, R7, 0x80000000, RZ, 0xc0, !PT ;  /* 0x8000000007007812 */ /* 0x000fc800078ec0ff */
[----:B------:R-:W-:-:S04]  /*166d0*/  SHF.R.U32.HI R5, RZ, 0x18, R0 ;  /* 0x00000018ff057819 */ /* 0x000fc80000011600 */
[----:B------:R-:W-:-:S04]  /*166e0*/  LOP3.LUT R4, R4, R5, RZ, 0xfc, !PT ;  /* 0x0000000504047212 */ /* 0x000fc800078efcff */
[----:B------:R-:W-:-:S07]  /*166f0*/  PRMT R0, R4, 0x7610, R0 ;  /* 0x0000761004007816 */ /* 0x000fce0000000000 */
.L_x_24754:
[----:B------:R-:W-:Y:S05]  /*16700*/  BSYNC B0 ;  /* 0x0000000000007941 */ /* 0x000fea0003800000 */
.L_x_24753:
[----:B------:R-:W-:Y:S01]  /*16710*/  STG.E.U8 desc[UR36][R2.64], R0 ;  /* 0x0000000002007986 */ /* 0x000fe2000c101124 */
[----:B------:R-:W-:Y:S05]  /*16720*/  EXIT ;  /* 0x000000000000794d */ /* 0x000fea0003800000 */
.L_x_24751:
        /* <DEDUP_REMOVED lines=17> */
.L_x_24758:
[----:B------:R-:W-:-:S04]  /*16840*/  LOP3.LUT R0, R7, 0x80000000, RZ, 0xc0, !PT ;  /* 0x8000000007007812 */ /* 0x000fc800078ec0ff */
[----:B------:R-:W-:-:S04]  /*16850*/  SHF.R.U32.HI R5, RZ, 0x18, R0 ;  /* 0x00000018ff057819 */ /* 0x000fc80000011600 */
[----:B------:R-:W-:-:S04]  /*16860*/  LOP3.LUT R4, R4, R5, RZ, 0xfc, !PT ;  /* 0x0000000504047212 */ /* 0x000fc800078efcff */
[----:B------:R-:W-:-:S07]  /*16870*/  PRMT R0, R4, 0x7610, R0 ;  /* 0x0000761004007816 */ /* 0x000fce0000000000 */
.L_x_24757:
[----:B------:R-:W-:Y:S05]  /*16880*/  BSYNC B0 ;  /* 0x0000000000007941 */ /* 0x000fea0003800000 */
.L_x_24756:
[----:B------:R-:W-:Y:S01]  /*16890*/  STG.E.U8 desc[UR36][R2.64], R0 ;  /* 0x0000000002007986 */ /* 0x000fe2000c101124 */
[----:B------:R-:W-:Y:S05]  /*168a0*/  EXIT ;  /* 0x000000000000794d */ /* 0x000fea0003800000 */
.L_x_24750:
        /* <DEDUP_REMOVED lines=22> */
.L_x_24733:
        /* <DEDUP_REMOVED lines=16> */
.L_x_24761:
[----:B------:R-:W-:Y:S05]  /*16b10*/  EXIT ;  /* 0x000000000000794d */ /* 0x000fea0003800000 */
.L_x_24760:
[----:B------:R-:W-:-:S06]  /*16b20*/  IMAD.U32 R4, R18, 0x10000, RZ ;  /* 0x0001000012047824 */ /* 0x000fcc00078e00ff */
[----:B------:R-:W0:Y:S02]  /*16b30*/  F2I.U64.TRUNC R4, R4 ;  /* 0x0000000400047311 */ /* 0x000e24000020d800 */
[----:B0-----:R-:W-:Y:S01]  /*16b40*/  STG.E.64 desc[UR36][R2.64], R4 ;  /* 0x0000000402007986 */ /* 0x001fe2000c101b24 */
[----:B------:R-:W-:Y:S05]  /*16b50*/  EXIT ;  /* 0x000000000000794d */ /* 0x000fea0003800000 */
.L_x_24759:
[----:B------:R-:W-:-:S04]  /*16b60*/  IMAD.U32 R18, R18, 0x10000, RZ ;  /* 0x0001000012127824 */ /* 0x000fc800078e00ff */
[----:B------:R-:W0:Y:S02]  /*16b70*/  F2I.FTZ.U32.TRUNC.NTZ R5, R18 ;  /* 0x0000001200057305 */ /* 0x000e24000021f000 */
[----:B0-----:R-:W-:Y:S01]  /*16b80*/  STG.E desc[UR36][R2.64], R5 ;  /* 0x0000000502007986 */ /* 0x001fe2000c101924 */
[----:B------:R-:W-:Y:S05]  /*16b90*/  EXIT ;  /* 0x000000000000794d */ /* 0x000fea0003800000 */
.L_x_24762:
        /* <DEDUP_REMOVED lines=14> */
.L_x_28460:


//--------------------- .text._ZN2at6native18elementwise_kernelILi128ELi4EZNS0_22gpu_kernel_impl_nocastIZZZNS0_49_GLOBAL__N__b919a28f_16_Normalization_cu_5c38458722batch_norm_elementwiseERKNS_6TensorES6_RKSt8optionalIS4_ESA_S6_S6_ENKUlvE0_clEvENKUlvE1_clEvEUlN3c108BFloat16EffffE_EEvRNS_18TensorIteratorBaseERKT_EUliE_EEviT1_ --------------------------
	.section	.text._ZN2at6native18elementwise_kernelILi128ELi4EZNS0_22gpu_kernel_impl_nocastIZZZNS0_49_GLOBAL__N__b919a28f_16_Normalization_cu_5c38458722batch_norm_elementwiseERKNS_6TensorES6_RKSt8optionalIS4_ESA_S6_S6_ENKUlvE0_clEvENKUlvE1_clEvEUlN3c108BFloat16EffffE_EEvRNS_18TensorIteratorBaseERKT_EUliE_EEviT1_,"ax",@progbits
	.align	128
        .global         _ZN2at6native18elementwise_kernelILi128ELi4EZNS0_22gpu_kernel_impl_nocastIZZZNS0_49_GLOBAL__N__b919a28f_16_Normalization_cu_5c38458722batch_norm_elementwiseERKNS_6TensorES6_RKSt8optionalIS4_ESA_S6_S6_ENKUlvE0_clEvENKUlvE1_clEvEUlN3c108BFloat16EffffE_EEvRNS_18TensorIteratorBaseERKT_EUliE_EEviT1_
        .type           _ZN2at6native18elementwise_kernelILi128ELi4EZNS0_22gpu_kernel_impl_nocastIZZZNS0_49_GLOBAL__N__b919a28f_16_Normalization_cu_5c38458722batch_norm_elementwiseERKNS_6TensorES6_RKSt8optionalIS4_ESA_S6_S6_ENKUlvE0_clEvENKUlvE1_clEvEUlN3c108BFloat16EffffE_EEvRNS_18TensorIteratorBaseERKT_EUliE_EEviT1_,@function
        .size           _ZN2at6native18elementwise_kernelILi128ELi4EZNS0_22gpu_kernel_impl_nocastIZZZNS0_49_GLOBAL__N__b919a28f_16_Normalization_cu_5c38458722batch_norm_elementwiseERKNS_6TensorES6_RKSt8optionalIS4_ESA_S6_S6_ENKUlvE0_clEvENKUlvE1_clEvEUlN3c108BFloat16EffffE_EEvRNS_18TensorIteratorBaseERKT_EUliE_EEviT1_,(.L_x_28461 - _ZN2at6native18elementwise_kernelILi128ELi4EZNS0_22gpu_kernel_impl_nocastIZZZNS0_49_GLOBAL__N__b919a28f_16_Normalization_cu_5c38458722batch_norm_elementwiseERKNS_6TensorES6_RKSt8optionalIS4_ESA_S6_S6_ENKUlvE0_clEvENKUlvE1_clEvEUlN3c108BFloat16EffffE_EEvRNS_18TensorIteratorBaseERKT_EUliE_EEviT1_)
        .other          _ZN2at6native18elementwise_kernelILi128ELi4EZNS0_22gpu_kernel_impl_nocastIZZZNS0_49_GLOBAL__N__b919a28f_16_Normalization_cu_5c38458722batch_norm_elementwiseERKNS_6TensorES6_RKSt8optionalIS4_ESA_S6_S6_ENKUlvE0_clEvENKUlvE1_clEvEUlN3c108BFloat16EffffE_EEvRNS_18TensorIteratorBaseERKT_EUliE_EEviT1_,@"STO_CUDA_ENTRY STV_DEFAULT"
_ZN2at6native18elementwise_kernelILi128ELi4EZNS0_22gpu_kernel_impl_nocastIZZZNS0_49_GLOBAL__N__b919a28f_16_Normalization_cu_5c38458722batch_norm_elementwiseERKNS_6TensorES6_RKSt8optionalIS4_ESA_S6_S6_ENKUlvE0_clEvENKUlvE1_clEvEUlN3c108BFloat16EffffE_EEvRNS_18TensorIteratorBaseERKT_EUliE_EEviT1_:
.text._ZN2at6native18elementwise_kernelILi128ELi4EZNS0_22gpu_kernel_impl_nocastIZZZNS0_49_GLOBAL__N__b919a28f_16_Normalization_cu_5c38458722batch_norm_elementwiseERKNS_6TensorES6_RKSt8optionalIS4_ESA_S6_S6_ENKUlvE0_clEvENKUlvE1_clEvEUlN3c108BFloat16EffffE_EEvRNS_18TensorIteratorBaseERKT_EUliE_EEviT1_:
        /* <DEDUP_REMOVED lines=465> */
.L_x_24765:
        /* <DEDUP_REMOVED lines=23> */
[----:B------:R-:W-:Y:S02]  /*1e80*/  IADD3 R3, R3, 0x80, RZ ;  /* 0x0000008003037810 */ /* 0x000fe40007ffe0ff */
[----:B--2---:R-:W-:-:S05]  /*1e90*/  SHF.L.U32 R7, R6, 0x10, RZ ;  /* 0x0000001006077819 */ /* 0x004fca00000006ff */
[----:B----4-:R-:W-:-:S04]  /*1ea0*/  FADD.FTZ R7, -R12, R7 ;  /* 0x000000070c077221 */ /* 0x010fc80000010100 */
[----:B---3--:R-:W-:-:S04]  /*1eb0*/  FMUL.FTZ R7, R8, R7 ;  /* 0x0000000708077220 */ /* 0x008fc80000410000 */
[----:B-----5:R-:W-:-:S05]  /*1ec0*/  FFMA.FTZ R7, R15, R7, R10 ;  /* 0x000000070f077223 */ /* 0x020fca000001000a */
[----:B------:R-:W-:-:S05]  /*1ed0*/  F2FP.BF16.F32.PACK_AB R7, RZ, R7 ;  /* 0x00000007ff07723e */ /* 0x000fca00000010ff */
[----:B------:R0:W-:Y:S02]  /*1ee0*/  STG.E.U16 desc[UR4][R4.64], R7 ;  /* 0x0000000704007986 */ /* 0x0001e4000c101504 */
.L_x_24764:
[----:B------:R-:W-:Y:S05]  /*1ef0*/  BSYNC B0 ;  /* 0x0000000000007941 */ /* 0x000fea0003800000 */
.L_x_24763:
        /* <DEDUP_REMOVED lines=458> */
.L_x_24768:
        /* <DEDUP_REMOVED lines=24> */
[----:B------:R-:W-:Y:S02]  /*3d20*/  ISETP.GE.AND P0, PT, R3, UR6, PT ;  /* 0x0000000603007c0c */ /* 0x000fe4000bf06270 */
[----:B--2---:R-:W-:-:S05]  /*3d30*/  SHF.L.U32 R7, R6, 0x10, RZ ;  /* 0x0000001006077819 */ /* 0x004fca00000006ff */
[----:B----4-:R-:W-:-:S04]  /*3d40*/  FADD.FTZ R7, -R12, R7 ;  /* 0x000000070c077221 */ /* 0x010fc80000010100 */
[----:B---3--:R-:W-:-:S04]  /*3d50*/  FMUL.FTZ R7, R8, R7 ;  /* 0x0000000708077220 */ /* 0x008fc80000410000 */
[----:B-----5:R-:W-:-:S05]  /*3d60*/  FFMA.FTZ R7, R15, R7, R10 ;  /* 0x000000070f077223 */ /* 0x020fca000001000a */
[----:B------:R-:W-:-:S05]  /*3d70*/  F2FP.BF16.F32.PACK_AB R7, RZ, R7 ;  /* 0x00000007ff07723e */ /* 0x000fca00000010ff */
        /* <DEDUP_REMOVED lines=457> */
.L_x_24769:
        /* <DEDUP_REMOVED lines=30> */
.L_x_24767:
[----:B------:R-:W-:Y:S05]  /*5bf0*/  BSYNC B0 ;  /* 0x0000000000007941 */ /* 0x000fea0003800000 */
.L_x_24766:
        /* <DEDUP_REMOVED lines=457> */
.L_x_24770:
        /* <DEDUP_REMOVED lines=22> */
[----:B------:R-:W-:Y:S02]  /*79f0*/  IADD3.X R5, RZ, UR7, RZ, P0, !PT ;  /* 0x00000007ff057c10 */ /* 0x000fe400087fe4ff */
[----:B--2---:R-:W-:-:S05]  /*7a00*/  SHF.L.U32 R7, R6, 0x10, RZ ;  /* 0x0000001006077819 */ /* 0x004fca00000006ff */
[----:B---3--:R-:W-:-:S04]  /*7a10*/  FADD.FTZ R7, -R10, R7 ;  /* 0x000000070a077221 */ /* 0x008fc80000010100 */
[----:B----4-:R-:W-:-:S04]  /*7a20*/  FMUL.FTZ R7, R8, R7 ;  /* 0x0000000708077220 */ /* 0x010fc80000410000 */
[----:B-----5:R-:W-:-:S05]  /*7a30*/  FFMA.FTZ R7, R13, R7, R2 ;  /* 0x000000070d077223 */ /* 0x020fca0000010002 */
[----:B------:R-:W-:-:S05]  /*7a40*/  F2FP.BF16.F32.PACK_AB R7, RZ, R7 ;  /* 0x00000007ff07723e */ /* 0x000fca00000010ff */
[----:B------:R-:W-:Y:S01]  /*7a50*/  STG.E.U16 desc[UR4][R4.64], R7 ;  /* 0x0000000704007986 */ /* 0x000fe2000c101504 */
[----:B------:R-:W-:Y:S05]  /*7a60*/  EXIT ;  /* 0x000000000000794d */ /* 0x000fea0003800000 */
.L_x_24771:
        /* <DEDUP_REMOVED lines=9> */
.L_x_28461:


//--------------------- .text._ZN2at6native27unrolled_elementwise_kernelIZZZNS0_49_GLOBAL__N__b919a28f_16_Normalization_cu_5c38458722batch_norm_elementwiseERKNS_6TensorES5_RKSt8optionalIS3_ES9_S5_S5_ENKUlvE0_clEvENKUlvE1_clEvEUlN3c108BFloat16EffffE_St5arrayIPcLm6EELi4E23TrivialOffsetCalculatorILi5EjESI_ILi1EjENS0_6memory15LoadWithoutCastENSL_16StoreWithoutCastEEEviT_T0_T2_T3_T4_T5_ --------------------------
	.section	.text._ZN2at6native27unrolled_elementwise_kernelIZZZNS0_49_GLOBAL__N__b919a28f_16_Normalization_cu_5c38458722batch_norm_elementwiseERKNS_6TensorES5_RKSt8optionalIS3_ES9_S5_S5_ENKUlvE0_clEvENKUlvE1_clEvEUlN3c108BFloat16EffffE_St5arrayIPcLm6EELi4E23TrivialOffsetCalculatorILi5EjESI_ILi1EjENS0_6memory15LoadWithoutCastENSL_16StoreWithoutCastEEEviT_T0_T2_T3_T4_T5_,"ax",@progbits
	.align	128
        .global         _ZN2at6native27unrolled_elementwise_kernelIZZZNS0_49_GLOBAL__N__b919a28f_16_Normalization_cu_5c38458722batch_norm_elementwiseERKNS_6TensorES5_RKSt8optionalIS3_ES9_S5_S5_ENKUlvE0_clEvENKUlvE1_clEvEUlN3c108BFloat16EffffE_St5arrayIPcLm6EELi4E23TrivialOffsetCalculatorILi5EjESI_ILi1EjENS0_6memory15LoadWithoutCastENSL_16StoreWithoutCastEEEviT_T0_T2_T3_T4_T5_
        .type           _ZN2at6native27unrolled_elementwise_kernelIZZZNS0_49_GLOBAL__N__b919a28f_16_Normalization_cu_5c38458722batch_norm_elementwiseERKNS_6TensorES5_RKSt8optionalIS3_ES9_S5_S5_ENKUlvE0_clEvENKUlvE1_clEvEUlN3c108BFloat16EffffE_St5arrayIPcLm6EELi4E23TrivialOffsetCalculatorILi5EjESI_ILi1EjENS0_6memory15LoadWithoutCastENSL_16StoreWithoutCastEEEviT_T0_T2_T3_T4_T5_,@function
        .size           _ZN2at6native27unrolled_elementwise_kernelIZZZNS0_49_GLOBAL__N__b919a28f_16_Normalization_cu_5c38458722batch_norm_elementwiseERKNS_6TensorES5_RKSt8optionalIS3_ES9_S5_S5_ENKUlvE0_clEvENKUlvE1_clEvEUlN3c108BFloat16EffffE_St5arrayIPcLm6EELi4E23TrivialOffsetCalculatorILi5EjESI_ILi1EjENS0_6memory15LoadWithoutCastENSL_16StoreWithoutCastEEEviT_T0_T2_T3_T4_T5_,(.L_x_28462 - _ZN2at6native27unrolled_elementwise_kernelIZZZNS0_49_GLOBAL__N__b919a28f_16_Normalization_cu_5c38458722batch_norm_elementwiseERKNS_6TensorES5_RKSt8optionalIS3_ES9_S5_S5_ENKUlvE0_clEvENKUlvE1_clEvEUlN3c108BFloat16EffffE_St5arrayIPcLm6EELi4E23TrivialOffsetCalculatorILi5EjESI_ILi1EjENS0_6memory15LoadWithoutCastENSL_16StoreWithoutCastEEEviT_T0_T2_T3_T4_T5_)
        .other          _ZN2at6native27unrolled_elementwise_kernelIZZZNS0_49_GLOBAL__N__b919a28f_16_Normalization_cu_5c38458722batch_norm_elementwiseERKNS_6TensorES5_RKSt8optionalIS3_ES9_S5_S5_ENKUlvE0_clEvENKUlvE1_clEvEUlN3c108BFloat16EffffE_St5arrayIPcLm6EELi4E23TrivialOffsetCalculatorILi5EjESI_ILi1EjENS0_6memory15LoadWithoutCastENSL_16StoreWithoutCastEEEviT_T0_T2_T3_T4_T5_,@"STO_CUDA_ENTRY STV_DEFAULT"
_ZN2at6native27unrolled_elementwise_kernelIZZZNS0_49_GLOBAL__N__b919a28f_16_Normalization_cu_5c38458722batch_norm_elementwiseERKNS_6TensorES5_RKSt8optionalIS3_ES9_S5_S5_ENKUlvE0_clEvENKUlvE1_clEvEUlN3c108BFloat16EffffE_St5arrayIPcLm6EELi4E23TrivialOffsetCalculatorILi5EjESI_ILi1EjENS0_6memory15LoadWithoutCastENSL_16StoreWithoutCastEEEviT_T0_T2_T3_T4_T5_:
.text._ZN2at6native27unrolled_elementwise_kernelIZZZNS0_49_GLOBAL__N__b919a28f_16_Normalization_cu_5c38458722batch_norm_elementwiseERKNS_6TensorES5_RKSt8optionalIS3_ES9_S5_S5_ENKUlvE0_clEvENKUlvE1_clEvEUlN3c108BFloat16EffffE_St5arrayIPcLm6EELi4E23TrivialOffsetCalculatorILi5EjESI_ILi1EjENS0_6memory15LoadWithoutCastENSL_16StoreWithoutCastEEEviT_T0_T2_T3_T4_T5_:
        /* <DEDUP_REMOVED lines=23> */
[----:B------:R-:W-:-:S03]  /*0170*/  @!P1 LEA R11, R0, R3, 0x9 ;  /* 0x00000003000b9211 */ /* 0x000fc600078e48ff */
[----:B------:R-:W-:Y:S02]  /*0180*/  @!P1 VIADD R3, R3, 0x80 ;  /* 0x0000008003039836 */ /* 0x000fe40000000000 */
[C---:B---3--:R-:W-:Y:S01]  /*0190*/  @!P0 IMAD.WIDE.U32 R26, R7.reuse, 0x4, R26 ;  /* 0x00000004071a8825 */ /* 0x048fe200078e001a */
[----:B------:R-:W2:Y:S03]  /*01a0*/  @!P1 LDC.64 R18, c[0x0][0x220] ;  /* 0x00008800ff129b82 */ /* 0x000ea60000000a00 */
[----:B0-----:R-:W-:Y:S01]  /*01b0*/  @!P0 IMAD.WIDE.U32 R16, R7, 0x4, R16 ;  /* 0x0000000407108825 */ /* 0x001fe200078e0010 */
[----:B------:R-:W-:Y:S01]  /*01c0*/  HFMA2.MMA R7, -RZ, RZ, 0, 0 ;  /* 0x00000000ff077435 */ /* 0x000fe200000001ff */
[----:B------:R-:W-:-:S03]  /*01d0*/  ISETP.GE.AND P2, PT, R3, R2, PT ;  /* 0x000000020300720c */ /* 0x000fc60003f46270 */
        /* <DEDUP_REMOVED lines=19> */
[----:B0-----:R-:W-:-:S03]  /*0310*/  CS2R R18, SRZ ;  /* 0x0000000000127805 */ /* 0x001fc6000001ff00 */
[----:B------:R-:W-:-:S03]  /*0320*/  @!P2 IMAD R29, R0, 0x200, R3 ;  /* 0x00000200001da824 */ /* 0x000fc600078e0203 */
        /* <DEDUP_REMOVED lines=22> */
[----:B------:R-:W-:Y:S02]  /*0490*/  @!P1 LEA R27, R0, R3, 0x9 ;  /* 0x00000003001b9211 */ /* 0x000fe400078e48ff */
[----:B------:R-:W-:-:S05]  /*04a0*/  PRMT R3, RZ, 0x7610, R3 ;  /* 0x00007610ff037816 */ /* 0x000fca0000000003 */
        /* <DEDUP_REMOVED lines=8> */
[----:B------:R-:W0:Y:S03]  /*0530*/  @!P1 LDC.64 R14, c[0x0][0x230] ;  /* 0x00008c00ff0e9b82 */ /* 0x000e260000000a00 */
[----:B------:R0:W5:Y:S01]  /*0540*/  @!P1 LDG.E R5, desc[UR4][R28.64] ;  /* 0x000000041c059981 */ /* 0x000162000c1e1900 */
[----:B------:R-:W-:Y:S02]  /*0550*/  IMAD.MOV.U32 R26, RZ, RZ, RZ ;  /* 0x000000ffff1a7224 */ /* 0x000fe400078e00ff */
[----:B0-----:R-:W-:-:S02]  /*0560*/  @!P1 IMAD.WIDE.U32 R28, R27, 0x4, R14 ;  /* 0x000000041b1c9825 */ /* 0x001fc400078e000e */
[----:B------:R-:W0:Y:S03]  /*0570*/  @!P1 LDC.64 R14, c[0x0][0x240] ;  /* 0x00009000ff0e9b82 */ /* 0x000e260000000a00 */
[----:B------:R1:W5:Y:S01]  /*0580*/  @!P1 LDG.E R26, desc[UR4][R28.64] ;  /* 0x000000041c1a9981 */ /* 0x000362000c1e1900 */
[----:B----4-:R-:W-:-:S05]  /*0590*/  @!P0 SHF.L.U32 R6, R6, 0x10, RZ ;  /* 0x0000001006068819 */ /* 0x010fca00000006ff */
[----:B------:R-:W-:Y:S02]  /*05a0*/  @!P0 FADD.FTZ R6, R6, -R25 ;  /* 0x8000001906068221 */ /* 0x000fe40000010000 */
[----:B------:R-:W1:Y:S01]  /*05b0*/  S2R R25, SR_TID.X ;  /* 0x0000000000197919 */ /* 0x000e620000002100 */
[----:B0-----:R-:W-:Y:S01]  /*05c0*/  @!P1 IMAD.WIDE.U32 R14, R27, 0x4, R14 ;  /* 0x000000041b0e9825 */ /* 0x001fe200078e000e */
[----:B------:R-:W-:-:S10]  /*05d0*/  HFMA2.MMA R27, -RZ, RZ, 0, 0 ;  /* 0x00000000ff1b7435 */ /* 0x000fd400000001ff */
[----:B------:R0:W5:Y:S01]  /*05e0*/  @!P1 LDG.E R27, desc[UR4][R14.64] ;  /* 0x000000040e1b9981 */ /* 0x000162000c1e1900 */
[----:B-1----:R-:W-:Y:S01]  /*05f0*/  IADD3 R29, R25, 0x80, RZ ;  /* 0x00000080191d7810 */ /* 0x002fe20007ffe0ff */
[----:B---3--:R-:W-:-:S03]  /*0600*/  @!P0 FMUL.FTZ R6, R6, R20 ;  /* 0x0000001406068220 */ /* 0x008fc60000410000 */
[----:B------:R-:W-:Y:S01]  /*0610*/  ISETP.GE.AND P2, PT, R29, R2, PT ;  /* 0x000000021d00720c */ /* 0x000fe20003f46270 */
[----:B------:R-:W-:Y:S01]  /*0620*/  @!P0 FFMA.FTZ R24, R6, R24, R7 ;  /* 0x0000001806188223 */ /* 0x000fe20000010007 */
[----:B------:R-:W-:-:S05]  /*0630*/  VIADD R7, R25, 0x100 ;  /* 0x0000010019077836 */ /* 0x000fca0000000000 */
[----:B------:R-:W-:Y:S02]  /*0640*/  ISETP.GE.AND P3, PT, R7, R2, PT ;  /* 0x000000020700720c */ /* 0x000fe40003f66270 */
[----:B------:R-:W1:Y:S04]  /*0650*/  @!P0 LDC.64 R6, c[0x0][0x218] ;  /* 0x00008600ff068b82 */ /* 0x000e680000000a00 */
[----:B------:R-:W-:Y:S02]  /*0660*/  @!P2 SHF.L.U32 R13, R13, 0x10, RZ ;  /* 0x000000100d0da819 */ /* 0x000fe400000006ff */
[----:B------:R-:W-:-:S03]  /*0670*/  @!P0 F2FP.BF16.F32.PACK_AB R10, RZ, R24 ;  /* 0x00000018ff0a823e */ /* 0x000fc600000010ff */
        /* <DEDUP_REMOVED lines=9> */
[----:B------:R-:W-:-:S03]  /*0710*/  @!P3 SHF.L.U32 R22, R22, 0x10, RZ ;  /* 0x000000101616b819 */ /* 0x000fc600000006ff */
[----:B------:R-:W-:Y:S01]  /*0720*/  @!P2 FFMA.FTZ R12, R23, R19, R12 ;  /* 0x00000013170ca223 */ /* 0x000fe2000001000c */
[----:B------:R-:W-:Y:S01]  /*0730*/  BSSY B0, `(.L_x_24772) ;  /* 0x0000011000007945 */ /* 0x000fe20003800000 */
[----:B------:R-:W-:-:S04]  /*0740*/  @!P3 FADD.FTZ R22, R22, -R17 ;  /* 0x800000111616b221 */ /* 0x000fc80000010000 */
[----:B------:R-:W-:-:S04]  /*0750*/  @!P3 FMUL.FTZ R22, R22, R21 ;  /* 0x000000151616b220 */ /* 0x000fc80000410000 */
[----:B------:R-:W-:Y:S01]  /*0760*/  @!P3 FFMA.FTZ R11, R22, R16, R11 ;  /* 0x00000010160bb223 */ /* 0x000fe2000001000b */
[----:B------:R-:W-:-:S04]  /*0770*/  @!P2 F2FP.BF16.F32.PACK_AB R8, RZ, R12 ;  /* 0x0000000cff08a23e */ /* 0x000fc800000010ff */
[----:B------:R-:W-:Y:S01]  /*0780*/  @!P3 F2FP.BF16.F32.PACK_AB R9, RZ, R11 ;  /* 0x0000000bff09b23e */ /* 0x000fe200000010ff */
[----:B0-----:R-:W-:Y:S06]  /*0790*/  @P4 BRA `(.L_x_24773) ;  /* 0x0000000000284947 */ /* 0x001fec0003800000 */
        /* <DEDUP_REMOVED lines=10> */
.L_x_24773:
[----:B------:R-:W-:Y:S05]  /*0840*/  BSYNC B0 ;  /* 0x0000000000007941 */ /* 0x000fea0003800000 */
.L_x_24772:
[----:B------:R-:W-:Y:S02]  /*0850*/  ISETP.GE.AND P0, PT, R25, R2, PT ;  /* 0x000000021900720c */ /* 0x000fe40003f06270 */
[----:B0----5:R-:W-:-:S11]  /*0860*/  @!P1 SHF.L.U32 R7, R3, 0x10, RZ ;  /* 0x0000001003079819 */ /* 0x021fd600000006ff */
[----:B------:R-:W-:Y:S05]  /*0870*/  @P0 EXIT ;  /* 0x000000000000094d */ /* 0x000fea0003800000 */
[----:B------:R-:W0:Y:S01]  /*0880*/  LDC.64 R2, c[0x0][0x218] ;  /* 0x00008600ff027b82 */ /* 0x000e220000000a00 */
[----:B------:R-:W-:Y:S01]  /*0890*/  @!P1 FADD.FTZ R4, R7, -R4 ;  /* 0x8000000407049221 */ /* 0x000fe20000010000 */
[----:B------:R-:W-:-:S03]  /*08a0*/  LEA R25, R0, R25, 0x9 ;  /* 0x0000001900197211 */ /* 0x000fc600078e48ff */
[----:B------:R-:W-:-:S04]  /*08b0*/  @!P1 FMUL.FTZ R5, R4, R5 ;  /* 0x0000000504059220 */ /* 0x000fc80000410000 */
[----:B------:R-:W-:-:S05]  /*08c0*/  @!P1 FFMA.FTZ R5, R5, R27, R26 ;  /* 0x0000001b05059223 */ /* 0x000fca000001001a */
[----:B------:R-:W-:Y:S01]  /*08d0*/  @!P1 F2FP.BF16.F32.PACK_AB R6, RZ, R5 ;  /* 0x00000005ff06923e */ /* 0x000fe200000010ff */
[----:B0-----:R-:W-:-:S05]  /*08e0*/  IMAD.WIDE.U32 R2, R25, 0x2, R2 ;  /* 0x0000000219027825 */ /* 0x001fca00078e0002 */
[----:B------:R-:W-:Y:S01]  /*08f0*/  STG.E.U16 desc[UR4][R2.64], R6 ;  /* 0x0000000602007986 */ /* 0x000fe2000c101504 */
[----:B------:R-:W-:Y:S05]  /*0900*/  EXIT ;  /* 0x000000000000794d */ /* 0x000fea0003800000 */
.L_x_24774:
        /* <DEDUP_REMOVED lines=15> */
.L_x_28462:


//--------------------- .text._ZN2at6native29vectorized_elementwise_kernelILi2EZZZNS0_49_GLOBAL__N__b919a28f_16_Normalization_cu_5c38458722batch_norm_elementwiseERKNS_6TensorES5_RKSt8optionalIS3_ES9_S5_S5_ENKUlvE0_clEvENKUlvE1_clEvEUlN3c108BFloat16EffffE_St5arrayIPcLm6EEEEviT0_T1_ --------------------------
	.section	.text._ZN2at6native29vectorized_elementwise_kernelILi2EZZZNS0_49_GLOBAL__N__b919a28f_16_Normalization_cu_5c38458722batch_norm_elementwiseERKNS_6TensorES5_RKSt8optionalIS3_ES9_S5_S5_ENKUlvE0_clEvENKUlvE1_clEvEUlN3c108BFloat16EffffE_St5arrayIPcLm6EEEEviT0_T1_,"ax",@progbits
	.align	128
        .global         _ZN2at6native29vectorized_elementwise_kernelILi2EZZZNS0_49_GLOBAL__N__b919a28f_16_Normalization_cu_5c38458722batch_norm_elementwiseERKNS_6TensorES5_RKSt8optionalIS3_ES9_S5_S5_ENKUlvE0_clEvENKUlvE1_clEvEUlN3c108BFloat16EffffE_St5arrayIPcLm6EEEEviT0_T1_
        .type           _ZN2at6native29vectorized_elementwise_kernelILi2EZZZNS0_49_GLOBAL__N__b919a28f_16_Normalization_cu_5c38458722batch_norm_elementwiseERKNS_6TensorES5_RKSt8optionalIS3_ES9_S5_S5_ENKUlvE0_clEvENKUlvE1_clEvEUlN3c108BFloat16EffffE_St5arrayIPcLm6EEEEviT0_T1_,@function
        .size           _ZN2at6native29vectorized_elementwise_kernelILi2EZZZNS0_49_GLOBAL__N__b919a28f_16_Normalization_cu_5c38458722batch_norm_elementwiseERKNS_6TensorES5_RKSt8optionalIS3_ES9_S5_S5_ENKUlvE0_clEvENKUlvE1_clEvEUlN3c108BFloat16EffffE_St5arrayIPcLm6EEEEviT0_T1_,(.L_x_28463 - _ZN2at6native29vectorized_elementwise_kernelILi2EZZZNS0_49_GLOBAL__N__b919a28f_16_Normalization_cu_5c38458722batch_norm_elementwiseERKNS_6TensorES5_RKSt8optionalIS3_ES9_S5_S5_ENKUlvE0_clEvENKUlvE1_clEvEUlN3c108BFloat16EffffE_St5arrayIPcLm6EEEEviT0_T1_)
        .other          _ZN2at6native29vectorized_elementwise_kernelILi2EZZZNS0_49_GLOBAL__N__b919a28f_16_Normalization_cu_5c38458722batch_norm_elementwiseERKNS_6TensorES5_RKSt8optionalIS3_ES9_S5_S5_ENKUlvE0_clEvENKUlvE1_clEvEUlN3c108BFloat16EffffE_St5arrayIPcLm6EEEEviT0_T1_,@"STO_CUDA_ENTRY STV_DEFAULT"
_ZN2at6native29vectorized_elementwise_kernelILi2EZZZNS0_49_GLOBAL__N__b919a28f_16_Normalization_cu_5c38458722batch_norm_elementwiseERKNS_6TensorES5_RKSt8optionalIS3_ES9_S5_S5_ENKUlvE0_clEvENKUlvE1_clEvEUlN3c108BFloat16EffffE_St5arrayIPcLm6EEEEviT0_T1_:
.text._ZN2at6native29vectorized_elementwise_kernelILi2EZZZNS0_49_GLOBAL__N__b919a28f_16_Normalization_cu_5c38458722batch_norm_elementwiseERKNS_6TensorES5_RKSt8optionalIS3_ES9_S5_S5_ENKUlvE0_clEvENKUlvE1_clEvEUlN3c108BFloat16EffffE_St5arrayIPcLm6EEEEviT0_T1_:
        /* <DEDUP_REMOVED lines=23> */
[----:B------:R-:W5:Y:S04]  /*0170*/  LDG.E.64 R4, desc[UR4][R12.64+0x800] ;  /* 0x000800040c047981 */ /* 0x000f68000c1e1b00 */
[----:B------:R-:W5:Y:S04]  /*0180*/  LDG.E R6, desc[UR4][R14.64+0x600] ;  /* 0x000600040e067981 */ /* 0x000f68000c1e1900 */
[----:B------:R-:W5:Y:S01]  /*0190*/  LDG.E.64 R16, desc[UR4][R12.64+0xc00] ;  /* 0x000c00040c107981 */ /* 0x000f62000c1e1b00 */
[----:B---3--:R-:W-:-:S04]  /*01a0*/  IMAD.WIDE R32, R0, 0x4, R32 ;  /* 0x0000000400207825 */ /* 0x008fc800078e0220 */
[----:B-1----:R-:W-:-:S04]  /*01b0*/  IMAD.WIDE R30, R0, 0x4, R30 ;  /* 0x00000004001e7825 */ /* 0x002fc800078e021e */
[----:B0-----:R-:W-:-:S04]  /*01c0*/  IMAD.WIDE R22, R0, 0x4, R22 ;  /* 0x0000000400167825 */ /* 0x001fc800078e0216 */
[----:B------:R-:W-:-:S04]  /*01d0*/  IMAD.WIDE.U32 R32, R2, 0x8, R32 ;  /* 0x0000000802207825 */ /* 0x000fc800078e0020 */
[C---:B------:R-:W-:Y:S01]  /*01e0*/  IMAD.WIDE.U32 R30, R2.reuse, 0x8, R30 ;  /* 0x00000008021e7825 */ /* 0x040fe200078e001e */
[----:B------:R-:W3:Y:S03]  /*01f0*/  LDG.E.64 R14, desc[UR4][R32.64] ;  /* 0x00000004200e7981 */ /* 0x000ee6000c1e1b00 */
[----:B------:R-:W-:Y:S01]  /*0200*/  IMAD.WIDE.U32 R22, R2, 0x8, R22 ;  /* 0x0000000802167825 */ /* 0x000fe200078e0016 */
[----:B------:R-:W3:Y:S04]  /*0210*/  LDG.E.64 R12, desc[UR4][R32.64+0x400] ;  /* 0x00040004200c7981 */ /* 0x000ee8000c1e1b00 */
[----:B------:R-:W3:Y:S01]  /*0220*/  LDG.E.64 R24, desc[UR4][R22.64+0xc00] ;  /* 0x000c000416187981 */ /* 0x000ee2000c1e1b00 */
[----:B--2---:R-:W-:-:S04]  /*0230*/  PRMT R7, R19, 0x7632, R7 ;  /* 0x0000763213077816 */ /* 0x004fc80000000007 */
[----:B------:R-:W-:Y:S02]  /*0240*/  SHF.L.U32 R18, R7, 0x10, RZ ;  /* 0x0000001007127819 */ /* 0x000fe400000006ff */
[----:B----4-:R-:W-:Y:S02]  /*0250*/  PRMT R7, R3, 0x7632, R7 ;  /* 0x0000763203077816 */ /* 0x010fe40000000007 */
[----:B------:R-:W-:Y:S02]  /*0260*/  SHF.L.U32 R19, R19, 0x10, RZ ;  /* 0x0000001013137819 */ /* 0x000fe400000006ff */
[----:B------:R-:W-:Y:S02]  /*0270*/  SHF.L.U32 R3, R3, 0x10, RZ ;  /* 0x0000001003037819 */ /* 0x000fe400000006ff */
[----:B------:R-:W-:Y:S01]  /*0280*/  SHF.L.U32 R26, R7, 0x10, RZ ;  /* 0x00000010071a7819 */ /* 0x000fe200000006ff */
[----:B-----5:R-:W-:Y:S01]  /*0290*/  FADD.FTZ R19, -R10, R19 ;  /* 0x000000130a137221 */ /* 0x020fe20000010100 */
[----:B------:R-:W-:Y:S01]  /*02a0*/  FADD.FTZ R18, -R11, R18 ;  /* 0x000000120b127221 */ /* 0x000fe20000010100 */
[----:B------:R-:W-:-:S02]  /*02b0*/  FADD.FTZ R7, -R8, R3 ;  /* 0x0000000308077221 */ /* 0x000fc40000010100 */
[----:B------:R-:W-:Y:S01]  /*02c0*/  FADD.FTZ R26, -R9, R26 ;  /* 0x0000001a091a7221 */ /* 0x000fe20000010100 */
[----:B------:R-:W2:Y:S04]  /*02d0*/  LDG.E.64 R10, desc[UR4][R22.64] ;  /* 0x00000004160a7981 */ /* 0x000ea8000c1e1b00 */
[----:B------:R-:W2:Y:S01]  /*02e0*/  LDG.E.64 R8, desc[UR4][R30.64] ;  /* 0x000000041e087981 */ /* 0x000ea2000c1e1b00 */
[C---:B------:R-:W-:Y:S01]  /*02f0*/  IMAD.U32 R3, R20.reuse, 0x10000, RZ ;  /* 0x0001000014037824 */ /* 0x040fe200078e00ff */
[----:B------:R-:W-:-:S03]  /*0300*/  PRMT R20, R20, 0x7632, R20 ;  /* 0x0000763214147816 */ /* 0x000fc60000000014 */
[----:B------:R-:W-:Y:S01]  /*0310*/  FADD.FTZ R3, -R4, R3 ;  /* 0x0000000304037221 */ /* 0x000fe20000010100 */
[----:B------:R-:W-:Y:S02]  /*0320*/  SHF.L.U32 R4, R20, 0x10, RZ ;  /* 0x0000001014047819 */ /* 0x000fe400000006ff */
[----:B------:R-:W-:-:S03]  /*0330*/  SHF.L.U32 R21, R6, 0x10, RZ ;  /* 0x0000001006157819 */ /* 0x000fc600000006ff */
[----:B------:R-:W-:Y:S01]  /*0340*/  FADD.FTZ R4, -R5, R4 ;  /* 0x0000000405047221 */ /* 0x000fe20000010100 */
[----:B------:R-:W-:-:S04]  /*0350*/  PRMT R5, R6, 0x7632, R5 ;  /* 0x0000763206057816 */ /* 0x000fc80000000005 */
[----:B------:R-:W-:Y:S01]  /*0360*/  SHF.L.U32 R6, R5, 0x10, RZ ;  /* 0x0000001005067819 */ /* 0x000fe200000006ff */
[----:B------:R-:W-:Y:S02]  /*0370*/  FADD.FTZ R5, -R16, R21 ;  /* 0x0000001510057221 */ /* 0x000fe40000010100 */
[----:B------:R-:W4:Y:S01]  /*0380*/  LDG.E.64 R20, desc[UR4][R32.64+0x800] ;  /* 0x0008000420147981 */ /* 0x000f22000c1e1b00 */
[----:B---3--:R-:W-:Y:S01]  /*0390*/  FMUL.FTZ R19, R14, R19 ;  /* 0x000000130e137220 */ /* 0x008fe20000410000 */
[----:B------:R-:W-:Y:S02]  /*03a0*/  FMUL.FTZ R18, R15, R18 ;  /* 0x000000120f127220 */ /* 0x000fe40000410000 */
[----:B------:R-:W3:Y:S01]  /*03b0*/  LDG.E.64 R14, desc[UR4][R32.64+0xc00] ;  /* 0x000c0004200e7981 */ /* 0x000ee2000c1e1b00 */
        /* <DEDUP_REMOVED lines=15> */
[----:B------:R-:W-:Y:S01]  /*04b0*/  F2FP.BF16.F32.PACK_AB R27, R28, R27 ;  /* 0x0000001b1c1b723e */ /* 0x000fe200000010ff */
        /* <DEDUP_REMOVED lines=9> */
[----:B------:R-:W-:Y:S02]  /*0550*/  F2FP.BF16.F32.PACK_AB R7, R26, R7 ;  /* 0x000000071a07723e */ /* 0x000fe400000010ff */
[----:B------:R-:W-:Y:S02]  /*0560*/  F2FP.BF16.F32.PACK_AB R3, R4, R3 ;  /* 0x000000030403723e */ /* 0x000fe400000010ff */
[----:B------:R-:W-:Y:S01]  /*0570*/  F2FP.BF16.F32.PACK_AB R5, R6, R5 ;  /* 0x000000050605723e */ /* 0x000fe200000010ff */
[----:B------:R-:W-:Y:S04]  /*0580*/  STG.E desc[UR4][R20.64+0x200], R7 ;  /* 0x0002000714007986 */ /* 0x000fe8000c101904 */
[----:B------:R-:W-:Y:S04]  /*0590*/  STG.E desc[UR4][R20.64+0x400], R3 ;  /* 0x0004000314007986 */ /* 0x000fe8000c101904 */
[----:B------:R-:W-:Y:S01]  /*05a0*/  STG.E desc[UR4][R20.64+0x600], R5 ;  /* 0x0006000514007986 */ /* 0x000fe2000c101904 */
[----:B------:R-:W-:Y:S05]  /*05b0*/  EXIT ;  /* 0x000000000000794d */ /* 0x000fea0003800000 */
.L_x_24775:
        /* <DEDUP_REMOVED lines=8> */
[----:B------:R-:W-:Y:S01]  /*0640*/  HFMA2.MMA R10, -RZ, RZ, 0, 0 ;  /* 0x00000000ff0a7435 */ /* 0x000fe200000001ff */
[----:B0-----:R-:W-:-:S05]  /*0650*/  @!P1 IMAD.WIDE.U32 R28, R11, 0x2, R26 ;  /* 0x000000020b1c9825 */ /* 0x001fca00078e001a */
[----:B------:R0:W4:Y:S01]  /*0660*/  @!P1 LDG.E.U16 R22, desc[UR4][R28.64] ;  /* 0x000000041c169981 */ /* 0x000122000c1e1500 */
[----:B------:R-:W5:Y:S01]  /*0670*/  @!P1 LDC.64 R16, c[0x0][0x230] ;  /* 0x00008c00ff109b82 */ /* 0x000f620000000a00 */
[----:B-1----:R-:W-:-:S04]  /*0680*/  @!P1 IMAD.WIDE.U32 R20, R11, 0x4, R20 ;  /* 0x000000040b149825 */ /* 0x002fc800078e0014 */
[----:B------:R-:W-:Y:S01]  /*0690*/  IMAD.MOV.U32 R14, RZ, RZ, RZ ;  /* 0x000000ffff0e7224 */ /* 0x000fe200078e00ff */
        /* <DEDUP_REMOVED lines=12> */
[----:B------:R-:W-:Y:S02]  /*0760*/  @!P0 IADD3 R11, R0, R15, RZ ;  /* 0x0000000f000b8210 */ /* 0x000fe40007ffe0ff */
[----:B------:R-:W-:-:S02]  /*0770*/  PRMT R25, RZ, 0x7610, R25 ;  /* 0x00007610ff197816 */ /* 0x000fc40000000019 */
[----:B------:R-:W-:-:S03]  /*0780*/  MOV R34, RZ ;  /* 0x000000ff00227202 */ /* 0x000fc60000000f00 */
        /* <DEDUP_REMOVED lines=10> */
[----:B------:R-:W-:-:S11]  /*0830*/  HFMA2.MMA R32, -RZ, RZ, 0, 0 ;  /* 0x00000000ff207435 */ /* 0x000fd600000001ff */
[----:B------:R-:W1:Y:S01]  /*0840*/  @!P2 LDC.64 R18, c[0x0][0x230] ;  /* 0x00008c00ff12ab82 */ /* 0x000e620000000a00 */
[----:B------:R5:W3:Y:S07]  /*0850*/  @!P0 LDG.E R32, desc[UR4][R26.64] ;  /* 0x000000041a208981 */ /* 0x000aee000c1e1900 */
[----:B------:R-:W1:Y:S01]  /*0860*/  @!P2 LDC.64 R28, c[0x0][0x228] ;  /* 0x00008a00ff1cab82 */ /* 0x000e620000000a00 */
[----:B------:R-:W-:Y:S01]  /*0870*/  MOV R16, RZ ;  /* 0x000000ff00107202 */ /* 0x000fe20000000f00 */
[----:B0-----:R-:W-:-:S04]  /*0880*/  @!P0 IMAD.WIDE.U32 R20, R11, 0x4, R20 ;  /* 0x000000040b148825 */ /* 0x001fc800078e0014 */
[----:B-----5:R-:W-:Y:S01]  /*0890*/  @!P0 IMAD.WIDE.U32 R30, R11, 0x4, R30 ;  /* 0x000000040b1e8825 */ /* 0x020fe200078e001e */
[----:B------:R0:W5:Y:S01]  /*08a0*/  @!P0 LDG.E R16, desc[UR4][R20.64] ;  /* 0x0000000414108981 */ /* 0x000162000c1e1900 */
[----:B------:R-:W-:Y:S01]  /*08b0*/  MOV R26, RZ ;  /* 0x000000ff001a7202 */ /* 0x000fe20000000f00 */
[----:B------:R-:W1:Y:S01]  /*08c0*/  @!P2 LDC.64 R36, c[0x0][0x220] ;  /* 0x00008800ff24ab82 */ /* 0x000e620000000a00 */
[----:B------:R-:W-:-:S07]  /*08d0*/  IMAD.MOV.U32 R11, RZ, RZ, RZ ;  /* 0x000000ffff0b7224 */ /* 0x000fce00078e00ff */
[----:B0-----:R-:W0:Y:S01]  /*08e0*/  @!P2 LDC.64 R20, c[0x0][0x240] ;  /* 0x00009000ff14ab82 */ /* 0x001e220000000a00 */
[----:B----4-:R-:W-:-:S07]  /*08f0*/  @!P1 IMAD.U32 R17, R22, 0x10000, RZ ;  /* 0x0001000016119824 */ /* 0x010fce00078e00ff */
[----:B------:R-:W4:Y:S01]  /*0900*/  @!P2 LDC.64 R22, c[0x0][0x238] ;  /* 0x00008e00ff16ab82 */ /* 0x000f220000000a00 */
[----:B------:R-:W-:-:S04]  /*0910*/  @!P1 FADD.FTZ R17, R17, -R10 ;  /* 0x8000000a11119221 */ /* 0x000fc80000010000 */
[----:B--2---:R-:W-:Y:S01]  /*0920*/  @!P1 FMUL.FTZ R17, R17, R14 ;  /* 0x0000000e11119220 */ /* 0x004fe20000410000 */
[----:B------:R-:W-:-:S10]  /*0930*/  HFMA2.MMA R14, -RZ, RZ, 0, 0 ;  /* 0x00000000ff0e7435 */ /* 0x000fd400000001ff */
[----:B------:R-:W5:Y:S01]  /*0940*/  @!P0 LDG.E R14, desc[UR4][R30.64] ;  /* 0x000000041e0e8981 */ /* 0x000f62000c1e1900 */
[----:B---3--:R-:W-:Y:S01]  /*0950*/  @!P1 FFMA.FTZ R12, R17, R13, R12 ;  /* 0x0000000d110c9223 */ /* 0x008fe2000001000c */
[----:B------:R-:W-:Y:S02]  /*0960*/  @!P2 IADD3 R13, R0, R15, RZ ;  /* 0x0000000f000da210 */ /* 0x000fe40007ffe0ff */
[----:B------:R-:W-:-:S04]  /*0970*/  @!P2 IADD3 R15, R15, 0x80, RZ ;  /* 0x000000800f0fa810 */ /* 0x000fc80007ffe0ff */
[----:B------:R-:W-:Y:S01]  /*0980*/  ISETP.GE.AND P0, PT, R15, R2, PT ;  /* 0x000000020f00720c */ /* 0x000fe20003f06270 */
[----:B-1----:R-:W-:-:S04]  /*0990*/  @!P2 IMAD.WIDE.U32 R18, R13, 0x4, R18 ;  /* 0x000000040d12a825 */ /* 0x002fc800078e0012 */
[C---:B------:R-:W-:Y:S01]  /*09a0*/  @!P2 IMAD.WIDE.U32 R28, R13.reuse, 0x4, R28 ;  /* 0x000000040d1ca825 */ /* 0x040fe200078e001c */
[----:B------:R1:W2:Y:S04]  /*09b0*/  @!P2 LDG.E R11, desc[UR4][R18.64] ;  /* 0x00000004120ba981 */ /* 0x0002a8000c1e1900 */
[----:B------:R3:W5:Y:S01]  /*09c0*/  @!P2 LDG.E R26, desc[UR4][R28.64] ;  /* 0x000000041c1aa981 */ /* 0x000762000c1e1900 */
[----:B-1----:R-:W1:Y:S02]  /*09d0*/  S2R R19, SR_TID.X ;  /* 0x0000000000137919 */ /* 0x002e640000002100 */
[----:B---3--:R-:W3:Y:S01]  /*09e0*/  @!P0 LDC.64 R28, c[0x0][0x220] ;  /* 0x00008800ff1c8b82 */ /* 0x008ee20000000a00 */
[----:B------:R-:W-:Y:S01]  /*09f0*/  HFMA2.MMA R30, -RZ, RZ, 0, 0 ;  /* 0x00000000ff1e7435 */ /* 0x000fe200000001ff */
[----:B----4-:R-:W-:Y:S01]  /*0a00*/  @!P2 IMAD.WIDE.U32 R22, R13, 0x4, R22 ;  /* 0x000000040d16a825 */ /* 0x010fe200078e0016 */
[----:B------:R-:W-:-:S03]  /*0a10*/  @!P0 IADD3 R10, R0, R15, RZ ;  /* 0x0000000f000a8210 */ /* 0x000fc60007ffe0ff */
[----:B0-----:R-:W-:-:S05]  /*0a20*/  @!P2 IMAD.WIDE.U32 R20, R13, 0x4, R20 ;  /* 0x000000040d14a825 */ /* 0x001fca00078e0014 */
[----:B------:R0:W4:Y:S02]  /*0a30*/  @!P2 LDG.E R30, desc[UR4][R22.64] ;  /* 0x00000004161ea981 */ /* 0x000124000c1e1900 */
[----:B0-----:R-:W-:Y:S01]  /*0a40*/  CS2R R22, SRZ ;  /* 0x0000000000167805 */ /* 0x001fe2000001ff00 */
[----:B---3--:R-:W-:-:S05]  /*0a50*/  @!P0 IMAD.WIDE.U32 R28, R10, 0x2, R28 ;  /* 0x000000020a1c8825 */ /* 0x008fca00078e001c */
[----:B------:R0:W2:Y:S01]  /*0a60*/  @!P2 LDG.E R22, desc[UR4][R20.64] ;  /* 0x000000041416a981 */ /* 0x0000a2000c1e1900 */
[----:B-1----:R-:W-:Y:S02]  /*0a70*/  IADD3 R27, R19, 0x80, RZ ;  /* 0x00000080131b7810 */ /* 0x002fe40007ffe0ff */
[----:B0-----:R-:W-:-:S06]  /*0a80*/  PRMT R20, RZ, 0x7610, R20 ;  /* 0x00007610ff147816 */ /* 0x001fcc0000000014 */
[----:B------:R0:W3:Y:S01]  /*0a90*/  @!P0 LDG.E.U16 R20, desc[UR4][R28.64] ;  /* 0x000000041c148981 */ /* 0x0000e2000c1e1500 */
[----:B------:R-:W-:Y:S01]  /*0aa0*/  ISETP.GE.AND P4, PT, R27, R2, PT ;  /* 0x000000021b00720c */ /* 0x000fe20003f86270 */
[----:B0-----:R-:W0:-:S12]  /*0ab0*/  @!P0 LDC.64 R28, c[0x0][0x230] ;  /* 0x00008c00ff1c8b82 */ /* 0x001e180000000a00 */
[----:B------:R-:W-:-:S05]  /*0ac0*/  @!P4 SHF.L.U32 R25, R25, 0x10, RZ ;  /* 0x000000101919c819 */ /* 0x000fca00000006ff */
[----:B------:R-:W-:Y:S01]  /*0ad0*/  @!P4 FADD.FTZ R25, R25, -R34 ;  /* 0x800000221919c221 */ /* 0x000fe20000010000 */
[----:B------:R-:W-:Y:S01]  /*0ae0*/  PRMT R17, RZ, 0x7610, R17 ;  /* 0x00007610ff117816 */ /* 0x000fe20000000011 */
[----:B------:R-:W-:-:S05]  /*0af0*/  @!P2 IMAD.WIDE.U32 R36, R13, 0x2, R36 ;  /* 0x000000020d24a825 */ /* 0x000fca00078e0024 */
[----:B------:R1:W5:Y:S01]  /*0b00*/  @!P2 LDG.E.U16 R17, desc[UR4][R36.64] ;  /* 0x000000042411a981 */ /* 0x000362000c1e1500 */
[----:B0-----:R-:W-:Y:S02]  /*0b10*/  @!P0 IMAD.WIDE.U32 R34, R10, 0x4, R28 ;  /* 0x000000040a228825 */ /* 0x001fe400078e001c */
[----:B------:R-:W0:Y:S02]  /*0b20*/  @!P0 LDC.64 R28, c[0x0][0x238] ;  /* 0x00008e00ff1c8b82 */ /* 0x000e240000000a00 */
[----:B------:R-:W-:Y:S01]  /*0b30*/  VIADD R13, R19, 0x100 ;  /* 0x00000100130d7836 */ /* 0x000fe20000000000 */
[----:B------:R-:W-:Y:S01]  /*0b40*/  MOV R18, RZ ;  /* 0x000000ff00127202 */ /* 0x000fe20000000f00 */
[----:B------:R-:W-:Y:S01]  /*0b50*/  @!P4 FMUL.FTZ R25, R25, R32 ;  /* 0x000000201919c220 */ /* 0x000fe20000410000 */
[----:B------:R-:W2:Y:S03]  /*0b60*/  @!P0 LDG.E R23, desc[UR4][R34.64] ;  /* 0x0000000422178981 */ /* 0x000ea6000c1e1900 */
[----:B-1----:R-:W1:Y:S01]  /*0b70*/  @!P0 LDC.64 R36, c[0x0][0x228] ;  /* 0x00008a00ff248b82 */ /* 0x002e620000000a00 */
[----:B------:R-:W-:Y:S01]  /*0b80*/  ISETP.GE.AND P2, PT, R13, R2, PT ;  /* 0x000000020d00720c */ /* 0x000fe20003f46270 */
[----:B------:R-:W-:-:S06]  /*0b90*/  HFMA2.MMA R13, -RZ, RZ, 0, 0 ;  /* 0x00000000ff0d7435 */ /* 0x000fcc00000001ff */
[----:B------:R-:W1:Y:S01]  /*0ba0*/  @!P0 LDC.64 R32, c[0x0][0x240] ;  /* 0x00009000ff208b82 */ /* 0x000e620000000a00 */
[----:B0-----:R-:W-:-:S05]  /*0bb0*/  @!P0 IMAD.WIDE.U32 R28, R10, 0x4, R28 ;  /* 0x000000040a1c8825 */ /* 0x001fca00078e001c */
[----:B------:R0:W2:Y:S01]  /*0bc0*/  @!P0 LDG.E R13, desc[UR4][R28.64] ;  /* 0x000000041c0d8981 */ /* 0x0000a2000c1e1900 */
[----:B-1----:R-:W-:-:S05]  /*0bd0*/  @!P0 IMAD.WIDE.U32 R36, R10, 0x4, R36 ;  /* 0x000000040a248825 */ /* 0x002fca00078e0024 */
[----:B------:R-:W2:Y:S01]  /*0be0*/  @!P0 LDG.E R18, desc[UR4][R36.64] ;  /* 0x0000000424128981 */ /* 0x000ea2000c1e1900 */
[----:B------:R-:W-:Y:S01]  /*0bf0*/  @!P0 IMAD.WIDE.U32 R32, R10, 0x4, R32 ;  /* 0x000000040a208825 */ /* 0x000fe200078e0020 */
[----:B------:R-:W-:-:S06]  /*0c00*/  MOV R10, RZ ;  /* 0x000000ff000a7202 */ /* 0x000fcc0000000f00 */
[----:B------:R1:W2:Y:S01]  /*0c10*/  @!P0 LDG.E R10, desc[UR4][R32.64] ;  /* 0x00000004200a8981 */ /* 0x0002a2000c1e1900 */
[----:B------:R-:W-:Y:S02]  /*0c20*/  @!P0 IADD3 R15, R15, 0x80, RZ ;  /* 0x000000800f0f8810 */ /* 0x000fe40007ffe0ff */
[----:B------:R-:W-:Y:S02]  /*0c30*/  IADD3 R21, R19, 0x180, RZ ;  /* 0x0000018013157810 */ /* 0x000fe40007ffe0ff */
[-C--:B------:R-:W-:Y:S02]  /*0c40*/  ISETP.GE.AND P3, PT, R15, R2.reuse, PT ;  /* 0x000000020f00720c */ /* 0x080fe40003f66270 */
[----:B------:R-:W-:-:S11]  /*0c50*/  ISETP.GE.AND P0, PT, R21, R2, PT ;  /* 0x000000021500720c */ /* 0x000fd60003f06270 */
[----:B0-----:R-:W0:Y:S08]  /*0c60*/  @!P3 LDC.64 R28, c[0x0][0x220] ;  /* 0x00008800ff1cbb82 */ /* 0x001e300000000a00 */
[----:B-1----:R-:W1:Y:S01]  /*0c70*/  @!P3 LDC.64 R32, c[0x0][0x238] ;  /* 0x00008e00ff20bb82 */ /* 0x002e620000000a00 */
[----:B------:R-:W-:Y:S01]  /*0c80*/  HFMA2.MMA R35, -RZ, RZ, 0, 0 ;  /* 0x00000000ff237435 */ /* 0x000fe200000001ff */
[----:B---3--:R-:W-:Y:S01]  /*0c90*/  @!P0 IMAD.U32 R20, R20, 0x10000, RZ ;  /* 0x0001000014148824 */ /* 0x008fe200078e00ff */
[----:B-----5:R-:W-:-:S05]  /*0ca0*/  @!P2 SHF.L.U32 R17, R17, 0x10, RZ ;  /* 0x000000101111a819 */ /* 0x020fca00000006ff */
[----:B----4-:R-:W-:-:S04]  /*0cb0*/  @!P2 FADD.FTZ R17, R17, -R30 ;  /* 0x8000001e1111a221 */ /* 0x010fc80000010000 */
[----:B------:R-:W-:-:S04]  /*0cc0*/  @!P2 FMUL.FTZ R26, R17, R26 ;  /* 0x0000001a111aa220 */ /* 0x000fc80000410000 */
[----:B--2---:R-:W-:Y:S01]  /*0cd0*/  @!P2 FFMA.FTZ R11, R26, R22, R11 ;  /* 0x000000161a0ba223 */ /* 0x004fe2000001000b */
        /* <DEDUP_REMOVED lines=21> */
[----:B------:R-:W-:Y:S01]  /*0e30*/  @!P0 FFMA.FTZ R10, R18, R10, R23 ;  /* 0x0000000a120a8223 */ /* 0x000fe20000010017 */
[----:B------:R-:W-:Y:S02]  /*0e40*/  IMAD.MOV.U32 R23, RZ, RZ, RZ ;  /* 0x000000ffff177224 */ /* 0x000fe400078e00ff */
[----:B-----5:R-:W-:-:S05]  /*0e50*/  @!P3 IMAD.WIDE.U32 R16, R13, 0x4, R16 ;  /* 0x000000040d10b825 */ /* 0x020fca00078e0010 */
[----:B------:R0:W5:Y:S02]  /*0e60*/  @!P3 LDG.E R25, desc[UR4][R16.64] ;  /* 0x000000041019b981 */ /* 0x000164000c1e1900 */
[----:B0-----:R-:W-:-:S04]  /*0e70*/  @!P3 IMAD.WIDE.U32 R16, R13, 0x4, R30 ;  /* 0x000000040d10b825 */ /* 0x001fc800078e001e */
[C---:B-1----:R-:W-:Y:S01]  /*0e80*/  @!P5 IMAD.WIDE.U32 R30, R36.reuse, 0x2, R20 ;  /* 0x00000002241ed825 */ /* 0x042fe200078e0014 */
[----:B------:R-:W-:Y:S01]  /*0e90*/  PRMT R20, RZ, 0x7610, R20 ;  /* 0x00007610ff147816 */ /* 0x000fe20000000014 */
[----:B------:R0:W5:Y:S02]  /*0ea0*/  @!P3 LDG.E R23, desc[UR4][R16.64] ;  /* 0x000000041017b981 */ /* 0x000164000c1e1900 */
[----:B------:R-:W-:-:S03]  /*0eb0*/  @!P5 IMAD.WIDE.U32 R32, R36, 0x4, R32 ;  /* 0x000000042420d825 */ /* 0x000fc600078e0020 */
[----:B------:R1:W5:Y:S01]  /*0ec0*/  @!P5 LDG.E.U16 R20, desc[UR4][R30.64] ;  /* 0x000000041e14d981 */ /* 0x000362000c1e1500 */
[----:B0-----:R-:W0:Y:S01]  /*0ed0*/  @!P5 LDC.64 R16, c[0x0][0x230] ;  /* 0x00008c00ff10db82 */ /* 0x001e220000000a00 */
[----:B-1----:R-:W-:-:S06]  /*0ee0*/  MOV R31, RZ ;  /* 0x000000ff001f7202 */ /* 0x002fcc0000000f00 */
[----:B------:R1:W5:Y:S01]  /*0ef0*/  @!P5 LDG.E R31, desc[UR4][R32.64] ;  /* 0x00000004201fd981 */ /* 0x000362000c1e1900 */
[----:B------:R-:W-:Y:S01]  /*0f00*/  HFMA2.MMA R13, -RZ, RZ, 0, 0 ;  /* 0x00000000ff0d7435 */ /* 0x000fe200000001ff */
[----:B-1----:R-:W1:Y:S01]  /*0f10*/  @!P5 LDC.64 R32, c[0x0][0x238] ;  /* 0x00008e00ff20db82 */ /* 0x002e620000000a00 */
[----:B0-----:R-:W-:-:S08]  /*0f20*/  @!P5 IMAD.WIDE.U32 R16, R36, 0x4, R16 ;  /* 0x000000042410d825 */ /* 0x001fd000078e0010 */
[----:B------:R0:W5:Y:S02]  /*0f30*/  @!P5 LDG.E R13, desc[UR4][R16.64] ;  /* 0x00000004100dd981 */ /* 0x000164000c1e1900 */
[----:B0-----:R-:W-:-:S04]  /*0f40*/  IADD3 R17, R19, 0x200, RZ ;  /* 0x0000020013117810 */ /* 0x001fc80007ffe0ff */
[----:B------:R-:W-:Y:S01]  /*0f50*/  ISETP.GE.AND P3, PT, R17, R2, PT ;  /* 0x000000021100720c */ /* 0x000fe20003f66270 */
[----:B-1----:R-:W-:Y:S01]  /*0f60*/  @!P5 IMAD.WIDE.U32 R16, R36, 0x4, R32 ;  /* 0x000000042410d825 */ /* 0x002fe200078e0020 */
[----:B------:R-:W-:-:S06]  /*0f70*/  MOV R33, RZ ;  /* 0x000000ff00217202 */ /* 0x000fcc0000000f00 */
[----:B------:R0:W5:Y:S01]  /*0f80*/  @!P5 LDG.E R33, desc[UR4][R16.64] ;  /* 0x000000041021d981 */ /* 0x000162000c1e1900 */
[----:B------:R-:W-:Y:S01]  /*0f90*/  @!P5 VIADD R15, R15, 0x80 ;  /* 0x000000800f0fd836 */ /* 0x000fe20000000000 */
[----:B0-----:R-:W0:Y:S04]  /*0fa0*/  @!P5 LDC.64 R16, c[0x0][0x240] ;  /* 0x00009000ff10db82 */ /* 0x001e280000000a00 */
[----:B------:R-:W-:Y:S01]  /*0fb0*/  ISETP.GE.AND P6, PT, R15, R2, PT ;  /* 0x000000020f00720c */ /* 0x000fe20003fc6270 */
[----:B0-----:R-:W-:-:S12]  /*0fc0*/  @!P5 IMAD.WIDE.U32 R36, R36, 0x4, R16 ;  /* 0x000000042424d825 */ /* 0x001fd800078e0010 */
[----:B------:R-:W0:Y:S01]  /*0fd0*/  @!P6 LDC.64 R16, c[0x0][0x220] ;  /* 0x00008800ff10eb82 */ /* 0x000e220000000a00 */
[----:B------:R-:W-:Y:S02]  /*0fe0*/  @!P6 IADD3 R18, R0, R15, RZ ;  /* 0x0000000f0012e210 */ /* 0x000fe40007ffe0ff */
[----:B------:R-:W-:Y:S01]  /*0ff0*/  @!P4 F2FP.BF16.F32.PACK_AB R3, RZ, R14 ;  /* 0x0000000eff03c23e */ /* 0x000fe200000010ff */
[----:B------:R-:W-:-:S10]  /*1000*/  HFMA2.MMA R21, -RZ, RZ, 0, 0 ;  /* 0x00000000ff157435 */ /* 0x000fd400000001ff */
[----:B------:R-:W5:Y:S01]  /*1010*/  @!P5 LDG.E R21, desc[UR4][R36.64] ;  /* 0x000000042415d981 */ /* 0x000f62000c1e1900 */
[----:B------:R-:W-:Y:S01]  /*1020*/  HFMA2.MMA R26, -RZ, RZ, 0, 0 ;  /* 0x00000000ff1a7435 */ /* 0x000fe200000001ff */
[----:B---3--:R-:W-:-:S05]  /*1030*/  @!P3 SHF.L.U32 R22, R22, 0x10, RZ ;  /* 0x000000101616b819 */ /* 0x008fca00000006ff */
        /* <DEDUP_REMOVED lines=14> */
[----:B------:R-:W-:-:S06]  /*1120*/  MOV R16, RZ ;  /* 0x000000ff00107202 */ /* 0x000fcc0000000f00 */
[----:B------:R0:W4:Y:S01]  /*1130*/  @!P6 LDG.E R16, desc[UR4][R36.64] ;  /* 0x000000042410e981 */ /* 0x000122000c1e1900 */
[----:B-----5:R-:W-:Y:S02]  /*1140*/  @!P4 SHF.L.U32 R20, R20, 0x10, RZ ;  /* 0x000000101414c819 */ /* 0x020fe400000006ff */
[----:B------:R-:W-:-:S04]  /*1150*/  @!P6 IADD3 R15, R15, 0x80, RZ ;  /* 0x000000800f0fe810 */ /* 0x000fc80007ffe0ff */
[----:B------:R-:W-:Y:S01]  /*1160*/  ISETP.GE.AND P5, PT, R15, R2, PT ;  /* 0x000000020f00720c */ /* 0x000fe20003fa6270 */
[----:B------:R-:W-:Y:S01]  /*1170*/  @!P4 FADD.FTZ R20, R20, -R33 ;  /* 0x800000211414c221 */ /* 0x000fe20000010000 */
[----:B------:R-:W-:Y:S01]  /*1180*/  IMAD.MOV.U32 R14, RZ, RZ, RZ ;  /* 0x000000ffff0e7224 */ /* 0x000fe200078e00ff */
[----:B------:R-:W1:Y:S02]  /*1190*/  @!P6 LDC.64 R32, c[0x0][0x240] ;  /* 0x00009000ff20eb82 */ /* 0x000e640000000a00 */
[----:B------:R-:W-:Y:S01]  /*11a0*/  @!P4 FMUL.FTZ R20, R20, R31 ;  /* 0x0000001f1414c220 */ /* 0x000fe20000410000 */
[----:B------:R-:W-:Y:S02]  /*11b0*/  IADD3 R31, R19, 0x300, RZ ;  /* 0x00000300131f7810 */ /* 0x000fe40007ffe0ff */
[----:B------:R5:W4:Y:S05]  /*11c0*/  @!P6 LDG.E R14, desc[UR4][R34.64] ;  /* 0x00000004220ee981 */ /* 0x000b2a000c1e1900 */
[----:B0-----:R-:W0:Y:S01]  /*11d0*/  @!P5 LDC.64 R36, c[0x0][0x230] ;  /* 0x00008c00ff24db82 */ /* 0x001e220000000a00 */
[----:B-1----:R-:W-:Y:S01]  /*11e0*/  @!P6 IMAD.WIDE.U32 R32, R18, 0x4, R32 ;  /* 0x000000041220e825 */ /* 0x002fe200078e0020 */
[----:B------:R-:W-:-:S06]  /*11f0*/  MOV R18, RZ ;  /* 0x000000ff00127202 */ /* 0x000fcc0000000f00 */
[----:B------:R1:W4:Y:S01]  /*1200*/  @!P6 LDG.E R18, desc[UR4][R32.64] ;  /* 0x000000042012e981 */ /* 0x000322000c1e1900 */
[----:B------:R-:W-:Y:S02]  /*1210*/  ISETP.GE.AND P6, PT, R31, R2, PT ;  /* 0x000000021f00720c */ /* 0x000fe40003fc6270 */
[----:B------:R-:W5:Y:S01]  /*1220*/  @!P5 LDC.64 R30, c[0x0][0x220] ;  /* 0x00008800ff1edb82 */ /* 0x000f620000000a00 */
[----:B------:R-:W-:-:S05]  /*1230*/  @!P5 IADD3 R28, R0, R15, RZ ;  /* 0x0000000f001cd210 */ /* 0x000fca0007ffe0ff */
[C---:B-----5:R-:W-:Y:S02]  /*1240*/  @!P5 IMAD.WIDE.U32 R34, R28.reuse, 0x2, R30 ;  /* 0x000000021c22d825 */ /* 0x060fe400078e001e */
[----:B------:R-:W1:Y:S02]  /*1250*/  @!P5 LDC.64 R30, c[0x0][0x238] ;  /* 0x00008e00ff1edb82 */ /* 0x000e640000000a00 */
[----:B-1----:R-:W-:-:S06]  /*1260*/  @!P5 IMAD.WIDE.U32 R32, R28, 0x4, R30 ;  /* 0x000000041c20d825 */ /* 0x002fcc00078e001e */
[----:B------:R-:W1:Y:S01]  /*1270*/  @!P5 LDC.64 R30, c[0x0][0x228] ;  /* 0x00008a00ff1edb82 */ /* 0x000e620000000a00 */
[----:B------:R-:W-:Y:S02]  /*1280*/  PRMT R15, RZ, 0x7610, R15 ;  /* 0x00007610ff0f7816 */ /* 0x000fe4000000000f */
[----:B------:R-:W-:Y:S01]  /*1290*/  @!P1 F2FP.BF16.F32.PACK_AB R24, RZ, R12 ;  /* 0x0000000cff18923e */ /* 0x000fe200000010ff */
[----:B------:R-:W-:-:S03]  /*12a0*/  HFMA2.MMA R12, -RZ, RZ, 0, 0 ;  /* 0x00000000ff0c7435 */ /* 0x000fc600000001ff */
[----:B------:R-:W5:Y:S01]  /*12b0*/  @!P5 LDG.E.U16 R15, desc[UR4][R34.64] ;  /* 0x00000004220fd981 */ /* 0x000f62000c1e1500 */
[----:B------:R-:W-:Y:S01]  /*12c0*/  HFMA2.MMA R29, -RZ, RZ, 0, 0 ;  /* 0x00000000ff1d7435 */ /* 0x000fe200000001ff */
[----:B0-----:R-:W-:Y:S01]  /*12d0*/  @!P5 IMAD.WIDE.U32 R36, R28, 0x4, R36 ;  /* 0x000000041c24d825 */ /* 0x001fe200078e0024 */
[----:B--2---:R-:W-:-:S05]  /*12e0*/  @!P6 SHF.L.U32 R17, R17, 0x10, RZ ;  /* 0x000000101111e819 */ /* 0x004fca00000006ff */
[----:B---3--:R-:W-:Y:S01]  /*12f0*/  @!P6 FADD.FTZ R17, R17, -R26 ;  /* 0x8000001a1111e221 */ /* 0x008fe20000010000 */
[----:B------:R-:W-:-:S06]  /*1300*/  IMAD.MOV.U32 R26, RZ, RZ, RZ ;  /* 0x000000ffff1a7224 */ /* 0x000fcc00078e00ff */
[----:B------:R1:W2:Y:S02]  /*1310*/  @!P5 LDG.E R26, desc[UR4][R32.64] ;  /* 0x00000004201ad981 */ /* 0x0002a4000c1e1900 */
[C---:B-1----:R-:W-:Y:S02]  /*1320*/  @!P5 IMAD.WIDE.U32 R32, R28.reuse, 0x4, R30 ;  /* 0x000000041c20d825 */ /* 0x042fe400078e001e */
[----:B------:R-:W0:Y:S02]  /*1330*/  @!P5 LDC.64 R30, c[0x0][0x240] ;  /* 0x00009000ff1edb82 */ /* 0x000e240000000a00 */
[----:B----4-:R-:W-:Y:S01]  /*1340*/  @!P6 FMUL.FTZ R17, R17, R16 ;  /* 0x000000101111e220 */ /* 0x010fe20000410000 */
[----:B------:R-:W-:Y:S01]  /*1350*/  MOV R16, RZ ;  /* 0x000000ff00107202 */ /* 0x000fe20000000f00 */
[----:B------:R1:W3:Y:S05]  /*1360*/  @!P5 LDG.E R12, desc[UR4][R32.64] ;  /* 0x00000004200cd981 */ /* 0x0002ea000c1e1900 */
[----:B------:R-:W4:Y:S01]  /*1370*/  @!P5 LDG.E R16, desc[UR4][R36.64] ;  /* 0x000000042410d981 */ /* 0x000f22000c1e1900 */
[----:B0-----:R-:W-:-:S05]  /*1380*/  @!P5 IMAD.WIDE.U32 R34, R28, 0x4, R30 ;  /* 0x000000041c22d825 */ /* 0x001fca00078e001e */
[----:B------:R-:W4:Y:S01]  /*1390*/  @!P5 LDG.E R29, desc[UR4][R34.64] ;  /* 0x00000004221dd981 */ /* 0x000f22000c1e1900 */
[----:B------:R-:W-:-:S04]  /*13a0*/  IADD3 R31, R19, 0x380, RZ ;  /* 0x00000380131f7810 */ /* 0x000fc80007ffe0ff */
[----:B------:R-:W-:Y:S02]  /*13b0*/  ISETP.GE.AND P5, PT, R31, R2, PT ;  /* 0x000000021f00720c */ /* 0x000fe40003fa6270 */
[----:B------:R-:W0:Y:S01]  /*13c0*/  @!P1 LDC.64 R30, c[0x0][0x218] ;  /* 0x00008600ff1e9b82 */ /* 0x000e220000000a00 */
[----:B-1----:R-:W-:Y:S01]  /*13d0*/  @!P1 IADD3 R33, R0, R19, RZ ;  /* 0x0000001300219210 */ /* 0x002fe20007ffe0ff */
[----:B------:R-:W-:Y:S02]  /*13e0*/  @!P1 IMAD.MOV.U32 R19, RZ, RZ, R27 ;  /* 0x000000ffff139224 */ /* 0x000fe400078e001b */
[----:B------:R-:W-:Y:S01]  /*13f0*/  @!P3 FFMA.FTZ R22, R22, R23, R25 ;  /* 0x000000171616b223 */ /* 0x000fe20000010019 */
[----:B------:R-:W-:Y:S01]  /*1400*/  @!P4 FFMA.FTZ R13, R20, R21, R13 ;  /* 0x00000015140dc223 */ /* 0x000fe2000001000d */
[----:B------:R-:W-:Y:S04]  /*1410*/  BSSY B0, `(.L_x_24776) ;  /* 0x000003a000007945 */ /* 0x000fe80003800000 */
[----:B------:R-:W-:Y:S01]  /*1420*/  BSSY B1, `(.L_x_24777) ;  /* 0x0000032000017945 */ /* 0x000fe20003800000 */
[----:B0-----:R-:W-:-:S05]  /*1430*/  @!P1 IMAD.WIDE.U32 R30, R33, 0x2, R30 ;  /* 0x00000002211e9825 */ /* 0x001fca00078e001e */
[----:B------:R0:W-:Y:S01]  /*1440*/  @!P1 STG.E.U16 desc[UR4][R30.64], R24 ;  /* 0x000000181e009986 */ /* 0x0001e2000c101504 */
[----:B------:R-:W-:Y:S01]  /*1450*/  ISETP.GE.AND P1, PT, R19, R2, PT ;  /* 0x000000021300720c */ /* 0x000fe20003f26270 */
[----:B------:R-:W-:Y:S01]  /*1460*/  @!P6 FFMA.FTZ R14, R17, R18, R14 ;  /* 0x00000012110ee223 */ /* 0x000fe2000001000e */
[----:B------:R-:W-:Y:S02]  /*1470*/  @!P2 F2FP.BF16.F32.PACK_AB R4, RZ, R11 ;  /* 0x0000000bff04a23e */ /* 0x000fe400000010ff */
[----:B------:R-:W-:Y:S02]  /*1480*/  @!P0 F2FP.BF16.F32.PACK_AB R5, RZ, R10 ;  /* 0x0000000aff05823e */ /* 0x000fe400000010ff */
[----:B------:R-:W-:Y:S02]  /*1490*/  @!P3 F2FP.BF16.F32.PACK_AB R6, RZ, R22 ;  /* 0x00000016ff06b23e */ /* 0x000fe400000010ff */
[----:B------:R-:W-:Y:S02]  /*14a0*/  @!P4 F2FP.BF16.F32.PACK_AB R7, RZ, R13 ;  /* 0x0000000dff07c23e */ /* 0x000fe400000010ff */
[----:B------:R-:W-:-:S02]  /*14b0*/  @!P6 F2FP.BF16.F32.PACK_AB R8, RZ, R14 ;  /* 0x0000000eff08e23e */ /* 0x000fc400000010ff */
[----:B-----5:R-:W-:-:S05]  /*14c0*/  @!P5 SHF.L.U32 R15, R15, 0x10, RZ ;  /* 0x000000100f0fd819 */ /* 0x020fca00000006ff */
[----:B--2---:R-:W-:-:S04]  /*14d0*/  @!P5 FADD.FTZ R15, R15, -R26 ;  /* 0x8000001a0f0fd221 */ /* 0x004fc80000010000 */
[----:B---3--:R-:W-:-:S04]  /*14e0*/  @!P5 FMUL.FTZ R15, R15, R12 ;  /* 0x0000000c0f0fd220 */ /* 0x008fc80000410000 */
[----:B----4-:R-:W-:-:S05]  /*14f0*/  @!P5 FFMA.FTZ R15, R15, R29, R16 ;  /* 0x0000001d0f0fd223 */ /* 0x010fca0000010010 */
[----:B------:R-:W-:Y:S01]  /*1500*/  @!P5 F2FP.BF16.F32.PACK_AB R9, RZ, R15 ;  /* 0x0000000fff09d23e */ /* 0x000fe200000010ff */
        /* <DEDUP_REMOVED lines=13> */
.L_x_24778:
[----:B------:R-:W-:-:S13]  /*15e0*/  ISETP.GE.AND P0, PT, R19, R2, PT ;  /* 0x000000021300720c */ /* 0x000fda0003f06270 */
[----:B------:R-:W-:Y:S05]  /*15f0*/  @P0 BRA `(.L_x_24780) ;  /* 0x0000000000300947 */ /* 0x000fea0003800000 */
[----:B0-----:R-:W0:Y:S01]  /*1600*/  LDC.64 R10, c[0x0][0x218] ;  /* 0x00008600ff0a7b82 */ /* 0x001e220000000a00 */
[----:B------:R-:W-:Y:S02]  /*1610*/  IADD3 R3, R0, R19, RZ ;  /* 0x0000001300037210 */ /* 0x000fe40007ffe0ff */
[----:B------:R-:W-:-:S03]  /*1620*/  IADD3 R19, R19, 0x80, RZ ;  /* 0x0000008013137810 */ /* 0x000fc60007ffe0ff */
[----:B0-----:R-:W-:-:S05]  /*1630*/  IMAD.WIDE.U32 R10, R3, 0x2, R10 ;  /* 0x00000002030a7825 */ /* 0x001fca00078e000a */
[----:B------:R1:W-:Y:S02]  /*1640*/  STG.E.U16 desc[UR4][R10.64], R5 ;  /* 0x000000050a007986 */ /* 0x0003e4000c101504 */
.L_x_24779:
[----:B------:R-:W-:-:S13]  /*1650*/  ISETP.GE.AND P0, PT, R19, R2, PT ;  /* 0x000000021300720c */ /* 0x000fda0003f06270 */
[----:B------:R-:W-:Y:S05]  /*1660*/  @P0 BRA `(.L_x_24781) ;  /* 0x0000000000340947 */ /* 0x000fea0003800000 */
[----:B-1----:R-:W1:Y:S01]  /*1670*/  LDC.64 R4, c[0x0][0x218] ;  /* 0x00008600ff047b82 */ /* 0x002e620000000a00 */
[----:B0-----:R-:W-:Y:S01]  /*1680*/  IMAD.IADD R3, R0, 0x1, R19 ;  /* 0x0000000100037824 */ /* 0x001fe200078e0213 */
[----:B------:R-:W-:-:S03]  /*1690*/  IADD3 R19, R19, 0x80, RZ ;  /* 0x0000008013137810 */ /* 0x000fc60007ffe0ff */
[----:B-1----:R-:W-:-:S05]  /*16a0*/  IMAD.WIDE.U32 R4, R3, 0x2, R4 ;  /* 0x0000000203047825 */ /* 0x002fca00078e0004 */
[----:B------:R1:W-:Y:S02]  /*16b0*/  STG.E.U16 desc[UR4][R4.64], R6 ;  /* 0x0000000604007986 */ /* 0x0003e4000c101504 */
.L_x_24780:
        /* <DEDUP_REMOVED lines=8> */
.L_x_24781:
[----:B------:R-:W-:Y:S05]  /*1740*/  BSYNC B1 ;  /* 0x0000000000017941 */ /* 0x000fea0003800000 */
.L_x_24777:
[----:B------:R-:W-:-:S13]  /*1750*/  ISETP.GE.AND P0, PT, R19, R2, PT ;  /* 0x000000021300720c */ /* 0x000fda0003f06270 */
[----:B-12---:R-:W1:Y:S01]  /*1760*/  @!P0 LDC.64 R4, c[0x0][0x218] ;  /* 0x00008600ff048b82 */ /* 0x006e620000000a00 */
[----:B0-----:R-:W-:Y:S02]  /*1770*/  @!P0 IADD3 R3, R0, R19, RZ ;  /* 0x0000001300038210 */ /* 0x001fe40007ffe0ff */
[----:B------:R-:W-:-:S03]  /*1780*/  @!P0 IADD3 R19, R19, 0x80, RZ ;  /* 0x0000008013138810 */ /* 0x000fc60007ffe0ff */
[----:B-1----:R-:W-:-:S05]  /*1790*/  @!P0 IMAD.WIDE.U32 R4, R3, 0x2, R4 ;  /* 0x0000000203048825 */ /* 0x002fca00078e0004 */
[----:B------:R2:W-:Y:S02]  /*17a0*/  @!P0 STG.E.U16 desc[UR4][R4.64], R8 ;  /* 0x0000000804008986 */ /* 0x0005e4000c101504 */
.L_x_24782:
[----:B------:R-:W-:Y:S05]  /*17b0*/  BSYNC B0 ;  /* 0x0000000000007941 */ /* 0x000fea0003800000 */
.L_x_24776:
        /* <DEDUP_REMOVED lines=8> */
.L_x_24783:
        /* <DEDUP_REMOVED lines=12> */
.L_x_28463:


//--------------------- .text._ZN2at6native29vectorized_elementwise_kernelILi4EZZZNS0_49_GLOBAL__N__b919a28f_16_Normalization_cu_5c38458722batch_norm_elementwiseERKNS_6TensorES5_RKSt8optionalIS3_ES9_S5_S5_ENKUlvE0_clEvENKUlvE1_clEvEUlN3c108BFloat16EffffE_St5arrayIPcLm6EEEEviT0_T1_ --------------------------
	.section	.text._ZN2at6native29vectorized_elementwise_kernelILi4EZZZNS0_49_GLOBAL__N__b919a28f_16_Normalization_cu_5c38458722batch_norm_elementwiseERKNS_6TensorES5_RKSt8optionalIS3_ES9_S5_S5_ENKUlvE0_clEvENKUlvE1_clEvEUlN3c108BFloat16EffffE_St5arrayIPcLm6EEEEviT0_T1_,"ax",@progbits
	.align	128
        .global         _ZN2at6native29vectorized_elementwise_kernelILi4EZZZNS0_49_GLOBAL__N__b919a28f_16_Normalization_cu_5c38458722batch_norm_elementwiseERKNS_6TensorES5_RKSt8optionalIS3_ES9_S5_S5_ENKUlvE0_clEvENKUlvE1_clEvEUlN3c108BFloat16EffffE_St5arrayIPcLm6EEEEviT0_T1_
        .type           _ZN2at6native29vectorized_elementwise_kernelILi4EZZZNS0_49_GLOBAL__N__b919a28f_16_Normalization_cu_5c38458722batch_norm_elementwiseERKNS_6TensorES5_RKSt8optionalIS3_ES9_S5_S5_ENKUlvE0_clEvENKUlvE1_clEvEUlN3c108BFloat16EffffE_St5arrayIPcLm6EEEEviT0_T1_,@function
        .size           _ZN2at6native29vectorized_elementwise_kernelILi4EZZZNS0_49_GLOBAL__N__b919a28f_16_Normalization_cu_5c38458722batch_norm_elementwiseERKNS_6TensorES5_RKSt8optionalIS3_ES9_S5_S5_ENKUlvE0_clEvENKUlvE1_clEvEUlN3c108BFloat16EffffE_St5arrayIPcLm6EEEEviT0_T1_,(.L_x_28464 - _ZN2at6native29vectorized_elementwise_kernelILi4EZZZNS0_49_GLOBAL__N__b919a28f_16_Normalization_cu_5c38458722batch_norm_elementwiseERKNS_6TensorES5_RKSt8optionalIS3_ES9_S5_S5_ENKUlvE0_clEvENKUlvE1_clEvEUlN3c108BFloat16EffffE_St5arrayIPcLm6EEEEviT0_T1_)
        .other          _ZN2at6native29vectorized_elementwise_kernelILi4EZZZNS0_49_GLOBAL__N__b919a28f_16_Normalization_cu_5c38458722batch_norm_elementwiseERKNS_6TensorES5_RKSt8optionalIS3_ES9_S5_S5_ENKUlvE0_clEvENKUlvE1_clEvEUlN3c108BFloat16EffffE_St5arrayIPcLm6EEEEviT0_T1_,@"STO_CUDA_ENTRY STV_DEFAULT"
_ZN2at6native29vectorized_elementwise_kernelILi4EZZZNS0_49_GLOBAL__N__b919a28f_16_Normalization_cu_5c38458722batch_norm_elementwiseERKNS_6TensorES5_RKSt8optionalIS3_ES9_S5_S5_ENKUlvE0_clEvENKUlvE1_clEvEUlN3c108BFloat16EffffE_St5arrayIPcLm6EEEEviT0_T1_:
.text._ZN2at6native29vectorized_elementwise_kernelILi4EZZZNS0_49_GLOBAL__N__b919a28f_16_Normalization_cu_5c38458722batch_norm_elementwiseERKNS_6TensorES5_RKSt8optionalIS3_ES9_S5_S5_ENKUlvE0_clEvENKUlvE1_clEvEUlN3c108BFloat16EffffE_St5arrayIPcLm6EEEEviT0_T1_:
        /* <DEDUP_REMOVED lines=27> */
[----:B------:R-:W-:Y:S01]  /*01b0*/  IMAD.WIDE.U32 R24, R0, 0x10, R8 ;  /* 0x0000001000187825 */ /* 0x000fe200078e0008 */
[C---:B--2---:R-:W-:Y:S02]  /*01c0*/  PRMT R14, R10.reuse, 0x7632, R14 ;  /* 0x000076320a0e7816 */ /* 0x044fe4000000000e */
[----:B------:R-:W-:Y:S02]  /*01d0*/  SHF.L.U32 R15, R10, 0x10, RZ ;  /* 0x000000100a0f7819 */ /* 0x000fe400000006ff */
[C---:B------:R-:W-:Y:S02]  /*01e0*/  PRMT R10, R11.reuse, 0x7632, R10 ;  /* 0x000076320b0a7816 */ /* 0x040fe4000000000a */
[----:B------:R-:W-:Y:S02]  /*01f0*/  SHF.L.U32 R11, R11, 0x10, RZ ;  /* 0x000000100b0b7819 */ /* 0x000fe400000006ff */
[----:B------:R-:W-:Y:S02]  /*0200*/  SHF.L.U32 R14, R14, 0x10, RZ ;  /* 0x000000100e0e7819 */ /* 0x000fe400000006ff */
[----:B------:R-:W-:Y:S01]  /*0210*/  SHF.L.U32 R10, R10, 0x10, RZ ;  /* 0x000000100a0a7819 */ /* 0x000fe200000006ff */
[----:B----4-:R-:W-:Y:S01]  /*0220*/  FADD.FTZ R11, -R6, R11 ;  /* 0x0000000b060b7221 */ /* 0x010fe20000010100 */
[----:B------:R-:W-:Y:S01]  /*0230*/  FADD.FTZ R15, -R4, R15 ;  /* 0x0000000f040f7221 */ /* 0x000fe20000010100 */
[----:B------:R-:W-:-:S02]  /*0240*/  FADD.FTZ R16, -R5, R14 ;  /* 0x0000000e05107221 */ /* 0x000fc40000010100 */
[----:B------:R-:W-:Y:S01]  /*0250*/  FADD.FTZ R26, -R7, R10 ;  /* 0x0000000a071a7221 */ /* 0x000fe20000010100 */
[----:B-----5:R-:W-:Y:S01]  /*0260*/  FMUL.FTZ R22, R22, R11 ;  /* 0x0000000b16167220 */ /* 0x020fe20000410000 */
[----:B------:R-:W2:Y:S01]  /*0270*/  LDG.E.128 R4, desc[UR4][R24.64] ;  /* 0x0000000418047981 */ /* 0x000ea2000c1e1d00 */
[----:B------:R-:W-:-:S03]  /*0280*/  FMUL.FTZ R15, R20, R15 ;  /* 0x0000000f140f7220 */ /* 0x000fc60000410000 */
[----:B------:R-:W2:Y:S01]  /*0290*/  LDG.E.128 R8, desc[UR4][R30.64] ;  /* 0x000000041e087981 */ /* 0x000ea2000c1e1d00 */
[C---:B---3--:R-:W-:Y:S01]  /*02a0*/  IMAD.U32 R29, R3.reuse, 0x10000, RZ ;  /* 0x00010000031d7824 */ /* 0x048fe200078e00ff */
[----:B------:R-:W-:Y:S01]  /*02b0*/  PRMT R3, R3, 0x7632, R3 ;  /* 0x0000763203037816 */ /* 0x000fe20000000003 */
[----:B--2---:R-:W-:Y:S02]  /*02c0*/  FFMA.FTZ R4, R4, R15, R8 ;  /* 0x0000000f04047223 */ /* 0x004fe40000010008 */
[----:B------:R-:W2:Y:S01]  /*02d0*/  LDG.E.128 R12, desc[UR4][R12.64+0x800] ;  /* 0x000800040c0c7981 */ /* 0x000ea2000c1e1d00 */
[----:B------:R-:W-:Y:S01]  /*02e0*/  FFMA.FTZ R6, R6, R22, R10 ;  /* 0x0000001606067223 */ /* 0x000fe2000001000a */
[----:B------:R-:W-:Y:S02]  /*02f0*/  FMUL.FTZ R10, R21, R16 ;  /* 0x00000010150a7220 */ /* 0x000fe40000410000 */
[----:B------:R-:W3:Y:S01]  /*0300*/  LDG.E.128 R16, desc[UR4][R18.64+0x800] ;  /* 0x0008000412107981 */ /* 0x000ee2000c1e1d00 */
[----:B------:R-:W-:-:S03]  /*0310*/  FMUL.FTZ R8, R23, R26 ;  /* 0x0000001a17087220 */ /* 0x000fc60000410000 */
[----:B------:R-:W4:Y:S04]  /*0320*/  LDG.E.128 R20, desc[UR4][R30.64+0x800] ;  /* 0x000800041e147981 */ /* 0x000f28000c1e1d00 */
[----:B------:R-:W4:Y:S01]  /*0330*/  LDG.E.128 R24, desc[UR4][R24.64+0x800] ;  /* 0x0008000418187981 */ /* 0x000f22000c1e1d00 */
[----:B------:R-:W-:Y:S01]  /*0340*/  FFMA.FTZ R5, R5, R10, R9 ;  /* 0x0000000a05057223 */ /* 0x000fe20000010009 */
[----:B------:R-:W-:Y:S02]  /*0350*/  FFMA.FTZ R7, R7, R8, R11 ;  /* 0x0000000807077223 */ /* 0x000fe4000001000b */
[----:B------:R-:W0:Y:S01]  /*0360*/  LDC.64 R8, c[0x0][0x218] ;  /* 0x00008600ff087b82 */ /* 0x000e220000000a00 */
[C---:B------:R-:W-:Y:S02]  /*0370*/  SHF.L.U32 R11, R2.reuse, 0x10, RZ ;  /* 0x00000010020b7819 */ /* 0x040fe400000006ff */
[----:B------:R-:W-:-:S02]  /*0380*/  PRMT R2, R2, 0x7632, R2 ;  /* 0x0000763202027816 */ /* 0x000fc40000000002 */
[----:B------:R-:W-:Y:S02]  /*0390*/  SHF.L.U32 R10, R3, 0x10, RZ ;  /* 0x00000010030a7819 */ /* 0x000fe400000006ff */
[----:B------:R-:W-:Y:S02]  /*03a0*/  SHF.L.U32 R2, R2, 0x10, RZ ;  /* 0x0000001002027819 */ /* 0x000fe400000006ff */
[----:B------:R-:W-:Y:S02]  /*03b0*/  F2FP.BF16.F32.PACK_AB R4, R5, R4 ;  /* 0x000000040504723e */ /* 0x000fe400000010ff */
[----:B------:R-:W-:Y:S01]  /*03c0*/  F2FP.BF16.F32.PACK_AB R5, R7, R6 ;  /* 0x000000060705723e */ /* 0x000fe200000010ff */
[----:B0-----:R-:W-:-:S04]  /*03d0*/  IMAD.WIDE.U32 R8, R28, 0x2, R8 ;  /* 0x000000021c087825 */ /* 0x001fc800078e0008 */
[----:B------:R-:W-:-:S05]  /*03e0*/  IMAD.WIDE R8, R0, 0x8, R8 ;  /* 0x0000000800087825 */ /* 0x000fca00078e0208 */
[----:B------:R-:W-:Y:S01]  /*03f0*/  STG.E.64 desc[UR4][R8.64], R4 ;  /* 0x0000000408007986 */ /* 0x000fe2000c101b04 */
        /* <DEDUP_REMOVED lines=11> */
[----:B------:R-:W-:-:S04]  /*04b0*/  FFMA.FTZ R23, R27, R10, R23 ;  /* 0x0000000a1b177223 */ /* 0x000fc80000010017 */
[----:B------:R-:W-:Y:S02]  /*04c0*/  F2FP.BF16.F32.PACK_AB R2, R2, R11 ;  /* 0x0000000b0202723e */ /* 0x000fe400000010ff */
[----:B------:R-:W-:-:S05]  /*04d0*/  F2FP.BF16.F32.PACK_AB R3, R23, R22 ;  /* 0x000000161703723e */ /* 0x000fca00000010ff */
[----:B------:R-:W-:Y:S01]  /*04e0*/  STG.E.64 desc[UR4][R8.64+0x400], R2 ;  /* 0x0004000208007986 */ /* 0x000fe2000c101b04 */
[----:B------:R-:W-:Y:S05]  /*04f0*/  EXIT ;  /* 0x000000000000794d */ /* 0x000fea0003800000 */
.L_x_24784:
        /* <DEDUP_REMOVED lines=22> */
[----:B------:R-:W-:-:S05]  /*0660*/  @!P1 VIADD R27, R27, 0x80 ;  /* 0x000000801b1b9836 */ /* 0x000fca0000000000 */
[----:B------:R-:W-:-:S13]  /*0670*/  ISETP.GE.AND P0, PT, R27, R0, PT ;  /* 0x000000001b00720c */ /* 0x000fda0003f06270 */
[----:B0-----:R-:W0:Y:S08]  /*0680*/  @!P0 LDC.64 R14, c[0x0][0x220] ;  /* 0x00008800ff0e8b82 */ /* 0x001e300000000a00 */
[----:B------:R-:W1:Y:S01]  /*0690*/  @!P0 LDC.64 R12, c[0x0][0x238] ;  /* 0x00008e00ff0c8b82 */ /* 0x000e620000000a00 */
[----:B------:R-:W-:Y:S01]  /*06a0*/  @!P0 IADD3 R10, R28, R27, RZ ;  /* 0x0000001b1c0a8210 */ /* 0x000fe20007ffe0ff */
[----:B------:R-:W-:Y:S01]  /*06b0*/  HFMA2.MMA R19, -RZ, RZ, 0, 0 ;  /* 0x00000000ff137435 */ /* 0x000fe200000001ff */
[----:B------:R-:W-:-:S05]  /*06c0*/  PRMT R26, RZ, 0x7610, R26 ;  /* 0x00007610ff1a7816 */ /* 0x000fca000000001a */
        /* <DEDUP_REMOVED lines=12> */
[----:B------:R-:W-:Y:S02]  /*0790*/  IMAD.MOV.U32 R29, RZ, RZ, RZ ;  /* 0x000000ffff1d7224 */ /* 0x000fe400078e00ff */
[----:B------:R-:W-:-:S09]  /*07a0*/  @!P0 IMAD.WIDE.U32 R32, R10, 0x4, R32 ;  /* 0x000000040a208825 */ /* 0x000fd200078e0020 */
[----:B------:R-:W1:Y:S08]  /*07b0*/  @!P2 LDC.64 R20, c[0x0][0x220] ;  /* 0x00008800ff14ab82 */ /* 0x000e700000000a00 */
[----:B------:R-:W1:Y:S01]  /*07c0*/  @!P2 LDC.64 R30, c[0x0][0x228] ;  /* 0x00008a00ff1eab82 */ /* 0x000e620000000a00 */
[----:B0-----:R-:W-:Y:S01]  /*07d0*/  @!P0 IMAD.WIDE.U32 R14, R10, 0x4, R14 ;  /* 0x000000040a0e8825 */ /* 0x001fe200078e000e */
[----:B------:R-:W-:-:S04]  /*07e0*/  HFMA2.MMA R10, -RZ, RZ, 0, 0 ;  /* 0x00000000ff0a7435 */ /* 0x000fc800000001ff */
[----:B------:R0:W5:Y:S02]  /*07f0*/  @!P0 LDG.E R29, desc[UR4][R14.64] ;  /* 0x000000040e1d8981 */ /* 0x000164000c1e1900 */
[----:B0-----:R-:W-:-:S06]  /*0800*/  CS2R R14, SRZ ;  /* 0x00000000000e7805 */ /* 0x001fcc000001ff00 */
[----:B------:R0:W5:Y:S02]  /*0810*/  @!P0 LDG.E R15, desc[UR4][R32.64] ;  /* 0x00000004200f8981 */ /* 0x000164000c1e1900 */
[----:B0-----:R-:W0:Y:S01]  /*0820*/  @!P2 LDC.64 R32, c[0x0][0x240] ;  /* 0x00009000ff20ab82 */ /* 0x001e220000000a00 */
[----:B----4-:R-:W-:-:S05]  /*0830*/  @!P1 SHF.L.U32 R23, R18, 0x10, RZ ;  /* 0x0000001012179819 */ /* 0x010fca00000006ff */
[----:B--2---:R-:W-:Y:S02]  /*0840*/  @!P1 FADD.FTZ R16, R23, -R16 ;  /* 0x8000001017109221 */ /* 0x004fe40000010000 */
[----:B------:R-:W2:Y:S02]  /*0850*/  @!P2 LDC.64 R22, c[0x0][0x238] ;  /* 0x00008e00ff16ab82 */ /* 0x000ea40000000a00 */
[----:B---3--:R-:W-:-:S06]  /*0860*/  @!P1 FMUL.FTZ R13, R16, R17 ;  /* 0x00000011100d9220 */ /* 0x008fcc0000410000 */
[----:B------:R-:W3:Y:S01]  /*0870*/  @!P2 LDC.64 R16, c[0x0][0x230] ;  /* 0x00008c00ff10ab82 */ /* 0x000ee20000000a00 */
[----:B------:R-:W4:Y:S01]  /*0880*/  S2R R18, SR_TID.X ;  /* 0x0000000000127919 */ /* 0x000f220000002100 */
[----:B-----5:R-:W-:Y:S01]  /*0890*/  @!P1 FFMA.FTZ R11, R13, R9, R11 ;  /* 0x000000090d0b9223 */ /* 0x020fe2000001000b */
[----:B------:R-:W-:Y:S02]  /*08a0*/  @!P2 IADD3 R9, R28, R27, RZ ;  /* 0x0000001b1c09a210 */ /* 0x000fe40007ffe0ff */
[----:B------:R-:W-:-:S03]  /*08b0*/  @!P2 IADD3 R27, R27, 0x80, RZ ;  /* 0x000000801b1ba810 */ /* 0x000fc60007ffe0ff */
[----:B---3--:R-:W-:Y:S01]  /*08c0*/  @!P2 IMAD.WIDE.U32 R16, R9, 0x4, R16 ;  /* 0x000000040910a825 */ /* 0x008fe200078e0010 */
[----:B------:R-:W-:-:S04]  /*08d0*/  ISETP.GE.AND P0, PT, R27, R0, PT ;  /* 0x000000001b00720c */ /* 0x000fc80003f06270 */
[----:B------:R3:W5:Y:S01]  /*08e0*/  @!P2 LDG.E R10, desc[UR4][R16.64] ;  /* 0x00000004100aa981 */ /* 0x000762000c1e1900 */
[----:B--2---:R-:W-:Y:S01]  /*08f0*/  @!P2 IMAD.WIDE.U32 R22, R9, 0x4, R22 ;  /* 0x000000040916a825 */ /* 0x004fe200078e0016 */
[----:B---3--:R-:W-:-:S06]  /*0900*/  MOV R17, RZ ;  /* 0x000000ff00117202 */ /* 0x008fcc0000000f00 */
[----:B------:R2:W3:Y:S02]  /*0910*/  @!P2 LDG.E R17, desc[UR4][R22.64] ;  /* 0x000000041611a981 */ /* 0x0004e4000c1e1900 */
[----:B--2---:R-:W2:Y:S01]  /*0920*/  @!P0 LDC.64 R22, c[0x0][0x228] ;  /* 0x00008a00ff168b82 */ /* 0x004ea20000000a00 */
[----:B------:R-:W-:Y:S01]  /*0930*/  PRMT R13, RZ, 0x7610, R13 ;  /* 0x00007610ff0d7816 */ /* 0x000fe2000000000d */
[----:B-1----:R-:W-:-:S04]  /*0940*/  @!P2 IMAD.WIDE.U32 R20, R9, 0x2, R20 ;  /* 0x000000020914a825 */ /* 0x002fc800078e0014 */
[C---:B------:R-:W-:Y:S01]  /*0950*/  @!P2 IMAD.WIDE.U32 R30, R9.reuse, 0x4, R30 ;  /* 0x00000004091ea825 */ /* 0x040fe200078e001e */
[----:B------:R1:W5:Y:S03]  /*0960*/  @!P2 LDG.E.U16 R13, desc[UR4][R20.64] ;  /* 0x00000004140da981 */ /* 0x000366000c1e1500 */
[----:B0-----:R-:W-:Y:S01]  /*0970*/  @!P2 IMAD.WIDE.U32 R32, R9, 0x4, R32 ;  /* 0x000000040920a825 */ /* 0x001fe200078e0020 */
[----:B------:R-:W-:-:S03]  /*0980*/  @!P0 IADD3 R9, R28, R27, RZ ;  /* 0x0000001b1c098210 */ /* 0x000fc60007ffe0ff */
[----:B----4-:R-:W-:Y:S01]  /*0990*/  VIADD R24, R18, 0x80 ;  /* 0x0000008012187836 */ /* 0x010fe20000000000 */
[----:B------:R-:W-:Y:S01]  /*09a0*/  PRMT R16, RZ, 0x7610, R16 ;  /* 0x00007610ff107816 */ /* 0x000fe20000000010 */
[----:B------:R-:W4:Y:S01]  /*09b0*/  @!P2 LDG.E R14, desc[UR4][R32.64] ;  /* 0x00000004200ea981 */ /* 0x000f22000c1e1900 */
[----:B-1----:R-:W-:Y:S01]  /*09c0*/  CS2R R20, SRZ ;  /* 0x0000000000147805 */ /* 0x002fe2000001ff00 */
[----:B--2---:R-:W-:Y:S01]  /*09d0*/  @!P0 IMAD.WIDE.U32 R22, R9, 0x4, R22 ;  /* 0x0000000409168825 */ /* 0x004fe200078e0016 */
[----:B------:R-:W-:-:S04]  /*09e0*/  ISETP.GE.AND P4, PT, R24, R0, PT ;  /* 0x000000001800720c */ /* 0x000fc80003f86270 */
[----:B------:R0:W2:Y:S04]  /*09f0*/  @!P2 LDG.E R21, desc[UR4][R30.64] ;  /* 0x000000041e15a981 */ /* 0x0000a8000c1e1900 */
[----:B------:R1:W4:Y:S01]  /*0a00*/  @!P0 LDG.E R20, desc[UR4][R22.64] ;  /* 0x0000000416148981 */ /* 0x000322000c1e1900 */
[----:B0-----:R-:W0:Y:S08]  /*0a10*/  @!P0 LDC.64 R30, c[0x0][0x220] ;  /* 0x00008800ff1e8b82 */ /* 0x001e300000000a00 */
[----:B-1----:R-:W1:Y:S01]  /*0a20*/  @!P0 LDC.64 R22, c[0x0][0x230] ;  /* 0x00008c00ff168b82 */ /* 0x002e620000000a00 */
[----:B------:R-:W-:-:S05]  /*0a30*/  @!P4 SHF.L.U32 R26, R26, 0x10, RZ ;  /* 0x000000101a1ac819 */ /* 0x000fca00000006ff */
[----:B------:R-:W-:Y:S01]  /*0a40*/  @!P4 FADD.FTZ R26, R26, -R19 ;  /* 0x800000131a1ac221 */ /* 0x000fe20000010000 */
[----:B------:R-:W-:Y:S01]  /*0a50*/  HFMA2.MMA R19, -RZ, RZ, 0, 0 ;  /* 0x00000000ff137435 */ /* 0x000fe200000001ff */
[----:B-1----:R-:W-:-:S09]  /*0a60*/  @!P0 IMAD.WIDE.U32 R22, R9, 0x4, R22 ;  /* 0x0000000409168825 */ /* 0x002fd200078e0016 */
[----:B------:R1:W4:Y:S02]  /*0a70*/  @!P0 LDG.E R19, desc[UR4][R22.64] ;  /* 0x0000000416138981 */ /* 0x000324000c1e1900 */
[----:B-1----:R-:W1:Y:S01]  /*0a80*/  @!P0 LDC.64 R22, c[0x0][0x238] ;  /* 0x00008e00ff168b82 */ /* 0x002e620000000a00 */
[----:B------:R-:W-:Y:S01]  /*0a90*/  @!P4 FMUL.FTZ R26, R26, R12 ;  /* 0x0000000c1a1ac220 */ /* 0x000fe20000410000 */
[----:B------:R-:W-:Y:S01]  /*0aa0*/  IADD3 R12, R18, 0x100, RZ ;  /* 0x00000100120c7810 */ /* 0x000fe20007ffe0ff */
[----:B0-----:R-:W-:-:S03]  /*0ab0*/  @!P0 IMAD.WIDE.U32 R30, R9, 0x2, R30 ;  /* 0x00000002091e8825 */ /* 0x001fc600078e001e */
[----:B------:R-:W-:Y:S02]  /*0ac0*/  ISETP.GE.AND P2, PT, R12, R0, PT ;  /* 0x000000000c00720c */ /* 0x000fe40003f46270 */
[----:B------:R-:W-:Y:S01]  /*0ad0*/  MOV R12, RZ ;  /* 0x000000ff000c7202 */ /* 0x000fe20000000f00 */
[----:B------:R-:W4:Y:S01]  /*0ae0*/  @!P0 LDG.E.U16 R16, desc[UR4][R30.64] ;  /* 0x000000041e108981 */ /* 0x000f22000c1e1500 */
[----:B-1----:R-:W-:-:S05]  /*0af0*/  @!P0 IMAD.WIDE.U32 R22, R9, 0x4, R22 ;  /* 0x0000000409168825 */ /* 0x002fca00078e0016 */
[----:B------:R0:W4:Y:S02]  /*0b00*/  @!P0 LDG.E R12, desc[UR4][R22.64] ;  /* 0x00000004160c8981 */ /* 0x000124000c1e1900 */
[----:B0-----:R-:W0:Y:S02]  /*0b10*/  @!P0 LDC.64 R22, c[0x0][0x240] ;  /* 0x00009000ff168b82 */ /* 0x001e240000000a00 */
[----:B0-----:R-:W-:Y:S01]  /*0b20*/  @!P0 IMAD.WIDE.U32 R22, R9, 0x4, R22 ;  /* 0x0000000409168825 */ /* 0x001fe200078e0016 */
[----:B------:R-:W-:-:S10]  /*0b30*/  HFMA2.MMA R9, -RZ, RZ, 0, 0 ;  /* 0x00000000ff097435 */ /* 0x000fd400000001ff */
[----:B------:R0:W4:Y:S01]  /*0b40*/  @!P0 LDG.E R9, desc[UR4][R22.64] ;  /* 0x0000000416098981 */ /* 0x000122000c1e1900 */
[----:B------:R-:W-:Y:S01]  /*0b50*/  VIADD R31, R18, 0x180 ;  /* 0x00000180121f7836 */ /* 0x000fe20000000000 */
[----:B------:R-:W-:-:S04]  /*0b60*/  @!P0 IADD3 R27, R27, 0x80, RZ ;  /* 0x000000801b1b8810 */ /* 0x000fc80007ffe0ff */
[-C--:B------:R-:W-:Y:S02]  /*0b70*/  ISETP.GE.AND P0, PT, R31, R0.reuse, PT ;  /* 0x000000001f00720c */ /* 0x080fe40003f06270 */
[----:B------:R-:W-:-:S13]  /*0b80*/  ISETP.GE.AND P3, PT, R27, R0, PT ;  /* 0x000000001b00720c */ /* 0x000fda0003f66270 */
[----:B0-----:R-:W0:Y:S08]  /*0b90*/  @!P3 LDC.64 R22, c[0x0][0x220] ;  /* 0x00008800ff16bb82 */ /* 0x001e300000000a00 */
[----:B------:R-:W1:Y:S08]  /*0ba0*/  @!P3 LDC.64 R30, c[0x0][0x240] ;  /* 0x00009000ff1ebb82 */ /* 0x000e700000000a00 */
[----:B------:R-:W1:Y:S01]  /*0bb0*/  @!P3 LDC.64 R34, c[0x0][0x238] ;  /* 0x00008e00ff22bb82 */ /* 0x000e620000000a00 */
[----:B-----5:R-:W-:-:S05]  /*0bc0*/  @!P2 SHF.L.U32 R13, R13, 0x10, RZ ;  /* 0x000000100d0da819 */ /* 0x020fca00000006ff */
[----:B---3--:R-:W-:-:S04]  /*0bd0*/  @!P2 FADD.FTZ R13, R13, -R17 ;  /* 0x800000110d0da221 */ /* 0x008fc80000010000 */
[----:B--2---:R-:W-:-:S04]  /*0be0*/  @!P2 FMUL.FTZ R21, R13, R21 ;  /* 0x000000150d15a220 */ /* 0x004fc80000410000 */
[----:B----4-:R-:W-:Y:S01]  /*0bf0*/  @!P2 FFMA.FTZ R10, R21, R14, R10 ;  /* 0x0000000e150aa223 */ /* 0x010fe2000001000a */
[----:B------:R-:W-:Y:S02]  /*0c00*/  @!P3 IADD3 R14, R28, R27, RZ ;  /* 0x0000001b1c0eb210 */ /* 0x000fe40007ffe0ff */
[----:B------:R-:W-:-:S04]  /*0c10*/  @!P3 IADD3 R27, R27, 0x80, RZ ;  /* 0x000000801b1bb810 */ /* 0x000fc80007ffe0ff */
[----:B------:R-:W-:Y:S01]  /*0c20*/  ISETP.GE.AND P5, PT, R27, R0, PT ;  /* 0x000000001b00720c */ /* 0x000fe20003fa6270 */
[----:B0-----:R-:W-:Y:S01]  /*0c30*/  @!P3 IMAD.WIDE.U32 R22, R14, 0x2, R22 ;  /* 0x000000020e16b825 */ /* 0x001fe200078e0016 */
[----:B------:R-:W-:-:S06]  /*0c40*/  PRMT R21, RZ, 0x7610, R21 ;  /* 0x00007610ff157816 */ /* 0x000fcc0000000015 */
[----:B------:R0:W2:Y:S05]  /*0c50*/  @!P3 LDG.E.U16 R21, desc[UR4][R22.64] ;  /* 0x000000041615b981 */ /* 0x0000aa000c1e1500 */
[----:B------:R-:W3:Y:S01]  /*0c60*/  @!P5 LDC.64 R32, c[0x0][0x220] ;  /* 0x00008800ff20db82 */ /* 0x000ee20000000a00 */
[----:B------:R-:W-:-:S05]  /*0c70*/  @!P0 SHF.L.U32 R16, R16, 0x10, RZ ;  /* 0x0000001010108819 */ /* 0x000fca00000006ff */
[----:B------:R-:W-:Y:S02]  /*0c80*/  @!P0 FADD.FTZ R12, R16, -R12 ;  /* 0x8000000c100c8221 */ /* 0x000fe40000010000 */
[----:B------:R-:W0:Y:S02]  /*0c90*/  @!P3 LDC.64 R16, c[0x0][0x228] ;  /* 0x00008a00ff10bb82 */ /* 0x000e240000000a00 */
[----:B------:R-:W-:-:S06]  /*0ca0*/  @!P0 FMUL.FTZ R20, R12, R20 ;  /* 0x000000140c148220 */ /* 0x000fcc0000410000 */
[----:B------:R-:W4:Y:S01]  /*0cb0*/  @!P3 LDC.64 R12, c[0x0][0x230] ;  /* 0x00008c00ff0cbb82 */ /* 0x000f220000000a00 */
[----:B0-----:R-:W-:-:S04]  /*0cc0*/  @!P3 IMAD.WIDE.U32 R22, R14, 0x4, R16 ;  /* 0x000000040e16b825 */ /* 0x001fc800078e0010 */
[----:B------:R-:W-:Y:S02]  /*0cd0*/  IMAD.MOV.U32 R16, RZ, RZ, RZ ;  /* 0x000000ffff107224 */ /* 0x000fe400078e00ff */
[----:B----4-:R-:W-:-:S04]  /*0ce0*/  @!P3 IMAD.WIDE.U32 R12, R14, 0x4, R12 ;  /* 0x000000040e0cb825 */ /* 0x010fc800078e000c */
        /* <DEDUP_REMOVED lines=28> */
[----:B------:R-:W-:-:S05]  /*0eb0*/  @!P5 VIADD R27, R27, 0x80 ;  /* 0x000000801b1bd836 */ /* 0x000fca0000000000 */
[----:B------:R-:W-:Y:S02]  /*0ec0*/  ISETP.GE.AND P6, PT, R27, R0, PT ;  /* 0x000000001b00720c */ /* 0x000fe40003fc6270 */
[----:B------:R-:W-:Y:S01]  /*0ed0*/  MOV R20, RZ ;  /* 0x000000ff00147202 */ /* 0x000fe20000000f00 */
[----:B0-----:R-:W-:-:S05]  /*0ee0*/  @!P5 IMAD.WIDE.U32 R30, R30, 0x4, R32 ;  /* 0x000000041e1ed825 */ /* 0x001fca00078e0020 */
[----:B------:R0:W5:Y:S05]  /*0ef0*/  @!P5 LDG.E R20, desc[UR4][R30.64] ;  /* 0x000000041e14d981 */ /* 0x00016a000c1e1900 */
[----:B0-----:R-:W0:Y:S01]  /*0f00*/  @!P6 LDC.64 R30, c[0x0][0x220] ;  /* 0x00008800ff1eeb82 */ /* 0x001e220000000a00 */
[----:B--2---:R-:W-:Y:S01]  /*0f10*/  @!P3 SHF.L.U32 R21, R21, 0x10, RZ ;  /* 0x000000101515b819 */ /* 0x004fe200000006ff */
[----:B------:R-:W-:-:S05]  /*0f20*/  @!P4 FFMA.FTZ R15, R26, R15, R29 ;  /* 0x0000000f1a0fc223 */ /* 0x000fca000001001d */
[----:B------:R-:W-:Y:S02]  /*0f30*/  @!P4 F2FP.BF16.F32.PACK_AB R2, RZ, R15 ;  /* 0x0000000fff02c23e */ /* 0x000fe400000010ff */
        /* <DEDUP_REMOVED lines=10> */
[----:B---3--:R-:W-:Y:S01]  /*0fe0*/  @!P4 SHF.L.U32 R19, R19, 0x10, RZ ;  /* 0x000000101313c819 */ /* 0x008fe200000006ff */
[----:B0-----:R-:W-:-:S05]  /*0ff0*/  @!P6 IMAD.WIDE.U32 R30, R17, 0x4, R30 ;  /* 0x00000004111ee825 */ /* 0x001fca00078e001e */
[----:B------:R0:W3:Y:S02]  /*1000*/  @!P6 LDG.E R15, desc[UR4][R30.64] ;  /* 0x000000041e0fe981 */ /* 0x0000e4000c1e1900 */
[----:B0-----:R-:W0:Y:S02]  /*1010*/  @!P6 LDC.64 R30, c[0x0][0x230] ;  /* 0x00008c00ff1eeb82 */ /* 0x001e240000000a00 */
[----:B0-----:R-:W-:-:S04]  /*1020*/  @!P6 IMAD.WIDE.U32 R30, R17, 0x4, R30 ;  /* 0x00000004111ee825 */ /* 0x001fc800078e001e */
[----:B-----5:R-:W-:Y:S01]  /*1030*/  @!P4 FADD.FTZ R19, R19, -R13 ;  /* 0x8000000d1313c221 */ /* 0x020fe20000010000 */
[----:B------:R-:W-:-:S06]  /*1040*/  IMAD.MOV.U32 R13, RZ, RZ, RZ ;  /* 0x000000ffff0d7224 */ /* 0x000fcc00078e00ff */
[----:B------:R0:W4:Y:S02]  /*1050*/  @!P6 LDG.E R13, desc[UR4][R30.64] ;  /* 0x000000041e0de981 */ /* 0x000124000c1e1900 */
[----:B0-----:R-:W0:Y:S01]  /*1060*/  @!P6 LDC.64 R30, c[0x0][0x238] ;  /* 0x00008e00ff1eeb82 */ /* 0x001e220000000a00 */
[----:B------:R-:W-:Y:S01]  /*1070*/  @!P4 FMUL.FTZ R19, R19, R14 ;  /* 0x0000000e1313c220 */ /* 0x000fe20000410000 */
[----:B------:R-:W-:Y:S01]  /*1080*/  MOV R14, RZ ;  /* 0x000000ff000e7202 */ /* 0x000fe20000000f00 */
[----:B0-----:R-:W-:-:S05]  /*1090*/  @!P6 IMAD.WIDE.U32 R30, R17, 0x4, R30 ;  /* 0x00000004111ee825 */ /* 0x001fca00078e001e */
[----:B------:R0:W5:Y:S02]  /*10a0*/  @!P6 LDG.E R14, desc[UR4][R30.64] ;  /* 0x000000041e0ee981 */ /* 0x000164000c1e1900 */
[----:B0-----:R-:W0:Y:S01]  /*10b0*/  @!P6 LDC.64 R30, c[0x0][0x240] ;  /* 0x00009000ff1eeb82 */ /* 0x001e220000000a00 */
[----:B------:R-:W-:-:S04]  /*10c0*/  @!P6 IADD3 R27, R27, 0x80, RZ ;  /* 0x000000801b1be810 */ /* 0x000fc80007ffe0ff */
[----:B------:R-:W-:Y:S02]  /*10d0*/  ISETP.GE.AND P5, PT, R27, R0, PT ;  /* 0x000000001b00720c */ /* 0x000fe40003fa6270 */
[----:B------:R-:W-:Y:S01]  /*10e0*/  IADD3 R29, R18, 0x300, RZ ;  /* 0x00000300121d7810 */ /* 0x000fe20007ffe0ff */
[----:B0-----:R-:W-:Y:S01]  /*10f0*/  @!P6 IMAD.WIDE.U32 R30, R17, 0x4, R30 ;  /* 0x00000004111ee825 */ /* 0x001fe200078e001e */
[----:B------:R-:W-:-:S10]  /*1100*/  HFMA2.MMA R17, -RZ, RZ, 0, 0 ;  /* 0x00000000ff117435 */ /* 0x000fd400000001ff */
[----:B------:R0:W4:Y:S01]  /*1110*/  @!P6 LDG.E R17, desc[UR4][R30.64] ;  /* 0x000000041e11e981 */ /* 0x000122000c1e1900 */
[----:B------:R-:W-:Y:S01]  /*1120*/  ISETP.GE.AND P6, PT, R29, R0, PT ;  /* 0x000000001d00720c */ /* 0x000fe20003fc6270 */
[----:B0-----:R-:W0:Y:S01]  /*1130*/  @!P5 LDC.64 R30, c[0x0][0x220] ;  /* 0x00008800ff1edb82 */ /* 0x001e220000000a00 */
[----:B------:R-:W-:-:S05]  /*1140*/  @!P5 IADD3 R27, R28, R27, RZ ;  /* 0x0000001b1c1bd210 */ /* 0x000fca0007ffe0ff */
[----:B0-----:R-:W-:-:S04]  /*1150*/  @!P5 IMAD.WIDE.U32 R30, R27, 0x2, R30 ;  /* 0x000000021b1ed825 */ /* 0x001fc800078e001e */
[----:B------:R-:W-:Y:S01]  /*1160*/  IMAD.MOV.U32 R26, RZ, RZ, RZ ;  /* 0x000000ffff1a7224 */ /* 0x000fe200078e00ff */
[----:B------:R-:W-:Y:S02]  /*1170*/  @!P1 F2FP.BF16.F32.PACK_AB R25, RZ, R11 ;  /* 0x0000000bff19923e */ /* 0x000fe400000010ff */
[----:B------:R-:W-:Y:S02]  /*1180*/  MOV R11, RZ ;  /* 0x000000ff000b7202 */ /* 0x000fe40000000f00 */
[----:B--2---:R-:W-:-:S05]  /*1190*/  @!P6 SHF.L.U32 R16, R16, 0x10, RZ ;  /* 0x000000101010e819 */ /* 0x004fca00000006ff */
        /* <DEDUP_REMOVED lines=26> */
[----:B------:R-:W-:-:S02]  /*1340*/  @!P2 F2FP.BF16.F32.PACK_AB R3, RZ, R10 ;  /* 0x0000000aff03a23e */ /* 0x000fc400000010ff */
[----:B------:R-:W-:Y:S02]  /*1350*/  @!P0 F2FP.BF16.F32.PACK_AB R4, RZ, R9 ;  /* 0x00000009ff04823e */ /* 0x000fe400000010ff */
[----:B------:R-:W-:Y:S02]  /*1360*/  @!P3 F2FP.BF16.F32.PACK_AB R5, RZ, R21 ;  /* 0x00000015ff05b23e */ /* 0x000fe400000010ff */
[----:B------:R-:W-:Y:S02]  /*1370*/  @!P4 F2FP.BF16.F32.PACK_AB R6, RZ, R12 ;  /* 0x0000000cff06c23e */ /* 0x000fe400000010ff */
[----:B------:R-:W-:Y:S02]  /*1380*/  @!P6 F2FP.BF16.F32.PACK_AB R7, RZ, R13 ;  /* 0x0000000dff07e23e */ /* 0x000fe400000010ff */
[----:B--2---:R-:W-:Y:S02]  /*1390*/  @!P5 SHF.L.U32 R29, R14, 0x10, RZ ;  /* 0x000000100e1dd819 */ /* 0x004fe400000006ff */
[----:B------:R-:W-:Y:S01]  /*13a0*/  @!P1 IADD3 R14, R28, R18, RZ ;  /* 0x000000121c0e9210 */ /* 0x000fe20007ffe0ff */
[----:B------:R-:W-:-:S04]  /*13b0*/  @!P1 IMAD.MOV.U32 R18, RZ, RZ, R24 ;  /* 0x000000ffff129224 */ /* 0x000fc800078e0018 */
[----:B0-----:R-:W-:-:S05]  /*13c0*/  @!P1 IMAD.WIDE.U32 R30, R14, 0x2, R30 ;  /* 0x000000020e1e9825 */ /* 0x001fca00078e001e */
[----:B------:R0:W-:Y:S01]  /*13d0*/  @!P1 STG.E.U16 desc[UR4][R30.64], R25 ;  /* 0x000000191e009986 */ /* 0x0001e2000c101504 */
[----:B------:R-:W-:Y:S01]  /*13e0*/  ISETP.GE.AND P1, PT, R18, R0, PT ;  /* 0x000000001200720c */ /* 0x000fe20003f26270 */
[----:B-----5:R-:W-:-:S04]  /*13f0*/  @!P5 FADD.FTZ R26, R29, -R26 ;  /* 0x8000001a1d1ad221 */ /* 0x020fc80000010000 */
[----:B------:R-:W-:-:S04]  /*1400*/  @!P5 FMUL.FTZ R26, R26, R11 ;  /* 0x0000000b1a1ad220 */ /* 0x000fc80000410000 */
[----:B---3--:R-:W-:-:S05]  /*1410*/  @!P5 FFMA.FTZ R15, R26, R27, R15 ;  /* 0x0000001b1a0fd223 */ /* 0x008fca000001000f */
        /* <DEDUP_REMOVED lines=14> */
.L_x_24787:
[----:B------:R-:W-:-:S13]  /*1500*/  ISETP.GE.AND P0, PT, R18, R0, PT ;  /* 0x000000001200720c */ /* 0x000fda0003f06270 */
[----:B------:R-:W-:Y:S05]  /*1510*/  @P0 BRA `(.L_x_24789) ;  /* 0x0000000000300947 */ /* 0x000fea0003800000 */
[----:B0-----:R-:W0:Y:S01]  /*1520*/  LDC.64 R2, c[0x0][0x218] ;  /* 0x00008600ff027b82 */ /* 0x001e220000000a00 */
[----:B------:R-:W-:Y:S02]  /*1530*/  IADD3 R9, R28, R18, RZ ;  /* 0x000000121c097210 */ /* 0x000fe40007ffe0ff */
[----:B------:R-:W-:-:S03]  /*1540*/  IADD3 R18, R18, 0x80, RZ ;  /* 0x0000008012127810 */ /* 0x000fc60007ffe0ff */
[----:B0-----:R-:W-:-:S05]  /*1550*/  IMAD.WIDE.U32 R2, R9, 0x2, R2 ;  /* 0x0000000209027825 */ /* 0x001fca00078e0002 */
[----:B------:R1:W-:Y:S02]  /*1560*/  STG.E.U16 desc[UR4][R2.64], R4 ;  /* 0x0000000402007986 */ /* 0x0003e4000c101504 */
.L_x_24788:
[----:B------:R-:W-:-:S13]  /*1570*/  ISETP.GE.AND P0, PT, R18, R0, PT ;  /* 0x000000001200720c */ /* 0x000fda0003f06270 */
[----:B------:R-:W-:Y:S05]  /*1580*/  @P0 BRA `(.L_x_24790) ;  /* 0x0000000000340947 */ /* 0x000fea0003800000 */
[----:B01----:R-:W0:Y:S01]  /*1590*/  LDC.64 R2, c[0x0][0x218] ;  /* 0x00008600ff027b82 */ /* 0x003e220000000a00 */
[----:B------:R-:W-:Y:S01]  /*15a0*/  IMAD.IADD R9, R28, 0x1, R18 ;  /* 0x000000011c097824 */ /* 0x000fe200078e0212 */
[----:B------:R-:W-:-:S03]  /*15b0*/  IADD3 R18, R18, 0x80, RZ ;  /* 0x0000008012127810 */ /* 0x000fc60007ffe0ff */
[----:B0-----:R-:W-:-:S05]  /*15c0*/  IMAD.WIDE.U32 R2, R9, 0x2, R2 ;  /* 0x0000000209027825 */ /* 0x001fca00078e0002 */
[----:B------:R1:W-:Y:S02]  /*15d0*/  STG.E.U16 desc[UR4][R2.64], R5 ;  /* 0x0000000502007986 */ /* 0x0003e4000c101504 */
.L_x_24789:
        /* <DEDUP_REMOVED lines=8> */
.L_x_24790:
[----:B------:R-:W-:Y:S05]  /*1660*/  BSYNC B1 ;  /* 0x0000000000017941 */ /* 0x000fea0003800000 */
.L_x_24786:
[----:B------:R-:W-:-:S13]  /*1670*/  ISETP.GE.AND P0, PT, R18, R0, PT ;  /* 0x000000001200720c */ /* 0x000fda0003f06270 */
[----:B012---:R-:W0:Y:S01]  /*1680*/  @!P0 LDC.64 R2, c[0x0][0x218] ;  /* 0x00008600ff028b82 */ /* 0x007e220000000a00 */
[----:B------:R-:W-:Y:S02]  /*1690*/  @!P0 IADD3 R5, R28, R18, RZ ;  /* 0x000000121c058210 */ /* 0x000fe40007ffe0ff */
[----:B------:R-:W-:-:S03]  /*16a0*/  @!P0 IADD3 R18, R18, 0x80, RZ ;  /* 0x0000008012128810 */ /* 0x000fc60007ffe0ff */
[----:B0-----:R-:W-:-:S05]  /*16b0*/  @!P0 IMAD.WIDE.U32 R2, R5, 0x2, R2 ;  /* 0x0000000205028825 */ /* 0x001fca00078e0002 */
[----:B------:R2:W-:Y:S02]  /*16c0*/  @!P0 STG.E.U16 desc[UR4][R2.64], R7 ;  /* 0x0000000702008986 */ /* 0x0005e4000c101504 */
.L_x_24791:
[----:B------:R-:W-:Y:S05]  /*16d0*/  BSYNC B0 ;  /* 0x0000000000007941 */ /* 0x000fea0003800000 */
.L_x_24785:
        /* <DEDUP_REMOVED lines=8> */
.L_x_24792:
        /* <DEDUP_REMOVED lines=10> */
.L_x_28464:


//--------------------- .text._ZN2at6native29vectorized_elementwise_kernelILi8EZZZNS0_49_GLOBAL__N__b919a28f_16_Normalization_cu_5c38458722batch_norm_elementwiseERKNS_6TensorES5_RKSt8optionalIS3_ES9_S5_S5_ENKUlvE0_clEvENKUlvE1_clEvEUlN3c108BFloat16EffffE_St5arrayIPcLm6EEEEviT0_T1_ --------------------------
	.section	.text._ZN2at6native29vectorized_elementwise_kernelILi8EZZZNS0_49_GLOBAL__N__b919a28f_16_Normalization_cu_5c38458722batch_norm_elementwiseERKNS_6TensorES5_RKSt8optionalIS3_ES9_S5_S5_ENKUlvE0_clEvENKUlvE1_clEvEUlN3c108BFloat16EffffE_St5arrayIPcLm6EEEEviT0_T1_,"ax",@progbits
	.align	128
        .global         _ZN2at6native29vectorized_elementwise_kernelILi8EZZZNS0_49_GLOBAL__N__b919a28f_16_Normalization_cu_5c38458722batch_norm_elementwiseERKNS_6TensorES5_RKSt8optionalIS3_ES9_S5_S5_ENKUlvE0_clEvENKUlvE1_clEvEUlN3c108BFloat16EffffE_St5arrayIPcLm6EEEEviT0_T1_
        .type           _ZN2at6native29vectorized_elementwise_kernelILi8EZZZNS0_49_GLOBAL__N__b919a28f_16_Normalization_cu_5c38458722batch_norm_elementwiseERKNS_6TensorES5_RKSt8optionalIS3_ES9_S5_S5_ENKUlvE0_clEvENKUlvE1_clEvEUlN3c108BFloat16EffffE_St5arrayIPcLm6EEEEviT0_T1_,@function
        .size           _ZN2at6native29vectorized_elementwise_kernelILi8EZZZNS0_49_GLOBAL__N__b919a28f_16_Normalization_cu_5c38458722batch_norm_elementwiseERKNS_6TensorES5_RKSt8optionalIS3_ES9_S5_S5_ENKUlvE0_clEvENKUlvE1_clEvEUlN3c108BFloat16EffffE_St5arrayIPcLm6EEEEviT0_T1_,(.L_x_28465 - _ZN2at6native29vectorized_elementwise_kernelILi8EZZZNS0_49_GLOBAL__N__b919a28f_16_Normalization_cu_5c38458722batch_norm_elementwiseERKNS_6TensorES5_RKSt8optionalIS3_ES9_S5_S5_ENKUlvE0_clEvENKUlvE1_clEvEUlN3c108BFloat16EffffE_St5arrayIPcLm6EEEEviT0_T1_)
        .other          _ZN2at6native29vectorized_elementwise_kernelILi8EZZZNS0_49_GLOBAL__N__b919a28f_16_Normalization_cu_5c38458722batch_norm_elementwiseERKNS_6TensorES5_RKSt8optionalIS3_ES9_S5_S5_ENKUlvE0_clEvENKUlvE1_clEvEUlN3c108BFloat16EffffE_St5arrayIPcLm6EEEEviT0_T1_,@"STO_CUDA_ENTRY STV_DEFAULT"
_ZN2at6native29vectorized_elementwise_kernelILi8EZZZNS0_49_GLOBAL__N__b919a28f_16_Normalization_cu_5c38458722batch_norm_elementwiseERKNS_6TensorES5_RKSt8optionalIS3_ES9_S5_S5_ENKUlvE0_clEvENKUlvE1_clEvEUlN3c108BFloat16EffffE_St5arrayIPcLm6EEEEviT0_T1_:
.text._ZN2at6native29vectorized_elementwise_kernelILi8EZZZNS0_49_GLOBAL__N__b919a28f_16_Normalization_cu_5c38458722batch_norm_elementwiseERKNS_6TensorES5_RKSt8optionalIS3_ES9_S5_S5_ENKUlvE0_clEvENKUlvE1_clEvEUlN3c108BFloat16EffffE_St5arrayIPcLm6EEEEviT0_T1_:
        /* <DEDUP_REMOVED lines=25> */
[----:B------:R-:W-:Y:S01]  /*0190*/  IMAD.WIDE.U32 R32, R0, 0x20, R32 ;  /* 0x0000002000207825 */ /* 0x000fe200078e0020 */
[C---:B--2---:R-:W-:Y:S02]  /*01a0*/  PRMT R3, R28.reuse, 0x7632, R3 ;  /* 0x000076321c037816 */ /* 0x044fe40000000003 */
[----:B------:R-:W-:Y:S02]  /*01b0*/  SHF.L.U32 R11, R28, 0x10, RZ ;  /* 0x000000101c0b7819 */ /* 0x000fe400000006ff */
[C---:B------:R-:W-:Y:S02]  /*01c0*/  PRMT R10, R29.reuse, 0x7632, R10 ;  /* 0x000076321d0a7816 */ /* 0x040fe4000000000a */
[----:B------:R-:W-:Y:S02]  /*01d0*/  SHF.L.U32 R29, R29, 0x10, RZ ;  /* 0x000000101d1d7819 */ /* 0x000fe400000006ff */
[----:B------:R-:W-:Y:S02]  /*01e0*/  SHF.L.U32 R16, R3, 0x10, RZ ;  /* 0x0000001003107819 */ /* 0x000fe400000006ff */
[----:B------:R-:W-:Y:S01]  /*01f0*/  SHF.L.U32 R10, R10, 0x10, RZ ;  /* 0x000000100a0a7819 */ /* 0x000fe200000006ff */
[----:B---3--:R-:W-:Y:S01]  /*0200*/  FADD.FTZ R3, -R4, R11 ;  /* 0x0000000b04037221 */ /* 0x008fe20000010100 */
[----:B------:R-:W-:Y:S01]  /*0210*/  FADD.FTZ R11, -R6, R29 ;  /* 0x0000001d060b7221 */ /* 0x000fe20000010100 */
[----:B------:R-:W-:-:S04]  /*0220*/  IMAD.WIDE.U32 R28, R0, 0x20, R8 ;  /* 0x00000020001c7825 */ /* 0x000fc800078e0008 */
[----:B------:R-:W-:Y:S01]  /*0230*/  FADD.FTZ R16, -R5, R16 ;  /* 0x0000001005107221 */ /* 0x000fe20000010100 */
[----:B----4-:R-:W-:Y:S01]  /*0240*/  FMUL.FTZ R15, R20, R3 ;  /* 0x00000003140f7220 */ /* 0x010fe20000410000 */
[----:B------:R-:W-:Y:S01]  /*0250*/  FADD.FTZ R24, -R7, R10 ;  /* 0x0000000a07187221 */ /* 0x000fe20000010100 */
[----:B------:R-:W-:Y:S01]  /*0260*/  FMUL.FTZ R3, R22, R11 ;  /* 0x0000000b16037220 */ /* 0x000fe20000410000 */
[----:B------:R-:W2:Y:S04]  /*0270*/  LDG.E.128 R4, desc[UR4][R32.64] ;  /* 0x0000000420047981 */ /* 0x000ea8000c1e1d00 */
[----:B------:R-:W2:Y:S02]  /*0280*/  LDG.E.128 R8, desc[UR4][R28.64] ;  /* 0x000000041c087981 */ /* 0x000ea4000c1e1d00 */
[----:B--2---:R-:W-:-:S02]  /*0290*/  FFMA.FTZ R4, R8, R15, R4 ;  /* 0x0000000f08047223 */ /* 0x004fc40000010004 */
[----:B------:R-:W2:Y:S01]  /*02a0*/  LDG.E.128 R12, desc[UR4][R12.64+0x10] ;  /* 0x000010040c0c7981 */ /* 0x000ea2000c1e1d00 */
[----:B------:R-:W-:Y:S01]  /*02b0*/  FFMA.FTZ R6, R10, R3, R6 ;  /* 0x000000030a067223 */ /* 0x000fe20000010006 */
[----:B------:R-:W-:Y:S02]  /*02c0*/  FMUL.FTZ R10, R21, R16 ;  /* 0x00000010150a7220 */ /* 0x000fe40000410000 */
[----:B------:R-:W3:Y:S01]  /*02d0*/  LDG.E.128 R16, desc[UR4][R18.64+0x10] ;  /* 0x0000100412107981 */ /* 0x000ee2000c1e1d00 */
[----:B------:R-:W-:Y:S01]  /*02e0*/  FMUL.FTZ R8, R23, R24 ;  /* 0x0000001817087220 */ /* 0x000fe20000410000 */
[----:B------:R-:W-:Y:S02]  /*02f0*/  FFMA.FTZ R5, R9, R10, R5 ;  /* 0x0000000a09057223 */ /* 0x000fe40000010005 */
[----:B------:R-:W4:Y:S04]  /*0300*/  LDG.E.128 R20, desc[UR4][R32.64+0x10] ;  /* 0x0000100420147981 */ /* 0x000f28000c1e1d00 */
[----:B------:R-:W4:Y:S01]  /*0310*/  LDG.E.128 R24, desc[UR4][R28.64+0x10] ;  /* 0x000010041c187981 */ /* 0x000f22000c1e1d00 */
[----:B------:R-:W-:Y:S01]  /*0320*/  FFMA.FTZ R7, R11, R8, R7 ;  /* 0x000000080b077223 */ /* 0x000fe20000010007 */
[----:B------:R-:W-:Y:S01]  /*0330*/  IMAD.U32 R3, R30, 0x10000, RZ ;  /* 0x000100001e037824 */ /* 0x000fe200078e00ff */
[----:B------:R-:W0:Y:S01]  /*0340*/  LDC.64 R8, c[0x0][0x218] ;  /* 0x00008600ff087b82 */ /* 0x000e220000000a00 */
[----:B------:R-:W-:-:S02]  /*0350*/  SHF.L.U32 R11, R31, 0x10, RZ ;  /* 0x000000101f0b7819 */ /* 0x000fc400000006ff */
[----:B------:R-:W-:Y:S02]  /*0360*/  PRMT R31, R31, 0x7632, R31 ;  /* 0x000076321f1f7816 */ /* 0x000fe4000000001f */
[----:B------:R-:W-:Y:S02]  /*0370*/  PRMT R30, R30, 0x7632, R30 ;  /* 0x000076321e1e7816 */ /* 0x000fe4000000001e */
[----:B------:R-:W-:Y:S02]  /*0380*/  SHF.L.U32 R10, R31, 0x10, RZ ;  /* 0x000000101f0a7819 */ /* 0x000fe400000006ff */
[----:B------:R-:W-:Y:S01]  /*0390*/  SHF.L.U32 R30, R30, 0x10, RZ ;  /* 0x000000101e1e7819 */ /* 0x000fe200000006ff */
        /* <DEDUP_REMOVED lines=14> */
[----:B------:R-:W-:-:S02]  /*0480*/  F2FP.BF16.F32.PACK_AB R9, R7, R6 ;  /* 0x000000060709723e */ /* 0x000fc400000010ff */
[----:B------:R-:W-:Y:S02]  /*0490*/  F2FP.BF16.F32.PACK_AB R8, R5, R4 ;  /* 0x000000040508723e */ /* 0x000fe400000010ff */
[----:B------:R-:W-:Y:S02]  /*04a0*/  F2FP.BF16.F32.PACK_AB R11, R12, R11 ;  /* 0x0000000b0c0b723e */ /* 0x000fe400000010ff */
[----:B------:R-:W-:-:S05]  /*04b0*/  F2FP.BF16.F32.PACK_AB R10, R21, R10 ;  /* 0x0000000a150a723e */ /* 0x000fca00000010ff */
[----:B------:R-:W-:Y:S01]  /*04c0*/  STG.E.128 desc[UR4][R2.64], R8 ;  /* 0x0000000802007986 */ /* 0x000fe2000c101d04 */
[----:B------:R-:W-:Y:S05]  /*04d0*/  EXIT ;  /* 0x000000000000794d */ /* 0x000fea0003800000 */
.L_x_24793:
        /* <DEDUP_REMOVED lines=258> */
.L_x_24796:
[----:B------:R-:W-:-:S13]  /*1500*/  ISETP.GE.AND P0, PT, R19, R0, PT ;  /* 0x000000001300720c */ /* 0x000fda0003f06270 */
[----:B------:R-:W-:Y:S05]  /*1510*/  @P0 BRA `(.L_x_24798) ;  /* 0x0000000000300947 */ /* 0x000fea0003800000 */
[----:B0-----:R-:W0:Y:S01]  /*1520*/  LDC.64 R10, c[0x0][0x218] ;  /* 0x00008600ff0a7b82 */ /* 0x001e220000000a00 */
[----:B------:R-:W-:Y:S02]  /*1530*/  IADD3 R3, R2, R19, RZ ;  /* 0x0000001302037210 */ /* 0x000fe40007ffe0ff */
[----:B------:R-:W-:-:S03]  /*1540*/  IADD3 R19, R19, 0x80, RZ ;  /* 0x0000008013137810 */ /* 0x000fc60007ffe0ff */
[----:B0-----:R-:W-:-:S05]  /*1550*/  IMAD.WIDE.U32 R10, R3, 0x2, R10 ;  /* 0x00000002030a7825 */ /* 0x001fca00078e000a */
[----:B------:R1:W-:Y:S02]  /*1560*/  STG.E.U16 desc[UR4][R10.64], R5 ;  /* 0x000000050a007986 */ /* 0x0003e4000c101504 */
.L_x_24797:
[----:B------:R-:W-:-:S13]  /*1570*/  ISETP.GE.AND P0, PT, R19, R0, PT ;  /* 0x000000001300720c */ /* 0x000fda0003f06270 */
[----:B------:R-:W-:Y:S05]  /*1580*/  @P0 BRA `(.L_x_24799) ;  /* 0x0000000000340947 */ /* 0x000fea0003800000 */
[----:B-1----:R-:W1:Y:S01]  /*1590*/  LDC.64 R4, c[0x0][0x218] ;  /* 0x00008600ff047b82 */ /* 0x002e620000000a00 */
[----:B0-----:R-:W-:Y:S01]  /*15a0*/  IMAD.IADD R3, R2, 0x1, R19 ;  /* 0x0000000102037824 */ /* 0x001fe200078e0213 */
[----:B------:R-:W-:-:S03]  /*15b0*/  IADD3 R19, R19, 0x80, RZ ;  /* 0x0000008013137810 */ /* 0x000fc60007ffe0ff */
[----:B-1----:R-:W-:-:S05]  /*15c0*/  IMAD.WIDE.U32 R4, R3, 0x2, R4 ;  /* 0x0000000203047825 */ /* 0x002fca00078e0004 */
[----:B------:R1:W-:Y:S02]  /*15d0*/  STG.E.U16 desc[UR4][R4.64], R6 ;  /* 0x0000000604007986 */ /* 0x0003e4000c101504 */
.L_x_24798:
        /* <DEDUP_REMOVED lines=8> */
.L_x_24799:
[----:B------:R-:W-:Y:S05]  /*1660*/  BSYNC B1 ;  /* 0x0000000000017941 */ /* 0x000fea0003800000 */
.L_x_24795:
[----:B------:R-:W-:-:S13]  /*1670*/  ISETP.GE.AND P0, PT, R19, R0, PT ;  /* 0x000000001300720c */ /* 0x000fda0003f06270 */
[----:B-12---:R-:W1:Y:S01]  /*1680*/  @!P0 LDC.64 R4, c[0x0][0x218] ;  /* 0x00008600ff048b82 */ /* 0x006e620000000a00 */
[----:B0-----:R-:W-:Y:S02]  /*1690*/  @!P0 IADD3 R3, R2, R19, RZ ;  /* 0x0000001302038210 */ /* 0x001fe40007ffe0ff */
[----:B------:R-:W-:-:S03]  /*16a0*/  @!P0 IADD3 R19, R19, 0x80, RZ ;  /* 0x0000008013138810 */ /* 0x000fc60007ffe0ff */
[----:B-1----:R-:W-:-:S05]  /*16b0*/  @!P0 IMAD.WIDE.U32 R4, R3, 0x2, R4 ;  /* 0x0000000203048825 */ /* 0x002fca00078e0004 */
[----:B------:R2:W-:Y:S02]  /*16c0*/  @!P0 STG.E.U16 desc[UR4][R4.64], R8 ;  /* 0x0000000804008986 */ /* 0x0005e4000c101504 */
.L_x_24800:
[----:B------:R-:W-:Y:S05]  /*16d0*/  BSYNC B0 ;  /* 0x0000000000007941 */ /* 0x000fea0003800000 */
.L_x_24794:
        /* <DEDUP_REMOVED lines=8> */
.L_x_24801:
        /* <DEDUP_REMOVED lines=10> */
.L_x_28465:


//--------------------- .text._ZN2at6native18elementwise_kernelILi128ELi4EZNS0_15gpu_kernel_implIZZZNS0_49_GLOBAL__N__b919a28f_16_Normalization_cu_5c38458722batch_norm_elementwiseERKNS_6TensorES6_RKSt8optionalIS4_ESA_S6_S6_ENKUlvE0_clEvENKUlvE0_clEvEUlfffffE_EEvRNS_18TensorIteratorBaseERKT_EUliE_EEviT1_ --------------------------
	.section	.text._ZN2at6native18elementwise_kernelILi128ELi4EZNS0_15gpu_kernel_implIZZZNS0_49_GLOBAL__N__b919a28f_16_Normalization_cu_5c38458722batch_norm_elementwiseERKNS_6TensorES6_RKSt8optionalIS4_ESA_S6_S6_ENKUlvE0_clEvENKUlvE0_clEvEUlfffffE_EEvRNS_18TensorIteratorBaseERKT_EUliE_EEviT1_,"ax",@progbits
	.align	128
        .global         _ZN2at6native18elementwise_kernelILi128ELi4EZNS0_15gpu_kernel_implIZZZNS0_49_GLOBAL__N__b919a28f_16_Normalization_cu_5c38458722batch_norm_elementwiseERKNS_6TensorES6_RKSt8optionalIS4_ESA_S6_S6_ENKUlvE0_clEvENKUlvE0_clEvEUlfffffE_EEvRNS_18TensorIteratorBaseERKT_EUliE_EEviT1_
        .type           _ZN2at6native18elementwise_kernelILi128ELi4EZNS0_15gpu_kernel_implIZZZNS0_49_GLOBAL__N__b919a28f_16_Normalization_cu_5c38458722batch_norm_elementwiseERKNS_6TensorES6_RKSt8optionalIS4_ESA_S6_S6_ENKUlvE0_clEvENKUlvE0_clEvEUlfffffE_EEvRNS_18TensorIteratorBaseERKT_EUliE_EEviT1_,@function
        .size           _ZN2at6native18elementwise_kernelILi128ELi4EZNS0_15gpu_kernel_implIZZZNS0_49_GLOBAL__N__b919a28f_16_Normalization_cu_5c38458722batch_norm_elementwiseERKNS_6TensorES6_RKSt8optionalIS4_ESA_S6_S6_ENKUlvE0_clEvENKUlvE0_clEvEUlfffffE_EEvRNS_18TensorIteratorBaseERKT_EUliE_EEviT1_,(.L_x_28466 - _ZN2at6native18elementwise_kernelILi128ELi4EZNS0_15gpu_kernel_implIZZZNS0_49_GLOBAL__N__b919a28f_16_Normalization_cu_5c38458722batch_norm_elementwiseERKNS_6TensorES6_RKSt8optionalIS4_ESA_S6_S6_ENKUlvE0_clEvENKUlvE0_clEvEUlfffffE_EEvRNS_18TensorIteratorBaseERKT_EUliE_EEviT1_)
        .other          _ZN2at6native18elementwise_kernelILi128ELi4EZNS0_15gpu_kernel_implIZZZNS0_49_GLOBAL__N__b919a28f_16_Normalization_cu_5c38458722batch_norm_elementwiseERKNS_6TensorES6_RKSt8optionalIS4_ESA_S6_S6_ENKUlvE0_clEvENKUlvE0_clEvEUlfffffE_EEvRNS_18TensorIteratorBaseERKT_EUliE_EEviT1_,@"STO_CUDA_ENTRY STV_DEFAULT"
_ZN2at6native18elementwise_kernelILi128ELi4EZNS0_15gpu_kernel_implIZZZNS0_49_GLOBAL__N__b919a28f_16_Normalization_cu_5c38458722batch_norm_elementwiseERKNS_6TensorES6_RKSt8optionalIS4_ESA_S6_S6_ENKUlvE0_clEvENKUlvE0_clEvEUlfffffE_EEvRNS_18TensorIteratorBaseERKT_EUliE_EEviT1_:
.text._ZN2at6native18elementwise_kernelILi128ELi4EZNS0_15gpu_kernel_implIZZZNS0_49_GLOBAL__N__b919a28f_16_Normalization_cu_5c38458722batch_norm_elementwiseERKNS_6TensorES6_RKSt8optionalIS4_ESA_S6_S6_ENKUlvE0_clEvENKUlvE0_clEvEUlfffffE_EEvRNS_18TensorIteratorBaseERKT_EUliE_EEviT1_:
        /* <DEDUP_REMOVED lines=466> */
.L_x_24804:
        /* <DEDUP_REMOVED lines=22> */
.L_x_24809:
[----:B------:R-:W2:Y:S02]  /*1e80*/  LDG.E.U8 R2, desc[UR36][R2.64] ;  /* 0x0000002402027981 */ /* 0x000ea4000c1e1100 */
[----:B--2---:R-:W-:Y:S01]  /*1e90*/  I2FP.F32.U32 R22, R2 ;  /* 0x0000000200167245 */ /* 0x004fe20000201000 */
[----:B------:R-:W-:Y:S06]  /*1ea0*/  BRA `(.L_x_24811) ;  /* 0x0000000c002c7947 */ /* 0x000fec0003800000 */
.L_x_24808:
        /* <DEDUP_REMOVED lines=9> */
.L_x_24813:
[----:B------:R-:W2:Y:S02]  /*1f40*/  LDG.E R2, desc[UR36][R2.64] ;  /* 0x0000002402027981 */ /* 0x000ea4000c1e1900 */
[----:B--2---:R-:W-:Y:S01]  /*1f50*/  I2FP.F32.S32 R22, R2 ;  /* 0x0000000200167245 */ /* 0x004fe20000201400 */
[----:B------:R-:W-:Y:S06]  /*1f60*/  BRA `(.L_x_24811) ;  /* 0x0000000800fc7947 */ /* 0x000fec0003800000 */
.L_x_24812:
[----:B------:R-:W2:Y:S02]  /*1f70*/  LDG.E.U16 R2, desc[UR36][R2.64] ;  /* 0x0000002402027981 */ /* 0x000ea4000c1e1500 */
[----:B--2---:R0:W1:Y:S01]  /*1f80*/  I2F.S16 R22, R2 ;  /* 0x0000000200167306 */ /* 0x0040620000101400 */
[----:B------:R-:W-:Y:S05]  /*1f90*/  BRA `(.L_x_24811) ;  /* 0x0000000800f07947 */ /* 0x000fea0003800000 */
.L_x_24807:
        /* <DEDUP_REMOVED lines=8> */
.L_x_24815:
[----:B------:R-:W2:Y:S02]  /*2020*/  LDG.E.U16 R2, desc[UR36][R2.64] ;  /* 0x0000002402027981 */ /* 0x000ea4000c1e1500 */
[----:B--2---:R-:W-:Y:S01]  /*2030*/  HADD2.F32 R22, -RZ, R2.H0_H0 ;  /* 0x20000002ff167230 */ /* 0x004fe20000004100 */
[----:B------:R-:W-:Y:S06]  /*2040*/  BRA `(.L_x_24811) ;  /* 0x0000000800c47947 */ /* 0x000fec0003800000 */
.L_x_24814:
        /* <DEDUP_REMOVED lines=8> */
.L_x_24817:
[----:B------:R-:W2:Y:S02]  /*20d0*/  LDG.E.U16 R2, desc[UR36][R2.64] ;  /* 0x0000002402027981 */ /* 0x000ea4000c1e1500 */
[----:B--2---:R-:W-:Y:S01]  /*20e0*/  HADD2.F32 R22, -RZ, R2.H0_H0 ;  /* 0x20000002ff167230 */ /* 0x004fe20000004100 */
[----:B------:R-:W-:Y:S06]  /*20f0*/  BRA `(.L_x_24811) ;  /* 0x0000000800987947 */ /* 0x000fec0003800000 */
.L_x_24816:
[----:B------:R-:W2:Y:S01]  /*2100*/  LDG.E.64 R2, desc[UR36][R2.64] ;  /* 0x0000002402027981 */ /* 0x000ea2000c1e1b00 */
[----:B------:R-:W-:Y:S01]  /*2110*/  UMOV UR4, 0xf0000000 ;  /* 0xf000000000047882 */ /* 0x000fe20000000000 */
[----:B------:R-:W-:Y:S01]  /*2120*/  UMOV UR5, 0x380fffff ;  /* 0x380fffff00057882 */ /* 0x000fe20000000000 */
[----:B--2---:R-:W0:Y:S01]  /*2130*/  F2F.F32.F64 R22, R2 ;  /* 0x0000000200167310 */ /* 0x004e220000301000 */
[----:B------:R-:W-:-:S14]  /*2140*/  DSETP.GEU.AND P0, PT, |R2|, UR4, PT ;  /* 0x0000000402007e2a */ /* 0x000fdc000bf0e200 */
[----:B0-----:R-:W-:Y:S01]  /*2150*/  @!P0 FMUL R22, R22, 1.175494350822287508e-38 ;  /* 0x0080000016168820 */ /* 0x001fe20000400000 */
[----:B------:R-:W-:Y:S06]  /*2160*/  BRA `(.L_x_24811) ;  /* 0x00000008007c7947 */ /* 0x000fec0003800000 */
.L_x_24806:
        /* <DEDUP_REMOVED lines=12> */
.L_x_24820:
[----:B------:R-:W2:Y:S01]  /*2230*/  LDG.E.64 R2, desc[UR36][R2.64] ;  /* 0x0000002402027981 */ /* 0x000ea2000c1e1b00 */
[----:B------:R-:W-:Y:S01]  /*2240*/  UMOV UR4, 0xf0000000 ;  /* 0xf000000000047882 */ /* 0x000fe20000000000 */
[----:B------:R-:W-:Y:S01]  /*2250*/  UMOV UR5, 0x380fffff ;  /* 0x380fffff00057882 */ /* 0x000fe20000000000 */
[----:B--2---:R-:W0:Y:S01]  /*2260*/  F2F.F32.F64 R22, R2 ;  /* 0x0000000200167310 */ /* 0x004e220000301000 */
[----:B------:R-:W-:-:S14]  /*2270*/  DSETP.GEU.AND P0, PT, |R2|, UR4, PT ;  /* 0x0000000402007e2a */ /* 0x000fdc000bf0e200 */
[----:B0-----:R-:W-:Y:S01]  /*2280*/  @!P0 FMUL R22, R22, 1.175494350822287508e-38 ;  /* 0x0080000016168820 */ /* 0x001fe20000400000 */
[----:B------:R-:W-:Y:S06]  /*2290*/  BRA `(.L_x_24811) ;  /* 0x0000000800307947 */ /* 0x000fec0003800000 */
.L_x_24819:
        /* <DEDUP_REMOVED lines=26> */
.L_x_24822:
        /* <DEDUP_REMOVED lines=13> */
.L_x_24821:
[----:B------:R-:W2:Y:S02]  /*2510*/  LDG.E.U16 R2, desc[UR36][R2.64] ;  /* 0x0000002402027981 */ /* 0x000ea4000c1e1500 */
[----:B--2---:R-:W-:Y:S01]  /*2520*/  IMAD.U32 R22, R2, 0x10000, RZ ;  /* 0x0001000002167824 */ /* 0x004fe200078e00ff */
[----:B------:R-:W-:Y:S06]  /*2530*/  BRA `(.L_x_24811) ;  /* 0x0000000400887947 */ /* 0x000fec0003800000 */
.L_x_24818:
        /* <DEDUP_REMOVED lines=11> */
.L_x_24825:
        /* <DEDUP_REMOVED lines=20> */
.L_x_24827:
[----:B------:R-:W-:Y:S05]  /*2730*/  BSYNC B0 ;  /* 0x0000000000007941 */ /* 0x000fea0003800000 */
.L_x_24826:
[----:B------:R-:W-:Y:S01]  /*2740*/  IMAD.SHL.U32 R2, R2, 0x100000, RZ ;  /* 0x0010000002027824 */ /* 0x000fe200078e00ff */
[----:B------:R-:W-:-:S04]  /*2750*/  LEA R3, R0, 0x3b800000, 0x17 ;  /* 0x3b80000000037811 */ /* 0x000fc800078eb8ff */
[----:B------:R-:W-:Y:S01]  /*2760*/  LOP3.LUT R22, R3, R2, R22, 0xfe, !PT ;  /* 0x0000000203167212 */ /* 0x000fe200078efe16 */
[----:B------:R-:W-:Y:S06]  /*2770*/  BRA `(.L_x_24811) ;  /* 0x0000000000f87947 */ /* 0x000fec0003800000 */
.L_x_24824:
        /* <DEDUP_REMOVED lines=20> */
.L_x_24829:
[----:B------:R-:W-:Y:S05]  /*28c0*/  BSYNC B0 ;  /* 0x0000000000007941 */ /* 0x000fea0003800000 */
.L_x_24828:
[----:B------:R-:W-:Y:S01]  /*28d0*/  IMAD.SHL.U32 R2, R2, 0x200000, RZ ;  /* 0x0020000002027824 */ /* 0x000fe200078e00ff */
[----:B------:R-:W-:-:S04]  /*28e0*/  LEA R3, R0, 0x37800000, 0x17 ;  /* 0x3780000000037811 */ /* 0x000fc800078eb8ff */
[----:B------:R-:W-:Y:S01]  /*28f0*/  LOP3.LUT R22, R3, R2, R22, 0xfe, !PT ;  /* 0x0000000203167212 */ /* 0x000fe200078efe16 */
[----:B------:R-:W-:Y:S06]  /*2900*/  BRA `(.L_x_24811) ;  /* 0x0000000000947947 */ /* 0x000fec0003800000 */
.L_x_24823:
        /* <DEDUP_REMOVED lines=14> */
.L_x_24810:
        /* <DEDUP_REMOVED lines=16> */
.L_x_24832:
[----:B------:R-:W-:Y:S01]  /*2af0*/  IMAD.MOV.U32 R22, RZ, RZ, RZ ;  /* 0x000000ffff167224 */ /* 0x000fe200078e00ff */
[----:B------:R-:W-:Y:S06]  /*2b00*/  BRA `(.L_x_24811) ;  /* 0x0000000000147947 */ /* 0x000fec0003800000 */
.L_x_24831:
[----:B------:R-:W2:Y:S02]  /*2b10*/  LDG.E.64 R2, desc[UR36][R2.64] ;  /* 0x0000002402027981 */ /* 0x000ea4000c1e1b00 */
[----:B--2---:R0:W1:Y:S01]  /*2b20*/  I2F.U64 R22, R2 ;  /* 0x0000000200167312 */ /* 0x0040620000301000 */
[----:B------:R-:W-:Y:S05]  /*2b30*/  BRA `(.L_x_24811) ;  /* 0x0000000000087947 */ /* 0x000fea0003800000 */
.L_x_24830:
[----:B------:R-:W2:Y:S02]  /*2b40*/  LDG.E R2, desc[UR36][R2.64] ;  /* 0x0000002402027981 */ /* 0x000ea4000c1e1900 */
[----:B--2---:R-:W-:-:S07]  /*2b50*/  I2FP.F32.U32 R22, R2 ;  /* 0x0000000200167245 */ /* 0x004fce0000201000 */
.L_x_24811:
[----:B------:R-:W-:Y:S05]  /*2b60*/  BSYNC B6 ;  /* 0x0000000000067941 */ /* 0x000fea0003800000 */
.L_x_24805:
        /* <DEDUP_REMOVED lines=19> */
.L_x_24837:
[----:B------:R-:W2:Y:S02]  /*2ca0*/  LDG.E.U8 R2, desc[UR36][R2.64] ;  /* 0x0000002402027981 */ /* 0x000ea4000c1e1100 */
[----:B--2---:R-:W-:Y:S01]  /*2cb0*/  I2FP.F32.U32 R23, R2 ;  /* 0x0000000200177245 */ /* 0x004fe20000201000 */
[----:B------:R-:W-:Y:S06]  /*2cc0*/  BRA `(.L_x_24839) ;  /* 0x0000000c002c7947 */ /* 0x000fec0003800000 */
.L_x_24836:
        /* <DEDUP_REMOVED lines=9> */
.L_x_24841:
[----:B------:R-:W2:Y:S02]  /*2d60*/  LDG.E R2, desc[UR36][R2.64] ;  /* 0x0000002402027981 */ /* 0x000ea4000c1e1900 */
[----:B--2---:R-:W-:Y:S01]  /*2d70*/  I2FP.F32.S32 R23, R2 ;  /* 0x0000000200177245 */ /* 0x004fe20000201400 */
[----:B------:R-:W-:Y:S06]  /*2d80*/  BRA `(.L_x_24839) ;  /* 0x0000000800fc7947 */ /* 0x000fec0003800000 */
.L_x_24840:
[----:B------:R-:W2:Y:S02]  /*2d90*/  LDG.E.U16 R2, desc[UR36][R2.64] ;  /* 0x0000002402027981 */ /* 0x000ea4000c1e1500 */
[----:B--2---:R4:W0:Y:S01]  /*2da0*/  I2F.S16 R23, R2 ;  /* 0x0000000200177306 */ /* 0x0048220000101400 */
[----:B------:R-:W-:Y:S05]  /*2db0*/  BRA `(.L_x_24839) ;  /* 0x0000000800f07947 */ /* 0x000fea0003800000 */
.L_x_24835:
        /* <DEDUP_REMOVED lines=8> */
.L_x_24843:
[----:B------:R-:W2:Y:S02]  /*2e40*/  LDG.E.U16 R2, desc[UR36][R2.64] ;  /* 0x0000002402027981 */ /* 0x000ea4000c1e1500 */
[----:B--2---:R-:W-:Y:S01]  /*2e50*/  HADD2.F32 R23, -RZ, R2.H0_H0 ;  /* 0x20000002ff177230 */ /* 0x004fe20000004100 */
[----:B------:R-:W-:Y:S06]  /*2e60*/  BRA `(.L_x_24839) ;  /* 0x0000000800c47947 */ /* 0x000fec0003800000 */
.L_x_24842:
        /* <DEDUP_REMOVED lines=8> */
.L_x_24845:
[----:B------:R-:W2:Y:S02]  /*2ef0*/  LDG.E.U16 R2, desc[UR36][R2.64] ;  /* 0x0000002402027981 */ /* 0x000ea4000c1e1500 */
[----:B--2---:R-:W-:Y:S01]  /*2f00*/  HADD2.F32 R23, -RZ, R2.H0_H0 ;  /* 0x20000002ff177230 */ /* 0x004fe20000004100 */
[----:B------:R-:W-:Y:S06]  /*2f10*/  BRA `(.L_x_24839) ;  /* 0x0000000800987947 */ /* 0x000fec0003800000 */
.L_x_24844:
[----:B------:R-:W2:Y:S01]  /*2f20*/  LDG.E.64 R2, desc[UR36][R2.64] ;  /* 0x0000002402027981 */ /* 0x000ea2000c1e1b00 */
[----:B------:R-:W-:Y:S01]  /*2f30*/  UMOV UR4, 0xf0000000 ;  /* 0xf000000000047882 */ /* 0x000fe20000000000 */
[----:B------:R-:W-:Y:S01]  /*2f40*/  UMOV UR5, 0x380fffff ;  /* 0x380fffff00057882 */ /* 0x000fe20000000000 */
[----:B--2---:R-:W0:Y:S01]  /*2f50*/  F2F.F32.F64 R23, R2 ;  /* 0x0000000200177310 */ /* 0x004e220000301000 */
[----:B------:R-:W-:-:S14]  /*2f60*/  DSETP.GEU.AND P0, PT, |R2|, UR4, PT ;  /* 0x0000000402007e2a */ /* 0x000fdc000bf0e200 */
[----:B0-----:R-:W-:Y:S01]  /*2f70*/  @!P0 FMUL R23, R23, 1.175494350822287508e-38 ;  /* 0x0080000017178820 */ /* 0x001fe20000400000 */
[----:B------:R-:W-:Y:S06]  /*2f80*/  BRA `(.L_x_24839) ;  /* 0x00000008007c7947 */ /* 0x000fec0003800000 */
.L_x_24834:
        /* <DEDUP_REMOVED lines=12> */
.L_x_24848:
[----:B------:R-:W2:Y:S01]  /*3050*/  LDG.E.64 R2, desc[UR36][R2.64] ;  /* 0x0000002402027981 */ /* 0x000ea2000c1e1b00 */
[----:B------:R-:W-:Y:S01]  /*3060*/  UMOV UR4, 0xf0000000 ;  /* 0xf000000000047882 */ /* 0x000fe20000000000 */
[----:B------:R-:W-:Y:S01]  /*3070*/  UMOV UR5, 0x380fffff ;  /* 0x380fffff00057882 */ /* 0x000fe20000000000 */
[----:B--2---:R-:W0:Y:S01]  /*3080*/  F2F.F32.F64 R23, R2 ;  /* 0x0000000200177310 */ /* 0x004e220000301000 */
[----:B------:R-:W-:-:S14]  /*3090*/  DSETP.GEU.AND P0, PT, |R2|, UR4, PT ;  /* 0x0000000402007e2a */ /* 0x000fdc000bf0e200 */
[----:B0-----:R-:W-:Y:S01]  /*30a0*/  @!P0 FMUL R23, R23, 1.175494350822287508e-38 ;  /* 0x0080000017178820 */ /* 0x001fe20000400000 */
[----:B------:R-:W-:Y:S06]  /*30b0*/  BRA `(.L_x_24839) ;  /* 0x0000000800307947 */ /* 0x000fec0003800000 */
.L_x_24847:
        /* <DEDUP_REMOVED lines=26> */
.L_x_24850:
        /* <DEDUP_REMOVED lines=13> */
.L_x_24849:
[----:B------:R-:W2:Y:S02]  /*3330*/  LDG.E.U16 R2, desc[UR36][R2.64] ;  /* 0x0000002402027981 */ /* 0x000ea4000c1e1500 */
[----:B--2---:R-:W-:Y:S01]  /*3340*/  IMAD.U32 R23, R2, 0x10000, RZ ;  /* 0x0001000002177824 */ /* 0x004fe200078e00ff */
[----:B------:R-:W-:Y:S06]  /*3350*/  BRA `(.L_x_24839) ;  /* 0x0000000400887947 */ /* 0x000fec0003800000 */
.L_x_24846:
        /* <DEDUP_REMOVED lines=11> */
.L_x_24853:
        /* <DEDUP_REMOVED lines=20> */
.L_x_24855:
[----:B------:R-:W-:Y:S05]  /*3550*/  BSYNC B0 ;  /* 0x0000000000007941 */ /* 0x000fea0003800000 */
.L_x_24854:
[----:B------:R-:W-:Y:S01]  /*3560*/  IMAD.SHL.U32 R2, R2, 0x100000, RZ ;  /* 0x0010000002027824 */ /* 0x000fe200078e00ff */
[----:B------:R-:W-:-:S04]  /*3570*/  LEA R0, R0, 0x3b800000, 0x17 ;  /* 0x3b80000000007811 */ /* 0x000fc800078eb8ff */
[----:B------:R-:W-:Y:S01]  /*3580*/  LOP3.LUT R23, R0, R2, R23, 0xfe, !PT ;  /* 0x0000000200177212 */ /* 0x000fe200078efe17 */
[----:B------:R-:W-:Y:S06]  /*3590*/  BRA `(.L_x_24839) ;  /* 0x0000000000f87947 */ /* 0x000fec0003800000 */
.L_x_24852:
        /* <DEDUP_REMOVED lines=20> */
.L_x_24857:
[----:B------:R-:W-:Y:S05]  /*36e0*/  BSYNC B0 ;  /* 0x0000000000007941 */ /* 0x000fea0003800000 */
.L_x_24856:
[----:B------:R-:W-:Y:S01]  /*36f0*/  IMAD.SHL.U32 R2, R2, 0x200000, RZ ;  /* 0x0020000002027824 */ /* 0x000fe200078e00ff */
[----:B------:R-:W-:-:S04]  /*3700*/  LEA R0, R0, 0x37800000, 0x17 ;  /* 0x3780000000007811 */ /* 0x000fc800078eb8ff */
[----:B------:R-:W-:Y:S01]  /*3710*/  LOP3.LUT R23, R0, R2, R23, 0xfe, !PT ;  /* 0x0000000200177212 */ /* 0x000fe200078efe17 */
[----:B------:R-:W-:Y:S06]  /*3720*/  BRA `(.L_x_24839) ;  /* 0x0000000000947947 */ /* 0x000fec0003800000 */
.L_x_24851:
        /* <DEDUP_REMOVED lines=14> */
.L_x_24838:
        /* <DEDUP_REMOVED lines=16> */
.L_x_24860:
[----:B------:R-:W-:Y:S01]  /*3910*/  IMAD.MOV.U32 R23, RZ, RZ, RZ ;  /* 0x000000ffff177224 */ /* 0x000fe200078e00ff */
[----:B------:R-:W-:Y:S06]  /*3920*/  BRA `(.L_x_24839) ;  /* 0x0000000000147947 */ /* 0x000fec0003800000 */
.L_x_24859:
[----:B------:R-:W2:Y:S02]  /*3930*/  LDG.E.64 R2, desc[UR36][R2.64] ;  /* 0x0000002402027981 */ /* 0x000ea4000c1e1b00 */
[----:B--2---:R0:W1:Y:S01]  /*3940*/  I2F.U64 R23, R2 ;  /* 0x0000000200177312 */ /* 0x0040620000301000 */
[----:B------:R-:W-:Y:S05]  /*3950*/  BRA `(.L_x_24839) ;  /* 0x0000000000087947 */ /* 0x000fea0003800000 */
.L_x_24858:
[----:B------:R-:W2:Y:S02]  /*3960*/  LDG.E R2, desc[UR36][R2.64] ;  /* 0x0000002402027981 */ /* 0x000ea4000c1e1900 */
[----:B--2---:R-:W-:-:S07]  /*3970*/  I2FP.F32.U32 R23, R2 ;  /* 0x0000000200177245 */ /* 0x004fce0000201000 */
.L_x_24839:
[----:B------:R-:W-:Y:S05]  /*3980*/  BSYNC B6 ;  /* 0x0000000000067941 */ /* 0x000fea0003800000 */
.L_x_24833:
        /* <DEDUP_REMOVED lines=19> */
.L_x_24865:
[----:B------:R-:W2:Y:S02]  /*3ac0*/  LDG.E.U8 R2, desc[UR36][R2.64] ;  /* 0x0000002402027981 */ /* 0x000ea4000c1e1100 */
[----:B--2---:R-:W-:Y:S01]  /*3ad0*/  I2FP.F32.U32 R24, R2 ;  /* 0x0000000200187245 */ /* 0x004fe20000201000 */
[----:B------:R-:W-:Y:S06]  /*3ae0*/  BRA `(.L_x_24867) ;  /* 0x0000000c002c7947 */ /* 0x000fec0003800000 */
.L_x_24864:
        /* <DEDUP_REMOVED lines=9> */
.L_x_24869:
[----:B------:R-:W2:Y:S02]  /*3b80*/  LDG.E R2, desc[UR36][R2.64] ;  /* 0x0000002402027981 */ /* 0x000ea4000c1e1900 */
[----:B--2---:R-:W-:Y:S01]  /*3b90*/  I2FP.F32.S32 R24, R2 ;  /* 0x0000000200187245 */ /* 0x004fe20000201400 */
[----:B------:R-:W-:Y:S06]  /*3ba0*/  BRA `(.L_x_24867) ;  /* 0x0000000800fc7947 */ /* 0x000fec0003800000 */
.L_x_24868:
[----:B------:R-:W2:Y:S02]  /*3bb0*/  LDG.E.U16 R2, desc[UR36][R2.64] ;  /* 0x0000002402027981 */ /* 0x000ea4000c1e1500 */
[----:B--2---:R4:W0:Y:S01]  /*3bc0*/  I2F.S16 R24, R2 ;  /* 0x0000000200187306 */ /* 0x0048220000101400 */
[----:B------:R-:W-:Y:S05]  /*3bd0*/  BRA `(.L_x_24867) ;  /* 0x0000000800f07947 */ /* 0x000fea0003800000 */
.L_x_24863:
        /* <DEDUP_REMOVED lines=8> */
.L_x_24871:
[----:B------:R-:W2:Y:S02]  /*3c60*/  LDG.E.U16 R2, desc[UR36][R2.64] ;  /* 0x0000002402027981 */ /* 0x000ea4000c1e1500 */
[----:B--2---:R-:W-:Y:S01]  /*3c70*/  HADD2.F32 R24, -RZ, R2.H0_H0 ;  /* 0x20000002ff187230 */ /* 0x004fe20000004100 */
[----:B------:R-:W-:Y:S06]  /*3c80*/  BRA `(.L_x_24867) ;  /* 0x0000000800c47947 */ /* 0x000fec0003800000 */
.L_x_24870:
        /* <DEDUP_REMOVED lines=8> */
.L_x_24873:
[----:B------:R-:W2:Y:S02]  /*3d10*/  LDG.E.U16 R2, desc[UR36][R2.64] ;  /* 0x0000002402027981 */ /* 0x000ea4000c1e1500 */
[----:B--2---:R-:W-:Y:S01]  /*3d20*/  HADD2.F32 R24, -RZ, R2.H0_H0 ;  /* 0x20000002ff187230 */ /* 0x004fe20000004100 */
[----:B------:R-:W-:Y:S06]  /*3d30*/  BRA `(.L_x_24867) ;  /* 0x0000000800987947 */ /* 0x000fec0003800000 */
.L_x_24872:
[----:B------:R-:W2:Y:S01]  /*3d40*/  LDG.E.64 R2, desc[UR36][R2.64] ;  /* 0x0000002402027981 */ /* 0x000ea2000c1e1b00 */
[----:B------:R-:W-:Y:S01]  /*3d50*/  UMOV UR4, 0xf0000000 ;  /* 0xf000000000047882 */ /* 0x000fe20000000000 */
[----:B------:R-:W-:Y:S01]  /*3d60*/  UMOV UR5, 0x380fffff ;  /* 0x380fffff00057882 */ /* 0x000fe20000000000 */
[----:B--2---:R-:W0:Y:S01]  /*3d70*/  F2F.F32.F64 R24, R2 ;  /* 0x0000000200187310 */ /* 0x004e220000301000 */
[----:B------:R-:W-:-:S14]  /*3d80*/  DSETP.GEU.AND P0, PT, |R2|, UR4, PT ;  /* 0x0000000402007e2a */ /* 0x000fdc000bf0e200 */
[----:B0-----:R-:W-:Y:S01]  /*3d90*/  @!P0 FMUL R24, R24, 1.175494350822287508e-38 ;  /* 0x0080000018188820 */ /* 0x001fe20000400000 */
[----:B------:R-:W-:Y:S06]  /*3da0*/  BRA `(.L_x_24867) ;  /* 0x00000008007c7947 */ /* 0x000fec0003800000 */
.L_x_24862:
        /* <DEDUP_REMOVED lines=12> */
.L_x_24876:
[----:B------:R-:W2:Y:S01]  /*3e70*/  LDG.E.64 R2, desc[UR36][R2.64] ;  /* 0x0000002402027981 */ /* 0x000ea2000c1e1b00 */
[----:B------:R-:W-:Y:S01]  /*3e80*/  UMOV UR4, 0xf0000000 ;  /* 0xf000000000047882 */ /* 0x000fe20000000000 */
[----:B------:R-:W-:Y:S01]  /*3e90*/  UMOV UR5, 0x380fffff ;  /* 0x380fffff00057882 */ /* 0x000fe20000000000 */
[----:B--2---:R-:W0:Y:S01]  /*3ea0*/  F2F.F32.F64 R24, R2 ;  /* 0x0000000200187310 */ /* 0x004e220000301000 */
[----:B------:R-:W-:-:S14]  /*3eb0*/  DSETP.GEU.AND P0, PT, |R2|, UR4, PT ;  /* 0x0000000402007e2a */ /* 0x000fdc000bf0e200 */
[----:B0-----:R-:W-:Y:S01]  /*3ec0*/  @!P0 FMUL R24, R24, 1.175494350822287508e-38 ;  /* 0x0080000018188820 */ /* 0x001fe20000400000 */
[----:B------:R-:W-:Y:S06]  /*3ed0*/  BRA `(.L_x_24867) ;  /* 0x0000000800307947 */ /* 0x000fec0003800000 */
.L_x_24875:
        /* <DEDUP_REMOVED lines=26> */
.L_x_24878:
        /* <DEDUP_REMOVED lines=13> */
.L_x_24877:
[----:B------:R-:W2:Y:S02]  /*4150*/  LDG.E.U16 R2, desc[UR36][R2.64] ;  /* 0x0000002402027981 */ /* 0x000ea4000c1e1500 */
[----:B--2---:R-:W-:Y:S01]  /*4160*/  IMAD.U32 R24, R2, 0x10000, RZ ;  /* 0x0001000002187824 */ /* 0x004fe200078e00ff */
[----:B------:R-:W-:Y:S06]  /*4170*/  BRA `(.L_x_24867) ;  /* 0x0000000400887947 */ /* 0x000fec0003800000 */
.L_x_24874:
        /* <DEDUP_REMOVED lines=11> */
.L_x_24881:
        /* <DEDUP_REMOVED lines=20> */
.L_x_24883:
[----:B------:R-:W-:Y:S05]  /*4370*/  BSYNC B0 ;  /* 0x0000000000007941 */ /* 0x000fea0003800000 */
.L_x_24882:
[----:B------:R-:W-:Y:S01]  /*4380*/  IMAD.SHL.U32 R2, R2, 0x100000, RZ ;  /* 0x0010000002027824 */ /* 0x000fe200078e00ff */
[----:B------:R-:W-:-:S04]  /*4390*/  LEA R3, R0, 0x3b800000, 0x17 ;  /* 0x3b80000000037811 */ /* 0x000fc800078eb8ff */
[----:B------:R-:W-:Y:S01]  /*43a0*/  LOP3.LUT R24, R3, R2, R24, 0xfe, !PT ;  /* 0x0000000203187212 */ /* 0x000fe200078efe18 */
[----:B------:R-:W-:Y:S06]  /*43b0*/  BRA `(.L_x_24867) ;  /* 0x0000000000f87947 */ /* 0x000fec0003800000 */
.L_x_24880:
        /* <DEDUP_REMOVED lines=20> */
.L_x_24885:
[----:B------:R-:W-:Y:S05]  /*4500*/  BSYNC B0 ;  /* 0x0000000000007941 */ /* 0x000fea0003800000 */
.L_x_24884:
[----:B------:R-:W-:Y:S01]  /*4510*/  IMAD.SHL.U32 R2, R2, 0x200000, RZ ;  /* 0x0020000002027824 */ /* 0x000fe200078e00ff */
[----:B------:R-:W-:-:S04]  /*4520*/  LEA R3, R0, 0x37800000, 0x17 ;  /* 0x3780000000037811 */ /* 0x000fc800078eb8ff */
[----:B------:R-:W-:Y:S01]  /*4530*/  LOP3.LUT R24, R3, R2, R24, 0xfe, !PT ;  /* 0x0000000203187212 */ /* 0x000fe200078efe18 */
[----:B------:R-:W-:Y:S06]  /*4540*/  BRA `(.L_x_24867) ;  /* 0x0000000000947947 */ /* 0x000fec0003800000 */
.L_x_24879:
        /* <DEDUP_REMOVED lines=14> */
.L_x_24866:
        /* <DEDUP_REMOVED lines=16> */
.L_x_24888:
[----:B------:R-:W-:Y:S01]  /*4730*/  IMAD.MOV.U32 R24, RZ, RZ, RZ ;  /* 0x000000ffff187224 */ /* 0x000fe200078e00ff */
[----:B------:R-:W-:Y:S06]  /*4740*/  BRA `(.L_x_24867) ;  /* 0x0000000000147947 */ /* 0x000fec0003800000 */
.L_x_24887:
[----:B------:R-:W2:Y:S02]  /*4750*/  LDG.E.64 R2, desc[UR36][R2.64] ;  /* 0x0000002402027981 */ /* 0x000ea4000c1e1b00 */
[----:B--2---:R0:W1:Y:S01]  /*4760*/  I2F.U64 R24, R2 ;  /* 0x0000000200187312 */ /* 0x0040620000301000 */
[----:B------:R-:W-:Y:S05]  /*4770*/  BRA `(.L_x_24867) ;  /* 0x0000000000087947 */ /* 0x000fea0003800000 */
.L_x_24886:
[----:B------:R-:W2:Y:S02]  /*4780*/  LDG.E R2, desc[UR36][R2.64] ;  /* 0x0000002402027981 */ /* 0x000ea4000c1e1900 */
[----:B--2---:R-:W-:-:S07]  /*4790*/  I2FP.F32.U32 R24, R2 ;  /* 0x0000000200187245 */ /* 0x004fce0000201000 */
.L_x_24867:
[----:B------:R-:W-:Y:S05]  /*47a0*/  BSYNC B6 ;  /* 0x0000000000067941 */ /* 0x000fea0003800000 */
.L_x_24861:
        /* <DEDUP_REMOVED lines=19> */
.L_x_24893:
[----:B------:R-:W2:Y:S02]  /*48e0*/  LDG.E.U8 R2, desc[UR36][R2.64] ;  /* 0x0000002402027981 */ /* 0x000ea4000c1e1100 */
[----:B--2---:R-:W-:Y:S01]  /*48f0*/  I2FP.F32.U32 R27, R2 ;  /* 0x00000002001b7245 */ /* 0x004fe20000201000 */
[----:B------:R-:W-:Y:S06]  /*4900*/  BRA `(.L_x_24895) ;  /* 0x0000000c002c7947 */ /* 0x000fec0003800000 */
.L_x_24892:
        /* <DEDUP_REMOVED lines=9> */
.L_x_24897:
[----:B------:R-:W2:Y:S02]  /*49a0*/  LDG.E R2, desc[UR36][R2.64] ;  /* 0x0000002402027981 */ /* 0x000ea4000c1e1900 */
[----:B--2---:R-:W-:Y:S01]  /*49b0*/  I2FP.F32.S32 R27, R2 ;  /* 0x00000002001b7245 */ /* 0x004fe20000201400 */
[----:B------:R-:W-:Y:S06]  /*49c0*/  BRA `(.L_x_24895) ;  /* 0x0000000800fc7947 */ /* 0x000fec0003800000 */
.L_x_24896:
[----:B------:R-:W2:Y:S02]  /*49d0*/  LDG.E.U16 R2, desc[UR36][R2.64] ;  /* 0x0000002402027981 */ /* 0x000ea4000c1e1500 */
[----:B--2---:R0:W1:Y:S01]  /*49e0*/  I2F.S16 R27, R2 ;  /* 0x00000002001b7306 */ /* 0x0040620000101400 */
[----:B------:R-:W-:Y:S05]  /*49f0*/  BRA `(.L_x_24895) ;  /* 0x0000000800f07947 */ /* 0x000fea0003800000 */
.L_x_24891:
        /* <DEDUP_REMOVED lines=8> */
.L_x_24899:
[----:B------:R-:W2:Y:S02]  /*4a80*/  LDG.E.U16 R2, desc[UR36][R2.64] ;  /* 0x0000002402027981 */ /* 0x000ea4000c1e1500 */
[----:B--2---:R-:W-:Y:S01]  /*4a90*/  HADD2.F32 R27, -RZ, R2.H0_H0 ;  /* 0x20000002ff1b7230 */ /* 0x004fe20000004100 */
[----:B------:R-:W-:Y:S06]  /*4aa0*/  BRA `(.L_x_24895) ;  /* 0x0000000800c47947 */ /* 0x000fec0003800000 */
.L_x_24898:
        /* <DEDUP_REMOVED lines=8> */
.L_x_24901:
[----:B------:R-:W2:Y:S02]  /*4b30*/  LDG.E.U16 R2, desc[UR36][R2.64] ;  /* 0x0000002402027981 */ /* 0x000ea4000c1e1500 */
[----:B--2---:R-:W-:Y:S01]  /*4b40*/  HADD2.F32 R27, -RZ, R2.H0_H0 ;  /* 0x20000002ff1b7230 */ /* 0x004fe20000004100 */
[----:B------:R-:W-:Y:S06]  /*4b50*/  BRA `(.L_x_24895) ;  /* 0x0000000800987947 */ /* 0x000fec0003800000 */
.L_x_24900:
[----:B------:R-:W2:Y:S01]  /*4b60*/  LDG.E.64 R2, desc[UR36][R2.64] ;  /* 0x0000002402027981 */ /* 0x000ea2000c1e1b00 */
[----:B------:R-:W-:Y:S01]  /*4b70*/  UMOV UR4, 0xf0000000 ;  /* 0xf000000000047882 */ /* 0x000fe20000000000 */
[----:B------:R-:W-:Y:S01]  /*4b80*/  UMOV UR5, 0x380fffff ;  /* 0x380fffff00057882 */ /* 0x000fe20000000000 */
[----:B--2---:R-:W0:Y:S01]  /*4b90*/  F2F.F32.F64 R27, R2 ;  /* 0x00000002001b7310 */ /* 0x004e220000301000 */
[----:B------:R-:W-:-:S14]  /*4ba0*/  DSETP.GEU.AND P0, PT, |R2|, UR4, PT ;  /* 0x0000000402007e2a */ /* 0x000fdc000bf0e200 */
[----:B0-----:R-:W-:Y:S01]  /*4bb0*/  @!P0 FMUL R27, R27, 1.175494350822287508e-38 ;  /* 0x008000001b1b8820 */ /* 0x001fe20000400000 */
[----:B------:R-:W-:Y:S06]  /*4bc0*/  BRA `(.L_x_24895) ;  /* 0x00000008007c7947 */ /* 0x000fec0003800000 */
.L_x_24890:
        /* <DEDUP_REMOVED lines=12> */
.L_x_24904:
[----:B------:R-:W2:Y:S01]  /*4c90*/  LDG.E.64 R2, desc[UR36][R2.64] ;  /* 0x0000002402027981 */ /* 0x000ea2000c1e1b00 */
[----:B------:R-:W-:Y:S01]  /*4ca0*/  UMOV UR4, 0xf0000000 ;  /* 0xf000000000047882 */ /* 0x000fe20000000000 */
[----:B------:R-:W-:Y:S01]  /*4cb0*/  UMOV UR5, 0x380fffff ;  /* 0x380fffff00057882 */ /* 0x000fe20000000000 */
[----:B--2---:R-:W0:Y:S01]  /*4cc0*/  F2F.F32.F64 R27, R2 ;  /* 0x00000002001b7310 */ /* 0x004e220000301000 */
[----:B------:R-:W-:-:S14]  /*4cd0*/  DSETP.GEU.AND P0, PT, |R2|, UR4, PT ;  /* 0x0000000402007e2a */ /* 0x000fdc000bf0e200 */
[----:B0-----:R-:W-:Y:S01]  /*4ce0*/  @!P0 FMUL R27, R27, 1.175494350822287508e-38 ;  /* 0x008000001b1b8820 */ /* 0x001fe20000400000 */
[----:B------:R-:W-:Y:S06]  /*4cf0*/  BRA `(.L_x_24895) ;  /* 0x0000000800307947 */ /* 0x000fec0003800000 */
.L_x_24903:
        /* <DEDUP_REMOVED lines=26> */
.L_x_24906:
        /* <DEDUP_REMOVED lines=13> */
.L_x_24905:
[----:B------:R-:W2:Y:S02]  /*4f70*/  LDG.E.U16 R2, desc[UR36][R2.64] ;  /* 0x0000002402027981 */ /* 0x000ea4000c1e1500 */
[----:B--2---:R-:W-:Y:S01]  /*4f80*/  IMAD.U32 R27, R2, 0x10000, RZ ;  /* 0x00010000021b7824 */ /* 0x004fe200078e00ff */
[----:B------:R-:W-:Y:S06]  /*4f90*/  BRA `(.L_x_24895) ;  /* 0x0000000400887947 */ /* 0x000fec0003800000 */
.L_x_24902:
        /* <DEDUP_REMOVED lines=11> */
.L_x_24909:
        /* <DEDUP_REMOVED lines=20> */
.L_x_24911:
[----:B------:R-:W-:Y:S05]  /*5190*/  BSYNC B0 ;  /* 0x0000000000007941 */ /* 0x000fea0003800000 */
.L_x_24910:
[----:B------:R-:W-:Y:S01]  /*51a0*/  IMAD.SHL.U32 R2, R2, 0x100000, RZ ;  /* 0x0010000002027824 */ /* 0x000fe200078e00ff */
[----:B------:R-:W-:-:S04]  /*51b0*/  LEA R0, R0, 0x3b800000, 0x17 ;  /* 0x3b80000000007811 */ /* 0x000fc800078eb8ff */
[----:B------:R-:W-:Y:S01]  /*51c0*/  LOP3.LUT R27, R0, R2, R27, 0xfe, !PT ;  /* 0x00000002001b7212 */ /* 0x000fe200078efe1b */
[----:B------:R-:W-:Y:S06]  /*51d0*/  BRA `(.L_x_24895) ;  /* 0x0000000000f87947 */ /* 0x000fec0003800000 */
.L_x_24908:
        /* <DEDUP_REMOVED lines=20> */
.L_x_24913:
[----:B------:R-:W-:Y:S05]  /*5320*/  BSYNC B0 ;  /* 0x0000000000007941 */ /* 0x000fea0003800000 */
.L_x_24912:
[----:B------:R-:W-:Y:S01]  /*5330*/  IMAD.SHL.U32 R2, R2, 0x200000, RZ ;  /* 0x0020000002027824 */ /* 0x000fe200078e00ff */
[----:B------:R-:W-:-:S04]  /*5340*/  LEA R0, R0, 0x37800000, 0x17 ;  /* 0x3780000000007811 */ /* 0x000fc800078eb8ff */
[----:B------:R-:W-:Y:S01]  /*5350*/  LOP3.LUT R27, R0, R2, R27, 0xfe, !PT ;  /* 0x00000002001b7212 */ /* 0x000fe200078efe1b */
[----:B------:R-:W-:Y:S06]  /*5360*/  BRA `(.L_x_24895) ;  /* 0x0000000000947947 */ /* 0x000fec0003800000 */
.L_x_24907:
        /* <DEDUP_REMOVED lines=14> */
.L_x_24894:
        /* <DEDUP_REMOVED lines=16> */
.L_x_24916:
[----:B------:R-:W-:Y:S01]  /*5550*/  IMAD.MOV.U32 R27, RZ, RZ, RZ ;  /* 0x000000ffff1b7224 */ /* 0x000fe200078e00ff */
[----:B------:R-:W-:Y:S06]  /*5560*/  BRA `(.L_x_24895) ;  /* 0x0000000000147947 */ /* 0x000fec0003800000 */
.L_x_24915:
[----:B------:R-:W2:Y:S02]  /*5570*/  LDG.E.64 R2, desc[UR36][R2.64] ;  /* 0x0000002402027981 */ /* 0x000ea4000c1e1b00 */
[----:B--2---:R0:W1:Y:S01]  /*5580*/  I2F.U64 R27, R2 ;  /* 0x00000002001b7312 */ /* 0x0040620000301000 */
[----:B------:R-:W-:Y:S05]  /*5590*/  BRA `(.L_x_24895) ;  /* 0x0000000000087947 */ /* 0x000fea0003800000 */
.L_x_24914:
[----:B------:R-:W2:Y:S02]  /*55a0*/  LDG.E R2, desc[UR36][R2.64] ;  /* 0x0000002402027981 */ /* 0x000ea4000c1e1900 */
[----:B--2---:R-:W-:-:S07]  /*55b0*/  I2FP.F32.U32 R27, R2 ;  /* 0x00000002001b7245 */ /* 0x004fce0000201000 */
.L_x_24895:
[----:B------:R-:W-:Y:S05]  /*55c0*/  BSYNC B6 ;  /* 0x0000000000067941 */ /* 0x000fea0003800000 */
.L_x_24889:
        /* <DEDUP_REMOVED lines=19> */
.L_x_24921:
[----:B------:R-:W2:Y:S02]  /*5700*/  LDG.E.U8 R2, desc[UR36][R2.64] ;  /* 0x0000002402027981 */ /* 0x000ea4000c1e1100 */
[----:B--2---:R-:W-:Y:S01]  /*5710*/  I2FP.F32.U32 R5, R2 ;  /* 0x0000000200057245 */ /* 0x004fe20000201000 */
[----:B------:R-:W-:Y:S06]  /*5720*/  BRA `(.L_x_24923) ;  /* 0x0000000c002c7947 */ /* 0x000fec0003800000 */
.L_x_24920:
        /* <DEDUP_REMOVED lines=9> */
.L_x_24925:
[----:B------:R-:W2:Y:S02]  /*57c0*/  LDG.E R2, desc[UR36][R2.64] ;  /* 0x0000002402027981 */ /* 0x000ea4000c1e1900 */
[----:B--2---:R-:W-:Y:S01]  /*57d0*/  I2FP.F32.S32 R5, R2 ;  /* 0x0000000200057245 */ /* 0x004fe20000201400 */
[----:B------:R-:W-:Y:S06]  /*57e0*/  BRA `(.L_x_24923) ;  /* 0x0000000800fc7947 */ /* 0x000fec0003800000 */
.L_x_24924:
[----:B------:R-:W2:Y:S02]  /*57f0*/  LDG.E.U16 R2, desc[UR36][R2.64] ;  /* 0x0000002402027981 */ /* 0x000ea4000c1e1500 */
[----:B--2---:R0:W1:Y:S01]  /*5800*/  I2F.S16 R5, R2 ;  /* 0x0000000200057306 */ /* 0x0040620000101400 */
[----:B------:R-:W-:Y:S05]  /*5810*/  BRA `(.L_x_24923) ;  /* 0x0000000800f07947 */ /* 0x000fea0003800000 */
.L_x_24919:
        /* <DEDUP_REMOVED lines=8> */
.L_x_24927:
[----:B------:R-:W2:Y:S02]  /*58a0*/  LDG.E.U16 R2, desc[UR36][R2.64] ;  /* 0x0000002402027981 */ /* 0x000ea4000c1e1500 */
[----:B--2---:R-:W-:Y:S01]  /*58b0*/  HADD2.F32 R5, -RZ, R2.H0_H0 ;  /* 0x20000002ff057230 */ /* 0x004fe20000004100 */
[----:B------:R-:W-:Y:S06]  /*58c0*/  BRA `(.L_x_24923) ;  /* 0x0000000800c47947 */ /* 0x000fec0003800000 */
.L_x_24926:
        /* <DEDUP_REMOVED lines=8> */
.L_x_24929:
[----:B------:R-:W2:Y:S02]  /*5950*/  LDG.E.U16 R2, desc[UR36][R2.64] ;  /* 0x0000002402027981 */ /* 0x000ea4000c1e1500 */
[----:B--2---:R-:W-:Y:S01]  /*5960*/  HADD2.F32 R5, -RZ, R2.H0_H0 ;  /* 0x20000002ff057230 */ /* 0x004fe20000004100 */
[----:B------:R-:W-:Y:S06]  /*5970*/  BRA `(.L_x_24923) ;  /* 0x0000000800987947 */ /* 0x000fec0003800000 */
.L_x_24928:
[----:B------:R-:W2:Y:S01]  /*5980*/  LDG.E.64 R2, desc[UR36][R2.64] ;  /* 0x0000002402027981 */ /* 0x000ea2000c1e1b00 */
[----:B------:R-:W-:Y:S01]  /*5990*/  UMOV UR4, 0xf0000000 ;  /* 0xf000000000047882 */ /* 0x000fe20000000000 */
[----:B------:R-:W-:Y:S01]  /*59a0*/  UMOV UR5, 0x380fffff ;  /* 0x380fffff00057882 */ /* 0x000fe20000000000 */
[----:B--2---:R-:W0:Y:S01]  /*59b0*/  F2F.F32.F64 R5, R2 ;  /* 0x0000000200057310 */ /* 0x004e220000301000 */
[----:B------:R-:W-:-:S14]  /*59c0*/  DSETP.GEU.AND P0, PT, |R2|, UR4, PT ;  /* 0x0000000402007e2a */ /* 0x000fdc000bf0e200 */
[----:B0-----:R-:W-:Y:S01]  /*59d0*/  @!P0 FMUL R5, R5, 1.175494350822287508e-38 ;  /* 0x0080000005058820 */ /* 0x001fe20000400000 */
[----:B------:R-:W-:Y:S06]  /*59e0*/  BRA `(.L_x_24923) ;  /* 0x00000008007c7947 */ /* 0x000fec0003800000 */
.L_x_24918:
        /* <DEDUP_REMOVED lines=12> */
.L_x_24932:
[----:B------:R-:W2:Y:S01]  /*5ab0*/  LDG.E.64 R2, desc[UR36][R2.64] ;  /* 0x0000002402027981 */ /* 0x000ea2000c1e1b00 */
[----:B------:R-:W-:Y:S01]  /*5ac0*/  UMOV UR4, 0xf0000000 ;  /* 0xf000000000047882 */ /* 0x000fe20000000000 */
[----:B------:R-:W-:Y:S01]  /*5ad0*/  UMOV UR5, 0x380fffff ;  /* 0x380fffff00057882 */ /* 0x000fe20000000000 */
[----:B--2---:R-:W0:Y:S01]  /*5ae0*/  F2F.F32.F64 R5, R2 ;  /* 0x0000000200057310 */ /* 0x004e220000301000 */
[----:B------:R-:W-:-:S14]  /*5af0*/  DSETP.GEU.AND P0, PT, |R2|, UR4, PT ;  /* 0x0000000402007e2a */ /* 0x000fdc000bf0e200 */
[----:B0-----:R-:W-:Y:S01]  /*5b00*/  @!P0 FMUL R5, R5, 1.175494350822287508e-38 ;  /* 0x0080000005058820 */ /* 0x001fe20000400000 */
[----:B------:R-:W-:Y:S06]  /*5b10*/  BRA `(.L_x_24923) ;  /* 0x0000000800307947 */ /* 0x000fec0003800000 */
.L_x_24931:
        /* <DEDUP_REMOVED lines=26> */
.L_x_24934:
        /* <DEDUP_REMOVED lines=13> */
.L_x_24933:
[----:B------:R-:W2:Y:S02]  /*5d90*/  LDG.E.U16 R2, desc[UR36][R2.64] ;  /* 0x0000002402027981 */ /* 0x000ea4000c1e1500 */
[----:B--2---:R-:W-:Y:S01]  /*5da0*/  IMAD.U32 R5, R2, 0x10000, RZ ;  /* 0x0001000002057824 */ /* 0x004fe200078e00ff */
[----:B------:R-:W-:Y:S06]  /*5db0*/  BRA `(.L_x_24923) ;  /* 0x0000000400887947 */ /* 0x000fec0003800000 */
.L_x_24930:
        /* <DEDUP_REMOVED lines=11> */
.L_x_24937:
        /* <DEDUP_REMOVED lines=20> */
.L_x_24939:
[----:B------:R-:W-:Y:S05]  /*5fb0*/  BSYNC B0 ;  /* 0x0000000000007941 */ /* 0x000fea0003800000 */
.L_x_24938:
[----:B------:R-:W-:Y:S01]  /*5fc0*/  IMAD.SHL.U32 R2, R2, 0x100000, RZ ;  /* 0x0010000002027824 */ /* 0x000fe200078e00ff */
[----:B------:R-:W-:-:S04]  /*5fd0*/  LEA R5, R0, 0x3b800000, 0x17 ;  /* 0x3b80000000057811 */ /* 0x000fc800078eb8ff */
[----:B------:R-:W-:Y:S01]  /*5fe0*/  LOP3.LUT R5, R5, R2, R4, 0xfe, !PT ;  /* 0x0000000205057212 */ /* 0x000fe200078efe04 */
[----:B------:R-:W-:Y:S06]  /*5ff0*/  BRA `(.L_x_24923) ;  /* 0x0000000000f87947 */ /* 0x000fec0003800000 */
.L_x_24936:
        /* <DEDUP_REMOVED lines=20> */
.L_x_24941:
[----:B------:R-:W-:Y:S05]  /*6140*/  BSYNC B0 ;  /* 0x0000000000007941 */ /* 0x000fea0003800000 */
.L_x_24940:
[----:B------:R-:W-:Y:S01]  /*6150*/  IMAD.SHL.U32 R2, R2, 0x200000, RZ ;  /* 0x0020000002027824 */ /* 0x000fe200078e00ff */
[----:B------:R-:W-:-:S04]  /*6160*/  LEA R5, R0, 0x37800000, 0x17 ;  /* 0x3780000000057811 */ /* 0x000fc800078eb8ff */
[----:B------:R-:W-:Y:S01]  /*6170*/  LOP3.LUT R5, R5, R2, R4, 0xfe, !PT ;  /* 0x0000000205057212 */ /* 0x000fe200078efe04 */
[----:B------:R-:W-:Y:S06]  /*6180*/  BRA `(.L_x_24923) ;  /* 0x0000000000947947 */ /* 0x000fec0003800000 */
.L_x_24935:
        /* <DEDUP_REMOVED lines=14> */
.L_x_24922:
        /* <DEDUP_REMOVED lines=16> */
.L_x_24944:
[----:B------:R-:W-:Y:S01]  /*6370*/  IMAD.MOV.U32 R5, RZ, RZ, RZ ;  /* 0x000000ffff057224 */ /* 0x000fe200078e00ff */
[----:B------:R-:W-:Y:S06]  /*6380*/  BRA `(.L_x_24923) ;  /* 0x0000000000147947 */ /* 0x000fec0003800000 */
.L_x_24943:
[----:B------:R-:W2:Y:S02]  /*6390*/  LDG.E.64 R2, desc[UR36][R2.64] ;  /* 0x0000002402027981 */ /* 0x000ea4000c1e1b00 */
[----:B--2---:R0:W1:Y:S01]  /*63a0*/  I2F.U64 R5, R2 ;  /* 0x0000000200057312 */ /* 0x0040620000301000 */
[----:B------:R-:W-:Y:S05]  /*63b0*/  BRA `(.L_x_24923) ;  /* 0x0000000000087947 */ /* 0x000fea0003800000 */
.L_x_24942:
[----:B------:R-:W2:Y:S02]  /*63c0*/  LDG.E R2, desc[UR36][R2.64] ;  /* 0x0000002402027981 */ /* 0x000ea4000c1e1900 */
[----:B--2---:R-:W-:-:S07]  /*63d0*/  I2FP.F32.U32 R5, R2 ;  /* 0x0000000200057245 */ /* 0x004fce0000201000 */
.L_x_24923:
[----:B------:R-:W-:Y:S05]  /*63e0*/  BSYNC B6 ;  /* 0x0000000000067941 */ /* 0x000fea0003800000 */
.L_x_24917:
[----:B0-2-4-:R-:W0:Y:S01]  /*63f0*/  LDC.U8 R2, c[0x0][0x5d1] ;  /* 0x00017440ff027b82 */ /* 0x015e220000000000 */
[----:B-----5:R-:W-:-:S04]  /*6400*/  FADD.FTZ R22, -R27, R22 ;  /* 0x000000161b167221 */ /* 0x020fc80000010100 */
[----:B------:R-:W-:-:S04]  /*6410*/  FMUL.FTZ R23, R22, R23 ;  /* 0x0000001716177220 */ /* 0x000fc80000410000 */
[----:B-1-3--:R-:W-:Y:S01]  /*6420*/  FFMA.FTZ R24, R23, R5, R24 ;  /* 0x0000000517187223 */ /* 0x00afe20000010018 */
        /* <DEDUP_REMOVED lines=14> */
.L_x_24948:
[----:B------:R-:W0:Y:S02]  /*6510*/  F2I.S64.TRUNC R24, R24 ;  /* 0x0000001800187311 */ /* 0x000e24000020d900 */
[----:B0-----:R-:W-:-:S05]  /*6520*/  IMAD.MOV.U32 R3, RZ, RZ, R24 ;  /* 0x000000ffff037224 */ /* 0x001fca00078e0018 */
[----:B------:R4:W-:Y:S01]  /*6530*/  STG.E.U8 desc[UR36][R16.64], R3 ;  /* 0x0000000310007986 */ /* 0x0009e2000c101124 */
[----:B------:R-:W-:Y:S05]  /*6540*/  BRA `(.L_x_24950) ;  /* 0x0000000c00407947 */ /* 0x000fea0003800000 */
.L_x_24947:
        /* <DEDUP_REMOVED lines=9> */
.L_x_24952:
[----:B------:R-:W0:Y:S02]  /*65e0*/  F2I.FTZ.TRUNC.NTZ R3, R24 ;  /* 0x0000001800037305 */ /* 0x000e24000021f100 */
[----:B0-----:R2:W-:Y:S01]  /*65f0*/  STG.E desc[UR36][R16.64], R3 ;  /* 0x0000000310007986 */ /* 0x0015e2000c101924 */
[----:B------:R-:W-:Y:S05]  /*6600*/  BRA `(.L_x_24950) ;  /* 0x0000000c00107947 */ /* 0x000fea0003800000 */
.L_x_24951:
[----:B------:R-:W0:Y:S02]  /*6610*/  F2I.FTZ.TRUNC.NTZ R3, R24 ;  /* 0x0000001800037305 */ /* 0x000e24000021f100 */
[----:B0-----:R0:W-:Y:S01]  /*6620*/  STG.E.U16 desc[UR36][R16.64], R3 ;  /* 0x0000000310007986 */ /* 0x0011e2000c101524 */
[----:B------:R-:W-:Y:S05]  /*6630*/  BRA `(.L_x_24950) ;  /* 0x0000000c00047947 */ /* 0x000fea0003800000 */
.L_x_24946:
        /* <DEDUP_REMOVED lines=8> */
.L_x_24954:
[----:B------:R-:W-:-:S05]  /*66c0*/  F2FP.F16.F32.PACK_AB R24, RZ, R24 ;  /* 0x00000018ff18723e */ /* 0x000fca00000000ff */
[----:B------:R0:W-:Y:S01]  /*66d0*/  STG.E.U16 desc[UR36][R16.64], R24 ;  /* 0x0000001810007986 */ /* 0x0001e2000c101524 */
[----:B------:R-:W-:Y:S05]  /*66e0*/  BRA `(.L_x_24950) ;  /* 0x0000000800d87947 */ /* 0x000fea0003800000 */
.L_x_24953:
        /* <DEDUP_REMOVED lines=9> */
.L_x_24956:
[----:B------:R-:W-:-:S04]  /*6780*/  F2FP.F16.F32.PACK_AB R3, RZ, R24 ;  /* 0x00000018ff03723e */ /* 0x000fc800000000ff */
[----:B------:R-:W-:-:S05]  /*6790*/  PRMT R3, R3, 0x5410, RZ ;  /* 0x0000541003037816 */ /* 0x000fca00000000ff */
[----:B------:R0:W-:Y:S01]  /*67a0*/  STG.E desc[UR36][R16.64], R3 ;  /* 0x0000000310007986 */ /* 0x0001e2000c101924 */
[----:B------:R-:W-:Y:S05]  /*67b0*/  BRA `(.L_x_24950) ;  /* 0x0000000800a47947 */ /* 0x000fea0003800000 */
.L_x_24955:
[----:B------:R-:W-:-:S06]  /*67c0*/  FMUL.FTZ R2, R24, 1 ;  /* 0x3f80000018027820 */ /* 0x000fcc0000410000 */
[----:B------:R-:W0:Y:S02]  /*67d0*/  F2F.F64.F32 R2, R2 ;  /* 0x0000000200027310 */ /* 0x000e240000201800 */
[----:B0-----:R0:W-:Y:S01]  /*67e0*/  STG.E.64 desc[UR36][R16.64], R2 ;  /* 0x0000000210007986 */ /* 0x0011e2000c101b24 */
[----:B------:R-:W-:Y:S05]  /*67f0*/  BRA `(.L_x_24950) ;  /* 0x0000000800947947 */ /* 0x000fea0003800000 */
.L_x_24945:
        /* <DEDUP_REMOVED lines=12> */
.L_x_24959:
[----:B------:R-:W-:Y:S01]  /*68c0*/  FMUL.FTZ R4, R24, 1 ;  /* 0x3f80000018047820 */ /* 0x000fe20000410000 */
[----:B------:R-:W-:-:S05]  /*68d0*/  CS2R R6, SRZ ;  /* 0x0000000000067805 */ /* 0x000fca000001ff00 */
[----:B------:R-:W0:Y:S02]  /*68e0*/  F2F.F64.F32 R4, R4 ;  /* 0x0000000400047310 */ /* 0x000e240000201800 */
[----:B0-----:R0:W-:Y:S01]  /*68f0*/  STG.E.128 desc[UR36][R16.64], R4 ;  /* 0x0000000410007986 */ /* 0x0011e2000c101d24 */
[----:B------:R-:W-:Y:S05]  /*6900*/  BRA `(.L_x_24950) ;  /* 0x0000000800507947 */ /* 0x000fea0003800000 */
.L_x_24958:
        /* <DEDUP_REMOVED lines=20> */
.L_x_24963:
[----:B------:R-:W-:Y:S05]  /*6a50*/  BSYNC B0 ;  /* 0x0000000000007941 */ /* 0x000fea0003800000 */
.L_x_24962:
[----:B------:R-:W-:-:S05]  /*6a60*/  LOP3.LUT R5, R0, R5, RZ, 0xfc, !PT ;  /* 0x0000000500057212 */ /* 0x000fca00078efcff */
[----:B------:R0:W-:Y:S01]  /*6a70*/  STG.E.U8 desc[UR36][R16.64], R5 ;  /* 0x0000000510007986 */ /* 0x0001e2000c101124 */
[----:B------:R-:W-:Y:S05]  /*6a80*/  BRA `(.L_x_24950) ;  /* 0x0000000400f07947 */ /* 0x000fea0003800000 */
.L_x_24961:
        /* <DEDUP_REMOVED lines=12> */
.L_x_24965:
[----:B------:R-:W-:Y:S01]  /*6b50*/  IMAD.MOV.U32 R0, RZ, RZ, 0x7f ;  /* 0x0000007fff007424 */ /* 0x000fe200078e00ff */
[----:B------:R-:W-:-:S04]  /*6b60*/  ISETP.GT.U32.AND P0, PT, R2, 0x7f800000, PT ;  /* 0x7f8000000200780c */ /* 0x000fc80003f04070 */
[----:B------:R-:W-:-:S09]  /*6b70*/  SEL R0, R0, 0x7c, P0 ;  /* 0x0000007c00007807 */ /* 0x000fd20000000000 */
.L_x_24966:
[----:B------:R-:W-:Y:S05]  /*6b80*/  BSYNC B0 ;  /* 0x0000000000007941 */ /* 0x000fea0003800000 */
.L_x_24964:
[----:B------:R-:W-:-:S04]  /*6b90*/  LOP3.LUT R24, R24, 0x80000000, RZ, 0xc0, !PT ;  /* 0x8000000018187812 */ /* 0x000fc800078ec0ff */
[----:B------:R-:W-:-:S04]  /*6ba0*/  SHF.R.U32.HI R3, RZ, 0x18, R24 ;  /* 0x00000018ff037819 */ /* 0x000fc80000011618 */
[----:B------:R-:W-:-:S05]  /*6bb0*/  LOP3.LUT R3, R0, R3, RZ, 0xfc, !PT ;  /* 0x0000000300037212 */ /* 0x000fca00078efcff */
[----:B------:R0:W-:Y:S01]  /*6bc0*/  STG.E.U8 desc[UR36][R16.64], R3 ;  /* 0x0000000310007986 */ /* 0x0001e2000c101124 */
[----:B------:R-:W-:Y:S05]  /*6bd0*/  BRA `(.L_x_24950) ;  /* 0x00000004009c7947 */ /* 0x000fea0003800000 */
.L_x_24960:
[----:B------:R-:W-:-:S05]  /*6be0*/  F2FP.BF16.F32.PACK_AB R24, RZ, R24 ;  /* 0x00000018ff18723e */ /* 0x000fca00000010ff */
[----:B------:R0:W-:Y:S01]  /*6bf0*/  STG.E.U16 desc[UR36][R16.64], R24 ;  /* 0x0000001810007986 */ /* 0x0001e2000c101524 */
[----:B------:R-:W-:Y:S05]  /*6c00*/  BRA `(.L_x_24950) ;  /* 0x0000000400907947 */ /* 0x000fea0003800000 */
.L_x_24957:
        /* <DEDUP_REMOVED lines=11> */
.L_x_24969:
        /* <DEDUP_REMOVED lines=16> */
.L_x_24972:
[----:B------:R-:W-:-:S04]  /*6dc0*/  LOP3.LUT R24, R24, 0x80000000, RZ, 0xc0, !PT ;  /* 0x8000000018187812 */ /* 0x000fc800078ec0ff */
[----:B------:R-:W-:-:S04]  /*6dd0*/  SHF.R.U32.HI R3, RZ, 0x18, R24 ;  /* 0x00000018ff037819 */ /* 0x000fc80000011618 */
[----:B------:R-:W-:-:S04]  /*6de0*/  LOP3.LUT R0, R0, R3, RZ, 0xfc, !PT ;  /* 0x0000000300007212 */ /* 0x000fc800078efcff */
[----:B------:R-:W-:-:S07]  /*6df0*/  PRMT R8, R0, 0x7610, R8 ;  /* 0x0000761000087816 */ /* 0x000fce0000000008 */
.L_x_24971:
[----:B------:R-:W-:Y:S05]  /*6e00*/  BSYNC B0 ;  /* 0x0000000000007941 */ /* 0x000fea0003800000 */
.L_x_24970:
[----:B------:R0:W-:Y:S01]  /*6e10*/  STG.E.U8 desc[UR36][R16.64], R8 ;  /* 0x0000000810007986 */ /* 0x0001e2000c101124 */
[----:B------:R-:W-:Y:S05]  /*6e20*/  BRA `(.L_x_24950) ;  /* 0x0000000400087947 */ /* 0x000fea0003800000 */
.L_x_24968:
        /* <DEDUP_REMOVED lines=16> */
.L_x_24975:
[----:B------:R-:W-:-:S04]  /*6f30*/  LOP3.LUT R24, R24, 0x80000000, RZ, 0xc0, !PT ;  /* 0x8000000018187812 */ /* 0x000fc800078ec0ff */
[----:B------:R-:W-:-:S04]  /*6f40*/  SHF.R.U32.HI R3, RZ, 0x18, R24 ;  /* 0x00000018ff037819 */ /* 0x000fc80000011618 */
[----:B------:R-:W-:-:S04]  /*6f50*/  LOP3.LUT R0, R0, R3, RZ, 0xfc, !PT ;  /* 0x0000000300007212 */ /* 0x000fc800078efcff */
[----:B------:R-:W-:-:S07]  /*6f60*/  PRMT R8, R0, 0x7610, R8 ;  /* 0x0000761000087816 */ /* 0x000fce0000000008 */
.L_x_24974:
[----:B------:R-:W-:Y:S05]  /*6f70*/  BSYNC B0 ;  /* 0x0000000000007941 */ /* 0x000fea0003800000 */
.L_x_24973:
[----:B------:R0:W-:Y:S01]  /*6f80*/  STG.E.U8 desc[UR36][R16.64], R8 ;  /* 0x0000000810007986 */ /* 0x0001e2000c101124 */
[----:B------:R-:W-:Y:S05]  /*6f90*/  BRA `(.L_x_24950) ;  /* 0x0000000000ac7947 */ /* 0x000fea0003800000 */
.L_x_24967:
        /* <DEDUP_REMOVED lines=21> */
.L_x_24949:
        /* <DEDUP_REMOVED lines=16> */
.L_x_24978:
[----:B------:R-:W-:Y:S05]  /*71f0*/  BRA `(.L_x_24950) ;  /* 0x0000000000147947 */ /* 0x000fea0003800000 */
.L_x_24977:
[----:B------:R-:W0:Y:S02]  /*7200*/  F2I.U64.TRUNC R24, R24 ;  /* 0x0000001800187311 */ /* 0x000e24000020d800 */
[----:B0-----:R0:W-:Y:S01]  /*7210*/  STG.E.64 desc[UR36][R16.64], R24 ;  /* 0x0000001810007986 */ /* 0x0011e2000c101b24 */
[----:B------:R-:W-:Y:S05]  /*7220*/  BRA `(.L_x_24950) ;  /* 0x0000000000087947 */ /* 0x000fea0003800000 */
.L_x_24976:
[----:B------:R-:W0:Y:S02]  /*7230*/  F2I.FTZ.U32.TRUNC.NTZ R3, R24 ;  /* 0x0000001800037305 */ /* 0x000e24000021f000 */
[----:B0-----:R0:W-:Y:S02]  /*7240*/  STG.E desc[UR36][R16.64], R3 ;  /* 0x0000000310007986 */ /* 0x0011e4000c101924 */
.L_x_24950:
[----:B------:R-:W-:-:S04]  /*7250*/  IMAD R18, R19, 0x200, R18 ;  /* 0x0000020013127824 */ /* 0x000fc800078e0212 */
[----:B------:R-:W-:-:S07]  /*7260*/  VIADD R27, R18, 0x80 ;  /* 0x00000080121b7836 */ /* 0x000fce0000000000 */
.L_x_24803:
[----:B------:R-:W-:Y:S05]  /*7270*/  BSYNC B7 ;  /* 0x0000000000077941 */ /* 0x000fea0003800000 */
.L_x_24802:
[----:B------:R-:W-:Y:S01]  /*7280*/  ULDC UR4, c[0x0][0x210] ;  /* 0x0000840000047ab9 */ /* 0x000fe20000000800 */
[----:B------:R-:W-:Y:S01]  /*7290*/  BSSY B7, `(.L_x_24979) ;  /* 0x000071f000077945 */ /* 0x000fe20003800000 */
[----:B------:R-:W-:-:S13]  /*72a0*/  ISETP.GE.AND P0, PT, R27, UR4, PT ;  /* 0x000000041b007c0c */ /* 0x000fda000bf06270 */
[----:B------:R-:W-:Y:S05]  /*72b0*/  @P0 BRA `(.L_x_24980) ;  /* 0x0000007000700947 */ /* 0x000fea0003800000 */
[----:B0-----:R-:W0:Y:S01]  /*72c0*/  LDC R6, c[0x0][0x218] ;  /* 0x00008600ff067b82 */ /* 0x001e220000000800 */
[----:B------:R-:W-:Y:S01]  /*72d0*/  CS2R R22, SRZ ;  /* 0x0000000000167805 */ /* 0x000fe2000001ff00 */
[----:B-1----:R-:W-:Y:S02]  /*72e0*/  IMAD.MOV.U32 R24, RZ, RZ, RZ ;  /* 0x000000ffff187224 */ /* 0x002fe400078e00ff */
[----:B------:R-:W-:Y:S02]  /*72f0*/  IMAD.MOV.U32 R19, RZ, RZ, RZ ;  /* 0x000000ffff137224 */ /* 0x000fe400078e00ff */
[----:B------:R-:W-:Y:S02]  /*7300*/  IMAD.MOV.U32 R0, RZ, RZ, RZ ;  /* 0x000000ffff007224 */ /* 0x000fe400078e00ff */
        /* <DEDUP_REMOVED lines=451> */
.L_x_24981:
        /* <DEDUP_REMOVED lines=22> */
.L_x_24986:
[----:B------:R-:W2:Y:S02]  /*90a0*/  LDG.E.U8 R2, desc[UR36][R2.64] ;  /* 0x0000002402027981 */ /* 0x000ea4000c1e1100 */
[----:B--2---:R-:W-:Y:S01]  /*90b0*/  I2FP.F32.U32 R18, R2 ;  /* 0x0000000200127245 */ /* 0x004fe20000201000 */
[----:B------:R-:W-:Y:S06]  /*90c0*/  BRA `(.L_x_24988) ;  /* 0x0000000c002c7947 */ /* 0x000fec0003800000 */
.L_x_24985:
        /* <DEDUP_REMOVED lines=9> */
.L_x_24990:
[----:B------:R-:W2:Y:S02]  /*9160*/  LDG.E R2, desc[UR36][R2.64] ;  /* 0x0000002402027981 */ /* 0x000ea4000c1e1900 */
[----:B--2---:R-:W-:Y:S01]  /*9170*/  I2FP.F32.S32 R18, R2 ;  /* 0x0000000200127245 */ /* 0x004fe20000201400 */
[----:B------:R-:W-:Y:S06]  /*9180*/  BRA `(.L_x_24988) ;  /* 0x0000000800fc7947 */ /* 0x000fec0003800000 */
.L_x_24989:
[----:B------:R-:W2:Y:S02]  /*9190*/  LDG.E.U16 R2, desc[UR36][R2.64] ;  /* 0x0000002402027981 */ /* 0x000ea4000c1e1500 */
[----:B--2---:R0:W1:Y:S01]  /*91a0*/  I2F.S16 R18, R2 ;  /* 0x0000000200127306 */ /* 0x0040620000101400 */
[----:B------:R-:W-:Y:S05]  /*91b0*/  BRA `(.L_x_24988) ;  /* 0x0000000800f07947 */ /* 0x000fea0003800000 */
.L_x_24984:
        /* <DEDUP_REMOVED lines=8> */
.L_x_24992:
[----:B------:R-:W2:Y:S02]  /*9240*/  LDG.E.U16 R2, desc[UR36][R2.64] ;  /* 0x0000002402027981 */ /* 0x000ea4000c1e1500 */
[----:B--2---:R-:W-:Y:S01]  /*9250*/  HADD2.F32 R18, -RZ, R2.H0_H0 ;  /* 0x20000002ff127230 */ /* 0x004fe20000004100 */
[----:B------:R-:W-:Y:S06]  /*9260*/  BRA `(.L_x_24988) ;  /* 0x0000000800c47947 */ /* 0x000fec0003800000 */
.L_x_24991:
        /* <DEDUP_REMOVED lines=8> */
.L_x_24994:
[----:B------:R-:W2:Y:S02]  /*92f0*/  LDG.E.U16 R2, desc[UR36][R2.64] ;  /* 0x0000002402027981 */ /* 0x000ea4000c1e1500 */
[----:B--2---:R-:W-:Y:S01]  /*9300*/  HADD2.F32 R18, -RZ, R2.H0_H0 ;  /* 0x20000002ff127230 */ /* 0x004fe20000004100 */
[----:B------:R-:W-:Y:S06]  /*9310*/  BRA `(.L_x_24988) ;  /* 0x0000000800987947 */ /* 0x000fec0003800000 */
.L_x_24993:
[----:B------:R-:W2:Y:S01]  /*9320*/  LDG.E.64 R2, desc[UR36][R2.64] ;  /* 0x0000002402027981 */ /* 0x000ea2000c1e1b00 */
[----:B------:R-:W-:Y:S01]  /*9330*/  UMOV UR4, 0xf0000000 ;  /* 0xf000000000047882 */ /* 0x000fe20000000000 */
[----:B------:R-:W-:Y:S01]  /*9340*/  UMOV UR5, 0x380fffff ;  /* 0x380fffff00057882 */ /* 0x000fe20000000000 */
[----:B--2---:R-:W0:Y:S01]  /*9350*/  F2F.F32.F64 R18, R2 ;  /* 0x0000000200127310 */ /* 0x004e220000301000 */
[----:B------:R-:W-:-:S14]  /*9360*/  DSETP.GEU.AND P0, PT, |R2|, UR4, PT ;  /* 0x0000000402007e2a */ /* 0x000fdc000bf0e200 */
[----:B0-----:R-:W-:Y:S01]  /*9370*/  @!P0 FMUL R18, R18, 1.175494350822287508e-38 ;  /* 0x0080000012128820 */ /* 0x001fe20000400000 */
[----:B------:R-:W-:Y:S06]  /*9380*/  BRA `(.L_x_24988) ;  /* 0x00000008007c7947 */ /* 0x000fec0003800000 */
.L_x_24983:
        /* <DEDUP_REMOVED lines=12> */
.L_x_24997:
[----:B------:R-:W2:Y:S01]  /*9450*/  LDG.E.64 R2, desc[UR36][R2.64] ;  /* 0x0000002402027981 */ /* 0x000ea2000c1e1b00 */
[----:B------:R-:W-:Y:S01]  /*9460*/  UMOV UR4, 0xf0000000 ;  /* 0xf000000000047882 */ /* 0x000fe20000000000 */
[----:B------:R-:W-:Y:S01]  /*9470*/  UMOV UR5, 0x380fffff ;  /* 0x380fffff00057882 */ /* 0x000fe20000000000 */
[----:B--2---:R-:W0:Y:S01]  /*9480*/  F2F.F32.F64 R18, R2 ;  /* 0x0000000200127310 */ /* 0x004e220000301000 */
[----:B------:R-:W-:-:S14]  /*9490*/  DSETP.GEU.AND P0, PT, |R2|, UR4, PT ;  /* 0x0000000402007e2a */ /* 0x000fdc000bf0e200 */
[----:B0-----:R-:W-:Y:S01]  /*94a0*/  @!P0 FMUL R18, R18, 1.175494350822287508e-38 ;  /* 0x0080000012128820 */ /* 0x001fe20000400000 */
[----:B------:R-:W-:Y:S06]  /*94b0*/  BRA `(.L_x_24988) ;  /* 0x0000000800307947 */ /* 0x000fec0003800000 */
.L_x_24996:
        /* <DEDUP_REMOVED lines=26> */
.L_x_24999:
        /* <DEDUP_REMOVED lines=13> */
.L_x_24998:
[----:B------:R-:W2:Y:S02]  /*9730*/  LDG.E.U16 R2, desc[UR36][R2.64] ;  /* 0x0000002402027981 */ /* 0x000ea4000c1e1500 */
[----:B--2---:R-:W-:Y:S01]  /*9740*/  IMAD.U32 R18, R2, 0x10000, RZ ;  /* 0x0001000002127824 */ /* 0x004fe200078e00ff */
[----:B------:R-:W-:Y:S06]  /*9750*/  BRA `(.L_x_24988) ;  /* 0x0000000400887947 */ /* 0x000fec0003800000 */
.L_x_24995:
        /* <DEDUP_REMOVED lines=11> */
.L_x_25002:
        /* <DEDUP_REMOVED lines=20> */
.L_x_25004:
[----:B------:R-:W-:Y:S05]  /*9950*/  BSYNC B0 ;  /* 0x0000000000007941 */ /* 0x000fea0003800000 */
.L_x_25003:
[----:B------:R-:W-:Y:S01]  /*9960*/  IMAD.SHL.U32 R2, R2, 0x100000, RZ ;  /* 0x0010000002027824 */ /* 0x000fe200078e00ff */
[----:B------:R-:W-:-:S04]  /*9970*/  LEA R3, R0, 0x3b800000, 0x17 ;  /* 0x3b80000000037811 */ /* 0x000fc800078eb8ff */
[----:B------:R-:W-:Y:S01]  /*9980*/  LOP3.LUT R18, R3, R2, R18, 0xfe, !PT ;  /* 0x0000000203127212 */ /* 0x000fe200078efe12 */
[----:B------:R-:W-:Y:S06]  /*9990*/  BRA `(.L_x_24988) ;  /* 0x0000000000f87947 */ /* 0x000fec0003800000 */
.L_x_25001:
        /* <DEDUP_REMOVED lines=20> */
.L_x_25006:
[----:B------:R-:W-:Y:S05]  /*9ae0*/  BSYNC B0 ;  /* 0x0000000000007941 */ /* 0x000fea0003800000 */
.L_x_25005:
[----:B------:R-:W-:Y:S01]  /*9af0*/  IMAD.SHL.U32 R2, R2, 0x200000, RZ ;  /* 0x0020000002027824 */ /* 0x000fe200078e00ff */
[----:B------:R-:W-:-:S04]  /*9b00*/  LEA R3, R0, 0x37800000, 0x17 ;  /* 0x3780000000037811 */ /* 0x000fc800078eb8ff */
[----:B------:R-:W-:Y:S01]  /*9b10*/  LOP3.LUT R18, R3, R2, R18, 0xfe, !PT ;  /* 0x0000000203127212 */ /* 0x000fe200078efe12 */
[----:B------:R-:W-:Y:S06]  /*9b20*/  BRA `(.L_x_24988) ;  /* 0x0000000000947947 */ /* 0x000fec0003800000 */
.L_x_25000:
        /* <DEDUP_REMOVED lines=14> */
.L_x_24987:
        /* <DEDUP_REMOVED lines=16> */
.L_x_25009:
[----:B------:R-:W-:Y:S01]  /*9d10*/  IMAD.MOV.U32 R18, RZ, RZ, RZ ;  /* 0x000000ffff127224 */ /* 0x000fe200078e00ff */
[----:B------:R-:W-:Y:S06]  /*9d20*/  BRA `(.L_x_24988) ;  /* 0x0000000000147947 */ /* 0x000fec0003800000 */
.L_x_25008:
[----:B------:R-:W2:Y:S02]  /*9d30*/  LDG.E.64 R2, desc[UR36][R2.64] ;  /* 0x0000002402027981 */ /* 0x000ea4000c1e1b00 */
[----:B--2---:R0:W1:Y:S01]  /*9d40*/  I2F.U64 R18, R2 ;  /* 0x0000000200127312 */ /* 0x0040620000301000 */
[----:B------:R-:W-:Y:S05]  /*9d50*/  BRA `(.L_x_24988) ;  /* 0x0000000000087947 */ /* 0x000fea0003800000 */
.L_x_25007:
[----:B------:R-:W2:Y:S02]  /*9d60*/  LDG.E R2, desc[UR36][R2.64] ;  /* 0x0000002402027981 */ /* 0x000ea4000c1e1900 */
[----:B--2---:R-:W-:-:S07]  /*9d70*/  I2FP.F32.U32 R18, R2 ;  /* 0x0000000200127245 */ /* 0x004fce0000201000 */
.L_x_24988:
[----:B------:R-:W-:Y:S05]  /*9d80*/  BSYNC B6 ;  /* 0x0000000000067941 */ /* 0x000fea0003800000 */
.L_x_24982:
        /* <DEDUP_REMOVED lines=19> */
.L_x_25014:
[----:B------:R-:W2:Y:S02]  /*9ec0*/  LDG.E.U8 R2, desc[UR36][R2.64] ;  /* 0x0000002402027981 */ /* 0x000ea4000c1e1100 */
[----:B--2---:R-:W-:Y:S01]  /*9ed0*/  I2FP.F32.U32 R19, R2 ;  /* 0x0000000200137245 */ /* 0x004fe20000201000 */
[----:B------:R-:W-:Y:S06]  /*9ee0*/  BRA `(.L_x_25016) ;  /* 0x0000000c002c7947 */ /* 0x000fec0003800000 */
.L_x_25013:
        /* <DEDUP_REMOVED lines=9> */
.L_x_25018:
[----:B------:R-:W2:Y:S02]  /*9f80*/  LDG.E R2, desc[UR36][R2.64] ;  /* 0x0000002402027981 */ /* 0x000ea4000c1e1900 */
[----:B--2---:R-:W-:Y:S01]  /*9f90*/  I2FP.F32.S32 R19, R2 ;  /* 0x0000000200137245 */ /* 0x004fe20000201400 */
[----:B------:R-:W-:Y:S06]  /*9fa0*/  BRA `(.L_x_25016) ;  /* 0x0000000800fc7947 */ /* 0x000fec0003800000 */
.L_x_25017:
[----:B------:R-:W2:Y:S02]  /*9fb0*/  LDG.E.U16 R2, desc[UR36][R2.64] ;  /* 0x0000002402027981 */ /* 0x000ea4000c1e1500 */
[----:B--2---:R0:W1:Y:S01]  /*9fc0*/  I2F.S16 R19, R2 ;  /* 0x0000000200137306 */ /* 0x0040620000101400 */
[----:B------:R-:W-:Y:S05]  /*9fd0*/  BRA `(.L_x_25016) ;  /* 0x0000000800f07947 */ /* 0x000fea0003800000 */
.L_x_25012:
        /* <DEDUP_REMOVED lines=8> */
.L_x_25020:
[----:B------:R-:W2:Y:S02]  /*a060*/  LDG.E.U16 R2, desc[UR36][R2.64] ;  /* 0x0000002402027981 */ /* 0x000ea4000c1e1500 */
[----:B--2---:R-:W-:Y:S01]  /*a070*/  HADD2.F32 R19, -RZ, R2.H0_H0 ;  /* 0x20000002ff137230 */ /* 0x004fe20000004100 */
[----:B------:R-:W-:Y:S06]  /*a080*/  BRA `(.L_x_25016) ;  /* 0x0000000800c47947 */ /* 0x000fec0003800000 */
.L_x_25019:
        /* <DEDUP_REMOVED lines=8> */
.L_x_25022:
[----:B------:R-:W2:Y:S02]  /*a110*/  LDG.E.U16 R2, desc[UR36][R2.64] ;  /* 0x0000002402027981 */ /* 0x000ea4000c1e1500 */
[----:B--2---:R-:W-:Y:S01]  /*a120*/  HADD2.F32 R19, -RZ, R2.H0_H0 ;  /* 0x20000002ff137230 */ /* 0x004fe20000004100 */
[----:B------:R-:W-:Y:S06]  /*a130*/  BRA `(.L_x_25016) ;  /* 0x0000000800987947 */ /* 0x000fec0003800000 */
.L_x_25021:
[----:B------:R-:W2:Y:S01]  /*a140*/  LDG.E.64 R2, desc[UR36][R2.64] ;  /* 0x0000002402027981 */ /* 0x000ea2000c1e1b00 */
[----:B------:R-:W-:Y:S01]  /*a150*/  UMOV UR4, 0xf0000000 ;  /* 0xf000000000047882 */ /* 0x000fe20000000000 */
[----:B------:R-:W-:Y:S01]  /*a160*/  UMOV UR5, 0x380fffff ;  /* 0x380fffff00057882 */ /* 0x000fe20000000000 */
[----:B--2---:R-:W0:Y:S01]  /*a170*/  F2F.F32.F64 R19, R2 ;  /* 0x0000000200137310 */ /* 0x004e220000301000 */
[----:B------:R-:W-:-:S14]  /*a180*/  DSETP.GEU.AND P0, PT, |R2|, UR4, PT ;  /* 0x0000000402007e2a */ /* 0x000fdc000bf0e200 */
[----:B0-----:R-:W-:Y:S01]  /*a190*/  @!P0 FMUL R19, R19, 1.175494350822287508e-38 ;  /* 0x0080000013138820 */ /* 0x001fe20000400000 */
[----:B------:R-:W-:Y:S06]  /*a1a0*/  BRA `(.L_x_25016) ;  /* 0x00000008007c7947 */ /* 0x000fec0003800000 */
.L_x_25011:
        /* <DEDUP_REMOVED lines=12> */
.L_x_25025:
[----:B------:R-:W2:Y:S01]  /*a270*/  LDG.E.64 R2, desc[UR36][R2.64] ;  /* 0x0000002402027981 */ /* 0x000ea2000c1e1b00 */
[----:B------:R-:W-:Y:S01]  /*a280*/  UMOV UR4, 0xf0000000 ;  /* 0xf000000000047882 */ /* 0x000fe20000000000 */
[----:B------:R-:W-:Y:S01]  /*a290*/  UMOV UR5, 0x380fffff ;  /* 0x380fffff00057882 */ /* 0x000fe20000000000 */
[----:B--2---:R-:W0:Y:S01]  /*a2a0*/  F2F.F32.F64 R19, R2 ;  /* 0x0000000200137310 */ /* 0x004e220000301000 */
[----:B------:R-:W-:-:S14]  /*a2b0*/  DSETP.GEU.AND P0, PT, |R2|, UR4, PT ;  /* 0x0000000402007e2a */ /* 0x000fdc000bf0e200 */
[----:B0-----:R-:W-:Y:S01]  /*a2c0*/  @!P0 FMUL R19, R19, 1.175494350822287508e-38 ;  /* 0x0080000013138820 */ /* 0x001fe20000400000 */
[----:B------:R-:W-:Y:S06]  /*a2d0*/  BRA `(.L_x_25016) ;  /* 0x0000000800307947 */ /* 0x000fec0003800000 */
.L_x_25024:
        /* <DEDUP_REMOVED lines=26> */
.L_x_25027:
        /* <DEDUP_REMOVED lines=13> */
.L_x_25026:
[----:B------:R-:W2:Y:S02]  /*a550*/  LDG.E.U16 R2, desc[UR36][R2.64] ;  /* 0x0000002402027981 */ /* 0x000ea4000c1e1500 */
[----:B--2---:R-:W-:Y:S01]  /*a560*/  IMAD.U32 R19, R2, 0x10000, RZ ;  /* 0x0001000002137824 */ /* 0x004fe200078e00ff */
[----:B------:R-:W-:Y:S06]  /*a570*/  BRA `(.L_x_25016) ;  /* 0x0000000400887947 */ /* 0x000fec0003800000 */
.L_x_25023:
        /* <DEDUP_REMOVED lines=11> */
.L_x_25030:
        /* <DEDUP_REMOVED lines=20> */
.L_x_25032:
[----:B------:R-:W-:Y:S05]  /*a770*/  BSYNC B0 ;  /* 0x0000000000007941 */ /* 0x000fea0003800000 */
.L_x_25031:
[----:B------:R-:W-:Y:S01]  /*a780*/  IMAD.SHL.U32 R2, R2, 0x100000, RZ ;  /* 0x0010000002027824 */ /* 0x000fe200078e00ff */
[----:B------:R-:W-:-:S04]  /*a790*/  LEA R0, R0, 0x3b800000, 0x17 ;  /* 0x3b80000000007811 */ /* 0x000fc800078eb8ff */
[----:B------:R-:W-:Y:S01]  /*a7a0*/  LOP3.LUT R19, R0, R2, R19, 0xfe, !PT ;  /* 0x0000000200137212 */ /* 0x000fe200078efe13 */
[----:B------:R-:W-:Y:S06]  /*a7b0*/  BRA `(.L_x_25016) ;  /* 0x0000000000f87947 */ /* 0x000fec0003800000 */
.L_x_25029:
        /* <DEDUP_REMOVED lines=20> */
.L_x_25034:
[----:B------:R-:W-:Y:S05]  /*a900*/  BSYNC B0 ;  /* 0x0000000000007941 */ /* 0x000fea0003800000 */
.L_x_25033:
[----:B------:R-:W-:Y:S01]  /*a910*/  IMAD.SHL.U32 R2, R2, 0x200000, RZ ;  /* 0x0020000002027824 */ /* 0x000fe200078e00ff */
[----:B------:R-:W-:-:S04]  /*a920*/  LEA R0, R0, 0x37800000, 0x17 ;  /* 0x3780000000007811 */ /* 0x000fc800078eb8ff */
[----:B------:R-:W-:Y:S01]  /*a930*/  LOP3.LUT R19, R0, R2, R19, 0xfe, !PT ;  /* 0x0000000200137212 */ /* 0x000fe200078efe13 */
[----:B------:R-:W-:Y:S06]  /*a940*/  BRA `(.L_x_25016) ;  /* 0x0000000000947947 */ /* 0x000fec0003800000 */
.L_x_25028:
        /* <DEDUP_REMOVED lines=14> */
.L_x_25015:
        /* <DEDUP_REMOVED lines=16> */
.L_x_25037:
[----:B------:R-:W-:Y:S01]  /*ab30*/  IMAD.MOV.U32 R19, RZ, RZ, RZ ;  /* 0x000000ffff137224 */ /* 0x000fe200078e00ff */
[----:B------:R-:W-:Y:S06]  /*ab40*/  BRA `(.L_x_25016) ;  /* 0x0000000000147947 */ /* 0x000fec0003800000 */
.L_x_25036:
[----:B------:R-:W2:Y:S02]  /*ab50*/  LDG.E.64 R2, desc[UR36][R2.64] ;  /* 0x0000002402027981 */ /* 0x000ea4000c1e1b00 */
[----:B--2---:R0:W1:Y:S01]  /*ab60*/  I2F.U64 R19, R2 ;  /* 0x0000000200137312 */ /* 0x0040620000301000 */
[----:B------:R-:W-:Y:S05]  /*ab70*/  BRA `(.L_x_25016) ;  /* 0x0000000000087947 */ /* 0x000fea0003800000 */
.L_x_25035:
[----:B------:R-:W2:Y:S02]  /*ab80*/  LDG.E R2, desc[UR36][R2.64] ;  /* 0x0000002402027981 */ /* 0x000ea4000c1e1900 */
[----:B--2---:R-:W-:-:S07]  /*ab90*/  I2FP.F32.U32 R19, R2 ;  /* 0x0000000200137245 */ /* 0x004fce0000201000 */
.L_x_25016:
[----:B------:R-:W-:Y:S05]  /*aba0*/  BSYNC B6 ;  /* 0x0000000000067941 */ /* 0x000fea0003800000 */
.L_x_25010:
        /* <DEDUP_REMOVED lines=19> */
.L_x_25042:
[----:B------:R-:W2:Y:S02]  /*ace0*/  LDG.E.U8 R2, desc[UR36][R2.64] ;  /* 0x0000002402027981 */ /* 0x000ea4000c1e1100 */
[----:B--2---:R-:W-:Y:S01]  /*acf0*/  I2FP.F32.U32 R23, R2 ;  /* 0x0000000200177245 */ /* 0x004fe20000201000 */
[----:B------:R-:W-:Y:S06]  /*ad00*/  BRA `(.L_x_25044) ;  /* 0x0000000c002c7947 */ /* 0x000fec0003800000 */
.L_x_25041:
        /* <DEDUP_REMOVED lines=9> */
.L_x_25046:
[----:B------:R-:W2:Y:S02]  /*ada0*/  LDG.E R2, desc[UR36][R2.64] ;  /* 0x0000002402027981 */ /* 0x000ea4000c1e1900 */
[----:B--2---:R-:W-:Y:S01]  /*adb0*/  I2FP.F32.S32 R23, R2 ;  /* 0x0000000200177245 */ /* 0x004fe20000201400 */
[----:B------:R-:W-:Y:S06]  /*adc0*/  BRA `(.L_x_25044) ;  /* 0x0000000800fc7947 */ /* 0x000fec0003800000 */
.L_x_25045:
[----:B------:R-:W2:Y:S02]  /*add0*/  LDG.E.U16 R2, desc[UR36][R2.64] ;  /* 0x0000002402027981 */ /* 0x000ea4000c1e1500 */
[----:B--2---:R0:W1:Y:S01]  /*ade0*/  I2F.S16 R23, R2 ;  /* 0x0000000200177306 */ /* 0x0040620000101400 */
[----:B------:R-:W-:Y:S05]  /*adf0*/  BRA `(.L_x_25044) ;  /* 0x0000000800f07947 */ /* 0x000fea0003800000 */
.L_x_25040:
        /* <DEDUP_REMOVED lines=8> */
.L_x_25048:
[----:B------:R-:W2:Y:S02]  /*ae80*/  LDG.E.U16 R2, desc[UR36][R2.64] ;  /* 0x0000002402027981 */ /* 0x000ea4000c1e1500 */
[----:B--2---:R-:W-:Y:S01]  /*ae90*/  HADD2.F32 R23, -RZ, R2.H0_H0 ;  /* 0x20000002ff177230 */ /* 0x004fe20000004100 */
[----:B------:R-:W-:Y:S06]  /*aea0*/  BRA `(.L_x_25044) ;  /* 0x0000000800c47947 */ /* 0x000fec0003800000 */
.L_x_25047:
        /* <DEDUP_REMOVED lines=8> */
.L_x_25050:
[----:B------:R-:W2:Y:S02]  /*af30*/  LDG.E.U16 R2, desc[UR36][R2.64] ;  /* 0x0000002402027981 */ /* 0x000ea4000c1e1500 */
[----:B--2---:R-:W-:Y:S01]  /*af40*/  HADD2.F32 R23, -RZ, R2.H0_H0 ;  /* 0x20000002ff177230 */ /* 0x004fe20000004100 */
[----:B------:R-:W-:Y:S06]  /*af50*/  BRA `(.L_x_25044) ;  /* 0x0000000800987947 */ /* 0x000fec0003800000 */
.L_x_25049:
[----:B------:R-:W2:Y:S01]  /*af60*/  LDG.E.64 R2, desc[UR36][R2.64] ;  /* 0x0000002402027981 */ /* 0x000ea2000c1e1b00 */
[----:B------:R-:W-:Y:S01]  /*af70*/  UMOV UR4, 0xf0000000 ;  /* 0xf000000000047882 */ /* 0x000fe20000000000 */
[----:B------:R-:W-:Y:S01]  /*af80*/  UMOV UR5, 0x380fffff ;  /* 0x380fffff00057882 */ /* 0x000fe20000000000 */
[----:B--2---:R-:W0:Y:S01]  /*af90*/  F2F.F32.F64 R23, R2 ;  /* 0x0000000200177310 */ /* 0x004e220000301000 */
[----:B------:R-:W-:-:S14]  /*afa0*/  DSETP.GEU.AND P0, PT, |R2|, UR4, PT ;  /* 0x0000000402007e2a */ /* 0x000fdc000bf0e200 */
[----:B0-----:R-:W-:Y:S01]  /*afb0*/  @!P0 FMUL R23, R23, 1.175494350822287508e-38 ;  /* 0x0080000017178820 */ /* 0x001fe20000400000 */
[----:B------:R-:W-:Y:S06]  /*afc0*/  BRA `(.L_x_25044) ;  /* 0x00000008007c7947 */ /* 0x000fec0003800000 */
.L_x_25039:
        /* <DEDUP_REMOVED lines=12> */
.L_x_25053:
[----:B------:R-:W2:Y:S01]  /*b090*/  LDG.E.64 R2, desc[UR36][R2.64] ;  /* 0x0000002402027981 */ /* 0x000ea2000c1e1b00 */
[----:B------:R-:W-:Y:S01]  /*b0a0*/  UMOV UR4, 0xf0000000 ;  /* 0xf000000000047882 */ /* 0x000fe20000000000 */
[----:B------:R-:W-:Y:S01]  /*b0b0*/  UMOV UR5, 0x380fffff ;  /* 0x380fffff00057882 */ /* 0x000fe20000000000 */
[----:B--2---:R-:W0:Y:S01]  /*b0c0*/  F2F.F32.F64 R23, R2 ;  /* 0x0000000200177310 */ /* 0x004e220000301000 */
[----:B------:R-:W-:-:S14]  /*b0d0*/  DSETP.GEU.AND P0, PT, |R2|, UR4, PT ;  /* 0x0000000402007e2a */ /* 0x000fdc000bf0e200 */
[----:B0-----:R-:W-:Y:S01]  /*b0e0*/  @!P0 FMUL R23, R23, 1.175494350822287508e-38 ;  /* 0x0080000017178820 */ /* 0x001fe20000400000 */
[----:B------:R-:W-:Y:S06]  /*b0f0*/  BRA `(.L_x_25044) ;  /* 0x0000000800307947 */ /* 0x000fec0003800000 */
.L_x_25052:
        /* <DEDUP_REMOVED lines=26> */
.L_x_25055:
        /* <DEDUP_REMOVED lines=13> */
.L_x_25054:
[----:B------:R-:W2:Y:S02]  /*b370*/  LDG.E.U16 R2, desc[UR36][R2.64] ;  /* 0x0000002402027981 */ /* 0x000ea4000c1e1500 */
[----:B--2---:R-:W-:Y:S01]  /*b380*/  IMAD.U32 R23, R2, 0x10000, RZ ;  /* 0x0001000002177824 */ /* 0x004fe200078e00ff */
[----:B------:R-:W-:Y:S06]  /*b390*/  BRA `(.L_x_25044) ;  /* 0x0000000400887947 */ /* 0x000fec0003800000 */
.L_x_25051:
        /* <DEDUP_REMOVED lines=11> */
.L_x_25058:
        /* <DEDUP_REMOVED lines=20> */
.L_x_25060:
[----:B------:R-:W-:Y:S05]  /*b590*/  BSYNC B0 ;  /* 0x0000000000007941 */ /* 0x000fea0003800000 */
.L_x_25059:
[----:B------:R-:W-:Y:S01]  /*b5a0*/  IMAD.SHL.U32 R2, R2, 0x100000, RZ ;  /* 0x0010000002027824 */ /* 0x000fe200078e00ff */
[----:B------:R-:W-:-:S04]  /*b5b0*/  LEA R0, R0, 0x3b800000, 0x17 ;  /* 0x3b80000000007811 */ /* 0x000fc800078eb8ff */
[----:B------:R-:W-:Y:S01]  /*b5c0*/  LOP3.LUT R23, R0, R2, R23, 0xfe, !PT ;  /* 0x0000000200177212 */ /* 0x000fe200078efe17 */
[----:B------:R-:W-:Y:S06]  /*b5d0*/  BRA `(.L_x_25044) ;  /* 0x0000000000f87947 */ /* 0x000fec0003800000 */
.L_x_25057:
        /* <DEDUP_REMOVED lines=20> */
.L_x_25062:
[----:B------:R-:W-:Y:S05]  /*b720*/  BSYNC B0 ;  /* 0x0000000000007941 */ /* 0x000fea0003800000 */
.L_x_25061:
[----:B------:R-:W-:Y:S01]  /*b730*/  IMAD.SHL.U32 R2, R2, 0x200000, RZ ;  /* 0x0020000002027824 */ /* 0x000fe200078e00ff */
[----:B------:R-:W-:-:S04]  /*b740*/  LEA R0, R0, 0x37800000, 0x17 ;  /* 0x3780000000007811 */ /* 0x000fc800078eb8ff */
[----:B------:R-:W-:Y:S01]  /*b750*/  LOP3.LUT R23, R0, R2, R23, 0xfe, !PT ;  /* 0x0000000200177212 */ /* 0x000fe200078efe17 */
[----:B------:R-:W-:Y:S06]  /*b760*/  BRA `(.L_x_25044) ;  /* 0x0000000000947947 */ /* 0x000fec0003800000 */
.L_x_25056:
        /* <DEDUP_REMOVED lines=14> */
.L_x_25043:
        /* <DEDUP_REMOVED lines=16> */
.L_x_25065:
[----:B------:R-:W-:Y:S01]  /*b950*/  IMAD.MOV.U32 R23, RZ, RZ, RZ ;  /* 0x000000ffff177224 */ /* 0x000fe200078e00ff */
[----:B------:R-:W-:Y:S06]  /*b960*/  BRA `(.L_x_25044) ;  /* 0x0000000000147947 */ /* 0x000fec0003800000 */
.L_x_25064:
[----:B------:R-:W2:Y:S02]  /*b970*/  LDG.E.64 R2, desc[UR36][R2.64] ;  /* 0x0000002402027981 */ /* 0x000ea4000c1e1b00 */
[----:B--2---:R0:W1:Y:S01]  /*b980*/  I2F.U64 R23, R2 ;  /* 0x0000000200177312 */ /* 0x0040620000301000 */
[----:B------:R-:W-:Y:S05]  /*b990*/  BRA `(.L_x_25044) ;  /* 0x0000000000087947 */ /* 0x000fea0003800000 */
.L_x_25063:
[----:B------:R-:W2:Y:S02]  /*b9a0*/  LDG.E R2, desc[UR36][R2.64] ;  /* 0x0000002402027981 */ /* 0x000ea4000c1e1900 */
[----:B--2---:R-:W-:-:S07]  /*b9b0*/  I2FP.F32.U32 R23, R2 ;  /* 0x0000000200177245 */ /* 0x004fce0000201000 */
.L_x_25044:
[----:B------:R-:W-:Y:S05]  /*b9c0*/  BSYNC B6 ;  /* 0x0000000000067941 */ /* 0x000fea0003800000 */
.L_x_25038:
        /* <DEDUP_REMOVED lines=19> */
.L_x_25070:
[----:B------:R-:W2:Y:S02]  /*bb00*/  LDG.E.U8 R2, desc[UR36][R2.64] ;  /* 0x0000002402027981 */ /* 0x000ea4000c1e1100 */
[----:B--2---:R-:W-:Y:S01]  /*bb10*/  I2FP.F32.U32 R25, R2 ;  /* 0x0000000200197245 */ /* 0x004fe20000201000 */
[----:B------:R-:W-:Y:S06]  /*bb20*/  BRA `(.L_x_25072) ;  /* 0x0000000c002c7947 */ /* 0x000fec0003800000 */
.L_x_25069:
        /* <DEDUP_REMOVED lines=9> */
.L_x_25074:
[----:B------:R-:W2:Y:S02]  /*bbc0*/  LDG.E R2, desc[UR36][R2.64] ;  /* 0x0000002402027981 */ /* 0x000ea4000c1e1900 */
[----:B--2---:R-:W-:Y:S01]  /*bbd0*/  I2FP.F32.S32 R25, R2 ;  /* 0x0000000200197245 */ /* 0x004fe20000201400 */
[----:B------:R-:W-:Y:S06]  /*bbe0*/  BRA `(.L_x_25072) ;  /* 0x0000000800fc7947 */ /* 0x000fec0003800000 */
.L_x_25073:
[----:B------:R-:W2:Y:S02]  /*bbf0*/  LDG.E.U16 R2, desc[UR36][R2.64] ;  /* 0x0000002402027981 */ /* 0x000ea4000c1e1500 */
[----:B--2---:R0:W2:Y:S01]  /*bc00*/  I2F.S16 R25, R2 ;  /* 0x0000000200197306 */ /* 0x0040a20000101400 */
[----:B------:R-:W-:Y:S05]  /*bc10*/  BRA `(.L_x_25072) ;  /* 0x0000000800f07947 */ /* 0x000fea0003800000 */
.L_x_25068:
        /* <DEDUP_REMOVED lines=8> */
.L_x_25076:
[----:B------:R-:W2:Y:S02]  /*bca0*/  LDG.E.U16 R2, desc[UR36][R2.64] ;  /* 0x0000002402027981 */ /* 0x000ea4000c1e1500 */
[----:B--2---:R-:W-:Y:S01]  /*bcb0*/  HADD2.F32 R25, -RZ, R2.H0_H0 ;  /* 0x20000002ff197230 */ /* 0x004fe20000004100 */
[----:B------:R-:W-:Y:S06]  /*bcc0*/  BRA `(.L_x_25072) ;  /* 0x0000000800c47947 */ /* 0x000fec0003800000 */
.L_x_25075:
        /* <DEDUP_REMOVED lines=8> */
.L_x_25078:
[----:B------:R-:W2:Y:S02]  /*bd50*/  LDG.E.U16 R2, desc[UR36][R2.64] ;  /* 0x0000002402027981 */ /* 0x000ea4000c1e1500 */
[----:B--2---:R-:W-:Y:S01]  /*bd60*/  HADD2.F32 R25, -RZ, R2.H0_H0 ;  /* 0x20000002ff197230 */ /* 0x004fe20000004100 */
[----:B------:R-:W-:Y:S06]  /*bd70*/  BRA `(.L_x_25072) ;  /* 0x0000000800987947 */ /* 0x000fec0003800000 */
.L_x_25077:
[----:B------:R-:W2:Y:S01]  /*bd80*/  LDG.E.64 R2, desc[UR36][R2.64] ;  /* 0x0000002402027981 */ /* 0x000ea2000c1e1b00 */
[----:B------:R-:W-:Y:S01]  /*bd90*/  UMOV UR4, 0xf0000000 ;  /* 0xf000000000047882 */ /* 0x000fe20000000000 */
[----:B------:R-:W-:Y:S01]  /*bda0*/  UMOV UR5, 0x380fffff ;  /* 0x380fffff00057882 */ /* 0x000fe20000000000 */
[----:B--2---:R-:W0:Y:S01]  /*bdb0*/  F2F.F32.F64 R25, R2 ;  /* 0x0000000200197310 */ /* 0x004e220000301000 */
[----:B------:R-:W-:-:S14]  /*bdc0*/  DSETP.GEU.AND P0, PT, |R2|, UR4, PT ;  /* 0x0000000402007e2a */ /* 0x000fdc000bf0e200 */
[----:B0-----:R-:W-:Y:S01]  /*bdd0*/  @!P0 FMUL R25, R25, 1.175494350822287508e-38 ;  /* 0x0080000019198820 */ /* 0x001fe20000400000 */
[----:B------:R-:W-:Y:S06]  /*bde0*/  BRA `(.L_x_25072) ;  /* 0x00000008007c7947 */ /* 0x000fec0003800000 */
.L_x_25067:
        /* <DEDUP_REMOVED lines=12> */
.L_x_25081:
[----:B------:R-:W2:Y:S01]  /*beb0*/  LDG.E.64 R2, desc[UR36][R2.64] ;  /* 0x0000002402027981 */ /* 0x000ea2000c1e1b00 */
[----:B------:R-:W-:Y:S01]  /*bec0*/  UMOV UR4, 0xf0000000 ;  /* 0xf000000000047882 */ /* 0x000fe20000000000 */
[----:B------:R-:W-:Y:S01]  /*bed0*/  UMOV UR5, 0x380fffff ;  /* 0x380fffff00057882 */ /* 0x000fe20000000000 */
[----:B--2---:R-:W0:Y:S01]  /*bee0*/  F2F.F32.F64 R25, R2 ;  /* 0x0000000200197310 */ /* 0x004e220000301000 */
[----:B------:R-:W-:-:S14]  /*bef0*/  DSETP.GEU.AND P0, PT, |R2|, UR4, PT ;  /* 0x0000000402007e2a */ /* 0x000fdc000bf0e200 */
[----:B0-----:R-:W-:Y:S01]  /*bf00*/  @!P0 FMUL R25, R25, 1.175494350822287508e-38 ;  /* 0x0080000019198820 */ /* 0x001fe20000400000 */
[----:B------:R-:W-:Y:S06]  /*bf10*/  BRA `(.L_x_25072) ;  /* 0x0000000800307947 */ /* 0x000fec0003800000 */
.L_x_25080:
        /* <DEDUP_REMOVED lines=26> */
.L_x_25083:
        /* <DEDUP_REMOVED lines=13> */
.L_x_25082:
[----:B------:R-:W2:Y:S02]  /*c190*/  LDG.E.U16 R2, desc[UR36][R2.64] ;  /* 0x0000002402027981 */ /* 0x000ea4000c1e1500 */
[----:B--2---:R-:W-:Y:S01]  /*c1a0*/  IMAD.U32 R25, R2, 0x10000, RZ ;  /* 0x0001000002197824 */ /* 0x004fe200078e00ff */
[----:B------:R-:W-:Y:S06]  /*c1b0*/  BRA `(.L_x_25072) ;  /* 0x0000000400887947 */ /* 0x000fec0003800000 */
.L_x_25079:
        /* <DEDUP_REMOVED lines=11> */
.L_x_25086:
        /* <DEDUP_REMOVED lines=20> */
.L_x_25088:
[----:B------:R-:W-:Y:S05]  /*c3b0*/  BSYNC B0 ;  /* 0x0000000000007941 */ /* 0x000fea0003800000 */
.L_x_25087:
[----:B------:R-:W-:Y:S01]  /*c3c0*/  IMAD.SHL.U32 R2, R2, 0x100000, RZ ;  /* 0x0010000002027824 */ /* 0x000fe200078e00ff */
[----:B------:R-:W-:-:S04]  /*c3d0*/  LEA R0, R0, 0x3b800000, 0x17 ;  /* 0x3b80000000007811 */ /* 0x000fc800078eb8ff */
[----:B------:R-:W-:Y:S01]  /*c3e0*/  LOP3.LUT R25, R0, R2, R25, 0xfe, !PT ;  /* 0x0000000200197212 */ /* 0x000fe200078efe19 */
[----:B------:R-:W-:Y:S06]  /*c3f0*/  BRA `(.L_x_25072) ;  /* 0x0000000000f87947 */ /* 0x000fec0003800000 */
.L_x_25085:
        /* <DEDUP_REMOVED lines=20> */
.L_x_25090:
[----:B------:R-:W-:Y:S05]  /*c540*/  BSYNC B0 ;  /* 0x0000000000007941 */ /* 0x000fea0003800000 */
.L_x_25089:
[----:B------:R-:W-:Y:S01]  /*c550*/  IMAD.SHL.U32 R2, R2, 0x200000, RZ ;  /* 0x0020000002027824 */ /* 0x000fe200078e00ff */
[----:B------:R-:W-:-:S04]  /*c560*/  LEA R0, R0, 0x37800000, 0x17 ;  /* 0x3780000000007811 */ /* 0x000fc800078eb8ff */
[----:B------:R-:W-:Y:S01]  /*c570*/  LOP3.LUT R25, R0, R2, R25, 0xfe, !PT ;  /* 0x0000000200197212 */ /* 0x000fe200078efe19 */
[----:B------:R-:W-:Y:S06]  /*c580*/  BRA `(.L_x_25072) ;  /* 0x0000000000947947 */ /* 0x000fec0003800000 */
.L_x_25084:
        /* <DEDUP_REMOVED lines=14> */
.L_x_25071:
        /* <DEDUP_REMOVED lines=16> */
.L_x_25093:
[----:B------:R-:W-:Y:S01]  /*c770*/  IMAD.MOV.U32 R25, RZ, RZ, RZ ;  /* 0x000000ffff197224 */ /* 0x000fe200078e00ff */
[----:B------:R-:W-:Y:S06]  /*c780*/  BRA `(.L_x_25072) ;  /* 0x0000000000147947 */ /* 0x000fec0003800000 */
.L_x_25092:
[----:B------:R-:W2:Y:S02]  /*c790*/  LDG.E.64 R2, desc[UR36][R2.64] ;  /* 0x0000002402027981 */ /* 0x000ea4000c1e1b00 */
[----:B--2---:R0:W2:Y:S01]  /*c7a0*/  I2F.U64 R25, R2 ;  /* 0x0000000200197312 */ /* 0x0040a20000301000 */
[----:B------:R-:W-:Y:S05]  /*c7b0*/  BRA `(.L_x_25072) ;  /* 0x0000000000087947 */ /* 0x000fea0003800000 */
.L_x_25091:
[----:B------:R-:W2:Y:S02]  /*c7c0*/  LDG.E R2, desc[UR36][R2.64] ;  /* 0x0000002402027981 */ /* 0x000ea4000c1e1900 */
[----:B--2---:R-:W-:-:S07]  /*c7d0*/  I2FP.F32.U32 R25, R2 ;  /* 0x0000000200197245 */ /* 0x004fce0000201000 */
.L_x_25072:
[----:B------:R-:W-:Y:S05]  /*c7e0*/  BSYNC B6 ;  /* 0x0000000000067941 */ /* 0x000fea0003800000 */
.L_x_25066:
        /* <DEDUP_REMOVED lines=19> */
.L_x_25098:
[----:B------:R-:W3:Y:S02]  /*c920*/  LDG.E.U8 R0, desc[UR36][R2.64] ;  /* 0x0000002402007981 */ /* 0x000ee4000c1e1100 */
[----:B---3--:R-:W-:Y:S01]  /*c930*/  I2FP.F32.U32 R0, R0 ;  /* 0x0000000000007245 */ /* 0x008fe20000201000 */
[----:B------:R-:W-:Y:S06]  /*c940*/  BRA `(.L_x_25100) ;  /* 0x0000000c002c7947 */ /* 0x000fec0003800000 */
.L_x_25097:
        /* <DEDUP_REMOVED lines=9> */
.L_x_25102:
[----:B------:R-:W3:Y:S02]  /*c9e0*/  LDG.E R0, desc[UR36][R2.64] ;  /* 0x0000002402007981 */ /* 0x000ee4000c1e1900 */
[----:B---3--:R-:W-:Y:S01]  /*c9f0*/  I2FP.F32.S32 R0, R0 ;  /* 0x0000000000007245 */ /* 0x008fe20000201400 */
[----:B------:R-:W-:Y:S06]  /*ca00*/  BRA `(.L_x_25100) ;  /* 0x0000000800fc7947 */ /* 0x000fec0003800000 */
.L_x_25101:
[----:B------:R-:W3:Y:S02]  /*ca10*/  LDG.E.U16 R0, desc[UR36][R2.64] ;  /* 0x0000002402007981 */ /* 0x000ee4000c1e1500 */
[----:B---3--:R-:W0:Y:S01]  /*ca20*/  I2F.S16 R0, R0 ;  /* 0x0000000000007306 */ /* 0x008e220000101400 */
[----:B------:R-:W-:Y:S05]  /*ca30*/  BRA `(.L_x_25100) ;  /* 0x0000000800f07947 */ /* 0x000fea0003800000 */
.L_x_25096:
        /* <DEDUP_REMOVED lines=8> */
.L_x_25104:
[----:B------:R-:W3:Y:S02]  /*cac0*/  LDG.E.U16 R0, desc[UR36][R2.64] ;  /* 0x0000002402007981 */ /* 0x000ee4000c1e1500 */
[----:B---3--:R-:W-:Y:S01]  /*cad0*/  HADD2.F32 R0, -RZ, R0.H0_H0 ;  /* 0x20000000ff007230 */ /* 0x008fe20000004100 */
[----:B------:R-:W-:Y:S06]  /*cae0*/  BRA `(.L_x_25100) ;  /* 0x0000000800c47947 */ /* 0x000fec0003800000 */
.L_x_25103:
        /* <DEDUP_REMOVED lines=8> */
.L_x_25106:
[----:B------:R-:W3:Y:S02]  /*cb70*/  LDG.E.U16 R0, desc[UR36][R2.64] ;  /* 0x0000002402007981 */ /* 0x000ee4000c1e1500 */
[----:B---3--:R-:W-:Y:S01]  /*cb80*/  HADD2.F32 R0, -RZ, R0.H0_H0 ;  /* 0x20000000ff007230 */ /* 0x008fe20000004100 */
[----:B------:R-:W-:Y:S06]  /*cb90*/  BRA `(.L_x_25100) ;  /* 0x0000000800987947 */ /* 0x000fec0003800000 */
.L_x_25105:
[----:B------:R-:W3:Y:S01]  /*cba0*/  LDG.E.64 R2, desc[UR36][R2.64] ;  /* 0x0000002402027981 */ /* 0x000ee2000c1e1b00 */
[----:B------:R-:W-:Y:S01]  /*cbb0*/  UMOV UR4, 0xf0000000 ;  /* 0xf000000000047882 */ /* 0x000fe20000000000 */
[----:B------:R-:W-:Y:S01]  /*cbc0*/  UMOV UR5, 0x380fffff ;  /* 0x380fffff00057882 */ /* 0x000fe20000000000 */
[----:B---3--:R-:W0:Y:S01]  /*cbd0*/  F2F.F32.F64 R0, R2 ;  /* 0x0000000200007310 */ /* 0x008e220000301000 */
[----:B------:R-:W-:-:S14]  /*cbe0*/  DSETP.GEU.AND P0, PT, |R2|, UR4, PT ;  /* 0x0000000402007e2a */ /* 0x000fdc000bf0e200 */
[----:B0-----:R-:W-:Y:S01]  /*cbf0*/  @!P0 FMUL R0, R0, 1.175494350822287508e-38 ;  /* 0x0080000000008820 */ /* 0x001fe20000400000 */
[----:B------:R-:W-:Y:S06]  /*cc00*/  BRA `(.L_x_25100) ;  /* 0x00000008007c7947 */ /* 0x000fec0003800000 */
.L_x_25095:
        /* <DEDUP_REMOVED lines=12> */
.L_x_25109:
[----:B------:R-:W3:Y:S01]  /*ccd0*/  LDG.E.64 R2, desc[UR36][R2.64] ;  /* 0x0000002402027981 */ /* 0x000ee2000c1e1b00 */
[----:B------:R-:W-:Y:S01]  /*cce0*/  UMOV UR4, 0xf0000000 ;  /* 0xf000000000047882 */ /* 0x000fe20000000000 */
[----:B------:R-:W-:Y:S01]  /*ccf0*/  UMOV UR5, 0x380fffff ;  /* 0x380fffff00057882 */ /* 0x000fe20000000000 */
[----:B---3--:R-:W0:Y:S01]  /*cd00*/  F2F.F32.F64 R0, R2 ;  /* 0x0000000200007310 */ /* 0x008e220000301000 */
[----:B------:R-:W-:-:S14]  /*cd10*/  DSETP.GEU.AND P0, PT, |R2|, UR4, PT ;  /* 0x0000000402007e2a */ /* 0x000fdc000bf0e200 */
[----:B0-----:R-:W-:Y:S01]  /*cd20*/  @!P0 FMUL R0, R0, 1.175494350822287508e-38 ;  /* 0x0080000000008820 */ /* 0x001fe20000400000 */
[----:B------:R-:W-:Y:S06]  /*cd30*/  BRA `(.L_x_25100) ;  /* 0x0000000800307947 */ /* 0x000fec0003800000 */
.L_x_25108:
        /* <DEDUP_REMOVED lines=26> */
.L_x_25111:
        /* <DEDUP_REMOVED lines=13> */
.L_x_25110:
[----:B------:R-:W3:Y:S02]  /*cfb0*/  LDG.E.U16 R0, desc[UR36][R2.64] ;  /* 0x0000002402007981 */ /* 0x000ee4000c1e1500 */
[----:B---3--:R-:W-:Y:S01]  /*cfc0*/  IMAD.U32 R0, R0, 0x10000, RZ ;  /* 0x0001000000007824 */ /* 0x008fe200078e00ff */
[----:B------:R-:W-:Y:S06]  /*cfd0*/  BRA `(.L_x_25100) ;  /* 0x0000000400887947 */ /* 0x000fec0003800000 */
.L_x_25107:
        /* <DEDUP_REMOVED lines=11> */
.L_x_25114:
        /* <DEDUP_REMOVED lines=20> */
.L_x_25116:
[----:B------:R-:W-:Y:S05]  /*d1d0*/  BSYNC B0 ;  /* 0x0000000000007941 */ /* 0x000fea0003800000 */
.L_x_25115:
[----:B------:R-:W-:Y:S01]  /*d1e0*/  LEA R3, R0, 0x3b800000, 0x17 ;  /* 0x3b80000000037811 */ /* 0x000fe200078eb8ff */
[----:B------:R-:W-:-:S05]  /*d1f0*/  IMAD.SHL.U32 R0, R2, 0x100000, RZ ;  /* 0x0010000002007824 */ /* 0x000fca00078e00ff */
[----:B------:R-:W-:Y:S01]  /*d200*/  LOP3.LUT R0, R3, R0, R4, 0xfe, !PT ;  /* 0x0000000003007212 */ /* 0x000fe200078efe04 */
[----:B------:R-:W-:Y:S06]  /*d210*/  BRA `(.L_x_25100) ;  /* 0x0000000000f87947 */ /* 0x000fec0003800000 */
.L_x_25113:
        /* <DEDUP_REMOVED lines=20> */
.L_x_25118:
[----:B------:R-:W-:Y:S05]  /*d360*/  BSYNC B0 ;  /* 0x0000000000007941 */ /* 0x000fea0003800000 */
.L_x_25117:
[----:B------:R-:W-:Y:S01]  /*d370*/  LEA R3, R0, 0x37800000, 0x17 ;  /* 0x3780000000037811 */ /* 0x000fe200078eb8ff */
[----:B------:R-:W-:-:S05]  /*d380*/  IMAD.SHL.U32 R0, R2, 0x200000, RZ ;  /* 0x0020000002007824 */ /* 0x000fca00078e00ff */
[----:B------:R-:W-:Y:S01]  /*d390*/  LOP3.LUT R0, R3, R0, R4, 0xfe, !PT ;  /* 0x0000000003007212 */ /* 0x000fe200078efe04 */
[----:B------:R-:W-:Y:S06]  /*d3a0*/  BRA `(.L_x_25100) ;  /* 0x0000000000947947 */ /* 0x000fec0003800000 */
.L_x_25112:
        /* <DEDUP_REMOVED lines=14> */
.L_x_25099:
        /* <DEDUP_REMOVED lines=16> */
.L_x_25121:
[----:B------:R-:W-:Y:S01]  /*d590*/  IMAD.MOV.U32 R0, RZ, RZ, RZ ;  /* 0x000000ffff007224 */ /* 0x000fe200078e00ff */
[----:B------:R-:W-:Y:S06]  /*d5a0*/  BRA `(.L_x_25100) ;  /* 0x0000000000147947 */ /* 0x000fec0003800000 */
.L_x_25120:
[----:B------:R-:W3:Y:S02]  /*d5b0*/  LDG.E.64 R2, desc[UR36][R2.64] ;  /* 0x0000002402027981 */ /* 0x000ee4000c1e1b00 */
[----:B---3--:R0:W1:Y:S01]  /*d5c0*/  I2F.U64 R0, R2 ;  /* 0x0000000200007312 */ /* 0x0080620000301000 */
[----:B------:R-:W-:Y:S05]  /*d5d0*/  BRA `(.L_x_25100) ;  /* 0x0000000000087947 */ /* 0x000fea0003800000 */
.L_x_25119:
[----:B------:R-:W3:Y:S02]  /*d5e0*/  LDG.E R0, desc[UR36][R2.64] ;  /* 0x0000002402007981 */ /* 0x000ee4000c1e1900 */
[----:B---3--:R-:W-:-:S07]  /*d5f0*/  I2FP.F32.U32 R0, R0 ;  /* 0x0000000000007245 */ /* 0x008fce0000201000 */
.L_x_25100:
[----:B------:R-:W-:Y:S05]  /*d600*/  BSYNC B6 ;  /* 0x0000000000067941 */ /* 0x000fea0003800000 */
.L_x_25094:
[----:B------:R-:W3:Y:S01]  /*d610*/  LDC.U8 R4, c[0x0][0x5d1] ;  /* 0x00017440ff047b82 */ /* 0x000ee20000000000 */
[----:B--2-45:R-:W-:-:S04]  /*d620*/  FADD.FTZ R18, -R25, R18 ;  /* 0x0000001219127221 */ /* 0x034fc80000010100 */
[----:B01----:R-:W-:-:S04]  /*d630*/  FMUL.FTZ R2, R18, R19 ;  /* 0x0000001312027220 */ /* 0x003fc80000410000 */
[----:B---3--:R-:W-:Y:S01]  /*d640*/  FFMA.FTZ R2, R2, R0, R23 ;  /* 0x0000000002027223 */ /* 0x008fe20000010017 */
        /* <DEDUP_REMOVED lines=14> */
.L_x_25125:
[----:B------:R-:W0:Y:S02]  /*d730*/  F2I.S64.TRUNC R2, R2 ;  /* 0x0000000200027311 */ /* 0x000e24000020d900 */
[----:B0-----:R-:W-:-:S05]  /*d740*/  IMAD.MOV.U32 R5, RZ, RZ, R2 ;  /* 0x000000ffff057224 */ /* 0x001fca00078e0002 */
[----:B------:R3:W-:Y:S01]  /*d750*/  STG.E.U8 desc[UR36][R16.64], R5 ;  /* 0x0000000510007986 */ /* 0x0007e2000c101124 */
[----:B------:R-:W-:Y:S05]  /*d760*/  BRA `(.L_x_25127) ;  /* 0x0000000c00407947 */ /* 0x000fea0003800000 */
.L_x_25124:
        /* <DEDUP_REMOVED lines=9> */
.L_x_25129:
[----:B------:R-:W0:Y:S02]  /*d800*/  F2I.FTZ.TRUNC.NTZ R3, R2 ;  /* 0x0000000200037305 */ /* 0x000e24000021f100 */
[----:B0-----:R1:W-:Y:S01]  /*d810*/  STG.E desc[UR36][R16.64], R3 ;  /* 0x0000000310007986 */ /* 0x0013e2000c101924 */
[----:B------:R-:W-:Y:S05]  /*d820*/  BRA `(.L_x_25127) ;  /* 0x0000000c00107947 */ /* 0x000fea0003800000 */
.L_x_25128:
[----:B------:R-:W0:Y:S02]  /*d830*/  F2I.FTZ.TRUNC.NTZ R3, R2 ;  /* 0x0000000200037305 */ /* 0x000e24000021f100 */
[----:B0-----:R2:W-:Y:S01]  /*d840*/  STG.E.U16 desc[UR36][R16.64], R3 ;  /* 0x0000000310007986 */ /* 0x0015e2000c101524 */
[----:B------:R-:W-:Y:S05]  /*d850*/  BRA `(.L_x_25127) ;  /* 0x0000000c00047947 */ /* 0x000fea0003800000 */
.L_x_25123:
        /* <DEDUP_REMOVED lines=8> */
.L_x_25131:
[----:B------:R-:W-:-:S05]  /*d8e0*/  F2FP.F16.F32.PACK_AB R2, RZ, R2 ;  /* 0x00000002ff02723e */ /* 0x000fca00000000ff */
[----:B------:R0:W-:Y:S01]  /*d8f0*/  STG.E.U16 desc[UR36][R16.64], R2 ;  /* 0x0000000210007986 */ /* 0x0001e2000c101524 */
[----:B------:R-:W-:Y:S05]  /*d900*/  BRA `(.L_x_25127) ;  /* 0x0000000800d87947 */ /* 0x000fea0003800000 */
.L_x_25130:
        /* <DEDUP_REMOVED lines=9> */
.L_x_25133:
[----:B------:R-:W-:-:S04]  /*d9a0*/  F2FP.F16.F32.PACK_AB R3, RZ, R2 ;  /* 0x00000002ff03723e */ /* 0x000fc800000000ff */
[----:B------:R-:W-:-:S05]  /*d9b0*/  PRMT R3, R3, 0x5410, RZ ;  /* 0x0000541003037816 */ /* 0x000fca00000000ff */
[----:B------:R0:W-:Y:S01]  /*d9c0*/  STG.E desc[UR36][R16.64], R3 ;  /* 0x0000000310007986 */ /* 0x0001e2000c101924 */
[----:B------:R-:W-:Y:S05]  /*d9d0*/  BRA `(.L_x_25127) ;  /* 0x0000000800a47947 */ /* 0x000fea0003800000 */
.L_x_25132:
[----:B------:R-:W-:-:S06]  /*d9e0*/  FMUL.FTZ R2, R2, 1 ;  /* 0x3f80000002027820 */ /* 0x000fcc0000410000 */
[----:B------:R-:W0:Y:S02]  /*d9f0*/  F2F.F64.F32 R2, R2 ;  /* 0x0000000200027310 */ /* 0x000e240000201800 */
[----:B0-----:R0:W-:Y:S01]  /*da00*/  STG.E.64 desc[UR36][R16.64], R2 ;  /* 0x0000000210007986 */ /* 0x0011e2000c101b24 */
[----:B------:R-:W-:Y:S05]  /*da10*/  BRA `(.L_x_25127) ;  /* 0x0000000800947947 */ /* 0x000fea0003800000 */
.L_x_25122:
        /* <DEDUP_REMOVED lines=12> */
.L_x_25136:
[----:B------:R-:W-:Y:S01]  /*dae0*/  FMUL.FTZ R4, R2, 1 ;  /* 0x3f80000002047820 */ /* 0x000fe20000410000 */
[----:B------:R-:W-:-:S05]  /*daf0*/  CS2R R6, SRZ ;  /* 0x0000000000067805 */ /* 0x000fca000001ff00 */
[----:B------:R-:W0:Y:S02]  /*db00*/  F2F.F64.F32 R4, R4 ;  /* 0x0000000400047310 */ /* 0x000e240000201800 */
[----:B0-----:R0:W-:Y:S01]  /*db10*/  STG.E.128 desc[UR36][R16.64], R4 ;  /* 0x0000000410007986 */ /* 0x0011e2000c101d24 */
[----:B------:R-:W-:Y:S05]  /*db20*/  BRA `(.L_x_25127) ;  /* 0x0000000800507947 */ /* 0x000fea0003800000 */
.L_x_25135:
        /* <DEDUP_REMOVED lines=20> */
.L_x_25140:
[----:B------:R-:W-:Y:S05]  /*dc70*/  BSYNC B0 ;  /* 0x0000000000007941 */ /* 0x000fea0003800000 */
.L_x_25139:
[----:B------:R-:W-:-:S05]  /*dc80*/  LOP3.LUT R5, R0, R5, RZ, 0xfc, !PT ;  /* 0x0000000500057212 */ /* 0x000fca00078efcff */
[----:B------:R0:W-:Y:S01]  /*dc90*/  STG.E.U8 desc[UR36][R16.64], R5 ;  /* 0x0000000510007986 */ /* 0x0001e2000c101124 */
[----:B------:R-:W-:Y:S05]  /*dca0*/  BRA `(.L_x_25127) ;  /* 0x0000000400f07947 */ /* 0x000fea0003800000 */
.L_x_25138:
        /* <DEDUP_REMOVED lines=12> */
.L_x_25142:
[----:B------:R-:W-:Y:S01]  /*dd70*/  IMAD.MOV.U32 R0, RZ, RZ, 0x7f ;  /* 0x0000007fff007424 */ /* 0x000fe200078e00ff */
[----:B------:R-:W-:-:S04]  /*dd80*/  ISETP.GT.U32.AND P0, PT, R4, 0x7f800000, PT ;  /* 0x7f8000000400780c */ /* 0x000fc80003f04070 */
[----:B------:R-:W-:-:S09]  /*dd90*/  SEL R0, R0, 0x7c, P0 ;  /* 0x0000007c00007807 */ /* 0x000fd20000000000 */
.L_x_25143:
[----:B------:R-:W-:Y:S05]  /*dda0*/  BSYNC B0 ;  /* 0x0000000000007941 */ /* 0x000fea0003800000 */
.L_x_25141:
[----:B------:R-:W-:-:S04]  /*ddb0*/  LOP3.LUT R2, R2, 0x80000000, RZ, 0xc0, !PT ;  /* 0x8000000002027812 */ /* 0x000fc800078ec0ff */
[----:B------:R-:W-:-:S04]  /*ddc0*/  SHF.R.U32.HI R3, RZ, 0x18, R2 ;  /* 0x00000018ff037819 */ /* 0x000fc80000011602 */
[----:B------:R-:W-:-:S05]  /*ddd0*/  LOP3.LUT R3, R0, R3, RZ, 0xfc, !PT ;  /* 0x0000000300037212 */ /* 0x000fca00078efcff */
[----:B------:R0:W-:Y:S01]  /*dde0*/  STG.E.U8 desc[UR36][R16.64], R3 ;  /* 0x0000000310007986 */ /* 0x0001e2000c101124 */
[----:B------:R-:W-:Y:S05]  /*ddf0*/  BRA `(.L_x_25127) ;  /* 0x00000004009c7947 */ /* 0x000fea0003800000 */
.L_x_25137:
[----:B------:R-:W-:-:S05]  /*de00*/  F2FP.BF16.F32.PACK_AB R2, RZ, R2 ;  /* 0x00000002ff02723e */ /* 0x000fca00000010ff */
[----:B------:R0:W-:Y:S01]  /*de10*/  STG.E.U16 desc[UR36][R16.64], R2 ;  /* 0x0000000210007986 */ /* 0x0001e2000c101524 */
[----:B------:R-:W-:Y:S05]  /*de20*/  BRA `(.L_x_25127) ;  /* 0x0000000400907947 */ /* 0x000fea0003800000 */
.L_x_25134:
        /* <DEDUP_REMOVED lines=11> */
.L_x_25146:
        /* <DEDUP_REMOVED lines=16> */
.L_x_25149:
[----:B------:R-:W-:-:S04]  /*dfe0*/  LOP3.LUT R2, R2, 0x80000000, RZ, 0xc0, !PT ;  /* 0x8000000002027812 */ /* 0x000fc800078ec0ff */
[----:B------:R-:W-:-:S04]  /*dff0*/  SHF.R.U32.HI R3, RZ, 0x18, R2 ;  /* 0x00000018ff037819 */ /* 0x000fc80000011602 */
[----:B------:R-:W-:-:S04]  /*e000*/  LOP3.LUT R0, R0, R3, RZ, 0xfc, !PT ;  /* 0x0000000300007212 */ /* 0x000fc800078efcff */
[----:B------:R-:W-:-:S07]  /*e010*/  PRMT R8, R0, 0x7610, R8 ;  /* 0x0000761000087816 */ /* 0x000fce0000000008 */
.L_x_25148:
[----:B------:R-:W-:Y:S05]  /*e020*/  BSYNC B0 ;  /* 0x0000000000007941 */ /* 0x000fea0003800000 */
.L_x_25147:
[----:B------:R0:W-:Y:S01]  /*e030*/  STG.E.U8 desc[UR36][R16.64], R8 ;  /* 0x0000000810007986 */ /* 0x0001e2000c101124 */
[----:B------:R-:W-:Y:S05]  /*e040*/  BRA `(.L_x_25127) ;  /* 0x0000000400087947 */ /* 0x000fea0003800000 */
.L_x_25145:
        /* <DEDUP_REMOVED lines=16> */
.L_x_25152:
[----:B------:R-:W-:-:S04]  /*e150*/  LOP3.LUT R2, R2, 0x80000000, RZ, 0xc0, !PT ;  /* 0x8000000002027812 */ /* 0x000fc800078ec0ff */
[----:B------:R-:W-:-:S04]  /*e160*/  SHF.R.U32.HI R3, RZ, 0x18, R2 ;  /* 0x00000018ff037819 */ /* 0x000fc80000011602 */
[----:B------:R-:W-:-:S04]  /*e170*/  LOP3.LUT R0, R0, R3, RZ, 0xfc, !PT ;  /* 0x0000000300007212 */ /* 0x000fc800078efcff */
[----:B------:R-:W-:-:S07]  /*e180*/  PRMT R8, R0, 0x7610, R8 ;  /* 0x0000761000087816 */ /* 0x000fce0000000008 */
.L_x_25151:
[----:B------:R-:W-:Y:S05]  /*e190*/  BSYNC B0 ;  /* 0x0000000000007941 */ /* 0x000fea0003800000 */
.L_x_25150:
[----:B------:R0:W-:Y:S01]  /*e1a0*/  STG.E.U8 desc[UR36][R16.64], R8 ;  /* 0x0000000810007986 */ /* 0x0001e2000c101124 */
[----:B------:R-:W-:Y:S05]  /*e1b0*/  BRA `(.L_x_25127) ;  /* 0x0000000000ac7947 */ /* 0x000fea0003800000 */
.L_x_25144:
        /* <DEDUP_REMOVED lines=21> */
.L_x_25126:
        /* <DEDUP_REMOVED lines=16> */
.L_x_25155:
[----:B------:R-:W-:Y:S05]  /*e410*/  BRA `(.L_x_25127) ;  /* 0x0000000000147947 */ /* 0x000fea0003800000 */
.L_x_25154:
[----:B------:R-:W0:Y:S02]  /*e420*/  F2I.U64.TRUNC R2, R2 ;  /* 0x0000000200027311 */ /* 0x000e24000020d800 */
[----:B0-----:R0:W-:Y:S01]  /*e430*/  STG.E.64 desc[UR36][R16.64], R2 ;  /* 0x0000000210007986 */ /* 0x0011e2000c101b24 */
[----:B------:R-:W-:Y:S05]  /*e440*/  BRA `(.L_x_25127) ;  /* 0x0000000000087947 */ /* 0x000fea0003800000 */
.L_x_25153:
[----:B------:R-:W0:Y:S02]  /*e450*/  F2I.FTZ.U32.TRUNC.NTZ R3, R2 ;  /* 0x0000000200037305 */ /* 0x000e24000021f000 */
[----:B0-----:R0:W-:Y:S02]  /*e460*/  STG.E desc[UR36][R16.64], R3 ;  /* 0x0000000310007986 */ /* 0x0011e4000c101924 */
.L_x_25127:
[----:B------:R-:W-:-:S07]  /*e470*/  VIADD R27, R27, 0x80 ;  /* 0x000000801b1b7836 */ /* 0x000fce0000000000 */
.L_x_24980:
[----:B------:R-:W-:Y:S05]  /*e480*/  BSYNC B7 ;  /* 0x0000000000077941 */ /* 0x000fea0003800000 */
.L_x_24979:
        /* <DEDUP_REMOVED lines=460> */
.L_x_25158:
        /* <DEDUP_REMOVED lines=22> */
.L_x_25163:
[----:B------:R-:W2:Y:S02]  /*102b0*/  LDG.E.U8 R2, desc[UR36][R2.64] ;  /* 0x0000002402027981 */ /* 0x000ea4000c1e1100 */
[----:B--2---:R-:W-:Y:S01]  /*102c0*/  I2FP.F32.U32 R18, R2 ;  /* 0x0000000200127245 */ /* 0x004fe20000201000 */
[----:B------:R-:W-:Y:S06]  /*102d0*/  BRA `(.L_x_25165) ;  /* 0x0000000c002c7947 */ /* 0x000fec0003800000 */
.L_x_25162:
        /* <DEDUP_REMOVED lines=9> */
.L_x_25167:
[----:B------:R-:W2:Y:S02]  /*10370*/  LDG.E R2, desc[UR36][R2.64] ;  /* 0x0000002402027981 */ /* 0x000ea4000c1e1900 */
[----:B--2---:R-:W-:Y:S01]  /*10380*/  I2FP.F32.S32 R18, R2 ;  /* 0x0000000200127245 */ /* 0x004fe20000201400 */
[----:B------:R-:W-:Y:S06]  /*10390*/  BRA `(.L_x_25165) ;  /* 0x0000000800fc7947 */ /* 0x000fec0003800000 */
.L_x_25166:
[----:B------:R-:W2:Y:S02]  /*103a0*/  LDG.E.U16 R2, desc[UR36][R2.64] ;  /* 0x0000002402027981 */ /* 0x000ea4000c1e1500 */
[----:B--2---:R0:W1:Y:S01]  /*103b0*/  I2F.S16 R18, R2 ;  /* 0x0000000200127306 */ /* 0x0040620000101400 */
[----:B------:R-:W-:Y:S05]  /*103c0*/  BRA `(.L_x_25165) ;  /* 0x0000000800f07947 */ /* 0x000fea0003800000 */
.L_x_25161:
        /* <DEDUP_REMOVED lines=8> */
.L_x_25169:
[----:B------:R-:W2:Y:S02]  /*10450*/  LDG.E.U16 R2, desc[UR36][R2.64] ;  /* 0x0000002402027981 */ /* 0x000ea4000c1e1500 */
[----:B--2---:R-:W-:Y:S01]  /*10460*/  HADD2.F32 R18, -RZ, R2.H0_H0 ;  /* 0x20000002ff127230 */ /* 0x004fe20000004100 */
[----:B------:R-:W-:Y:S06]  /*10470*/  BRA `(.L_x_25165) ;  /* 0x0000000800c47947 */ /* 0x000fec0003800000 */
.L_x_25168:
        /* <DEDUP_REMOVED lines=8> */
.L_x_25171:
[----:B------:R-:W2:Y:S02]  /*10500*/  LDG.E.U16 R2, desc[UR36][R2.64] ;  /* 0x0000002402027981 */ /* 0x000ea4000c1e1500 */
[----:B--2---:R-:W-:Y:S01]  /*10510*/  HADD2.F32 R18, -RZ, R2.H0_H0 ;  /* 0x20000002ff127230 */ /* 0x004fe20000004100 */
[----:B------:R-:W-:Y:S06]  /*10520*/  BRA `(.L_x_25165) ;  /* 0x0000000800987947 */ /* 0x000fec0003800000 */
.L_x_25170:
[----:B------:R-:W2:Y:S01]  /*10530*/  LDG.E.64 R2, desc[UR36][R2.64] ;  /* 0x0000002402027981 */ /* 0x000ea2000c1e1b00 */
[----:B------:R-:W-:Y:S01]  /*10540*/  UMOV UR4, 0xf0000000 ;  /* 0xf000000000047882 */ /* 0x000fe20000000000 */
[----:B------:R-:W-:Y:S01]  /*10550*/  UMOV UR5, 0x380fffff ;  /* 0x380fffff00057882 */ /* 0x000fe20000000000 */
[----:B--2---:R-:W0:Y:S01]  /*10560*/  F2F.F32.F64 R18, R2 ;  /* 0x0000000200127310 */ /* 0x004e220000301000 */
[----:B------:R-:W-:-:S14]  /*10570*/  DSETP.GEU.AND P0, PT, |R2|, UR4, PT ;  /* 0x0000000402007e2a */ /* 0x000fdc000bf0e200 */
[----:B0-----:R-:W-:Y:S01]  /*10580*/  @!P0 FMUL R18, R18, 1.175494350822287508e-38 ;  /* 0x0080000012128820 */ /* 0x001fe20000400000 */
[----:B------:R-:W-:Y:S06]  /*10590*/  BRA `(.L_x_25165) ;  /* 0x00000008007c7947 */ /* 0x000fec0003800000 */
.L_x_25160:
        /* <DEDUP_REMOVED lines=12> */
.L_x_25174:
[----:B------:R-:W2:Y:S01]  /*10660*/  LDG.E.64 R2, desc[UR36][R2.64] ;  /* 0x0000002402027981 */ /* 0x000ea2000c1e1b00 */
[----:B------:R-:W-:Y:S01]  /*10670*/  UMOV UR4, 0xf0000000 ;  /* 0xf000000000047882 */ /* 0x000fe20000000000 */
[----:B------:R-:W-:Y:S01]  /*10680*/  UMOV UR5, 0x380fffff ;  /* 0x380fffff00057882 */ /* 0x000fe20000000000 */
[----:B--2---:R-:W0:Y:S01]  /*10690*/  F2F.F32.F64 R18, R2 ;  /* 0x0000000200127310 */ /* 0x004e220000301000 */
[----:B------:R-:W-:-:S14]  /*106a0*/  DSETP.GEU.AND P0, PT, |R2|, UR4, PT ;  /* 0x0000000402007e2a */ /* 0x000fdc000bf0e200 */
[----:B0-----:R-:W-:Y:S01]  /*106b0*/  @!P0 FMUL R18, R18, 1.175494350822287508e-38 ;  /* 0x0080000012128820 */ /* 0x001fe20000400000 */
[----:B------:R-:W-:Y:S06]  /*106c0*/  BRA `(.L_x_25165) ;  /* 0x0000000800307947 */ /* 0x000fec0003800000 */
.L_x_25173:
        /* <DEDUP_REMOVED lines=26> */
.L_x_25176:
        /* <DEDUP_REMOVED lines=13> */
.L_x_25175:
[----:B------:R-:W2:Y:S02]  /*10940*/  LDG.E.U16 R2, desc[UR36][R2.64] ;  /* 0x0000002402027981 */ /* 0x000ea4000c1e1500 */
[----:B--2---:R-:W-:Y:S01]  /*10950*/  IMAD.U32 R18, R2, 0x10000, RZ ;  /* 0x0001000002127824 */ /* 0x004fe200078e00ff */
[----:B------:R-:W-:Y:S06]  /*10960*/  BRA `(.L_x_25165) ;  /* 0x0000000400887947 */ /* 0x000fec0003800000 */
.L_x_25172:
        /* <DEDUP_REMOVED lines=11> */
.L_x_25179:
        /* <DEDUP_REMOVED lines=20> */
.L_x_25181:
[----:B------:R-:W-:Y:S05]  /*10b60*/  BSYNC B0 ;  /* 0x0000000000007941 */ /* 0x000fea0003800000 */
.L_x_25180:
[----:B------:R-:W-:Y:S01]  /*10b70*/  IMAD.SHL.U32 R2, R2, 0x100000, RZ ;  /* 0x0010000002027824 */ /* 0x000fe200078e00ff */
[----:B------:R-:W-:-:S04]  /*10b80*/  LEA R3, R0, 0x3b800000, 0x17 ;  /* 0x3b80000000037811 */ /* 0x000fc800078eb8ff */
[----:B------:R-:W-:Y:S01]  /*10b90*/  LOP3.LUT R18, R3, R2, R18, 0xfe, !PT ;  /* 0x0000000203127212 */ /* 0x000fe200078efe12 */
[----:B------:R-:W-:Y:S06]  /*10ba0*/  BRA `(.L_x_25165) ;  /* 0x0000000000f87947 */ /* 0x000fec0003800000 */
.L_x_25178:
        /* <DEDUP_REMOVED lines=20> */
.L_x_25183:
[----:B------:R-:W-:Y:S05]  /*10cf0*/  BSYNC B0 ;  /* 0x0000000000007941 */ /* 0x000fea0003800000 */
.L_x_25182:
[----:B------:R-:W-:Y:S01]  /*10d00*/  IMAD.SHL.U32 R2, R2, 0x200000, RZ ;  /* 0x0020000002027824 */ /* 0x000fe200078e00ff */
[----:B------:R-:W-:-:S04]  /*10d10*/  LEA R3, R0, 0x37800000, 0x17 ;  /* 0x3780000000037811 */ /* 0x000fc800078eb8ff */
[----:B------:R-:W-:Y:S01]  /*10d20*/  LOP3.LUT R18, R3, R2, R18, 0xfe, !PT ;  /* 0x0000000203127212 */ /* 0x000fe200078efe12 */
[----:B------:R-:W-:Y:S06]  /*10d30*/  BRA `(.L_x_25165) ;  /* 0x0000000000947947 */ /* 0x000fec0003800000 */
.L_x_25177:
        /* <DEDUP_REMOVED lines=14> */
.L_x_25164:
        /* <DEDUP_REMOVED lines=16> */
.L_x_25186:
[----:B------:R-:W-:Y:S01]  /*10f20*/  IMAD.MOV.U32 R18, RZ, RZ, RZ ;  /* 0x000000ffff127224 */ /* 0x000fe200078e00ff */
[----:B------:R-:W-:Y:S06]  /*10f30*/  BRA `(.L_x_25165) ;  /* 0x0000000000147947 */ /* 0x000fec0003800000 */
.L_x_25185:
[----:B------:R-:W2:Y:S02]  /*10f40*/  LDG.E.64 R2, desc[UR36][R2.64] ;  /* 0x0000002402027981 */ /* 0x000ea4000c1e1b00 */
[----:B--2---:R0:W1:Y:S01]  /*10f50*/  I2F.U64 R18, R2 ;  /* 0x0000000200127312 */ /* 0x0040620000301000 */
[----:B------:R-:W-:Y:S05]  /*10f60*/  BRA `(.L_x_25165) ;  /* 0x0000000000087947 */ /* 0x000fea0003800000 */
.L_x_25184:
[----:B------:R-:W2:Y:S02]  /*10f70*/  LDG.E R2, desc[UR36][R2.64] ;  /* 0x0000002402027981 */ /* 0x000ea4000c1e1900 */
[----:B--2---:R-:W-:-:S07]  /*10f80*/  I2FP.F32.U32 R18, R2 ;  /* 0x0000000200127245 */ /* 0x004fce0000201000 */
.L_x_25165:
[----:B------:R-:W-:Y:S05]  /*10f90*/  BSYNC B6 ;  /* 0x0000000000067941 */ /* 0x000fea0003800000 */
.L_x_25159:
        /* <DEDUP_REMOVED lines=19> */
.L_x_25191:
[----:B------:R-:W2:Y:S02]  /*110d0*/  LDG.E.U8 R2, desc[UR36][R2.64] ;  /* 0x0000002402027981 */ /* 0x000ea4000c1e1100 */
[----:B--2---:R-:W-:Y:S01]  /*110e0*/  I2FP.F32.U32 R19, R2 ;  /* 0x0000000200137245 */ /* 0x004fe20000201000 */
[----:B------:R-:W-:Y:S06]  /*110f0*/  BRA `(.L_x_25193) ;  /* 0x0000000c002c7947 */ /* 0x000fec0003800000 */
.L_x_25190:
        /* <DEDUP_REMOVED lines=9> */
.L_x_25195:
[----:B------:R-:W2:Y:S02]  /*11190*/  LDG.E R2, desc[UR36][R2.64] ;  /* 0x0000002402027981 */ /* 0x000ea4000c1e1900 */
[----:B--2---:R-:W-:Y:S01]  /*111a0*/  I2FP.F32.S32 R19, R2 ;  /* 0x0000000200137245 */ /* 0x004fe20000201400 */
[----:B------:R-:W-:Y:S06]  /*111b0*/  BRA `(.L_x_25193) ;  /* 0x0000000800fc7947 */ /* 0x000fec0003800000 */
.L_x_25194:
[----:B------:R-:W2:Y:S02]  /*111c0*/  LDG.E.U16 R2, desc[UR36][R2.64] ;  /* 0x0000002402027981 */ /* 0x000ea4000c1e1500 */
[----:B--2---:R2:W3:Y:S01]  /*111d0*/  I2F.S16 R19, R2 ;  /* 0x0000000200137306 */ /* 0x0044e20000101400 */
[----:B------:R-:W-:Y:S05]  /*111e0*/  BRA `(.L_x_25193) ;  /* 0x0000000800f07947 */ /* 0x000fea0003800000 */
.L_x_25189:
        /* <DEDUP_REMOVED lines=8> */
.L_x_25197:
[----:B------:R-:W2:Y:S02]  /*11270*/  LDG.E.U16 R2, desc[UR36][R2.64] ;  /* 0x0000002402027981 */ /* 0x000ea4000c1e1500 */
[----:B--2---:R-:W-:Y:S01]  /*11280*/  HADD2.F32 R19, -RZ, R2.H0_H0 ;  /* 0x20000002ff137230 */ /* 0x004fe20000004100 */
[----:B------:R-:W-:Y:S06]  /*11290*/  BRA `(.L_x_25193) ;  /* 0x0000000800c47947 */ /* 0x000fec0003800000 */
.L_x_25196:
        /* <DEDUP_REMOVED lines=8> */
.L_x_25199:
[----:B------:R-:W2:Y:S02]  /*11320*/  LDG.E.U16 R2, desc[UR36][R2.64] ;  /* 0x0000002402027981 */ /* 0x000ea4000c1e1500 */
[----:B--2---:R-:W-:Y:S01]  /*11330*/  HADD2.F32 R19, -RZ, R2.H0_H0 ;  /* 0x20000002ff137230 */ /* 0x004fe20000004100 */
[----:B------:R-:W-:Y:S06]  /*11340*/  BRA `(.L_x_25193) ;  /* 0x0000000800987947 */ /* 0x000fec0003800000 */
.L_x_25198:
[----:B------:R-:W2:Y:S01]  /*11350*/  LDG.E.64 R2, desc[UR36][R2.64] ;  /* 0x0000002402027981 */ /* 0x000ea2000c1e1b00 */
[----:B------:R-:W-:Y:S01]  /*11360*/  UMOV UR4, 0xf0000000 ;  /* 0xf000000000047882 */ /* 0x000fe20000000000 */
[----:B------:R-:W-:Y:S01]  /*11370*/  UMOV UR5, 0x380fffff ;  /* 0x380fffff00057882 */ /* 0x000fe20000000000 */
[----:B--2---:R-:W0:Y:S01]  /*11380*/  F2F.F32.F64 R19, R2 ;  /* 0x0000000200137310 */ /* 0x004e220000301000 */
[----:B------:R-:W-:-:S14]  /*11390*/  DSETP.GEU.AND P0, PT, |R2|, UR4, PT ;  /* 0x0000000402007e2a */ /* 0x000fdc000bf0e200 */
[----:B0-----:R-:W-:Y:S01]  /*113a0*/  @!P0 FMUL R19, R19, 1.175494350822287508e-38 ;  /* 0x0080000013138820 */ /* 0x001fe20000400000 */
[----:B------:R-:W-:Y:S06]  /*113b0*/  BRA `(.L_x_25193) ;  /* 0x00000008007c7947 */ /* 0x000fec0003800000 */
.L_x_25188:
        /* <DEDUP_REMOVED lines=12> */
.L_x_25202:
[----:B------:R-:W2:Y:S01]  /*11480*/  LDG.E.64 R2, desc[UR36][R2.64] ;  /* 0x0000002402027981 */ /* 0x000ea2000c1e1b00 */
[----:B------:R-:W-:Y:S01]  /*11490*/  UMOV UR4, 0xf0000000 ;  /* 0xf000000000047882 */ /* 0x000fe20000000000 */
[----:B------:R-:W-:Y:S01]  /*114a0*/  UMOV UR5, 0x380fffff ;  /* 0x380fffff00057882 */ /* 0x000fe20000000000 */
[----:B--2---:R-:W0:Y:S01]  /*114b0*/  F2F.F32.F64 R19, R2 ;  /* 0x0000000200137310 */ /* 0x004e220000301000 */
[----:B------:R-:W-:-:S14]  /*114c0*/  DSETP.GEU.AND P0, PT, |R2|, UR4, PT ;  /* 0x0000000402007e2a */ /* 0x000fdc000bf0e200 */
[----:B0-----:R-:W-:Y:S01]  /*114d0*/  @!P0 FMUL R19, R19, 1.175494350822287508e-38 ;  /* 0x0080000013138820 */ /* 0x001fe20000400000 */
[----:B------:R-:W-:Y:S06]  /*114e0*/  BRA `(.L_x_25193) ;  /* 0x0000000800307947 */ /* 0x000fec0003800000 */
.L_x_25201:
        /* <DEDUP_REMOVED lines=26> */
.L_x_25204:
        /* <DEDUP_REMOVED lines=13> */
.L_x_25203:
[----:B------:R-:W2:Y:S02]  /*11760*/  LDG.E.U16 R2, desc[UR36][R2.64] ;  /* 0x0000002402027981 */ /* 0x000ea4000c1e1500 */
[----:B--2---:R-:W-:Y:S01]  /*11770*/  IMAD.U32 R19, R2, 0x10000, RZ ;  /* 0x0001000002137824 */ /* 0x004fe200078e00ff */
[----:B------:R-:W-:Y:S06]  /*11780*/  BRA `(.L_x_25193) ;  /* 0x0000000400887947 */ /* 0x000fec0003800000 */
.L_x_25200:
        /* <DEDUP_REMOVED lines=11> */
.L_x_25207:
        /* <DEDUP_REMOVED lines=20> */
.L_x_25209:
[----:B------:R-:W-:Y:S05]  /*11980*/  BSYNC B0 ;  /* 0x0000000000007941 */ /* 0x000fea0003800000 */
.L_x_25208:
[----:B------:R-:W-:Y:S01]  /*11990*/  IMAD.SHL.U32 R2, R2, 0x100000, RZ ;  /* 0x0010000002027824 */ /* 0x000fe200078e00ff */
[----:B------:R-:W-:-:S04]  /*119a0*/  LEA R0, R0, 0x3b800000, 0x17 ;  /* 0x3b80000000007811 */ /* 0x000fc800078eb8ff */
[----:B------:R-:W-:Y:S01]  /*119b0*/  LOP3.LUT R19, R0, R2, R19, 0xfe, !PT ;  /* 0x0000000200137212 */ /* 0x000fe200078efe13 */
[----:B------:R-:W-:Y:S06]  /*119c0*/  BRA `(.L_x_25193) ;  /* 0x0000000000f87947 */ /* 0x000fec0003800000 */
.L_x_25206:
        /* <DEDUP_REMOVED lines=20> */
.L_x_25211:
[----:B------:R-:W-:Y:S05]  /*11b10*/  BSYNC B0 ;  /* 0x0000000000007941 */ /* 0x000fea0003800000 */
.L_x_25210:
[----:B------:R-:W-:Y:S01]  /*11b20*/  IMAD.SHL.U32 R2, R2, 0x200000, RZ ;  /* 0x0020000002027824 */ /* 0x000fe200078e00ff */
[----:B------:R-:W-:-:S04]  /*11b30*/  LEA R0, R0, 0x37800000, 0x17 ;  /* 0x3780000000007811 */ /* 0x000fc800078eb8ff */
[----:B------:R-:W-:Y:S01]  /*11b40*/  LOP3.LUT R19, R0, R2, R19, 0xfe, !PT ;  /* 0x0000000200137212 */ /* 0x000fe200078efe13 */
[----:B------:R-:W-:Y:S06]  /*11b50*/  BRA `(.L_x_25193) ;  /* 0x0000000000947947 */ /* 0x000fec0003800000 */
.L_x_25205:
        /* <DEDUP_REMOVED lines=14> */
.L_x_25192:
        /* <DEDUP_REMOVED lines=16> */
.L_x_25214:
[----:B------:R-:W-:Y:S01]  /*11d40*/  IMAD.MOV.U32 R19, RZ, RZ, RZ ;  /* 0x000000ffff137224 */ /* 0x000fe200078e00ff */
[----:B------:R-:W-:Y:S06]  /*11d50*/  BRA `(.L_x_25193) ;  /* 0x0000000000147947 */ /* 0x000fec0003800000 */
.L_x_25213:
[----:B------:R-:W2:Y:S02]  /*11d60*/  LDG.E.64 R2, desc[UR36][R2.64] ;  /* 0x0000002402027981 */ /* 0x000ea4000c1e1b00 */
[----:B--2---:R0:W1:Y:S01]  /*11d70*/  I2F.U64 R19, R2 ;  /* 0x0000000200137312 */ /* 0x0040620000301000 */
[----:B------:R-:W-:Y:S05]  /*11d80*/  BRA `(.L_x_25193) ;  /* 0x0000000000087947 */ /* 0x000fea0003800000 */
.L_x_25212:
[----:B------:R-:W2:Y:S02]  /*11d90*/  LDG.E R2, desc[UR36][R2.64] ;  /* 0x0000002402027981 */ /* 0x000ea4000c1e1900 */
[----:B--2---:R-:W-:-:S07]  /*11da0*/  I2FP.F32.U32 R19, R2 ;  /* 0x0000000200137245 */ /* 0x004fce0000201000 */
.L_x_25193:
[----:B------:R-:W-:Y:S05]  /*11db0*/  BSYNC B6 ;  /* 0x0000000000067941 */ /* 0x000fea0003800000 */
.L_x_25187:
        /* <DEDUP_REMOVED lines=19> */
.L_x_25219:
[----:B------:R-:W2:Y:S02]  /*11ef0*/  LDG.E.U8 R2, desc[UR36][R2.64] ;  /* 0x0000002402027981 */ /* 0x000ea4000c1e1100 */
[----:B--2---:R-:W-:Y:S01]  /*11f00*/  I2FP.F32.U32 R23, R2 ;  /* 0x0000000200177245 */ /* 0x004fe20000201000 */
[----:B------:R-:W-:Y:S06]  /*11f10*/  BRA `(.L_x_25221) ;  /* 0x0000000c002c7947 */ /* 0x000fec0003800000 */
.L_x_25218:
        /* <DEDUP_REMOVED lines=9> */
.L_x_25223:
[----:B------:R-:W2:Y:S02]  /*11fb0*/  LDG.E R2, desc[UR36][R2.64] ;  /* 0x0000002402027981 */ /* 0x000ea4000c1e1900 */
[----:B--2---:R-:W-:Y:S01]  /*11fc0*/  I2FP.F32.S32 R23, R2 ;  /* 0x0000000200177245 */ /* 0x004fe20000201400 */
[----:B------:R-:W-:Y:S06]  /*11fd0*/  BRA `(.L_x_25221) ;  /* 0x0000000800fc7947 */ /* 0x000fec0003800000 */
.L_x_25222:
[----:B------:R-:W2:Y:S02]  /*11fe0*/  LDG.E.U16 R2, desc[UR36][R2.64] ;  /* 0x0000002402027981 */ /* 0x000ea4000c1e1500 */
[----:B--2---:R2:W4:Y:S01]  /*11ff0*/  I2F.S16 R23, R2 ;  /* 0x0000000200177306 */ /* 0x0045220000101400 */
[----:B------:R-:W-:Y:S05]  /*12000*/  BRA `(.L_x_25221) ;  /* 0x0000000800f07947 */ /* 0x000fea0003800000 */
.L_x_25217:
        /* <DEDUP_REMOVED lines=8> */
.L_x_25225:
[----:B------:R-:W2:Y:S02]  /*12090*/  LDG.E.U16 R2, desc[UR36][R2.64] ;  /* 0x0000002402027981 */ /* 0x000ea4000c1e1500 */
[----:B--2---:R-:W-:Y:S01]  /*120a0*/  HADD2.F32 R23, -RZ, R2.H0_H0 ;  /* 0x20000002ff177230 */ /* 0x004fe20000004100 */
[----:B------:R-:W-:Y:S06]  /*120b0*/  BRA `(.L_x_25221) ;  /* 0x0000000800c47947 */ /* 0x000fec0003800000 */
.L_x_25224:
        /* <DEDUP_REMOVED lines=8> */
.L_x_25227:
[----:B------:R-:W2:Y:S02]  /*12140*/  LDG.E.U16 R2, desc[UR36][R2.64] ;  /* 0x0000002402027981 */ /* 0x000ea4000c1e1500 */
[----:B--2---:R-:W-:Y:S01]  /*12150*/  HADD2.F32 R23, -RZ, R2.H0_H0 ;  /* 0x20000002ff177230 */ /* 0x004fe20000004100 */
[----:B------:R-:W-:Y:S06]  /*12160*/  BRA `(.L_x_25221) ;  /* 0x0000000800987947 */ /* 0x000fec0003800000 */
.L_x_25226:
[----:B------:R-:W2:Y:S01]  /*12170*/  LDG.E.64 R2, desc[UR36][R2.64] ;  /* 0x0000002402027981 */ /* 0x000ea2000c1e1b00 */
[----:B------:R-:W-:Y:S01]  /*12180*/  UMOV UR4, 0xf0000000 ;  /* 0xf000000000047882 */ /* 0x000fe20000000000 */
[----:B------:R-:W-:Y:S01]  /*12190*/  UMOV UR5, 0x380fffff ;  /* 0x380fffff00057882 */ /* 0x000fe20000000000 */
[----:B--2---:R-:W0:Y:S01]  /*121a0*/  F2F.F32.F64 R23, R2 ;  /* 0x0000000200177310 */ /* 0x004e220000301000 */
[----:B------:R-:W-:-:S14]  /*121b0*/  DSETP.GEU.AND P0, PT, |R2|, UR4, PT ;  /* 0x0000000402007e2a */ /* 0x000fdc000bf0e200 */
[----:B0-----:R-:W-:Y:S01]  /*121c0*/  @!P0 FMUL R23, R23, 1.175494350822287508e-38 ;  /* 0x0080000017178820 */ /* 0x001fe20000400000 */
[----:B------:R-:W-:Y:S06]  /*121d0*/  BRA `(.L_x_25221) ;  /* 0x00000008007c7947 */ /* 0x000fec0003800000 */
.L_x_25216:
        /* <DEDUP_REMOVED lines=12> */
.L_x_25230:
[----:B------:R-:W2:Y:S01]  /*122a0*/  LDG.E.64 R2, desc[UR36][R2.64] ;  /* 0x0000002402027981 */ /* 0x000ea2000c1e1b00 */
[----:B------:R-:W-:Y:S01]  /*122b0*/  UMOV UR4, 0xf0000000 ;  /* 0xf000000000047882 */ /* 0x000fe20000000000 */
[----:B------:R-:W-:Y:S01]  /*122c0*/  UMOV UR5, 0x380fffff ;  /* 0x380fffff00057882 */ /* 0x000fe20000000000 */
[----:B--2---:R-:W0:Y:S01]  /*122d0*/  F2F.F32.F64 R23, R2 ;  /* 0x0000000200177310 */ /* 0x004e220000301000 */
[----:B------:R-:W-:-:S14]  /*122e0*/  DSETP.GEU.AND P0, PT, |R2|, UR4, PT ;  /* 0x0000000402007e2a */ /* 0x000fdc000bf0e200 */
[----:B0-----:R-:W-:Y:S01]  /*122f0*/  @!P0 FMUL R23, R23, 1.175494350822287508e-38 ;  /* 0x0080000017178820 */ /* 0x001fe20000400000 */
[----:B------:R-:W-:Y:S06]  /*12300*/  BRA `(.L_x_25221) ;  /* 0x0000000800307947 */ /* 0x000fec0003800000 */
.L_x_25229:
        /* <DEDUP_REMOVED lines=26> */
.L_x_25232:
        /* <DEDUP_REMOVED lines=13> */
.L_x_25231:
[----:B------:R-:W2:Y:S02]  /*12580*/  LDG.E.U16 R2, desc[UR36][R2.64] ;  /* 0x0000002402027981 */ /* 0x000ea4000c1e1500 */
[----:B--2---:R-:W-:Y:S01]  /*12590*/  IMAD.U32 R23, R2, 0x10000, RZ ;  /* 0x0001000002177824 */ /* 0x004fe200078e00ff */
[----:B------:R-:W-:Y:S06]  /*125a0*/  BRA `(.L_x_25221) ;  /* 0x0000000400887947 */ /* 0x000fec0003800000 */
.L_x_25228:
        /* <DEDUP_REMOVED lines=11> */
.L_x_25235:
        /* <DEDUP_REMOVED lines=20> */
.L_x_25237:
[----:B------:R-:W-:Y:S05]  /*127a0*/  BSYNC B0 ;  /* 0x0000000000007941 */ /* 0x000fea0003800000 */
.L_x_25236:
[----:B------:R-:W-:Y:S01]  /*127b0*/  IMAD.SHL.U32 R2, R2, 0x100000, RZ ;  /* 0x0010000002027824 */ /* 0x000fe200078e00ff */
[----:B------:R-:W-:-:S04]  /*127c0*/  LEA R0, R0, 0x3b800000, 0x17 ;  /* 0x3b80000000007811 */ /* 0x000fc800078eb8ff */
[----:B------:R-:W-:Y:S01]  /*127d0*/  LOP3.LUT R23, R0, R2, R23, 0xfe, !PT ;  /* 0x0000000200177212 */ /* 0x000fe200078efe17 */
[----:B------:R-:W-:Y:S06]  /*127e0*/  BRA `(.L_x_25221) ;  /* 0x0000000000f87947 */ /* 0x000fec0003800000 */
.L_x_25234:
        /* <DEDUP_REMOVED lines=20> */
.L_x_25239:
[----:B------:R-:W-:Y:S05]  /*12930*/  BSYNC B0 ;  /* 0x0000000000007941 */ /* 0x000fea0003800000 */
.L_x_25238:
[----:B------:R-:W-:Y:S01]  /*12940*/  IMAD.SHL.U32 R2, R2, 0x200000, RZ ;  /* 0x0020000002027824 */ /* 0x000fe200078e00ff */
[----:B------:R-:W-:-:S04]  /*12950*/  LEA R0, R0, 0x37800000, 0x17 ;  /* 0x3780000000007811 */ /* 0x000fc800078eb8ff */
[----:B------:R-:W-:Y:S01]  /*12960*/  LOP3.LUT R23, R0, R2, R23, 0xfe, !PT ;  /* 0x0000000200177212 */ /* 0x000fe200078efe17 */
[----:B------:R-:W-:Y:S06]  /*12970*/  BRA `(.L_x_25221) ;  /* 0x0000000000947947 */ /* 0x000fec0003800000 */
.L_x_25233:
        /* <DEDUP_REMOVED lines=14> */
.L_x_25220:
        /* <DEDUP_REMOVED lines=16> */
.L_x_25242:
[----:B------:R-:W-:Y:S01]  /*12b60*/  IMAD.MOV.U32 R23, RZ, RZ, RZ ;  /* 0x000000ffff177224 */ /* 0x000fe200078e00ff */
[----:B------:R-:W-:Y:S06]  /*12b70*/  BRA `(.L_x_25221) ;  /* 0x0000000000147947 */ /* 0x000fec0003800000 */
.L_x_25241:
[----:B------:R-:W2:Y:S02]  /*12b80*/  LDG.E.64 R2, desc[UR36][R2.64] ;  /* 0x0000002402027981 */ /* 0x000ea4000c1e1b00 */
[----:B--2---:R0:W1:Y:S01]  /*12b90*/  I2F.U64 R23, R2 ;  /* 0x0000000200177312 */ /* 0x0040620000301000 */
[----:B------:R-:W-:Y:S05]  /*12ba0*/  BRA `(.L_x_25221) ;  /* 0x0000000000087947 */ /* 0x000fea0003800000 */
.L_x_25240:
[----:B------:R-:W2:Y:S02]  /*12bb0*/  LDG.E R2, desc[UR36][R2.64] ;  /* 0x0000002402027981 */ /* 0x000ea4000c1e1900 */
[----:B--2---:R-:W-:-:S07]  /*12bc0*/  I2FP.F32.U32 R23, R2 ;  /* 0x0000000200177245 */ /* 0x004fce0000201000 */
.L_x_25221:
[----:B------:R-:W-:Y:S05]  /*12bd0*/  BSYNC B6 ;  /* 0x0000000000067941 */ /* 0x000fea0003800000 */
.L_x_25215:
        /* <DEDUP_REMOVED lines=19> */
.L_x_25247:
[----:B------:R-:W2:Y:S02]  /*12d10*/  LDG.E.U8 R2, desc[UR36][R2.64] ;  /* 0x0000002402027981 */ /* 0x000ea4000c1e1100 */
[----:B--2---:R-:W-:Y:S01]  /*12d20*/  I2FP.F32.U32 R25, R2 ;  /* 0x0000000200197245 */ /* 0x004fe20000201000 */
[----:B------:R-:W-:Y:S06]  /*12d30*/  BRA `(.L_x_25249) ;  /* 0x0000000c002c7947 */ /* 0x000fec0003800000 */
.L_x_25246:
        /* <DEDUP_REMOVED lines=9> */
.L_x_25251:
[----:B------:R-:W2:Y:S02]  /*12dd0*/  LDG.E R2, desc[UR36][R2.64] ;  /* 0x0000002402027981 */ /* 0x000ea4000c1e1900 */
[----:B--2---:R-:W-:Y:S01]  /*12de0*/  I2FP.F32.S32 R25, R2 ;  /* 0x0000000200197245 */ /* 0x004fe20000201400 */
[----:B------:R-:W-:Y:S06]  /*12df0*/  BRA `(.L_x_25249) ;  /* 0x0000000800fc7947 */ /* 0x000fec0003800000 */
.L_x_25250:
[----:B------:R-:W2:Y:S02]  /*12e00*/  LDG.E.U16 R2, desc[UR36][R2.64] ;  /* 0x0000002402027981 */ /* 0x000ea4000c1e1500 */
[----:B--2---:R0:W2:Y:S01]  /*12e10*/  I2F.S16 R25, R2 ;  /* 0x0000000200197306 */ /* 0x0040a20000101400 */
[----:B------:R-:W-:Y:S05]  /*12e20*/  BRA `(.L_x_25249) ;  /* 0x0000000800f07947 */ /* 0x000fea0003800000 */
.L_x_25245:
        /* <DEDUP_REMOVED lines=8> */
.L_x_25253:
[----:B------:R-:W2:Y:S02]  /*12eb0*/  LDG.E.U16 R2, desc[UR36][R2.64] ;  /* 0x0000002402027981 */ /* 0x000ea4000c1e1500 */
[----:B--2---:R-:W-:Y:S01]  /*12ec0*/  HADD2.F32 R25, -RZ, R2.H0_H0 ;  /* 0x20000002ff197230 */ /* 0x004fe20000004100 */
[----:B------:R-:W-:Y:S06]  /*12ed0*/  BRA `(.L_x_25249) ;  /* 0x0000000800c47947 */ /* 0x000fec0003800000 */
.L_x_25252:
        /* <DEDUP_REMOVED lines=8> */
.L_x_25255:
[----:B------:R-:W2:Y:S02]  /*12f60*/  LDG.E.U16 R2, desc[UR36][R2.64] ;  /* 0x0000002402027981 */ /* 0x000ea4000c1e1500 */
[----:B--2---:R-:W-:Y:S01]  /*12f70*/  HADD2.F32 R25, -RZ, R2.H0_H0 ;  /* 0x20000002ff197230 */ /* 0x004fe20000004100 */
[----:B------:R-:W-:Y:S06]  /*12f80*/  BRA `(.L_x_25249) ;  /* 0x0000000800987947 */ /* 0x000fec0003800000 */
.L_x_25254:
[----:B------:R-:W2:Y:S01]  /*12f90*/  LDG.E.64 R2, desc[UR36][R2.64] ;  /* 0x0000002402027981 */ /* 0x000ea2000c1e1b00 */
[----:B------:R-:W-:Y:S01]  /*12fa0*/  UMOV UR4, 0xf0000000 ;  /* 0xf000000000047882 */ /* 0x000fe20000000000 */
[----:B------:R-:W-:Y:S01]  /*12fb0*/  UMOV UR5, 0x380fffff ;  /* 0x380fffff00057882 */ /* 0x000fe20000000000 */
[----:B--2---:R-:W0:Y:S01]  /*12fc0*/  F2F.F32.F64 R25, R2 ;  /* 0x0000000200197310 */ /* 0x004e220000301000 */
[----:B------:R-:W-:-:S14]  /*12fd0*/  DSETP.GEU.AND P0, PT, |R2|, UR4, PT ;  /* 0x0000000402007e2a */ /* 0x000fdc000bf0e200 */
[----:B0-----:R-:W-:Y:S01]  /*12fe0*/  @!P0 FMUL R25, R25, 1.175494350822287508e-38 ;  /* 0x0080000019198820 */ /* 0x001fe20000400000 */
[----:B------:R-:W-:Y:S06]  /*12ff0*/  BRA `(.L_x_25249) ;  /* 0x00000008007c7947 */ /* 0x000fec0003800000 */
.L_x_25244:
        /* <DEDUP_REMOVED lines=12> */
.L_x_25258:
[----:B------:R-:W2:Y:S01]  /*130c0*/  LDG.E.64 R2, desc[UR36][R2.64] ;  /* 0x0000002402027981 */ /* 0x000ea2000c1e1b00 */
[----:B------:R-:W-:Y:S01]  /*130d0*/  UMOV UR4, 0xf0000000 ;  /* 0xf000000000047882 */ /* 0x000fe20000000000 */
[----:B------:R-:W-:Y:S01]  /*130e0*/  UMOV UR5, 0x380fffff ;  /* 0x380fffff00057882 */ /* 0x000fe20000000000 */
[----:B--2---:R-:W0:Y:S01]  /*130f0*/  F2F.F32.F64 R25, R2 ;  /* 0x0000000200197310 */ /* 0x004e220000301000 */
[----:B------:R-:W-:-:S14]  /*13100*/  DSETP.GEU.AND P0, PT, |R2|, UR4, PT ;  /* 0x0000000402007e2a */ /* 0x000fdc000bf0e200 */
[----:B0-----:R-:W-:Y:S01]  /*13110*/  @!P0 FMUL R25, R25, 1.175494350822287508e-38 ;  /* 0x0080000019198820 */ /* 0x001fe20000400000 */
[----:B------:R-:W-:Y:S06]  /*13120*/  BRA `(.L_x_25249) ;  /* 0x0000000800307947 */ /* 0x000fec0003800000 */
.L_x_25257:
        /* <DEDUP_REMOVED lines=26> */
.L_x_25260:
        /* <DEDUP_REMOVED lines=13> */
.L_x_25259:
[----:B------:R-:W2:Y:S02]  /*133a0*/  LDG.E.U16 R2, desc[UR36][R2.64] ;  /* 0x0000002402027981 */ /* 0x000ea4000c1e1500 */
[----:B--2---:R-:W-:Y:S01]  /*133b0*/  IMAD.U32 R25, R2, 0x10000, RZ ;  /* 0x0001000002197824 */ /* 0x004fe200078e00ff */
[----:B------:R-:W-:Y:S06]  /*133c0*/  BRA `(.L_x_25249) ;  /* 0x0000000400887947 */ /* 0x000fec0003800000 */
.L_x_25256:
        /* <DEDUP_REMOVED lines=11> */
.L_x_25263:
        /* <DEDUP_REMOVED lines=20> */
.L_x_25265:
[----:B------:R-:W-:Y:S05]  /*135c0*/  BSYNC B0 ;  /* 0x0000000000007941 */ /* 0x000fea0003800000 */
.L_x_25264:
[----:B------:R-:W-:Y:S01]  /*135d0*/  IMAD.SHL.U32 R2, R2, 0x100000, RZ ;  /* 0x0010000002027824 */ /* 0x000fe200078e00ff */
[----:B------:R-:W-:-:S04]  /*135e0*/  LEA R0, R0, 0x3b800000, 0x17 ;  /* 0x3b80000000007811 */ /* 0x000fc800078eb8ff */
[----:B------:R-:W-:Y:S01]  /*135f0*/  LOP3.LUT R25, R0, R2, R25, 0xfe, !PT ;  /* 0x0000000200197212 */ /* 0x000fe200078efe19 */
[----:B------:R-:W-:Y:S06]  /*13600*/  BRA `(.L_x_25249) ;  /* 0x0000000000f87947 */ /* 0x000fec0003800000 */
.L_x_25262:
        /* <DEDUP_REMOVED lines=20> */
.L_x_25267:
[----:B------:R-:W-:Y:S05]  /*13750*/  BSYNC B0 ;  /* 0x0000000000007941 */ /* 0x000fea0003800000 */
.L_x_25266:
[----:B------:R-:W-:Y:S01]  /*13760*/  IMAD.SHL.U32 R2, R2, 0x200000, RZ ;  /* 0x0020000002027824 */ /* 0x000fe200078e00ff */
[----:B------:R-:W-:-:S04]  /*13770*/  LEA R0, R0, 0x37800000, 0x17 ;  /* 0x3780000000007811 */ /* 0x000fc800078eb8ff */
[----:B------:R-:W-:Y:S01]  /*13780*/  LOP3.LUT R25, R0, R2, R25, 0xfe, !PT ;  /* 0x0000000200197212 */ /* 0x000fe200078efe19 */
[----:B------:R-:W-:Y:S06]  /*13790*/  BRA `(.L_x_25249) ;  /* 0x0000000000947947 */ /* 0x000fec0003800000 */
.L_x_25261:
        /* <DEDUP_REMOVED lines=14> */
.L_x_25248:
        /* <DEDUP_REMOVED lines=16> */
.L_x_25270:
[----:B------:R-:W-:Y:S01]  /*13980*/  IMAD.MOV.U32 R25, RZ, RZ, RZ ;  /* 0x000000ffff197224 */ /* 0x000fe200078e00ff */
[----:B------:R-:W-:Y:S06]  /*13990*/  BRA `(.L_x_25249) ;  /* 0x0000000000147947 */ /* 0x000fec0003800000 */
.L_x_25269:
[----:B------:R-:W2:Y:S02]  /*139a0*/  LDG.E.64 R2, desc[UR36][R2.64] ;  /* 0x0000002402027981 */ /* 0x000ea4000c1e1b00 */
[----:B--2---:R0:W2:Y:S01]  /*139b0*/  I2F.U64 R25, R2 ;  /* 0x0000000200197312 */ /* 0x0040a20000301000 */
[----:B------:R-:W-:Y:S05]  /*139c0*/  BRA `(.L_x_25249) ;  /* 0x0000000000087947 */ /* 0x000fea0003800000 */
.L_x_25268:
[----:B------:R-:W2:Y:S02]  /*139d0*/  LDG.E R2, desc[UR36][R2.64] ;  /* 0x0000002402027981 */ /* 0x000ea4000c1e1900 */
[----:B--2---:R-:W-:-:S07]  /*139e0*/  I2FP.F32.U32 R25, R2 ;  /* 0x0000000200197245 */ /* 0x004fce0000201000 */
.L_x_25249:
[----:B------:R-:W-:Y:S05]  /*139f0*/  BSYNC B6 ;  /* 0x0000000000067941 */ /* 0x000fea0003800000 */
.L_x_25243:
        /* <DEDUP_REMOVED lines=19> */
.L_x_25275:
[----:B------:R-:W3:Y:S02]  /*13b30*/  LDG.E.U8 R0, desc[UR36][R2.64] ;  /* 0x0000002402007981 */ /* 0x000ee4000c1e1100 */
[----:B---3--:R-:W-:Y:S01]  /*13b40*/  I2FP.F32.U32 R0, R0 ;  /* 0x0000000000007245 */ /* 0x008fe20000201000 */
[----:B------:R-:W-:Y:S06]  /*13b50*/  BRA `(.L_x_25277) ;  /* 0x0000000c002c7947 */ /* 0x000fec0003800000 */
.L_x_25274:
        /* <DEDUP_REMOVED lines=9> */
.L_x_25279:
[----:B------:R-:W3:Y:S02]  /*13bf0*/  LDG.E R0, desc[UR36][R2.64] ;  /* 0x0000002402007981 */ /* 0x000ee4000c1e1900 */
[----:B---3--:R-:W-:Y:S01]  /*13c00*/  I2FP.F32.S32 R0, R0 ;  /* 0x0000000000007245 */ /* 0x008fe20000201400 */
[----:B------:R-:W-:Y:S06]  /*13c10*/  BRA `(.L_x_25277) ;  /* 0x0000000800fc7947 */ /* 0x000fec0003800000 */
.L_x_25278:
[----:B------:R-:W3:Y:S02]  /*13c20*/  LDG.E.U16 R0, desc[UR36][R2.64] ;  /* 0x0000002402007981 */ /* 0x000ee4000c1e1500 */
[----:B---3--:R-:W0:Y:S01]  /*13c30*/  I2F.S16 R0, R0 ;  /* 0x0000000000007306 */ /* 0x008e220000101400 */
[----:B------:R-:W-:Y:S05]  /*13c40*/  BRA `(.L_x_25277) ;  /* 0x0000000800f07947 */ /* 0x000fea0003800000 */
.L_x_25273:
        /* <DEDUP_REMOVED lines=8> */
.L_x_25281:
[----:B------:R-:W3:Y:S02]  /*13cd0*/  LDG.E.U16 R0, desc[UR36][R2.64] ;  /* 0x0000002402007981 */ /* 0x000ee4000c1e1500 */
[----:B---3--:R-:W-:Y:S01]  /*13ce0*/  HADD2.F32 R0, -RZ, R0.H0_H0 ;  /* 0x20000000ff007230 */ /* 0x008fe20000004100 */
[----:B------:R-:W-:Y:S06]  /*13cf0*/  BRA `(.L_x_25277) ;  /* 0x0000000800c47947 */ /* 0x000fec0003800000 */
.L_x_25280:
        /* <DEDUP_REMOVED lines=8> */
.L_x_25283:
[----:B------:R-:W3:Y:S02]  /*13d80*/  LDG.E.U16 R0, desc[UR36][R2.64] ;  /* 0x0000002402007981 */ /* 0x000ee4000c1e1500 */
[----:B---3--:R-:W-:Y:S01]  /*13d90*/  HADD2.F32 R0, -RZ, R0.H0_H0 ;  /* 0x20000000ff007230 */ /* 0x008fe20000004100 */
[----:B------:R-:W-:Y:S06]  /*13da0*/  BRA `(.L_x_25277) ;  /* 0x0000000800987947 */ /* 0x000fec0003800000 */
.L_x_25282:
[----:B------:R-:W3:Y:S01]  /*13db0*/  LDG.E.64 R2, desc[UR36][R2.64] ;  /* 0x0000002402027981 */ /* 0x000ee2000c1e1b00 */
[----:B------:R-:W-:Y:S01]  /*13dc0*/  UMOV UR4, 0xf0000000 ;  /* 0xf000000000047882 */ /* 0x000fe20000000000 */
[----:B------:R-:W-:Y:S01]  /*13dd0*/  UMOV UR5, 0x380fffff ;  /* 0x380fffff00057882 */ /* 0x000fe20000000000 */
[----:B---3--:R-:W0:Y:S01]  /*13de0*/  F2F.F32.F64 R0, R2 ;  /* 0x0000000200007310 */ /* 0x008e220000301000 */
[----:B------:R-:W-:-:S14]  /*13df0*/  DSETP.GEU.AND P0, PT, |R2|, UR4, PT ;  /* 0x0000000402007e2a */ /* 0x000fdc000bf0e200 */
[----:B0-----:R-:W-:Y:S01]  /*13e00*/  @!P0 FMUL R0, R0, 1.175494350822287508e-38 ;  /* 0x0080000000008820 */ /* 0x001fe20000400000 */
[----:B------:R-:W-:Y:S06]  /*13e10*/  BRA `(.L_x_25277) ;  /* 0x00000008007c7947 */ /* 0x000fec0003800000 */
.L_x_25272:
        /* <DEDUP_REMOVED lines=12> */
.L_x_25286:
[----:B------:R-:W3:Y:S01]  /*13ee0*/  LDG.E.64 R2, desc[UR36][R2.64] ;  /* 0x0000002402027981 */ /* 0x000ee2000c1e1b00 */
[----:B------:R-:W-:Y:S01]  /*13ef0*/  UMOV UR4, 0xf0000000 ;  /* 0xf000000000047882 */ /* 0x000fe20000000000 */
[----:B------:R-:W-:Y:S01]  /*13f00*/  UMOV UR5, 0x380fffff ;  /* 0x380fffff00057882 */ /* 0x000fe20000000000 */
[----:B---3--:R-:W0:Y:S01]  /*13f10*/  F2F.F32.F64 R0, R2 ;  /* 0x0000000200007310 */ /* 0x008e220000301000 */
[----:B------:R-:W-:-:S14]  /*13f20*/  DSETP.GEU.AND P0, PT, |R2|, UR4, PT ;  /* 0x0000000402007e2a */ /* 0x000fdc000bf0e200 */
[----:B0-----:R-:W-:Y:S01]  /*13f30*/  @!P0 FMUL R0, R0, 1.175494350822287508e-38 ;  /* 0x0080000000008820 */ /* 0x001fe20000400000 */
[----:B------:R-:W-:Y:S06]  /*13f40*/  BRA `(.L_x_25277) ;  /* 0x0000000800307947 */ /* 0x000fec0003800000 */
.L_x_25285:
        /* <DEDUP_REMOVED lines=26> */
.L_x_25288:
        /* <DEDUP_REMOVED lines=13> */
.L_x_25287:
[----:B------:R-:W3:Y:S02]  /*141c0*/  LDG.E.U16 R0, desc[UR36][R2.64] ;  /* 0x0000002402007981 */ /* 0x000ee4000c1e1500 */
[----:B---3--:R-:W-:Y:S01]  /*141d0*/  IMAD.U32 R0, R0, 0x10000, RZ ;  /* 0x0001000000007824 */ /* 0x008fe200078e00ff */
[----:B------:R-:W-:Y:S06]  /*141e0*/  BRA `(.L_x_25277) ;  /* 0x0000000400887947 */ /* 0x000fec0003800000 */
.L_x_25284:
        /* <DEDUP_REMOVED lines=11> */
.L_x_25291:
        /* <DEDUP_REMOVED lines=20> */
.L_x_25293:
[----:B------:R-:W-:Y:S05]  /*143e0*/  BSYNC B0 ;  /* 0x0000000000007941 */ /* 0x000fea0003800000 */
.L_x_25292:
[----:B------:R-:W-:Y:S01]  /*143f0*/  LEA R3, R0, 0x3b800000, 0x17 ;  /* 0x3b80000000037811 */ /* 0x000fe200078eb8ff */
[----:B------:R-:W-:-:S05]  /*14400*/  IMAD.SHL.U32 R0, R2, 0x100000, RZ ;  /* 0x0010000002007824 */ /* 0x000fca00078e00ff */
[----:B------:R-:W-:Y:S01]  /*14410*/  LOP3.LUT R0, R3, R0, R4, 0xfe, !PT ;  /* 0x0000000003007212 */ /* 0x000fe200078efe04 */
[----:B------:R-:W-:Y:S06]  /*14420*/  BRA `(.L_x_25277) ;  /* 0x0000000000f87947 */ /* 0x000fec0003800000 */
.L_x_25290:
        /* <DEDUP_REMOVED lines=20> */
.L_x_25295:
[----:B------:R-:W-:Y:S05]  /*14570*/  BSYNC B0 ;  /* 0x0000000000007941 */ /* 0x000fea0003800000 */
.L_x_25294:
[----:B------:R-:W-:Y:S01]  /*14580*/  LEA R3, R0, 0x37800000, 0x17 ;  /* 0x3780000000037811 */ /* 0x000fe200078eb8ff */
[----:B------:R-:W-:-:S05]  /*14590*/  IMAD.SHL.U32 R0, R2, 0x200000, RZ ;  /* 0x0020000002007824 */ /* 0x000fca00078e00ff */
[----:B------:R-:W-:Y:S01]  /*145a0*/  LOP3.LUT R0, R3, R0, R4, 0xfe, !PT ;  /* 0x0000000003007212 */ /* 0x000fe200078efe04 */
[----:B------:R-:W-:Y:S06]  /*145b0*/  BRA `(.L_x_25277) ;  /* 0x0000000000947947 */ /* 0x000fec0003800000 */
.L_x_25289:
        /* <DEDUP_REMOVED lines=14> */
.L_x_25276:
        /* <DEDUP_REMOVED lines=16> */
.L_x_25298:
[----:B------:R-:W-:Y:S01]  /*147a0*/  IMAD.MOV.U32 R0, RZ, RZ, RZ ;  /* 0x000000ffff007224 */ /* 0x000fe200078e00ff */
[----:B------:R-:W-:Y:S06]  /*147b0*/  BRA `(.L_x_25277) ;  /* 0x0000000000147947 */ /* 0x000fec0003800000 */
.L_x_25297:
[----:B------:R-:W3:Y:S02]  /*147c0*/  LDG.E.64 R2, desc[UR36][R2.64] ;  /* 0x0000002402027981 */ /* 0x000ee4000c1e1b00 */
[----:B---3--:R0:W1:Y:S01]  /*147d0*/  I2F.U64 R0, R2 ;  /* 0x0000000200007312 */ /* 0x0080620000301000 */
[----:B------:R-:W-:Y:S05]  /*147e0*/  BRA `(.L_x_25277) ;  /* 0x0000000000087947 */ /* 0x000fea0003800000 */
.L_x_25296:
[----:B------:R-:W3:Y:S02]  /*147f0*/  LDG.E R0, desc[UR36][R2.64] ;  /* 0x0000002402007981 */ /* 0x000ee4000c1e1900 */
[----:B---3--:R-:W-:-:S07]  /*14800*/  I2FP.F32.U32 R0, R0 ;  /* 0x0000000000007245 */ /* 0x008fce0000201000 */
.L_x_25277:
[----:B------:R-:W-:Y:S05]  /*14810*/  BSYNC B6 ;  /* 0x0000000000067941 */ /* 0x000fea0003800000 */
.L_x_25271:
[----:B------:R-:W1:Y:S01]  /*14820*/  LDC.U8 R4, c[0x0][0x5d1] ;  /* 0x00017440ff047b82 */ /* 0x000e620000000000 */
[----:B--2--5:R-:W-:-:S04]  /*14830*/  FADD.FTZ R18, -R25, R18 ;  /* 0x0000001219127221 */ /* 0x024fc80000010100 */
[----:B0--3--:R-:W-:-:S04]  /*14840*/  FMUL.FTZ R2, R18, R19 ;  /* 0x0000001312027220 */ /* 0x009fc80000410000 */
[----:B-1--4-:R-:W-:Y:S01]  /*14850*/  FFMA.FTZ R2, R2, R0, R23 ;  /* 0x0000000002027223 */ /* 0x012fe20000010017 */
        /* <DEDUP_REMOVED lines=14> */
.L_x_25302:
[----:B------:R-:W0:Y:S02]  /*14940*/  F2I.S64.TRUNC R2, R2 ;  /* 0x0000000200027311 */ /* 0x000e24000020d900 */
[----:B0-----:R-:W-:-:S05]  /*14950*/  IMAD.MOV.U32 R5, RZ, RZ, R2 ;  /* 0x000000ffff057224 */ /* 0x001fca00078e0002 */
[----:B------:R0:W-:Y:S01]  /*14960*/  STG.E.U8 desc[UR36][R16.64], R5 ;  /* 0x0000000510007986 */ /* 0x0001e2000c101124 */
[----:B------:R-:W-:Y:S05]  /*14970*/  BRA `(.L_x_25304) ;  /* 0x0000000c00407947 */ /* 0x000fea0003800000 */
.L_x_25301:
        /* <DEDUP_REMOVED lines=9> */
.L_x_25306:
[----:B------:R-:W0:Y:S02]  /*14a10*/  F2I.FTZ.TRUNC.NTZ R3, R2 ;  /* 0x0000000200037305 */ /* 0x000e24000021f100 */
[----:B0-----:R0:W-:Y:S01]  /*14a20*/  STG.E desc[UR36][R16.64], R3 ;  /* 0x0000000310007986 */ /* 0x0011e2000c101924 */
[----:B------:R-:W-:Y:S05]  /*14a30*/  BRA `(.L_x_25304) ;  /* 0x0000000c00107947 */ /* 0x000fea0003800000 */
.L_x_25305:
[----:B------:R-:W0:Y:S02]  /*14a40*/  F2I.FTZ.TRUNC.NTZ R3, R2 ;  /* 0x0000000200037305 */ /* 0x000e24000021f100 */
[----:B0-----:R0:W-:Y:S01]  /*14a50*/  STG.E.U16 desc[UR36][R16.64], R3 ;  /* 0x0000000310007986 */ /* 0x0011e2000c101524 */
[----:B------:R-:W-:Y:S05]  /*14a60*/  BRA `(.L_x_25304) ;  /* 0x0000000c00047947 */ /* 0x000fea0003800000 */
.L_x_25300:
        /* <DEDUP_REMOVED lines=8> */
.L_x_25308:
[----:B------:R-:W-:-:S05]  /*14af0*/  F2FP.F16.F32.PACK_AB R2, RZ, R2 ;  /* 0x00000002ff02723e */ /* 0x000fca00000000ff */
[----:B------:R0:W-:Y:S01]  /*14b00*/  STG.E.U16 desc[UR36][R16.64], R2 ;  /* 0x0000000210007986 */ /* 0x0001e2000c101524 */
[----:B------:R-:W-:Y:S05]  /*14b10*/  BRA `(.L_x_25304) ;  /* 0x0000000800d87947 */ /* 0x000fea0003800000 */
.L_x_25307:
        /* <DEDUP_REMOVED lines=9> */
.L_x_25310:
[----:B------:R-:W-:-:S04]  /*14bb0*/  F2FP.F16.F32.PACK_AB R3, RZ, R2 ;  /* 0x00000002ff03723e */ /* 0x000fc800000000ff */
[----:B------:R-:W-:-:S05]  /*14bc0*/  PRMT R3, R3, 0x5410, RZ ;  /* 0x0000541003037816 */ /* 0x000fca00000000ff */
[----:B------:R0:W-:Y:S01]  /*14bd0*/  STG.E desc[UR36][R16.64], R3 ;  /* 0x0000000310007986 */ /* 0x0001e2000c101924 */
[----:B------:R-:W-:Y:S05]  /*14be0*/  BRA `(.L_x_25304) ;  /* 0x0000000800a47947 */ /* 0x000fea0003800000 */
.L_x_25309:
[----:B------:R-:W-:-:S06]  /*14bf0*/  FMUL.FTZ R2, R2, 1 ;  /* 0x3f80000002027820 */ /* 0x000fcc0000410000 */
[----:B------:R-:W0:Y:S02]  /*14c00*/  F2F.F64.F32 R2, R2 ;  /* 0x0000000200027310 */ /* 0x000e240000201800 */
[----:B0-----:R0:W-:Y:S01]  /*14c10*/  STG.E.64 desc[UR36][R16.64], R2 ;  /* 0x0000000210007986 */ /* 0x0011e2000c101b24 */
[----:B------:R-:W-:Y:S05]  /*14c20*/  BRA `(.L_x_25304) ;  /* 0x0000000800947947 */ /* 0x000fea0003800000 */
.L_x_25299:
        /* <DEDUP_REMOVED lines=12> */
.L_x_25313:
[----:B------:R-:W-:Y:S01]  /*14cf0*/  FMUL.FTZ R4, R2, 1 ;  /* 0x3f80000002047820 */ /* 0x000fe20000410000 */
[----:B------:R-:W-:-:S05]  /*14d00*/  CS2R R6, SRZ ;  /* 0x0000000000067805 */ /* 0x000fca000001ff00 */
[----:B------:R-:W0:Y:S02]  /*14d10*/  F2F.F64.F32 R4, R4 ;  /* 0x0000000400047310 */ /* 0x000e240000201800 */
[----:B0-----:R0:W-:Y:S01]  /*14d20*/  STG.E.128 desc[UR36][R16.64], R4 ;  /* 0x0000000410007986 */ /* 0x0011e2000c101d24 */
[----:B------:R-:W-:Y:S05]  /*14d30*/  BRA `(.L_x_25304) ;  /* 0x0000000800507947 */ /* 0x000fea0003800000 */
.L_x_25312:
        /* <DEDUP_REMOVED lines=20> */
.L_x_25317:
[----:B------:R-:W-:Y:S05]  /*14e80*/  BSYNC B0 ;  /* 0x0000000000007941 */ /* 0x000fea0003800000 */
.L_x_25316:
[----:B------:R-:W-:-:S05]  /*14e90*/  LOP3.LUT R5, R0, R5, RZ, 0xfc, !PT ;  /* 0x0000000500057212 */ /* 0x000fca00078efcff */
[----:B------:R0:W-:Y:S01]  /*14ea0*/  STG.E.U8 desc[UR36][R16.64], R5 ;  /* 0x0000000510007986 */ /* 0x0001e2000c101124 */
[----:B------:R-:W-:Y:S05]  /*14eb0*/  BRA `(.L_x_25304) ;  /* 0x0000000400f07947 */ /* 0x000fea0003800000 */
.L_x_25315:
        /* <DEDUP_REMOVED lines=12> */
.L_x_25319:
[----:B------:R-:W-:Y:S01]  /*14f80*/  IMAD.MOV.U32 R0, RZ, RZ, 0x7f ;  /* 0x0000007fff007424 */ /* 0x000fe200078e00ff */
[----:B------:R-:W-:-:S04]  /*14f90*/  ISETP.GT.U32.AND P0, PT, R4, 0x7f800000, PT ;  /* 0x7f8000000400780c */ /* 0x000fc80003f04070 */
[----:B------:R-:W-:-:S09]  /*14fa0*/  SEL R0, R0, 0x7c, P0 ;  /* 0x0000007c00007807 */ /* 0x000fd20000000000 */
.L_x_25320:
[----:B------:R-:W-:Y:S05]  /*14fb0*/  BSYNC B0 ;  /* 0x0000000000007941 */ /* 0x000fea0003800000 */
.L_x_25318:
[----:B------:R-:W-:-:S04]  /*14fc0*/  LOP3.LUT R2, R2, 0x80000000, RZ, 0xc0, !PT ;  /* 0x8000000002027812 */ /* 0x000fc800078ec0ff */
[----:B------:R-:W-:-:S04]  /*14fd0*/  SHF.R.U32.HI R3, RZ, 0x18, R2 ;  /* 0x00000018ff037819 */ /* 0x000fc80000011602 */
[----:B------:R-:W-:-:S05]  /*14fe0*/  LOP3.LUT R3, R0, R3, RZ, 0xfc, !PT ;  /* 0x0000000300037212 */ /* 0x000fca00078efcff */
[----:B------:R0:W-:Y:S01]  /*14ff0*/  STG.E.U8 desc[UR36][R16.64], R3 ;  /* 0x0000000310007986 */ /* 0x0001e2000c101124 */
[----:B------:R-:W-:Y:S05]  /*15000*/  BRA `(.L_x_25304) ;  /* 0x00000004009c7947 */ /* 0x000fea0003800000 */
.L_x_25314:
[----:B------:R-:W-:-:S05]  /*15010*/  F2FP.BF16.F32.PACK_AB R2, RZ, R2 ;  /* 0x00000002ff02723e */ /* 0x000fca00000010ff */
[----:B------:R0:W-:Y:S01]  /*15020*/  STG.E.U16 desc[UR36][R16.64], R2 ;  /* 0x0000000210007986 */ /* 0x0001e2000c101524 */
[----:B------:R-:W-:Y:S05]  /*15030*/  BRA `(.L_x_25304) ;  /* 0x0000000400907947 */ /* 0x000fea0003800000 */
.L_x_25311:
        /* <DEDUP_REMOVED lines=11> */
.L_x_25323:
        /* <DEDUP_REMOVED lines=16> */
.L_x_25326:
[----:B------:R-:W-:-:S04]  /*151f0*/  LOP3.LUT R2, R2, 0x80000000, RZ, 0xc0, !PT ;  /* 0x8000000002027812 */ /* 0x000fc800078ec0ff */
[----:B------:R-:W-:-:S04]  /*15200*/  SHF.R.U32.HI R3, RZ, 0x18, R2 ;  /* 0x00000018ff037819 */ /* 0x000fc80000011602 */
[----:B------:R-:W-:-:S04]  /*15210*/  LOP3.LUT R0, R0, R3, RZ, 0xfc, !PT ;  /* 0x0000000300007212 */ /* 0x000fc800078efcff */
[----:B------:R-:W-:-:S07]  /*15220*/  PRMT R8, R0, 0x7610, R8 ;  /* 0x0000761000087816 */ /* 0x000fce0000000008 */
.L_x_25325:
[----:B------:R-:W-:Y:S05]  /*15230*/  BSYNC B0 ;  /* 0x0000000000007941 */ /* 0x000fea0003800000 */
.L_x_25324:
[----:B------:R0:W-:Y:S01]  /*15240*/  STG.E.U8 desc[UR36][R16.64], R8 ;  /* 0x0000000810007986 */ /* 0x0001e2000c101124 */
[----:B------:R-:W-:Y:S05]  /*15250*/  BRA `(.L_x_25304) ;  /* 0x0000000400087947 */ /* 0x000fea0003800000 */
.L_x_25322:
        /* <DEDUP_REMOVED lines=16> */
.L_x_25329:
[----:B------:R-:W-:-:S04]  /*15360*/  LOP3.LUT R2, R2, 0x80000000, RZ, 0xc0, !PT ;  /* 0x8000000002027812 */ /* 0x000fc800078ec0ff */
[----:B------:R-:W-:-:S04]  /*15370*/  SHF.R.U32.HI R3, RZ, 0x18, R2 ;  /* 0x00000018ff037819 */ /* 0x000fc80000011602 */
[----:B------:R-:W-:-:S04]  /*15380*/  LOP3.LUT R0, R0, R3, RZ, 0xfc, !PT ;  /* 0x0000000300007212 */ /* 0x000fc800078efcff */
[----:B------:R-:W-:-:S07]  /*15390*/  PRMT R8, R0, 0x7610, R8 ;  /* 0x0000761000087816 */ /* 0x000fce0000000008 */
.L_x_25328:
[----:B------:R-:W-:Y:S05]  /*153a0*/  BSYNC B0 ;  /* 0x0000000000007941 */ /* 0x000fea0003800000 */
.L_x_25327:
[----:B------:R3:W-:Y:S01]  /*153b0*/  STG.E.U8 desc[UR36][R16.64], R8 ;  /* 0x0000000810007986 */ /* 0x0007e2000c101124 */
[----:B------:R-:W-:Y:S05]  /*153c0*/  BRA `(.L_x_25304) ;  /* 0x0000000000ac7947 */ /* 0x000fea0003800000 */
.L_x_25321:
        /* <DEDUP_REMOVED lines=21> */
.L_x_25303:
        /* <DEDUP_REMOVED lines=16> */
.L_x_25332:
[----:B------:R-:W-:Y:S05]  /*15620*/  BRA `(.L_x_25304) ;  /* 0x0000000000147947 */ /* 0x000fea0003800000 */
.L_x_25331:
[----:B------:R-:W0:Y:S02]  /*15630*/  F2I.U64.TRUNC R2, R2 ;  /* 0x0000000200027311 */ /* 0x000e24000020d800 */
[----:B0-----:R2:W-:Y:S01]  /*15640*/  STG.E.64 desc[UR36][R16.64], R2 ;  /* 0x0000000210007986 */ /* 0x0015e2000c101b24 */
[----:B------:R-:W-:Y:S05]  /*15650*/  BRA `(.L_x_25304) ;  /* 0x0000000000087947 */ /* 0x000fea0003800000 */
.L_x_25330:
[----:B------:R-:W0:Y:S02]  /*15660*/  F2I.FTZ.U32.TRUNC.NTZ R3, R2 ;  /* 0x0000000200037305 */ /* 0x000e24000021f000 */
[----:B0-----:R0:W-:Y:S02]  /*15670*/  STG.E desc[UR36][R16.64], R3 ;  /* 0x0000000310007986 */ /* 0x0011e4000c101924 */
.L_x_25304:
[----:B------:R-:W-:-:S07]  /*15680*/  VIADD R27, R27, 0x80 ;  /* 0x000000801b1b7836 */ /* 0x000fce0000000000 */
.L_x_25157:
[----:B------:R-:W-:Y:S05]  /*15690*/  BSYNC B7 ;  /* 0x0000000000077941 */ /* 0x000fea0003800000 */
.L_x_25156:
[----:B------:R-:W-:Y:S02]  /*156a0*/  ULDC UR4, c[0x0][0x210] ;  /* 0x0000840000047ab9 */ /* 0x000fe40000000800 */
[----:B------:R-:W-:-:S13]  /*156b0*/  ISETP.GE.AND P0, PT, R27, UR4, PT ;  /* 0x000000041b007c0c */ /* 0x000fda000bf06270 */
[----:B------:R-:W-:Y:S05]  /*156c0*/  @P0 EXIT ;  /* 0x000000000000094d */ /* 0x000fea0003800000 */
[----:B0-----:R-:W0:Y:S01]  /*156d0*/  LDC R6, c[0x0][0x218] ;  /* 0x00008600ff067b82 */ /* 0x001e220000000800 */
[----:B------:R-:W-:Y:S01]  /*156e0*/  CS2R R18, SRZ ;  /* 0x0000000000127805 */ /* 0x000fe2000001ff00 */
[----:B------:R-:W-:Y:S02]  /*156f0*/  IMAD.MOV.U32 R23, RZ, RZ, RZ ;  /* 0x000000ffff177224 */ /* 0x000fe400078e00ff */
[----:B-1----:R-:W-:Y:S02]  /*15700*/  IMAD.MOV.U32 R24, RZ, RZ, RZ ;  /* 0x000000ffff187224 */ /* 0x002fe400078e00ff */
        /* <DEDUP_REMOVED lines=452> */
.L_x_25333:
        /* <DEDUP_REMOVED lines=22> */
.L_x_25338:
[----:B------:R-:W2:Y:S02]  /*174b0*/  LDG.E.U8 R2, desc[UR36][R2.64] ;  /* 0x0000002402027981 */ /* 0x000ea4000c1e1100 */
[----:B--2---:R-:W-:Y:S01]  /*174c0*/  I2FP.F32.U32 R22, R2 ;  /* 0x0000000200167245 */ /* 0x004fe20000201000 */
[----:B------:R-:W-:Y:S06]  /*174d0*/  BRA `(.L_x_25340) ;  /* 0x0000000c002c7947 */ /* 0x000fec0003800000 */
.L_x_25337:
        /* <DEDUP_REMOVED lines=9> */
.L_x_25342:
[----:B------:R-:W2:Y:S02]  /*17570*/  LDG.E R2, desc[UR36][R2.64] ;  /* 0x0000002402027981 */ /* 0x000ea4000c1e1900 */
[----:B--2---:R-:W-:Y:S01]  /*17580*/  I2FP.F32.S32 R22, R2 ;  /* 0x0000000200167245 */ /* 0x004fe20000201400 */
[----:B------:R-:W-:Y:S06]  /*17590*/  BRA `(.L_x_25340) ;  /* 0x0000000800fc7947 */ /* 0x000fec0003800000 */
.L_x_25341:
[----:B------:R-:W2:Y:S02]  /*175a0*/  LDG.E.U16 R2, desc[UR36][R2.64] ;  /* 0x0000002402027981 */ /* 0x000ea4000c1e1500 */
[----:B--2---:R0:W1:Y:S01]  /*175b0*/  I2F.S16 R22, R2 ;  /* 0x0000000200167306 */ /* 0x0040620000101400 */
[----:B------:R-:W-:Y:S05]  /*175c0*/  BRA `(.L_x_25340) ;  /* 0x0000000800f07947 */ /* 0x000fea0003800000 */
.L_x_25336:
        /* <DEDUP_REMOVED lines=8> */
.L_x_25344:
[----:B------:R-:W2:Y:S02]  /*17650*/  LDG.E.U16 R2, desc[UR36][R2.64] ;  /* 0x0000002402027981 */ /* 0x000ea4000c1e1500 */
[----:B--2---:R-:W-:Y:S01]  /*17660*/  HADD2.F32 R22, -RZ, R2.H0_H0 ;  /* 0x20000002ff167230 */ /* 0x004fe20000004100 */
[----:B------:R-:W-:Y:S06]  /*17670*/  BRA `(.L_x_25340) ;  /* 0x0000000800c47947 */ /* 0x000fec0003800000 */
.L_x_25343:
        /* <DEDUP_REMOVED lines=8> */
.L_x_25346:
[----:B------:R-:W2:Y:S02]  /*17700*/  LDG.E.U16 R2, desc[UR36][R2.64] ;  /* 0x0000002402027981 */ /* 0x000ea4000c1e1500 */
[----:B--2---:R-:W-:Y:S01]  /*17710*/  HADD2.F32 R22, -RZ, R2.H0_H0 ;  /* 0x20000002ff167230 */ /* 0x004fe20000004100 */
[----:B------:R-:W-:Y:S06]  /*17720*/  BRA `(.L_x_25340) ;  /* 0x0000000800987947 */ /* 0x000fec0003800000 */
.L_x_25345:
[----:B------:R-:W2:Y:S01]  /*17730*/  LDG.E.64 R2, desc[UR36][R2.64] ;  /* 0x0000002402027981 */ /* 0x000ea2000c1e1b00 */
[----:B------:R-:W-:Y:S01]  /*17740*/  UMOV UR4, 0xf0000000 ;  /* 0xf000000000047882 */ /* 0x000fe20000000000 */
[----:B------:R-:W-:Y:S01]  /*17750*/  UMOV UR5, 0x380fffff ;  /* 0x380fffff00057882 */ /* 0x000fe20000000000 */
[----:B--2---:R-:W0:Y:S01]  /*17760*/  F2F.F32.F64 R22, R2 ;  /* 0x0000000200167310 */ /* 0x004e220000301000 */
[----:B------:R-:W-:-:S14]  /*17770*/  DSETP.GEU.AND P0, PT, |R2|, UR4, PT ;  /* 0x0000000402007e2a */ /* 0x000fdc000bf0e200 */
[----:B0-----:R-:W-:Y:S01]  /*17780*/  @!P0 FMUL R22, R22, 1.175494350822287508e-38 ;  /* 0x0080000016168820 */ /* 0x001fe20000400000 */
[----:B------:R-:W-:Y:S06]  /*17790*/  BRA `(.L_x_25340) ;  /* 0x00000008007c7947 */ /* 0x000fec0003800000 */
.L_x_25335:
        /* <DEDUP_REMOVED lines=12> */
.L_x_25349:
[----:B------:R-:W2:Y:S01]  /*17860*/  LDG.E.64 R2, desc[UR36][R2.64] ;  /* 0x0000002402027981 */ /* 0x000ea2000c1e1b00 */
[----:B------:R-:W-:Y:S01]  /*17870*/  UMOV UR4, 0xf0000000 ;  /* 0xf000000000047882 */ /* 0x000fe20000000000 */
[----:B------:R-:W-:Y:S01]  /*17880*/  UMOV UR5, 0x380fffff ;  /* 0x380fffff00057882 */ /* 0x000fe20000000000 */
[----:B--2---:R-:W0:Y:S01]  /*17890*/  F2F.F32.F64 R22, R2 ;  /* 0x0000000200167310 */ /* 0x004e220000301000 */
[----:B------:R-:W-:-:S14]  /*178a0*/  DSETP.GEU.AND P0, PT, |R2|, UR4, PT ;  /* 0x0000000402007e2a */ /* 0x000fdc000bf0e200 */
[----:B0-----:R-:W-:Y:S01]  /*178b0*/  @!P0 FMUL R22, R22, 1.175494350822287508e-38 ;  /* 0x0080000016168820 */ /* 0x001fe20000400000 */
[----:B------:R-:W-:Y:S06]  /*178c0*/  BRA `(.L_x_25340) ;  /* 0x0000000800307947 */ /* 0x000fec0003800000 */
.L_x_25348:
        /* <DEDUP_REMOVED lines=26> */
.L_x_25351:
        /* <DEDUP_REMOVED lines=13> */
.L_x_25350:
[----:B------:R-:W2:Y:S02]  /*17b40*/  LDG.E.U16 R2, desc[UR36][R2.64] ;  /* 0x0000002402027981 */ /* 0x000ea4000c1e1500 */
[----:B--2---:R-:W-:Y:S01]  /*17b50*/  IMAD.U32 R22, R2, 0x10000, RZ ;  /* 0x0001000002167824 */ /* 0x004fe200078e00ff */
[----:B------:R-:W-:Y:S06]  /*17b60*/  BRA `(.L_x_25340) ;  /* 0x0000000400887947 */ /* 0x000fec0003800000 */
.L_x_25347:
        /* <DEDUP_REMOVED lines=11> */
.L_x_25354:
        /* <DEDUP_REMOVED lines=20> */
.L_x_25356:
[----:B------:R-:W-:Y:S05]  /*17d60*/  BSYNC B0 ;  /* 0x0000000000007941 */ /* 0x000fea0003800000 */
.L_x_25355:
[----:B------:R-:W-:Y:S01]  /*17d70*/  IMAD.SHL.U32 R2, R2, 0x100000, RZ ;  /* 0x0010000002027824 */ /* 0x000fe200078e00ff */
[----:B------:R-:W-:-:S04]  /*17d80*/  LEA R3, R0, 0x3b800000, 0x17 ;  /* 0x3b80000000037811 */ /* 0x000fc800078eb8ff */
[----:B------:R-:W-:Y:S01]  /*17d90*/  LOP3.LUT R22, R3, R2, R22, 0xfe, !PT ;  /* 0x0000000203167212 */ /* 0x000fe200078efe16 */
[----:B------:R-:W-:Y:S06]  /*17da0*/  BRA `(.L_x_25340) ;  /* 0x0000000000f87947 */ /* 0x000fec0003800000 */
.L_x_25353:
        /* <DEDUP_REMOVED lines=20> */
.L_x_25358:
[----:B------:R-:W-:Y:S05]  /*17ef0*/  BSYNC B0 ;  /* 0x0000000000007941 */ /* 0x000fea0003800000 */
.L_x_25357:
[----:B------:R-:W-:Y:S01]  /*17f00*/  IMAD.SHL.U32 R2, R2, 0x200000, RZ ;  /* 0x0020000002027824 */ /* 0x000fe200078e00ff */
[----:B------:R-:W-:-:S04]  /*17f10*/  LEA R3, R0, 0x37800000, 0x17 ;  /* 0x3780000000037811 */ /* 0x000fc800078eb8ff */
[----:B------:R-:W-:Y:S01]  /*17f20*/  LOP3.LUT R22, R3, R2, R22, 0xfe, !PT ;  /* 0x0000000203167212 */ /* 0x000fe200078efe16 */
[----:B------:R-:W-:Y:S06]  /*17f30*/  BRA `(.L_x_25340) ;  /* 0x0000000000947947 */ /* 0x000fec0003800000 */
.L_x_25352:
        /* <DEDUP_REMOVED lines=14> */
.L_x_25339:
        /* <DEDUP_REMOVED lines=16> */
.L_x_25361:
[----:B------:R-:W-:Y:S01]  /*18120*/  IMAD.MOV.U32 R22, RZ, RZ, RZ ;  /* 0x000000ffff167224 */ /* 0x000fe200078e00ff */
[----:B------:R-:W-:Y:S06]  /*18130*/  BRA `(.L_x_25340) ;  /* 0x0000000000147947 */ /* 0x000fec0003800000 */
.L_x_25360:
[----:B------:R-:W2:Y:S02]  /*18140*/  LDG.E.64 R2, desc[UR36][R2.64] ;  /* 0x0000002402027981 */ /* 0x000ea4000c1e1b00 */
[----:B--2---:R0:W1:Y:S01]  /*18150*/  I2F.U64 R22, R2 ;  /* 0x0000000200167312 */ /* 0x0040620000301000 */
[----:B------:R-:W-:Y:S05]  /*18160*/  BRA `(.L_x_25340) ;  /* 0x0000000000087947 */ /* 0x000fea0003800000 */
.L_x_25359:
[----:B------:R-:W2:Y:S02]  /*18170*/  LDG.E R2, desc[UR36][R2.64] ;  /* 0x0000002402027981 */ /* 0x000ea4000c1e1900 */
[----:B--2---:R-:W-:-:S07]  /*18180*/  I2FP.F32.U32 R22, R2 ;  /* 0x0000000200167245 */ /* 0x004fce0000201000 */
.L_x_25340:
[----:B------:R-:W-:Y:S05]  /*18190*/  BSYNC B6 ;  /* 0x0000000000067941 */ /* 0x000fea0003800000 */
.L_x_25334:
        /* <DEDUP_REMOVED lines=19> */
.L_x_25366:
[----:B------:R-:W2:Y:S02]  /*182d0*/  LDG.E.U8 R2, desc[UR36][R2.64] ;  /* 0x0000002402027981 */ /* 0x000ea4000c1e1100 */
[----:B--2---:R-:W-:Y:S01]  /*182e0*/  I2FP.F32.U32 R24, R2 ;  /* 0x0000000200187245 */ /* 0x004fe20000201000 */
[----:B------:R-:W-:Y:S06]  /*182f0*/  BRA `(.L_x_25368) ;  /* 0x0000000c002c7947 */ /* 0x000fec0003800000 */
.L_x_25365:
        /* <DEDUP_REMOVED lines=9> */
.L_x_25370:
[----:B------:R-:W2:Y:S02]  /*18390*/  LDG.E R2, desc[UR36][R2.64] ;  /* 0x0000002402027981 */ /* 0x000ea4000c1e1900 */
[----:B--2---:R-:W-:Y:S01]  /*183a0*/  I2FP.F32.S32 R24, R2 ;  /* 0x0000000200187245 */ /* 0x004fe20000201400 */
[----:B------:R-:W-:Y:S06]  /*183b0*/  BRA `(.L_x_25368) ;  /* 0x0000000800fc7947 */ /* 0x000fec0003800000 */
.L_x_25369:
[----:B------:R-:W2:Y:S02]  /*183c0*/  LDG.E.U16 R2, desc[UR36][R2.64] ;  /* 0x0000002402027981 */ /* 0x000ea4000c1e1500 */
[----:B--2---:R0:W1:Y:S01]  /*183d0*/  I2F.S16 R24, R2 ;  /* 0x0000000200187306 */ /* 0x0040620000101400 */
[----:B------:R-:W-:Y:S05]  /*183e0*/  BRA `(.L_x_25368) ;  /* 0x0000000800f07947 */ /* 0x000fea0003800000 */
.L_x_25364:
        /* <DEDUP_REMOVED lines=8> */
.L_x_25372:
[----:B------:R-:W2:Y:S02]  /*18470*/  LDG.E.U16 R2, desc[UR36][R2.64] ;  /* 0x0000002402027981 */ /* 0x000ea4000c1e1500 */
[----:B--2---:R-:W-:Y:S01]  /*18480*/  HADD2.F32 R24, -RZ, R2.H0_H0 ;  /* 0x20000002ff187230 */ /* 0x004fe20000004100 */
[----:B------:R-:W-:Y:S06]  /*18490*/  BRA `(.L_x_25368) ;  /* 0x0000000800c47947 */ /* 0x000fec0003800000 */
.L_x_25371:
        /* <DEDUP_REMOVED lines=8> */
.L_x_25374:
[----:B------:R-:W2:Y:S02]  /*18520*/  LDG.E.U16 R2, desc[UR36][R2.64] ;  /* 0x0000002402027981 */ /* 0x000ea4000c1e1500 */
[----:B--2---:R-:W-:Y:S01]  /*18530*/  HADD2.F32 R24, -RZ, R2.H0_H0 ;  /* 0x20000002ff187230 */ /* 0x004fe20000004100 */
[----:B------:R-:W-:Y:S06]  /*18540*/  BRA `(.L_x_25368) ;  /* 0x0000000800987947 */ /* 0x000fec0003800000 */
.L_x_25373:
[----:B------:R-:W2:Y:S01]  /*18550*/  LDG.E.64 R2, desc[UR36][R2.64] ;  /* 0x0000002402027981 */ /* 0x000ea2000c1e1b00 */
[----:B------:R-:W-:Y:S01]  /*18560*/  UMOV UR4, 0xf0000000 ;  /* 0xf000000000047882 */ /* 0x000fe20000000000 */
[----:B------:R-:W-:Y:S01]  /*18570*/  UMOV UR5, 0x380fffff ;  /* 0x380fffff00057882 */ /* 0x000fe20000000000 */
[----:B--2---:R-:W0:Y:S01]  /*18580*/  F2F.F32.F64 R24, R2 ;  /* 0x0000000200187310 */ /* 0x004e220000301000 */
[----:B------:R-:W-:-:S14]  /*18590*/  DSETP.GEU.AND P0, PT, |R2|, UR4, PT ;  /* 0x0000000402007e2a */ /* 0x000fdc000bf0e200 */
[----:B0-----:R-:W-:Y:S01]  /*185a0*/  @!P0 FMUL R24, R24, 1.175494350822287508e-38 ;  /* 0x0080000018188820 */ /* 0x001fe20000400000 */
[----:B------:R-:W-:Y:S06]  /*185b0*/  BRA `(.L_x_25368) ;  /* 0x00000008007c7947 */ /* 0x000fec0003800000 */
.L_x_25363:
        /* <DEDUP_REMOVED lines=12> */
.L_x_25377:
[----:B------:R-:W2:Y:S01]  /*18680*/  LDG.E.64 R2, desc[UR36][R2.64] ;  /* 0x0000002402027981 */ /* 0x000ea2000c1e1b00 */
[----:B------:R-:W-:Y:S01]  /*18690*/  UMOV UR4, 0xf0000000 ;  /* 0xf000000000047882 */ /* 0x000fe20000000000 */
[----:B------:R-:W-:Y:S01]  /*186a0*/  UMOV UR5, 0x380fffff ;  /* 0x380fffff00057882 */ /* 0x000fe20000000000 */
[----:B--2---:R-:W0:Y:S01]  /*186b0*/  F2F.F32.F64 R24, R2 ;  /* 0x0000000200187310 */ /* 0x004e220000301000 */
[----:B------:R-:W-:-:S14]  /*186c0*/  DSETP.GEU.AND P0, PT, |R2|, UR4, PT ;  /* 0x0000000402007e2a */ /* 0x000fdc000bf0e200 */
[----:B0-----:R-:W-:Y:S01]  /*186d0*/  @!P0 FMUL R24, R24, 1.175494350822287508e-38 ;  /* 0x0080000018188820 */ /* 0x001fe20000400000 */
[----:B------:R-:W-:Y:S06]  /*186e0*/  BRA `(.L_x_25368) ;  /* 0x0000000800307947 */ /* 0x000fec0003800000 */
.L_x_25376:
        /* <DEDUP_REMOVED lines=26> */
.L_x_25379:
        /* <DEDUP_REMOVED lines=13> */
.L_x_25378:
[----:B------:R-:W2:Y:S02]  /*18960*/  LDG.E.U16 R2, desc[UR36][R2.64] ;  /* 0x0000002402027981 */ /* 0x000ea4000c1e1500 */
[----:B--2---:R-:W-:Y:S01]  /*18970*/  IMAD.U32 R24, R2, 0x10000, RZ ;  /* 0x0001000002187824 */ /* 0x004fe200078e00ff */
[----:B------:R-:W-:Y:S06]  /*18980*/  BRA `(.L_x_25368) ;  /* 0x0000000400887947 */ /* 0x000fec0003800000 */
.L_x_25375:
        /* <DEDUP_REMOVED lines=11> */
.L_x_25382:
        /* <DEDUP_REMOVED lines=20> */
.L_x_25384:
[----:B------:R-:W-:Y:S05]  /*18b80*/  BSYNC B0 ;  /* 0x0000000000007941 */ /* 0x000fea0003800000 */
.L_x_25383:
[----:B------:R-:W-:Y:S01]  /*18b90*/  IMAD.SHL.U32 R2, R2, 0x100000, RZ ;  /* 0x0010000002027824 */ /* 0x000fe200078e00ff */
[----:B------:R-:W-:-:S04]  /*18ba0*/  LEA R3, R0, 0x3b800000, 0x17 ;  /* 0x3b80000000037811 */ /* 0x000fc800078eb8ff */
[----:B------:R-:W-:Y:S01]  /*18bb0*/  LOP3.LUT R24, R3, R2, R24, 0xfe, !PT ;  /* 0x0000000203187212 */ /* 0x000fe200078efe18 */
[----:B------:R-:W-:Y:S06]  /*18bc0*/  BRA `(.L_x_25368) ;  /* 0x0000000000f87947 */ /* 0x000fec0003800000 */
.L_x_25381:
        /* <DEDUP_REMOVED lines=20> */
.L_x_25386:
[----:B------:R-:W-:Y:S05]  /*18d10*/  BSYNC B0 ;  /* 0x0000000000007941 */ /* 0x000fea0003800000 */
.L_x_25385:
[----:B------:R-:W-:Y:S01]  /*18d20*/  IMAD.SHL.U32 R2, R2, 0x200000, RZ ;  /* 0x0020000002027824 */ /* 0x000fe200078e00ff */
[----:B------:R-:W-:-:S04]  /*18d30*/  LEA R3, R0, 0x37800000, 0x17 ;  /* 0x3780000000037811 */ /* 0x000fc800078eb8ff */
[----:B------:R-:W-:Y:S01]  /*18d40*/  LOP3.LUT R24, R3, R2, R24, 0xfe, !PT ;  /* 0x0000000203187212 */ /* 0x000fe200078efe18 */
[----:B------:R-:W-:Y:S06]  /*18d50*/  BRA `(.L_x_25368) ;  /* 0x0000000000947947 */ /* 0x000fec0003800000 */
.L_x_25380:
        /* <DEDUP_REMOVED lines=14> */
.L_x_25367:
        /* <DEDUP_REMOVED lines=16> */
.L_x_25389:
[----:B------:R-:W-:Y:S01]  /*18f40*/  IMAD.MOV.U32 R24, RZ, RZ, RZ ;  /* 0x000000ffff187224 */ /* 0x000fe200078e00ff */
[----:B------:R-:W-:Y:S06]  /*18f50*/  BRA `(.L_x_25368) ;  /* 0x0000000000147947 */ /* 0x000fec0003800000 */
.L_x_25388:
[----:B------:R-:W2:Y:S02]  /*18f60*/  LDG.E.64 R24, desc[UR36][R2.64] ;  /* 0x0000002402187981 */ /* 0x000ea4000c1e1b00 */
[----:B--2---:R0:W1:Y:S01]  /*18f70*/  I2F.U64 R24, R24 ;  /* 0x0000001800187312 */ /* 0x0040620000301000 */
[----:B------:R-:W-:Y:S05]  /*18f80*/  BRA `(.L_x_25368) ;  /* 0x0000000000087947 */ /* 0x000fea0003800000 */
.L_x_25387:
[----:B------:R-:W2:Y:S02]  /*18f90*/  LDG.E R2, desc[UR36][R2.64] ;  /* 0x0000002402027981 */ /* 0x000ea4000c1e1900 */
[----:B--2---:R-:W-:-:S07]  /*18fa0*/  I2FP.F32.U32 R24, R2 ;  /* 0x0000000200187245 */ /* 0x004fce0000201000 */
.L_x_25368:
[----:B------:R-:W-:Y:S05]  /*18fb0*/  BSYNC B6 ;  /* 0x0000000000067941 */ /* 0x000fea0003800000 */
.L_x_25362:
        /* <DEDUP_REMOVED lines=19> */
.L_x_25394:
[----:B------:R-:W2:Y:S02]  /*190f0*/  LDG.E.U8 R2, desc[UR36][R2.64] ;  /* 0x0000002402027981 */ /* 0x000ea4000c1e1100 */
[----:B--2---:R-:W-:Y:S01]  /*19100*/  I2FP.F32.U32 R23, R2 ;  /* 0x0000000200177245 */ /* 0x004fe20000201000 */
[----:B------:R-:W-:Y:S06]  /*19110*/  BRA `(.L_x_25396) ;  /* 0x0000000c002c7947 */ /* 0x000fec0003800000 */
.L_x_25393:
        /* <DEDUP_REMOVED lines=9> */
.L_x_25398:
[----:B------:R-:W2:Y:S02]  /*191b0*/  LDG.E R2, desc[UR36][R2.64] ;  /* 0x0000002402027981 */ /* 0x000ea4000c1e1900 */
[----:B--2---:R-:W-:Y:S01]  /*191c0*/  I2FP.F32.S32 R23, R2 ;  /* 0x0000000200177245 */ /* 0x004fe20000201400 */
[----:B------:R-:W-:Y:S06]  /*191d0*/  BRA `(.L_x_25396) ;  /* 0x0000000800fc7947 */ /* 0x000fec0003800000 */
.L_x_25397:
[----:B------:R-:W2:Y:S02]  /*191e0*/  LDG.E.U16 R2, desc[UR36][R2.64] ;  /* 0x0000002402027981 */ /* 0x000ea4000c1e1500 */
[----:B--2---:R0:W2:Y:S01]  /*191f0*/  I2F.S16 R23, R2 ;  /* 0x0000000200177306 */ /* 0x0040a20000101400 */
[----:B------:R-:W-:Y:S05]  /*19200*/  BRA `(.L_x_25396) ;  /* 0x0000000800f07947 */ /* 0x000fea0003800000 */
.L_x_25392:
        /* <DEDUP_REMOVED lines=8> */
.L_x_25400:
[----:B------:R-:W2:Y:S02]  /*19290*/  LDG.E.U16 R2, desc[UR36][R2.64] ;  /* 0x0000002402027981 */ /* 0x000ea4000c1e1500 */
[----:B--2---:R-:W-:Y:S01]  /*192a0*/  HADD2.F32 R23, -RZ, R2.H0_H0 ;  /* 0x20000002ff177230 */ /* 0x004fe20000004100 */
[----:B------:R-:W-:Y:S06]  /*192b0*/  BRA `(.L_x_25396) ;  /* 0x0000000800c47947 */ /* 0x000fec0003800000 */
.L_x_25399:
        /* <DEDUP_REMOVED lines=8> */
.L_x_25402:
[----:B------:R-:W2:Y:S02]  /*19340*/  LDG.E.U16 R2, desc[UR36][R2.64] ;  /* 0x0000002402027981 */ /* 0x000ea4000c1e1500 */
[----:B--2---:R-:W-:Y:S01]  /*19350*/  HADD2.F32 R23, -RZ, R2.H0_H0 ;  /* 0x20000002ff177230 */ /* 0x004fe20000004100 */
[----:B------:R-:W-:Y:S06]  /*19360*/  BRA `(.L_x_25396) ;  /* 0x0000000800987947 */ /* 0x000fec0003800000 */
.L_x_25401:
[----:B------:R-:W2:Y:S01]  /*19370*/  LDG.E.64 R2, desc[UR36][R2.64] ;  /* 0x0000002402027981 */ /* 0x000ea2000c1e1b00 */
[----:B------:R-:W-:Y:S01]  /*19380*/  UMOV UR4, 0xf0000000 ;  /* 0xf000000000047882 */ /* 0x000fe20000000000 */
[----:B------:R-:W-:Y:S01]  /*19390*/  UMOV UR5, 0x380fffff ;  /* 0x380fffff00057882 */ /* 0x000fe20000000000 */
[----:B--2---:R-:W0:Y:S01]  /*193a0*/  F2F.F32.F64 R23, R2 ;  /* 0x0000000200177310 */ /* 0x004e220000301000 */
[----:B------:R-:W-:-:S14]  /*193b0*/  DSETP.GEU.AND P0, PT, |R2|, UR4, PT ;  /* 0x0000000402007e2a */ /* 0x000fdc000bf0e200 */
[----:B0-----:R-:W-:Y:S01]  /*193c0*/  @!P0 FMUL R23, R23, 1.175494350822287508e-38 ;  /* 0x0080000017178820 */ /* 0x001fe20000400000 */
[----:B------:R-:W-:Y:S06]  /*193d0*/  BRA `(.L_x_25396) ;  /* 0x00000008007c7947 */ /* 0x000fec0003800000 */
.L_x_25391:
        /* <DEDUP_REMOVED lines=12> */
.L_x_25405:
[----:B------:R-:W2:Y:S01]  /*194a0*/  LDG.E.64 R2, desc[UR36][R2.64] ;  /* 0x0000002402027981 */ /* 0x000ea2000c1e1b00 */
[----:B------:R-:W-:Y:S01]  /*194b0*/  UMOV UR4, 0xf0000000 ;  /* 0xf000000000047882 */ /* 0x000fe20000000000 */
[----:B------:R-:W-:Y:S01]  /*194c0*/  UMOV UR5, 0x380fffff ;  /* 0x380fffff00057882 */ /* 0x000fe20000000000 */
[----:B--2---:R-:W0:Y:S01]  /*194d0*/  F2F.F32.F64 R23, R2 ;  /* 0x0000000200177310 */ /* 0x004e220000301000 */
[----:B------:R-:W-:-:S14]  /*194e0*/  DSETP.GEU.AND P0, PT, |R2|, UR4, PT ;  /* 0x0000000402007e2a */ /* 0x000fdc000bf0e200 */
[----:B0-----:R-:W-:Y:S01]  /*194f0*/  @!P0 FMUL R23, R23, 1.175494350822287508e-38 ;  /* 0x0080000017178820 */ /* 0x001fe20000400000 */
[----:B------:R-:W-:Y:S06]  /*19500*/  BRA `(.L_x_25396) ;  /* 0x0000000800307947 */ /* 0x000fec0003800000 */
.L_x_25404:
        /* <DEDUP_REMOVED lines=26> */
.L_x_25407:
        /* <DEDUP_REMOVED lines=13> */
.L_x_25406:
[----:B------:R-:W2:Y:S02]  /*19780*/  LDG.E.U16 R2, desc[UR36][R2.64] ;  /* 0x0000002402027981 */ /* 0x000ea4000c1e1500 */
[----:B--2---:R-:W-:Y:S01]  /*19790*/  IMAD.U32 R23, R2, 0x10000, RZ ;  /* 0x0001000002177824 */ /* 0x004fe200078e00ff */
[----:B------:R-:W-:Y:S06]  /*197a0*/  BRA `(.L_x_25396) ;  /* 0x0000000400887947 */ /* 0x000fec0003800000 */
.L_x_25403:
        /* <DEDUP_REMOVED lines=11> */
.L_x_25410:
        /* <DEDUP_REMOVED lines=20> */
.L_x_25412:
[----:B------:R-:W-:Y:S05]  /*199a0*/  BSYNC B0 ;  /* 0x0000000000007941 */ /* 0x000fea0003800000 */
.L_x_25411:
[----:B------:R-:W-:Y:S01]  /*199b0*/  IMAD.SHL.U32 R2, R2, 0x100000, RZ ;  /* 0x0010000002027824 */ /* 0x000fe200078e00ff */
[----:B------:R-:W-:-:S04]  /*199c0*/  LEA R0, R0, 0x3b800000, 0x17 ;  /* 0x3b80000000007811 */ /* 0x000fc800078eb8ff */
[----:B------:R-:W-:Y:S01]  /*199d0*/  LOP3.LUT R23, R0, R2, R23, 0xfe, !PT ;  /* 0x0000000200177212 */ /* 0x000fe200078efe17 */
[----:B------:R-:W-:Y:S06]  /*199e0*/  BRA `(.L_x_25396) ;  /* 0x0000000000f87947 */ /* 0x000fec0003800000 */
.L_x_25409:
        /* <DEDUP_REMOVED lines=20> */
.L_x_25414:
[----:B------:R-:W-:Y:S05]  /*19b30*/  BSYNC B0 ;  /* 0x0000000000007941 */ /* 0x000fea0003800000 */
.L_x_25413:
[----:B------:R-:W-:Y:S01]  /*19b40*/  IMAD.SHL.U32 R2, R2, 0x200000, RZ ;  /* 0x0020000002027824 */ /* 0x000fe200078e00ff */
[----:B------:R-:W-:-:S04]  /*19b50*/  LEA R0, R0, 0x37800000, 0x17 ;  /* 0x3780000000007811 */ /* 0x000fc800078eb8ff */
[----:B------:R-:W-:Y:S01]  /*19b60*/  LOP3.LUT R23, R0, R2, R23, 0xfe, !PT ;  /* 0x0000000200177212 */ /* 0x000fe200078efe17 */
[----:B------:R-:W-:Y:S06]  /*19b70*/  BRA `(.L_x_25396) ;  /* 0x0000000000947947 */ /* 0x000fec0003800000 */
.L_x_25408:
        /* <DEDUP_REMOVED lines=14> */
.L_x_25395:
        /* <DEDUP_REMOVED lines=16> */
.L_x_25417:
[----:B------:R-:W-:Y:S01]  /*19d60*/  IMAD.MOV.U32 R23, RZ, RZ, RZ ;  /* 0x000000ffff177224 */ /* 0x000fe200078e00ff */
[----:B------:R-:W-:Y:S06]  /*19d70*/  BRA `(.L_x_25396) ;  /* 0x0000000000147947 */ /* 0x000fec0003800000 */
.L_x_25416:
[----:B------:R-:W2:Y:S02]  /*19d80*/  LDG.E.64 R2, desc[UR36][R2.64] ;  /* 0x0000002402027981 */ /* 0x000ea4000c1e1b00 */
[----:B--2---:R0:W2:Y:S01]  /*19d90*/  I2F.U64 R23, R2 ;  /* 0x0000000200177312 */ /* 0x0040a20000301000 */
[----:B------:R-:W-:Y:S05]  /*19da0*/  BRA `(.L_x_25396) ;  /* 0x0000000000087947 */ /* 0x000fea0003800000 */
.L_x_25415:
[----:B------:R-:W2:Y:S02]  /*19db0*/  LDG.E R2, desc[UR36][R2.64] ;  /* 0x0000002402027981 */ /* 0x000ea4000c1e1900 */
[----:B--2---:R-:W-:-:S07]  /*19dc0*/  I2FP.F32.U32 R23, R2 ;  /* 0x0000000200177245 */ /* 0x004fce0000201000 */
.L_x_25396:
[----:B------:R-:W-:Y:S05]  /*19dd0*/  BSYNC B6 ;  /* 0x0000000000067941 */ /* 0x000fea0003800000 */
.L_x_25390:
        /* <DEDUP_REMOVED lines=19> */
.L_x_25422:
[----:B------:R-:W2:Y:S02]  /*19f10*/  LDG.E.U8 R2, desc[UR36][R2.64] ;  /* 0x0000002402027981 */ /* 0x000ea4000c1e1100 */
[----:B--2---:R-:W-:Y:S01]  /*19f20*/  I2FP.F32.U32 R19, R2 ;  /* 0x0000000200137245 */ /* 0x004fe20000201000 */
[----:B------:R-:W-:Y:S06]  /*19f30*/  BRA `(.L_x_25424) ;  /* 0x0000000c002c7947 */ /* 0x000fec0003800000 */
.L_x_25421:
        /* <DEDUP_REMOVED lines=9> */
.L_x_25426:
[----:B------:R-:W2:Y:S02]  /*19fd0*/  LDG.E R2, desc[UR36][R2.64] ;  /* 0x0000002402027981 */ /* 0x000ea4000c1e1900 */
[----:B--2---:R-:W-:Y:S01]  /*19fe0*/  I2FP.F32.S32 R19, R2 ;  /* 0x0000000200137245 */ /* 0x004fe20000201400 */
[----:B------:R-:W-:Y:S06]  /*19ff0*/  BRA `(.L_x_25424) ;  /* 0x0000000800fc7947 */ /* 0x000fec0003800000 */
.L_x_25425:
[----:B------:R-:W2:Y:S02]  /*1a000*/  LDG.E.U16 R2, desc[UR36][R2.64] ;  /* 0x0000002402027981 */ /* 0x000ea4000c1e1500 */
[----:B--2---:R0:W1:Y:S01]  /*1a010*/  I2F.S16 R19, R2 ;  /* 0x0000000200137306 */ /* 0x0040620000101400 */
[----:B------:R-:W-:Y:S05]  /*1a020*/  BRA `(.L_x_25424) ;  /* 0x0000000800f07947 */ /* 0x000fea0003800000 */
.L_x_25420:
        /* <DEDUP_REMOVED lines=8> */
.L_x_25428:
[----:B------:R-:W2:Y:S02]  /*1a0b0*/  LDG.E.U16 R2, desc[UR36][R2.64] ;  /* 0x0000002402027981 */ /* 0x000ea4000c1e1500 */
[----:B--2---:R-:W-:Y:S01]  /*1a0c0*/  HADD2.F32 R19, -RZ, R2.H0_H0 ;  /* 0x20000002ff137230 */ /* 0x004fe20000004100 */
[----:B------:R-:W-:Y:S06]  /*1a0d0*/  BRA `(.L_x_25424) ;  /* 0x0000000800c47947 */ /* 0x000fec0003800000 */
.L_x_25427:
        /* <DEDUP_REMOVED lines=8> */
.L_x_25430:
[----:B------:R-:W2:Y:S02]  /*1a160*/  LDG.E.U16 R2, desc[UR36][R2.64] ;  /* 0x0000002402027981 */ /* 0x000ea4000c1e1500 */
[----:B--2---:R-:W-:Y:S01]  /*1a170*/  HADD2.F32 R19, -RZ, R2.H0_H0 ;  /* 0x20000002ff137230 */ /* 0x004fe20000004100 */
[----:B------:R-:W-:Y:S06]  /*1a180*/  BRA `(.L_x_25424) ;  /* 0x0000000800987947 */ /* 0x000fec0003800000 */
.L_x_25429:
[----:B------:R-:W2:Y:S01]  /*1a190*/  LDG.E.64 R2, desc[UR36][R2.64] ;  /* 0x0000002402027981 */ /* 0x000ea2000c1e1b00 */
[----:B------:R-:W-:Y:S01]  /*1a1a0*/  UMOV UR4, 0xf0000000 ;  /* 0xf000000000047882 */ /* 0x000fe20000000000 */
[----:B------:R-:W-:Y:S01]  /*1a1b0*/  UMOV UR5, 0x380fffff ;  /* 0x380fffff00057882 */ /* 0x000fe20000000000 */
[----:B--2---:R-:W0:Y:S01]  /*1a1c0*/  F2F.F32.F64 R19, R2 ;  /* 0x0000000200137310 */ /* 0x004e220000301000 */
[----:B------:R-:W-:-:S14]  /*1a1d0*/  DSETP.GEU.AND P0, PT, |R2|, UR4, PT ;  /* 0x0000000402007e2a */ /* 0x000fdc000bf0e200 */
[----:B0-----:R-:W-:Y:S01]  /*1a1e0*/  @!P0 FMUL R19, R19, 1.175494350822287508e-38 ;  /* 0x0080000013138820 */ /* 0x001fe20000400000 */
[----:B------:R-:W-:Y:S06]  /*1a1f0*/  BRA `(.L_x_25424) ;  /* 0x00000008007c7947 */ /* 0x000fec0003800000 */
.L_x_25419:
        /* <DEDUP_REMOVED lines=12> */
.L_x_25433:
[----:B------:R-:W2:Y:S01]  /*1a2c0*/  LDG.E.64 R2, desc[UR36][R2.64] ;  /* 0x0000002402027981 */ /* 0x000ea2000c1e1b00 */
[----:B------:R-:W-:Y:S01]  /*1a2d0*/  UMOV UR4, 0xf0000000 ;  /* 0xf000000000047882 */ /* 0x000fe20000000000 */
[----:B------:R-:W-:Y:S01]  /*1a2e0*/  UMOV UR5, 0x380fffff ;  /* 0x380fffff00057882 */ /* 0x000fe20000000000 */
[----:B--2---:R-:W0:Y:S01]  /*1a2f0*/  F2F.F32.F64 R19, R2 ;  /* 0x0000000200137310 */ /* 0x004e220000301000 */
[----:B------:R-:W-:-:S14]  /*1a300*/  DSETP.GEU.AND P0, PT, |R2|, UR4, PT ;  /* 0x0000000402007e2a */ /* 0x000fdc000bf0e200 */
[----:B0-----:R-:W-:Y:S01]  /*1a310*/  @!P0 FMUL R19, R19, 1.175494350822287508e-38 ;  /* 0x0080000013138820 */ /* 0x001fe20000400000 */
[----:B------:R-:W-:Y:S06]  /*1a320*/  BRA `(.L_x_25424) ;  /* 0x0000000800307947 */ /* 0x000fec0003800000 */
.L_x_25432:
        /* <DEDUP_REMOVED lines=26> */
.L_x_25435:
        /* <DEDUP_REMOVED lines=13> */
.L_x_25434:
[----:B------:R-:W2:Y:S02]  /*1a5a0*/  LDG.E.U16 R2, desc[UR36][R2.64] ;  /* 0x0000002402027981 */ /* 0x000ea4000c1e1500 */
[----:B--2---:R-:W-:Y:S01]  /*1a5b0*/  IMAD.U32 R19, R2, 0x10000, RZ ;  /* 0x0001000002137824 */ /* 0x004fe200078e00ff */
[----:B------:R-:W-:Y:S06]  /*1a5c0*/  BRA `(.L_x_25424) ;  /* 0x0000000400887947 */ /* 0x000fec0003800000 */
.L_x_25431:
        /* <DEDUP_REMOVED lines=11> */
.L_x_25438:
        /* <DEDUP_REMOVED lines=20> */
.L_x_25440:
[----:B------:R-:W-:Y:S05]  /*1a7c0*/  BSYNC B0 ;  /* 0x0000000000007941 */ /* 0x000fea0003800000 */
.L_x_25439:
[----:B------:R-:W-:Y:S01]  /*1a7d0*/  IMAD.SHL.U32 R2, R2, 0x100000, RZ ;  /* 0x0010000002027824 */ /* 0x000fe200078e00ff */
[----:B------:R-:W-:-:S04]  /*1a7e0*/  LEA R0, R0, 0x3b800000, 0x17 ;  /* 0x3b80000000007811 */ /* 0x000fc800078eb8ff */
[----:B------:R-:W-:Y:S01]  /*1a7f0*/  LOP3.LUT R19, R0, R2, R19, 0xfe, !PT ;  /* 0x0000000200137212 */ /* 0x000fe200078efe13 */
[----:B------:R-:W-:Y:S06]  /*1a800*/  BRA `(.L_x_25424) ;  /* 0x0000000000f87947 */ /* 0x000fec0003800000 */
.L_x_25437:
        /* <DEDUP_REMOVED lines=20> */
.L_x_25442:
[----:B------:R-:W-:Y:S05]  /*1a950*/  BSYNC B0 ;  /* 0x0000000000007941 */ /* 0x000fea0003800000 */
.L_x_25441:
[----:B------:R-:W-:Y:S01]  /*1a960*/  IMAD.SHL.U32 R2, R2, 0x200000, RZ ;  /* 0x0020000002027824 */ /* 0x000fe200078e00ff */
[----:B------:R-:W-:-:S04]  /*1a970*/  LEA R0, R0, 0x37800000, 0x17 ;  /* 0x3780000000007811 */ /* 0x000fc800078eb8ff */
[----:B------:R-:W-:Y:S01]  /*1a980*/  LOP3.LUT R19, R0, R2, R19, 0xfe, !PT ;  /* 0x0000000200137212 */ /* 0x000fe200078efe13 */
[----:B------:R-:W-:Y:S06]  /*1a990*/  BRA `(.L_x_25424) ;  /* 0x0000000000947947 */ /* 0x000fec0003800000 */
.L_x_25436:
        /* <DEDUP_REMOVED lines=14> */
.L_x_25423:
        /* <DEDUP_REMOVED lines=16> */
.L_x_25445:
[----:B------:R-:W-:Y:S01]  /*1ab80*/  IMAD.MOV.U32 R19, RZ, RZ, RZ ;  /* 0x000000ffff137224 */ /* 0x000fe200078e00ff */
[----:B------:R-:W-:Y:S06]  /*1ab90*/  BRA `(.L_x_25424) ;  /* 0x0000000000147947 */ /* 0x000fec0003800000 */
.L_x_25444:
[----:B------:R-:W2:Y:S02]  /*1aba0*/  LDG.E.64 R2, desc[UR36][R2.64] ;  /* 0x0000002402027981 */ /* 0x000ea4000c1e1b00 */
[----:B--2---:R0:W1:Y:S01]  /*1abb0*/  I2F.U64 R19, R2 ;  /* 0x0000000200137312 */ /* 0x0040620000301000 */
[----:B------:R-:W-:Y:S05]  /*1abc0*/  BRA `(.L_x_25424) ;  /* 0x0000000000087947 */ /* 0x000fea0003800000 */
.L_x_25443:
[----:B------:R-:W2:Y:S02]  /*1abd0*/  LDG.E R2, desc[UR36][R2.64] ;  /* 0x0000002402027981 */ /* 0x000ea4000c1e1900 */
[----:B--2---:R-:W-:-:S07]  /*1abe0*/  I2FP.F32.U32 R19, R2 ;  /* 0x0000000200137245 */ /* 0x004fce0000201000 */
.L_x_25424:
[----:B------:R-:W-:Y:S05]  /*1abf0*/  BSYNC B6 ;  /* 0x0000000000067941 */ /* 0x000fea0003800000 */
.L_x_25418:
        /* <DEDUP_REMOVED lines=19> */
.L_x_25450:
[----:B------:R-:W2:Y:S02]  /*1ad30*/  LDG.E.U8 R0, desc[UR36][R2.64] ;  /* 0x0000002402007981 */ /* 0x000ea4000c1e1100 */
[----:B--2---:R-:W-:Y:S01]  /*1ad40*/  I2FP.F32.U32 R0, R0 ;  /* 0x0000000000007245 */ /* 0x004fe20000201000 */
[----:B------:R-:W-:Y:S06]  /*1ad50*/  BRA `(.L_x_25452) ;  /* 0x0000000c002c7947 */ /* 0x000fec0003800000 */
.L_x_25449:
        /* <DEDUP_REMOVED lines=9> */
.L_x_25454:
[----:B------:R-:W2:Y:S02]  /*1adf0*/  LDG.E R0, desc[UR36][R2.64] ;  /* 0x0000002402007981 */ /* 0x000ea4000c1e1900 */
[----:B--2---:R-:W-:Y:S01]  /*1ae00*/  I2FP.F32.S32 R0, R0 ;  /* 0x0000000000007245 */ /* 0x004fe20000201400 */
[----:B------:R-:W-:Y:S06]  /*1ae10*/  BRA `(.L_x_25452) ;  /* 0x0000000800fc7947 */ /* 0x000fec0003800000 */
.L_x_25453:
[----:B------:R-:W2:Y:S02]  /*1ae20*/  LDG.E.U16 R0, desc[UR36][R2.64] ;  /* 0x0000002402007981 */ /* 0x000ea4000c1e1500 */
[----:B--2---:R-:W3:Y:S01]  /*1ae30*/  I2F.S16 R0, R0 ;  /* 0x0000000000007306 */ /* 0x004ee20000101400 */
[----:B------:R-:W-:Y:S05]  /*1ae40*/  BRA `(.L_x_25452) ;  /* 0x0000000800f07947 */ /* 0x000fea0003800000 */
.L_x_25448:
        /* <DEDUP_REMOVED lines=8> */
.L_x_25456:
[----:B------:R-:W2:Y:S02]  /*1aed0*/  LDG.E.U16 R0, desc[UR36][R2.64] ;  /* 0x0000002402007981 */ /* 0x000ea4000c1e1500 */
[----:B--2---:R-:W-:Y:S01]  /*1aee0*/  HADD2.F32 R0, -RZ, R0.H0_H0 ;  /* 0x20000000ff007230 */ /* 0x004fe20000004100 */
[----:B------:R-:W-:Y:S06]  /*1aef0*/  BRA `(.L_x_25452) ;  /* 0x0000000800c47947 */ /* 0x000fec0003800000 */
.L_x_25455:
        /* <DEDUP_REMOVED lines=8> */
.L_x_25458:
[----:B------:R-:W2:Y:S02]  /*1af80*/  LDG.E.U16 R0, desc[UR36][R2.64] ;  /* 0x0000002402007981 */ /* 0x000ea4000c1e1500 */
[----:B--2---:R-:W-:Y:S01]  /*1af90*/  HADD2.F32 R0, -RZ, R0.H0_H0 ;  /* 0x20000000ff007230 */ /* 0x004fe20000004100 */
[----:B------:R-:W-:Y:S06]  /*1afa0*/  BRA `(.L_x_25452) ;  /* 0x0000000800987947 */ /* 0x000fec0003800000 */
.L_x_25457:
[----:B------:R-:W2:Y:S01]  /*1afb0*/  LDG.E.64 R2, desc[UR36][R2.64] ;  /* 0x0000002402027981 */ /* 0x000ea2000c1e1b00 */
[----:B------:R-:W-:Y:S01]  /*1afc0*/  UMOV UR4, 0xf0000000 ;  /* 0xf000000000047882 */ /* 0x000fe20000000000 */
[----:B------:R-:W-:Y:S01]  /*1afd0*/  UMOV UR5, 0x380fffff ;  /* 0x380fffff00057882 */ /* 0x000fe20000000000 */
[----:B--2---:R-:W0:Y:S01]  /*1afe0*/  F2F.F32.F64 R0, R2 ;  /* 0x0000000200007310 */ /* 0x004e220000301000 */
[----:B------:R-:W-:-:S14]  /*1aff0*/  DSETP.GEU.AND P0, PT, |R2|, UR4, PT ;  /* 0x0000000402007e2a */ /* 0x000fdc000bf0e200 */
[----:B0-----:R-:W-:Y:S01]  /*1b000*/  @!P0 FMUL R0, R0, 1.175494350822287508e-38 ;  /* 0x0080000000008820 */ /* 0x001fe20000400000 */
[----:B------:R-:W-:Y:S06]  /*1b010*/  BRA `(.L_x_25452) ;  /* 0x00000008007c7947 */ /* 0x000fec0003800000 */
.L_x_25447:
        /* <DEDUP_REMOVED lines=12> */
.L_x_25461:
[----:B------:R-:W2:Y:S01]  /*1b0e0*/  LDG.E.64 R2, desc[UR36][R2.64] ;  /* 0x0000002402027981 */ /* 0x000ea2000c1e1b00 */
[----:B------:R-:W-:Y:S01]  /*1b0f0*/  UMOV UR4, 0xf0000000 ;  /* 0xf000000000047882 */ /* 0x000fe20000000000 */
[----:B------:R-:W-:Y:S01]  /*1b100*/  UMOV UR5, 0x380fffff ;  /* 0x380fffff00057882 */ /* 0x000fe20000000000 */
[----:B--2---:R-:W0:Y:S01]  /*1b110*/  F2F.F32.F64 R0, R2 ;  /* 0x0000000200007310 */ /* 0x004e220000301000 */
[----:B------:R-:W-:-:S14]  /*1b120*/  DSETP.GEU.AND P0, PT, |R2|, UR4, PT ;  /* 0x0000000402007e2a */ /* 0x000fdc000bf0e200 */
[----:B0-----:R-:W-:Y:S01]  /*1b130*/  @!P0 FMUL R0, R0, 1.175494350822287508e-38 ;  /* 0x0080000000008820 */ /* 0x001fe20000400000 */
[----:B------:R-:W-:Y:S06]  /*1b140*/  BRA `(.L_x_25452) ;  /* 0x0000000800307947 */ /* 0x000fec0003800000 */
.L_x_25460:
        /* <DEDUP_REMOVED lines=26> */
.L_x_25463:
        /* <DEDUP_REMOVED lines=13> */
.L_x_25462:
[----:B------:R-:W2:Y:S02]  /*1b3c0*/  LDG.E.U16 R0, desc[UR36][R2.64] ;  /* 0x0000002402007981 */ /* 0x000ea4000c1e1500 */
[----:B--2---:R-:W-:Y:S01]  /*1b3d0*/  IMAD.U32 R0, R0, 0x10000, RZ ;  /* 0x0001000000007824 */ /* 0x004fe200078e00ff */
[----:B------:R-:W-:Y:S06]  /*1b3e0*/  BRA `(.L_x_25452) ;  /* 0x0000000400887947 */ /* 0x000fec0003800000 */
.L_x_25459:
        /* <DEDUP_REMOVED lines=11> */
.L_x_25466:
        /* <DEDUP_REMOVED lines=20> */
.L_x_25468:
[----:B------:R-:W-:Y:S05]  /*1b5e0*/  BSYNC B0 ;  /* 0x0000000000007941 */ /* 0x000fea0003800000 */
.L_x_25467:
[----:B------:R-:W-:Y:S01]  /*1b5f0*/  LEA R3, R0, 0x3b800000, 0x17 ;  /* 0x3b80000000037811 */ /* 0x000fe200078eb8ff */
[----:B------:R-:W-:-:S05]  /*1b600*/  IMAD.SHL.U32 R0, R2, 0x100000, RZ ;  /* 0x0010000002007824 */ /* 0x000fca00078e00ff */
[----:B------:R-:W-:Y:S01]  /*1b610*/  LOP3.LUT R0, R3, R0, R4, 0xfe, !PT ;  /* 0x0000000003007212 */ /* 0x000fe200078efe04 */
[----:B------:R-:W-:Y:S06]  /*1b620*/  BRA `(.L_x_25452) ;  /* 0x0000000000f87947 */ /* 0x000fec0003800000 */
.L_x_25465:
        /* <DEDUP_REMOVED lines=20> */
.L_x_25470:
[----:B------:R-:W-:Y:S05]  /*1b770*/  BSYNC B0 ;  /* 0x0000000000007941 */ /* 0x000fea0003800000 */
.L_x_25469:
[----:B------:R-:W-:Y:S01]  /*1b780*/  LEA R3, R0, 0x37800000, 0x17 ;  /* 0x3780000000037811 */ /* 0x000fe200078eb8ff */
[----:B------:R-:W-:-:S05]  /*1b790*/  IMAD.SHL.U32 R0, R2, 0x200000, RZ ;  /* 0x0020000002007824 */ /* 0x000fca00078e00ff */
[----:B------:R-:W-:Y:S01]  /*1b7a0*/  LOP3.LUT R0, R3, R0, R4, 0xfe, !PT ;  /* 0x0000000003007212 */ /* 0x000fe200078efe04 */
[----:B------:R-:W-:Y:S06]  /*1b7b0*/  BRA `(.L_x_25452) ;  /* 0x0000000000947947 */ /* 0x000fec0003800000 */
.L_x_25464:
        /* <DEDUP_REMOVED lines=14> */
.L_x_25451:
        /* <DEDUP_REMOVED lines=16> */
.L_x_25473:
[----:B------:R-:W-:Y:S01]  /*1b9a0*/  IMAD.MOV.U32 R0, RZ, RZ, RZ ;  /* 0x000000ffff007224 */ /* 0x000fe200078e00ff */
[----:B------:R-:W-:Y:S06]  /*1b9b0*/  BRA `(.L_x_25452) ;  /* 0x0000000000147947 */ /* 0x000fec0003800000 */
.L_x_25472:
[----:B------:R-:W2:Y:S02]  /*1b9c0*/  LDG.E.64 R2, desc[UR36][R2.64] ;  /* 0x0000002402027981 */ /* 0x000ea4000c1e1b00 */
[----:B--2---:R0:W2:Y:S01]  /*1b9d0*/  I2F.U64 R0, R2 ;  /* 0x0000000200007312 */ /* 0x0040a20000301000 */
[----:B------:R-:W-:Y:S05]  /*1b9e0*/  BRA `(.L_x_25452) ;  /* 0x0000000000087947 */ /* 0x000fea0003800000 */
.L_x_25471:
[----:B------:R-:W2:Y:S02]  /*1b9f0*/  LDG.E R0, desc[UR36][R2.64] ;  /* 0x0000002402007981 */ /* 0x000ea4000c1e1900 */
[----:B--2---:R-:W-:-:S07]  /*1ba00*/  I2FP.F32.U32 R0, R0 ;  /* 0x0000000000007245 */ /* 0x004fce0000201000 */
.L_x_25452:
[----:B------:R-:W-:Y:S05]  /*1ba10*/  BSYNC B6 ;  /* 0x0000000000067941 */ /* 0x000fea0003800000 */
.L_x_25446:
[----:B------:R-:W3:Y:S01]  /*1ba20*/  LDC.U8 R4, c[0x0][0x5d1] ;  /* 0x00017440ff047b82 */ /* 0x000ee20000000000 */
[----:B-1---5:R-:W-:-:S04]  /*1ba30*/  FADD.FTZ R19, -R19, R22 ;  /* 0x0000001613137221 */ /* 0x022fc80000010100 */
[----:B0-2-4-:R-:W-:-:S04]  /*1ba40*/  FMUL.FTZ R2, R19, R24 ;  /* 0x0000001813027220 */ /* 0x015fc80000410000 */
        /* <DEDUP_REMOVED lines=15> */
.L_x_25477:
[----:B------:R-:W0:Y:S02]  /*1bb40*/  F2I.S64.TRUNC R2, R2 ;  /* 0x0000000200027311 */ /* 0x000e24000020d900 */
[----:B0-----:R-:W-:-:S05]  /*1bb50*/  IMAD.MOV.U32 R5, RZ, RZ, R2 ;  /* 0x000000ffff057224 */ /* 0x001fca00078e0002 */
[----:B------:R-:W-:Y:S01]  /*1bb60*/  STG.E.U8 desc[UR36][R16.64], R5 ;  /* 0x0000000510007986 */ /* 0x000fe2000c101124 */
[----:B------:R-:W-:Y:S05]  /*1bb70*/  EXIT ;  /* 0x000000000000794d */ /* 0x000fea0003800000 */
.L_x_25476:
        /* <DEDUP_REMOVED lines=9> */
.L_x_25480:
[----:B------:R-:W0:Y:S02]  /*1bc10*/  F2I.FTZ.TRUNC.NTZ R3, R2 ;  /* 0x0000000200037305 */ /* 0x000e24000021f100 */
[----:B0-----:R-:W-:Y:S01]  /*1bc20*/  STG.E desc[UR36][R16.64], R3 ;  /* 0x0000000310007986 */ /* 0x001fe2000c101924 */
[----:B------:R-:W-:Y:S05]  /*1bc30*/  EXIT ;  /* 0x000000000000794d */ /* 0x000fea0003800000 */
.L_x_25479:
[----:B------:R-:W0:Y:S02]  /*1bc40*/  F2I.FTZ.TRUNC.NTZ R3, R2 ;  /* 0x0000000200037305 */ /* 0x000e24000021f100 */
[----:B0-----:R-:W-:Y:S01]  /*1bc50*/  STG.E.U16 desc[UR36][R16.64], R3 ;  /* 0x0000000310007986 */ /* 0x001fe2000c101524 */
[----:B------:R-:W-:Y:S05]  /*1bc60*/  EXIT ;  /* 0x000000000000794d */ /* 0x000fea0003800000 */
.L_x_25475:
        /* <DEDUP_REMOVED lines=8> */
.L_x_25482:
[----:B------:R-:W-:-:S05]  /*1bcf0*/  F2FP.F16.F32.PACK_AB R2, RZ, R2 ;  /* 0x00000002ff02723e */ /* 0x000fca00000000ff */
[----:B------:R-:W-:Y:S01]  /*1bd00*/  STG.E.U16 desc[UR36][R16.64], R2 ;  /* 0x0000000210007986 */ /* 0x000fe2000c101524 */
[----:B------:R-:W-:Y:S05]  /*1bd10*/  EXIT ;  /* 0x000000000000794d */ /* 0x000fea0003800000 */
.L_x_25481:
        /* <DEDUP_REMOVED lines=9> */
.L_x_25484:
[----:B------:R-:W-:-:S04]  /*1bdb0*/  F2FP.F16.F32.PACK_AB R3, RZ, R2 ;  /* 0x00000002ff03723e */ /* 0x000fc800000000ff */
[----:B------:R-:W-:-:S05]  /*1bdc0*/  PRMT R3, R3, 0x5410, RZ ;  /* 0x0000541003037816 */ /* 0x000fca00000000ff */
[----:B------:R-:W-:Y:S01]  /*1bdd0*/  STG.E desc[UR36][R16.64], R3 ;  /* 0x0000000310007986 */ /* 0x000fe2000c101924 */
[----:B------:R-:W-:Y:S05]  /*1bde0*/  EXIT ;  /* 0x000000000000794d */ /* 0x000fea0003800000 */
.L_x_25483:
[----:B------:R-:W-:-:S06]  /*1bdf0*/  FMUL.FTZ R2, R2, 1 ;  /* 0x3f80000002027820 */ /* 0x000fcc0000410000 */
[----:B------:R-:W0:Y:S02]  /*1be00*/  F2F.F64.F32 R2, R2 ;  /* 0x0000000200027310 */ /* 0x000e240000201800 */
[----:B0-----:R-:W-:Y:S01]  /*1be10*/  STG.E.64 desc[UR36][R16.64], R2 ;  /* 0x0000000210007986 */ /* 0x001fe2000c101b24 */
[----:B------:R-:W-:Y:S05]  /*1be20*/  EXIT ;  /* 0x000000000000794d */ /* 0x000fea0003800000 */
.L_x_25474:
        /* <DEDUP_REMOVED lines=12> */
.L_x_25487:
[----:B------:R-:W-:Y:S01]  /*1bef0*/  FMUL.FTZ R4, R2, 1 ;  /* 0x3f80000002047820 */ /* 0x000fe20000410000 */
[----:B------:R-:W-:-:S05]  /*1bf00*/  CS2R R6, SRZ ;  /* 0x0000000000067805 */ /* 0x000fca000001ff00 */
[----:B------:R-:W0:Y:S02]  /*1bf10*/  F2F.F64.F32 R4, R4 ;  /* 0x0000000400047310 */ /* 0x000e240000201800 */
[----:B0-----:R-:W-:Y:S01]  /*1bf20*/  STG.E.128 desc[UR36][R16.64], R4 ;  /* 0x0000000410007986 */ /* 0x001fe2000c101d24 */
[----:B------:R-:W-:Y:S05]  /*1bf30*/  EXIT ;  /* 0x000000000000794d */ /* 0x000fea0003800000 */
.L_x_25486:
        /* <DEDUP_REMOVED lines=20> */
.L_x_25491:
[----:B------:R-:W-:Y:S05]  /*1c080*/  BSYNC B0 ;  /* 0x0000000000007941 */ /* 0x000fea0003800000 */
.L_x_25490:
[----:B------:R-:W-:-:S05]  /*1c090*/  LOP3.LUT R5, R0, R5, RZ, 0xfc, !PT ;  /* 0x0000000500057212 */ /* 0x000fca00078efcff */
[----:B------:R-:W-:Y:S01]  /*1c0a0*/  STG.E.U8 desc[UR36][R16.64], R5 ;  /* 0x0000000510007986 */ /* 0x000fe2000c101124 */
[----:B------:R-:W-:Y:S05]  /*1c0b0*/  EXIT ;  /* 0x000000000000794d */ /* 0x000fea0003800000 */
.L_x_25489:
        /* <DEDUP_REMOVED lines=12> */
.L_x_25493:
[----:B------:R-:W-:Y:S01]  /*1c180*/  IMAD.MOV.U32 R0, RZ, RZ, 0x7f ;  /* 0x0000007fff007424 */ /* 0x000fe200078e00ff */
[----:B------:R-:W-:-:S04]  /*1c190*/  ISETP.GT.U32.AND P0, PT, R4, 0x7f800000, PT ;  /* 0x7f8000000400780c */ /* 0x000fc80003f04070 */
[----:B------:R-:W-:-:S09]  /*1c1a0*/  SEL R0, R0, 0x7c, P0 ;  /* 0x0000007c00007807 */ /* 0x000fd20000000000 */
.L_x_25494:
[----:B------:R-:W-:Y:S05]  /*1c1b0*/  BSYNC B0 ;  /* 0x0000000000007941 */ /* 0x000fea0003800000 */
.L_x_25492:
[----:B------:R-:W-:-:S04]  /*1c1c0*/  LOP3.LUT R2, R2, 0x80000000, RZ, 0xc0, !PT ;  /* 0x8000000002027812 */ /* 0x000fc800078ec0ff */
[----:B------:R-:W-:-:S04]  /*1c1d0*/  SHF.R.U32.HI R3, RZ, 0x18, R2 ;  /* 0x00000018ff037819 */ /* 0x000fc80000011602 */
[----:B------:R-:W-:-:S05]  /*1c1e0*/  LOP3.LUT R3, R0, R3, RZ, 0xfc, !PT ;  /* 0x0000000300037212 */ /* 0x000fca00078efcff */
[----:B------:R-:W-:Y:S01]  /*1c1f0*/  STG.E.U8 desc[UR36][R16.64], R3 ;  /* 0x0000000310007986 */ /* 0x000fe2000c101124 */
[----:B------:R-:W-:Y:S05]  /*1c200*/  EXIT ;  /* 0x000000000000794d */ /* 0x000fea0003800000 */
.L_x_25488:
[----:B------:R-:W-:-:S05]  /*1c210*/  F2FP.BF16.F32.PACK_AB R2, RZ, R2 ;  /* 0x00000002ff02723e */ /* 0x000fca00000010ff */
[----:B------:R-:W-:Y:S01]  /*1c220*/  STG.E.U16 desc[UR36][R16.64], R2 ;  /* 0x0000000210007986 */ /* 0x000fe2000c101524 */
[----:B------:R-:W-:Y:S05]  /*1c230*/  EXIT ;  /* 0x000000000000794d */ /* 0x000fea0003800000 */
.L_x_25485:
        /* <DEDUP_REMOVED lines=11> */
.L_x_25497:
        /* <DEDUP_REMOVED lines=16> */
.L_x_25500:
[----:B------:R-:W-:-:S04]  /*1c3f0*/  LOP3.LUT R2, R2, 0x80000000, RZ, 0xc0, !PT ;  /* 0x8000000002027812 */ /* 0x000fc800078ec0ff */
[----:B------:R-:W-:-:S04]  /*1c400*/  SHF.R.U32.HI R3, RZ, 0x18, R2 ;  /* 0x00000018ff037819 */ /* 0x000fc80000011602 */
[----:B------:R-:W-:-:S04]  /*1c410*/  LOP3.LUT R0, R0, R3, RZ, 0xfc, !PT ;  /* 0x0000000300007212 */ /* 0x000fc800078efcff */
[----:B------:R-:W-:-:S07]  /*1c420*/  PRMT R8, R0, 0x7610, R8 ;  /* 0x0000761000087816 */ /* 0x000fce0000000008 */
.L_x_25499:
[----:B------:R-:W-:Y:S05]  /*1c430*/  BSYNC B0 ;  /* 0x0000000000007941 */ /* 0x000fea0003800000 */
.L_x_25498:
[----:B------:R-:W-:Y:S01]  /*1c440*/  STG.E.U8 desc[UR36][R16.64], R8 ;  /* 0x0000000810007986 */ /* 0x000fe2000c101124 */
[----:B------:R-:W-:Y:S05]  /*1c450*/  EXIT ;  /* 0x000000000000794d */ /* 0x000fea0003800000 */
.L_x_25496:
        /* <DEDUP_REMOVED lines=16> */
.L_x_25503:
[----:B------:R-:W-:-:S04]  /*1c560*/  LOP3.LUT R2, R2, 0x80000000, RZ, 0xc0, !PT ;  /* 0x8000000002027812 */ /* 0x000fc800078ec0ff */
[----:B------:R-:W-:-:S04]  /*1c570*/  SHF.R.U32.HI R3, RZ, 0x18, R2 ;  /* 0x00000018ff037819 */ /* 0x000fc80000011602 */
[----:B------:R-:W-:-:S04]  /*1c580*/  LOP3.LUT R0, R0, R3, RZ, 0xfc, !PT ;  /* 0x0000000300007212 */ /* 0x000fc800078efcff */
[----:B------:R-:W-:-:S07]  /*1c590*/  PRMT R8, R0, 0x7610, R8 ;  /* 0x0000761000087816 */ /* 0x000fce0000000008 */
.L_x_25502:
[----:B------:R-:W-:Y:S05]  /*1c5a0*/  BSYNC B0 ;  /* 0x0000000000007941 */ /* 0x000fea0003800000 */
.L_x_25501:
[----:B------:R-:W-:Y:S01]  /*1c5b0*/  STG.E.U8 desc[UR36][R16.64], R8 ;  /* 0x0000000810007986 */ /* 0x000fe2000c101124 */
[----:B------:R-:W-:Y:S05]  /*1c5c0*/  EXIT ;  /* 0x000000000000794d */ /* 0x000fea0003800000 */
.L_x_25495:
        /* <DEDUP_REMOVED lines=21> */
.L_x_25478:
        /* <DEDUP_REMOVED lines=16> */
.L_x_25506:
[----:B------:R-:W-:Y:S05]  /*1c820*/  EXIT ;  /* 0x000000000000794d */ /* 0x000fea0003800000 */
.L_x_25505:
[----:B------:R-:W0:Y:S02]  /*1c830*/  F2I.U64.TRUNC R2, R2 ;  /* 0x0000000200027311 */ /* 0x000e24000020d800 */
[----:B0-----:R-:W-:Y:S01]  /*1c840*/  STG.E.64 desc[UR36][R16.64], R2 ;  /* 0x0000000210007986 */ /* 0x001fe2000c101b24 */
[----:B------:R-:W-:Y:S05]  /*1c850*/  EXIT ;  /* 0x000000000000794d */ /* 0x000fea0003800000 */
.L_x_25504:
[----:B------:R-:W0:Y:S02]  /*1c860*/  F2I.FTZ.U32.TRUNC.NTZ R3, R2 ;  /* 0x0000000200037305 */ /* 0x000e24000021f000 */
[----:B0-----:R-:W-:Y:S01]  /*1c870*/  STG.E desc[UR36][R16.64], R3 ;  /* 0x0000000310007986 */ /* 0x001fe2000c101924 */
[----:B------:R-:W-:Y:S05]  /*1c880*/  EXIT ;  /* 0x000000000000794d */ /* 0x000fea0003800000 */
.L_x_25507:
        /* <DEDUP_REMOVED lines=15> */
.L_x_28466:


//--------------------- .text._ZN2at6native27unrolled_elementwise_kernelIZZZNS0_49_GLOBAL__N__b919a28f_16_Normalization_cu_5c38458722batch_norm_elementwiseERKNS_6TensorES5_RKSt8optionalIS3_ES9_S5_S5_ENKUlvE0_clEvENKUlvE0_clEvEUlfffffE_St5arrayIPcLm6EELi4E23TrivialOffsetCalculatorILi5EjESG_ILi1EjENS0_6memory12LoadWithCastILi5EEENSJ_13StoreWithCastILi1EEEEEviT_T0_T2_T3_T4_T5_ --------------------------
	.section	.text._ZN2at6native27unrolled_elementwise_kernelIZZZNS0_49_GLOBAL__N__b919a28f_16_Normalization_cu_5c38458722batch_norm_elementwiseERKNS_6TensorES5_RKSt8optionalIS3_ES9_S5_S5_ENKUlvE0_clEvENKUlvE0_clEvEUlfffffE_St5arrayIPcLm6EELi4E23TrivialOffsetCalculatorILi5EjESG_ILi1EjENS0_6memory12LoadWithCastILi5EEENSJ_13StoreWithCastILi1EEEEEviT_T0_T2_T3_T4_T5_,"ax",@progbits
	.align	128
        .global         _ZN2at6native27unrolled_elementwise_kernelIZZZNS0_49_GLOBAL__N__b919a28f_16_Normalization_cu_5c38458722batch_norm_elementwiseERKNS_6TensorES5_RKSt8optionalIS3_ES9_S5_S5_ENKUlvE0_clEvENKUlvE0_clEvEUlfffffE_St5arrayIPcLm6EELi4E23TrivialOffsetCalculatorILi5EjESG_ILi1EjENS0_6memory12LoadWithCastILi5EEENSJ_13StoreWithCastILi1EEEEEviT_T0_T2_T3_T4_T5_
        .type           _ZN2at6native27unrolled_elementwise_kernelIZZZNS0_49_GLOBAL__N__b919a28f_16_Normalization_cu_5c38458722batch_norm_elementwiseERKNS_6TensorES5_RKSt8optionalIS3_ES9_S5_S5_ENKUlvE0_clEvENKUlvE0_clEvEUlfffffE_St5arrayIPcLm6EELi4E23TrivialOffsetCalculatorILi5EjESG_ILi1EjENS0_6memory12LoadWithCastILi5EEENSJ_13StoreWithCastILi1EEEEEviT_T0_T2_T3_T4_T5_,@function
        .size           _ZN2at6native27unrolled_elementwise_kernelIZZZNS0_49_GLOBAL__N__b919a28f_16_Normalization_cu_5c38458722batch_norm_elementwiseERKNS_6TensorES5_RKSt8optionalIS3_ES9_S5_S5_ENKUlvE0_clEvENKUlvE0_clEvEUlfffffE_St5arrayIPcLm6EELi4E23TrivialOffsetCalculatorILi5EjESG_ILi1EjENS0_6memory12LoadWithCastILi5EEENSJ_13StoreWithCastILi1EEEEEviT_T0_T2_T3_T4_T5_,(.L_x_28467 - _ZN2at6native27unrolled_elementwise_kernelIZZZNS0_49_GLOBAL__N__b919a28f_16_Normalization_cu_5c38458722batch_norm_elementwiseERKNS_6TensorES5_RKSt8optionalIS3_ES9_S5_S5_ENKUlvE0_clEvENKUlvE0_clEvEUlfffffE_St5arrayIPcLm6EELi4E23TrivialOffsetCalculatorILi5EjESG_ILi1EjENS0_6memory12LoadWithCastILi5EEENSJ_13StoreWithCastILi1EEEEEviT_T0_T2_T3_T4_T5_)
        .other          _ZN2at6native27unrolled_elementwise_kernelIZZZNS0_49_GLOBAL__N__b919a28f_16_Normalization_cu_5c38458722batch_norm_elementwiseERKNS_6TensorES5_RKSt8optionalIS3_ES9_S5_S5_ENKUlvE0_clEvENKUlvE0_clEvEUlfffffE_St5arrayIPcLm6EELi4E23TrivialOffsetCalculatorILi5EjESG_ILi1EjENS0_6memory12LoadWithCastILi5EEENSJ_13StoreWithCastILi1EEEEEviT_T0_T2_T3_T4_T5_,@"STO_CUDA_ENTRY STV_DEFAULT"
_ZN2at6native27unrolled_elementwise_kernelIZZZNS0_49_GLOBAL__N__b919a28f_16_Normalization_cu_5c38458722batch_norm_elementwiseERKNS_6TensorES5_RKSt8optionalIS3_ES9_S5_S5_ENKUlvE0_clEvENKUlvE0_clEvEUlfffffE_St5arrayIPcLm6EELi4E23TrivialOffsetCalculatorILi5EjESG_ILi1EjENS0_6memory12LoadWithCastILi5EEENSJ_13StoreWithCastILi1EEEEEviT_T0_T2_T3_T4_T5_:
.text._ZN2at6native27unrolled_elementwise_kernelIZZZNS0_49_GLOBAL__N__b919a28f_16_Normalization_cu_5c38458722batch_norm_elementwiseERKNS_6TensorES5_RKSt8optionalIS3_ES9_S5_S5_ENKUlvE0_clEvENKUlvE0_clEvEUlfffffE_St5arrayIPcLm6EELi4E23TrivialOffsetCalculatorILi5EjESG_ILi1EjENS0_6memory12LoadWithCastILi5EEENSJ_13StoreWithCastILi1EEEEEviT_T0_T2_T3_T4_T5_:
        /* <DEDUP_REMOVED lines=9> */
[----:B------:R-:W-:Y:S02]  /*0090*/  IMAD.MOV.U32 R32, RZ, RZ, RZ ;  /* 0x000000ffff207224 */ /* 0x000fe400078e00ff */
[----:B------:R-:W-:Y:S02]  /*00a0*/  IMAD.MOV.U32 R30, RZ, RZ, RZ ;  /* 0x000000ffff1e7224 */ /* 0x000fe400078e00ff */
[----:B------:R-:W-:Y:S02]  /*00b0*/  IMAD.MOV.U32 R28, RZ, RZ, RZ ;  /* 0x000000ffff1c7224 */ /* 0x000fe400078e00ff */
[----:B------:R-:W-:Y:S01]  /*00c0*/  IMAD.MOV.U32 R26, RZ, RZ, RZ ;  /* 0x000000ffff1a7224 */ /* 0x000fe200078e00ff */
        /* <DEDUP_REMOVED lines=28> */
.L_x_25514:
[----:B------:R-:W3:Y:S02]  /*0290*/  LDG.E.U8 R2, desc[UR36][R2.64] ;  /* 0x0000002402027981 */ /* 0x000ee4000c1e1100 */
[----:B---3--:R-:W-:Y:S01]  /*02a0*/  I2FP.F32.U32 R34, R2 ;  /* 0x0000000200227245 */ /* 0x008fe20000201000 */
[----:B------:R-:W-:Y:S06]  /*02b0*/  BRA `(.L_x_25516) ;  /* 0x0000000c002c7947 */ /* 0x000fec0003800000 */
.L_x_25513:
        /* <DEDUP_REMOVED lines=9> */
.L_x_25518:
[----:B------:R-:W3:Y:S02]  /*0350*/  LDG.E R2, desc[UR36][R2.64] ;  /* 0x0000002402027981 */ /* 0x000ee4000c1e1900 */
[----:B---3--:R-:W-:Y:S01]  /*0360*/  I2FP.F32.S32 R34, R2 ;  /* 0x0000000200227245 */ /* 0x008fe20000201400 */
[----:B------:R-:W-:Y:S06]  /*0370*/  BRA `(.L_x_25516) ;  /* 0x0000000800fc7947 */ /* 0x000fec0003800000 */
.L_x_25517:
[----:B------:R-:W3:Y:S02]  /*0380*/  LDG.E.U16 R2, desc[UR36][R2.64] ;  /* 0x0000002402027981 */ /* 0x000ee4000c1e1500 */
[----:B---3--:R3:W4:Y:S01]  /*0390*/  I2F.S16 R34, R2 ;  /* 0x0000000200227306 */ /* 0x0087220000101400 */
[----:B------:R-:W-:Y:S05]  /*03a0*/  BRA `(.L_x_25516) ;  /* 0x0000000800f07947 */ /* 0x000fea0003800000 */
.L_x_25512:
        /* <DEDUP_REMOVED lines=8> */
.L_x_25520:
[----:B------:R-:W3:Y:S02]  /*0430*/  LDG.E.U16 R2, desc[UR36][R2.64] ;  /* 0x0000002402027981 */ /* 0x000ee4000c1e1500 */
[----:B---3--:R-:W-:Y:S01]  /*0440*/  HADD2.F32 R34, -RZ, R2.H0_H0 ;  /* 0x20000002ff227230 */ /* 0x008fe20000004100 */
[----:B------:R-:W-:Y:S06]  /*0450*/  BRA `(.L_x_25516) ;  /* 0x0000000800c47947 */ /* 0x000fec0003800000 */
.L_x_25519:
        /* <DEDUP_REMOVED lines=8> */
.L_x_25522:
[----:B------:R-:W3:Y:S02]  /*04e0*/  LDG.E.U16 R2, desc[UR36][R2.64] ;  /* 0x0000002402027981 */ /* 0x000ee4000c1e1500 */
[----:B---3--:R-:W-:Y:S01]  /*04f0*/  HADD2.F32 R34, -RZ, R2.H0_H0 ;  /* 0x20000002ff227230 */ /* 0x008fe20000004100 */
[----:B------:R-:W-:Y:S06]  /*0500*/  BRA `(.L_x_25516) ;  /* 0x0000000800987947 */ /* 0x000fec0003800000 */
.L_x_25521:
[----:B------:R-:W3:Y:S01]  /*0510*/  LDG.E.64 R2, desc[UR36][R2.64] ;  /* 0x0000002402027981 */ /* 0x000ee2000c1e1b00 */
[----:B------:R-:W-:Y:S01]  /*0520*/  UMOV UR4, 0xf0000000 ;  /* 0xf000000000047882 */ /* 0x000fe20000000000 */
[----:B------:R-:W-:Y:S01]  /*0530*/  UMOV UR5, 0x380fffff ;  /* 0x380fffff00057882 */ /* 0x000fe20000000000 */
[----:B---3--:R-:W3:Y:S01]  /*0540*/  F2F.F32.F64 R34, R2 ;  /* 0x0000000200227310 */ /* 0x008ee20000301000 */
[----:B------:R-:W-:-:S14]  /*0550*/  DSETP.GEU.AND P0, PT, |R2|, UR4, PT ;  /* 0x0000000402007e2a */ /* 0x000fdc000bf0e200 */
[----:B---3--:R-:W-:Y:S01]  /*0560*/  @!P0 FMUL R34, R34, 1.175494350822287508e-38 ;  /* 0x0080000022228820 */ /* 0x008fe20000400000 */
[----:B------:R-:W-:Y:S06]  /*0570*/  BRA `(.L_x_25516) ;  /* 0x00000008007c7947 */ /* 0x000fec0003800000 */
.L_x_25511:
        /* <DEDUP_REMOVED lines=12> */
.L_x_25525:
[----:B------:R-:W3:Y:S01]  /*0640*/  LDG.E.64 R2, desc[UR36][R2.64] ;  /* 0x0000002402027981 */ /* 0x000ee2000c1e1b00 */
[----:B------:R-:W-:Y:S01]  /*0650*/  UMOV UR4, 0xf0000000 ;  /* 0xf000000000047882 */ /* 0x000fe20000000000 */
[----:B------:R-:W-:Y:S01]  /*0660*/  UMOV UR5, 0x380fffff ;  /* 0x380fffff00057882 */ /* 0x000fe20000000000 */
[----:B---3--:R-:W3:Y:S01]  /*0670*/  F2F.F32.F64 R34, R2 ;  /* 0x0000000200227310 */ /* 0x008ee20000301000 */
[----:B------:R-:W-:-:S14]  /*0680*/  DSETP.GEU.AND P0, PT, |R2|, UR4, PT ;  /* 0x0000000402007e2a */ /* 0x000fdc000bf0e200 */
[----:B---3--:R-:W-:Y:S01]  /*0690*/  @!P0 FMUL R34, R34, 1.175494350822287508e-38 ;  /* 0x0080000022228820 */ /* 0x008fe20000400000 */
[----:B------:R-:W-:Y:S06]  /*06a0*/  BRA `(.L_x_25516) ;  /* 0x0000000800307947 */ /* 0x000fec0003800000 */
.L_x_25524:
        /* <DEDUP_REMOVED lines=26> */
.L_x_25527:
        /* <DEDUP_REMOVED lines=13> */
.L_x_25526:
[----:B------:R-:W3:Y:S02]  /*0920*/  LDG.E.U16 R2, desc[UR36][R2.64] ;  /* 0x0000002402027981 */ /* 0x000ee4000c1e1500 */
[----:B---3--:R-:W-:Y:S01]  /*0930*/  IMAD.U32 R34, R2, 0x10000, RZ ;  /* 0x0001000002227824 */ /* 0x008fe200078e00ff */
[----:B------:R-:W-:Y:S06]  /*0940*/  BRA `(.L_x_25516) ;  /* 0x0000000400887947 */ /* 0x000fec0003800000 */
.L_x_25523:
        /* <DEDUP_REMOVED lines=11> */
.L_x_25530:
        /* <DEDUP_REMOVED lines=20> */
.L_x_25532:
[----:B------:R-:W-:Y:S05]  /*0b40*/  BSYNC B0 ;  /* 0x0000000000007941 */ /* 0x000fea0003800000 */
.L_x_25531:
[----:B------:R-:W-:Y:S01]  /*0b50*/  IMAD.SHL.U32 R2, R2, 0x100000, RZ ;  /* 0x0010000002027824 */ /* 0x000fe200078e00ff */
[----:B------:R-:W-:-:S04]  /*0b60*/  LEA R3, R0, 0x3b800000, 0x17 ;  /* 0x3b80000000037811 */ /* 0x000fc800078eb8ff */
[----:B------:R-:W-:Y:S01]  /*0b70*/  LOP3.LUT R34, R3, R2, R34, 0xfe, !PT ;  /* 0x0000000203227212 */ /* 0x000fe200078efe22 */
[----:B------:R-:W-:Y:S06]  /*0b80*/  BRA `(.L_x_25516) ;  /* 0x0000000000f87947 */ /* 0x000fec0003800000 */
.L_x_25529:
        /* <DEDUP_REMOVED lines=20> */
.L_x_25534:
[----:B------:R-:W-:Y:S05]  /*0cd0*/  BSYNC B0 ;  /* 0x0000000000007941 */ /* 0x000fea0003800000 */
.L_x_25533:
[----:B------:R-:W-:Y:S01]  /*0ce0*/  IMAD.SHL.U32 R2, R2, 0x200000, RZ ;  /* 0x0020000002027824 */ /* 0x000fe200078e00ff */
[----:B------:R-:W-:-:S04]  /*0cf0*/  LEA R3, R0, 0x37800000, 0x17 ;  /* 0x3780000000037811 */ /* 0x000fc800078eb8ff */
[----:B------:R-:W-:Y:S01]  /*0d00*/  LOP3.LUT R34, R3, R2, R34, 0xfe, !PT ;  /* 0x0000000203227212 */ /* 0x000fe200078efe22 */
[----:B------:R-:W-:Y:S06]  /*0d10*/  BRA `(.L_x_25516) ;  /* 0x0000000000947947 */ /* 0x000fec0003800000 */
.L_x_25528:
        /* <DEDUP_REMOVED lines=14> */
.L_x_25515:
        /* <DEDUP_REMOVED lines=16> */
.L_x_25537:
[----:B------:R-:W-:Y:S01]  /*0f00*/  IMAD.MOV.U32 R34, RZ, RZ, RZ ;  /* 0x000000ffff227224 */ /* 0x000fe200078e00ff */
[----:B------:R-:W-:Y:S06]  /*0f10*/  BRA `(.L_x_25516) ;  /* 0x0000000000147947 */ /* 0x000fec0003800000 */
.L_x_25536:
[----:B------:R-:W3:Y:S02]  /*0f20*/  LDG.E.64 R2, desc[UR36][R2.64] ;  /* 0x0000002402027981 */ /* 0x000ee4000c1e1b00 */
[----:B---3--:R3:W4:Y:S01]  /*0f30*/  I2F.U64 R34, R2 ;  /* 0x0000000200227312 */ /* 0x0087220000301000 */
[----:B------:R-:W-:Y:S05]  /*0f40*/  BRA `(.L_x_25516) ;  /* 0x0000000000087947 */ /* 0x000fea0003800000 */
.L_x_25535:
[----:B------:R-:W3:Y:S02]  /*0f50*/  LDG.E R2, desc[UR36][R2.64] ;  /* 0x0000002402027981 */ /* 0x000ee4000c1e1900 */
[----:B---3--:R-:W-:-:S07]  /*0f60*/  I2FP.F32.U32 R34, R2 ;  /* 0x0000000200227245 */ /* 0x008fce0000201000 */
.L_x_25516:
[----:B------:R-:W-:Y:S05]  /*0f70*/  BSYNC B6 ;  /* 0x0000000000067941 */ /* 0x000fea0003800000 */
.L_x_25510:
        /* <DEDUP_REMOVED lines=20> */
.L_x_25542:
[----:B------:R-:W3:Y:S02]  /*10c0*/  LDG.E.U8 R2, desc[UR36][R2.64] ;  /* 0x0000002402027981 */ /* 0x000ee4000c1e1100 */
[----:B---3--:R-:W-:Y:S01]  /*10d0*/  I2FP.F32.U32 R32, R2 ;  /* 0x0000000200207245 */ /* 0x008fe20000201000 */
[----:B------:R-:W-:Y:S06]  /*10e0*/  BRA `(.L_x_25544) ;  /* 0x0000000c002c7947 */ /* 0x000fec0003800000 */
.L_x_25541:
        /* <DEDUP_REMOVED lines=9> */
.L_x_25546:
[----:B------:R-:W3:Y:S02]  /*1180*/  LDG.E R2, desc[UR36][R2.64] ;  /* 0x0000002402027981 */ /* 0x000ee4000c1e1900 */
[----:B---3--:R-:W-:Y:S01]  /*1190*/  I2FP.F32.S32 R32, R2 ;  /* 0x0000000200207245 */ /* 0x008fe20000201400 */
[----:B------:R-:W-:Y:S06]  /*11a0*/  BRA `(.L_x_25544) ;  /* 0x0000000800fc7947 */ /* 0x000fec0003800000 */
.L_x_25545:
[----:B------:R-:W3:Y:S02]  /*11b0*/  LDG.E.U16 R2, desc[UR36][R2.64] ;  /* 0x0000002402027981 */ /* 0x000ee4000c1e1500 */
[----:B---3--:R3:W0:Y:S01]  /*11c0*/  I2F.S16 R32, R2 ;  /* 0x0000000200207306 */ /* 0x0086220000101400 */
[----:B------:R-:W-:Y:S05]  /*11d0*/  BRA `(.L_x_25544) ;  /* 0x0000000800f07947 */ /* 0x000fea0003800000 */
.L_x_25540:
        /* <DEDUP_REMOVED lines=8> */
.L_x_25548:
[----:B------:R-:W3:Y:S02]  /*1260*/  LDG.E.U16 R2, desc[UR36][R2.64] ;  /* 0x0000002402027981 */ /* 0x000ee4000c1e1500 */
[----:B---3--:R-:W-:Y:S01]  /*1270*/  HADD2.F32 R32, -RZ, R2.H0_H0 ;  /* 0x20000002ff207230 */ /* 0x008fe20000004100 */
[----:B------:R-:W-:Y:S06]  /*1280*/  BRA `(.L_x_25544) ;  /* 0x0000000800c47947 */ /* 0x000fec0003800000 */
.L_x_25547:
        /* <DEDUP_REMOVED lines=8> */
.L_x_25550:
[----:B------:R-:W3:Y:S02]  /*1310*/  LDG.E.U16 R2, desc[UR36][R2.64] ;  /* 0x0000002402027981 */ /* 0x000ee4000c1e1500 */
[----:B---3--:R-:W-:Y:S01]  /*1320*/  HADD2.F32 R32, -RZ, R2.H0_H0 ;  /* 0x20000002ff207230 */ /* 0x008fe20000004100 */
[----:B------:R-:W-:Y:S06]  /*1330*/  BRA `(.L_x_25544) ;  /* 0x0000000800987947 */ /* 0x000fec0003800000 */
.L_x_25549:
[----:B------:R-:W3:Y:S01]  /*1340*/  LDG.E.64 R2, desc[UR36][R2.64] ;  /* 0x0000002402027981 */ /* 0x000ee2000c1e1b00 */
[----:B------:R-:W-:Y:S01]  /*1350*/  UMOV UR4, 0xf0000000 ;  /* 0xf000000000047882 */ /* 0x000fe20000000000 */
[----:B------:R-:W-:Y:S01]  /*1360*/  UMOV UR5, 0x380fffff ;  /* 0x380fffff00057882 */ /* 0x000fe20000000000 */
[----:B---3--:R-:W3:Y:S01]  /*1370*/  F2F.F32.F64 R32, R2 ;  /* 0x0000000200207310 */ /* 0x008ee20000301000 */
[----:B------:R-:W-:-:S14]  /*1380*/  DSETP.GEU.AND P0, PT, |R2|, UR4, PT ;  /* 0x0000000402007e2a */ /* 0x000fdc000bf0e200 */
[----:B---3--:R-:W-:Y:S01]  /*1390*/  @!P0 FMUL R32, R32, 1.175494350822287508e-38 ;  /* 0x0080000020208820 */ /* 0x008fe20000400000 */
[----:B------:R-:W-:Y:S06]  /*13a0*/  BRA `(.L_x_25544) ;  /* 0x00000008007c7947 */ /* 0x000fec0003800000 */
.L_x_25539:
        /* <DEDUP_REMOVED lines=12> */
.L_x_25553:
[----:B------:R-:W3:Y:S01]  /*1470*/  LDG.E.64 R2, desc[UR36][R2.64] ;  /* 0x0000002402027981 */ /* 0x000ee2000c1e1b00 */
[----:B------:R-:W-:Y:S01]  /*1480*/  UMOV UR4, 0xf0000000 ;  /* 0xf000000000047882 */ /* 0x000fe20000000000 */
[----:B------:R-:W-:Y:S01]  /*1490*/  UMOV UR5, 0x380fffff ;  /* 0x380fffff00057882 */ /* 0x000fe20000000000 */
[----:B---3--:R-:W3:Y:S01]  /*14a0*/  F2F.F32.F64 R32, R2 ;  /* 0x0000000200207310 */ /* 0x008ee20000301000 */
[----:B------:R-:W-:-:S14]  /*14b0*/  DSETP.GEU.AND P0, PT, |R2|, UR4, PT ;  /* 0x0000000402007e2a */ /* 0x000fdc000bf0e200 */
[----:B---3--:R-:W-:Y:S01]  /*14c0*/  @!P0 FMUL R32, R32, 1.175494350822287508e-38 ;  /* 0x0080000020208820 */ /* 0x008fe20000400000 */
[----:B------:R-:W-:Y:S06]  /*14d0*/  BRA `(.L_x_25544) ;  /* 0x0000000800307947 */ /* 0x000fec0003800000 */
.L_x_25552:
        /* <DEDUP_REMOVED lines=26> */
.L_x_25555:
        /* <DEDUP_REMOVED lines=13> */
.L_x_25554:
[----:B------:R-:W3:Y:S02]  /*1750*/  LDG.E.U16 R2, desc[UR36][R2.64] ;  /* 0x0000002402027981 */ /* 0x000ee4000c1e1500 */
[----:B---3--:R-:W-:Y:S01]  /*1760*/  IMAD.U32 R32, R2, 0x10000, RZ ;  /* 0x0001000002207824 */ /* 0x008fe200078e00ff */
[----:B------:R-:W-:Y:S06]  /*1770*/  BRA `(.L_x_25544) ;  /* 0x0000000400887947 */ /* 0x000fec0003800000 */
.L_x_25551:
        /* <DEDUP_REMOVED lines=11> */
.L_x_25558:
        /* <DEDUP_REMOVED lines=20> */
.L_x_25560:
[----:B------:R-:W-:Y:S05]  /*1970*/  BSYNC B0 ;  /* 0x0000000000007941 */ /* 0x000fea0003800000 */
.L_x_25559:
[----:B------:R-:W-:Y:S01]  /*1980*/  IMAD.SHL.U32 R2, R2, 0x100000, RZ ;  /* 0x0010000002027824 */ /* 0x000fe200078e00ff */
[----:B------:R-:W-:-:S04]  /*1990*/  LEA R3, R0, 0x3b800000, 0x17 ;  /* 0x3b80000000037811 */ /* 0x000fc800078eb8ff */
[----:B------:R-:W-:Y:S01]  /*19a0*/  LOP3.LUT R32, R3, R2, R32, 0xfe, !PT ;  /* 0x0000000203207212 */ /* 0x000fe200078efe20 */
[----:B------:R-:W-:Y:S06]  /*19b0*/  BRA `(.L_x_25544) ;  /* 0x0000000000f87947 */ /* 0x000fec0003800000 */
.L_x_25557:
        /* <DEDUP_REMOVED lines=20> */
.L_x_25562:
[----:B------:R-:W-:Y:S05]  /*1b00*/  BSYNC B0 ;  /* 0x0000000000007941 */ /* 0x000fea0003800000 */
.L_x_25561:
[----:B------:R-:W-:Y:S01]  /*1b10*/  IMAD.SHL.U32 R2, R2, 0x200000, RZ ;  /* 0x0020000002027824 */ /* 0x000fe200078e00ff */
[----:B------:R-:W-:-:S04]  /*1b20*/  LEA R3, R0, 0x37800000, 0x17 ;  /* 0x3780000000037811 */ /* 0x000fc800078eb8ff */
[----:B------:R-:W-:Y:S01]  /*1b30*/  LOP3.LUT R32, R3, R2, R32, 0xfe, !PT ;  /* 0x0000000203207212 */ /* 0x000fe200078efe20 */
[----:B------:R-:W-:Y:S06]  /*1b40*/  BRA `(.L_x_25544) ;  /* 0x0000000000947947 */ /* 0x000fec0003800000 */
.L_x_25556:
        /* <DEDUP_REMOVED lines=14> */
.L_x_25543:
        /* <DEDUP_REMOVED lines=16> */
.L_x_25565:
[----:B------:R-:W-:Y:S01]  /*1d30*/  IMAD.MOV.U32 R32, RZ, RZ, RZ ;  /* 0x000000ffff207224 */ /* 0x000fe200078e00ff */
[----:B------:R-:W-:Y:S06]  /*1d40*/  BRA `(.L_x_25544) ;  /* 0x0000000000147947 */ /* 0x000fec0003800000 */
.L_x_25564:
[----:B------:R-:W3:Y:S02]  /*1d50*/  LDG.E.64 R2, desc[UR36][R2.64] ;  /* 0x0000002402027981 */ /* 0x000ee4000c1e1b00 */
[----:B---3--:R3:W0:Y:S01]  /*1d60*/  I2F.U64 R32, R2 ;  /* 0x0000000200207312 */ /* 0x0086220000301000 */
[----:B------:R-:W-:Y:S05]  /*1d70*/  BRA `(.L_x_25544) ;  /* 0x0000000000087947 */ /* 0x000fea0003800000 */
.L_x_25563:
[----:B------:R-:W3:Y:S02]  /*1d80*/  LDG.E R2, desc[UR36][R2.64] ;  /* 0x0000002402027981 */ /* 0x000ee4000c1e1900 */
[----:B---3--:R-:W-:-:S07]  /*1d90*/  I2FP.F32.U32 R32, R2 ;  /* 0x0000000200207245 */ /* 0x008fce0000201000 */
.L_x_25544:
[----:B------:R-:W-:Y:S05]  /*1da0*/  BSYNC B6 ;  /* 0x0000000000067941 */ /* 0x000fea0003800000 */
.L_x_25538:
        /* <DEDUP_REMOVED lines=20> */
.L_x_25570:
[----:B------:R-:W3:Y:S02]  /*1ef0*/  LDG.E.U8 R2, desc[UR36][R2.64] ;  /* 0x0000002402027981 */ /* 0x000ee4000c1e1100 */
[----:B---3--:R-:W-:Y:S01]  /*1f00*/  I2FP.F32.U32 R30, R2 ;  /* 0x00000002001e7245 */ /* 0x008fe20000201000 */
[----:B------:R-:W-:Y:S06]  /*1f10*/  BRA `(.L_x_25572) ;  /* 0x0000000c002c7947 */ /* 0x000fec0003800000 */
.L_x_25569:
        /* <DEDUP_REMOVED lines=9> */
.L_x_25574:
[----:B------:R-:W3:Y:S02]  /*1fb0*/  LDG.E R2, desc[UR36][R2.64] ;  /* 0x0000002402027981 */ /* 0x000ee4000c1e1900 */
[----:B---3--:R-:W-:Y:S01]  /*1fc0*/  I2FP.F32.S32 R30, R2 ;  /* 0x00000002001e7245 */ /* 0x008fe20000201400 */
[----:B------:R-:W-:Y:S06]  /*1fd0*/  BRA `(.L_x_25572) ;  /* 0x0000000800fc7947 */ /* 0x000fec0003800000 */
.L_x_25573:
[----:B------:R-:W3:Y:S02]  /*1fe0*/  LDG.E.U16 R2, desc[UR36][R2.64] ;  /* 0x0000002402027981 */ /* 0x000ee4000c1e1500 */
[----:B---3--:R0:W3:Y:S01]  /*1ff0*/  I2F.S16 R30, R2 ;  /* 0x00000002001e7306 */ /* 0x0080e20000101400 */
[----:B------:R-:W-:Y:S05]  /*2000*/  BRA `(.L_x_25572) ;  /* 0x0000000800f07947 */ /* 0x000fea0003800000 */
.L_x_25568:
        /* <DEDUP_REMOVED lines=8> */
.L_x_25576:
[----:B------:R-:W3:Y:S02]  /*2090*/  LDG.E.U16 R2, desc[UR36][R2.64] ;  /* 0x0000002402027981 */ /* 0x000ee4000c1e1500 */
[----:B---3--:R-:W-:Y:S01]  /*20a0*/  HADD2.F32 R30, -RZ, R2.H0_H0 ;  /* 0x20000002ff1e7230 */ /* 0x008fe20000004100 */
[----:B------:R-:W-:Y:S06]  /*20b0*/  BRA `(.L_x_25572) ;  /* 0x0000000800c47947 */ /* 0x000fec0003800000 */
.L_x_25575:
        /* <DEDUP_REMOVED lines=8> */
.L_x_25578:
[----:B------:R-:W3:Y:S02]  /*2140*/  LDG.E.U16 R2, desc[UR36][R2.64] ;  /* 0x0000002402027981 */ /* 0x000ee4000c1e1500 */
[----:B---3--:R-:W-:Y:S01]  /*2150*/  HADD2.F32 R30, -RZ, R2.H0_H0 ;  /* 0x20000002ff1e7230 */ /* 0x008fe20000004100 */
[----:B------:R-:W-:Y:S06]  /*2160*/  BRA `(.L_x_25572) ;  /* 0x0000000800987947 */ /* 0x000fec0003800000 */
.L_x_25577:
[----:B------:R-:W3:Y:S01]  /*2170*/  LDG.E.64 R2, desc[UR36][R2.64] ;  /* 0x0000002402027981 */ /* 0x000ee2000c1e1b00 */
[----:B------:R-:W-:Y:S01]  /*2180*/  UMOV UR4, 0xf0000000 ;  /* 0xf000000000047882 */ /* 0x000fe20000000000 */
[----:B------:R-:W-:Y:S01]  /*2190*/  UMOV UR5, 0x380fffff ;  /* 0x380fffff00057882 */ /* 0x000fe20000000000 */
[----:B---3--:R-:W0:Y:S01]  /*21a0*/  F2F.F32.F64 R30, R2 ;  /* 0x00000002001e7310 */ /* 0x008e220000301000 */
[----:B------:R-:W-:-:S14]  /*21b0*/  DSETP.GEU.AND P0, PT, |R2|, UR4, PT ;  /* 0x0000000402007e2a */ /* 0x000fdc000bf0e200 */
[----:B0-----:R-:W-:Y:S01]  /*21c0*/  @!P0 FMUL R30, R30, 1.175494350822287508e-38 ;  /* 0x008000001e1e8820 */ /* 0x001fe20000400000 */
[----:B------:R-:W-:Y:S06]  /*21d0*/  BRA `(.L_x_25572) ;  /* 0x00000008007c7947 */ /* 0x000fec0003800000 */
.L_x_25567:
        /* <DEDUP_REMOVED lines=12> */
.L_x_25581:
[----:B------:R-:W3:Y:S01]  /*22a0*/  LDG.E.64 R2, desc[UR36][R2.64] ;  /* 0x0000002402027981 */ /* 0x000ee2000c1e1b00 */
[----:B------:R-:W-:Y:S01]  /*22b0*/  UMOV UR4, 0xf0000000 ;  /* 0xf000000000047882 */ /* 0x000fe20000000000 */
[----:B------:R-:W-:Y:S01]  /*22c0*/  UMOV UR5, 0x380fffff ;  /* 0x380fffff00057882 */ /* 0x000fe20000000000 */
[----:B---3--:R-:W0:Y:S01]  /*22d0*/  F2F.F32.F64 R30, R2 ;  /* 0x00000002001e7310 */ /* 0x008e220000301000 */
[----:B------:R-:W-:-:S14]  /*22e0*/  DSETP.GEU.AND P0, PT, |R2|, UR4, PT ;  /* 0x0000000402007e2a */ /* 0x000fdc000bf0e200 */
[----:B0-----:R-:W-:Y:S01]  /*22f0*/  @!P0 FMUL R30, R30, 1.175494350822287508e-38 ;  /* 0x008000001e1e8820 */ /* 0x001fe20000400000 */
[----:B------:R-:W-:Y:S06]  /*2300*/  BRA `(.L_x_25572) ;  /* 0x0000000800307947 */ /* 0x000fec0003800000 */
.L_x_25580:
        /* <DEDUP_REMOVED lines=26> */
.L_x_25583:
        /* <DEDUP_REMOVED lines=13> */
.L_x_25582:
[----:B------:R-:W3:Y:S02]  /*2580*/  LDG.E.U16 R2, desc[UR36][R2.64] ;  /* 0x0000002402027981 */ /* 0x000ee4000c1e1500 */
[----:B---3--:R-:W-:Y:S01]  /*2590*/  IMAD.U32 R30, R2, 0x10000, RZ ;  /* 0x00010000021e7824 */ /* 0x008fe200078e00ff */
[----:B------:R-:W-:Y:S06]  /*25a0*/  BRA `(.L_x_25572) ;  /* 0x0000000400887947 */ /* 0x000fec0003800000 */
.L_x_25579:
        /* <DEDUP_REMOVED lines=11> */
.L_x_25586:
        /* <DEDUP_REMOVED lines=20> */
.L_x_25588:
[----:B------:R-:W-:Y:S05]  /*27a0*/  BSYNC B0 ;  /* 0x0000000000007941 */ /* 0x000fea0003800000 */
.L_x_25587:
[----:B------:R-:W-:Y:S01]  /*27b0*/  IMAD.SHL.U32 R2, R2, 0x100000, RZ ;  /* 0x0010000002027824 */ /* 0x000fe200078e00ff */
[----:B------:R-:W-:-:S04]  /*27c0*/  LEA R3, R0, 0x3b800000, 0x17 ;  /* 0x3b80000000037811 */ /* 0x000fc800078eb8ff */
[----:B------:R-:W-:Y:S01]  /*27d0*/  LOP3.LUT R30, R3, R2, R30, 0xfe, !PT ;  /* 0x00000002031e7212 */ /* 0x000fe200078efe1e */
[----:B------:R-:W-:Y:S06]  /*27e0*/  BRA `(.L_x_25572) ;  /* 0x0000000000f87947 */ /* 0x000fec0003800000 */
.L_x_25585:
        /* <DEDUP_REMOVED lines=20> */
.L_x_25590:
[----:B------:R-:W-:Y:S05]  /*2930*/  BSYNC B0 ;  /* 0x0000000000007941 */ /* 0x000fea0003800000 */
.L_x_25589:
[----:B------:R-:W-:Y:S01]  /*2940*/  IMAD.SHL.U32 R2, R2, 0x200000, RZ ;  /* 0x0020000002027824 */ /* 0x000fe200078e00ff */
[----:B------:R-:W-:-:S04]  /*2950*/  LEA R3, R0, 0x37800000, 0x17 ;  /* 0x3780000000037811 */ /* 0x000fc800078eb8ff */
[----:B------:R-:W-:Y:S01]  /*2960*/  LOP3.LUT R30, R3, R2, R30, 0xfe, !PT ;  /* 0x00000002031e7212 */ /* 0x000fe200078efe1e */
[----:B------:R-:W-:Y:S06]  /*2970*/  BRA `(.L_x_25572) ;  /* 0x0000000000947947 */ /* 0x000fec0003800000 */
.L_x_25584:
        /* <DEDUP_REMOVED lines=14> */
.L_x_25571:
        /* <DEDUP_REMOVED lines=16> */
.L_x_25593:
[----:B------:R-:W-:Y:S01]  /*2b60*/  IMAD.MOV.U32 R30, RZ, RZ, RZ ;  /* 0x000000ffff1e7224 */ /* 0x000fe200078e00ff */
[----:B------:R-:W-:Y:S06]  /*2b70*/  BRA `(.L_x_25572) ;  /* 0x0000000000147947 */ /* 0x000fec0003800000 */
.L_x_25592:
[----:B------:R-:W3:Y:S02]  /*2b80*/  LDG.E.64 R2, desc[UR36][R2.64] ;  /* 0x0000002402027981 */ /* 0x000ee4000c1e1b00 */
[----:B---3--:R0:W3:Y:S01]  /*2b90*/  I2F.U64 R30, R2 ;  /* 0x00000002001e7312 */ /* 0x0080e20000301000 */
[----:B------:R-:W-:Y:S05]  /*2ba0*/  BRA `(.L_x_25572) ;  /* 0x0000000000087947 */ /* 0x000fea0003800000 */
.L_x_25591:
[----:B------:R-:W3:Y:S02]  /*2bb0*/  LDG.E R2, desc[UR36][R2.64] ;  /* 0x0000002402027981 */ /* 0x000ee4000c1e1900 */
[----:B---3--:R-:W-:-:S07]  /*2bc0*/  I2FP.F32.U32 R30, R2 ;  /* 0x00000002001e7245 */ /* 0x008fce0000201000 */
.L_x_25572:
[----:B------:R-:W-:Y:S05]  /*2bd0*/  BSYNC B6 ;  /* 0x0000000000067941 */ /* 0x000fea0003800000 */
.L_x_25566:
        /* <DEDUP_REMOVED lines=20> */
.L_x_25598:
[----:B------:R-:W2:Y:S02]  /*2d20*/  LDG.E.U8 R2, desc[UR36][R2.64] ;  /* 0x0000002402027981 */ /* 0x000ea4000c1e1100 */
[----:B--2---:R-:W-:Y:S01]  /*2d30*/  I2FP.F32.U32 R28, R2 ;  /* 0x00000002001c7245 */ /* 0x004fe20000201000 */
[----:B------:R-:W-:Y:S06]  /*2d40*/  BRA `(.L_x_25600) ;  /* 0x0000000c002c7947 */ /* 0x000fec0003800000 */
.L_x_25597:
        /* <DEDUP_REMOVED lines=9> */
.L_x_25602:
[----:B------:R-:W2:Y:S02]  /*2de0*/  LDG.E R2, desc[UR36][R2.64] ;  /* 0x0000002402027981 */ /* 0x000ea4000c1e1900 */
[----:B--2---:R-:W-:Y:S01]  /*2df0*/  I2FP.F32.S32 R28, R2 ;  /* 0x00000002001c7245 */ /* 0x004fe20000201400 */
[----:B------:R-:W-:Y:S06]  /*2e00*/  BRA `(.L_x_25600) ;  /* 0x0000000800fc7947 */ /* 0x000fec0003800000 */
.L_x_25601:
[----:B------:R-:W2:Y:S02]  /*2e10*/  LDG.E.U16 R2, desc[UR36][R2.64] ;  /* 0x0000002402027981 */ /* 0x000ea4000c1e1500 */
[----:B--2---:R0:W1:Y:S01]  /*2e20*/  I2F.S16 R28, R2 ;  /* 0x00000002001c7306 */ /* 0x0040620000101400 */
[----:B------:R-:W-:Y:S05]  /*2e30*/  BRA `(.L_x_25600) ;  /* 0x0000000800f07947 */ /* 0x000fea0003800000 */
.L_x_25596:
        /* <DEDUP_REMOVED lines=8> */
.L_x_25604:
[----:B------:R-:W2:Y:S02]  /*2ec0*/  LDG.E.U16 R2, desc[UR36][R2.64] ;  /* 0x0000002402027981 */ /* 0x000ea4000c1e1500 */
[----:B--2---:R-:W-:Y:S01]  /*2ed0*/  HADD2.F32 R28, -RZ, R2.H0_H0 ;  /* 0x20000002ff1c7230 */ /* 0x004fe20000004100 */
[----:B------:R-:W-:Y:S06]  /*2ee0*/  BRA `(.L_x_25600) ;  /* 0x0000000800c47947 */ /* 0x000fec0003800000 */
.L_x_25603:
        /* <DEDUP_REMOVED lines=8> */
.L_x_25606:
[----:B------:R-:W2:Y:S02]  /*2f70*/  LDG.E.U16 R2, desc[UR36][R2.64] ;  /* 0x0000002402027981 */ /* 0x000ea4000c1e1500 */
[----:B--2---:R-:W-:Y:S01]  /*2f80*/  HADD2.F32 R28, -RZ, R2.H0_H0 ;  /* 0x20000002ff1c7230 */ /* 0x004fe20000004100 */
[----:B------:R-:W-:Y:S06]  /*2f90*/  BRA `(.L_x_25600) ;  /* 0x0000000800987947 */ /* 0x000fec0003800000 */
.L_x_25605:
[----:B------:R-:W2:Y:S01]  /*2fa0*/  LDG.E.64 R2, desc[UR36][R2.64] ;  /* 0x0000002402027981 */ /* 0x000ea2000c1e1b00 */
[----:B------:R-:W-:Y:S01]  /*2fb0*/  UMOV UR4, 0xf0000000 ;  /* 0xf000000000047882 */ /* 0x000fe20000000000 */
[----:B------:R-:W-:Y:S01]  /*2fc0*/  UMOV UR5, 0x380fffff ;  /* 0x380fffff00057882 */ /* 0x000fe20000000000 */
[----:B--2---:R-:W0:Y:S01]  /*2fd0*/  F2F.F32.F64 R28, R2 ;  /* 0x00000002001c7310 */ /* 0x004e220000301000 */
[----:B------:R-:W-:-:S14]  /*2fe0*/  DSETP.GEU.AND P0, PT, |R2|, UR4, PT ;  /* 0x0000000402007e2a */ /* 0x000fdc000bf0e200 */
[----:B0-----:R-:W-:Y:S01]  /*2ff0*/  @!P0 FMUL R28, R28, 1.175494350822287508e-38 ;  /* 0x008000001c1c8820 */ /* 0x001fe20000400000 */
[----:B------:R-:W-:Y:S06]  /*3000*/  BRA `(.L_x_25600) ;  /* 0x00000008007c7947 */ /* 0x000fec0003800000 */
.L_x_25595:
        /* <DEDUP_REMOVED lines=12> */
.L_x_25609:
[----:B------:R-:W2:Y:S01]  /*30d0*/  LDG.E.64 R2, desc[UR36][R2.64] ;  /* 0x0000002402027981 */ /* 0x000ea2000c1e1b00 */
[----:B------:R-:W-:Y:S01]  /*30e0*/  UMOV UR4, 0xf0000000 ;  /* 0xf000000000047882 */ /* 0x000fe20000000000 */
[----:B------:R-:W-:Y:S01]  /*30f0*/  UMOV UR5, 0x380fffff ;  /* 0x380fffff00057882 */ /* 0x000fe20000000000 */
[----:B--2---:R-:W0:Y:S01]  /*3100*/  F2F.F32.F64 R28, R2 ;  /* 0x00000002001c7310 */ /* 0x004e220000301000 */
[----:B------:R-:W-:-:S14]  /*3110*/  DSETP.GEU.AND P0, PT, |R2|, UR4, PT ;  /* 0x0000000402007e2a */ /* 0x000fdc000bf0e200 */
[----:B0-----:R-:W-:Y:S01]  /*3120*/  @!P0 FMUL R28, R28, 1.175494350822287508e-38 ;  /* 0x008000001c1c8820 */ /* 0x001fe20000400000 */
[----:B------:R-:W-:Y:S06]  /*3130*/  BRA `(.L_x_25600) ;  /* 0x0000000800307947 */ /* 0x000fec0003800000 */
.L_x_25608:
        /* <DEDUP_REMOVED lines=26> */
.L_x_25611:
        /* <DEDUP_REMOVED lines=13> */
.L_x_25610:
[----:B------:R-:W2:Y:S02]  /*33b0*/  LDG.E.U16 R2, desc[UR36][R2.64] ;  /* 0x0000002402027981 */ /* 0x000ea4000c1e1500 */
[----:B--2---:R-:W-:Y:S01]  /*33c0*/  IMAD.U32 R28, R2, 0x10000, RZ ;  /* 0x00010000021c7824 */ /* 0x004fe200078e00ff */
[----:B------:R-:W-:Y:S06]  /*33d0*/  BRA `(.L_x_25600) ;  /* 0x0000000400887947 */ /* 0x000fec0003800000 */
.L_x_25607:
        /* <DEDUP_REMOVED lines=11> */
.L_x_25614:
        /* <DEDUP_REMOVED lines=20> */
.L_x_25616:
[----:B------:R-:W-:Y:S05]  /*35d0*/  BSYNC B0 ;  /* 0x0000000000007941 */ /* 0x000fea0003800000 */
.L_x_25615:
[----:B------:R-:W-:Y:S01]  /*35e0*/  IMAD.SHL.U32 R2, R2, 0x100000, RZ ;  /* 0x0010000002027824 */ /* 0x000fe200078e00ff */
[----:B------:R-:W-:-:S04]  /*35f0*/  LEA R3, R0, 0x3b800000, 0x17 ;  /* 0x3b80000000037811 */ /* 0x000fc800078eb8ff */
[----:B------:R-:W-:Y:S01]  /*3600*/  LOP3.LUT R28, R3, R2, R28, 0xfe, !PT ;  /* 0x00000002031c7212 */ /* 0x000fe200078efe1c */
[----:B------:R-:W-:Y:S06]  /*3610*/  BRA `(.L_x_25600) ;  /* 0x0000000000f87947 */ /* 0x000fec0003800000 */
.L_x_25613:
        /* <DEDUP_REMOVED lines=20> */
.L_x_25618:
[----:B------:R-:W-:Y:S05]  /*3760*/  BSYNC B0 ;  /* 0x0000000000007941 */ /* 0x000fea0003800000 */
.L_x_25617:
[----:B------:R-:W-:Y:S01]  /*3770*/  IMAD.SHL.U32 R2, R2, 0x200000, RZ ;  /* 0x0020000002027824 */ /* 0x000fe200078e00ff */
[----:B------:R-:W-:-:S04]  /*3780*/  LEA R3, R0, 0x37800000, 0x17 ;  /* 0x3780000000037811 */ /* 0x000fc800078eb8ff */
[----:B------:R-:W-:Y:S01]  /*3790*/  LOP3.LUT R28, R3, R2, R28, 0xfe, !PT ;  /* 0x00000002031c7212 */ /* 0x000fe200078efe1c */
[----:B------:R-:W-:Y:S06]  /*37a0*/  BRA `(.L_x_25600) ;  /* 0x0000000000947947 */ /* 0x000fec0003800000 */
.L_x_25612:
        /* <DEDUP_REMOVED lines=14> */
.L_x_25599:
        /* <DEDUP_REMOVED lines=16> */
.L_x_25621:
[----:B------:R-:W-:Y:S01]  /*3990*/  IMAD.MOV.U32 R28, RZ, RZ, RZ ;  /* 0x000000ffff1c7224 */ /* 0x000fe200078e00ff */
[----:B------:R-:W-:Y:S06]  /*39a0*/  BRA `(.L_x_25600) ;  /* 0x0000000000147947 */ /* 0x000fec0003800000 */
.L_x_25620:
[----:B------:R-:W2:Y:S02]  /*39b0*/  LDG.E.64 R2, desc[UR36][R2.64] ;  /* 0x0000002402027981 */ /* 0x000ea4000c1e1b00 */
[----:B--2---:R0:W1:Y:S01]  /*39c0*/  I2F.U64 R28, R2 ;  /* 0x00000002001c7312 */ /* 0x0040620000301000 */
[----:B------:R-:W-:Y:S05]  /*39d0*/  BRA `(.L_x_25600) ;  /* 0x0000000000087947 */ /* 0x000fea0003800000 */
.L_x_25619:
[----:B------:R-:W2:Y:S02]  /*39e0*/  LDG.E R2, desc[UR36][R2.64] ;  /* 0x0000002402027981 */ /* 0x000ea4000c1e1900 */
[----:B--2---:R-:W-:-:S07]  /*39f0*/  I2FP.F32.U32 R28, R2 ;  /* 0x00000002001c7245 */ /* 0x004fce0000201000 */
.L_x_25600:
[----:B------:R-:W-:Y:S05]  /*3a00*/  BSYNC B6 ;  /* 0x0000000000067941 */ /* 0x000fea0003800000 */
.L_x_25594:
        /* <DEDUP_REMOVED lines=20> */
.L_x_25626:
[----:B------:R-:W2:Y:S02]  /*3b50*/  LDG.E.U8 R2, desc[UR36][R2.64] ;  /* 0x0000002402027981 */ /* 0x000ea4000c1e1100 */
[----:B--2---:R-:W-:Y:S01]  /*3b60*/  I2FP.F32.U32 R26, R2 ;  /* 0x00000002001a7245 */ /* 0x004fe20000201000 */
[----:B------:R-:W-:Y:S06]  /*3b70*/  BRA `(.L_x_25628) ;  /* 0x0000000c002c7947 */ /* 0x000fec0003800000 */
.L_x_25625:
        /* <DEDUP_REMOVED lines=9> */
.L_x_25630:
[----:B------:R-:W2:Y:S02]  /*3c10*/  LDG.E R2, desc[UR36][R2.64] ;  /* 0x0000002402027981 */ /* 0x000ea4000c1e1900 */
[----:B--2---:R-:W-:Y:S01]  /*3c20*/  I2FP.F32.S32 R26, R2 ;  /* 0x00000002001a7245 */ /* 0x004fe20000201400 */
[----:B------:R-:W-:Y:S06]  /*3c30*/  BRA `(.L_x_25628) ;  /* 0x0000000800fc7947 */ /* 0x000fec0003800000 */
.L_x_25629:
[----:B------:R-:W2:Y:S02]  /*3c40*/  LDG.E.U16 R2, desc[UR36][R2.64] ;  /* 0x0000002402027981 */ /* 0x000ea4000c1e1500 */
[----:B--2---:R0:W2:Y:S01]  /*3c50*/  I2F.S16 R26, R2 ;  /* 0x00000002001a7306 */ /* 0x0040a20000101400 */
[----:B------:R-:W-:Y:S05]  /*3c60*/  BRA `(.L_x_25628) ;  /* 0x0000000800f07947 */ /* 0x000fea0003800000 */
.L_x_25624:
        /* <DEDUP_REMOVED lines=8> */
.L_x_25632:
[----:B------:R-:W2:Y:S02]  /*3cf0*/  LDG.E.U16 R2, desc[UR36][R2.64] ;  /* 0x0000002402027981 */ /* 0x000ea4000c1e1500 */
[----:B--2---:R-:W-:Y:S01]  /*3d00*/  HADD2.F32 R26, -RZ, R2.H0_H0 ;  /* 0x20000002ff1a7230 */ /* 0x004fe20000004100 */
[----:B------:R-:W-:Y:S06]  /*3d10*/  BRA `(.L_x_25628) ;  /* 0x0000000800c47947 */ /* 0x000fec0003800000 */
.L_x_25631:
        /* <DEDUP_REMOVED lines=8> */
.L_x_25634:
[----:B------:R-:W2:Y:S02]  /*3da0*/  LDG.E.U16 R2, desc[UR36][R2.64] ;  /* 0x0000002402027981 */ /* 0x000ea4000c1e1500 */
[----:B--2---:R-:W-:Y:S01]  /*3db0*/  HADD2.F32 R26, -RZ, R2.H0_H0 ;  /* 0x20000002ff1a7230 */ /* 0x004fe20000004100 */
[----:B------:R-:W-:Y:S06]  /*3dc0*/  BRA `(.L_x_25628) ;  /* 0x0000000800987947 */ /* 0x000fec0003800000 */
.L_x_25633:
[----:B------:R-:W2:Y:S01]  /*3dd0*/  LDG.E.64 R2, desc[UR36][R2.64] ;  /* 0x0000002402027981 */ /* 0x000ea2000c1e1b00 */
[----:B------:R-:W-:Y:S01]  /*3de0*/  UMOV UR4, 0xf0000000 ;  /* 0xf000000000047882 */ /* 0x000fe20000000000 */
[----:B------:R-:W-:Y:S01]  /*3df0*/  UMOV UR5, 0x380fffff ;  /* 0x380fffff00057882 */ /* 0x000fe20000000000 */
[----:B--2---:R-:W0:Y:S01]  /*3e00*/  F2F.F32.F64 R26, R2 ;  /* 0x00000002001a7310 */ /* 0x004e220000301000 */
[----:B------:R-:W-:-:S14]  /*3e10*/  DSETP.GEU.AND P0, PT, |R2|, UR4, PT ;  /* 0x0000000402007e2a */ /* 0x000fdc000bf0e200 */
[----:B0-----:R-:W-:Y:S01]  /*3e20*/  @!P0 FMUL R26, R26, 1.175494350822287508e-38 ;  /* 0x008000001a1a8820 */ /* 0x001fe20000400000 */
[----:B------:R-:W-:Y:S06]  /*3e30*/  BRA `(.L_x_25628) ;  /* 0x00000008007c7947 */ /* 0x000fec0003800000 */
.L_x_25623:
        /* <DEDUP_REMOVED lines=12> */
.L_x_25637:
[----:B------:R-:W2:Y:S01]  /*3f00*/  LDG.E.64 R2, desc[UR36][R2.64] ;  /* 0x0000002402027981 */ /* 0x000ea2000c1e1b00 */
[----:B------:R-:W-:Y:S01]  /*3f10*/  UMOV UR4, 0xf0000000 ;  /* 0xf000000000047882 */ /* 0x000fe20000000000 */
[----:B------:R-:W-:Y:S01]  /*3f20*/  UMOV UR5, 0x380fffff ;  /* 0x380fffff00057882 */ /* 0x000fe20000000000 */
[----:B--2---:R-:W0:Y:S01]  /*3f30*/  F2F.F32.F64 R26, R2 ;  /* 0x00000002001a7310 */ /* 0x004e220000301000 */
[----:B------:R-:W-:-:S14]  /*3f40*/  DSETP.GEU.AND P0, PT, |R2|, UR4, PT ;  /* 0x0000000402007e2a */ /* 0x000fdc000bf0e200 */
[----:B0-----:R-:W-:Y:S01]  /*3f50*/  @!P0 FMUL R26, R26, 1.175494350822287508e-38 ;  /* 0x008000001a1a8820 */ /* 0x001fe20000400000 */
[----:B------:R-:W-:Y:S06]  /*3f60*/  BRA `(.L_x_25628) ;  /* 0x0000000800307947 */ /* 0x000fec0003800000 */
.L_x_25636:
        /* <DEDUP_REMOVED lines=26> */
.L_x_25639:
        /* <DEDUP_REMOVED lines=13> */
.L_x_25638:
[----:B------:R-:W2:Y:S02]  /*41e0*/  LDG.E.U16 R2, desc[UR36][R2.64] ;  /* 0x0000002402027981 */ /* 0x000ea4000c1e1500 */
[----:B--2---:R-:W-:Y:S01]  /*41f0*/  IMAD.U32 R26, R2, 0x10000, RZ ;  /* 0x00010000021a7824 */ /* 0x004fe200078e00ff */
[----:B------:R-:W-:Y:S06]  /*4200*/  BRA `(.L_x_25628) ;  /* 0x0000000400887947 */ /* 0x000fec0003800000 */
.L_x_25635:
        /* <DEDUP_REMOVED lines=11> */
.L_x_25642:
        /* <DEDUP_REMOVED lines=20> */
.L_x_25644:
[----:B------:R-:W-:Y:S05]  /*4400*/  BSYNC B0 ;  /* 0x0000000000007941 */ /* 0x000fea0003800000 */
.L_x_25643:
[----:B------:R-:W-:Y:S01]  /*4410*/  IMAD.SHL.U32 R2, R2, 0x100000, RZ ;  /* 0x0010000002027824 */ /* 0x000fe200078e00ff */
[----:B------:R-:W-:-:S04]  /*4420*/  LEA R3, R0, 0x3b800000, 0x17 ;  /* 0x3b80000000037811 */ /* 0x000fc800078eb8ff */
[----:B------:R-:W-:Y:S01]  /*4430*/  LOP3.LUT R26, R3, R2, R26, 0xfe, !PT ;  /* 0x00000002031a7212 */ /* 0x000fe200078efe1a */
[----:B------:R-:W-:Y:S06]  /*4440*/  BRA `(.L_x_25628) ;  /* 0x0000000000f87947 */ /* 0x000fec0003800000 */
.L_x_25641:
        /* <DEDUP_REMOVED lines=20> */
.L_x_25646:
[----:B------:R-:W-:Y:S05]  /*4590*/  BSYNC B0 ;  /* 0x0000000000007941 */ /* 0x000fea0003800000 */
.L_x_25645:
[----:B------:R-:W-:Y:S01]  /*45a0*/  IMAD.SHL.U32 R2, R2, 0x200000, RZ ;  /* 0x0020000002027824 */ /* 0x000fe200078e00ff */
[----:B------:R-:W-:-:S04]  /*45b0*/  LEA R3, R0, 0x37800000, 0x17 ;  /* 0x3780000000037811 */ /* 0x000fc800078eb8ff */
[----:B------:R-:W-:Y:S01]  /*45c0*/  LOP3.LUT R26, R3, R2, R26, 0xfe, !PT ;  /* 0x00000002031a7212 */ /* 0x000fe200078efe1a */
[----:B------:R-:W-:Y:S06]  /*45d0*/  BRA `(.L_x_25628) ;  /* 0x0000000000947947 */ /* 0x000fec0003800000 */
.L_x_25640:
        /* <DEDUP_REMOVED lines=14> */
.L_x_25627:
        /* <DEDUP_REMOVED lines=16> */
.L_x_25649:
[----:B------:R-:W-:Y:S01]  /*47c0*/  IMAD.MOV.U32 R26, RZ, RZ, RZ ;  /* 0x000000ffff1a7224 */ /* 0x000fe200078e00ff */
[----:B------:R-:W-:Y:S06]  /*47d0*/  BRA `(.L_x_25628) ;  /* 0x0000000000147947 */ /* 0x000fec0003800000 */
.L_x_25648:
[----:B------:R-:W2:Y:S02]  /*47e0*/  LDG.E.64 R2, desc[UR36][R2.64] ;  /* 0x0000002402027981 */ /* 0x000ea4000c1e1b00 */
[----:B--2---:R0:W2:Y:S01]  /*47f0*/  I2F.U64 R26, R2 ;  /* 0x00000002001a7312 */ /* 0x0040a20000301000 */
[----:B------:R-:W-:Y:S05]  /*4800*/  BRA `(.L_x_25628) ;  /* 0x0000000000087947 */ /* 0x000fea0003800000 */
.L_x_25647:
[----:B------:R-:W2:Y:S02]  /*4810*/  LDG.E R2, desc[UR36][R2.64] ;  /* 0x0000002402027981 */ /* 0x000ea4000c1e1900 */
[----:B--2---:R-:W-:-:S07]  /*4820*/  I2FP.F32.U32 R26, R2 ;  /* 0x00000002001a7245 */ /* 0x004fce0000201000 */
.L_x_25628:
[----:B------:R-:W-:Y:S05]  /*4830*/  BSYNC B6 ;  /* 0x0000000000067941 */ /* 0x000fea0003800000 */
.L_x_25622:
[----:B------:R-:W-:-:S07]  /*4840*/  VIADD R35, R35, 0x80 ;  /* 0x0000008023237836 */ /* 0x000fce0000000000 */
.L_x_25509:
[----:B------:R-:W-:Y:S05]  /*4850*/  BSYNC B7 ;  /* 0x0000000000077941 */ /* 0x000fea0003800000 */
.L_x_25508:
[----:B------:R-:W-:Y:S01]  /*4860*/  ISETP.GE.AND P0, PT, R35, R27, PT ;  /* 0x0000001b2300720c */ /* 0x000fe20003f06270 */
[----:B------:R-:W-:Y:S01]  /*4870*/  BSSY B7, `(.L_x_25650) ;  /* 0x0000476000077945 */ /* 0x000fe20003800000 */
[----:B------:R-:W-:Y:S01]  /*4880*/  IMAD.MOV.U32 R24, RZ, RZ, RZ ;  /* 0x000000ffff187224 */ /* 0x000fe200078e00ff */
[----:B------:R-:W-:Y:S01]  /*4890*/  CS2R R16, SRZ ;  /* 0x0000000000107805 */ /* 0x000fe2000001ff00 */
[----:B0-----:R-:W-:-:S09]  /*48a0*/  IMAD.MOV.U32 R2, RZ, RZ, RZ ;  /* 0x000000ffff027224 */ /* 0x001fd200078e00ff */
        /* <DEDUP_REMOVED lines=22> */
.L_x_25656:
[----:B------:R-:W2:Y:S02]  /*4a10*/  LDG.E.U8 R2, desc[UR36][R2.64] ;  /* 0x0000002402027981 */ /* 0x000ea4000c1e1100 */
[----:B--2---:R-:W-:Y:S01]  /*4a20*/  I2FP.F32.U32 R36, R2 ;  /* 0x0000000200247245 */ /* 0x004fe20000201000 */
[----:B------:R-:W-:Y:S06]  /*4a30*/  BRA `(.L_x_25658) ;  /* 0x0000000c002c7947 */ /* 0x000fec0003800000 */
.L_x_25655:
        /* <DEDUP_REMOVED lines=9> */
.L_x_25660:
[----:B------:R-:W2:Y:S02]  /*4ad0*/  LDG.E R2, desc[UR36][R2.64] ;  /* 0x0000002402027981 */ /* 0x000ea4000c1e1900 */
[----:B--2---:R-:W-:Y:S01]  /*4ae0*/  I2FP.F32.S32 R36, R2 ;  /* 0x0000000200247245 */ /* 0x004fe20000201400 */
[----:B------:R-:W-:Y:S06]  /*4af0*/  BRA `(.L_x_25658) ;  /* 0x0000000800fc7947 */ /* 0x000fec0003800000 */
.L_x_25659:
[----:B------:R-:W2:Y:S02]  /*4b00*/  LDG.E.U16 R2, desc[UR36][R2.64] ;  /* 0x0000002402027981 */ /* 0x000ea4000c1e1500 */
[----:B--2---:R0:W2:Y:S01]  /*4b10*/  I2F.S16 R36, R2 ;  /* 0x0000000200247306 */ /* 0x0040a20000101400 */
[----:B------:R-:W-:Y:S05]  /*4b20*/  BRA `(.L_x_25658) ;  /* 0x0000000800f07947 */ /* 0x000fea0003800000 */
.L_x_25654:
        /* <DEDUP_REMOVED lines=8> */
.L_x_25662:
[----:B------:R-:W2:Y:S02]  /*4bb0*/  LDG.E.U16 R2, desc[UR36][R2.64] ;  /* 0x0000002402027981 */ /* 0x000ea4000c1e1500 */
[----:B--2---:R-:W-:Y:S01]  /*4bc0*/  HADD2.F32 R36, -RZ, R2.H0_H0 ;  /* 0x20000002ff247230 */ /* 0x004fe20000004100 */
[----:B------:R-:W-:Y:S06]  /*4bd0*/  BRA `(.L_x_25658) ;  /* 0x0000000800c47947 */ /* 0x000fec0003800000 */
.L_x_25661:
        /* <DEDUP_REMOVED lines=8> */
.L_x_25664:
[----:B------:R-:W2:Y:S02]  /*4c60*/  LDG.E.U16 R2, desc[UR36][R2.64] ;  /* 0x0000002402027981 */ /* 0x000ea4000c1e1500 */
[----:B--2---:R-:W-:Y:S01]  /*4c70*/  HADD2.F32 R36, -RZ, R2.H0_H0 ;  /* 0x20000002ff247230 */ /* 0x004fe20000004100 */
[----:B------:R-:W-:Y:S06]  /*4c80*/  BRA `(.L_x_25658) ;  /* 0x0000000800987947 */ /* 0x000fec0003800000 */
.L_x_25663:
[----:B------:R-:W2:Y:S01]  /*4c90*/  LDG.E.64 R2, desc[UR36][R2.64] ;  /* 0x0000002402027981 */ /* 0x000ea2000c1e1b00 */
[----:B------:R-:W-:Y:S01]  /*4ca0*/  UMOV UR4, 0xf0000000 ;  /* 0xf000000000047882 */ /* 0x000fe20000000000 */
[----:B------:R-:W-:Y:S01]  /*4cb0*/  UMOV UR5, 0x380fffff ;  /* 0x380fffff00057882 */ /* 0x000fe20000000000 */
[----:B--2---:R-:W0:Y:S01]  /*4cc0*/  F2F.F32.F64 R36, R2 ;  /* 0x0000000200247310 */ /* 0x004e220000301000 */
[----:B------:R-:W-:-:S14]  /*4cd0*/  DSETP.GEU.AND P0, PT, |R2|, UR4, PT ;  /* 0x0000000402007e2a */ /* 0x000fdc000bf0e200 */
[----:B0-----:R-:W-:Y:S01]  /*4ce0*/  @!P0 FMUL R36, R36, 1.175494350822287508e-38 ;  /* 0x0080000024248820 */ /* 0x001fe20000400000 */
[----:B------:R-:W-:Y:S06]  /*4cf0*/  BRA `(.L_x_25658) ;  /* 0x00000008007c7947 */ /* 0x000fec0003800000 */
.L_x_25653:
        /* <DEDUP_REMOVED lines=12> */
.L_x_25667:
[----:B------:R-:W2:Y:S01]  /*4dc0*/  LDG.E.64 R2, desc[UR36][R2.64] ;  /* 0x0000002402027981 */ /* 0x000ea2000c1e1b00 */
[----:B------:R-:W-:Y:S01]  /*4dd0*/  UMOV UR4, 0xf0000000 ;  /* 0xf000000000047882 */ /* 0x000fe20000000000 */
[----:B------:R-:W-:Y:S01]  /*4de0*/  UMOV UR5, 0x380fffff ;  /* 0x380fffff00057882 */ /* 0x000fe20000000000 */
[----:B--2---:R-:W0:Y:S01]  /*4df0*/  F2F.F32.F64 R36, R2 ;  /* 0x0000000200247310 */ /* 0x004e220000301000 */
[----:B------:R-:W-:-:S14]  /*4e00*/  DSETP.GEU.AND P0, PT, |R2|, UR4, PT ;  /* 0x0000000402007e2a */ /* 0x000fdc000bf0e200 */
[----:B0-----:R-:W-:Y:S01]  /*4e10*/  @!P0 FMUL R36, R36, 1.175494350822287508e-38 ;  /* 0x0080000024248820 */ /* 0x001fe20000400000 */
[----:B------:R-:W-:Y:S06]  /*4e20*/  BRA `(.L_x_25658) ;  /* 0x0000000800307947 */ /* 0x000fec0003800000 */
.L_x_25666:
        /* <DEDUP_REMOVED lines=26> */
.L_x_25669:
        /* <DEDUP_REMOVED lines=13> */
.L_x_25668:
[----:B------:R-:W2:Y:S02]  /*50a0*/  LDG.E.U16 R2, desc[UR36][R2.64] ;  /* 0x0000002402027981 */ /* 0x000ea4000c1e1500 */
[----:B--2---:R-:W-:Y:S01]  /*50b0*/  IMAD.U32 R36, R2, 0x10000, RZ ;  /* 0x0001000002247824 */ /* 0x004fe200078e00ff */
[----:B------:R-:W-:Y:S06]  /*50c0*/  BRA `(.L_x_25658) ;  /* 0x0000000400887947 */ /* 0x000fec0003800000 */
.L_x_25665:
        /* <DEDUP_REMOVED lines=11> */
.L_x_25672:
        /* <DEDUP_REMOVED lines=20> */
.L_x_25674:
[----:B------:R-:W-:Y:S05]  /*52c0*/  BSYNC B0 ;  /* 0x0000000000007941 */ /* 0x000fea0003800000 */
.L_x_25673:
[----:B------:R-:W-:Y:S01]  /*52d0*/  IMAD.SHL.U32 R2, R2, 0x100000, RZ ;  /* 0x0010000002027824 */ /* 0x000fe200078e00ff */
[----:B------:R-:W-:-:S04]  /*52e0*/  LEA R3, R0, 0x3b800000, 0x17 ;  /* 0x3b80000000037811 */ /* 0x000fc800078eb8ff */
[----:B------:R-:W-:Y:S01]  /*52f0*/  LOP3.LUT R36, R3, R2, R36, 0xfe, !PT ;  /* 0x0000000203247212 */ /* 0x000fe200078efe24 */
[----:B------:R-:W-:Y:S06]  /*5300*/  BRA `(.L_x_25658) ;  /* 0x0000000000f87947 */ /* 0x000fec0003800000 */
.L_x_25671:
        /* <DEDUP_REMOVED lines=20> */
.L_x_25676:
[----:B------:R-:W-:Y:S05]  /*5450*/  BSYNC B0 ;  /* 0x0000000000007941 */ /* 0x000fea0003800000 */
.L_x_25675:
[----:B------:R-:W-:Y:S01]  /*5460*/  IMAD.SHL.U32 R2, R2, 0x200000, RZ ;  /* 0x0020000002027824 */ /* 0x000fe200078e00ff */
[----:B------:R-:W-:-:S04]  /*5470*/  LEA R3, R0, 0x37800000, 0x17 ;  /* 0x3780000000037811 */ /* 0x000fc800078eb8ff */
[----:B------:R-:W-:Y:S01]  /*5480*/  LOP3.LUT R36, R3, R2, R36, 0xfe, !PT ;  /* 0x0000000203247212 */ /* 0x000fe200078efe24 */
[----:B------:R-:W-:Y:S06]  /*5490*/  BRA `(.L_x_25658) ;  /* 0x0000000000947947 */ /* 0x000fec0003800000 */
.L_x_25670:
        /* <DEDUP_REMOVED lines=14> */
.L_x_25657:
        /* <DEDUP_REMOVED lines=16> */
.L_x_25679:
[----:B------:R-:W-:Y:S01]  /*5680*/  IMAD.MOV.U32 R36, RZ, RZ, RZ ;  /* 0x000000ffff247224 */ /* 0x000fe200078e00ff */
[----:B------:R-:W-:Y:S06]  /*5690*/  BRA `(.L_x_25658) ;  /* 0x0000000000147947 */ /* 0x000fec0003800000 */
.L_x_25678:
[----:B------:R-:W2:Y:S02]  /*56a0*/  LDG.E.64 R36, desc[UR36][R2.64] ;  /* 0x0000002402247981 */ /* 0x000ea4000c1e1b00 */
[----:B--2---:R0:W2:Y:S01]  /*56b0*/  I2F.U64 R36, R36 ;  /* 0x0000002400247312 */ /* 0x0040a20000301000 */
[----:B------:R-:W-:Y:S05]  /*56c0*/  BRA `(.L_x_25658) ;  /* 0x0000000000087947 */ /* 0x000fea0003800000 */
.L_x_25677:
[----:B------:R-:W2:Y:S02]  /*56d0*/  LDG.E R2, desc[UR36][R2.64] ;  /* 0x0000002402027981 */ /* 0x000ea4000c1e1900 */
[----:B--2---:R-:W-:-:S07]  /*56e0*/  I2FP.F32.U32 R36, R2 ;  /* 0x0000000200247245 */ /* 0x004fce0000201000 */
.L_x_25658:
[----:B------:R-:W-:Y:S05]  /*56f0*/  BSYNC B6 ;  /* 0x0000000000067941 */ /* 0x000fea0003800000 */
.L_x_25652:
        /* <DEDUP_REMOVED lines=20> */
.L_x_25684:
[----:B------:R-:W2:Y:S02]  /*5840*/  LDG.E.U8 R2, desc[UR36][R2.64] ;  /* 0x0000002402027981 */ /* 0x000ea4000c1e1100 */
[----:B--2---:R-:W-:Y:S01]  /*5850*/  I2FP.F32.U32 R24, R2 ;  /* 0x0000000200187245 */ /* 0x004fe20000201000 */
[----:B------:R-:W-:Y:S06]  /*5860*/  BRA `(.L_x_25686) ;  /* 0x0000000c002c7947 */ /* 0x000fec0003800000 */
.L_x_25683:
        /* <DEDUP_REMOVED lines=9> */
.L_x_25688:
[----:B------:R-:W2:Y:S02]  /*5900*/  LDG.E R2, desc[UR36][R2.64] ;  /* 0x0000002402027981 */ /* 0x000ea4000c1e1900 */
[----:B--2---:R-:W-:Y:S01]  /*5910*/  I2FP.F32.S32 R24, R2 ;  /* 0x0000000200187245 */ /* 0x004fe20000201400 */
[----:B------:R-:W-:Y:S06]  /*5920*/  BRA `(.L_x_25686) ;  /* 0x0000000800fc7947 */ /* 0x000fec0003800000 */
.L_x_25687:
[----:B------:R-:W2:Y:S02]  /*5930*/  LDG.E.U16 R2, desc[UR36][R2.64] ;  /* 0x0000002402027981 */ /* 0x000ea4000c1e1500 */
[----:B--2---:R0:W2:Y:S01]  /*5940*/  I2F.S16 R24, R2 ;  /* 0x0000000200187306 */ /* 0x0040a20000101400 */
[----:B------:R-:W-:Y:S05]  /*5950*/  BRA `(.L_x_25686) ;  /* 0x0000000800f07947 */ /* 0x000fea0003800000 */
.L_x_25682:
        /* <DEDUP_REMOVED lines=8> */
.L_x_25690:
[----:B------:R-:W2:Y:S02]  /*59e0*/  LDG.E.U16 R2, desc[UR36][R2.64] ;  /* 0x0000002402027981 */ /* 0x000ea4000c1e1500 */
[----:B--2---:R-:W-:Y:S01]  /*59f0*/  HADD2.F32 R24, -RZ, R2.H0_H0 ;  /* 0x20000002ff187230 */ /* 0x004fe20000004100 */
[----:B------:R-:W-:Y:S06]  /*5a00*/  BRA `(.L_x_25686) ;  /* 0x0000000800c47947 */ /* 0x000fec0003800000 */
.L_x_25689:
        /* <DEDUP_REMOVED lines=8> */
.L_x_25692:
[----:B------:R-:W2:Y:S02]  /*5a90*/  LDG.E.U16 R2, desc[UR36][R2.64] ;  /* 0x0000002402027981 */ /* 0x000ea4000c1e1500 */
[----:B--2---:R-:W-:Y:S01]  /*5aa0*/  HADD2.F32 R24, -RZ, R2.H0_H0 ;  /* 0x20000002ff187230 */ /* 0x004fe20000004100 */
[----:B------:R-:W-:Y:S06]  /*5ab0*/  BRA `(.L_x_25686) ;  /* 0x0000000800987947 */ /* 0x000fec0003800000 */
.L_x_25691:
[----:B------:R-:W2:Y:S01]  /*5ac0*/  LDG.E.64 R2, desc[UR36][R2.64] ;  /* 0x0000002402027981 */ /* 0x000ea2000c1e1b00 */
[----:B------:R-:W-:Y:S01]  /*5ad0*/  UMOV UR4, 0xf0000000 ;  /* 0xf000000000047882 */ /* 0x000fe20000000000 */
[----:B------:R-:W-:Y:S01]  /*5ae0*/  UMOV UR5, 0x380fffff ;  /* 0x380fffff00057882 */ /* 0x000fe20000000000 */
[----:B--2---:R-:W0:Y:S01]  /*5af0*/  F2F.F32.F64 R24, R2 ;  /* 0x0000000200187310 */ /* 0x004e220000301000 */
[----:B------:R-:W-:-:S14]  /*5b00*/  DSETP.GEU.AND P0, PT, |R2|, UR4, PT ;  /* 0x0000000402007e2a */ /* 0x000fdc000bf0e200 */
[----:B0-----:R-:W-:Y:S01]  /*5b10*/  @!P0 FMUL R24, R24, 1.175494350822287508e-38 ;  /* 0x0080000018188820 */ /* 0x001fe20000400000 */
[----:B------:R-:W-:Y:S06]  /*5b20*/  BRA `(.L_x_25686) ;  /* 0x00000008007c7947 */ /* 0x000fec0003800000 */
.L_x_25681:
        /* <DEDUP_REMOVED lines=12> */
.L_x_25695:
[----:B------:R-:W2:Y:S01]  /*5bf0*/  LDG.E.64 R2, desc[UR36][R2.64] ;  /* 0x0000002402027981 */ /* 0x000ea2000c1e1b00 */
[----:B------:R-:W-:Y:S01]  /*5c00*/  UMOV UR4, 0xf0000000 ;  /* 0xf000000000047882 */ /* 0x000fe20000000000 */
[----:B------:R-:W-:Y:S01]  /*5c10*/  UMOV UR5, 0x380fffff ;  /* 0x380fffff00057882 */ /* 0x000fe20000000000 */
[----:B--2---:R-:W0:Y:S01]  /*5c20*/  F2F.F32.F64 R24, R2 ;  /* 0x0000000200187310 */ /* 0x004e220000301000 */
[----:B------:R-:W-:-:S14]  /*5c30*/  DSETP.GEU.AND P0, PT, |R2|, UR4, PT ;  /* 0x0000000402007e2a */ /* 0x000fdc000bf0e200 */
[----:B0-----:R-:W-:Y:S01]  /*5c40*/  @!P0 FMUL R24, R24, 1.175494350822287508e-38 ;  /* 0x0080000018188820 */ /* 0x001fe20000400000 */
[----:B------:R-:W-:Y:S06]  /*5c50*/  BRA `(.L_x_25686) ;  /* 0x0000000800307947 */ /* 0x000fec0003800000 */
.L_x_25694:
        /* <DEDUP_REMOVED lines=26> */
.L_x_25697:
        /* <DEDUP_REMOVED lines=13> */
.L_x_25696:
[----:B------:R-:W2:Y:S02]  /*5ed0*/  LDG.E.U16 R2, desc[UR36][R2.64] ;  /* 0x0000002402027981 */ /* 0x000ea4000c1e1500 */
[----:B--2---:R-:W-:Y:S01]  /*5ee0*/  IMAD.U32 R24, R2, 0x10000, RZ ;  /* 0x0001000002187824 */ /* 0x004fe200078e00ff */
[----:B------:R-:W-:Y:S06]  /*5ef0*/  BRA `(.L_x_25686) ;  /* 0x0000000400887947 */ /* 0x000fec0003800000 */
.L_x_25693:
        /* <DEDUP_REMOVED lines=11> */
.L_x_25700:
        /* <DEDUP_REMOVED lines=20> */
.L_x_25702:
[----:B------:R-:W-:Y:S05]  /*60f0*/  BSYNC B0 ;  /* 0x0000000000007941 */ /* 0x000fea0003800000 */
.L_x_25701:
[----:B------:R-:W-:Y:S01]  /*6100*/  IMAD.SHL.U32 R2, R2, 0x100000, RZ ;  /* 0x0010000002027824 */ /* 0x000fe200078e00ff */
[----:B------:R-:W-:-:S04]  /*6110*/  LEA R3, R0, 0x3b800000, 0x17 ;  /* 0x3b80000000037811 */ /* 0x000fc800078eb8ff */
[----:B------:R-:W-:Y:S01]  /*6120*/  LOP3.LUT R24, R3, R2, R24, 0xfe, !PT ;  /* 0x0000000203187212 */ /* 0x000fe200078efe18 */
[----:B------:R-:W-:Y:S06]  /*6130*/  BRA `(.L_x_25686) ;  /* 0x0000000000f87947 */ /* 0x000fec0003800000 */
.L_x_25699:
        /* <DEDUP_REMOVED lines=20> */
.L_x_25704:
[----:B------:R-:W-:Y:S05]  /*6280*/  BSYNC B0 ;  /* 0x0000000000007941 */ /* 0x000fea0003800000 */
.L_x_25703:
[----:B------:R-:W-:Y:S01]  /*6290*/  IMAD.SHL.U32 R2, R2, 0x200000, RZ ;  /* 0x0020000002027824 */ /* 0x000fe200078e00ff */
[----:B------:R-:W-:-:S04]  /*62a0*/  LEA R3, R0, 0x37800000, 0x17 ;  /* 0x3780000000037811 */ /* 0x000fc800078eb8ff */
[----:B------:R-:W-:Y:S01]  /*62b0*/  LOP3.LUT R24, R3, R2, R24, 0xfe, !PT ;  /* 0x0000000203187212 */ /* 0x000fe200078efe18 */
[----:B------:R-:W-:Y:S06]  /*62c0*/  BRA `(.L_x_25686) ;  /* 0x0000000000947947 */ /* 0x000fec0003800000 */
.L_x_25698:
        /* <DEDUP_REMOVED lines=14> */
.L_x_25685:
        /* <DEDUP_REMOVED lines=16> */
.L_x_25707:
[----:B------:R-:W-:Y:S01]  /*64b0*/  IMAD.MOV.U32 R24, RZ, RZ, RZ ;  /* 0x000000ffff187224 */ /* 0x000fe200078e00ff */
[----:B------:R-:W-:Y:S06]  /*64c0*/  BRA `(.L_x_25686) ;  /* 0x0000000000147947 */ /* 0x000fec0003800000 */
.L_x_25706:
[----:B------:R-:W2:Y:S02]  /*64d0*/  LDG.E.64 R24, desc[UR36][R2.64] ;  /* 0x0000002402187981 */ /* 0x000ea4000c1e1b00 */
[----:B--2---:R0:W2:Y:S01]  /*64e0*/  I2F.U64 R24, R24 ;  /* 0x0000001800187312 */ /* 0x0040a20000301000 */
[----:B------:R-:W-:Y:S05]  /*64f0*/  BRA `(.L_x_25686) ;  /* 0x0000000000087947 */ /* 0x000fea0003800000 */
.L_x_25705:
[----:B------:R-:W2:Y:S02]  /*6500*/  LDG.E R2, desc[UR36][R2.64] ;  /* 0x0000002402027981 */ /* 0x000ea4000c1e1900 */
[----:B--2---:R-:W-:-:S07]  /*6510*/  I2FP.F32.U32 R24, R2 ;  /* 0x0000000200187245 */ /* 0x004fce0000201000 */
.L_x_25686:
[----:B------:R-:W-:Y:S05]  /*6520*/  BSYNC B6 ;  /* 0x0000000000067941 */ /* 0x000fea0003800000 */
.L_x_25680:
[----:B------:R-:W1:Y:S01]  /*6530*/  LDC.64 R4, c[0x0][0x230] ;  /* 0x00008c00ff047b82 */ /* 0x000e620000000a00 */
[----:B------:R-:W-:Y:S01]  /*6540*/  PRMT R0, R31, 0x9910, RZ ;  /* 0x000099101f007816 */ /* 0x000fe200000000ff */
[----:B------:R-:W-:Y:S01]  /*6550*/  ULDC UR4, c[0x0][0x25c] ;  /* 0x0000970000047ab9 */ /* 0x000fe20000000800 */
[----:B------:R-:W-:Y:S01]  /*6560*/  BSSY B6, `(.L_x_25708) ;  /* 0x00000df000067945 */ /* 0x000fe20003800000 */
[----:B0-----:R-:W-:Y:S01]  /*6570*/  IMAD R3, R17, UR4, RZ ;  /* 0x0000000411037c24 */ /* 0x001fe2000f8e02ff */
        /* <DEDUP_REMOVED lines=15> */
.L_x_25712:
[----:B------:R-:W2:Y:S02]  /*6670*/  LDG.E.U8 R2, desc[UR36][R4.64] ;  /* 0x0000002404027981 */ /* 0x000ea4000c1e1100 */
[----:B--2---:R-:W-:Y:S01]  /*6680*/  I2FP.F32.U32 R2, R2 ;  /* 0x0000000200027245 */ /* 0x004fe20000201000 */
[----:B------:R-:W-:Y:S06]  /*6690*/  BRA `(.L_x_25714) ;  /* 0x0000000c002c7947 */ /* 0x000fec0003800000 */
.L_x_25711:
        /* <DEDUP_REMOVED lines=9> */
.L_x_25716:
[----:B------:R-:W2:Y:S02]  /*6730*/  LDG.E R2, desc[UR36][R4.64] ;  /* 0x0000002404027981 */ /* 0x000ea4000c1e1900 */
[----:B--2---:R-:W-:Y:S01]  /*6740*/  I2FP.F32.S32 R2, R2 ;  /* 0x0000000200027245 */ /* 0x004fe20000201400 */
[----:B------:R-:W-:Y:S06]  /*6750*/  BRA `(.L_x_25714) ;  /* 0x0000000800fc7947 */ /* 0x000fec0003800000 */
.L_x_25715:
[----:B------:R-:W2:Y:S02]  /*6760*/  LDG.E.U16 R2, desc[UR36][R4.64] ;  /* 0x0000002404027981 */ /* 0x000ea4000c1e1500 */
[----:B--2---:R-:W0:Y:S01]  /*6770*/  I2F.S16 R2, R2 ;  /* 0x0000000200027306 */ /* 0x004e220000101400 */
[----:B------:R-:W-:Y:S05]  /*6780*/  BRA `(.L_x_25714) ;  /* 0x0000000800f07947 */ /* 0x000fea0003800000 */
.L_x_25710:
        /* <DEDUP_REMOVED lines=8> */
.L_x_25718:
[----:B------:R-:W2:Y:S02]  /*6810*/  LDG.E.U16 R2, desc[UR36][R4.64] ;  /* 0x0000002404027981 */ /* 0x000ea4000c1e1500 */
[----:B--2---:R-:W-:Y:S01]  /*6820*/  HADD2.F32 R2, -RZ, R2.H0_H0 ;  /* 0x20000002ff027230 */ /* 0x004fe20000004100 */
[----:B------:R-:W-:Y:S06]  /*6830*/  BRA `(.L_x_25714) ;  /* 0x0000000800c47947 */ /* 0x000fec0003800000 */
.L_x_25717:
        /* <DEDUP_REMOVED lines=8> */
.L_x_25720:
[----:B------:R-:W2:Y:S02]  /*68c0*/  LDG.E.U16 R2, desc[UR36][R4.64] ;  /* 0x0000002404027981 */ /* 0x000ea4000c1e1500 */
[----:B--2---:R-:W-:Y:S01]  /*68d0*/  HADD2.F32 R2, -RZ, R2.H0_H0 ;  /* 0x20000002ff027230 */ /* 0x004fe20000004100 */
[----:B------:R-:W-:Y:S06]  /*68e0*/  BRA `(.L_x_25714) ;  /* 0x0000000800987947 */ /* 0x000fec0003800000 */
.L_x_25719:
[----:B------:R-:W2:Y:S01]  /*68f0*/  LDG.E.64 R4, desc[UR36][R4.64] ;  /* 0x0000002404047981 */ /* 0x000ea2000c1e1b00 */
[----:B------:R-:W-:Y:S01]  /*6900*/  UMOV UR4, 0xf0000000 ;  /* 0xf000000000047882 */ /* 0x000fe20000000000 */
[----:B------:R-:W-:Y:S01]  /*6910*/  UMOV UR5, 0x380fffff ;  /* 0x380fffff00057882 */ /* 0x000fe20000000000 */
[----:B--2---:R-:W0:Y:S01]  /*6920*/  F2F.F32.F64 R2, R4 ;  /* 0x0000000400027310 */ /* 0x004e220000301000 */
[----:B------:R-:W-:-:S14]  /*6930*/  DSETP.GEU.AND P0, PT, |R4|, UR4, PT ;  /* 0x0000000404007e2a */ /* 0x000fdc000bf0e200 */
[----:B0-----:R-:W-:Y:S01]  /*6940*/  @!P0 FMUL R2, R2, 1.175494350822287508e-38 ;  /* 0x0080000002028820 */ /* 0x001fe20000400000 */
[----:B------:R-:W-:Y:S06]  /*6950*/  BRA `(.L_x_25714) ;  /* 0x00000008007c7947 */ /* 0x000fec0003800000 */
.L_x_25709:
        /* <DEDUP_REMOVED lines=12> */
.L_x_25723:
[----:B------:R-:W2:Y:S01]  /*6a20*/  LDG.E.64 R4, desc[UR36][R4.64] ;  /* 0x0000002404047981 */ /* 0x000ea2000c1e1b00 */
[----:B------:R-:W-:Y:S01]  /*6a30*/  UMOV UR4, 0xf0000000 ;  /* 0xf000000000047882 */ /* 0x000fe20000000000 */
[----:B------:R-:W-:Y:S01]  /*6a40*/  UMOV UR5, 0x380fffff ;  /* 0x380fffff00057882 */ /* 0x000fe20000000000 */
[----:B--2---:R-:W0:Y:S01]  /*6a50*/  F2F.F32.F64 R2, R4 ;  /* 0x0000000400027310 */ /* 0x004e220000301000 */
[----:B------:R-:W-:-:S14]  /*6a60*/  DSETP.GEU.AND P0, PT, |R4|, UR4, PT ;  /* 0x0000000404007e2a */ /* 0x000fdc000bf0e200 */
[----:B0-----:R-:W-:Y:S01]  /*6a70*/  @!P0 FMUL R2, R2, 1.175494350822287508e-38 ;  /* 0x0080000002028820 */ /* 0x001fe20000400000 */
[----:B------:R-:W-:Y:S06]  /*6a80*/  BRA `(.L_x_25714) ;  /* 0x0000000800307947 */ /* 0x000fec0003800000 */
.L_x_25722:
        /* <DEDUP_REMOVED lines=26> */
.L_x_25725:
        /* <DEDUP_REMOVED lines=13> */
.L_x_25724:
[----:B------:R-:W2:Y:S02]  /*6d00*/  LDG.E.U16 R2, desc[UR36][R4.64] ;  /* 0x0000002404027981 */ /* 0x000ea4000c1e1500 */
[----:B--2---:R-:W-:Y:S01]  /*6d10*/  IMAD.U32 R2, R2, 0x10000, RZ ;  /* 0x0001000002027824 */ /* 0x004fe200078e00ff */
[----:B------:R-:W-:Y:S06]  /*6d20*/  BRA `(.L_x_25714) ;  /* 0x0000000400887947 */ /* 0x000fec0003800000 */
.L_x_25721:
        /* <DEDUP_REMOVED lines=11> */
.L_x_25728:
        /* <DEDUP_REMOVED lines=20> */
.L_x_25730:
[----:B------:R-:W-:Y:S05]  /*6f20*/  BSYNC B0 ;  /* 0x0000000000007941 */ /* 0x000fea0003800000 */
.L_x_25729:
[----:B------:R-:W-:Y:S01]  /*6f30*/  IMAD.SHL.U32 R2, R2, 0x100000, RZ ;  /* 0x0010000002027824 */ /* 0x000fe200078e00ff */
[----:B------:R-:W-:-:S04]  /*6f40*/  LEA R3, R0, 0x3b800000, 0x17 ;  /* 0x3b80000000037811 */ /* 0x000fc800078eb8ff */
[----:B------:R-:W-:Y:S01]  /*6f50*/  LOP3.LUT R2, R3, R2, R4, 0xfe, !PT ;  /* 0x0000000203027212 */ /* 0x000fe200078efe04 */
[----:B------:R-:W-:Y:S06]  /*6f60*/  BRA `(.L_x_25714) ;  /* 0x0000000000f87947 */ /* 0x000fec0003800000 */
.L_x_25727:
        /* <DEDUP_REMOVED lines=20> */
.L_x_25732:
[----:B------:R-:W-:Y:S05]  /*70b0*/  BSYNC B0 ;  /* 0x0000000000007941 */ /* 0x000fea0003800000 */
.L_x_25731:
[----:B------:R-:W-:Y:S01]  /*70c0*/  IMAD.SHL.U32 R2, R2, 0x200000, RZ ;  /* 0x0020000002027824 */ /* 0x000fe200078e00ff */
[----:B------:R-:W-:-:S04]  /*70d0*/  LEA R3, R0, 0x37800000, 0x17 ;  /* 0x3780000000037811 */ /* 0x000fc800078eb8ff */
[----:B------:R-:W-:Y:S01]  /*70e0*/  LOP3.LUT R2, R3, R2, R4, 0xfe, !PT ;  /* 0x0000000203027212 */ /* 0x000fe200078efe04 */
[----:B------:R-:W-:Y:S06]  /*70f0*/  BRA `(.L_x_25714) ;  /* 0x0000000000947947 */ /* 0x000fec0003800000 */
.L_x_25726:
        /* <DEDUP_REMOVED lines=14> */
.L_x_25713:
        /* <DEDUP_REMOVED lines=16> */
.L_x_25735:
[----:B------:R-:W-:Y:S01]  /*72e0*/  IMAD.MOV.U32 R2, RZ, RZ, RZ ;  /* 0x000000ffff027224 */ /* 0x000fe200078e00ff */
[----:B------:R-:W-:Y:S06]  /*72f0*/  BRA `(.L_x_25714) ;  /* 0x0000000000147947 */ /* 0x000fec0003800000 */
.L_x_25734:
[----:B------:R-:W2:Y:S02]  /*7300*/  LDG.E.64 R2, desc[UR36][R4.64] ;  /* 0x0000002404027981 */ /* 0x000ea4000c1e1b00 */
[----:B--2---:R0:W1:Y:S01]  /*7310*/  I2F.U64 R2, R2 ;  /* 0x0000000200027312 */ /* 0x0040620000301000 */
[----:B------:R-:W-:Y:S05]  /*7320*/  BRA `(.L_x_25714) ;  /* 0x0000000000087947 */ /* 0x000fea0003800000 */
.L_x_25733:
[----:B------:R-:W2:Y:S02]  /*7330*/  LDG.E R2, desc[UR36][R4.64] ;  /* 0x0000002404027981 */ /* 0x000ea4000c1e1900 */
[----:B--2---:R-:W-:-:S07]  /*7340*/  I2FP.F32.U32 R2, R2 ;  /* 0x0000000200027245 */ /* 0x004fce0000201000 */
.L_x_25714:
[----:B------:R-:W-:Y:S05]  /*7350*/  BSYNC B6 ;  /* 0x0000000000067941 */ /* 0x000fea0003800000 */
.L_x_25708:
[----:B0-----:R-:W0:Y:S01]  /*7360*/  LDC.64 R4, c[0x0][0x238] ;  /* 0x00008e00ff047b82 */ /* 0x001e220000000a00 */
[----:B------:R-:W-:Y:S01]  /*7370*/  PRMT R0, R33, 0x9910, RZ ;  /* 0x0000991021007816 */ /* 0x000fe200000000ff */
[----:B------:R-:W-:Y:S01]  /*7380*/  ULDC UR4, c[0x0][0x260] ;  /* 0x0000980000047ab9 */ /* 0x000fe20000000800 */
[----:B------:R-:W-:Y:S01]  /*7390*/  BSSY B6, `(.L_x_25736) ;  /* 0x00000df000067945 */ /* 0x000fe20003800000 */
[----:B-1----:R-:W-:Y:S01]  /*73a0*/  IMAD R3, R17, UR4, RZ ;  /* 0x0000000411037c24 */ /* 0x002fe2000f8e02ff */
        /* <DEDUP_REMOVED lines=15> */
.L_x_25740:
[----:B------:R-:W2:Y:S02]  /*74a0*/  LDG.E.U8 R4, desc[UR36][R4.64] ;  /* 0x0000002404047981 */ /* 0x000ea4000c1e1100 */
[----:B--2---:R-:W-:Y:S01]  /*74b0*/  I2FP.F32.U32 R16, R4 ;  /* 0x0000000400107245 */ /* 0x004fe20000201000 */
[----:B------:R-:W-:Y:S06]  /*74c0*/  BRA `(.L_x_25742) ;  /* 0x0000000c002c7947 */ /* 0x000fec0003800000 */
.L_x_25739:
        /* <DEDUP_REMOVED lines=9> */
.L_x_25744:
[----:B------:R-:W2:Y:S02]  /*7560*/  LDG.E R4, desc[UR36][R4.64] ;  /* 0x0000002404047981 */ /* 0x000ea4000c1e1900 */
[----:B--2---:R-:W-:Y:S01]  /*7570*/  I2FP.F32.S32 R16, R4 ;  /* 0x0000000400107245 */ /* 0x004fe20000201400 */
[----:B------:R-:W-:Y:S06]  /*7580*/  BRA `(.L_x_25742) ;  /* 0x0000000800fc7947 */ /* 0x000fec0003800000 */
.L_x_25743:
[----:B------:R-:W2:Y:S02]  /*7590*/  LDG.E.U16 R4, desc[UR36][R4.64] ;  /* 0x0000002404047981 */ /* 0x000ea4000c1e1500 */
[----:B--2---:R0:W1:Y:S01]  /*75a0*/  I2F.S16 R16, R4 ;  /* 0x0000000400107306 */ /* 0x0040620000101400 */
[----:B------:R-:W-:Y:S05]  /*75b0*/  BRA `(.L_x_25742) ;  /* 0x0000000800f07947 */ /* 0x000fea0003800000 */
.L_x_25738:
        /* <DEDUP_REMOVED lines=8> */
.L_x_25746:
[----:B------:R-:W2:Y:S02]  /*7640*/  LDG.E.U16 R4, desc[UR36][R4.64] ;  /* 0x0000002404047981 */ /* 0x000ea4000c1e1500 */
[----:B--2---:R-:W-:Y:S01]  /*7650*/  HADD2.F32 R16, -RZ, R4.H0_H0 ;  /* 0x20000004ff107230 */ /* 0x004fe20000004100 */
[----:B------:R-:W-:Y:S06]  /*7660*/  BRA `(.L_x_25742) ;  /* 0x0000000800c47947 */ /* 0x000fec0003800000 */
.L_x_25745:
        /* <DEDUP_REMOVED lines=8> */
.L_x_25748:
[----:B------:R-:W2:Y:S02]  /*76f0*/  LDG.E.U16 R4, desc[UR36][R4.64] ;  /* 0x0000002404047981 */ /* 0x000ea4000c1e1500 */
[----:B--2---:R-:W-:Y:S01]  /*7700*/  HADD2.F32 R16, -RZ, R4.H0_H0 ;  /* 0x20000004ff107230 */ /* 0x004fe20000004100 */
[----:B------:R-:W-:Y:S06]  /*7710*/  BRA `(.L_x_25742) ;  /* 0x0000000800987947 */ /* 0x000fec0003800000 */
.L_x_25747:
[----:B------:R-:W2:Y:S01]  /*7720*/  LDG.E.64 R4, desc[UR36][R4.64] ;  /* 0x0000002404047981 */ /* 0x000ea2000c1e1b00 */
[----:B------:R-:W-:Y:S01]  /*7730*/  UMOV UR4, 0xf0000000 ;  /* 0xf000000000047882 */ /* 0x000fe20000000000 */
[----:B------:R-:W-:Y:S01]  /*7740*/  UMOV UR5, 0x380fffff ;  /* 0x380fffff00057882 */ /* 0x000fe20000000000 */
[----:B--2---:R-:W0:Y:S01]  /*7750*/  F2F.F32.F64 R16, R4 ;  /* 0x0000000400107310 */ /* 0x004e220000301000 */
[----:B------:R-:W-:-:S14]  /*7760*/  DSETP.GEU.AND P0, PT, |R4|, UR4, PT ;  /* 0x0000000404007e2a */ /* 0x000fdc000bf0e200 */
[----:B0-----:R-:W-:Y:S01]  /*7770*/  @!P0 FMUL R16, R16, 1.175494350822287508e-38 ;  /* 0x0080000010108820 */ /* 0x001fe20000400000 */
[----:B------:R-:W-:Y:S06]  /*7780*/  BRA `(.L_x_25742) ;  /* 0x00000008007c7947 */ /* 0x000fec0003800000 */
.L_x_25737:
        /* <DEDUP_REMOVED lines=12> */
.L_x_25751:
[----:B------:R-:W2:Y:S01]  /*7850*/  LDG.E.64 R4, desc[UR36][R4.64] ;  /* 0x0000002404047981 */ /* 0x000ea2000c1e1b00 */
[----:B------:R-:W-:Y:S01]  /*7860*/  UMOV UR4, 0xf0000000 ;  /* 0xf000000000047882 */ /* 0x000fe20000000000 */
[----:B------:R-:W-:Y:S01]  /*7870*/  UMOV UR5, 0x380fffff ;  /* 0x380fffff00057882 */ /* 0x000fe20000000000 */
[----:B--2---:R-:W0:Y:S01]  /*7880*/  F2F.F32.F64 R16, R4 ;  /* 0x0000000400107310 */ /* 0x004e220000301000 */
[----:B------:R-:W-:-:S14]  /*7890*/  DSETP.GEU.AND P0, PT, |R4|, UR4, PT ;  /* 0x0000000404007e2a */ /* 0x000fdc000bf0e200 */
[----:B0-----:R-:W-:Y:S01]  /*78a0*/  @!P0 FMUL R16, R16, 1.175494350822287508e-38 ;  /* 0x0080000010108820 */ /* 0x001fe20000400000 */
[----:B------:R-:W-:Y:S06]  /*78b0*/  BRA `(.L_x_25742) ;  /* 0x0000000800307947 */ /* 0x000fec0003800000 */
.L_x_25750:
        /* <DEDUP_REMOVED lines=26> */
.L_x_25753:
        /* <DEDUP_REMOVED lines=13> */
.L_x_25752:
[----:B------:R-:W2:Y:S02]  /*7b30*/  LDG.E.U16 R4, desc[UR36][R4.64] ;  /* 0x0000002404047981 */ /* 0x000ea4000c1e1500 */
[----:B--2---:R-:W-:Y:S01]  /*7b40*/  IMAD.U32 R16, R4, 0x10000, RZ ;  /* 0x0001000004107824 */ /* 0x004fe200078e00ff */
[----:B------:R-:W-:Y:S06]  /*7b50*/  BRA `(.L_x_25742) ;  /* 0x0000000400887947 */ /* 0x000fec0003800000 */
.L_x_25749:
        /* <DEDUP_REMOVED lines=11> */
.L_x_25756:
        /* <DEDUP_REMOVED lines=20> */
.L_x_25758:
[----:B------:R-:W-:Y:S05]  /*7d50*/  BSYNC B0 ;  /* 0x0000000000007941 */ /* 0x000fea0003800000 */
.L_x_25757:
[----:B------:R-:W-:Y:S01]  /*7d60*/  IMAD.SHL.U32 R3, R3, 0x100000, RZ ;  /* 0x0010000003037824 */ /* 0x000fe200078e00ff */
[----:B------:R-:W-:-:S04]  /*7d70*/  LEA R5, R0, 0x3b800000, 0x17 ;  /* 0x3b80000000057811 */ /* 0x000fc800078eb8ff */
[----:B------:R-:W-:Y:S01]  /*7d80*/  LOP3.LUT R16, R5, R3, R16, 0xfe, !PT ;  /* 0x0000000305107212 */ /* 0x000fe200078efe10 */
[----:B------:R-:W-:Y:S06]  /*7d90*/  BRA `(.L_x_25742) ;  /* 0x0000000000f87947 */ /* 0x000fec0003800000 */
.L_x_25755:
        /* <DEDUP_REMOVED lines=20> */
.L_x_25760:
[----:B------:R-:W-:Y:S05]  /*7ee0*/  BSYNC B0 ;  /* 0x0000000000007941 */ /* 0x000fea0003800000 */
.L_x_25759:
[----:B------:R-:W-:Y:S01]  /*7ef0*/  IMAD.SHL.U32 R3, R3, 0x200000, RZ ;  /* 0x0020000003037824 */ /* 0x000fe200078e00ff */
[----:B------:R-:W-:-:S04]  /*7f00*/  LEA R5, R0, 0x37800000, 0x17 ;  /* 0x3780000000057811 */ /* 0x000fc800078eb8ff */
[----:B------:R-:W-:Y:S01]  /*7f10*/  LOP3.LUT R16, R5, R3, R16, 0xfe, !PT ;  /* 0x0000000305107212 */ /* 0x000fe200078efe10 */
[----:B------:R-:W-:Y:S06]  /*7f20*/  BRA `(.L_x_25742) ;  /* 0x0000000000947947 */ /* 0x000fec0003800000 */
.L_x_25754:
        /* <DEDUP_REMOVED lines=14> */
.L_x_25741:
        /* <DEDUP_REMOVED lines=16> */
.L_x_25763:
[----:B------:R-:W-:Y:S01]  /*8110*/  IMAD.MOV.U32 R16, RZ, RZ, RZ ;  /* 0x000000ffff107224 */ /* 0x000fe200078e00ff */
[----:B------:R-:W-:Y:S06]  /*8120*/  BRA `(.L_x_25742) ;  /* 0x0000000000147947 */ /* 0x000fec0003800000 */
.L_x_25762:
[----:B------:R-:W2:Y:S02]  /*8130*/  LDG.E.64 R4, desc[UR36][R4.64] ;  /* 0x0000002404047981 */ /* 0x000ea4000c1e1b00 */
[----:B--2---:R0:W1:Y:S01]  /*8140*/  I2F.U64 R16, R4 ;  /* 0x0000000400107312 */ /* 0x0040620000301000 */
[----:B------:R-:W-:Y:S05]  /*8150*/  BRA `(.L_x_25742) ;  /* 0x0000000000087947 */ /* 0x000fea0003800000 */
.L_x_25761:
[----:B------:R-:W2:Y:S02]  /*8160*/  LDG.E R4, desc[UR36][R4.64] ;  /* 0x0000002404047981 */ /* 0x000ea4000c1e1900 */
[----:B--2---:R-:W-:-:S07]  /*8170*/  I2FP.F32.U32 R16, R4 ;  /* 0x0000000400107245 */ /* 0x004fce0000201000 */
.L_x_25742:
[----:B------:R-:W-:Y:S05]  /*8180*/  BSYNC B6 ;  /* 0x0000000000067941 */ /* 0x000fea0003800000 */
.L_x_25736:
        /* <DEDUP_REMOVED lines=20> */
.L_x_25768:
[----:B------:R-:W2:Y:S02]  /*82d0*/  LDG.E.U8 R4, desc[UR36][R4.64] ;  /* 0x0000002404047981 */ /* 0x000ea4000c1e1100 */
[----:B--2---:R-:W-:Y:S01]  /*82e0*/  I2FP.F32.U32 R17, R4 ;  /* 0x0000000400117245 */ /* 0x004fe20000201000 */
[----:B------:R-:W-:Y:S06]  /*82f0*/  BRA `(.L_x_25770) ;  /* 0x0000000c002c7947 */ /* 0x000fec0003800000 */
.L_x_25767:
        /* <DEDUP_REMOVED lines=9> */
.L_x_25772:
[----:B------:R-:W2:Y:S02]  /*8390*/  LDG.E R4, desc[UR36][R4.64] ;  /* 0x0000002404047981 */ /* 0x000ea4000c1e1900 */
[----:B--2---:R-:W-:Y:S01]  /*83a0*/  I2FP.F32.S32 R17, R4 ;  /* 0x0000000400117245 */ /* 0x004fe20000201400 */
[----:B------:R-:W-:Y:S06]  /*83b0*/  BRA `(.L_x_25770) ;  /* 0x0000000800fc7947 */ /* 0x000fec0003800000 */
.L_x_25771:
[----:B------:R-:W2:Y:S02]  /*83c0*/  LDG.E.U16 R4, desc[UR36][R4.64] ;  /* 0x0000002404047981 */ /* 0x000ea4000c1e1500 */
[----:B--2---:R0:W1:Y:S01]  /*83d0*/  I2F.S16 R17, R4 ;  /* 0x0000000400117306 */ /* 0x0040620000101400 */
[----:B------:R-:W-:Y:S05]  /*83e0*/  BRA `(.L_x_25770) ;  /* 0x0000000800f07947 */ /* 0x000fea0003800000 */
.L_x_25766:
        /* <DEDUP_REMOVED lines=8> */
.L_x_25774:
[----:B------:R-:W2:Y:S02]  /*8470*/  LDG.E.U16 R4, desc[UR36][R4.64] ;  /* 0x0000002404047981 */ /* 0x000ea4000c1e1500 */
[----:B--2---:R-:W-:Y:S01]  /*8480*/  HADD2.F32 R17, -RZ, R4.H0_H0 ;  /* 0x20000004ff117230 */ /* 0x004fe20000004100 */
[----:B------:R-:W-:Y:S06]  /*8490*/  BRA `(.L_x_25770) ;  /* 0x0000000800c47947 */ /* 0x000fec0003800000 */
.L_x_25773:
        /* <DEDUP_REMOVED lines=8> */
.L_x_25776:
[----:B------:R-:W2:Y:S02]  /*8520*/  LDG.E.U16 R4, desc[UR36][R4.64] ;  /* 0x0000002404047981 */ /* 0x000ea4000c1e1500 */
[----:B--2---:R-:W-:Y:S01]  /*8530*/  HADD2.F32 R17, -RZ, R4.H0_H0 ;  /* 0x20000004ff117230 */ /* 0x004fe20000004100 */
[----:B------:R-:W-:Y:S06]  /*8540*/  BRA `(.L_x_25770) ;  /* 0x0000000800987947 */ /* 0x000fec0003800000 */
.L_x_25775:
[----:B------:R-:W2:Y:S01]  /*8550*/  LDG.E.64 R4, desc[UR36][R4.64] ;  /* 0x0000002404047981 */ /* 0x000ea2000c1e1b00 */
[----:B------:R-:W-:Y:S01]  /*8560*/  UMOV UR4, 0xf0000000 ;  /* 0xf000000000047882 */ /* 0x000fe20000000000 */
[----:B------:R-:W-:Y:S01]  /*8570*/  UMOV UR5, 0x380fffff ;  /* 0x380fffff00057882 */ /* 0x000fe20000000000 */
[----:B--2---:R-:W0:Y:S01]  /*8580*/  F2F.F32.F64 R17, R4 ;  /* 0x0000000400117310 */ /* 0x004e220000301000 */
[----:B------:R-:W-:-:S14]  /*8590*/  DSETP.GEU.AND P0, PT, |R4|, UR4, PT ;  /* 0x0000000404007e2a */ /* 0x000fdc000bf0e200 */
[----:B0-----:R-:W-:Y:S01]  /*85a0*/  @!P0 FMUL R17, R17, 1.175494350822287508e-38 ;  /* 0x0080000011118820 */ /* 0x001fe20000400000 */
[----:B------:R-:W-:Y:S06]  /*85b0*/  BRA `(.L_x_25770) ;  /* 0x00000008007c7947 */ /* 0x000fec0003800000 */
.L_x_25765:
        /* <DEDUP_REMOVED lines=12> */
.L_x_25779:
[----:B------:R-:W2:Y:S01]  /*8680*/  LDG.E.64 R4, desc[UR36][R4.64] ;  /* 0x0000002404047981 */ /* 0x000ea2000c1e1b00 */
[----:B------:R-:W-:Y:S01]  /*8690*/  UMOV UR4, 0xf0000000 ;  /* 0xf000000000047882 */ /* 0x000fe20000000000 */
[----:B------:R-:W-:Y:S01]  /*86a0*/  UMOV UR5, 0x380fffff ;  /* 0x380fffff00057882 */ /* 0x000fe20000000000 */
[----:B--2---:R-:W0:Y:S01]  /*86b0*/  F2F.F32.F64 R17, R4 ;  /* 0x0000000400117310 */ /* 0x004e220000301000 */
[----:B------:R-:W-:-:S14]  /*86c0*/  DSETP.GEU.AND P0, PT, |R4|, UR4, PT ;  /* 0x0000000404007e2a */ /* 0x000fdc000bf0e200 */
[----:B0-----:R-:W-:Y:S01]  /*86d0*/  @!P0 FMUL R17, R17, 1.175494350822287508e-38 ;  /* 0x0080000011118820 */ /* 0x001fe20000400000 */
[----:B------:R-:W-:Y:S06]  /*86e0*/  BRA `(.L_x_25770) ;  /* 0x0000000800307947 */ /* 0x000fec0003800000 */
.L_x_25778:
        /* <DEDUP_REMOVED lines=26> */
.L_x_25781:
        /* <DEDUP_REMOVED lines=13> */
.L_x_25780:
[----:B------:R-:W2:Y:S02]  /*8960*/  LDG.E.U16 R4, desc[UR36][R4.64] ;  /* 0x0000002404047981 */ /* 0x000ea4000c1e1500 */
[----:B--2---:R-:W-:Y:S01]  /*8970*/  IMAD.U32 R17, R4, 0x10000, RZ ;  /* 0x0001000004117824 */ /* 0x004fe200078e00ff */
[----:B------:R-:W-:Y:S06]  /*8980*/  BRA `(.L_x_25770) ;  /* 0x0000000400887947 */ /* 0x000fec0003800000 */
.L_x_25777:
        /* <DEDUP_REMOVED lines=11> */
.L_x_25784:
        /* <DEDUP_REMOVED lines=20> */
.L_x_25786:
[----:B------:R-:W-:Y:S05]  /*8b80*/  BSYNC B0 ;  /* 0x0000000000007941 */ /* 0x000fea0003800000 */
.L_x_25785:
[----:B------:R-:W-:Y:S01]  /*8b90*/  IMAD.SHL.U32 R3, R3, 0x100000, RZ ;  /* 0x0010000003037824 */ /* 0x000fe200078e00ff */
[----:B------:R-:W-:-:S04]  /*8ba0*/  LEA R0, R0, 0x3b800000, 0x17 ;  /* 0x3b80000000007811 */ /* 0x000fc800078eb8ff */
[----:B------:R-:W-:Y:S01]  /*8bb0*/  LOP3.LUT R17, R0, R3, R17, 0xfe, !PT ;  /* 0x0000000300117212 */ /* 0x000fe200078efe11 */
[----:B------:R-:W-:Y:S06]  /*8bc0*/  BRA `(.L_x_25770) ;  /* 0x0000000000f87947 */ /* 0x000fec0003800000 */
.L_x_25783:
        /* <DEDUP_REMOVED lines=20> */
.L_x_25788:
[----:B------:R-:W-:Y:S05]  /*8d10*/  BSYNC B0 ;  /* 0x0000000000007941 */ /* 0x000fea0003800000 */
.L_x_25787:
[----:B------:R-:W-:Y:S01]  /*8d20*/  IMAD.SHL.U32 R3, R3, 0x200000, RZ ;  /* 0x0020000003037824 */ /* 0x000fe200078e00ff */
[----:B------:R-:W-:-:S04]  /*8d30*/  LEA R0, R0, 0x37800000, 0x17 ;  /* 0x3780000000007811 */ /* 0x000fc800078eb8ff */
[----:B------:R-:W-:Y:S01]  /*8d40*/  LOP3.LUT R17, R0, R3, R17, 0xfe, !PT ;  /* 0x0000000300117212 */ /* 0x000fe200078efe11 */
[----:B------:R-:W-:Y:S06]  /*8d50*/  BRA `(.L_x_25770) ;  /* 0x0000000000947947 */ /* 0x000fec0003800000 */
.L_x_25782:
        /* <DEDUP_REMOVED lines=14> */
.L_x_25769:
        /* <DEDUP_REMOVED lines=16> */
.L_x_25791:
[----:B------:R-:W-:Y:S01]  /*8f40*/  IMAD.MOV.U32 R17, RZ, RZ, RZ ;  /* 0x000000ffff117224 */ /* 0x000fe200078e00ff */
[----:B------:R-:W-:Y:S06]  /*8f50*/  BRA `(.L_x_25770) ;  /* 0x0000000000147947 */ /* 0x000fec0003800000 */
.L_x_25790:
[----:B------:R-:W2:Y:S02]  /*8f60*/  LDG.E.64 R4, desc[UR36][R4.64] ;  /* 0x0000002404047981 */ /* 0x000ea4000c1e1b00 */
[----:B--2---:R0:W1:Y:S01]  /*8f70*/  I2F.U64 R17, R4 ;  /* 0x0000000400117312 */ /* 0x0040620000301000 */
[----:B------:R-:W-:Y:S05]  /*8f80*/  BRA `(.L_x_25770) ;  /* 0x0000000000087947 */ /* 0x000fea0003800000 */
.L_x_25789:
[----:B------:R-:W2:Y:S02]  /*8f90*/  LDG.E R4, desc[UR36][R4.64] ;  /* 0x0000002404047981 */ /* 0x000ea4000c1e1900 */
[----:B--2---:R-:W-:-:S07]  /*8fa0*/  I2FP.F32.U32 R17, R4 ;  /* 0x0000000400117245 */ /* 0x004fce0000201000 */
.L_x_25770:
[----:B------:R-:W-:Y:S05]  /*8fb0*/  BSYNC B6 ;  /* 0x0000000000067941 */ /* 0x000fea0003800000 */
.L_x_25764:
[----:B------:R-:W-:-:S07]  /*8fc0*/  VIADD R35, R35, 0x80 ;  /* 0x0000008023237836 */ /* 0x000fce0000000000 */
.L_x_25651:
[----:B------:R-:W-:Y:S05]  /*8fd0*/  BSYNC B7 ;  /* 0x0000000000077941 */ /* 0x000fea0003800000 */
.L_x_25650:
[----:B------:R-:W-:Y:S01]  /*8fe0*/  ISETP.GE.AND P0, PT, R35, R27, PT ;  /* 0x0000001b2300720c */ /* 0x000fe20003f06270 */
[----:B------:R-:W-:Y:S01]  /*8ff0*/  BSSY B7, `(.L_x_25792) ;  /* 0x000047a000077945 */ /* 0x000fe20003800000 */
[----:B------:R-:W-:Y:S01]  /*9000*/  IMAD.MOV.U32 R37, RZ, RZ, RZ ;  /* 0x000000ffff257224 */ /* 0x000fe200078e00ff */
[----:B--2---:R-:W-:Y:S02]  /*9010*/  CS2R R18, SRZ ;  /* 0x0000000000127805 */ /* 0x004fe4000001ff00 */
[----:B------:R-:W-:Y:S01]  /*9020*/  CS2R R22, SRZ ;  /* 0x0000000000167805 */ /* 0x000fe2000001ff00 */
[----:B------:R-:W-:-:S07]  /*9030*/  IMAD.MOV.U32 R25, RZ, RZ, RZ ;  /* 0x000000ffff197224 */ /* 0x000fce00078e00ff */
[----:B------:R-:W-:Y:S05]  /*9040*/  @P0 BRA `(.L_x_25793) ;  /* 0x0000004400d00947 */ /* 0x000fea0003800000 */
[----:B------:R-:W2:Y:S01]  /*9050*/  S2R R0, SR_CTAID.X ;  /* 0x0000000000007919 */ /* 0x000ea20000002500 */
[----:B------:R-:W1:Y:S01]  /*9060*/  LDC.U8 R6, c[0x0][0x24c] ;  /* 0x00009300ff067b82 */ /* 0x000e620000000000 */
[----:B------:R-:W-:Y:S01]  /*9070*/  ULDC UR4, c[0x0][0x254] ;  /* 0x0000950000047ab9 */ /* 0x000fe20000000800 */
[----:B------:R-:W-:Y:S06]  /*9080*/  BSSY B6, `(.L_x_25794) ;  /* 0x00000e2000067945 */ /* 0x000fec0003800000 */
[----:B0-----:R-:W0:Y:S01]  /*9090*/  LDC.64 R4, c[0x0][0x220] ;  /* 0x00008800ff047b82 */ /* 0x001e220000000a00 */
[----:B--2---:R-:W-:Y:S01]  /*90a0*/  IMAD R25, R0, 0x200, R35 ;  /* 0x0000020000197824 */ /* 0x004fe200078e0223 */
[----:B-1----:R-:W-:-:S03]  /*90b0*/  PRMT R0, R6, 0x9910, RZ ;  /* 0x0000991006007816 */ /* 0x002fc600000000ff */
        /* <DEDUP_REMOVED lines=16> */
.L_x_25798:
[----:B------:R-:W2:Y:S02]  /*91c0*/  LDG.E.U8 R4, desc[UR36][R4.64] ;  /* 0x0000002404047981 */ /* 0x000ea4000c1e1100 */
[----:B--2---:R-:W-:Y:S01]  /*91d0*/  I2FP.F32.U32 R18, R4 ;  /* 0x0000000400127245 */ /* 0x004fe20000201000 */
[----:B------:R-:W-:Y:S06]  /*91e0*/  BRA `(.L_x_25800) ;  /* 0x0000000c002c7947 */ /* 0x000fec0003800000 */
.L_x_25797:
        /* <DEDUP_REMOVED lines=9> */
.L_x_25802:
[----:B------:R-:W2:Y:S02]  /*9280*/  LDG.E R4, desc[UR36][R4.64] ;  /* 0x0000002404047981 */ /* 0x000ea4000c1e1900 */
[----:B--2---:R-:W-:Y:S01]  /*9290*/  I2FP.F32.S32 R18, R4 ;  /* 0x0000000400127245 */ /* 0x004fe20000201400 */
[----:B------:R-:W-:Y:S06]  /*92a0*/  BRA `(.L_x_25800) ;  /* 0x0000000800fc7947 */ /* 0x000fec0003800000 */
.L_x_25801:
[----:B------:R-:W2:Y:S02]  /*92b0*/  LDG.E.U16 R4, desc[UR36][R4.64] ;  /* 0x0000002404047981 */ /* 0x000ea4000c1e1500 */
[----:B--2---:R2:W0:Y:S01]  /*92c0*/  I2F.S16 R18, R4 ;  /* 0x0000000400127306 */ /* 0x0044220000101400 */
[----:B------:R-:W-:Y:S05]  /*92d0*/  BRA `(.L_x_25800) ;  /* 0x0000000800f07947 */ /* 0x000fea0003800000 */
.L_x_25796:
        /* <DEDUP_REMOVED lines=8> */
.L_x_25804:
[----:B------:R-:W2:Y:S02]  /*9360*/  LDG.E.U16 R4, desc[UR36][R4.64] ;  /* 0x0000002404047981 */ /* 0x000ea4000c1e1500 */
[----:B--2---:R-:W-:Y:S01]  /*9370*/  HADD2.F32 R18, -RZ, R4.H0_H0 ;  /* 0x20000004ff127230 */ /* 0x004fe20000004100 */
[----:B------:R-:W-:Y:S06]  /*9380*/  BRA `(.L_x_25800) ;  /* 0x0000000800c47947 */ /* 0x000fec0003800000 */
.L_x_25803:
        /* <DEDUP_REMOVED lines=8> */
.L_x_25806:
[----:B------:R-:W2:Y:S02]  /*9410*/  LDG.E.U16 R4, desc[UR36][R4.64] ;  /* 0x0000002404047981 */ /* 0x000ea4000c1e1500 */
[----:B--2---:R-:W-:Y:S01]  /*9420*/  HADD2.F32 R18, -RZ, R4.H0_H0 ;  /* 0x20000004ff127230 */ /* 0x004fe20000004100 */
[----:B------:R-:W-:Y:S06]  /*9430*/  BRA `(.L_x_25800) ;  /* 0x0000000800987947 */ /* 0x000fec0003800000 */
.L_x_25805:
[----:B------:R-:W2:Y:S01]  /*9440*/  LDG.E.64 R4, desc[UR36][R4.64] ;  /* 0x0000002404047981 */ /* 0x000ea2000c1e1b00 */
[----:B------:R-:W-:Y:S01]  /*9450*/  UMOV UR4, 0xf0000000 ;  /* 0xf000000000047882 */ /* 0x000fe20000000000 */
[----:B------:R-:W-:Y:S01]  /*9460*/  UMOV UR5, 0x380fffff ;  /* 0x380fffff00057882 */ /* 0x000fe20000000000 */
[----:B--2---:R-:W0:Y:S01]  /*9470*/  F2F.F32.F64 R18, R4 ;  /* 0x0000000400127310 */ /* 0x004e220000301000 */
[----:B------:R-:W-:-:S14]  /*9480*/  DSETP.GEU.AND P0, PT, |R4|, UR4, PT ;  /* 0x0000000404007e2a */ /* 0x000fdc000bf0e200 */
[----:B0-----:R-:W-:Y:S01]  /*9490*/  @!P0 FMUL R18, R18, 1.175494350822287508e-38 ;  /* 0x0080000012128820 */ /* 0x001fe20000400000 */
[----:B------:R-:W-:Y:S06]  /*94a0*/  BRA `(.L_x_25800) ;  /* 0x00000008007c7947 */ /* 0x000fec0003800000 */
.L_x_25795:
        /* <DEDUP_REMOVED lines=12> */
.L_x_25809:
[----:B------:R-:W2:Y:S01]  /*9570*/  LDG.E.64 R4, desc[UR36][R4.64] ;  /* 0x0000002404047981 */ /* 0x000ea2000c1e1b00 */
[----:B------:R-:W-:Y:S01]  /*9580*/  UMOV UR4, 0xf0000000 ;  /* 0xf000000000047882 */ /* 0x000fe20000000000 */
[----:B------:R-:W-:Y:S01]  /*9590*/  UMOV UR5, 0x380fffff ;  /* 0x380fffff00057882 */ /* 0x000fe20000000000 */
[----:B--2---:R-:W0:Y:S01]  /*95a0*/  F2F.F32.F64 R18, R4 ;  /* 0x0000000400127310 */ /* 0x004e220000301000 */
[----:B------:R-:W-:-:S14]  /*95b0*/  DSETP.GEU.AND P0, PT, |R4|, UR4, PT ;  /* 0x0000000404007e2a */ /* 0x000fdc000bf0e200 */
[----:B0-----:R-:W-:Y:S01]  /*95c0*/  @!P0 FMUL R18, R18, 1.175494350822287508e-38 ;  /* 0x0080000012128820 */ /* 0x001fe20000400000 */
[----:B------:R-:W-:Y:S06]  /*95d0*/  BRA `(.L_x_25800) ;  /* 0x0000000800307947 */ /* 0x000fec0003800000 */
.L_x_25808:
        /* <DEDUP_REMOVED lines=26> */
.L_x_25811:
        /* <DEDUP_REMOVED lines=13> */
.L_x_25810:
[----:B------:R-:W2:Y:S02]  /*9850*/  LDG.E.U16 R4, desc[UR36][R4.64] ;  /* 0x0000002404047981 */ /* 0x000ea4000c1e1500 */
[----:B--2---:R-:W-:Y:S01]  /*9860*/  IMAD.U32 R18, R4, 0x10000, RZ ;  /* 0x0001000004127824 */ /* 0x004fe200078e00ff */
[----:B------:R-:W-:Y:S06]  /*9870*/  BRA `(.L_x_25800) ;  /* 0x0000000400887947 */ /* 0x000fec0003800000 */
.L_x_25807:
        /* <DEDUP_REMOVED lines=11> */
.L_x_25814:
        /* <DEDUP_REMOVED lines=20> */
.L_x_25816:
[----:B------:R-:W-:Y:S05]  /*9a70*/  BSYNC B0 ;  /* 0x0000000000007941 */ /* 0x000fea0003800000 */
.L_x_25815:
[----:B------:R-:W-:Y:S01]  /*9a80*/  IMAD.SHL.U32 R3, R3, 0x100000, RZ ;  /* 0x0010000003037824 */ /* 0x000fe200078e00ff */
[----:B------:R-:W-:-:S04]  /*9a90*/  LEA R5, R0, 0x3b800000, 0x17 ;  /* 0x3b80000000057811 */ /* 0x000fc800078eb8ff */
[----:B------:R-:W-:Y:S01]  /*9aa0*/  LOP3.LUT R18, R5, R3, R18, 0xfe, !PT ;  /* 0x0000000305127212 */ /* 0x000fe200078efe12 */
[----:B------:R-:W-:Y:S06]  /*9ab0*/  BRA `(.L_x_25800) ;  /* 0x0000000000f87947 */ /* 0x000fec0003800000 */
.L_x_25813:
        /* <DEDUP_REMOVED lines=20> */
.L_x_25818:
[----:B------:R-:W-:Y:S05]  /*9c00*/  BSYNC B0 ;  /* 0x0000000000007941 */ /* 0x000fea0003800000 */
.L_x_25817:
[----:B------:R-:W-:Y:S01]  /*9c10*/  IMAD.SHL.U32 R3, R3, 0x200000, RZ ;  /* 0x0020000003037824 */ /* 0x000fe200078e00ff */
[----:B------:R-:W-:-:S04]  /*9c20*/  LEA R5, R0, 0x37800000, 0x17 ;  /* 0x3780000000057811 */ /* 0x000fc800078eb8ff */
[----:B------:R-:W-:Y:S01]  /*9c30*/  LOP3.LUT R18, R5, R3, R18, 0xfe, !PT ;  /* 0x0000000305127212 */ /* 0x000fe200078efe12 */
[----:B------:R-:W-:Y:S06]  /*9c40*/  BRA `(.L_x_25800) ;  /* 0x0000000000947947 */ /* 0x000fec0003800000 */
.L_x_25812:
        /* <DEDUP_REMOVED lines=14> */
.L_x_25799:
        /* <DEDUP_REMOVED lines=16> */
.L_x_25821:
[----:B------:R-:W-:Y:S01]  /*9e30*/  IMAD.MOV.U32 R18, RZ, RZ, RZ ;  /* 0x000000ffff127224 */ /* 0x000fe200078e00ff */
[----:B------:R-:W-:Y:S06]  /*9e40*/  BRA `(.L_x_25800) ;  /* 0x0000000000147947 */ /* 0x000fec0003800000 */
.L_x_25820:
[----:B------:R-:W2:Y:S02]  /*9e50*/  LDG.E.64 R4, desc[UR36][R4.64] ;  /* 0x0000002404047981 */ /* 0x000ea4000c1e1b00 */
[----:B--2---:R0:W1:Y:S01]  /*9e60*/  I2F.U64 R18, R4 ;  /* 0x0000000400127312 */ /* 0x0040620000301000 */
[----:B------:R-:W-:Y:S05]  /*9e70*/  BRA `(.L_x_25800) ;  /* 0x0000000000087947 */ /* 0x000fea0003800000 */
.L_x_25819:
[----:B------:R-:W2:Y:S02]  /*9e80*/  LDG.E R4, desc[UR36][R4.64] ;  /* 0x0000002404047981 */ /* 0x000ea4000c1e1900 */
[----:B--2---:R-:W-:-:S07]  /*9e90*/  I2FP.F32.U32 R18, R4 ;  /* 0x0000000400127245 */ /* 0x004fce0000201000 */
.L_x_25800:
[----:B------:R-:W-:Y:S05]  /*9ea0*/  BSYNC B6 ;  /* 0x0000000000067941 */ /* 0x000fea0003800000 */
.L_x_25794:
        /* <DEDUP_REMOVED lines=20> */
.L_x_25826:
[----:B------:R-:W2:Y:S02]  /*9ff0*/  LDG.E.U8 R4, desc[UR36][R4.64] ;  /* 0x0000002404047981 */ /* 0x000ea4000c1e1100 */
[----:B--2---:R-:W-:Y:S01]  /*a000*/  I2FP.F32.U32 R19, R4 ;  /* 0x0000000400137245 */ /* 0x004fe20000201000 */
[----:B------:R-:W-:Y:S06]  /*a010*/  BRA `(.L_x_25828) ;  /* 0x0000000c002c7947 */ /* 0x000fec0003800000 */
.L_x_25825:
        /* <DEDUP_REMOVED lines=9> */
.L_x_25830:
[----:B------:R-:W2:Y:S02]  /*a0b0*/  LDG.E R4, desc[UR36][R4.64] ;  /* 0x0000002404047981 */ /* 0x000ea4000c1e1900 */
[----:B--2---:R-:W-:Y:S01]  /*a0c0*/  I2FP.F32.S32 R19, R4 ;  /* 0x0000000400137245 */ /* 0x004fe20000201400 */
[----:B------:R-:W-:Y:S06]  /*a0d0*/  BRA `(.L_x_25828) ;  /* 0x0000000800fc7947 */ /* 0x000fec0003800000 */
.L_x_25829:
[----:B------:R-:W2:Y:S02]  /*a0e0*/  LDG.E.U16 R4, desc[UR36][R4.64] ;  /* 0x0000002404047981 */ /* 0x000ea4000c1e1500 */
[----:B--2---:R0:W1:Y:S01]  /*a0f0*/  I2F.S16 R19, R4 ;  /* 0x0000000400137306 */ /* 0x0040620000101400 */
[----:B------:R-:W-:Y:S05]  /*a100*/  BRA `(.L_x_25828) ;  /* 0x0000000800f07947 */ /* 0x000fea0003800000 */
.L_x_25824:
        /* <DEDUP_REMOVED lines=8> */
.L_x_25832:
[----:B------:R-:W2:Y:S02]  /*a190*/  LDG.E.U16 R4, desc[UR36][R4.64] ;  /* 0x0000002404047981 */ /* 0x000ea4000c1e1500 */
[----:B--2---:R-:W-:Y:S01]  /*a1a0*/  HADD2.F32 R19, -RZ, R4.H0_H0 ;  /* 0x20000004ff137230 */ /* 0x004fe20000004100 */
[----:B------:R-:W-:Y:S06]  /*a1b0*/  BRA `(.L_x_25828) ;  /* 0x0000000800c47947 */ /* 0x000fec0003800000 */
.L_x_25831:
        /* <DEDUP_REMOVED lines=8> */
.L_x_25834:
[----:B------:R-:W2:Y:S02]  /*a240*/  LDG.E.U16 R4, desc[UR36][R4.64] ;  /* 0x0000002404047981 */ /* 0x000ea4000c1e1500 */
[----:B--2---:R-:W-:Y:S01]  /*a250*/  HADD2.F32 R19, -RZ, R4.H0_H0 ;  /* 0x20000004ff137230 */ /* 0x004fe20000004100 */
[----:B------:R-:W-:Y:S06]  /*a260*/  BRA `(.L_x_25828) ;  /* 0x0000000800987947 */ /* 0x000fec0003800000 */
.L_x_25833:
[----:B------:R-:W2:Y:S01]  /*a270*/  LDG.E.64 R4, desc[UR36][R4.64] ;  /* 0x0000002404047981 */ /* 0x000ea2000c1e1b00 */
[----:B------:R-:W-:Y:S01]  /*a280*/  UMOV UR4, 0xf0000000 ;  /* 0xf000000000047882 */ /* 0x000fe20000000000 */
[----:B------:R-:W-:Y:S01]  /*a290*/  UMOV UR5, 0x380fffff ;  /* 0x380fffff00057882 */ /* 0x000fe20000000000 */
[----:B--2---:R-:W0:Y:S01]  /*a2a0*/  F2F.F32.F64 R19, R4 ;  /* 0x0000000400137310 */ /* 0x004e220000301000 */
[----:B------:R-:W-:-:S14]  /*a2b0*/  DSETP.GEU.AND P0, PT, |R4|, UR4, PT ;  /* 0x0000000404007e2a */ /* 0x000fdc000bf0e200 */
[----:B0-----:R-:W-:Y:S01]  /*a2c0*/  @!P0 FMUL R19, R19, 1.175494350822287508e-38 ;  /* 0x0080000013138820 */ /* 0x001fe20000400000 */
[----:B------:R-:W-:Y:S06]  /*a2d0*/  BRA `(.L_x_25828) ;  /* 0x00000008007c7947 */ /* 0x000fec0003800000 */
.L_x_25823:
        /* <DEDUP_REMOVED lines=12> */
.L_x_25837:
[----:B------:R-:W2:Y:S01]  /*a3a0*/  LDG.E.64 R4, desc[UR36][R4.64] ;  /* 0x0000002404047981 */ /* 0x000ea2000c1e1b00 */
[----:B------:R-:W-:Y:S01]  /*a3b0*/  UMOV UR4, 0xf0000000 ;  /* 0xf000000000047882 */ /* 0x000fe20000000000 */
[----:B------:R-:W-:Y:S01]  /*a3c0*/  UMOV UR5, 0x380fffff ;  /* 0x380fffff00057882 */ /* 0x000fe20000000000 */
[----:B--2---:R-:W0:Y:S01]  /*a3d0*/  F2F.F32.F64 R19, R4 ;  /* 0x0000000400137310 */ /* 0x004e220000301000 */
[----:B------:R-:W-:-:S14]  /*a3e0*/  DSETP.GEU.AND P0, PT, |R4|, UR4, PT ;  /* 0x0000000404007e2a */ /* 0x000fdc000bf0e200 */
[----:B0-----:R-:W-:Y:S01]  /*a3f0*/  @!P0 FMUL R19, R19, 1.175494350822287508e-38 ;  /* 0x0080000013138820 */ /* 0x001fe20000400000 */
[----:B------:R-:W-:Y:S06]  /*a400*/  BRA `(.L_x_25828) ;  /* 0x0000000800307947 */ /* 0x000fec0003800000 */
.L_x_25836:
        /* <DEDUP_REMOVED lines=26> */
.L_x_25839:
        /* <DEDUP_REMOVED lines=13> */
.L_x_25838:
[----:B------:R-:W2:Y:S02]  /*a680*/  LDG.E.U16 R4, desc[UR36][R4.64] ;  /* 0x0000002404047981 */ /* 0x000ea4000c1e1500 */
[----:B--2---:R-:W-:Y:S01]  /*a690*/  IMAD.U32 R19, R4, 0x10000, RZ ;  /* 0x0001000004137824 */ /* 0x004fe200078e00ff */
[----:B------:R-:W-:Y:S06]  /*a6a0*/  BRA `(.L_x_25828) ;  /* 0x0000000400887947 */ /* 0x000fec0003800000 */
.L_x_25835:
        /* <DEDUP_REMOVED lines=11> */
.L_x_25842:
        /* <DEDUP_REMOVED lines=20> */
.L_x_25844:
[----:B------:R-:W-:Y:S05]  /*a8a0*/  BSYNC B0 ;  /* 0x0000000000007941 */ /* 0x000fea0003800000 */
.L_x_25843:
[----:B------:R-:W-:Y:S01]  /*a8b0*/  IMAD.SHL.U32 R3, R3, 0x100000, RZ ;  /* 0x0010000003037824 */ /* 0x000fe200078e00ff */
[----:B------:R-:W-:-:S04]  /*a8c0*/  LEA R0, R0, 0x3b800000, 0x17 ;  /* 0x3b80000000007811 */ /* 0x000fc800078eb8ff */
[----:B------:R-:W-:Y:S01]  /*a8d0*/  LOP3.LUT R19, R0, R3, R19, 0xfe, !PT ;  /* 0x0000000300137212 */ /* 0x000fe200078efe13 */
[----:B------:R-:W-:Y:S06]  /*a8e0*/  BRA `(.L_x_25828) ;  /* 0x0000000000f87947 */ /* 0x000fec0003800000 */
.L_x_25841:
        /* <DEDUP_REMOVED lines=20> */
.L_x_25846:
[----:B------:R-:W-:Y:S05]  /*aa30*/  BSYNC B0 ;  /* 0x0000000000007941 */ /* 0x000fea0003800000 */
.L_x_25845:
[----:B------:R-:W-:Y:S01]  /*aa40*/  IMAD.SHL.U32 R3, R3, 0x200000, RZ ;  /* 0x0020000003037824 */ /* 0x000fe200078e00ff */
[----:B------:R-:W-:-:S04]  /*aa50*/  LEA R0, R0, 0x37800000, 0x17 ;  /* 0x3780000000007811 */ /* 0x000fc800078eb8ff */
[----:B------:R-:W-:Y:S01]  /*aa60*/  LOP3.LUT R19, R0, R3, R19, 0xfe, !PT ;  /* 0x0000000300137212 */ /* 0x000fe200078efe13 */
[----:B------:R-:W-:Y:S06]  /*aa70*/  BRA `(.L_x_25828) ;  /* 0x0000000000947947 */ /* 0x000fec0003800000 */
.L_x_25840:
        /* <DEDUP_REMOVED lines=14> */
.L_x_25827:
        /* <DEDUP_REMOVED lines=16> */
.L_x_25849:
[----:B------:R-:W-:Y:S01]  /*ac60*/  IMAD.MOV.U32 R19, RZ, RZ, RZ ;  /* 0x000000ffff137224 */ /* 0x000fe200078e00ff */
[----:B------:R-:W-:Y:S06]  /*ac70*/  BRA `(.L_x_25828) ;  /* 0x0000000000147947 */ /* 0x000fec0003800000 */
.L_x_25848:
[----:B------:R-:W2:Y:S02]  /*ac80*/  LDG.E.64 R4, desc[UR36][R4.64] ;  /* 0x0000002404047981 */ /* 0x000ea4000c1e1b00 */
[----:B--2---:R0:W1:Y:S01]  /*ac90*/  I2F.U64 R19, R4 ;  /* 0x0000000400137312 */ /* 0x0040620000301000 */
[----:B------:R-:W-:Y:S05]  /*aca0*/  BRA `(.L_x_25828) ;  /* 0x0000000000087947 */ /* 0x000fea0003800000 */
.L_x_25847:
[----:B------:R-:W2:Y:S02]  /*acb0*/  LDG.E R4, desc[UR36][R4.64] ;  /* 0x0000002404047981 */ /* 0x000ea4000c1e1900 */
[----:B--2---:R-:W-:-:S07]  /*acc0*/  I2FP.F32.U32 R19, R4 ;  /* 0x0000000400137245 */ /* 0x004fce0000201000 */
.L_x_25828:
[----:B------:R-:W-:Y:S05]  /*acd0*/  BSYNC B6 ;  /* 0x0000000000067941 */ /* 0x000fea0003800000 */
.L_x_25822:
        /* <DEDUP_REMOVED lines=20> */
.L_x_25854:
[----:B------:R-:W2:Y:S02]  /*ae20*/  LDG.E.U8 R4, desc[UR36][R4.64] ;  /* 0x0000002404047981 */ /* 0x000ea4000c1e1100 */
[----:B--2---:R-:W-:Y:S01]  /*ae30*/  I2FP.F32.U32 R22, R4 ;  /* 0x0000000400167245 */ /* 0x004fe20000201000 */
[----:B------:R-:W-:Y:S06]  /*ae40*/  BRA `(.L_x_25856) ;  /* 0x0000000c002c7947 */ /* 0x000fec0003800000 */
.L_x_25853:
        /* <DEDUP_REMOVED lines=9> */
.L_x_25858:
[----:B------:R-:W2:Y:S02]  /*aee0*/  LDG.E R4, desc[UR36][R4.64] ;  /* 0x0000002404047981 */ /* 0x000ea4000c1e1900 */
[----:B--2---:R-:W-:Y:S01]  /*aef0*/  I2FP.F32.S32 R22, R4 ;  /* 0x0000000400167245 */ /* 0x004fe20000201400 */
[----:B------:R-:W-:Y:S06]  /*af00*/  BRA `(.L_x_25856) ;  /* 0x0000000800fc7947 */ /* 0x000fec0003800000 */
.L_x_25857:
[----:B------:R-:W2:Y:S02]  /*af10*/  LDG.E.U16 R4, desc[UR36][R4.64] ;  /* 0x0000002404047981 */ /* 0x000ea4000c1e1500 */
[----:B--2---:R0:W2:Y:S01]  /*af20*/  I2F.S16 R22, R4 ;  /* 0x0000000400167306 */ /* 0x0040a20000101400 */
[----:B------:R-:W-:Y:S05]  /*af30*/  BRA `(.L_x_25856) ;  /* 0x0000000800f07947 */ /* 0x000fea0003800000 */
.L_x_25852:
        /* <DEDUP_REMOVED lines=8> */
.L_x_25860:
[----:B------:R-:W2:Y:S02]  /*afc0*/  LDG.E.U16 R4, desc[UR36][R4.64] ;  /* 0x0000002404047981 */ /* 0x000ea4000c1e1500 */
[----:B--2---:R-:W-:Y:S01]  /*afd0*/  HADD2.F32 R22, -RZ, R4.H0_H0 ;  /* 0x20000004ff167230 */ /* 0x004fe20000004100 */
[----:B------:R-:W-:Y:S06]  /*afe0*/  BRA `(.L_x_25856) ;  /* 0x0000000800c47947 */ /* 0x000fec0003800000 */
.L_x_25859:
        /* <DEDUP_REMOVED lines=8> */
.L_x_25862:
[----:B------:R-:W2:Y:S02]  /*b070*/  LDG.E.U16 R4, desc[UR36][R4.64] ;  /* 0x0000002404047981 */ /* 0x000ea4000c1e1500 */
[----:B--2---:R-:W-:Y:S01]  /*b080*/  HADD2.F32 R22, -RZ, R4.H0_H0 ;  /* 0x20000004ff167230 */ /* 0x004fe20000004100 */
[----:B------:R-:W-:Y:S06]  /*b090*/  BRA `(.L_x_25856) ;  /* 0x0000000800987947 */ /* 0x000fec0003800000 */
.L_x_25861:
[----:B------:R-:W2:Y:S01]  /*b0a0*/  LDG.E.64 R4, desc[UR36][R4.64] ;  /* 0x0000002404047981 */ /* 0x000ea2000c1e1b00 */
[----:B------:R-:W-:Y:S01]  /*b0b0*/  UMOV UR4, 0xf0000000 ;  /* 0xf000000000047882 */ /* 0x000fe20000000000 */
[----:B------:R-:W-:Y:S01]  /*b0c0*/  UMOV UR5, 0x380fffff ;  /* 0x380fffff00057882 */ /* 0x000fe20000000000 */
[----:B--2---:R-:W0:Y:S01]  /*b0d0*/  F2F.F32.F64 R22, R4 ;  /* 0x0000000400167310 */ /* 0x004e220000301000 */
[----:B------:R-:W-:-:S14]  /*b0e0*/  DSETP.GEU.AND P0, PT, |R4|, UR4, PT ;  /* 0x0000000404007e2a */ /* 0x000fdc000bf0e200 */
[----:B0-----:R-:W-:Y:S01]  /*b0f0*/  @!P0 FMUL R22, R22, 1.175494350822287508e-38 ;  /* 0x0080000016168820 */ /* 0x001fe20000400000 */
[----:B------:R-:W-:Y:S06]  /*b100*/  BRA `(.L_x_25856) ;  /* 0x00000008007c7947 */ /* 0x000fec0003800000 */
.L_x_25851:
        /* <DEDUP_REMOVED lines=12> */
.L_x_25865:
[----:B------:R-:W2:Y:S01]  /*b1d0*/  LDG.E.64 R4, desc[UR36][R4.64] ;  /* 0x0000002404047981 */ /* 0x000ea2000c1e1b00 */
[----:B------:R-:W-:Y:S01]  /*b1e0*/  UMOV UR4, 0xf0000000 ;  /* 0xf000000000047882 */ /* 0x000fe20000000000 */
[----:B------:R-:W-:Y:S01]  /*b1f0*/  UMOV UR5, 0x380fffff ;  /* 0x380fffff00057882 */ /* 0x000fe20000000000 */
[----:B--2---:R-:W0:Y:S01]  /*b200*/  F2F.F32.F64 R22, R4 ;  /* 0x0000000400167310 */ /* 0x004e220000301000 */
[----:B------:R-:W-:-:S14]  /*b210*/  DSETP.GEU.AND P0, PT, |R4|, UR4, PT ;  /* 0x0000000404007e2a */ /* 0x000fdc000bf0e200 */
[----:B0-----:R-:W-:Y:S01]  /*b220*/  @!P0 FMUL R22, R22, 1.175494350822287508e-38 ;  /* 0x0080000016168820 */ /* 0x001fe20000400000 */
[----:B------:R-:W-:Y:S06]  /*b230*/  BRA `(.L_x_25856) ;  /* 0x0000000800307947 */ /* 0x000fec0003800000 */
.L_x_25864:
        /* <DEDUP_REMOVED lines=26> */
.L_x_25867:
        /* <DEDUP_REMOVED lines=13> */
.L_x_25866:
[----:B------:R-:W2:Y:S02]  /*b4b0*/  LDG.E.U16 R4, desc[UR36][R4.64] ;  /* 0x0000002404047981 */ /* 0x000ea4000c1e1500 */
[----:B--2---:R-:W-:Y:S01]  /*b4c0*/  IMAD.U32 R22, R4, 0x10000, RZ ;  /* 0x0001000004167824 */ /* 0x004fe200078e00ff */
[----:B------:R-:W-:Y:S06]  /*b4d0*/  BRA `(.L_x_25856) ;  /* 0x0000000400887947 */ /* 0x000fec0003800000 */
.L_x_25863:
        /* <DEDUP_REMOVED lines=11> */
.L_x_25870:
        /* <DEDUP_REMOVED lines=20> */
.L_x_25872:
[----:B------:R-:W-:Y:S05]  /*b6d0*/  BSYNC B0 ;  /* 0x0000000000007941 */ /* 0x000fea0003800000 */
.L_x_25871:
[----:B------:R-:W-:Y:S01]  /*b6e0*/  IMAD.SHL.U32 R3, R3, 0x100000, RZ ;  /* 0x0010000003037824 */ /* 0x000fe200078e00ff */
[----:B------:R-:W-:-:S04]  /*b6f0*/  LEA R5, R0, 0x3b800000, 0x17 ;  /* 0x3b80000000057811 */ /* 0x000fc800078eb8ff */
[----:B------:R-:W-:Y:S01]  /*b700*/  LOP3.LUT R22, R5, R3, R22, 0xfe, !PT ;  /* 0x0000000305167212 */ /* 0x000fe200078efe16 */
[----:B------:R-:W-:Y:S06]  /*b710*/  BRA `(.L_x_25856) ;  /* 0x0000000000f87947 */ /* 0x000fec0003800000 */
.L_x_25869:
        /* <DEDUP_REMOVED lines=20> */
.L_x_25874:
[----:B------:R-:W-:Y:S05]  /*b860*/  BSYNC B0 ;  /* 0x0000000000007941 */ /* 0x000fea0003800000 */
.L_x_25873:
[----:B------:R-:W-:Y:S01]  /*b870*/  IMAD.SHL.U32 R3, R3, 0x200000, RZ ;  /* 0x0020000003037824 */ /* 0x000fe200078e00ff */
[----:B------:R-:W-:-:S04]  /*b880*/  LEA R5, R0, 0x37800000, 0x17 ;  /* 0x3780000000057811 */ /* 0x000fc800078eb8ff */
[----:B------:R-:W-:Y:S01]  /*b890*/  LOP3.LUT R22, R5, R3, R22, 0xfe, !PT ;  /* 0x0000000305167212 */ /* 0x000fe200078efe16 */
[----:B------:R-:W-:Y:S06]  /*b8a0*/  BRA `(.L_x_25856) ;  /* 0x0000000000947947 */ /* 0x000fec0003800000 */
.L_x_25868:
        /* <DEDUP_REMOVED lines=14> */
.L_x_25855:
        /* <DEDUP_REMOVED lines=16> */
.L_x_25877:
[----:B------:R-:W-:Y:S01]  /*ba90*/  IMAD.MOV.U32 R22, RZ, RZ, RZ ;  /* 0x000000ffff167224 */ /* 0x000fe200078e00ff */
[----:B------:R-:W-:Y:S06]  /*baa0*/  BRA `(.L_x_25856) ;  /* 0x0000000000147947 */ /* 0x000fec0003800000 */
.L_x_25876:
[----:B------:R-:W2:Y:S02]  /*bab0*/  LDG.E.64 R4, desc[UR36][R4.64] ;  /* 0x0000002404047981 */ /* 0x000ea4000c1e1b00 */
[----:B--2---:R0:W2:Y:S01]  /*bac0*/  I2F.U64 R22, R4 ;  /* 0x0000000400167312 */ /* 0x0040a20000301000 */
[----:B------:R-:W-:Y:S05]  /*bad0*/  BRA `(.L_x_25856) ;  /* 0x0000000000087947 */ /* 0x000fea0003800000 */
.L_x_25875:
[----:B------:R-:W2:Y:S02]  /*bae0*/  LDG.E R4, desc[UR36][R4.64] ;  /* 0x0000002404047981 */ /* 0x000ea4000c1e1900 */
[----:B--2---:R-:W-:-:S07]  /*baf0*/  I2FP.F32.U32 R22, R4 ;  /* 0x0000000400167245 */ /* 0x004fce0000201000 */
.L_x_25856:
[----:B------:R-:W-:Y:S05]  /*bb00*/  BSYNC B6 ;  /* 0x0000000000067941 */ /* 0x000fea0003800000 */
.L_x_25850:
        /* <DEDUP_REMOVED lines=20> */
.L_x_25882:
[----:B------:R-:W2:Y:S02]  /*bc50*/  LDG.E.U8 R4, desc[UR36][R4.64] ;  /* 0x0000002404047981 */ /* 0x000ea4000c1e1100 */
[----:B--2---:R-:W-:Y:S01]  /*bc60*/  I2FP.F32.U32 R23, R4 ;  /* 0x0000000400177245 */ /* 0x004fe20000201000 */
[----:B------:R-:W-:Y:S06]  /*bc70*/  BRA `(.L_x_25884) ;  /* 0x0000000c002c7947 */ /* 0x000fec0003800000 */
.L_x_25881:
        /* <DEDUP_REMOVED lines=9> */
.L_x_25886:
[----:B------:R-:W2:Y:S02]  /*bd10*/  LDG.E R4, desc[UR36][R4.64] ;  /* 0x0000002404047981 */ /* 0x000ea4000c1e1900 */
[----:B--2---:R-:W-:Y:S01]  /*bd20*/  I2FP.F32.S32 R23, R4 ;  /* 0x0000000400177245 */ /* 0x004fe20000201400 */
[----:B------:R-:W-:Y:S06]  /*bd30*/  BRA `(.L_x_25884) ;  /* 0x0000000800fc7947 */ /* 0x000fec0003800000 */
.L_x_25885:
[----:B------:R-:W2:Y:S02]  /*bd40*/  LDG.E.U16 R4, desc[UR36][R4.64] ;  /* 0x0000002404047981 */ /* 0x000ea4000c1e1500 */
[----:B--2---:R0:W2:Y:S01]  /*bd50*/  I2F.S16 R23, R4 ;  /* 0x0000000400177306 */ /* 0x0040a20000101400 */
[----:B------:R-:W-:Y:S05]  /*bd60*/  BRA `(.L_x_25884) ;  /* 0x0000000800f07947 */ /* 0x000fea0003800000 */
.L_x_25880:
        /* <DEDUP_REMOVED lines=8> */
.L_x_25888:
[----:B------:R-:W2:Y:S02]  /*bdf0*/  LDG.E.U16 R4, desc[UR36][R4.64] ;  /* 0x0000002404047981 */ /* 0x000ea4000c1e1500 */
[----:B--2---:R-:W-:Y:S01]  /*be00*/  HADD2.F32 R23, -RZ, R4.H0_H0 ;  /* 0x20000004ff177230 */ /* 0x004fe20000004100 */
[----:B------:R-:W-:Y:S06]  /*be10*/  BRA `(.L_x_25884) ;  /* 0x0000000800c47947 */ /* 0x000fec0003800000 */
.L_x_25887:
        /* <DEDUP_REMOVED lines=8> */
.L_x_25890:
[----:B------:R-:W2:Y:S02]  /*bea0*/  LDG.E.U16 R4, desc[UR36][R4.64] ;  /* 0x0000002404047981 */ /* 0x000ea4000c1e1500 */
[----:B--2---:R-:W-:Y:S01]  /*beb0*/  HADD2.F32 R23, -RZ, R4.H0_H0 ;  /* 0x20000004ff177230 */ /* 0x004fe20000004100 */
[----:B------:R-:W-:Y:S06]  /*bec0*/  BRA `(.L_x_25884) ;  /* 0x0000000800987947 */ /* 0x000fec0003800000 */
.L_x_25889:
[----:B------:R-:W2:Y:S01]  /*bed0*/  LDG.E.64 R4, desc[UR36][R4.64] ;  /* 0x0000002404047981 */ /* 0x000ea2000c1e1b00 */
[----:B------:R-:W-:Y:S01]  /*bee0*/  UMOV UR4, 0xf0000000 ;  /* 0xf000000000047882 */ /* 0x000fe20000000000 */
[----:B------:R-:W-:Y:S01]  /*bef0*/  UMOV UR5, 0x380fffff ;  /* 0x380fffff00057882 */ /* 0x000fe20000000000 */
[----:B--2---:R-:W0:Y:S01]  /*bf00*/  F2F.F32.F64 R23, R4 ;  /* 0x0000000400177310 */ /* 0x004e220000301000 */
[----:B------:R-:W-:-:S14]  /*bf10*/  DSETP.GEU.AND P0, PT, |R4|, UR4, PT ;  /* 0x0000000404007e2a */ /* 0x000fdc000bf0e200 */
[----:B0-----:R-:W-:Y:S01]  /*bf20*/  @!P0 FMUL R23, R23, 1.175494350822287508e-38 ;  /* 0x0080000017178820 */ /* 0x001fe20000400000 */
[----:B------:R-:W-:Y:S06]  /*bf30*/  BRA `(.L_x_25884) ;  /* 0x00000008007c7947 */ /* 0x000fec0003800000 */
.L_x_25879:
        /* <DEDUP_REMOVED lines=12> */
.L_x_25893:
[----:B------:R-:W2:Y:S01]  /*c000*/  LDG.E.64 R4, desc[UR36][R4.64] ;  /* 0x0000002404047981 */ /* 0x000ea2000c1e1b00 */
[----:B------:R-:W-:Y:S01]  /*c010*/  UMOV UR4, 0xf0000000 ;  /* 0xf000000000047882 */ /* 0x000fe20000000000 */
[----:B------:R-:W-:Y:S01]  /*c020*/  UMOV UR5, 0x380fffff ;  /* 0x380fffff00057882 */ /* 0x000fe20000000000 */
[----:B--2---:R-:W0:Y:S01]  /*c030*/  F2F.F32.F64 R23, R4 ;  /* 0x0000000400177310 */ /* 0x004e220000301000 */
[----:B------:R-:W-:-:S14]  /*c040*/  DSETP.GEU.AND P0, PT, |R4|, UR4, PT ;  /* 0x0000000404007e2a */ /* 0x000fdc000bf0e200 */
[----:B0-----:R-:W-:Y:S01]  /*c050*/  @!P0 FMUL R23, R23, 1.175494350822287508e-38 ;  /* 0x0080000017178820 */ /* 0x001fe20000400000 */
[----:B------:R-:W-:Y:S06]  /*c060*/  BRA `(.L_x_25884) ;  /* 0x0000000800307947 */ /* 0x000fec0003800000 */
.L_x_25892:
        /* <DEDUP_REMOVED lines=26> */
.L_x_25895:
        /* <DEDUP_REMOVED lines=13> */
.L_x_25894:
[----:B------:R-:W2:Y:S02]  /*c2e0*/  LDG.E.U16 R4, desc[UR36][R4.64] ;  /* 0x0000002404047981 */ /* 0x000ea4000c1e1500 */
[----:B--2---:R-:W-:Y:S01]  /*c2f0*/  IMAD.U32 R23, R4, 0x10000, RZ ;  /* 0x0001000004177824 */ /* 0x004fe200078e00ff */
[----:B------:R-:W-:Y:S06]  /*c300*/  BRA `(.L_x_25884) ;  /* 0x0000000400887947 */ /* 0x000fec0003800000 */
.L_x_25891:
        /* <DEDUP_REMOVED lines=11> */
.L_x_25898:
        /* <DEDUP_REMOVED lines=20> */
.L_x_25900:
[----:B------:R-:W-:Y:S05]  /*c500*/  BSYNC B0 ;  /* 0x0000000000007941 */ /* 0x000fea0003800000 */
.L_x_25899:
[----:B------:R-:W-:Y:S01]  /*c510*/  IMAD.SHL.U32 R3, R3, 0x100000, RZ ;  /* 0x0010000003037824 */ /* 0x000fe200078e00ff */
[----:B------:R-:W-:-:S04]  /*c520*/  LEA R0, R0, 0x3b800000, 0x17 ;  /* 0x3b80000000007811 */ /* 0x000fc800078eb8ff */
[----:B------:R-:W-:Y:S01]  /*c530*/  LOP3.LUT R23, R0, R3, R23, 0xfe, !PT ;  /* 0x0000000300177212 */ /* 0x000fe200078efe17 */
[----:B------:R-:W-:Y:S06]  /*c540*/  BRA `(.L_x_25884) ;  /* 0x0000000000f87947 */ /* 0x000fec0003800000 */
.L_x_25897:
        /* <DEDUP_REMOVED lines=20> */
.L_x_25902:
[----:B------:R-:W-:Y:S05]  /*c690*/  BSYNC B0 ;  /* 0x0000000000007941 */ /* 0x000fea0003800000 */
.L_x_25901:
[----:B------:R-:W-:Y:S01]  /*c6a0*/  IMAD.SHL.U32 R3, R3, 0x200000, RZ ;  /* 0x0020000003037824 */ /* 0x000fe200078e00ff */
[----:B------:R-:W-:-:S04]  /*c6b0*/  LEA R0, R0, 0x37800000, 0x17 ;  /* 0x3780000000007811 */ /* 0x000fc800078eb8ff */
[----:B------:R-:W-:Y:S01]  /*c6c0*/  LOP3.LUT R23, R0, R3, R23, 0xfe, !PT ;  /* 0x0000000300177212 */ /* 0x000fe200078efe17 */
[----:B------:R-:W-:Y:S06]  /*c6d0*/  BRA `(.L_x_25884) ;  /* 0x0000000000947947 */ /* 0x000fec0003800000 */
.L_x_25896:
        /* <DEDUP_REMOVED lines=14> */
.L_x_25883:
        /* <DEDUP_REMOVED lines=16> */
.L_x_25905:
[----:B------:R-:W-:Y:S01]  /*c8c0*/  IMAD.MOV.U32 R23, RZ, RZ, RZ ;  /* 0x000000ffff177224 */ /* 0x000fe200078e00ff */
[----:B------:R-:W-:Y:S06]  /*c8d0*/  BRA `(.L_x_25884) ;  /* 0x0000000000147947 */ /* 0x000fec0003800000 */
.L_x_25904:
[----:B------:R-:W2:Y:S02]  /*c8e0*/  LDG.E.64 R4, desc[UR36][R4.64] ;  /* 0x0000002404047981 */ /* 0x000ea4000c1e1b00 */
[----:B--2---:R0:W2:Y:S01]  /*c8f0*/  I2F.U64 R23, R4 ;  /* 0x0000000400177312 */ /* 0x0040a20000301000 */
[----:B------:R-:W-:Y:S05]  /*c900*/  BRA `(.L_x_25884) ;  /* 0x0000000000087947 */ /* 0x000fea0003800000 */
.L_x_25903:
[----:B------:R-:W2:Y:S02]  /*c910*/  LDG.E R4, desc[UR36][R4.64] ;  /* 0x0000002404047981 */ /* 0x000ea4000c1e1900 */
[----:B--2---:R-:W-:-:S07]  /*c920*/  I2FP.F32.U32 R23, R4 ;  /* 0x0000000400177245 */ /* 0x004fce0000201000 */
.L_x_25884:
[----:B------:R-:W-:Y:S05]  /*c930*/  BSYNC B6 ;  /* 0x0000000000067941 */ /* 0x000fea0003800000 */
.L_x_25878:
        /* <DEDUP_REMOVED lines=21> */
.L_x_25910:
[----:B------:R-:W2:Y:S02]  /*ca90*/  LDG.E.U8 R4, desc[UR36][R4.64] ;  /* 0x0000002404047981 */ /* 0x000ea4000c1e1100 */
[----:B--2---:R-:W-:Y:S01]  /*caa0*/  I2FP.F32.U32 R25, R4 ;  /* 0x0000000400197245 */ /* 0x004fe20000201000 */
[----:B------:R-:W-:Y:S06]  /*cab0*/  BRA `(.L_x_25912) ;  /* 0x0000000c002c7947 */ /* 0x000fec0003800000 */
.L_x_25909:
        /* <DEDUP_REMOVED lines=9> */
.L_x_25914:
[----:B------:R-:W2:Y:S02]  /*cb50*/  LDG.E R4, desc[UR36][R4.64] ;  /* 0x0000002404047981 */ /* 0x000ea4000c1e1900 */
[----:B--2---:R-:W-:Y:S01]  /*cb60*/  I2FP.F32.S32 R25, R4 ;  /* 0x0000000400197245 */ /* 0x004fe20000201400 */
[----:B------:R-:W-:Y:S06]  /*cb70*/  BRA `(.L_x_25912) ;  /* 0x0000000800fc7947 */ /* 0x000fec0003800000 */
.L_x_25913:
[----:B------:R-:W2:Y:S02]  /*cb80*/  LDG.E.U16 R4, desc[UR36][R4.64] ;  /* 0x0000002404047981 */ /* 0x000ea4000c1e1500 */
[----:B--2---:R2:W0:Y:S01]  /*cb90*/  I2F.S16 R25, R4 ;  /* 0x0000000400197306 */ /* 0x0044220000101400 */
[----:B------:R-:W-:Y:S05]  /*cba0*/  BRA `(.L_x_25912) ;  /* 0x0000000800f07947 */ /* 0x000fea0003800000 */
.L_x_25908:
        /* <DEDUP_REMOVED lines=8> */
.L_x_25916:
[----:B------:R-:W2:Y:S02]  /*cc30*/  LDG.E.U16 R4, desc[UR36][R4.64] ;  /* 0x0000002404047981 */ /* 0x000ea4000c1e1500 */
[----:B--2---:R-:W-:Y:S01]  /*cc40*/  HADD2.F32 R25, -RZ, R4.H0_H0 ;  /* 0x20000004ff197230 */ /* 0x004fe20000004100 */
[----:B------:R-:W-:Y:S06]  /*cc50*/  BRA `(.L_x_25912) ;  /* 0x0000000800c47947 */ /* 0x000fec0003800000 */
.L_x_25915:
        /* <DEDUP_REMOVED lines=8> */
.L_x_25918:
[----:B------:R-:W2:Y:S02]  /*cce0*/  LDG.E.U16 R4, desc[UR36][R4.64] ;  /* 0x0000002404047981 */ /* 0x000ea4000c1e1500 */
[----:B--2---:R-:W-:Y:S01]  /*ccf0*/  HADD2.F32 R25, -RZ, R4.H0_H0 ;  /* 0x20000004ff197230 */ /* 0x004fe20000004100 */
[----:B------:R-:W-:Y:S06]  /*cd00*/  BRA `(.L_x_25912) ;  /* 0x0000000800987947 */ /* 0x000fec0003800000 */
.L_x_25917:
[----:B------:R-:W2:Y:S01]  /*cd10*/  LDG.E.64 R4, desc[UR36][R4.64] ;  /* 0x0000002404047981 */ /* 0x000ea2000c1e1b00 */
[----:B------:R-:W-:Y:S01]  /*cd20*/  UMOV UR4, 0xf0000000 ;  /* 0xf000000000047882 */ /* 0x000fe20000000000 */
[----:B------:R-:W-:Y:S01]  /*cd30*/  UMOV UR5, 0x380fffff ;  /* 0x380fffff00057882 */ /* 0x000fe20000000000 */
[----:B--2---:R-:W0:Y:S01]  /*cd40*/  F2F.F32.F64 R25, R4 ;  /* 0x0000000400197310 */ /* 0x004e220000301000 */
[----:B------:R-:W-:-:S14]  /*cd50*/  DSETP.GEU.AND P0, PT, |R4|, UR4, PT ;  /* 0x0000000404007e2a */ /* 0x000fdc000bf0e200 */
[----:B0-----:R-:W-:Y:S01]  /*cd60*/  @!P0 FMUL R25, R25, 1.175494350822287508e-38 ;  /* 0x0080000019198820 */ /* 0x001fe20000400000 */
[----:B------:R-:W-:Y:S06]  /*cd70*/  BRA `(.L_x_25912) ;  /* 0x00000008007c7947 */ /* 0x000fec0003800000 */
.L_x_25907:
        /* <DEDUP_REMOVED lines=12> */
.L_x_25921:
[----:B------:R-:W2:Y:S01]  /*ce40*/  LDG.E.64 R4, desc[UR36][R4.64] ;  /* 0x0000002404047981 */ /* 0x000ea2000c1e1b00 */
[----:B------:R-:W-:Y:S01]  /*ce50*/  UMOV UR4, 0xf0000000 ;  /* 0xf000000000047882 */ /* 0x000fe20000000000 */
[----:B------:R-:W-:Y:S01]  /*ce60*/  UMOV UR5, 0x380fffff ;  /* 0x380fffff00057882 */ /* 0x000fe20000000000 */
[----:B--2---:R-:W0:Y:S01]  /*ce70*/  F2F.F32.F64 R25, R4 ;  /* 0x0000000400197310 */ /* 0x004e220000301000 */
[----:B------:R-:W-:-:S14]  /*ce80*/  DSETP.GEU.AND P0, PT, |R4|, UR4, PT ;  /* 0x0000000404007e2a */ /* 0x000fdc000bf0e200 */
[----:B0-----:R-:W-:Y:S01]  /*ce90*/  @!P0 FMUL R25, R25, 1.175494350822287508e-38 ;  /* 0x0080000019198820 */ /* 0x001fe20000400000 */
[----:B------:R-:W-:Y:S06]  /*cea0*/  BRA `(.L_x_25912) ;  /* 0x0000000800307947 */ /* 0x000fec0003800000 */
.L_x_25920:
        /* <DEDUP_REMOVED lines=26> */
.L_x_25923:
        /* <DEDUP_REMOVED lines=13> */
.L_x_25922:
[----:B------:R-:W2:Y:S02]  /*d120*/  LDG.E.U16 R4, desc[UR36][R4.64] ;  /* 0x0000002404047981 */ /* 0x000ea4000c1e1500 */
[----:B--2---:R-:W-:Y:S01]  /*d130*/  IMAD.U32 R25, R4, 0x10000, RZ ;  /* 0x0001000004197824 */ /* 0x004fe200078e00ff */
[----:B------:R-:W-:Y:S06]  /*d140*/  BRA `(.L_x_25912) ;  /* 0x0000000400887947 */ /* 0x000fec0003800000 */
.L_x_25919:
        /* <DEDUP_REMOVED lines=11> */
.L_x_25926:
        /* <DEDUP_REMOVED lines=20> */
.L_x_25928:
[----:B------:R-:W-:Y:S05]  /*d340*/  BSYNC B0 ;  /* 0x0000000000007941 */ /* 0x000fea0003800000 */
.L_x_25927:
[----:B------:R-:W-:Y:S01]  /*d350*/  IMAD.SHL.U32 R3, R3, 0x100000, RZ ;  /* 0x0010000003037824 */ /* 0x000fe200078e00ff */
[----:B------:R-:W-:-:S04]  /*d360*/  LEA R0, R0, 0x3b800000, 0x17 ;  /* 0x3b80000000007811 */ /* 0x000fc800078eb8ff */
[----:B------:R-:W-:Y:S01]  /*d370*/  LOP3.LUT R25, R0, R3, R25, 0xfe, !PT ;  /* 0x0000000300197212 */ /* 0x000fe200078efe19 */
[----:B------:R-:W-:Y:S06]  /*d380*/  BRA `(.L_x_25912) ;  /* 0x0000000000f87947 */ /* 0x000fec0003800000 */
.L_x_25925:
        /* <DEDUP_REMOVED lines=20> */
.L_x_25930:
[----:B------:R-:W-:Y:S05]  /*d4d0*/  BSYNC B0 ;  /* 0x0000000000007941 */ /* 0x000fea0003800000 */
.L_x_25929:
[----:B------:R-:W-:Y:S01]  /*d4e0*/  IMAD.SHL.U32 R3, R3, 0x200000, RZ ;  /* 0x0020000003037824 */ /* 0x000fe200078e00ff */
[----:B------:R-:W-:-:S04]  /*d4f0*/  LEA R0, R0, 0x37800000, 0x17 ;  /* 0x3780000000007811 */ /* 0x000fc800078eb8ff */
[----:B------:R-:W-:Y:S01]  /*d500*/  LOP3.LUT R25, R0, R3, R25, 0xfe, !PT ;  /* 0x0000000300197212 */ /* 0x000fe200078efe19 */
[----:B------:R-:W-:Y:S06]  /*d510*/  BRA `(.L_x_25912) ;  /* 0x0000000000947947 */ /* 0x000fec0003800000 */
.L_x_25924:
        /* <DEDUP_REMOVED lines=14> */
.L_x_25911:
        /* <DEDUP_REMOVED lines=16> */
.L_x_25933:
[----:B------:R-:W-:Y:S01]  /*d700*/  IMAD.MOV.U32 R25, RZ, RZ, RZ ;  /* 0x000000ffff197224 */ /* 0x000fe200078e00ff */
[----:B------:R-:W-:Y:S06]  /*d710*/  BRA `(.L_x_25912) ;  /* 0x0000000000147947 */ /* 0x000fec0003800000 */
.L_x_25932:
[----:B------:R-:W2:Y:S02]  /*d720*/  LDG.E.64 R4, desc[UR36][R4.64] ;  /* 0x0000002404047981 */ /* 0x000ea4000c1e1b00 */
[----:B--2---:R0:W1:Y:S01]  /*d730*/  I2F.U64 R25, R4 ;  /* 0x0000000400197312 */ /* 0x0040620000301000 */
[----:B------:R-:W-:Y:S05]  /*d740*/  BRA `(.L_x_25912) ;  /* 0x0000000000087947 */ /* 0x000fea0003800000 */
.L_x_25931:
[----:B------:R-:W2:Y:S02]  /*d750*/  LDG.E R4, desc[UR36][R4.64] ;  /* 0x0000002404047981 */ /* 0x000ea4000c1e1900 */
[----:B--2---:R-:W-:-:S07]  /*d760*/  I2FP.F32.U32 R25, R4 ;  /* 0x0000000400197245 */ /* 0x004fce0000201000 */
.L_x_25912:
[----:B------:R-:W-:Y:S05]  /*d770*/  BSYNC B6 ;  /* 0x0000000000067941 */ /* 0x000fea0003800000 */
.L_x_25906:
[----:B------:R-:W-:-:S07]  /*d780*/  VIADD R35, R35, 0x80 ;  /* 0x0000008023237836 */ /* 0x000fce0000000000 */
.L_x_25793:
[----:B------:R-:W-:Y:S05]  /*d790*/  BSYNC B7 ;  /* 0x0000000000077941 */ /* 0x000fea0003800000 */
.L_x_25792:
[----:B------:R-:W-:Y:S01]  /*d7a0*/  ISETP.GE.AND P0, PT, R35, R27, PT ;  /* 0x0000001b2300720c */ /* 0x000fe20003f06270 */
[----:B------:R-:W-:Y:S01]  /*d7b0*/  BSSY B7, `(.L_x_25934) ;  /* 0x0000477000077945 */ /* 0x000fe20003800000 */
[----:B------:R-:W-:Y:S02]  /*d7c0*/  IMAD.MOV.U32 R27, RZ, RZ, RZ ;  /* 0x000000ffff1b7224 */ /* 0x000fe400078e00ff */
[----:B------:R-:W-:Y:S02]  /*d7d0*/  IMAD.MOV.U32 R29, RZ, RZ, RZ ;  /* 0x000000ffff1d7224 */ /* 0x000fe400078e00ff */
[----:B------:R-:W-:Y:S02]  /*d7e0*/  IMAD.MOV.U32 R31, RZ, RZ, RZ ;  /* 0x000000ffff1f7224 */ /* 0x000fe400078e00ff */
[----:B-1----:R-:W-:-:S05]  /*d7f0*/  IMAD.MOV.U32 R33, RZ, RZ, RZ ;  /* 0x000000ffff217224 */ /* 0x002fca00078e00ff */
[----:B------:R-:W-:Y:S05]  /*d800*/  @P0 BRA `(.L_x_25935) ;  /* 0x0000004400c40947 */ /* 0x000fea0003800000 */
[----:B------:R-:W1:Y:S01]  /*d810*/  S2R R0, SR_CTAID.X ;  /* 0x0000000000007919 */ /* 0x000e620000002500 */
[----:B------:R-:W3:Y:S01]  /*d820*/  LDC.U8 R6, c[0x0][0x24c] ;  /* 0x00009300ff067b82 */ /* 0x000ee20000000000 */
[----:B------:R-:W-:Y:S01]  /*d830*/  ULDC UR4, c[0x0][0x254] ;  /* 0x0000950000047ab9 */ /* 0x000fe20000000800 */
[----:B------:R-:W-:Y:S06]  /*d840*/  BSSY B6, `(.L_x_25936) ;  /* 0x00000e2000067945 */ /* 0x000fec0003800000 */
[----:B0-2---:R-:W0:Y:S01]  /*d850*/  LDC.64 R4, c[0x0][0x220] ;  /* 0x00008800ff047b82 */ /* 0x005e220000000a00 */
[----:B-1----:R-:W-:Y:S01]  /*d860*/  IMAD R35, R0, 0x200, R35 ;  /* 0x0000020000237824 */ /* 0x002fe200078e0223 */
        /* <DEDUP_REMOVED lines=17> */
.L_x_25940:
[----:B------:R-:W2:Y:S02]  /*d980*/  LDG.E.U8 R4, desc[UR36][R4.64] ;  /* 0x0000002404047981 */ /* 0x000ea4000c1e1100 */
[----:B--2---:R-:W-:Y:S01]  /*d990*/  I2FP.F32.U32 R27, R4 ;  /* 0x00000004001b7245 */ /* 0x004fe20000201000 */
[----:B------:R-:W-:Y:S06]  /*d9a0*/  BRA `(.L_x_25942) ;  /* 0x0000000c002c7947 */ /* 0x000fec0003800000 */
.L_x_25939:
        /* <DEDUP_REMOVED lines=9> */
.L_x_25944:
[----:B------:R-:W2:Y:S02]  /*da40*/  LDG.E R4, desc[UR36][R4.64] ;  /* 0x0000002404047981 */ /* 0x000ea4000c1e1900 */
[----:B--2---:R-:W-:Y:S01]  /*da50*/  I2FP.F32.S32 R27, R4 ;  /* 0x00000004001b7245 */ /* 0x004fe20000201400 */
[----:B------:R-:W-:Y:S06]  /*da60*/  BRA `(.L_x_25942) ;  /* 0x0000000800fc7947 */ /* 0x000fec0003800000 */
.L_x_25943:
[----:B------:R-:W2:Y:S02]  /*da70*/  LDG.E.U16 R4, desc[UR36][R4.64] ;  /* 0x0000002404047981 */ /* 0x000ea4000c1e1500 */
[----:B--2---:R0:W1:Y:S01]  /*da80*/  I2F.S16 R27, R4 ;  /* 0x00000004001b7306 */ /* 0x0040620000101400 */
[----:B------:R-:W-:Y:S05]  /*da90*/  BRA `(.L_x_25942) ;  /* 0x0000000800f07947 */ /* 0x000fea0003800000 */
.L_x_25938:
        /* <DEDUP_REMOVED lines=8> */
.L_x_25946:
[----:B------:R-:W2:Y:S02]  /*db20*/  LDG.E.U16 R4, desc[UR36][R4.64] ;  /* 0x0000002404047981 */ /* 0x000ea4000c1e1500 */
[----:B--2---:R-:W-:Y:S01]  /*db30*/  HADD2.F32 R27, -RZ, R4.H0_H0 ;  /* 0x20000004ff1b7230 */ /* 0x004fe20000004100 */
[----:B------:R-:W-:Y:S06]  /*db40*/  BRA `(.L_x_25942) ;  /* 0x0000000800c47947 */ /* 0x000fec0003800000 */
.L_x_25945:
        /* <DEDUP_REMOVED lines=8> */
.L_x_25948:
[----:B------:R-:W2:Y:S02]  /*dbd0*/  LDG.E.U16 R4, desc[UR36][R4.64] ;  /* 0x0000002404047981 */ /* 0x000ea4000c1e1500 */
[----:B--2---:R-:W-:Y:S01]  /*dbe0*/  HADD2.F32 R27, -RZ, R4.H0_H0 ;  /* 0x20000004ff1b7230 */ /* 0x004fe20000004100 */
[----:B------:R-:W-:Y:S06]  /*dbf0*/  BRA `(.L_x_25942) ;  /* 0x0000000800987947 */ /* 0x000fec0003800000 */
.L_x_25947:
[----:B------:R-:W2:Y:S01]  /*dc00*/  LDG.E.64 R4, desc[UR36][R4.64] ;  /* 0x0000002404047981 */ /* 0x000ea2000c1e1b00 */
[----:B------:R-:W-:Y:S01]  /*dc10*/  UMOV UR4, 0xf0000000 ;  /* 0xf000000000047882 */ /* 0x000fe20000000000 */
[----:B------:R-:W-:Y:S01]  /*dc20*/  UMOV UR5, 0x380fffff ;  /* 0x380fffff00057882 */ /* 0x000fe20000000000 */
[----:B--2---:R-:W0:Y:S01]  /*dc30*/  F2F.F32.F64 R27, R4 ;  /* 0x00000004001b7310 */ /* 0x004e220000301000 */
[----:B------:R-:W-:-:S14]  /*dc40*/  DSETP.GEU.AND P0, PT, |R4|, UR4, PT ;  /* 0x0000000404007e2a */ /* 0x000fdc000bf0e200 */
[----:B0-----:R-:W-:Y:S01]  /*dc50*/  @!P0 FMUL R27, R27, 1.175494350822287508e-38 ;  /* 0x008000001b1b8820 */ /* 0x001fe20000400000 */
[----:B------:R-:W-:Y:S06]  /*dc60*/  BRA `(.L_x_25942) ;  /* 0x00000008007c7947 */ /* 0x000fec0003800000 */
.L_x_25937:
        /* <DEDUP_REMOVED lines=12> */
.L_x_25951:
[----:B------:R-:W2:Y:S01]  /*dd30*/  LDG.E.64 R4, desc[UR36][R4.64] ;  /* 0x0000002404047981 */ /* 0x000ea2000c1e1b00 */
[----:B------:R-:W-:Y:S01]  /*dd40*/  UMOV UR4, 0xf0000000 ;  /* 0xf000000000047882 */ /* 0x000fe20000000000 */
[----:B------:R-:W-:Y:S01]  /*dd50*/  UMOV UR5, 0x380fffff ;  /* 0x380fffff00057882 */ /* 0x000fe20000000000 */
[----:B--2---:R-:W0:Y:S01]  /*dd60*/  F2F.F32.F64 R27, R4 ;  /* 0x00000004001b7310 */ /* 0x004e220000301000 */
[----:B------:R-:W-:-:S14]  /*dd70*/  DSETP.GEU.AND P0, PT, |R4|, UR4, PT ;  /* 0x0000000404007e2a */ /* 0x000fdc000bf0e200 */
[----:B0-----:R-:W-:Y:S01]  /*dd80*/  @!P0 FMUL R27, R27, 1.175494350822287508e-38 ;  /* 0x008000001b1b8820 */ /* 0x001fe20000400000 */
[----:B------:R-:W-:Y:S06]  /*dd90*/  BRA `(.L_x_25942) ;  /* 0x0000000800307947 */ /* 0x000fec0003800000 */
.L_x_25950:
        /* <DEDUP_REMOVED lines=26> */
.L_x_25953:
        /* <DEDUP_REMOVED lines=13> */
.L_x_25952:
[----:B------:R-:W2:Y:S02]  /*e010*/  LDG.E.U16 R4, desc[UR36][R4.64] ;  /* 0x0000002404047981 */ /* 0x000ea4000c1e1500 */
[----:B--2---:R-:W-:Y:S01]  /*e020*/  IMAD.U32 R27, R4, 0x10000, RZ ;  /* 0x00010000041b7824 */ /* 0x004fe200078e00ff */
[----:B------:R-:W-:Y:S06]  /*e030*/  BRA `(.L_x_25942) ;  /* 0x0000000400887947 */ /* 0x000fec0003800000 */
.L_x_25949:
        /* <DEDUP_REMOVED lines=11> */
.L_x_25956:
        /* <DEDUP_REMOVED lines=20> */
.L_x_25958:
[----:B------:R-:W-:Y:S05]  /*e230*/  BSYNC B0 ;  /* 0x0000000000007941 */ /* 0x000fea0003800000 */
.L_x_25957:
[----:B------:R-:W-:Y:S01]  /*e240*/  IMAD.SHL.U32 R3, R3, 0x100000, RZ ;  /* 0x0010000003037824 */ /* 0x000fe200078e00ff */
[----:B------:R-:W-:-:S04]  /*e250*/  LEA R0, R0, 0x3b800000, 0x17 ;  /* 0x3b80000000007811 */ /* 0x000fc800078eb8ff */
[----:B------:R-:W-:Y:S01]  /*e260*/  LOP3.LUT R27, R0, R3, R27, 0xfe, !PT ;  /* 0x00000003001b7212 */ /* 0x000fe200078efe1b */
[----:B------:R-:W-:Y:S06]  /*e270*/  BRA `(.L_x_25942) ;  /* 0x0000000000f87947 */ /* 0x000fec0003800000 */
.L_x_25955:
        /* <DEDUP_REMOVED lines=20> */
.L_x_25960:
[----:B------:R-:W-:Y:S05]  /*e3c0*/  BSYNC B0 ;  /* 0x0000000000007941 */ /* 0x000fea0003800000 */
.L_x_25959:
[----:B------:R-:W-:Y:S01]  /*e3d0*/  IMAD.SHL.U32 R3, R3, 0x200000, RZ ;  /* 0x0020000003037824 */ /* 0x000fe200078e00ff */
[----:B------:R-:W-:-:S04]  /*e3e0*/  LEA R0, R0, 0x37800000, 0x17 ;  /* 0x3780000000007811 */ /* 0x000fc800078eb8ff */
[----:B------:R-:W-:Y:S01]  /*e3f0*/  LOP3.LUT R27, R0, R3, R27, 0xfe, !PT ;  /* 0x00000003001b7212 */ /* 0x000fe200078efe1b */
[----:B------:R-:W-:Y:S06]  /*e400*/  BRA `(.L_x_25942) ;  /* 0x0000000000947947 */ /* 0x000fec0003800000 */
.L_x_25954:
        /* <DEDUP_REMOVED lines=14> */
.L_x_25941:
        /* <DEDUP_REMOVED lines=16> */
.L_x_25963:
[----:B------:R-:W-:Y:S01]  /*e5f0*/  IMAD.MOV.U32 R27, RZ, RZ, RZ ;  /* 0x000000ffff1b7224 */ /* 0x000fe200078e00ff */
[----:B------:R-:W-:Y:S06]  /*e600*/  BRA `(.L_x_25942) ;  /* 0x0000000000147947 */ /* 0x000fec0003800000 */
.L_x_25962:
[----:B------:R-:W2:Y:S02]  /*e610*/  LDG.E.64 R4, desc[UR36][R4.64] ;  /* 0x0000002404047981 */ /* 0x000ea4000c1e1b00 */
[----:B--2---:R0:W1:Y:S01]  /*e620*/  I2F.U64 R27, R4 ;  /* 0x00000004001b7312 */ /* 0x0040620000301000 */
[----:B------:R-:W-:Y:S05]  /*e630*/  BRA `(.L_x_25942) ;  /* 0x0000000000087947 */ /* 0x000fea0003800000 */
.L_x_25961:
[----:B------:R-:W2:Y:S02]  /*e640*/  LDG.E R4, desc[UR36][R4.64] ;  /* 0x0000002404047981 */ /* 0x000ea4000c1e1900 */
[----:B--2---:R-:W-:-:S07]  /*e650*/  I2FP.F32.U32 R27, R4 ;  /* 0x00000004001b7245 */ /* 0x004fce0000201000 */
.L_x_25942:
[----:B------:R-:W-:Y:S05]  /*e660*/  BSYNC B6 ;  /* 0x0000000000067941 */ /* 0x000fea0003800000 */
.L_x_25936:
[----:B------:R-:W4:Y:S01]  /*e670*/  LDC.U8 R6, c[0x0][0x24d] ;  /* 0x00009340ff067b82 */ /* 0x000f220000000000 */
[----:B------:R-:W-:Y:S01]  /*e680*/  ULDC UR4, c[0x0][0x258] ;  /* 0x0000960000047ab9 */ /* 0x000fe20000000800 */
[----:B------:R-:W-:Y:S01]  /*e690*/  BSSY B6, `(.L_x_25964) ;  /* 0x00000e1000067945 */ /* 0x000fe20003800000 */
        /* <DEDUP_REMOVED lines=18> */
.L_x_25968:
[----:B------:R-:W2:Y:S02]  /*e7c0*/  LDG.E.U8 R4, desc[UR36][R4.64] ;  /* 0x0000002404047981 */ /* 0x000ea4000c1e1100 */
[----:B--2---:R-:W-:Y:S01]  /*e7d0*/  I2FP.F32.U32 R29, R4 ;  /* 0x00000004001d7245 */ /* 0x004fe20000201000 */
[----:B------:R-:W-:Y:S06]  /*e7e0*/  BRA `(.L_x_25970) ;  /* 0x0000000c002c7947 */ /* 0x000fec0003800000 */
.L_x_25967:
        /* <DEDUP_REMOVED lines=9> */
.L_x_25972:
[----:B------:R-:W2:Y:S02]  /*e880*/  LDG.E R4, desc[UR36][R4.64] ;  /* 0x0000002404047981 */ /* 0x000ea4000c1e1900 */
[----:B--2---:R-:W-:Y:S01]  /*e890*/  I2FP.F32.S32 R29, R4 ;  /* 0x00000004001d7245 */ /* 0x004fe20000201400 */
[----:B------:R-:W-:Y:S06]  /*e8a0*/  BRA `(.L_x_25970) ;  /* 0x0000000800fc7947 */ /* 0x000fec0003800000 */
.L_x_25971:
[----:B------:R-:W2:Y:S02]  /*e8b0*/  LDG.E.U16 R4, desc[UR36][R4.64] ;  /* 0x0000002404047981 */ /* 0x000ea4000c1e1500 */
[----:B--2---:R0:W2:Y:S01]  /*e8c0*/  I2F.S16 R29, R4 ;  /* 0x00000004001d7306 */ /* 0x0040a20000101400 */
[----:B------:R-:W-:Y:S05]  /*e8d0*/  BRA `(.L_x_25970) ;  /* 0x0000000800f07947 */ /* 0x000fea0003800000 */
.L_x_25966:
        /* <DEDUP_REMOVED lines=8> */
.L_x_25974:
[----:B------:R-:W2:Y:S02]  /*e960*/  LDG.E.U16 R4, desc[UR36][R4.64] ;  /* 0x0000002404047981 */ /* 0x000ea4000c1e1500 */
[----:B--2---:R-:W-:Y:S01]  /*e970*/  HADD2.F32 R29, -RZ, R4.H0_H0 ;  /* 0x20000004ff1d7230 */ /* 0x004fe20000004100 */
[----:B------:R-:W-:Y:S06]  /*e980*/  BRA `(.L_x_25970) ;  /* 0x0000000800c47947 */ /* 0x000fec0003800000 */
.L_x_25973:
        /* <DEDUP_REMOVED lines=8> */
.L_x_25976:
[----:B------:R-:W2:Y:S02]  /*ea10*/  LDG.E.U16 R4, desc[UR36][R4.64] ;  /* 0x0000002404047981 */ /* 0x000ea4000c1e1500 */
[----:B--2---:R-:W-:Y:S01]  /*ea20*/  HADD2.F32 R29, -RZ, R4.H0_H0 ;  /* 0x20000004ff1d7230 */ /* 0x004fe20000004100 */
[----:B------:R-:W-:Y:S06]  /*ea30*/  BRA `(.L_x_25970) ;  /* 0x0000000800987947 */ /* 0x000fec0003800000 */
.L_x_25975:
[----:B------:R-:W2:Y:S01]  /*ea40*/  LDG.E.64 R4, desc[UR36][R4.64] ;  /* 0x0000002404047981 */ /* 0x000ea2000c1e1b00 */
[----:B------:R-:W-:Y:S01]  /*ea50*/  UMOV UR4, 0xf0000000 ;  /* 0xf000000000047882 */ /* 0x000fe20000000000 */
[----:B------:R-:W-:Y:S01]  /*ea60*/  UMOV UR5, 0x380fffff ;  /* 0x380fffff00057882 */ /* 0x000fe20000000000 */
[----:B--2---:R-:W0:Y:S01]  /*ea70*/  F2F.F32.F64 R29, R4 ;  /* 0x00000004001d7310 */ /* 0x004e220000301000 */
[----:B------:R-:W-:-:S14]  /*ea80*/  DSETP.GEU.AND P0, PT, |R4|, UR4, PT ;  /* 0x0000000404007e2a */ /* 0x000fdc000bf0e200 */
[----:B0-----:R-:W-:Y:S01]  /*ea90*/  @!P0 FMUL R29, R29, 1.175494350822287508e-38 ;  /* 0x008000001d1d8820 */ /* 0x001fe20000400000 */
[----:B------:R-:W-:Y:S06]  /*eaa0*/  BRA `(.L_x_25970) ;  /* 0x00000008007c7947 */ /* 0x000fec0003800000 */
.L_x_25965:
        /* <DEDUP_REMOVED lines=12> */
.L_x_25979:
[----:B------:R-:W2:Y:S01]  /*eb70*/  LDG.E.64 R4, desc[UR36][R4.64] ;  /* 0x0000002404047981 */ /* 0x000ea2000c1e1b00 */
[----:B------:R-:W-:Y:S01]  /*eb80*/  UMOV UR4, 0xf0000000 ;  /* 0xf000000000047882 */ /* 0x000fe20000000000 */
[----:B------:R-:W-:Y:S01]  /*eb90*/  UMOV UR5, 0x380fffff ;  /* 0x380fffff00057882 */ /* 0x000fe20000000000 */
[----:B--2---:R-:W0:Y:S01]  /*eba0*/  F2F.F32.F64 R29, R4 ;  /* 0x00000004001d7310 */ /* 0x004e220000301000 */
[----:B------:R-:W-:-:S14]  /*ebb0*/  DSETP.GEU.AND P0, PT, |R4|, UR4, PT ;  /* 0x0000000404007e2a */ /* 0x000fdc000bf0e200 */
[----:B0-----:R-:W-:Y:S01]  /*ebc0*/  @!P0 FMUL R29, R29, 1.175494350822287508e-38 ;  /* 0x008000001d1d8820 */ /* 0x001fe20000400000 */
[----:B------:R-:W-:Y:S06]  /*ebd0*/  BRA `(.L_x_25970) ;  /* 0x0000000800307947 */ /* 0x000fec0003800000 */
.L_x_25978:
        /* <DEDUP_REMOVED lines=26> */
.L_x_25981:
        /* <DEDUP_REMOVED lines=13> */
.L_x_25980:
[----:B------:R-:W2:Y:S02]  /*ee50*/  LDG.E.U16 R4, desc[UR36][R4.64] ;  /* 0x0000002404047981 */ /* 0x000ea4000c1e1500 */
[----:B--2---:R-:W-:Y:S01]  /*ee60*/  IMAD.U32 R29, R4, 0x10000, RZ ;  /* 0x00010000041d7824 */ /* 0x004fe200078e00ff */
[----:B------:R-:W-:Y:S06]  /*ee70*/  BRA `(.L_x_25970) ;  /* 0x0000000400887947 */ /* 0x000fec0003800000 */
.L_x_25977:
        /* <DEDUP_REMOVED lines=11> */
.L_x_25984:
        /* <DEDUP_REMOVED lines=20> */
.L_x_25986:
[----:B------:R-:W-:Y:S05]  /*f070*/  BSYNC B0 ;  /* 0x0000000000007941 */ /* 0x000fea0003800000 */
.L_x_25985:
[----:B------:R-:W-:Y:S01]  /*f080*/  IMAD.SHL.U32 R3, R3, 0x100000, RZ ;  /* 0x0010000003037824 */ /* 0x000fe200078e00ff */
[----:B------:R-:W-:-:S04]  /*f090*/  LEA R0, R0, 0x3b800000, 0x17 ;  /* 0x3b80000000007811 */ /* 0x000fc800078eb8ff */
[----:B------:R-:W-:Y:S01]  /*f0a0*/  LOP3.LUT R29, R0, R3, R29, 0xfe, !PT ;  /* 0x00000003001d7212 */ /* 0x000fe200078efe1d */
[----:B------:R-:W-:Y:S06]  /*f0b0*/  BRA `(.L_x_25970) ;  /* 0x0000000000f87947 */ /* 0x000fec0003800000 */
.L_x_25983:
        /* <DEDUP_REMOVED lines=20> */
.L_x_25988:
[----:B------:R-:W-:Y:S05]  /*f200*/  BSYNC B0 ;  /* 0x0000000000007941 */ /* 0x000fea0003800000 */
.L_x_25987:
[----:B------:R-:W-:Y:S01]  /*f210*/  IMAD.SHL.U32 R3, R3, 0x200000, RZ ;  /* 0x0020000003037824 */ /* 0x000fe200078e00ff */
[----:B------:R-:W-:-:S04]  /*f220*/  LEA R0, R0, 0x37800000, 0x17 ;  /* 0x3780000000007811 */ /* 0x000fc800078eb8ff */
[----:B------:R-:W-:Y:S01]  /*f230*/  LOP3.LUT R29, R0, R3, R29, 0xfe, !PT ;  /* 0x00000003001d7212 */ /* 0x000fe200078efe1d */
[----:B------:R-:W-:Y:S06]  /*f240*/  BRA `(.L_x_25970) ;  /* 0x0000000000947947 */ /* 0x000fec0003800000 */
.L_x_25982:
        /* <DEDUP_REMOVED lines=14> */
.L_x_25969:
        /* <DEDUP_REMOVED lines=16> */
.L_x_25991:
[----:B------:R-:W-:Y:S01]  /*f430*/  IMAD.MOV.U32 R29, RZ, RZ, RZ ;  /* 0x000000ffff1d7224 */ /* 0x000fe200078e00ff */
[----:B------:R-:W-:Y:S06]  /*f440*/  BRA `(.L_x_25970) ;  /* 0x0000000000147947 */ /* 0x000fec0003800000 */
.L_x_25990:
[----:B------:R-:W2:Y:S02]  /*f450*/  LDG.E.64 R4, desc[UR36][R4.64] ;  /* 0x0000002404047981 */ /* 0x000ea4000c1e1b00 */
[----:B--2---:R0:W2:Y:S01]  /*f460*/  I2F.U64 R29, R4 ;  /* 0x00000004001d7312 */ /* 0x0040a20000301000 */
[----:B------:R-:W-:Y:S05]  /*f470*/  BRA `(.L_x_25970) ;  /* 0x0000000000087947 */ /* 0x000fea0003800000 */
.L_x_25989:
[----:B------:R-:W2:Y:S02]  /*f480*/  LDG.E R4, desc[UR36][R4.64] ;  /* 0x0000002404047981 */ /* 0x000ea4000c1e1900 */
[----:B--2---:R-:W-:-:S07]  /*f490*/  I2FP.F32.U32 R29, R4 ;  /* 0x00000004001d7245 */ /* 0x004fce0000201000 */
.L_x_25970:
[----:B------:R-:W-:Y:S05]  /*f4a0*/  BSYNC B6 ;  /* 0x0000000000067941 */ /* 0x000fea0003800000 */
.L_x_25964:
[----:B------:R-:W1:Y:S01]  /*f4b0*/  LDC.U8 R6, c[0x0][0x24e] ;  /* 0x00009380ff067b82 */ /* 0x000e620000000000 */
[----:B------:R-:W-:Y:S01]  /*f4c0*/  ULDC UR4, c[0x0][0x25c] ;  /* 0x0000970000047ab9 */ /* 0x000fe20000000800 */
[----:B------:R-:W-:Y:S01]  /*f4d0*/  BSSY B6, `(.L_x_25992) ;  /* 0x00000e1000067945 */ /* 0x000fe20003800000 */
[----:B------:R-:W-:-:S05]  /*f4e0*/  IMAD R3, R35, UR4, RZ ;  /* 0x0000000423037c24 */ /* 0x000fca000f8e02ff */
[----:B0--34-:R-:W0:Y:S01]  /*f4f0*/  LDC.64 R4, c[0x0][0x230] ;  /* 0x00008c00ff047b82 */ /* 0x019e220000000a00 */
        /* <DEDUP_REMOVED lines=16> */
.L_x_25996:
[----:B------:R-:W3:Y:S02]  /*f600*/  LDG.E.U8 R4, desc[UR36][R4.64] ;  /* 0x0000002404047981 */ /* 0x000ee4000c1e1100 */
[----:B---3--:R-:W-:Y:S01]  /*f610*/  I2FP.F32.U32 R31, R4 ;  /* 0x00000004001f7245 */ /* 0x008fe20000201000 */
[----:B------:R-:W-:Y:S06]  /*f620*/  BRA `(.L_x_25998) ;  /* 0x0000000c002c7947 */ /* 0x000fec0003800000 */
.L_x_25995:
        /* <DEDUP_REMOVED lines=9> */
.L_x_26000:
[----:B------:R-:W3:Y:S02]  /*f6c0*/  LDG.E R4, desc[UR36][R4.64] ;  /* 0x0000002404047981 */ /* 0x000ee4000c1e1900 */
[----:B---3--:R-:W-:Y:S01]  /*f6d0*/  I2FP.F32.S32 R31, R4 ;  /* 0x00000004001f7245 */ /* 0x008fe20000201400 */
[----:B------:R-:W-:Y:S06]  /*f6e0*/  BRA `(.L_x_25998) ;  /* 0x0000000800fc7947 */ /* 0x000fec0003800000 */
.L_x_25999:
[----:B------:R-:W3:Y:S02]  /*f6f0*/  LDG.E.U16 R4, desc[UR36][R4.64] ;  /* 0x0000002404047981 */ /* 0x000ee4000c1e1500 */
[----:B---3--:R3:W4:Y:S01]  /*f700*/  I2F.S16 R31, R4 ;  /* 0x00000004001f7306 */ /* 0x0087220000101400 */
[----:B------:R-:W-:Y:S05]  /*f710*/  BRA `(.L_x_25998) ;  /* 0x0000000800f07947 */ /* 0x000fea0003800000 */
.L_x_25994:
        /* <DEDUP_REMOVED lines=8> */
.L_x_26002:
[----:B------:R-:W3:Y:S02]  /*f7a0*/  LDG.E.U16 R4, desc[UR36][R4.64] ;  /* 0x0000002404047981 */ /* 0x000ee4000c1e1500 */
[----:B---3--:R-:W-:Y:S01]  /*f7b0*/  HADD2.F32 R31, -RZ, R4.H0_H0 ;  /* 0x20000004ff1f7230 */ /* 0x008fe20000004100 */
[----:B------:R-:W-:Y:S06]  /*f7c0*/  BRA `(.L_x_25998) ;  /* 0x0000000800c47947 */ /* 0x000fec0003800000 */
.L_x_26001:
        /* <DEDUP_REMOVED lines=8> */
.L_x_26004:
[----:B------:R-:W3:Y:S02]  /*f850*/  LDG.E.U16 R4, desc[UR36][R4.64] ;  /* 0x0000002404047981 */ /* 0x000ee4000c1e1500 */
[----:B---3--:R-:W-:Y:S01]  /*f860*/  HADD2.F32 R31, -RZ, R4.H0_H0 ;  /* 0x20000004ff1f7230 */ /* 0x008fe20000004100 */
[----:B------:R-:W-:Y:S06]  /*f870*/  BRA `(.L_x_25998) ;  /* 0x0000000800987947 */ /* 0x000fec0003800000 */
.L_x_26003:
[----:B------:R-:W3:Y:S01]  /*f880*/  LDG.E.64 R4, desc[UR36][R4.64] ;  /* 0x0000002404047981 */ /* 0x000ee2000c1e1b00 */
[----:B------:R-:W-:Y:S01]  /*f890*/  UMOV UR4, 0xf0000000 ;  /* 0xf000000000047882 */ /* 0x000fe20000000000 */
[----:B------:R-:W-:Y:S01]  /*f8a0*/  UMOV UR5, 0x380fffff ;  /* 0x380fffff00057882 */ /* 0x000fe20000000000 */
[----:B---3--:R-:W0:Y:S01]  /*f8b0*/  F2F.F32.F64 R31, R4 ;  /* 0x00000004001f7310 */ /* 0x008e220000301000 */
[----:B------:R-:W-:-:S14]  /*f8c0*/  DSETP.GEU.AND P0, PT, |R4|, UR4, PT ;  /* 0x0000000404007e2a */ /* 0x000fdc000bf0e200 */
[----:B0-----:R-:W-:Y:S01]  /*f8d0*/  @!P0 FMUL R31, R31, 1.175494350822287508e-38 ;  /* 0x008000001f1f8820 */ /* 0x001fe20000400000 */
[----:B------:R-:W-:Y:S06]  /*f8e0*/  BRA `(.L_x_25998) ;  /* 0x00000008007c7947 */ /* 0x000fec0003800000 */
.L_x_25993:
        /* <DEDUP_REMOVED lines=12> */
.L_x_26007:
[----:B------:R-:W3:Y:S01]  /*f9b0*/  LDG.E.64 R4, desc[UR36][R4.64] ;  /* 0x0000002404047981 */ /* 0x000ee2000c1e1b00 */
[----:B------:R-:W-:Y:S01]  /*f9c0*/  UMOV UR4, 0xf0000000 ;  /* 0xf000000000047882 */ /* 0x000fe20000000000 */
[----:B------:R-:W-:Y:S01]  /*f9d0*/  UMOV UR5, 0x380fffff ;  /* 0x380fffff00057882 */ /* 0x000fe20000000000 */
[----:B---3--:R-:W0:Y:S01]  /*f9e0*/  F2F.F32.F64 R31, R4 ;  /* 0x00000004001f7310 */ /* 0x008e220000301000 */
[----:B------:R-:W-:-:S14]  /*f9f0*/  DSETP.GEU.AND P0, PT, |R4|, UR4, PT ;  /* 0x0000000404007e2a */ /* 0x000fdc000bf0e200 */
[----:B0-----:R-:W-:Y:S01]  /*fa00*/  @!P0 FMUL R31, R31, 1.175494350822287508e-38 ;  /* 0x008000001f1f8820 */ /* 0x001fe20000400000 */
[----:B------:R-:W-:Y:S06]  /*fa10*/  BRA `(.L_x_25998) ;  /* 0x0000000800307947 */ /* 0x000fec0003800000 */
.L_x_26006:
        /* <DEDUP_REMOVED lines=26> */
.L_x_26009:
        /* <DEDUP_REMOVED lines=13> */
.L_x_26008:
[----:B------:R-:W3:Y:S02]  /*fc90*/  LDG.E.U16 R4, desc[UR36][R4.64] ;  /* 0x0000002404047981 */ /* 0x000ee4000c1e1500 */
[----:B---3--:R-:W-:Y:S01]  /*fca0*/  IMAD.U32 R31, R4, 0x10000, RZ ;  /* 0x00010000041f7824 */ /* 0x008fe200078e00ff */
[----:B------:R-:W-:Y:S06]  /*fcb0*/  BRA `(.L_x_25998) ;  /* 0x0000000400887947 */ /* 0x000fec0003800000 */
.L_x_26005:
        /* <DEDUP_REMOVED lines=11> */
.L_x_26012:
        /* <DEDUP_REMOVED lines=20> */
.L_x_26014:
[----:B------:R-:W-:Y:S05]  /*feb0*/  BSYNC B0 ;  /* 0x0000000000007941 */ /* 0x000fea0003800000 */
.L_x_26013:
[----:B------:R-:W-:Y:S01]  /*fec0*/  IMAD.SHL.U32 R3, R3, 0x100000, RZ ;  /* 0x0010000003037824 */ /* 0x000fe200078e00ff */
[----:B------:R-:W-:-:S04]  /*fed0*/  LEA R0, R0, 0x3b800000, 0x17 ;  /* 0x3b80000000007811 */ /* 0x000fc800078eb8ff */
[----:B------:R-:W-:Y:S01]  /*fee0*/  LOP3.LUT R31, R0, R3, R31, 0xfe, !PT ;  /* 0x00000003001f7212 */ /* 0x000fe200078efe1f */
[----:B------:R-:W-:Y:S06]  /*fef0*/  BRA `(.L_x_25998) ;  /* 0x0000000000f87947 */ /* 0x000fec0003800000 */
.L_x_26011:
        /* <DEDUP_REMOVED lines=20> */
.L_x_26016:
[----:B------:R-:W-:Y:S05]  /*10040*/  BSYNC B0 ;  /* 0x0000000000007941 */ /* 0x000fea0003800000 */
.L_x_26015:
[----:B------:R-:W-:Y:S01]  /*10050*/  IMAD.SHL.U32 R3, R3, 0x200000, RZ ;  /* 0x0020000003037824 */ /* 0x000fe200078e00ff */
[----:B------:R-:W-:-:S04]  /*10060*/  LEA R0, R0, 0x37800000, 0x17 ;  /* 0x3780000000007811 */ /* 0x000fc800078eb8ff */
[----:B------:R-:W-:Y:S01]  /*10070*/  LOP3.LUT R31, R0, R3, R31, 0xfe, !PT ;  /* 0x00000003001f7212 */ /* 0x000fe200078efe1f */
[----:B------:R-:W-:Y:S06]  /*10080*/  BRA `(.L_x_25998) ;  /* 0x0000000000947947 */ /* 0x000fec0003800000 */
.L_x_26010:
        /* <DEDUP_REMOVED lines=14> */
.L_x_25997:
        /* <DEDUP_REMOVED lines=16> */
.L_x_26019:
[----:B------:R-:W-:Y:S01]  /*10270*/  IMAD.MOV.U32 R31, RZ, RZ, RZ ;  /* 0x000000ffff1f7224 */ /* 0x000fe200078e00ff */
[----:B------:R-:W-:Y:S06]  /*10280*/  BRA `(.L_x_25998) ;  /* 0x0000000000147947 */ /* 0x000fec0003800000 */
.L_x_26018:
[----:B------:R-:W3:Y:S02]  /*10290*/  LDG.E.64 R4, desc[UR36][R4.64] ;  /* 0x0000002404047981 */ /* 0x000ee4000c1e1b00 */
[----:B---3--:R0:W1:Y:S01]  /*102a0*/  I2F.U64 R31, R4 ;  /* 0x00000004001f7312 */ /* 0x0080620000301000 */
[----:B------:R-:W-:Y:S05]  /*102b0*/  BRA `(.L_x_25998) ;  /* 0x0000000000087947 */ /* 0x000fea0003800000 */
.L_x_26017:
[----:B------:R-:W3:Y:S02]  /*102c0*/  LDG.E R4, desc[UR36][R4.64] ;  /* 0x0000002404047981 */ /* 0x000ee4000c1e1900 */
[----:B---3--:R-:W-:-:S07]  /*102d0*/  I2FP.F32.U32 R31, R4 ;  /* 0x00000004001f7245 */ /* 0x008fce0000201000 */
.L_x_25998:
[----:B------:R-:W-:Y:S05]  /*102e0*/  BSYNC B6 ;  /* 0x0000000000067941 */ /* 0x000fea0003800000 */
.L_x_25992:
        /* <DEDUP_REMOVED lines=21> */
.L_x_26024:
[----:B------:R-:W2:Y:S02]  /*10440*/  LDG.E.U8 R4, desc[UR36][R4.64] ;  /* 0x0000002404047981 */ /* 0x000ea4000c1e1100 */
[----:B--2---:R-:W-:Y:S01]  /*10450*/  I2FP.F32.U32 R33, R4 ;  /* 0x0000000400217245 */ /* 0x004fe20000201000 */
[----:B------:R-:W-:Y:S06]  /*10460*/  BRA `(.L_x_26026) ;  /* 0x0000000c002c7947 */ /* 0x000fec0003800000 */
.L_x_26023:
        /* <DEDUP_REMOVED lines=9> */
.L_x_26028:
[----:B------:R-:W2:Y:S02]  /*10500*/  LDG.E R4, desc[UR36][R4.64] ;  /* 0x0000002404047981 */ /* 0x000ea4000c1e1900 */
[----:B--2---:R-:W-:Y:S01]  /*10510*/  I2FP.F32.S32 R33, R4 ;  /* 0x0000000400217245 */ /* 0x004fe20000201400 */
[----:B------:R-:W-:Y:S06]  /*10520*/  BRA `(.L_x_26026) ;  /* 0x0000000800fc7947 */ /* 0x000fec0003800000 */
.L_x_26027:
[----:B------:R-:W2:Y:S02]  /*10530*/  LDG.E.U16 R4, desc[UR36][R4.64] ;  /* 0x0000002404047981 */ /* 0x000ea4000c1e1500 */
[----:B--2---:R0:W2:Y:S01]  /*10540*/  I2F.S16 R33, R4 ;  /* 0x0000000400217306 */ /* 0x0040a20000101400 */
[----:B------:R-:W-:Y:S05]  /*10550*/  BRA `(.L_x_26026) ;  /* 0x0000000800f07947 */ /* 0x000fea0003800000 */
.L_x_26022:
        /* <DEDUP_REMOVED lines=8> */
.L_x_26030:
[----:B------:R-:W2:Y:S02]  /*105e0*/  LDG.E.U16 R4, desc[UR36][R4.64] ;  /* 0x0000002404047981 */ /* 0x000ea4000c1e1500 */
[----:B--2---:R-:W-:Y:S01]  /*105f0*/  HADD2.F32 R33, -RZ, R4.H0_H0 ;  /* 0x20000004ff217230 */ /* 0x004fe20000004100 */
[----:B------:R-:W-:Y:S06]  /*10600*/  BRA `(.L_x_26026) ;  /* 0x0000000800c47947 */ /* 0x000fec0003800000 */
.L_x_26029:
        /* <DEDUP_REMOVED lines=8> */
.L_x_26032:
[----:B------:R-:W2:Y:S02]  /*10690*/  LDG.E.U16 R4, desc[UR36][R4.64] ;  /* 0x0000002404047981 */ /* 0x000ea4000c1e1500 */
[----:B--2---:R-:W-:Y:S01]  /*106a0*/  HADD2.F32 R33, -RZ, R4.H0_H0 ;  /* 0x20000004ff217230 */ /* 0x004fe20000004100 */
[----:B------:R-:W-:Y:S06]  /*106b0*/  BRA `(.L_x_26026) ;  /* 0x0000000800987947 */ /* 0x000fec0003800000 */
.L_x_26031:
[----:B------:R-:W2:Y:S01]  /*106c0*/  LDG.E.64 R4, desc[UR36][R4.64] ;  /* 0x0000002404047981 */ /* 0x000ea2000c1e1b00 */
[----:B------:R-:W-:Y:S01]  /*106d0*/  UMOV UR4, 0xf0000000 ;  /* 0xf000000000047882 */ /* 0x000fe20000000000 */
[----:B------:R-:W-:Y:S01]  /*106e0*/  UMOV UR5, 0x380fffff ;  /* 0x380fffff00057882 */ /* 0x000fe20000000000 */
[----:B--2---:R-:W0:Y:S01]  /*106f0*/  F2F.F32.F64 R33, R4 ;  /* 0x0000000400217310 */ /* 0x004e220000301000 */
[----:B------:R-:W-:-:S14]  /*10700*/  DSETP.GEU.AND P0, PT, |R4|, UR4, PT ;  /* 0x0000000404007e2a */ /* 0x000fdc000bf0e200 */
[----:B0-----:R-:W-:Y:S01]  /*10710*/  @!P0 FMUL R33, R33, 1.175494350822287508e-38 ;  /* 0x0080000021218820 */ /* 0x001fe20000400000 */
[----:B------:R-:W-:Y:S06]  /*10720*/  BRA `(.L_x_26026) ;  /* 0x00000008007c7947 */ /* 0x000fec0003800000 */
.L_x_26021:
        /* <DEDUP_REMOVED lines=12> */
.L_x_26035:
[----:B------:R-:W2:Y:S01]  /*107f0*/  LDG.E.64 R4, desc[UR36][R4.64] ;  /* 0x0000002404047981 */ /* 0x000ea2000c1e1b00 */
[----:B------:R-:W-:Y:S01]  /*10800*/  UMOV UR4, 0xf0000000 ;  /* 0xf000000000047882 */ /* 0x000fe20000000000 */
[----:B------:R-:W-:Y:S01]  /*10810*/  UMOV UR5, 0x380fffff ;  /* 0x380fffff00057882 */ /* 0x000fe20000000000 */
[----:B--2---:R-:W0:Y:S01]  /*10820*/  F2F.F32.F64 R33, R4 ;  /* 0x0000000400217310 */ /* 0x004e220000301000 */
[----:B------:R-:W-:-:S14]  /*10830*/  DSETP.GEU.AND P0, PT, |R4|, UR4, PT ;  /* 0x0000000404007e2a */ /* 0x000fdc000bf0e200 */
[----:B0-----:R-:W-:Y:S01]  /*10840*/  @!P0 FMUL R33, R33, 1.175494350822287508e-38 ;  /* 0x0080000021218820 */ /* 0x001fe20000400000 */
[----:B------:R-:W-:Y:S06]  /*10850*/  BRA `(.L_x_26026) ;  /* 0x0000000800307947 */ /* 0x000fec0003800000 */
.L_x_26034:
        /* <DEDUP_REMOVED lines=26> */
.L_x_26037:
        /* <DEDUP_REMOVED lines=13> */
.L_x_26036:
[----:B------:R-:W2:Y:S02]  /*10ad0*/  LDG.E.U16 R4, desc[UR36][R4.64] ;  /* 0x0000002404047981 */ /* 0x000ea4000c1e1500 */
[----:B--2---:R-:W-:Y:S01]  /*10ae0*/  IMAD.U32 R33, R4, 0x10000, RZ ;  /* 0x0001000004217824 */ /* 0x004fe200078e00ff */
[----:B------:R-:W-:Y:S06]  /*10af0*/  BRA `(.L_x_26026) ;  /* 0x0000000400887947 */ /* 0x000fec0003800000 */
.L_x_26033:
        /* <DEDUP_REMOVED lines=11> */
.L_x_26040:
        /* <DEDUP_REMOVED lines=20> */
.L_x_26042:
[----:B------:R-:W-:Y:S05]  /*10cf0*/  BSYNC B0 ;  /* 0x0000000000007941 */ /* 0x000fea0003800000 */
.L_x_26041:
[----:B------:R-:W-:Y:S01]  /*10d00*/  IMAD.SHL.U32 R3, R3, 0x100000, RZ ;  /* 0x0010000003037824 */ /* 0x000fe200078e00ff */
[----:B------:R-:W-:-:S04]  /*10d10*/  LEA R0, R0, 0x3b800000, 0x17 ;  /* 0x3b80000000007811 */ /* 0x000fc800078eb8ff */
[----:B------:R-:W-:Y:S01]  /*10d20*/  LOP3.LUT R33, R0, R3, R33, 0xfe, !PT ;  /* 0x0000000300217212 */ /* 0x000fe200078efe21 */
[----:B------:R-:W-:Y:S06]  /*10d30*/  BRA `(.L_x_26026) ;  /* 0x0000000000f87947 */ /* 0x000fec0003800000 */
.L_x_26039:
        /* <DEDUP_REMOVED lines=20> */
.L_x_26044:
[----:B------:R-:W-:Y:S05]  /*10e80*/  BSYNC B0 ;  /* 0x0000000000007941 */ /* 0x000fea0003800000 */
.L_x_26043:
[----:B------:R-:W-:Y:S01]  /*10e90*/  IMAD.SHL.U32 R3, R3, 0x200000, RZ ;  /* 0x0020000003037824 */ /* 0x000fe200078e00ff */
[----:B------:R-:W-:-:S04]  /*10ea0*/  LEA R0, R0, 0x37800000, 0x17 ;  /* 0x3780000000007811 */ /* 0x000fc800078eb8ff */
[----:B------:R-:W-:Y:S01]  /*10eb0*/  LOP3.LUT R33, R0, R3, R33, 0xfe, !PT ;  /* 0x0000000300217212 */ /* 0x000fe200078efe21 */
[----:B------:R-:W-:Y:S06]  /*10ec0*/  BRA `(.L_x_26026) ;  /* 0x0000000000947947 */ /* 0x000fec0003800000 */
.L_x_26038:
        /* <DEDUP_REMOVED lines=14> */
.L_x_26025:
        /* <DEDUP_REMOVED lines=16> */
.L_x_26047:
[----:B------:R-:W-:Y:S01]  /*110b0*/  IMAD.MOV.U32 R33, RZ, RZ, RZ ;  /* 0x000000ffff217224 */ /* 0x000fe200078e00ff */
[----:B------:R-:W-:Y:S06]  /*110c0*/  BRA `(.L_x_26026) ;  /* 0x0000000000147947 */ /* 0x000fec0003800000 */
.L_x_26046:
[----:B------:R-:W2:Y:S02]  /*110d0*/  LDG.E.64 R4, desc[UR36][R4.64] ;  /* 0x0000002404047981 */ /* 0x000ea4000c1e1b00 */
[----:B--2---:R0:W2:Y:S01]  /*110e0*/  I2F.U64 R33, R4 ;  /* 0x0000000400217312 */ /* 0x0040a20000301000 */
[----:B------:R-:W-:Y:S05]  /*110f0*/  BRA `(.L_x_26026) ;  /* 0x0000000000087947 */ /* 0x000fea0003800000 */
.L_x_26045:
[----:B------:R-:W2:Y:S02]  /*11100*/  LDG.E R4, desc[UR36][R4.64] ;  /* 0x0000002404047981 */ /* 0x000ea4000c1e1900 */
[----:B--2---:R-:W-:-:S07]  /*11110*/  I2FP.F32.U32 R33, R4 ;  /* 0x0000000400217245 */ /* 0x004fce0000201000 */
.L_x_26026:
[----:B------:R-:W-:Y:S05]  /*11120*/  BSYNC B6 ;  /* 0x0000000000067941 */ /* 0x000fea0003800000 */
.L_x_26020:
[----:B------:R-:W1:Y:S01]  /*11130*/  LDC.U8 R3, c[0x0][0x250] ;  /* 0x00009400ff037b82 */ /* 0x000e620000000000 */
[----:B------:R-:W-:Y:S02]  /*11140*/  ULDC UR4, c[0x0][0x264] ;  /* 0x0000990000047ab9 */ /* 0x000fe40000000800 */
        /* <DEDUP_REMOVED lines=18> */
.L_x_26051:
[----:B------:R-:W3:Y:S02]  /*11270*/  LDG.E.U8 R4, desc[UR36][R4.64] ;  /* 0x0000002404047981 */ /* 0x000ee4000c1e1100 */
[----:B---3--:R-:W-:Y:S01]  /*11280*/  I2FP.F32.U32 R37, R4 ;  /* 0x0000000400257245 */ /* 0x008fe20000201000 */
[----:B------:R-:W-:Y:S06]  /*11290*/  BRA `(.L_x_25935) ;  /* 0x0000000c00207947 */ /* 0x000fec0003800000 */
.L_x_26050:
        /* <DEDUP_REMOVED lines=9> */
.L_x_26054:
[----:B------:R-:W3:Y:S02]  /*11330*/  LDG.E R4, desc[UR36][R4.64] ;  /* 0x0000002404047981 */ /* 0x000ee4000c1e1900 */
[----:B---3--:R-:W-:Y:S01]  /*11340*/  I2FP.F32.S32 R37, R4 ;  /* 0x0000000400257245 */ /* 0x008fe20000201400 */
[----:B------:R-:W-:Y:S06]  /*11350*/  BRA `(.L_x_25935) ;  /* 0x0000000800f07947 */ /* 0x000fec0003800000 */
.L_x_26053:
[----:B------:R-:W3:Y:S02]  /*11360*/  LDG.E.U16 R4, desc[UR36][R4.64] ;  /* 0x0000002404047981 */ /* 0x000ee4000c1e1500 */
[----:B---3--:R0:W1:Y:S01]  /*11370*/  I2F.S16 R37, R4 ;  /* 0x0000000400257306 */ /* 0x0080620000101400 */
[----:B------:R-:W-:Y:S05]  /*11380*/  BRA `(.L_x_25935) ;  /* 0x0000000800e47947 */ /* 0x000fea0003800000 */
.L_x_26049:
        /* <DEDUP_REMOVED lines=8> */
.L_x_26056:
[----:B------:R-:W3:Y:S02]  /*11410*/  LDG.E.U16 R4, desc[UR36][R4.64] ;  /* 0x0000002404047981 */ /* 0x000ee4000c1e1500 */
[----:B---3--:R-:W-:Y:S01]  /*11420*/  HADD2.F32 R37, -RZ, R4.H0_H0 ;  /* 0x20000004ff257230 */ /* 0x008fe20000004100 */
[----:B------:R-:W-:Y:S06]  /*11430*/  BRA `(.L_x_25935) ;  /* 0x0000000800b87947 */ /* 0x000fec0003800000 */
.L_x_26055:
        /* <DEDUP_REMOVED lines=8> */
.L_x_26058:
[----:B------:R-:W3:Y:S02]  /*114c0*/  LDG.E.U16 R4, desc[UR36][R4.64] ;  /* 0x0000002404047981 */ /* 0x000ee4000c1e1500 */
[----:B---3--:R-:W-:Y:S01]  /*114d0*/  HADD2.F32 R37, -RZ, R4.H0_H0 ;  /* 0x20000004ff257230 */ /* 0x008fe20000004100 */
[----:B------:R-:W-:Y:S06]  /*114e0*/  BRA `(.L_x_25935) ;  /* 0x00000008008c7947 */ /* 0x000fec0003800000 */
.L_x_26057:
[----:B------:R-:W3:Y:S01]  /*114f0*/  LDG.E.64 R4, desc[UR36][R4.64] ;  /* 0x0000002404047981 */ /* 0x000ee2000c1e1b00 */
[----:B------:R-:W-:Y:S01]  /*11500*/  UMOV UR4, 0xf0000000 ;  /* 0xf000000000047882 */ /* 0x000fe20000000000 */
[----:B------:R-:W-:Y:S01]  /*11510*/  UMOV UR5, 0x380fffff ;  /* 0x380fffff00057882 */ /* 0x000fe20000000000 */
[----:B---3--:R-:W0:Y:S01]  /*11520*/  F2F.F32.F64 R37, R4 ;  /* 0x0000000400257310 */ /* 0x008e220000301000 */
[----:B------:R-:W-:-:S14]  /*11530*/  DSETP.GEU.AND P0, PT, |R4|, UR4, PT ;  /* 0x0000000404007e2a */ /* 0x000fdc000bf0e200 */
[----:B0-----:R-:W-:Y:S01]  /*11540*/  @!P0 FMUL R37, R37, 1.175494350822287508e-38 ;  /* 0x0080000025258820 */ /* 0x001fe20000400000 */
[----:B------:R-:W-:Y:S06]  /*11550*/  BRA `(.L_x_25935) ;  /* 0x0000000800707947 */ /* 0x000fec0003800000 */
.L_x_26048:
        /* <DEDUP_REMOVED lines=12> */
.L_x_26061:
[----:B------:R-:W3:Y:S01]  /*11620*/  LDG.E.64 R4, desc[UR36][R4.64] ;  /* 0x0000002404047981 */ /* 0x000ee2000c1e1b00 */
[----:B------:R-:W-:Y:S01]  /*11630*/  UMOV UR4, 0xf0000000 ;  /* 0xf000000000047882 */ /* 0x000fe20000000000 */
[----:B------:R-:W-:Y:S01]  /*11640*/  UMOV UR5, 0x380fffff ;  /* 0x380fffff00057882 */ /* 0x000fe20000000000 */
[----:B---3--:R-:W0:Y:S01]  /*11650*/  F2F.F32.F64 R37, R4 ;  /* 0x0000000400257310 */ /* 0x008e220000301000 */
[----:B------:R-:W-:-:S14]  /*11660*/  DSETP.GEU.AND P0, PT, |R4|, UR4, PT ;  /* 0x0000000404007e2a */ /* 0x000fdc000bf0e200 */
[----:B0-----:R-:W-:Y:S01]  /*11670*/  @!P0 FMUL R37, R37, 1.175494350822287508e-38 ;  /* 0x0080000025258820 */ /* 0x001fe20000400000 */
[----:B------:R-:W-:Y:S06]  /*11680*/  BRA `(.L_x_25935) ;  /* 0x0000000800247947 */ /* 0x000fec0003800000 */
.L_x_26060:
        /* <DEDUP_REMOVED lines=26> */
.L_x_26063:
        /* <DEDUP_REMOVED lines=13> */
.L_x_26062:
[----:B------:R-:W3:Y:S02]  /*11900*/  LDG.E.U16 R4, desc[UR36][R4.64] ;  /* 0x0000002404047981 */ /* 0x000ee4000c1e1500 */
[----:B---3--:R-:W-:Y:S01]  /*11910*/  IMAD.U32 R37, R4, 0x10000, RZ ;  /* 0x0001000004257824 */ /* 0x008fe200078e00ff */
[----:B------:R-:W-:Y:S06]  /*11920*/  BRA `(.L_x_25935) ;  /* 0x00000004007c7947 */ /* 0x000fec0003800000 */
.L_x_26059:
        /* <DEDUP_REMOVED lines=11> */
.L_x_26066:
[----:B------:R-:W3:Y:S02]  /*119e0*/  LDG.E.U8 R3, desc[UR36][R4.64] ;  /* 0x0000002404037981 */ /* 0x000ee4000c1e1100 */
        /* <DEDUP_REMOVED lines=18> */
.L_x_26068:
[----:B------:R-:W-:Y:S05]  /*11b10*/  BSYNC B0 ;  /* 0x0000000000007941 */ /* 0x000fea0003800000 */
.L_x_26067:
[----:B------:R-:W-:Y:S01]  /*11b20*/  IMAD.SHL.U32 R3, R3, 0x100000, RZ ;  /* 0x0010000003037824 */ /* 0x000fe200078e00ff */
[----:B------:R-:W-:-:S04]  /*11b30*/  LEA R0, R0, 0x3b800000, 0x17 ;  /* 0x3b80000000007811 */ /* 0x000fc800078eb8ff */
[----:B------:R-:W-:Y:S01]  /*11b40*/  LOP3.LUT R37, R0, R3, R37, 0xfe, !PT ;  /* 0x0000000300257212 */ /* 0x000fe200078efe25 */
[----:B------:R-:W-:Y:S06]  /*11b50*/  BRA `(.L_x_25935) ;  /* 0x0000000000f07947 */ /* 0x000fec0003800000 */
.L_x_26065:
        /* <DEDUP_REMOVED lines=19> */
.L_x_26070:
[----:B------:R-:W-:Y:S05]  /*11c90*/  BSYNC B0 ;  /* 0x0000000000007941 */ /* 0x000fea0003800000 */
.L_x_26069:
[----:B------:R-:W-:Y:S01]  /*11ca0*/  IMAD.SHL.U32 R3, R3, 0x200000, RZ ;  /* 0x0020000003037824 */ /* 0x000fe200078e00ff */
[----:B------:R-:W-:-:S04]  /*11cb0*/  LEA R0, R0, 0x37800000, 0x17 ;  /* 0x3780000000007811 */ /* 0x000fc800078eb8ff */
[----:B------:R-:W-:Y:S01]  /*11cc0*/  LOP3.LUT R37, R0, R3, R37, 0xfe, !PT ;  /* 0x0000000300257212 */ /* 0x000fe200078efe25 */
[----:B------:R-:W-:Y:S06]  /*11cd0*/  BRA `(.L_x_25935) ;  /* 0x0000000000907947 */ /* 0x000fec0003800000 */
.L_x_26064:
        /* <DEDUP_REMOVED lines=14> */
.L_x_26052:
        /* <DEDUP_REMOVED lines=16> */
.L_x_26073:
[----:B------:R-:W-:Y:S05]  /*11ec0*/  BRA `(.L_x_25935) ;  /* 0x0000000000147947 */ /* 0x000fea0003800000 */
.L_x_26072:
[----:B------:R-:W3:Y:S02]  /*11ed0*/  LDG.E.64 R4, desc[UR36][R4.64] ;  /* 0x0000002404047981 */ /* 0x000ee4000c1e1b00 */
[----:B---3--:R0:W1:Y:S01]  /*11ee0*/  I2F.U64 R37, R4 ;  /* 0x0000000400257312 */ /* 0x0080620000301000 */
[----:B------:R-:W-:Y:S05]  /*11ef0*/  BRA `(.L_x_25935) ;  /* 0x0000000000087947 */ /* 0x000fea0003800000 */
.L_x_26071:
[----:B------:R-:W3:Y:S02]  /*11f00*/  LDG.E R4, desc[UR36][R4.64] ;  /* 0x0000002404047981 */ /* 0x000ee4000c1e1900 */
[----:B---3--:R-:W-:-:S07]  /*11f10*/  I2FP.F32.U32 R37, R4 ;  /* 0x0000000400257245 */ /* 0x008fce0000201000 */
.L_x_25935:
[----:B------:R-:W-:Y:S05]  /*11f20*/  BSYNC B7 ;  /* 0x0000000000077941 */ /* 0x000fea0003800000 */
.L_x_25934:
[----:B----45:R-:W-:Y:S01]  /*11f30*/  FADD.FTZ R3, -R28, R34 ;  /* 0x000000221c037221 */ /* 0x030fe20000010100 */
[----:B------:R-:W4:Y:S01]  /*11f40*/  S2R R35, SR_TID.X ;  /* 0x0000000000237919 */ /* 0x000f220000002100 */
[----:B------:R-:W4:Y:S01]  /*11f50*/  LDC R0, c[0x0][0x210] ;  /* 0x00008400ff007b82 */ /* 0x000f220000000800 */
[----:B01----:R-:W-:Y:S01]  /*11f60*/  FADD.FTZ R5, -R16, R36 ;  /* 0x0000002410057221 */ /* 0x003fe20000010100 */
[----:B--2---:R-:W-:Y:S01]  /*11f70*/  FADD.FTZ R18, -R23, R18 ;  /* 0x0000001217127221 */ /* 0x004fe20000010100 */
[----:B------:R-:W4:Y:S01]  /*11f80*/  S2R R34, SR_CTAID.X ;  /* 0x0000000000227919 */ /* 0x000f220000002500 */
[----:B------:R-:W-:Y:S01]  /*11f90*/  FMUL.FTZ R3, R3, R32 ;  /* 0x0000002003037220 */ /* 0x000fe20000410000 */
[----:B------:R-:W-:Y:S01]  /*11fa0*/  FMUL.FTZ R5, R5, R24 ;  /* 0x0000001805057220 */ /* 0x000fe20000410000 */
[----:B------:R-:W-:Y:S01]  /*11fb0*/  FMUL.FTZ R19, R18, R19 ;  /* 0x0000001312137220 */ /* 0x000fe20000410000 */
[----:B------:R-:W-:Y:S01]  /*11fc0*/  BSSY B6, `(.L_x_26074) ;  /* 0x00000f5000067945 */ /* 0x000fe20003800000 */
[----:B------:R-:W0:Y:S01]  /*11fd0*/  LDC.U8 R6, c[0x0][0x268] ;  /* 0x00009a00ff067b82 */ /* 0x000e220000000000 */
[----:B---3--:R-:W-:Y:S01]  /*11fe0*/  FFMA.FTZ R26, R3, R26, R30 ;  /* 0x0000001a031a7223 */ /* 0x008fe2000001001e */
[----:B------:R-:W-:Y:S01]  /*11ff0*/  FFMA.FTZ R2, R5, R17, R2 ;  /* 0x0000001105027223 */ /* 0x000fe20000010002 */
[----:B------:R-:W-:Y:S01]  /*12000*/  FFMA.FTZ R22, R19, R25, R22 ;  /* 0x0000001913167223 */ /* 0x000fe20000010016 */
[----:B----4-:R-:W-:-:S02]  /*12010*/  IMAD R16, R34, -0x200, R0 ;  /* 0xfffffe0022107824 */ /* 0x010fc400078e0200 */
[----:B------:R-:W-:-:S03]  /*12020*/  FADD.FTZ R0, -R33, R27 ;  /* 0x0000001b21007221 */ /* 0x000fc60000010100 */
[----:B------:R-:W-:Y:S01]  /*12030*/  ISETP.GE.AND P0, PT, R35, R16, PT ;  /* 0x000000102300720c */ /* 0x000fe20003f06270 */
[----:B------:R-:W-:-:S04]  /*12040*/  FMUL.FTZ R0, R0, R29 ;  /* 0x0000001d00007220 */ /* 0x000fc80000410000 */
[----:B------:R-:W-:-:S08]  /*12050*/  FFMA.FTZ R18, R0, R37, R31 ;  /* 0x0000002500127223 */ /* 0x000fd0000001001f */
[----:B0-----:R-:W-:Y:S05]  /*12060*/  @P0 BRA `(.L_x_26075) ;  /* 0x0000000c00a80947 */ /* 0x001fea0003800000 */
        /* <DEDUP_REMOVED lines=22> */
.L_x_26079:
[----:B------:R-:W0:Y:S02]  /*121d0*/  F2I.S64.TRUNC R26, R26 ;  /* 0x0000001a001a7311 */ /* 0x000e24000020d900 */
[----:B0-----:R-:W-:-:S05]  /*121e0*/  IMAD.MOV.U32 R3, RZ, RZ, R26 ;  /* 0x000000ffff037224 */ /* 0x001fca00078e001a */
[----:B------:R3:W-:Y:S01]  /*121f0*/  STG.E.U8 desc[UR36][R8.64], R3 ;  /* 0x0000000308007986 */ /* 0x0007e2000c101124 */
[----:B------:R-:W-:Y:S05]  /*12200*/  BRA `(.L_x_26075) ;  /* 0x0000000c00407947 */ /* 0x000fea0003800000 */
.L_x_26078:
        /* <DEDUP_REMOVED lines=9> */
.L_x_26082:
[----:B------:R-:W0:Y:S02]  /*122a0*/  F2I.FTZ.TRUNC.NTZ R3, R26 ;  /* 0x0000001a00037305 */ /* 0x000e24000021f100 */
[----:B0-----:R2:W-:Y:S01]  /*122b0*/  STG.E desc[UR36][R8.64], R3 ;  /* 0x0000000308007986 */ /* 0x0015e2000c101924 */
[----:B------:R-:W-:Y:S05]  /*122c0*/  BRA `(.L_x_26075) ;  /* 0x0000000c00107947 */ /* 0x000fea0003800000 */
.L_x_26081:
[----:B------:R-:W0:Y:S02]  /*122d0*/  F2I.FTZ.TRUNC.NTZ R3, R26 ;  /* 0x0000001a00037305 */ /* 0x000e24000021f100 */
[----:B0-----:R0:W-:Y:S01]  /*122e0*/  STG.E.U16 desc[UR36][R8.64], R3 ;  /* 0x0000000308007986 */ /* 0x0011e2000c101524 */
[----:B------:R-:W-:Y:S05]  /*122f0*/  BRA `(.L_x_26075) ;  /* 0x0000000c00047947 */ /* 0x000fea0003800000 */
.L_x_26077:
        /* <DEDUP_REMOVED lines=8> */
.L_x_26084:
[----:B------:R-:W-:-:S05]  /*12380*/  F2FP.F16.F32.PACK_AB R26, RZ, R26 ;  /* 0x0000001aff1a723e */ /* 0x000fca00000000ff */
[----:B------:R0:W-:Y:S01]  /*12390*/  STG.E.U16 desc[UR36][R8.64], R26 ;  /* 0x0000001a08007986 */ /* 0x0001e2000c101524 */
[----:B------:R-:W-:Y:S05]  /*123a0*/  BRA `(.L_x_26075) ;  /* 0x0000000800d87947 */ /* 0x000fea0003800000 */
.L_x_26083:
        /* <DEDUP_REMOVED lines=9> */
.L_x_26086:
[----:B------:R-:W-:-:S04]  /*12440*/  F2FP.F16.F32.PACK_AB R3, RZ, R26 ;  /* 0x0000001aff03723e */ /* 0x000fc800000000ff */
[----:B------:R-:W-:-:S05]  /*12450*/  PRMT R3, R3, 0x5410, RZ ;  /* 0x0000541003037816 */ /* 0x000fca00000000ff */
[----:B------:R0:W-:Y:S01]  /*12460*/  STG.E desc[UR36][R8.64], R3 ;  /* 0x0000000308007986 */ /* 0x0001e2000c101924 */
[----:B------:R-:W-:Y:S05]  /*12470*/  BRA `(.L_x_26075) ;  /* 0x0000000800a47947 */ /* 0x000fea0003800000 */
.L_x_26085:
[----:B------:R-:W-:-:S06]  /*12480*/  FMUL.FTZ R4, R26, 1 ;  /* 0x3f8000001a047820 */ /* 0x000fcc0000410000 */
[----:B------:R-:W0:Y:S02]  /*12490*/  F2F.F64.F32 R4, R4 ;  /* 0x0000000400047310 */ /* 0x000e240000201800 */
[----:B0-----:R0:W-:Y:S01]  /*124a0*/  STG.E.64 desc[UR36][R8.64], R4 ;  /* 0x0000000408007986 */ /* 0x0011e2000c101b24 */
[----:B------:R-:W-:Y:S05]  /*124b0*/  BRA `(.L_x_26075) ;  /* 0x0000000800947947 */ /* 0x000fea0003800000 */
.L_x_26076:
        /* <DEDUP_REMOVED lines=12> */
.L_x_26089:
[----:B------:R-:W-:Y:S01]  /*12580*/  FMUL.FTZ R4, R26, 1 ;  /* 0x3f8000001a047820 */ /* 0x000fe20000410000 */
[----:B------:R-:W-:-:S05]  /*12590*/  CS2R R6, SRZ ;  /* 0x0000000000067805 */ /* 0x000fca000001ff00 */
[----:B------:R-:W0:Y:S02]  /*125a0*/  F2F.F64.F32 R4, R4 ;  /* 0x0000000400047310 */ /* 0x000e240000201800 */
[----:B0-----:R0:W-:Y:S01]  /*125b0*/  STG.E.128 desc[UR36][R8.64], R4 ;  /* 0x0000000408007986 */ /* 0x0011e2000c101d24 */
[----:B------:R-:W-:Y:S05]  /*125c0*/  BRA `(.L_x_26075) ;  /* 0x0000000800507947 */ /* 0x000fea0003800000 */
.L_x_26088:
        /* <DEDUP_REMOVED lines=20> */
.L_x_26093:
[----:B------:R-:W-:Y:S05]  /*12710*/  BSYNC B0 ;  /* 0x0000000000007941 */ /* 0x000fea0003800000 */
.L_x_26092:
[----:B------:R-:W-:-:S05]  /*12720*/  LOP3.LUT R5, R0, R5, RZ, 0xfc, !PT ;  /* 0x0000000500057212 */ /* 0x000fca00078efcff */
[----:B------:R0:W-:Y:S01]  /*12730*/  STG.E.U8 desc[UR36][R8.64], R5 ;  /* 0x0000000508007986 */ /* 0x0001e2000c101124 */
[----:B------:R-:W-:Y:S05]  /*12740*/  BRA `(.L_x_26075) ;  /* 0x0000000400f07947 */ /* 0x000fea0003800000 */
.L_x_26091:
        /* <DEDUP_REMOVED lines=12> */
.L_x_26095:
[----:B------:R-:W-:Y:S01]  /*12810*/  IMAD.MOV.U32 R0, RZ, RZ, 0x7f ;  /* 0x0000007fff007424 */ /* 0x000fe200078e00ff */
[----:B------:R-:W-:-:S04]  /*12820*/  ISETP.GT.U32.AND P0, PT, R4, 0x7f800000, PT ;  /* 0x7f8000000400780c */ /* 0x000fc80003f04070 */
[----:B------:R-:W-:-:S09]  /*12830*/  SEL R0, R0, 0x7c, P0 ;  /* 0x0000007c00007807 */ /* 0x000fd20000000000 */
.L_x_26096:
[----:B------:R-:W-:Y:S05]  /*12840*/  BSYNC B0 ;  /* 0x0000000000007941 */ /* 0x000fea0003800000 */
.L_x_26094:
[----:B------:R-:W-:-:S04]  /*12850*/  LOP3.LUT R26, R26, 0x80000000, RZ, 0xc0, !PT ;  /* 0x800000001a1a7812 */ /* 0x000fc800078ec0ff */
[----:B------:R-:W-:-:S04]  /*12860*/  SHF.R.U32.HI R3, RZ, 0x18, R26 ;  /* 0x00000018ff037819 */ /* 0x000fc8000001161a */
[----:B------:R-:W-:-:S05]  /*12870*/  LOP3.LUT R3, R0, R3, RZ, 0xfc, !PT ;  /* 0x0000000300037212 */ /* 0x000fca00078efcff */
[----:B------:R0:W-:Y:S01]  /*12880*/  STG.E.U8 desc[UR36][R8.64], R3 ;  /* 0x0000000308007986 */ /* 0x0001e2000c101124 */
[----:B------:R-:W-:Y:S05]  /*12890*/  BRA `(.L_x_26075) ;  /* 0x00000004009c7947 */ /* 0x000fea0003800000 */
.L_x_26090:
[----:B------:R-:W-:-:S05]  /*128a0*/  F2FP.BF16.F32.PACK_AB R26, RZ, R26 ;  /* 0x0000001aff1a723e */ /* 0x000fca00000010ff */
[----:B------:R0:W-:Y:S01]  /*128b0*/  STG.E.U16 desc[UR36][R8.64], R26 ;  /* 0x0000001a08007986 */ /* 0x0001e2000c101524 */
[----:B------:R-:W-:Y:S05]  /*128c0*/  BRA `(.L_x_26075) ;  /* 0x0000000400907947 */ /* 0x000fea0003800000 */
.L_x_26087:
        /* <DEDUP_REMOVED lines=11> */
.L_x_26099:
        /* <DEDUP_REMOVED lines=16> */
.L_x_26102:
[----:B------:R-:W-:-:S04]  /*12a80*/  LOP3.LUT R26, R26, 0x80000000, RZ, 0xc0, !PT ;  /* 0x800000001a1a7812 */ /* 0x000fc800078ec0ff */
[----:B------:R-:W-:-:S04]  /*12a90*/  SHF.R.U32.HI R3, RZ, 0x18, R26 ;  /* 0x00000018ff037819 */ /* 0x000fc8000001161a */
[----:B------:R-:W-:-:S04]  /*12aa0*/  LOP3.LUT R0, R0, R3, RZ, 0xfc, !PT ;  /* 0x0000000300007212 */ /* 0x000fc800078efcff */
[----:B------:R-:W-:-:S07]  /*12ab0*/  PRMT R4, R0, 0x7610, R4 ;  /* 0x0000761000047816 */ /* 0x000fce0000000004 */
.L_x_26101:
[----:B------:R-:W-:Y:S05]  /*12ac0*/  BSYNC B0 ;  /* 0x0000000000007941 */ /* 0x000fea0003800000 */
.L_x_26100:
[----:B------:R0:W-:Y:S01]  /*12ad0*/  STG.E.U8 desc[UR36][R8.64], R4 ;  /* 0x0000000408007986 */ /* 0x0001e2000c101124 */
[----:B------:R-:W-:Y:S05]  /*12ae0*/  BRA `(.L_x_26075) ;  /* 0x0000000400087947 */ /* 0x000fea0003800000 */
.L_x_26098:
        /* <DEDUP_REMOVED lines=16> */
.L_x_26105:
[----:B------:R-:W-:-:S04]  /*12bf0*/  LOP3.LUT R26, R26, 0x80000000, RZ, 0xc0, !PT ;  /* 0x800000001a1a7812 */ /* 0x000fc800078ec0ff */
[----:B------:R-:W-:-:S04]  /*12c00*/  SHF.R.U32.HI R3, RZ, 0x18, R26 ;  /* 0x00000018ff037819 */ /* 0x000fc8000001161a */
[----:B------:R-:W-:-:S04]  /*12c10*/  LOP3.LUT R0, R0, R3, RZ, 0xfc, !PT ;  /* 0x0000000300007212 */ /* 0x000fc800078efcff */
[----:B------:R-:W-:-:S07]  /*12c20*/  PRMT R4, R0, 0x7610, R4 ;  /* 0x0000761000047816 */ /* 0x000fce0000000004 */
.L_x_26104:
[----:B------:R-:W-:Y:S05]  /*12c30*/  BSYNC B0 ;  /* 0x0000000000007941 */ /* 0x000fea0003800000 */
.L_x_26103:
[----:B------:R0:W-:Y:S01]  /*12c40*/  STG.E.U8 desc[UR36][R8.64], R4 ;  /* 0x0000000408007986 */ /* 0x0001e2000c101124 */
[----:B------:R-:W-:Y:S05]  /*12c50*/  BRA `(.L_x_26075) ;  /* 0x0000000000ac7947 */ /* 0x000fea0003800000 */
.L_x_26097:
        /* <DEDUP_REMOVED lines=21> */
.L_x_26080:
        /* <DEDUP_REMOVED lines=16> */
.L_x_26108:
[----:B------:R-:W-:Y:S05]  /*12eb0*/  BRA `(.L_x_26075) ;  /* 0x0000000000147947 */ /* 0x000fea0003800000 */
.L_x_26107:
[----:B------:R-:W0:Y:S02]  /*12ec0*/  F2I.U64.TRUNC R26, R26 ;  /* 0x0000001a001a7311 */ /* 0x000e24000020d800 */
[----:B0-----:R0:W-:Y:S01]  /*12ed0*/  STG.E.64 desc[UR36][R8.64], R26 ;  /* 0x0000001a08007986 */ /* 0x0011e2000c101b24 */
[----:B------:R-:W-:Y:S05]  /*12ee0*/  BRA `(.L_x_26075) ;  /* 0x0000000000087947 */ /* 0x000fea0003800000 */
.L_x_26106:
[----:B------:R-:W0:Y:S02]  /*12ef0*/  F2I.FTZ.U32.TRUNC.NTZ R3, R26 ;  /* 0x0000001a00037305 */ /* 0x000e24000021f000 */
[----:B0-----:R0:W-:Y:S02]  /*12f00*/  STG.E desc[UR36][R8.64], R3 ;  /* 0x0000000308007986 */ /* 0x0011e4000c101924 */
.L_x_26075:
[----:B------:R-:W-:Y:S05]  /*12f10*/  BSYNC B6 ;  /* 0x0000000000067941 */ /* 0x000fea0003800000 */
.L_x_26074:
[----:B------:R-:W-:Y:S01]  /*12f20*/  ISETP.GE.AND P0, PT, R35, R16, PT ;  /* 0x000000102300720c */ /* 0x000fe20003f06270 */
[----:B------:R-:W-:-:S12]  /*12f30*/  BSSY B6, `(.L_x_26109) ;  /* 0x00001d9000067945 */ /* 0x000fd80003800000 */
[----:B------:R-:W-:Y:S05]  /*12f40*/  @P0 BRA `(.L_x_26110) ;  /* 0x0000001c005c0947 */ /* 0x000fea0003800000 */
[----:B------:R-:W5:Y:S01]  /*12f50*/  LDC.U8 R17, c[0x0][0x268] ;  /* 0x00009a00ff117b82 */ /* 0x000f620000000000 */
[----:B------:R-:W-:Y:S01]  /*12f60*/  IMAD R0, R34, 0x200, R35 ;  /* 0x0000020022007824 */ /* 0x000fe200078e0223 */
[----:B------:R-:W-:-:S03]  /*12f70*/  ULDC UR4, c[0x0][0x26c] ;  /* 0x00009b0000047ab9 */ /* 0x000fc60000000800 */
[----:B0-234-:R-:W-:-:S03]  /*12f80*/  IMAD R3, R0, UR4, RZ ;  /* 0x0000000400037c24 */ /* 0x01dfc6000f8e02ff */
[----:B------:R-:W0:Y:S01]  /*12f90*/  LDC.64 R4, c[0x0][0x218] ;  /* 0x00008600ff047b82 */ /* 0x000e220000000a00 */
[----:B-----5:R-:W-:-:S05]  /*12fa0*/  PRMT R6, R17, 0x9910, RZ ;  /* 0x0000991011067816 */ /* 0x020fca00000000ff */
[----:B------:R-:W-:Y:S01]  /*12fb0*/  IMAD.MOV.U32 R0, RZ, RZ, R6 ;  /* 0x000000ffff007224 */ /* 0x000fe200078e0006 */
[----:B0-----:R-:W-:-:S04]  /*12fc0*/  IADD3 R4, P0, R3, R4, RZ ;  /* 0x0000000403047210 */ /* 0x001fc80007f1e0ff */
[----:B------:R-:W-:Y:S01]  /*12fd0*/  ISETP.GT.AND P1, PT, R0, 0x9, PT ;  /* 0x000000090000780c */ /* 0x000fe20003f24270 */
[----:B------:R-:W-:-:S12]  /*12fe0*/  IMAD.X R5, RZ, RZ, R5, P0 ;  /* 0x000000ffff057224 */ /* 0x000fd800000e0605 */
        /* <DEDUP_REMOVED lines=12> */
.L_x_26114:
[----:B------:R-:W0:Y:S02]  /*130b0*/  F2I.S64.TRUNC R2, R2 ;  /* 0x0000000200027311 */ /* 0x000e24000020d900 */
[----:B0-----:R-:W-:-:S05]  /*130c0*/  IMAD.MOV.U32 R7, RZ, RZ, R2 ;  /* 0x000000ffff077224 */ /* 0x001fca00078e0002 */
[----:B------:R4:W-:Y:S01]  /*130d0*/  STG.E.U8 desc[UR36][R4.64], R7 ;  /* 0x0000000704007986 */ /* 0x0009e2000c101124 */
[----:B------:R-:W-:Y:S05]  /*130e0*/  BRA `(.L_x_26116) ;  /* 0x0000000c00407947 */ /* 0x000fea0003800000 */
.L_x_26113:
        /* <DEDUP_REMOVED lines=9> */
.L_x_26118:
[----:B------:R-:W0:Y:S02]  /*13180*/  F2I.FTZ.TRUNC.NTZ R3, R2 ;  /* 0x0000000200037305 */ /* 0x000e24000021f100 */
[----:B0-----:R3:W-:Y:S01]  /*13190*/  STG.E desc[UR36][R4.64], R3 ;  /* 0x0000000304007986 */ /* 0x0017e2000c101924 */
[----:B------:R-:W-:Y:S05]  /*131a0*/  BRA `(.L_x_26116) ;  /* 0x0000000c00107947 */ /* 0x000fea0003800000 */
.L_x_26117:
[----:B------:R-:W0:Y:S02]  /*131b0*/  F2I.FTZ.TRUNC.NTZ R3, R2 ;  /* 0x0000000200037305 */ /* 0x000e24000021f100 */
[----:B0-----:R0:W-:Y:S01]  /*131c0*/  STG.E.U16 desc[UR36][R4.64], R3 ;  /* 0x0000000304007986 */ /* 0x0011e2000c101524 */
[----:B------:R-:W-:Y:S05]  /*131d0*/  BRA `(.L_x_26116) ;  /* 0x0000000c00047947 */ /* 0x000fea0003800000 */
.L_x_26112:
        /* <DEDUP_REMOVED lines=8> */
.L_x_26120:
[----:B------:R-:W-:-:S05]  /*13260*/  F2FP.F16.F32.PACK_AB R2, RZ, R2 ;  /* 0x00000002ff02723e */ /* 0x000fca00000000ff */
[----:B------:R0:W-:Y:S01]  /*13270*/  STG.E.U16 desc[UR36][R4.64], R2 ;  /* 0x0000000204007986 */ /* 0x0001e2000c101524 */
[----:B------:R-:W-:Y:S05]  /*13280*/  BRA `(.L_x_26116) ;  /* 0x0000000800d87947 */ /* 0x000fea0003800000 */
.L_x_26119:
        /* <DEDUP_REMOVED lines=9> */
.L_x_26122:
[----:B------:R-:W-:-:S04]  /*13320*/  F2FP.F16.F32.PACK_AB R3, RZ, R2 ;  /* 0x00000002ff03723e */ /* 0x000fc800000000ff */
[----:B------:R-:W-:-:S05]  /*13330*/  PRMT R3, R3, 0x5410, RZ ;  /* 0x0000541003037816 */ /* 0x000fca00000000ff */
[----:B------:R0:W-:Y:S01]  /*13340*/  STG.E desc[UR36][R4.64], R3 ;  /* 0x0000000304007986 */ /* 0x0001e2000c101924 */
[----:B------:R-:W-:Y:S05]  /*13350*/  BRA `(.L_x_26116) ;  /* 0x0000000800a47947 */ /* 0x000fea0003800000 */
.L_x_26121:
[----:B------:R-:W-:-:S06]  /*13360*/  FMUL.FTZ R2, R2, 1 ;  /* 0x3f80000002027820 */ /* 0x000fcc0000410000 */
[----:B------:R-:W0:Y:S02]  /*13370*/  F2F.F64.F32 R2, R2 ;  /* 0x0000000200027310 */ /* 0x000e240000201800 */
[----:B0-----:R0:W-:Y:S01]  /*13380*/  STG.E.64 desc[UR36][R4.64], R2 ;  /* 0x0000000204007986 */ /* 0x0011e2000c101b24 */
[----:B------:R-:W-:Y:S05]  /*13390*/  BRA `(.L_x_26116) ;  /* 0x0000000800947947 */ /* 0x000fea0003800000 */
.L_x_26111:
        /* <DEDUP_REMOVED lines=12> */
.L_x_26125:
[----:B-1----:R-:W-:Y:S01]  /*13460*/  FMUL.FTZ R8, R2, 1 ;  /* 0x3f80000002087820 */ /* 0x002fe20000410000 */
[----:B------:R-:W-:-:S05]  /*13470*/  CS2R R10, SRZ ;  /* 0x00000000000a7805 */ /* 0x000fca000001ff00 */
[----:B------:R-:W0:Y:S02]  /*13480*/  F2F.F64.F32 R8, R8 ;  /* 0x0000000800087310 */ /* 0x000e240000201800 */
[----:B0-----:R0:W-:Y:S01]  /*13490*/  STG.E.128 desc[UR36][R4.64], R8 ;  /* 0x0000000804007986 */ /* 0x0011e2000c101d24 */
[----:B------:R-:W-:Y:S05]  /*134a0*/  BRA `(.L_x_26116) ;  /* 0x0000000800507947 */ /* 0x000fea0003800000 */
.L_x_26124:
        /* <DEDUP_REMOVED lines=20> */
.L_x_26129:
[----:B------:R-:W-:Y:S05]  /*135f0*/  BSYNC B0 ;  /* 0x0000000000007941 */ /* 0x000fea0003800000 */
.L_x_26128:
[----:B------:R-:W-:-:S05]  /*13600*/  LOP3.LUT R7, R0, R7, RZ, 0xfc, !PT ;  /* 0x0000000700077212 */ /* 0x000fca00078efcff */
[----:B------:R0:W-:Y:S01]  /*13610*/  STG.E.U8 desc[UR36][R4.64], R7 ;  /* 0x0000000704007986 */ /* 0x0001e2000c101124 */
[----:B------:R-:W-:Y:S05]  /*13620*/  BRA `(.L_x_26116) ;  /* 0x0000000400f07947 */ /* 0x000fea0003800000 */
.L_x_26127:
        /* <DEDUP_REMOVED lines=12> */
.L_x_26131:
[----:B------:R-:W-:Y:S01]  /*136f0*/  IMAD.MOV.U32 R0, RZ, RZ, 0x7f ;  /* 0x0000007fff007424 */ /* 0x000fe200078e00ff */
[----:B------:R-:W-:-:S04]  /*13700*/  ISETP.GT.U32.AND P0, PT, R6, 0x7f800000, PT ;  /* 0x7f8000000600780c */ /* 0x000fc80003f04070 */
[----:B------:R-:W-:-:S09]  /*13710*/  SEL R0, R0, 0x7c, P0 ;  /* 0x0000007c00007807 */ /* 0x000fd20000000000 */
.L_x_26132:
[----:B------:R-:W-:Y:S05]  /*13720*/  BSYNC B0 ;  /* 0x0000000000007941 */ /* 0x000fea0003800000 */
.L_x_26130:
[----:B------:R-:W-:-:S04]  /*13730*/  LOP3.LUT R2, R2, 0x80000000, RZ, 0xc0, !PT ;  /* 0x8000000002027812 */ /* 0x000fc800078ec0ff */
[----:B------:R-:W-:-:S04]  /*13740*/  SHF.R.U32.HI R3, RZ, 0x18, R2 ;  /* 0x00000018ff037819 */ /* 0x000fc80000011602 */
[----:B------:R-:W-:-:S05]  /*13750*/  LOP3.LUT R3, R0, R3, RZ, 0xfc, !PT ;  /* 0x0000000300037212 */ /* 0x000fca00078efcff */
[----:B------:R0:W-:Y:S01]  /*13760*/  STG.E.U8 desc[UR36][R4.64], R3 ;  /* 0x0000000304007986 */ /* 0x0001e2000c101124 */
[----:B------:R-:W-:Y:S05]  /*13770*/  BRA `(.L_x_26116) ;  /* 0x00000004009c7947 */ /* 0x000fea0003800000 */
.L_x_26126:
[----:B------:R-:W-:-:S05]  /*13780*/  F2FP.BF16.F32.PACK_AB R2, RZ, R2 ;  /* 0x00000002ff02723e */ /* 0x000fca00000010ff */
[----:B------:R0:W-:Y:S01]  /*13790*/  STG.E.U16 desc[UR36][R4.64], R2 ;  /* 0x0000000204007986 */ /* 0x0001e2000c101524 */
[----:B------:R-:W-:Y:S05]  /*137a0*/  BRA `(.L_x_26116) ;  /* 0x0000000400907947 */ /* 0x000fea0003800000 */
.L_x_26123:
        /* <DEDUP_REMOVED lines=11> */
.L_x_26135:
        /* <DEDUP_REMOVED lines=16> */
.L_x_26138:
[----:B------:R-:W-:-:S04]  /*13960*/  LOP3.LUT R2, R2, 0x80000000, RZ, 0xc0, !PT ;  /* 0x8000000002027812 */ /* 0x000fc800078ec0ff */
[----:B------:R-:W-:-:S04]  /*13970*/  SHF.R.U32.HI R2, RZ, 0x18, R2 ;  /* 0x00000018ff027819 */ /* 0x000fc80000011602 */
[----:B------:R-:W-:-:S04]  /*13980*/  LOP3.LUT R3, R3, R2, RZ, 0xfc, !PT ;  /* 0x0000000203037212 */ /* 0x000fc800078efcff */
[----:B------:R-:W-:-:S07]  /*13990*/  PRMT R0, R3, 0x7610, R0 ;  /* 0x0000761003007816 */ /* 0x000fce0000000000 */
.L_x_26137:
[----:B------:R-:W-:Y:S05]  /*139a0*/  BSYNC B0 ;  /* 0x0000000000007941 */ /* 0x000fea0003800000 */
.L_x_26136:
[----:B------:R0:W-:Y:S01]  /*139b0*/  STG.E.U8 desc[UR36][R4.64], R0 ;  /* 0x0000000004007986 */ /* 0x0001e2000c101124 */
[----:B------:R-:W-:Y:S05]  /*139c0*/  BRA `(.L_x_26116) ;  /* 0x0000000400087947 */ /* 0x000fea0003800000 */
.L_x_26134:
        /* <DEDUP_REMOVED lines=16> */
.L_x_26141:
[----:B------:R-:W-:-:S04]  /*13ad0*/  LOP3.LUT R2, R2, 0x80000000, RZ, 0xc0, !PT ;  /* 0x8000000002027812 */ /* 0x000fc800078ec0ff */
[----:B------:R-:W-:-:S04]  /*13ae0*/  SHF.R.U32.HI R2, RZ, 0x18, R2 ;  /* 0x00000018ff027819 */ /* 0x000fc80000011602 */
[----:B------:R-:W-:-:S04]  /*13af0*/  LOP3.LUT R3, R3, R2, RZ, 0xfc, !PT ;  /* 0x0000000203037212 */ /* 0x000fc800078efcff */
[----:B------:R-:W-:-:S07]  /*13b00*/  PRMT R0, R3, 0x7610, R0 ;  /* 0x0000761003007816 */ /* 0x000fce0000000000 */
.L_x_26140:
[----:B------:R-:W-:Y:S05]  /*13b10*/  BSYNC B0 ;  /* 0x0000000000007941 */ /* 0x000fea0003800000 */
.L_x_26139:
[----:B------:R0:W-:Y:S01]  /*13b20*/  STG.E.U8 desc[UR36][R4.64], R0 ;  /* 0x0000000004007986 */ /* 0x0001e2000c101124 */
[----:B------:R-:W-:Y:S05]  /*13b30*/  BRA `(.L_x_26116) ;  /* 0x0000000000ac7947 */ /* 0x000fea0003800000 */
.L_x_26133:
        /* <DEDUP_REMOVED lines=21> */
.L_x_26115:
        /* <DEDUP_REMOVED lines=11> */
[----:B-1----:R-:W-:Y:S02]  /*13d40*/  IMAD.MOV.U32 R8, RZ, RZ, 0x65 ;  /* 0x00000065ff087424 */ /* 0x002fe400078e00ff */
[----:B------:R-:W-:Y:S02]  /*13d50*/  IMAD.MOV.U32 R12, RZ, RZ, 0x1 ;  /* 0x00000001ff0c7424 */ /* 0x000fe400078e00ff */
[----:B------:R-:W-:-:S07]  /*13d60*/  IMAD.MOV.U32 R13, RZ, RZ, RZ ;  /* 0x000000ffff0d7224 */ /* 0x000fce00078e00ff */
[----:B------:R-:W-:-:S07]  /*13d70*/  LEPC R20, `(.L_x_26144) ;  /* 0x000000001014794e */ /* 0x000fce0000000000 */
[----:B0-----:R-:W-:Y:S05]  /*13d80*/  CALL.ABS.NOINC R2 ;  /* 0x0000000002007343 */ /* 0x001fea0003c00000 */
.L_x_26144:
[----:B------:R-:W-:Y:S05]  /*13d90*/  BRA `(.L_x_26116) ;  /* 0x0000000000147947 */ /* 0x000fea0003800000 */
.L_x_26143:
[----:B------:R-:W0:Y:S02]  /*13da0*/  F2I.U64.TRUNC R2, R2 ;  /* 0x0000000200027311 */ /* 0x000e24000020d800 */
[----:B0-----:R0:W-:Y:S01]  /*13db0*/  STG.E.64 desc[UR36][R4.64], R2 ;  /* 0x0000000204007986 */ /* 0x0011e2000c101b24 */
[----:B------:R-:W-:Y:S05]  /*13dc0*/  BRA `(.L_x_26116) ;  /* 0x0000000000087947 */ /* 0x000fea0003800000 */
.L_x_26142:
[----:B------:R-:W0:Y:S02]  /*13dd0*/  F2I.FTZ.U32.TRUNC.NTZ R3, R2 ;  /* 0x0000000200037305 */ /* 0x000e24000021f000 */
[----:B0-----:R0:W-:Y:S02]  /*13de0*/  STG.E desc[UR36][R4.64], R3 ;  /* 0x0000000304007986 */ /* 0x0011e4000c101924 */
.L_x_26116:
[----:B------:R-:W-:-:S05]  /*13df0*/  VIADD R35, R35, 0x80 ;  /* 0x0000008023237836 */ /* 0x000fca0000000000 */
[----:B------:R-:W-:-:S13]  /*13e00*/  ISETP.GE.AND P0, PT, R35, R16, PT ;  /* 0x000000102300720c */ /* 0x000fda0003f06270 */
        /* <DEDUP_REMOVED lines=22> */
.L_x_26148:
[----:B------:R-:W0:Y:S02]  /*13f70*/  F2I.S64.TRUNC R22, R22 ;  /* 0x0000001600167311 */ /* 0x000e24000020d900 */
[----:B0-----:R-:W-:-:S05]  /*13f80*/  IMAD.MOV.U32 R5, RZ, RZ, R22 ;  /* 0x000000ffff057224 */ /* 0x001fca00078e0016 */
[----:B------:R0:W-:Y:S01]  /*13f90*/  STG.E.U8 desc[UR36][R2.64], R5 ;  /* 0x0000000502007986 */ /* 0x0001e2000c101124 */
[----:B------:R-:W-:Y:S05]  /*13fa0*/  BRA `(.L_x_26150) ;  /* 0x0000000c00407947 */ /* 0x000fea0003800000 */
.L_x_26147:
        /* <DEDUP_REMOVED lines=9> */
.L_x_26152:
[----:B------:R-:W0:Y:S02]  /*14040*/  F2I.FTZ.TRUNC.NTZ R5, R22 ;  /* 0x0000001600057305 */ /* 0x000e24000021f100 */
[----:B0-----:R0:W-:Y:S01]  /*14050*/  STG.E desc[UR36][R2.64], R5 ;  /* 0x0000000502007986 */ /* 0x0011e2000c101924 */
[----:B------:R-:W-:Y:S05]  /*14060*/  BRA `(.L_x_26150) ;  /* 0x0000000c00107947 */ /* 0x000fea0003800000 */
.L_x_26151:
[----:B------:R-:W0:Y:S02]  /*14070*/  F2I.FTZ.TRUNC.NTZ R5, R22 ;  /* 0x0000001600057305 */ /* 0x000e24000021f100 */
[----:B0-----:R0:W-:Y:S01]  /*14080*/  STG.E.U16 desc[UR36][R2.64], R5 ;  /* 0x0000000502007986 */ /* 0x0011e2000c101524 */
[----:B------:R-:W-:Y:S05]  /*14090*/  BRA `(.L_x_26150) ;  /* 0x0000000c00047947 */ /* 0x000fea0003800000 */
.L_x_26146:
        /* <DEDUP_REMOVED lines=8> */
.L_x_26154:
[----:B------:R-:W-:-:S05]  /*14120*/  F2FP.F16.F32.PACK_AB R22, RZ, R22 ;  /* 0x00000016ff16723e */ /* 0x000fca00000000ff */
[----:B------:R0:W-:Y:S01]  /*14130*/  STG.E.U16 desc[UR36][R2.64], R22 ;  /* 0x0000001602007986 */ /* 0x0001e2000c101524 */
[----:B------:R-:W-:Y:S05]  /*14140*/  BRA `(.L_x_26150) ;  /* 0x0000000800d87947 */ /* 0x000fea0003800000 */
.L_x_26153:
        /* <DEDUP_REMOVED lines=9> */
.L_x_26156:
[----:B------:R-:W-:-:S04]  /*141e0*/  F2FP.F16.F32.PACK_AB R5, RZ, R22 ;  /* 0x00000016ff05723e */ /* 0x000fc800000000ff */
[----:B------:R-:W-:-:S05]  /*141f0*/  PRMT R5, R5, 0x5410, RZ ;  /* 0x0000541005057816 */ /* 0x000fca00000000ff */
[----:B------:R0:W-:Y:S01]  /*14200*/  STG.E desc[UR36][R2.64], R5 ;  /* 0x0000000502007986 */ /* 0x0001e2000c101924 */
[----:B------:R-:W-:Y:S05]  /*14210*/  BRA `(.L_x_26150) ;  /* 0x0000000800a47947 */ /* 0x000fea0003800000 */
.L_x_26155:
[----:B------:R-:W-:-:S06]  /*14220*/  FMUL.FTZ R4, R22, 1 ;  /* 0x3f80000016047820 */ /* 0x000fcc0000410000 */
[----:B------:R-:W0:Y:S02]  /*14230*/  F2F.F64.F32 R4, R4 ;  /* 0x0000000400047310 */ /* 0x000e240000201800 */
[----:B0-----:R0:W-:Y:S01]  /*14240*/  STG.E.64 desc[UR36][R2.64], R4 ;  /* 0x0000000402007986 */ /* 0x0011e2000c101b24 */
[----:B------:R-:W-:Y:S05]  /*14250*/  BRA `(.L_x_26150) ;  /* 0x0000000800947947 */ /* 0x000fea0003800000 */
.L_x_26145:
        /* <DEDUP_REMOVED lines=12> */
.L_x_26159:
[----:B------:R-:W-:Y:S01]  /*14320*/  FMUL.FTZ R4, R22, 1 ;  /* 0x3f80000016047820 */ /* 0x000fe20000410000 */
[----:B------:R-:W-:-:S05]  /*14330*/  CS2R R6, SRZ ;  /* 0x0000000000067805 */ /* 0x000fca000001ff00 */
[----:B------:R-:W0:Y:S02]  /*14340*/  F2F.F64.F32 R4, R4 ;  /* 0x0000000400047310 */ /* 0x000e240000201800 */
[----:B0-----:R0:W-:Y:S01]  /*14350*/  STG.E.128 desc[UR36][R2.64], R4 ;  /* 0x0000000402007986 */ /* 0x0011e2000c101d24 */
[----:B------:R-:W-:Y:S05]  /*14360*/  BRA `(.L_x_26150) ;  /* 0x0000000800507947 */ /* 0x000fea0003800000 */
.L_x_26158:
        /* <DEDUP_REMOVED lines=20> */
.L_x_26163:
[----:B------:R-:W-:Y:S05]  /*144b0*/  BSYNC B0 ;  /* 0x0000000000007941 */ /* 0x000fea0003800000 */
.L_x_26162:
[----:B------:R-:W-:-:S05]  /*144c0*/  LOP3.LUT R7, R0, R7, RZ, 0xfc, !PT ;  /* 0x0000000700077212 */ /* 0x000fca00078efcff */
[----:B------:R0:W-:Y:S01]  /*144d0*/  STG.E.U8 desc[UR36][R2.64], R7 ;  /* 0x0000000702007986 */ /* 0x0001e2000c101124 */
[----:B------:R-:W-:Y:S05]  /*144e0*/  BRA `(.L_x_26150) ;  /* 0x0000000400f07947 */ /* 0x000fea0003800000 */
.L_x_26161:
        /* <DEDUP_REMOVED lines=12> */
.L_x_26165:
[----:B------:R-:W-:Y:S01]  /*145b0*/  IMAD.MOV.U32 R0, RZ, RZ, 0x7f ;  /* 0x0000007fff007424 */ /* 0x000fe200078e00ff */
[----:B------:R-:W-:-:S04]  /*145c0*/  ISETP.GT.U32.AND P0, PT, R4, 0x7f800000, PT ;  /* 0x7f8000000400780c */ /* 0x000fc80003f04070 */
[----:B------:R-:W-:-:S09]  /*145d0*/  SEL R0, R0, 0x7c, P0 ;  /* 0x0000007c00007807 */ /* 0x000fd20000000000 */
.L_x_26166:
[----:B------:R-:W-:Y:S05]  /*145e0*/  BSYNC B0 ;  /* 0x0000000000007941 */ /* 0x000fea0003800000 */
.L_x_26164:
[----:B------:R-:W-:-:S04]  /*145f0*/  LOP3.LUT R22, R22, 0x80000000, RZ, 0xc0, !PT ;  /* 0x8000000016167812 */ /* 0x000fc800078ec0ff */
[----:B------:R-:W-:-:S04]  /*14600*/  SHF.R.U32.HI R5, RZ, 0x18, R22 ;  /* 0x00000018ff057819 */ /* 0x000fc80000011616 */
[----:B------:R-:W-:-:S05]  /*14610*/  LOP3.LUT R5, R0, R5, RZ, 0xfc, !PT ;  /* 0x0000000500057212 */ /* 0x000fca00078efcff */
[----:B------:R0:W-:Y:S01]  /*14620*/  STG.E.U8 desc[UR36][R2.64], R5 ;  /* 0x0000000502007986 */ /* 0x0001e2000c101124 */
[----:B------:R-:W-:Y:S05]  /*14630*/  BRA `(.L_x_26150) ;  /* 0x00000004009c7947 */ /* 0x000fea0003800000 */
.L_x_26160:
[----:B------:R-:W-:-:S05]  /*14640*/  F2FP.BF16.F32.PACK_AB R22, RZ, R22 ;  /* 0x00000016ff16723e */ /* 0x000fca00000010ff */
[----:B------:R0:W-:Y:S01]  /*14650*/  STG.E.U16 desc[UR36][R2.64], R22 ;  /* 0x0000001602007986 */ /* 0x0001e2000c101524 */
[----:B------:R-:W-:Y:S05]  /*14660*/  BRA `(.L_x_26150) ;  /* 0x0000000400907947 */ /* 0x000fea0003800000 */
.L_x_26157:
        /* <DEDUP_REMOVED lines=11> */
.L_x_26169:
        /* <DEDUP_REMOVED lines=16> */
.L_x_26172:
[----:B------:R-:W-:-:S04]  /*14820*/  LOP3.LUT R22, R22, 0x80000000, RZ, 0xc0, !PT ;  /* 0x8000000016167812 */ /* 0x000fc800078ec0ff */
[----:B------:R-:W-:-:S04]  /*14830*/  SHF.R.U32.HI R5, RZ, 0x18, R22 ;  /* 0x00000018ff057819 */ /* 0x000fc80000011616 */
[----:B------:R-:W-:-:S04]  /*14840*/  LOP3.LUT R4, R4, R5, RZ, 0xfc, !PT ;  /* 0x0000000504047212 */ /* 0x000fc800078efcff */
[----:B------:R-:W-:-:S07]  /*14850*/  PRMT R0, R4, 0x7610, R0 ;  /* 0x0000761004007816 */ /* 0x000fce0000000000 */
.L_x_26171:
[----:B------:R-:W-:Y:S05]  /*14860*/  BSYNC B0 ;  /* 0x0000000000007941 */ /* 0x000fea0003800000 */
.L_x_26170:
[----:B------:R4:W-:Y:S01]  /*14870*/  STG.E.U8 desc[UR36][R2.64], R0 ;  /* 0x0000000002007986 */ /* 0x0009e2000c101124 */
[----:B------:R-:W-:Y:S05]  /*14880*/  BRA `(.L_x_26150) ;  /* 0x0000000400087947 */ /* 0x000fea0003800000 */
.L_x_26168:
        /* <DEDUP_REMOVED lines=16> */
.L_x_26175:
[----:B------:R-:W-:-:S04]  /*14990*/  LOP3.LUT R22, R22, 0x80000000, RZ, 0xc0, !PT ;  /* 0x8000000016167812 */ /* 0x000fc800078ec0ff */
[----:B------:R-:W-:-:S04]  /*149a0*/  SHF.R.U32.HI R5, RZ, 0x18, R22 ;  /* 0x00000018ff057819 */ /* 0x000fc80000011616 */
[----:B------:R-:W-:-:S04]  /*149b0*/  LOP3.LUT R4, R4, R5, RZ, 0xfc, !PT ;  /* 0x0000000504047212 */ /* 0x000fc800078efcff */
[----:B------:R-:W-:-:S07]  /*149c0*/  PRMT R0, R4, 0x7610, R0 ;  /* 0x0000761004007816 */ /* 0x000fce0000000000 */
.L_x_26174:
[----:B------:R-:W-:Y:S05]  /*149d0*/  BSYNC B0 ;  /* 0x0000000000007941 */ /* 0x000fea0003800000 */
.L_x_26173:
[----:B------:R0:W-:Y:S01]  /*149e0*/  STG.E.U8 desc[UR36][R2.64], R0 ;  /* 0x0000000002007986 */ /* 0x0001e2000c101124 */
[----:B------:R-:W-:Y:S05]  /*149f0*/  BRA `(.L_x_26150) ;  /* 0x0000000000ac7947 */ /* 0x000fea0003800000 */
.L_x_26167:
        /* <DEDUP_REMOVED lines=21> */
.L_x_26149:
        /* <DEDUP_REMOVED lines=11> */
[----:B-1----:R-:W-:Y:S02]  /*14c00*/  IMAD.MOV.U32 R8, RZ, RZ, 0x65 ;  /* 0x00000065ff087424 */ /* 0x002fe400078e00ff */
[----:B------:R-:W-:Y:S02]  /*14c10*/  IMAD.MOV.U32 R12, RZ, RZ, 0x1 ;  /* 0x00000001ff0c7424 */ /* 0x000fe400078e00ff */
[----:B0-----:R-:W-:-:S07]  /*14c20*/  IMAD.MOV.U32 R13, RZ, RZ, RZ ;  /* 0x000000ffff0d7224 */ /* 0x001fce00078e00ff */
[----:B------:R-:W-:-:S07]  /*14c30*/  LEPC R20, `(.L_x_26178) ;  /* 0x000000001014794e */ /* 0x000fce0000000000 */
[----:B--2---:R-:W-:Y:S05]  /*14c40*/  CALL.ABS.NOINC R2 ;  /* 0x0000000002007343 */ /* 0x004fea0003c00000 */
.L_x_26178:
[----:B------:R-:W-:Y:S05]  /*14c50*/  BRA `(.L_x_26150) ;  /* 0x0000000000147947 */ /* 0x000fea0003800000 */
.L_x_26177:
[----:B------:R-:W0:Y:S02]  /*14c60*/  F2I.U64.TRUNC R22, R22 ;  /* 0x0000001600167311 */ /* 0x000e24000020d800 */
[----:B0-----:R3:W-:Y:S01]  /*14c70*/  STG.E.64 desc[UR36][R2.64], R22 ;  /* 0x0000001602007986 */ /* 0x0017e2000c101b24 */
[----:B------:R-:W-:Y:S05]  /*14c80*/  BRA `(.L_x_26150) ;  /* 0x0000000000087947 */ /* 0x000fea0003800000 */
.L_x_26176:
[----:B------:R-:W0:Y:S02]  /*14c90*/  F2I.FTZ.U32.TRUNC.NTZ R5, R22 ;  /* 0x0000001600057305 */ /* 0x000e24000021f000 */
[----:B0-----:R0:W-:Y:S02]  /*14ca0*/  STG.E desc[UR36][R2.64], R5 ;  /* 0x0000000502007986 */ /* 0x0011e4000c101924 */
.L_x_26150:
[----:B------:R-:W-:-:S07]  /*14cb0*/  VIADD R35, R35, 0x80 ;  /* 0x0000008023237836 */ /* 0x000fce0000000000 */
.L_x_26110:
[----:B------:R-:W-:Y:S05]  /*14cc0*/  BSYNC B6 ;  /* 0x0000000000067941 */ /* 0x000fea0003800000 */
.L_x_26109:
[----:B------:R-:W-:-:S13]  /*14cd0*/  ISETP.GE.AND P0, PT, R35, R16, PT ;  /* 0x000000102300720c */ /* 0x000fda0003f06270 */
[----:B------:R-:W-:Y:S05]  /*14ce0*/  @P0 EXIT ;  /* 0x000000000000094d */ /* 0x000fea0003800000 */
[----:B0-234-:R-:W0:Y:S01]  /*14cf0*/  LDC.U8 R4, c[0x0][0x268] ;  /* 0x00009a00ff047b82 */ /* 0x01de220000000000 */
[----:B------:R-:W-:Y:S01]  /*14d00*/  IMAD R35, R34, 0x200, R35 ;  /* 0x0000020022237824 */ /* 0x000fe200078e0223 */
[----:B------:R-:W-:-:S03]  /*14d10*/  ULDC UR4, c[0x0][0x26c] ;  /* 0x00009b0000047ab9 */ /* 0x000fc60000000800 */
[----:B------:R-:W-:-:S03]  /*14d20*/  IMAD R35, R35, UR4, RZ ;  /* 0x0000000423237c24 */ /* 0x000fc6000f8e02ff */
        /* <DEDUP_REMOVED lines=17> */
.L_x_26182:
[----:B------:R-:W0:Y:S02]  /*14e40*/  F2I.S64.TRUNC R18, R18 ;  /* 0x0000001200127311 */ /* 0x000e24000020d900 */
[----:B0-----:R-:W-:-:S05]  /*14e50*/  IMAD.MOV.U32 R5, RZ, RZ, R18 ;  /* 0x000000ffff057224 */ /* 0x001fca00078e0012 */
[----:B------:R-:W-:Y:S01]  /*14e60*/  STG.E.U8 desc[UR36][R2.64], R5 ;  /* 0x0000000502007986 */ /* 0x000fe2000c101124 */
[----:B------:R-:W-:Y:S05]  /*14e70*/  EXIT ;  /* 0x000000000000794d */ /* 0x000fea0003800000 */
.L_x_26181:
        /* <DEDUP_REMOVED lines=9> */
.L_x_26185:
[----:B------:R-:W0:Y:S02]  /*14f10*/  F2I.FTZ.TRUNC.NTZ R5, R18 ;  /* 0x0000001200057305 */ /* 0x000e24000021f100 */
[----:B0-----:R-:W-:Y:S01]  /*14f20*/  STG.E desc[UR36][R2.64], R5 ;  /* 0x0000000502007986 */ /* 0x001fe2000c101924 */
[----:B------:R-:W-:Y:S05]  /*14f30*/  EXIT ;  /* 0x000000000000794d */ /* 0x000fea0003800000 */
.L_x_26184:
[----:B------:R-:W0:Y:S02]  /*14f40*/  F2I.FTZ.TRUNC.NTZ R5, R18 ;  /* 0x0000001200057305 */ /* 0x000e24000021f100 */
[----:B0-----:R-:W-:Y:S01]  /*14f50*/  STG.E.U16 desc[UR36][R2.64], R5 ;  /* 0x0000000502007986 */ /* 0x001fe2000c101524 */
[----:B------:R-:W-:Y:S05]  /*14f60*/  EXIT ;  /* 0x000000000000794d */ /* 0x000fea0003800000 */
.L_x_26180:
        /* <DEDUP_REMOVED lines=8> */
.L_x_26187:
[----:B------:R-:W-:-:S05]  /*14ff0*/  F2FP.F16.F32.PACK_AB R18, RZ, R18 ;  /* 0x00000012ff12723e */ /* 0x000fca00000000ff */
[----:B------:R-:W-:Y:S01]  /*15000*/  STG.E.U16 desc[UR36][R2.64], R18 ;  /* 0x0000001202007986 */ /* 0x000fe2000c101524 */
[----:B------:R-:W-:Y:S05]  /*15010*/  EXIT ;  /* 0x000000000000794d */ /* 0x000fea0003800000 */
.L_x_26186:
        /* <DEDUP_REMOVED lines=9> */
.L_x_26189:
[----:B------:R-:W-:-:S04]  /*150b0*/  F2FP.F16.F32.PACK_AB R5, RZ, R18 ;  /* 0x00000012ff05723e */ /* 0x000fc800000000ff */
[----:B------:R-:W-:-:S05]  /*150c0*/  PRMT R5, R5, 0x5410, RZ ;  /* 0x0000541005057816 */ /* 0x000fca00000000ff */
[----:B------:R-:W-:Y:S01]  /*150d0*/  STG.E desc[UR36][R2.64], R5 ;  /* 0x0000000502007986 */ /* 0x000fe2000c101924 */
[----:B------:R-:W-:Y:S05]  /*150e0*/  EXIT ;  /* 0x000000000000794d */ /* 0x000fea0003800000 */
.L_x_26188:
[----:B------:R-:W-:-:S06]  /*150f0*/  FMUL.FTZ R4, R18, 1 ;  /* 0x3f80000012047820 */ /* 0x000fcc0000410000 */
[----:B------:R-:W0:Y:S02]  /*15100*/  F2F.F64.F32 R4, R4 ;  /* 0x0000000400047310 */ /* 0x000e240000201800 */
[----:B0-----:R-:W-:Y:S01]  /*15110*/  STG.E.64 desc[UR36][R2.64], R4 ;  /* 0x0000000402007986 */ /* 0x001fe2000c101b24 */
[----:B------:R-:W-:Y:S05]  /*15120*/  EXIT ;  /* 0x000000000000794d */ /* 0x000fea0003800000 */
.L_x_26179:
        /* <DEDUP_REMOVED lines=12> */
.L_x_26192:
[----:B------:R-:W-:Y:S01]  /*151f0*/  FMUL.FTZ R4, R18, 1 ;  /* 0x3f80000012047820 */ /* 0x000fe20000410000 */
[----:B------:R-:W-:-:S05]  /*15200*/  CS2R R6, SRZ ;  /* 0x0000000000067805 */ /* 0x000fca000001ff00 */
[----:B------:R-:W0:Y:S02]  /*15210*/  F2F.F64.F32 R4, R4 ;  /* 0x0000000400047310 */ /* 0x000e240000201800 */
[----:B0-----:R-:W-:Y:S01]  /*15220*/  STG.E.128 desc[UR36][R2.64], R4 ;  /* 0x0000000402007986 */ /* 0x001fe2000c101d24 */
[----:B------:R-:W-:Y:S05]  /*15230*/  EXIT ;  /* 0x000000000000794d */ /* 0x000fea0003800000 */
.L_x_26191:
        /* <DEDUP_REMOVED lines=20> */
.L_x_26196:
[----:B------:R-:W-:Y:S05]  /*15380*/  BSYNC B0 ;  /* 0x0000000000007941 */ /* 0x000fea0003800000 */
.L_x_26195:
[----:B------:R-:W-:-:S05]  /*15390*/  LOP3.LUT R7, R0, R7, RZ, 0xfc, !PT ;  /* 0x0000000700077212 */ /* 0x000fca00078efcff */
[----:B------:R-:W-:Y:S01]  /*153a0*/  STG.E.U8 desc[UR36][R2.64], R7 ;  /* 0x0000000702007986 */ /* 0x000fe2000c101124 */
[----:B------:R-:W-:Y:S05]  /*153b0*/  EXIT ;  /* 0x000000000000794d */ /* 0x000fea0003800000 */
.L_x_26194:
        /* <DEDUP_REMOVED lines=12> */
.L_x_26198:
[----:B------:R-:W-:Y:S01]  /*15480*/  IMAD.MOV.U32 R0, RZ, RZ, 0x7f ;  /* 0x0000007fff007424 */ /* 0x000fe200078e00ff */
[----:B------:R-:W-:-:S04]  /*15490*/  ISETP.GT.U32.AND P0, PT, R4, 0x7f800000, PT ;  /* 0x7f8000000400780c */ /* 0x000fc80003f04070 */
[----:B------:R-:W-:-:S09]  /*154a0*/  SEL R0, R0, 0x7c, P0 ;  /* 0x0000007c00007807 */ /* 0x000fd20000000000 */
.L_x_26199:
[----:B------:R-:W-:Y:S05]  /*154b0*/  BSYNC B0 ;  /* 0x0000000000007941 */ /* 0x000fea0003800000 */
.L_x_26197:
[----:B------:R-:W-:-:S04]  /*154c0*/  LOP3.LUT R18, R18, 0x80000000, RZ, 0xc0, !PT ;  /* 0x8000000012127812 */ /* 0x000fc800078ec0ff */
[----:B------:R-:W-:-:S04]  /*154d0*/  SHF.R.U32.HI R5, RZ, 0x18, R18 ;  /* 0x00000018ff057819 */ /* 0x000fc80000011612 */
[----:B------:R-:W-:-:S05]  /*154e0*/  LOP3.LUT R5, R0, R5, RZ, 0xfc, !PT ;  /* 0x0000000500057212 */ /* 0x000fca00078efcff */
[----:B------:R-:W-:Y:S01]  /*154f0*/  STG.E.U8 desc[UR36][R2.64], R5 ;  /* 0x0000000502007986 */ /* 0x000fe2000c101124 */
[----:B------:R-:W-:Y:S05]  /*15500*/  EXIT ;  /* 0x000000000000794d */ /* 0x000fea0003800000 */
.L_x_26193:
[----:B------:R-:W-:-:S05]  /*15510*/  F2FP.BF16.F32.PACK_AB R18, RZ, R18 ;  /* 0x00000012ff12723e */ /* 0x000fca00000010ff */
[----:B------:R-:W-:Y:S01]  /*15520*/  STG.E.U16 desc[UR36][R2.64], R18 ;  /* 0x0000001202007986 */ /* 0x000fe2000c101524 */
[----:B------:R-:W-:Y:S05]  /*15530*/  EXIT ;  /* 0x000000000000794d */ /* 0x000fea0003800000 */
.L_x_26190:
        /* <DEDUP_REMOVED lines=11> */
.L_x_26202:
        /* <DEDUP_REMOVED lines=16> */
.L_x_26205:
[----:B------:R-:W-:-:S04]  /*156f0*/  LOP3.LUT R18, R18, 0x80000000, RZ, 0xc0, !PT ;  /* 0x8000000012127812 */ /* 0x000fc800078ec0ff */
[----:B------:R-:W-:-:S04]  /*15700*/  SHF.R.U32.HI R5, RZ, 0x18, R18 ;  /* 0x00000018ff057819 */ /* 0x000fc80000011612 */
[----:B------:R-:W-:-:S04]  /*15710*/  LOP3.LUT R4, R4, R5, RZ, 0xfc, !PT ;  /* 0x0000000504047212 */ /* 0x000fc800078efcff */
[----:B------:R-:W-:-:S07]  /*15720*/  PRMT R0, R4, 0x7610, R0 ;  /* 0x0000761004007816 */ /* 0x000fce0000000000 */
.L_x_26204:
[----:B------:R-:W-:Y:S05]  /*15730*/  BSYNC B0 ;  /* 0x0000000000007941 */ /* 0x000fea0003800000 */
.L_x_26203:
[----:B------:R-:W-:Y:S01]  /*15740*/  STG.E.U8 desc[UR36][R2.64], R0 ;  /* 0x0000000002007986 */ /* 0x000fe2000c101124 */
[----:B------:R-:W-:Y:S05]  /*15750*/  EXIT ;  /* 0x000000000000794d */ /* 0x000fea0003800000 */
.L_x_26201:
        /* <DEDUP_REMOVED lines=16> */
.L_x_26208:
[----:B------:R-:W-:-:S04]  /*15860*/  LOP3.LUT R18, R18, 0x80000000, RZ, 0xc0, !PT ;  /* 0x8000000012127812 */ /* 0x000fc800078ec0ff */
[----:B------:R-:W-:-:S04]  /*15870*/  SHF.R.U32.HI R5, RZ, 0x18, R18 ;  /* 0x00000018ff057819 */ /* 0x000fc80000011612 */
[----:B------:R-:W-:-:S04]  /*15880*/  LOP3.LUT R4, R4, R5, RZ, 0xfc, !PT ;  /* 0x0000000504047212 */ /* 0x000fc800078efcff */
[----:B------:R-:W-:-:S07]  /*15890*/  PRMT R0, R4, 0x7610, R0 ;  /* 0x0000761004007816 */ /* 0x000fce0000000000 */
.L_x_26207:
[----:B------:R-:W-:Y:S05]  /*158a0*/  BSYNC B0 ;  /* 0x0000000000007941 */ /* 0x000fea0003800000 */
.L_x_26206:
[----:B------:R-:W-:Y:S01]  /*158b0*/  STG.E.U8 desc[UR36][R2.64], R0 ;  /* 0x0000000002007986 */ /* 0x000fe2000c101124 */
[----:B------:R-:W-:Y:S05]  /*158c0*/  EXIT ;  /* 0x000000000000794d */ /* 0x000fea0003800000 */
.L_x_26200:
        /* <DEDUP_REMOVED lines=21> */
.L_x_26183:
        /* <DEDUP_REMOVED lines=16> */
.L_x_26211:
[----:B------:R-:W-:Y:S05]  /*15b20*/  EXIT ;  /* 0x000000000000794d */ /* 0x000fea0003800000 */
.L_x_26210:
[----:B------:R-:W0:Y:S02]  /*15b30*/  F2I.U64.TRUNC R18, R18 ;  /* 0x0000001200127311 */ /* 0x000e24000020d800 */
[----:B0-----:R-:W-:Y:S01]  /*15b40*/  STG.E.64 desc[UR36][R2.64], R18 ;  /* 0x0000001202007986 */ /* 0x001fe2000c101b24 */
[----:B------:R-:W-:Y:S05]  /*15b50*/  EXIT ;  /* 0x000000000000794d */ /* 0x000fea0003800000 */
.L_x_26209:
[----:B------:R-:W0:Y:S02]  /*15b60*/  F2I.FTZ.U32.TRUNC.NTZ R5, R18 ;  /* 0x0000001200057305 */ /* 0x000e24000021f000 */
[----:B0-----:R-:W-:Y:S01]  /*15b70*/  STG.E desc[UR36][R2.64], R5 ;  /* 0x0000000502007986 */ /* 0x001fe2000c101924 */
[----:B------:R-:W-:Y:S05]  /*15b80*/  EXIT ;  /* 0x000000000000794d */ /* 0x000fea0003800000 */
.L_x_26212:
        /* <DEDUP_REMOVED lines=15> */
.L_x_28467:


//--------------------- .text._ZN2at6native18elementwise_kernelILi128ELi2EZNS0_22gpu_kernel_impl_nocastIZZZNS0_49_GLOBAL__N__b919a28f_16_Normalization_cu_5c38458722batch_norm_elementwiseERKNS_6TensorES6_RKSt8optionalIS4_ESA_S6_S6_ENKUlvE0_clEvENKUlvE0_clEvEUlfffffE_EEvRNS_18TensorIteratorBaseERKT_EUliE_EEviT1_ --------------------------
	.section	.text._ZN2at6native18elementwise_kernelILi128ELi2EZNS0_22gpu_kernel_impl_nocastIZZZNS0_49_GLOBAL__N__b919a28f_16_Normalization_cu_5c38458722batch_norm_elementwiseERKNS_6TensorES6_RKSt8optionalIS4_ESA_S6_S6_ENKUlvE0_clEvENKUlvE0_clEvEUlfffffE_EEvRNS_18TensorIteratorBaseERKT_EUliE_EEviT1_,"ax",@progbits
	.align	128
        .global         _ZN2at6native18elementwise_kernelILi128ELi2EZNS0_22gpu_kernel_impl_nocastIZZZNS0_49_GLOBAL__N__b919a28f_16_Normalization_cu_5c38458722batch_norm_elementwiseERKNS_6TensorES6_RKSt8optionalIS4_ESA_S6_S6_ENKUlvE0_clEvENKUlvE0_clEvEUlfffffE_EEvRNS_18TensorIteratorBaseERKT_EUliE_EEviT1_
        .type           _ZN2at6native18elementwise_kernelILi128ELi2EZNS0_22gpu_kernel_impl_nocastIZZZNS0_49_GLOBAL__N__b919a28f_16_Normalization_cu_5c38458722batch_norm_elementwiseERKNS_6TensorES6_RKSt8optionalIS4_ESA_S6_S6_ENKUlvE0_clEvENKUlvE0_clEvEUlfffffE_EEvRNS_18TensorIteratorBaseERKT_EUliE_EEviT1_,@function
        .size           _ZN2at6native18elementwise_kernelILi128ELi2EZNS0_22gpu_kernel_impl_nocastIZZZNS0_49_GLOBAL__N__b919a28f_16_Normalization_cu_5c38458722batch_norm_elementwiseERKNS_6TensorES6_RKSt8optionalIS4_ESA_S6_S6_ENKUlvE0_clEvENKUlvE0_clEvEUlfffffE_EEvRNS_18TensorIteratorBaseERKT_EUliE_EEviT1_,(.L_x_28468 - _ZN2at6native18elementwise_kernelILi128ELi2EZNS0_22gpu_kernel_impl_nocastIZZZNS0_49_GLOBAL__N__b919a28f_16_Normalization_cu_5c38458722batch_norm_elementwiseERKNS_6TensorES6_RKSt8optionalIS4_ESA_S6_S6_ENKUlvE0_clEvENKUlvE0_clEvEUlfffffE_EEvRNS_18TensorIteratorBaseERKT_EUliE_EEviT1_)
        .other          _ZN2at6native18elementwise_kernelILi128ELi2EZNS0_22gpu_kernel_impl_nocastIZZZNS0_49_GLOBAL__N__b919a28f_16_Normalization_cu_5c38458722batch_norm_elementwiseERKNS_6TensorES6_RKSt8optionalIS4_ESA_S6_S6_ENKUlvE0_clEvENKUlvE0_clEvEUlfffffE_EEvRNS_18TensorIteratorBaseERKT_EUliE_EEviT1_,@"STO_CUDA_ENTRY STV_DEFAULT"
_ZN2at6native18elementwise_kernelILi128ELi2EZNS0_22gpu_kernel_impl_nocastIZZZNS0_49_GLOBAL__N__b919a28f_16_Normalization_cu_5c38458722batch_norm_elementwiseERKNS_6TensorES6_RKSt8optionalIS4_ESA_S6_S6_ENKUlvE0_clEvENKUlvE0_clEvEUlfffffE_EEvRNS_18TensorIteratorBaseERKT_EUliE_EEviT1_:
.text._ZN2at6native18elementwise_kernelILi128ELi2EZNS0_22gpu_kernel_impl_nocastIZZZNS0_49_GLOBAL__N__b919a28f_16_Normalization_cu_5c38458722batch_norm_elementwiseERKNS_6TensorES6_RKSt8optionalIS4_ESA_S6_S6_ENKUlvE0_clEvENKUlvE0_clEvEUlfffffE_EEvRNS_18TensorIteratorBaseERKT_EUliE_EEviT1_:
        /* <DEDUP_REMOVED lines=465> */
[----:B------:R-:W-:-:S07]  /*1d10*/  IMAD R6, R11, UR9, R6 ;  /* 0x000000090b067c24 */ /* 0x000fce000f8e0206 */
.L_x_26215:
        /* <DEDUP_REMOVED lines=8> */
[----:B------:R-:W-:-:S02]  /*1da0*/  IADD3.X R9, RZ, UR13, RZ, P2, !PT ;  /* 0x0000000dff097c10 */ /* 0x000fc400097fe4ff */
[----:B------:R-:W-:Y:S01]  /*1db0*/  IADD3.X R11, RZ, UR11, RZ, P1, !PT ;  /* 0x0000000bff0b7c10 */ /* 0x000fe20008ffe4ff */
[----:B------:R-:W-:Y:S01]  /*1dc0*/  ULDC.64 UR10, c[0x0][0x5c8] ;  /* 0x00017200000a7ab9 */ /* 0x000fe20000000a00 */
[----:B------:R-:W-:Y:S01]  /*1dd0*/  IADD3 R4, P0, R4, UR8, RZ ;  /* 0x0000000804047c10 */ /* 0x000fe2000ff1e0ff */
[----:B------:R-:W2:Y:S01]  /*1de0*/  LDG.E R8, desc[UR4][R8.64] ;  /* 0x0000000408087981 */ /* 0x000ea2000c1e1900 */
[----:B------:R-:W-:-:S03]  /*1df0*/  IADD3 R12, P1, R6, UR10, RZ ;  /* 0x0000000a060c7c10 */ /* 0x000fc6000ff3e0ff */
[----:B------:R-:W2:Y:S01]  /*1e00*/  LDG.E R3, desc[UR4][R2.64] ;  /* 0x0000000402037981 */ /* 0x000ea2000c1e1900 */
[----:B------:R-:W-:Y:S02]  /*1e10*/  IADD3.X R13, RZ, UR11, RZ, P1, !PT ;  /* 0x0000000bff0d7c10 */ /* 0x000fe40008ffe4ff */
[----:B------:R-:W-:Y:S01]  /*1e20*/  IADD3.X R5, RZ, UR9, RZ, P0, !PT ;  /* 0x00000009ff057c10 */ /* 0x000fe200087fe4ff */
[----:B------:R-:W3:Y:S01]  /*1e30*/  LDG.E R11, desc[UR4][R10.64] ;  /* 0x000000040a0b7981 */ /* 0x000ee2000c1e1900 */
[----:B------:R-:W-:-:S03]  /*1e40*/  ULDC.64 UR8, c[0x0][0x5a0] ;  /* 0x0001680000087ab9 */ /* 0x000fc60000000a00 */
[----:B------:R-:W4:Y:S04]  /*1e50*/  LDG.E R13, desc[UR4][R12.64] ;  /* 0x000000040c0d7981 */ /* 0x000f28000c1e1900 */
[----:B------:R-:W4:Y:S01]  /*1e60*/  LDG.E R5, desc[UR4][R4.64] ;  /* 0x0000000404057981 */ /* 0x000f22000c1e1900 */
[----:B------:R-:W-:Y:S01]  /*1e70*/  IADD3 R15, R7, 0x80, RZ ;  /* 0x00000080070f7810 */ /* 0x000fe20007ffe0ff */
[----:B--2---:R-:W-:Y:S01]  /*1e80*/  FADD.FTZ R6, -R8, R3 ;  /* 0x0000000308067221 */ /* 0x004fe20000010100 */
[----:B------:R-:W-:-:S03]  /*1e90*/  IADD3 R8, P0, R0, UR8, RZ ;  /* 0x0000000800087c10 */ /* 0x000fc6000ff1e0ff */
[----:B---3--:R-:W-:Y:S01]  /*1ea0*/  FMUL.FTZ R6, R6, R11 ;  /* 0x0000000b06067220 */ /* 0x008fe20000410000 */
[----:B------:R-:W-:-:S03]  /*1eb0*/  IADD3.X R9, RZ, UR9, RZ, P0, !PT ;  /* 0x00000009ff097c10 */ /* 0x000fc600087fe4ff */
[----:B----4-:R-:W-:-:S05]  /*1ec0*/  FFMA.FTZ R3, R6, R13, R5 ;  /* 0x0000000d06037223 */ /* 0x010fca0000010005 */
[----:B------:R0:W-:Y:S02]  /*1ed0*/  STG.E desc[UR4][R8.64], R3 ;  /* 0x0000000308007986 */ /* 0x0001e4000c101904 */
.L_x_26214:
[----:B------:R-:W-:Y:S05]  /*1ee0*/  BSYNC B0 ;  /* 0x0000000000007941 */ /* 0x000fea0003800000 */
.L_x_26213:
[----:B------:R-:W-:-:S13]  /*1ef0*/  ISETP.GE.AND P0, PT, R15, UR6, PT ;  /* 0x000000060f007c0c */ /* 0x000fda000bf06270 */
[----:B------:R-:W-:Y:S05]  /*1f00*/  @P0 EXIT ;  /* 0x000000000000094d */ /* 0x000fea0003800000 */
[----:B------:R-:W1:Y:S01]  /*1f10*/  LDC R7, c[0x0][0x218] ;  /* 0x00008600ff077b82 */ /* 0x000e620000000800 */
[----:B------:R-:W-:Y:S01]  /*1f20*/  HFMA2.MMA R6, -RZ, RZ, 0, 0 ;  /* 0x00000000ff067435 */ /* 0x000fe200000001ff */
[----:B0-----:R-:W-:Y:S02]  /*1f30*/  CS2R R2, SRZ ;  /* 0x0000000000027805 */ /* 0x001fe4000001ff00 */
[----:B------:R-:W-:Y:S02]  /*1f40*/  CS2R R4, SRZ ;  /* 0x0000000000047805 */ /* 0x000fe4000001ff00 */
[----:B------:R-:W-:Y:S02]  /*1f50*/  MOV R0, RZ ;  /* 0x000000ff00007202 */ /* 0x000fe40000000f00 */
        /* <DEDUP_REMOVED lines=451> */
.L_x_26216:
        /* <DEDUP_REMOVED lines=12> */
[----:B------:R0:W2:Y:S01]  /*3c50*/  LDG.E R7, desc[UR4][R6.64] ;  /* 0x0000000406077981 */ /* 0x0000a2000c1e1900 */
[----:B------:R-:W-:-:S03]  /*3c60*/  IADD3 R2, P1, R2, UR8, RZ ;  /* 0x0000000802027c10 */ /* 0x000fc6000ff3e0ff */
[----:B------:R-:W2:Y:S01]  /*3c70*/  LDG.E R4, desc[UR4][R4.64] ;  /* 0x0000000404047981 */ /* 0x000ea2000c1e1900 */
[----:B------:R-:W-:Y:S01]  /*3c80*/  IADD3.X R11, RZ, UR7, RZ, P0, !PT ;  /* 0x00000007ff0b7c10 */ /* 0x000fe200087fe4ff */
[----:B------:R-:W-:Y:S01]  /*3c90*/  ULDC.64 UR6, c[0x0][0x5a0] ;  /* 0x0001680000067ab9 */ /* 0x000fe20000000a00 */
[----:B------:R-:W-:Y:S01]  /*3ca0*/  IADD3.X R3, RZ, UR9, RZ, P1, !PT ;  /* 0x00000009ff037c10 */ /* 0x000fe20008ffe4ff */
[----:B------:R-:W3:Y:S04]  /*3cb0*/  LDG.E R8, desc[UR4][R8.64] ;  /* 0x0000000408087981 */ /* 0x000ee8000c1e1900 */
[----:B------:R-:W4:Y:S04]  /*3cc0*/  LDG.E R11, desc[UR4][R10.64] ;  /* 0x000000040a0b7981 */ /* 0x000f28000c1e1900 */
[----:B------:R-:W4:Y:S01]  /*3cd0*/  LDG.E R3, desc[UR4][R2.64] ;  /* 0x0000000402037981 */ /* 0x000f22000c1e1900 */
[----:B0-----:R-:W-:Y:S01]  /*3ce0*/  IADD3 R6, P0, R0, UR6, RZ ;  /* 0x0000000600067c10 */ /* 0x001fe2000ff1e0ff */
[----:B--2---:R-:W-:-:S04]  /*3cf0*/  FADD.FTZ R7, -R4, R7 ;  /* 0x0000000704077221 */ /* 0x004fc80000010100 */
[----:B---3--:R-:W-:Y:S01]  /*3d00*/  FMUL.FTZ R0, R7, R8 ;  /* 0x0000000807007220 */ /* 0x008fe20000410000 */
[----:B------:R-:W-:-:S03]  /*3d10*/  IADD3.X R7, RZ, UR7, RZ, P0, !PT ;  /* 0x00000007ff077c10 */ /* 0x000fc600087fe4ff */
[----:B----4-:R-:W-:-:S05]  /*3d20*/  FFMA.FTZ R5, R0, R3, R11 ;  /* 0x0000000300057223 */ /* 0x010fca000001000b */
[----:B------:R-:W-:Y:S01]  /*3d30*/  STG.E desc[UR4][R6.64], R5 ;  /* 0x0000000506007986 */ /* 0x000fe2000c101904 */
[----:B------:R-:W-:Y:S05]  /*3d40*/  EXIT ;  /* 0x000000000000794d */ /* 0x000fea0003800000 */
.L_x_26217:
        /* <DEDUP_REMOVED lines=11> */
.L_x_28468:


//--------------------- .text._ZN2at6native27unrolled_elementwise_kernelIZZZNS0_49_GLOBAL__N__b919a28f_16_Normalization_cu_5c38458722batch_norm_elementwiseERKNS_6TensorES5_RKSt8optionalIS3_ES9_S5_S5_ENKUlvE0_clEvENKUlvE0_clEvEUlfffffE_St5arrayIPcLm6EELi4E23TrivialOffsetCalculatorILi5EjESG_ILi1EjENS0_6memory15LoadWithoutCastENSJ_16StoreWithoutCastEEEviT_T0_T2_T3_T4_T5_ --------------------------
	.section	.text._ZN2at6native27unrolled_elementwise_kernelIZZZNS0_49_GLOBAL__N__b919a28f_16_Normalization_cu_5c38458722batch_norm_elementwiseERKNS_6TensorES5_RKSt8optionalIS3_ES9_S5_S5_ENKUlvE0_clEvENKUlvE0_clEvEUlfffffE_St5arrayIPcLm6EELi4E23TrivialOffsetCalculatorILi5EjESG_ILi1EjENS0_6memory15LoadWithoutCastENSJ_16StoreWithoutCastEEEviT_T0_T2_T3_T4_T5_,"ax",@progbits
	.align	128
        .global         _ZN2at6native27unrolled_elementwise_kernelIZZZNS0_49_GLOBAL__N__b919a28f_16_Normalization_cu_5c38458722batch_norm_elementwiseERKNS_6TensorES5_RKSt8optionalIS3_ES9_S5_S5_ENKUlvE0_clEvENKUlvE0_clEvEUlfffffE_St5arrayIPcLm6EELi4E23TrivialOffsetCalculatorILi5EjESG_ILi1EjENS0_6memory15LoadWithoutCastENSJ_16StoreWithoutCastEEEviT_T0_T2_T3_T4_T5_
        .type           _ZN2at6native27unrolled_elementwise_kernelIZZZNS0_49_GLOBAL__N__b919a28f_16_Normalization_cu_5c38458722batch_norm_elementwiseERKNS_6TensorES5_RKSt8optionalIS3_ES9_S5_S5_ENKUlvE0_clEvENKUlvE0_clEvEUlfffffE_St5arrayIPcLm6EELi4E23TrivialOffsetCalculatorILi5EjESG_ILi1EjENS0_6memory15LoadWithoutCastENSJ_16StoreWithoutCastEEEviT_T0_T2_T3_T4_T5_,@function
        .size           _ZN2at6native27unrolled_elementwise_kernelIZZZNS0_49_GLOBAL__N__b919a28f_16_Normalization_cu_5c38458722batch_norm_elementwiseERKNS_6TensorES5_RKSt8optionalIS3_ES9_S5_S5_ENKUlvE0_clEvENKUlvE0_clEvEUlfffffE_St5arrayIPcLm6EELi4E23TrivialOffsetCalculatorILi5EjESG_ILi1EjENS0_6memory15LoadWithoutCastENSJ_16StoreWithoutCastEEEviT_T0_T2_T3_T4_T5_,(.L_x_28469 - _ZN2at6native27unrolled_elementwise_kernelIZZZNS0_49_GLOBAL__N__b919a28f_16_Normalization_cu_5c38458722batch_norm_elementwiseERKNS_6TensorES5_RKSt8optionalIS3_ES9_S5_S5_ENKUlvE0_clEvENKUlvE0_clEvEUlfffffE_St5arrayIPcLm6EELi4E23TrivialOffsetCalculatorILi5EjESG_ILi1EjENS0_6memory15LoadWithoutCastENSJ_16StoreWithoutCastEEEviT_T0_T2_T3_T4_T5_)
        .other          _ZN2at6native27unrolled_elementwise_kernelIZZZNS0_49_GLOBAL__N__b919a28f_16_Normalization_cu_5c38458722batch_norm_elementwiseERKNS_6TensorES5_RKSt8optionalIS3_ES9_S5_S5_ENKUlvE0_clEvENKUlvE0_clEvEUlfffffE_St5arrayIPcLm6EELi4E23TrivialOffsetCalculatorILi5EjESG_ILi1EjENS0_6memory15LoadWithoutCastENSJ_16StoreWithoutCastEEEviT_T0_T2_T3_T4_T5_,@"STO_CUDA_ENTRY STV_DEFAULT"
_ZN2at6native27unrolled_elementwise_kernelIZZZNS0_49_GLOBAL__N__b919a28f_16_Normalization_cu_5c38458722batch_norm_elementwiseERKNS_6TensorES5_RKSt8optionalIS3_ES9_S5_S5_ENKUlvE0_clEvENKUlvE0_clEvEUlfffffE_St5arrayIPcLm6EELi4E23TrivialOffsetCalculatorILi5EjESG_ILi1EjENS0_6memory15LoadWithoutCastENSJ_16StoreWithoutCastEEEviT_T0_T2_T3_T4_T5_:
.text._ZN2at6native27unrolled_elementwise_kernelIZZZNS0_49_GLOBAL__N__b919a28f_16_Normalization_cu_5c38458722batch_norm_elementwiseERKNS_6TensorES5_RKSt8optionalIS3_ES9_S5_S5_ENKUlvE0_clEvENKUlvE0_clEvEUlfffffE_St5arrayIPcLm6EELi4E23TrivialOffsetCalculatorILi5EjESG_ILi1EjENS0_6memory15LoadWithoutCastENSJ_16StoreWithoutCastEEEviT_T0_T2_T3_T4_T5_:
[----:B------:R-:W-:Y:S01]  /*0000*/  LDC R1, c[0x0][0x28] ;  /* 0x00000a00ff017b82 */ /* 0x000fe20000000800 */
[----:B------:R-:W0:Y:S07]  /*0010*/  S2R R3, SR_CTAID.X ;  /* 0x0000000000037919 */ /* 0x000e2e0000002500 */
[----:B------:R-:W0:Y:S01]  /*0020*/  LDC R4, c[0x0][0x210] ;  /* 0x00008400ff047b82 */ /* 0x000e220000000800 */
[----:B------:R-:W-:Y:S01]  /*0030*/  HFMA2.MMA R8, -RZ, RZ, 0, 0 ;  /* 0x00000000ff087435 */ /* 0x000fe200000001ff */
[----:B------:R-:W-:Y:S01]  /*0040*/  CS2R R12, SRZ ;  /* 0x00000000000c7805 */ /* 0x000fe2000001ff00 */
[----:B------:R-:W1:Y:S01]  /*0050*/  S2R R7, SR_TID.X ;  /* 0x0000000000077919 */ /* 0x000e620000002100 */
[----:B------:R-:W-:Y:S01]  /*0060*/  ULDC.64 UR4, c[0x0][0x208] ;  /* 0x0000820000047ab9 */ /* 0x000fe20000000a00 */
[----:B------:R-:W-:Y:S01]  /*0070*/  MOV R6, RZ ;  /* 0x000000ff00067202 */ /* 0x000fe20000000f00 */
[----:B0-----:R-:W-:-:S05]  /*0080*/  IMAD R4, R3, -0x200, R4 ;  /* 0xfffffe0003047824 */ /* 0x001fca00078e0204 */
[----:B-1----:R-:W-:-:S13]  /*0090*/  ISETP.GE.AND P0, PT, R7, R4, PT ;  /* 0x000000040700720c */ /* 0x002fda0003f06270 */
[----:B------:R-:W-:Y:S01]  /*00a0*/  @!P0 LEA R9, R3, R7, 0x9 ;  /* 0x0000000703098211 */ /* 0x000fe200078e48ff */
[----:B------:R-:W0:Y:S01]  /*00b0*/  @!P0 LDC.64 R10, c[0x0][0x220] ;  /* 0x00008800ff0a8b82 */ /* 0x000e220000000a00 */
[----:B------:R-:W-:-:S04]  /*00c0*/  @!P0 IADD3 R7, R7, 0x80, RZ ;  /* 0x0000008007078810 */ /* 0x000fc80007ffe0ff */
[----:B------:R-:W-:-:S03]  /*00d0*/  ISETP.GE.AND P2, PT, R7, R4, PT ;  /* 0x000000040700720c */ /* 0x000fc60003f46270 */
[----:B------:R-:W1:Y:S08]  /*00e0*/  @!P0 LDC.64 R14, c[0x0][0x238] ;  /* 0x00008e00ff0e8b82 */ /* 0x000e700000000a00 */
[----:B------:R-:W2:Y:S08]  /*00f0*/  @!P0 LDC.64 R24, c[0x0][0x228] ;  /* 0x00008a00ff188b82 */ /* 0x000eb00000000a00 */
[----:B------:R-:W3:Y:S01]  /*0100*/  @!P2 LDC.64 R18, c[0x0][0x220] ;  /* 0x00008800ff12ab82 */ /* 0x000ee20000000a00 */
[----:B------:R-:W-:-:S02]  /*0110*/  @!P2 LEA R5, R3, R7, 0x9 ;  /* 0x000000070305a211 */ /* 0x000fc400078e48ff */
[----:B------:R-:W-:Y:S02]  /*0120*/  CS2R R22, SRZ ;  /* 0x0000000000167805 */ /* 0x000fe4000001ff00 */
[----:B------:R-:W-:Y:S01]  /*0130*/  @!P2 IADD3 R7, R7, 0x80, RZ ;  /* 0x000000800707a810 */ /* 0x000fe20007ffe0ff */
[----:B0-----:R-:W-:Y:S02]  /*0140*/  @!P0 IMAD.WIDE.U32 R10, R9, 0x4, R10 ;  /* 0x00000004090a8825 */ /* 0x001fe400078e000a */
[----:B------:R-:W0:Y:S08]  /*0150*/  @!P0 LDC.64 R28, c[0x0][0x230] ;  /* 0x00008c00ff1c8b82 */ /* 0x000e300000000a00 */
[----:B------:R-:W4:Y:S01]  /*0160*/  @!P2 LDC.64 R16, c[0x0][0x230] ;  /* 0x00008c00ff10ab82 */ /* 0x000f220000000a00 */
[----:B------:R-:W-:Y:S01]  /*0170*/  ISETP.GE.AND P1, PT, R7, R4, PT ;  /* 0x000000040700720c */ /* 0x000fe20003f26270 */
[C---:B-1----:R-:W-:Y:S01]  /*0180*/  @!P0 IMAD.WIDE.U32 R14, R9.reuse, 0x4, R14 ;  /* 0x00000004090e8825 */ /* 0x042fe200078e000e */
[----:B------:R1:W4:Y:S03]  /*0190*/  @!P0 LDG.E R13, desc[UR4][R10.64] ;  /* 0x000000040a0d8981 */ /* 0x000326000c1e1900 */
[----:B--2---:R-:W-:Y:S01]  /*01a0*/  @!P0 IMAD.WIDE.U32 R24, R9, 0x4, R24 ;  /* 0x0000000409188825 */ /* 0x004fe200078e0018 */
[----:B------:R-:W2:Y:S01]  /*01b0*/  @!P0 LDG.E R8, desc[UR4][R14.64] ;  /* 0x000000040e088981 */ /* 0x000ea2000c1e1900 */
[----:B------:R-:W4:Y:S02]  /*01c0*/  @!P0 LDC.64 R20, c[0x0][0x240] ;  /* 0x00009000ff148b82 */ /* 0x000f240000000a00 */
[----:B---3--:R-:W-:Y:S01]  /*01d0*/  @!P2 IMAD.WIDE.U32 R18, R5, 0x4, R18 ;  /* 0x000000040512a825 */ /* 0x008fe200078e0012 */
[----:B------:R-:W3:Y:S05]  /*01e0*/  @!P0 LDG.E R6, desc[UR4][R24.64] ;  /* 0x0000000418068981 */ /* 0x000eea000c1e1900 */
[----:B------:R-:W4:Y:S01]  /*01f0*/  @!P2 LDC.64 R34, c[0x0][0x238] ;  /* 0x00008e00ff22ab82 */ /* 0x000f220000000a00 */
[----:B------:R4:W3:Y:S07]  /*0200*/  @!P2 LDG.E R22, desc[UR4][R18.64] ;  /* 0x000000041216a981 */ /* 0x0008ee000c1e1900 */
[----:B------:R-:W4:Y:S01]  /*0210*/  @!P2 LDC.64 R36, c[0x0][0x228] ;  /* 0x00008a00ff24ab82 */ /* 0x000f220000000a00 */
[----:B-1----:R-:W-:-:S07]  /*0220*/  CS2R R10, SRZ ;  /* 0x00000000000a7805 */ /* 0x002fce000001ff00 */
[----:B------:R-:W1:Y:S01]  /*0230*/  @!P2 LDC.64 R32, c[0x0][0x240] ;  /* 0x00009000ff20ab82 */ /* 0x000e620000000a00 */
[----:B0-----:R-:W-:-:S04]  /*0240*/  @!P0 IMAD.WIDE.U32 R28, R9, 0x4, R28 ;  /* 0x00000004091c8825 */ /* 0x001fc800078e001c */
[----:B----4-:R-:W-:Y:S01]  /*0250*/  @!P2 IMAD.WIDE.U32 R16, R5, 0x4, R16 ;  /* 0x000000040510a825 */ /* 0x010fe200078e0010 */
[----:B------:R-:W-:Y:S01]  /*0260*/  CS2R R26, SRZ ;  /* 0x00000000001a7805 */ /* 0x000fe2000001ff00 */
[----:B------:R0:W4:Y:S01]  /*0270*/  @!P0 LDG.E R23, desc[UR4][R28.64] ;  /* 0x000000041c178981 */ /* 0x000122000c1e1900 */
[----:B------:R-:W1:Y:S01]  /*0280*/  @!P1 LDC.64 R30, c[0x0][0x220] ;  /* 0x00008800ff1e9b82 */ /* 0x000e620000000a00 */
[----:B------:R-:W-:Y:S02]  /*0290*/  @!P0 IMAD.WIDE.U32 R20, R9, 0x4, R20 ;  /* 0x0000000409148825 */ /* 0x000fe400078e0014 */
[----:B------:R0:W4:Y:S04]  /*02a0*/  @!P2 LDG.E R10, desc[UR4][R16.64] ;  /* 0x00000004100aa981 */ /* 0x000128000c1e1900 */
[----:B------:R1:W4:Y:S01]  /*02b0*/  @!P0 LDG.E R26, desc[UR4][R20.64] ;  /* 0x00000004141a8981 */ /* 0x000322000c1e1900 */
[----:B------:R-:W1:Y:S08]  /*02c0*/  @!P1 LDC.64 R18, c[0x0][0x238] ;  /* 0x00008e00ff129b82 */ /* 0x000e700000000a00 */
[----:B------:R-:W1:Y:S08]  /*02d0*/  @!P1 LDC.64 R14, c[0x0][0x228] ;  /* 0x00008a00ff0e9b82 */ /* 0x000e700000000a00 */
[----:B0-----:R-:W0:Y:S08]  /*02e0*/  @!P1 LDC.64 R28, c[0x0][0x230] ;  /* 0x00008c00ff1c9b82 */ /* 0x001e300000000a00 */
[----:B------:R-:W0:Y:S01]  /*02f0*/  @!P1 LDC.64 R16, c[0x0][0x240] ;  /* 0x00009000ff109b82 */ /* 0x000e220000000a00 */
[----:B------:R-:W-:-:S04]  /*0300*/  @!P2 IMAD.WIDE.U32 R34, R5, 0x4, R34 ;  /* 0x000000040522a825 */ /* 0x000fc800078e0022 */
[----:B------:R-:W-:-:S04]  /*0310*/  @!P2 IMAD.WIDE.U32 R36, R5, 0x4, R36 ;  /* 0x000000040524a825 */ /* 0x000fc800078e0024 */
[----:B-1----:R-:W-:Y:S01]  /*0320*/  @!P2 IMAD.WIDE.U32 R32, R5, 0x4, R32 ;  /* 0x000000040520a825 */ /* 0x002fe200078e0020 */
[----:B------:R-:W-:Y:S02]  /*0330*/  @!P1 LEA R5, R3, R7, 0x9 ;  /* 0x0000000703059211 */ /* 0x000fe400078e48ff */
[----:B------:R-:W-:Y:S02]  /*0340*/  CS2R R24, SRZ ;  /* 0x0000000000187805 */ /* 0x000fe4000001ff00 */
[----:B------:R-:W-:Y:S01]  /*0350*/  CS2R R20, SRZ ;  /* 0x0000000000147805 */ /* 0x000fe2000001ff00 */
[----:B------:R-:W-:Y:S01]  /*0360*/  HFMA2.MMA R9, -RZ, RZ, 0, 0 ;  /* 0x00000000ff097435 */ /* 0x000fe200000001ff */
[----:B------:R-:W4:Y:S01]  /*0370*/  @!P2 LDG.E R11, desc[UR4][R36.64] ;  /* 0x00000004240ba981 */ /* 0x000f22000c1e1900 */
[----:B------:R-:W-:-:S03]  /*0380*/  @!P1 IMAD.WIDE.U32 R30, R5, 0x4, R30 ;  /* 0x00000004051e9825 */ /* 0x000fc600078e001e */
[----:B------:R-:W4:Y:S01]  /*0390*/  @!P2 LDG.E R25, desc[UR4][R34.64] ;  /* 0x000000042219a981 */ /* 0x000f22000c1e1900 */
[----:B------:R-:W-:-:S03]  /*03a0*/  @!P1 IMAD.WIDE.U32 R18, R5, 0x4, R18 ;  /* 0x0000000405129825 */ /* 0x000fc600078e0012 */
[----:B------:R-:W4:Y:S01]  /*03b0*/  @!P1 LDG.E R24, desc[UR4][R30.64] ;  /* 0x000000041e189981 */ /* 0x000f22000c1e1900 */
[----:B------:R-:W-:-:S03]  /*03c0*/  @!P1 IMAD.WIDE.U32 R14, R5, 0x4, R14 ;  /* 0x00000004050e9825 */ /* 0x000fc600078e000e */
[----:B------:R-:W4:Y:S01]  /*03d0*/  @!P1 LDG.E R27, desc[UR4][R18.64] ;  /* 0x00000004121b9981 */ /* 0x000f22000c1e1900 */
[----:B0-----:R-:W-:-:S03]  /*03e0*/  @!P1 IMAD.WIDE.U32 R28, R5, 0x4, R28 ;  /* 0x00000004051c9825 */ /* 0x001fc600078e001c */
[----:B------:R0:W4:Y:S01]  /*03f0*/  @!P1 LDG.E R20, desc[UR4][R14.64] ;  /* 0x000000040e149981 */ /* 0x000122000c1e1900 */
[----:B------:R-:W-:-:S03]  /*0400*/  @!P1 IMAD.WIDE.U32 R16, R5, 0x4, R16 ;  /* 0x0000000405109825 */ /* 0x000fc600078e0010 */
[----:B------:R1:W4:Y:S04]  /*0410*/  @!P2 LDG.E R21, desc[UR4][R32.64] ;  /* 0x000000042015a981 */ /* 0x000328000c1e1900 */
[----:B------:R1:W4:Y:S04]  /*0420*/  @!P1 LDG.E R9, desc[UR4][R28.64] ;  /* 0x000000041c099981 */ /* 0x000328000c1e1900 */
[----:B------:R1:W4:Y:S01]  /*0430*/  @!P1 LDG.E R12, desc[UR4][R16.64] ;  /* 0x00000004100c9981 */ /* 0x000322000c1e1900 */
[----:B------:R-:W-:-:S04]  /*0440*/  @!P1 IADD3 R7, R7, 0x80, RZ ;  /* 0x0000008007079810 */ /* 0x000fc80007ffe0ff */
[----:B------:R-:W-:-:S13]  /*0450*/  ISETP.GE.AND P2, PT, R7, R4, PT ;  /* 0x000000040700720c */ /* 0x000fda0003f46270 */
[----:B0-----:R-:W0:Y:S08]  /*0460*/  @!P2 LDC.64 R14, c[0x0][0x220] ;  /* 0x00008800ff0eab82 */ /* 0x001e300000000a00 */
[----:B------:R-:W0:Y:S01]  /*0470*/  @!P2 LDC.64 R18, c[0x0][0x238] ;  /* 0x00008e00ff12ab82 */ /* 0x000e220000000a00 */
[----:B------:R-:W-:Y:S01]  /*0480*/  @!P2 LEA R7, R3, R7, 0x9 ;  /* 0x000000070307a211 */ /* 0x000fe200078e48ff */
[----:B-1----:R-:W1:Y:S01]  /*0490*/  S2R R32, SR_TID.X ;  /* 0x0000000000207919 */ /* 0x002e620000002100 */
[----:B------:R-:W-:Y:S01]  /*04a0*/  MOV R5, RZ ;  /* 0x000000ff00057202 */ /* 0x000fe20000000f00 */
[----:B------:R-:W-:-:S04]  /*04b0*/  HFMA2.MMA R0, -RZ, RZ, 0, 0 ;  /* 0x00000000ff007435 */ /* 0x000fc800000001ff */
[----:B------:R-:W1:Y:S01]  /*04c0*/  @!P2 LDC.64 R28, c[0x0][0x228] ;  /* 0x00008a00ff1cab82 */ /* 0x000e620000000a00 */
[----:B0-----:R-:W-:-:S07]  /*04d0*/  @!P2 IMAD.WIDE.U32 R14, R7, 0x4, R14 ;  /* 0x00000004070ea825 */ /* 0x001fce00078e000e */
[----:B------:R-:W0:Y:S01]  /*04e0*/  @!P2 LDC.64 R16, c[0x0][0x230] ;  /* 0x00008c00ff10ab82 */ /* 0x000e220000000a00 */
[----:B------:R1:W5:Y:S01]  /*04f0*/  @!P2 LDG.E R5, desc[UR4][R14.64] ;  /* 0x000000040e05a981 */ /* 0x000362000c1e1900 */
[----:B------:R-:W-:-:S05]  /*0500*/  @!P2 IMAD.WIDE.U32 R18, R7, 0x4, R18 ;  /* 0x000000040712a825 */ /* 0x000fca00078e0012 */
[----:B------:R1:W5:Y:S02]  /*0510*/  @!P2 LDG.E R0, desc[UR4][R18.64] ;  /* 0x000000041200a981 */ /* 0x000364000c1e1900 */
[----:B-1----:R-:W1:Y:S08]  /*0520*/  @!P2 LDC.64 R14, c[0x0][0x240] ;  /* 0x00009000ff0eab82 */ /* 0x002e700000000a00 */
[----:B------:R-:W3:Y:S01]  /*0530*/  @!P0 LDC.64 R18, c[0x0][0x218] ;  /* 0x00008600ff128b82 */ /* 0x000ee20000000a00 */
[----:B------:R-:W-:-:S04]  /*0540*/  @!P2 IMAD.WIDE.U32 R28, R7, 0x4, R28 ;  /* 0x00000004071ca825 */ /* 0x000fc800078e001c */
[----:B0-----:R-:W-:Y:S01]  /*0550*/  @!P2 IMAD.WIDE.U32 R16, R7, 0x4, R16 ;  /* 0x000000040710a825 */ /* 0x001fe200078e0010 */
[----:B------:R-:W-:Y:S02]  /*0560*/  MOV R2, RZ ;  /* 0x000000ff00027202 */ /* 0x000fe40000000f00 */
[----:B------:R-:W-:-:S04]  /*0570*/  MOV R30, RZ ;  /* 0x000000ff001e7202 */ /* 0x000fc80000000f00 */
[----:B------:R0:W5:Y:S01]  /*0580*/  @!P2 LDG.E R2, desc[UR4][R28.64] ;  /* 0x000000041c02a981 */ /* 0x000162000c1e1900 */
[----:B-1----:R-:W-:Y:S01]  /*0590*/  @!P2 IMAD.WIDE.U32 R14, R7, 0x4, R14 ;  /* 0x00000004070ea825 */ /* 0x002fe200078e000e */
[----:B------:R-:W-:-:S04]  /*05a0*/  HFMA2.MMA R7, -RZ, RZ, 0, 0 ;  /* 0x00000000ff077435 */ /* 0x000fc800000001ff */
[----:B------:R0:W5:Y:S06]  /*05b0*/  @!P2 LDG.E R30, desc[UR4][R14.64] ;  /* 0x000000040e1ea981 */ /* 0x00016c000c1e1900 */
[----:B------:R0:W5:Y:S01]  /*05c0*/  @!P2 LDG.E R7, desc[UR4][R16.64] ;  /* 0x000000041007a981 */ /* 0x000162000c1e1900 */
[----:B------:R-:W-:Y:S01]  /*05d0*/  BSSY B0, `(.L_x_26218) ;  /* 0x000001a000007945 */ /* 0x000fe20003800000 */
[----:B--2---:R-:W-:-:S04]  /*05e0*/  FADD.FTZ R13, -R8, R13 ;  /* 0x0000000d080d7221 */ /* 0x004fc80000010100 */
[----:B---3--:R-:W-:Y:S01]  /*05f0*/  FMUL.FTZ R6, R13, R6 ;  /* 0x000000060d067220 */ /* 0x008fe20000410000 */
[----:B------:R-:W-:-:S05]  /*0600*/  @!P0 LEA R13, R3, R32, 0x9 ;  /* 0x00000020030d8211 */ /* 0x000fca00078e48ff */
[----:B------:R-:W-:Y:S01]  /*0610*/  @!P0 IMAD.WIDE.U32 R18, R13, 0x4, R18 ;  /* 0x000000040d128825 */ /* 0x000fe200078e0012 */
[----:B------:R-:W-:-:S04]  /*0620*/  @!P0 IADD3 R32, R32, 0x80, RZ ;  /* 0x0000008020208810 */ /* 0x000fc80007ffe0ff */
[----:B------:R-:W-:Y:S01]  /*0630*/  ISETP.GE.AND P1, PT, R32, R4, PT ;  /* 0x000000042000720c */ /* 0x000fe20003f26270 */
[----:B----4-:R-:W-:-:S05]  /*0640*/  FFMA.FTZ R23, R6, R26, R23 ;  /* 0x0000001a06177223 */ /* 0x010fca0000010017 */
[----:B------:R0:W-:Y:S01]  /*0650*/  @!P0 STG.E desc[UR4][R18.64], R23 ;  /* 0x0000001712008986 */ /* 0x0001e2000c101904 */
[----:B------:R-:W-:-:S04]  /*0660*/  FADD.FTZ R22, -R25, R22 ;  /* 0x0000001619167221 */ /* 0x000fc80000010100 */
[----:B------:R-:W-:Y:S01]  /*0670*/  FMUL.FTZ R11, R22, R11 ;  /* 0x0000000b160b7220 */ /* 0x000fe20000410000 */
[----:B------:R-:W-:-:S04]  /*0680*/  FADD.FTZ R27, -R27, R24 ;  /* 0x000000181b1b7221 */ /* 0x000fc80000010100 */
[----:B------:R-:W-:Y:S01]  /*0690*/  FMUL.FTZ R20, R27, R20 ;  /* 0x000000141b147220 */ /* 0x000fe20000410000 */
[----:B------:R-:W-:-:S03]  /*06a0*/  FFMA.FTZ R21, R11, R21, R10 ;  /* 0x000000150b157223 */ /* 0x000fc6000001000a */
[----:B------:R-:W-:Y:S01]  /*06b0*/  FFMA.FTZ R13, R20, R12, R9 ;  /* 0x0000000c140d7223 */ /* 0x000fe20000010009 */
        /* <DEDUP_REMOVED lines=11> */
.L_x_26219:
[----:B------:R-:W-:Y:S05]  /*0770*/  BSYNC B0 ;  /* 0x0000000000007941 */ /* 0x000fea0003800000 */
.L_x_26218:
[----:B------:R-:W-:-:S13]  /*0780*/  ISETP.GE.AND P0, PT, R32, R4, PT ;  /* 0x000000042000720c */ /* 0x000fda0003f06270 */
[----:B------:R-:W-:Y:S05]  /*0790*/  @P0 EXIT ;  /* 0x000000000000094d */ /* 0x000fea0003800000 */
[----:B0-----:R-:W0:Y:S01]  /*07a0*/  LDC.64 R8, c[0x0][0x218] ;  /* 0x00008600ff087b82 */ /* 0x001e220000000a00 */
[----:B-----5:R-:W-:Y:S01]  /*07b0*/  FADD.FTZ R5, -R0, R5 ;  /* 0x0000000500057221 */ /* 0x020fe20000010100 */
[----:B------:R-:W-:-:S03]  /*07c0*/  LEA R3, R3, R32, 0x9 ;  /* 0x0000002003037211 */ /* 0x000fc600078e48ff */
[----:B------:R-:W-:-:S04]  /*07d0*/  FMUL.FTZ R2, R5, R2 ;  /* 0x0000000205027220 */ /* 0x000fc80000410000 */
[----:B------:R-:W-:Y:S01]  /*07e0*/  FFMA.FTZ R7, R2, R30, R7 ;  /* 0x0000001e02077223 */ /* 0x000fe20000010007 */
[----:B0-----:R-:W-:-:S05]  /*07f0*/  IMAD.WIDE.U32 R2, R3, 0x4, R8 ;  /* 0x0000000403027825 */ /* 0x001fca00078e0008 */
[----:B------:R-:W-:Y:S01]  /*0800*/  STG.E desc[UR4][R2.64], R7 ;  /* 0x0000000702007986 */ /* 0x000fe2000c101904 */
[----:B------:R-:W-:Y:S05]  /*0810*/  EXIT ;  /* 0x000000000000794d */ /* 0x000fea0003800000 */
.L_x_26220:
        /* <DEDUP_REMOVED lines=14> */
.L_x_28469:


//--------------------- .text._ZN2at6native29vectorized_elementwise_kernelILi2EZZZNS0_49_GLOBAL__N__b919a28f_16_Normalization_cu_5c38458722batch_norm_elementwiseERKNS_6TensorES5_RKSt8optionalIS3_ES9_S5_S5_ENKUlvE0_clEvENKUlvE0_clEvEUlfffffE_St5arrayIPcLm6EEEEviT0_T1_ --------------------------
	.section	.text._ZN2at6native29vectorized_elementwise_kernelILi2EZZZNS0_49_GLOBAL__N__b919a28f_16_Normalization_cu_5c38458722batch_norm_elementwiseERKNS_6TensorES5_RKSt8optionalIS3_ES9_S5_S5_ENKUlvE0_clEvENKUlvE0_clEvEUlfffffE_St5arrayIPcLm6EEEEviT0_T1_,"ax",@progbits
	.align	128
        .global         _ZN2at6native29vectorized_elementwise_kernelILi2EZZZNS0_49_GLOBAL__N__b919a28f_16_Normalization_cu_5c38458722batch_norm_elementwiseERKNS_6TensorES5_RKSt8optionalIS3_ES9_S5_S5_ENKUlvE0_clEvENKUlvE0_clEvEUlfffffE_St5arrayIPcLm6EEEEviT0_T1_
        .type           _ZN2at6native29vectorized_elementwise_kernelILi2EZZZNS0_49_GLOBAL__N__b919a28f_16_Normalization_cu_5c38458722batch_norm_elementwiseERKNS_6TensorES5_RKSt8optionalIS3_ES9_S5_S5_ENKUlvE0_clEvENKUlvE0_clEvEUlfffffE_St5arrayIPcLm6EEEEviT0_T1_,@function
        .size           _ZN2at6native29vectorized_elementwise_kernelILi2EZZZNS0_49_GLOBAL__N__b919a28f_16_Normalization_cu_5c38458722batch_norm_elementwiseERKNS_6TensorES5_RKSt8optionalIS3_ES9_S5_S5_ENKUlvE0_clEvENKUlvE0_clEvEUlfffffE_St5arrayIPcLm6EEEEviT0_T1_,(.L_x_28470 - _ZN2at6native29vectorized_elementwise_kernelILi2EZZZNS0_49_GLOBAL__N__b919a28f_16_Normalization_cu_5c38458722batch_norm_elementwiseERKNS_6TensorES5_RKSt8optionalIS3_ES9_S5_S5_ENKUlvE0_clEvENKUlvE0_clEvEUlfffffE_St5arrayIPcLm6EEEEviT0_T1_)
        .other          _ZN2at6native29vectorized_elementwise_kernelILi2EZZZNS0_49_GLOBAL__N__b919a28f_16_Normalization_cu_5c38458722batch_norm_elementwiseERKNS_6TensorES5_RKSt8optionalIS3_ES9_S5_S5_ENKUlvE0_clEvENKUlvE0_clEvEUlfffffE_St5arrayIPcLm6EEEEviT0_T1_,@"STO_CUDA_ENTRY STV_DEFAULT"
_ZN2at6native29vectorized_elementwise_kernelILi2EZZZNS0_49_GLOBAL__N__b919a28f_16_Normalization_cu_5c38458722batch_norm_elementwiseERKNS_6TensorES5_RKSt8optionalIS3_ES9_S5_S5_ENKUlvE0_clEvENKUlvE0_clEvEUlfffffE_St5arrayIPcLm6EEEEviT0_T1_:
.text._ZN2at6native29vectorized_elementwise_kernelILi2EZZZNS0_49_GLOBAL__N__b919a28f_16_Normalization_cu_5c38458722batch_norm_elementwiseERKNS_6TensorES5_RKSt8optionalIS3_ES9_S5_S5_ENKUlvE0_clEvENKUlvE0_clEvEUlfffffE_St5arrayIPcLm6EEEEviT0_T1_:
        /* <DEDUP_REMOVED lines=15> */
[C---:B--2---:R-:W-:Y:S01]  /*00f0*/  IMAD.WIDE R6, R0.reuse, 0x4, R6 ;  /* 0x0000000400067825 */ /* 0x044fe200078e0206 */
[----:B------:R-:W2:Y:S04]  /*0100*/  LDG.E.64 R26, desc[UR4][R14.64] ;  /* 0x000000040e1a7981 */ /* 0x000ea8000c1e1b00 */
[----:B------:R-:W4:Y:S01]  /*0110*/  LDG.E.64 R8, desc[UR4][R14.64+0x800] ;  /* 0x000800040e087981 */ /* 0x000f22000c1e1b00 */
[----:B------:R-:W-:Y:S02]  /*0120*/  IMAD.WIDE.U32 R20, R3, 0x8, R6 ;  /* 0x0000000803147825 */ /* 0x000fe400078e0006 */
[----:B------:R-:W0:Y:S01]  /*0130*/  LDC.64 R6, c[0x0][0x230] ;  /* 0x00008c00ff067b82 */ /* 0x000e220000000a00 */
[----:B------:R-:W5:Y:S04]  /*0140*/  LDG.E.64 R10, desc[UR4][R14.64+0x400] ;  /* 0x000400040e0a7981 */ /* 0x000f68000c1e1b00 */
[----:B------:R-:W2:Y:S04]  /*0150*/  LDG.E.64 R12, desc[UR4][R20.64] ;  /* 0x00000004140c7981 */ /* 0x000ea8000c1e1b00 */
[----:B------:R-:W4:Y:S04]  /*0160*/  LDG.E.64 R4, desc[UR4][R20.64+0x800] ;  /* 0x0008000414047981 */ /* 0x000f28000c1e1b00 */
[----:B------:R-:W5:Y:S01]  /*0170*/  LDG.E.64 R28, desc[UR4][R20.64+0x400] ;  /* 0x00040004141c7981 */ /* 0x000f62000c1e1b00 */
[----:B---3--:R-:W-:-:S03]  /*0180*/  IMAD.WIDE R30, R0, 0x4, R30 ;  /* 0x00000004001e7825 */ /* 0x008fc600078e021e */
[----:B------:R-:W3:Y:S01]  /*0190*/  LDG.E.64 R16, desc[UR4][R14.64+0xc00] ;  /* 0x000c00040e107981 */ /* 0x000ee2000c1e1b00 */
[----:B-1----:R-:W-:-:S03]  /*01a0*/  IMAD.WIDE R22, R0, 0x4, R22 ;  /* 0x0000000400167825 */ /* 0x002fc600078e0216 */
[----:B------:R-:W3:Y:S01]  /*01b0*/  LDG.E.64 R18, desc[UR4][R20.64+0xc00] ;  /* 0x000c000414127981 */ /* 0x000ee2000c1e1b00 */
[----:B------:R-:W-:-:S04]  /*01c0*/  IMAD.WIDE.U32 R30, R3, 0x8, R30 ;  /* 0x00000008031e7825 */ /* 0x000fc800078e001e */
[----:B0-----:R-:W-:Y:S01]  /*01d0*/  IMAD.WIDE R6, R0, 0x4, R6 ;  /* 0x0000000400067825 */ /* 0x001fe200078e0206 */
[----:B------:R-:W3:Y:S03]  /*01e0*/  LDG.E.64 R14, desc[UR4][R30.64] ;  /* 0x000000041e0e7981 */ /* 0x000ee6000c1e1b00 */
[C---:B------:R-:W-:Y:S01]  /*01f0*/  IMAD.WIDE.U32 R22, R3.reuse, 0x8, R22 ;  /* 0x0000000803167825 */ /* 0x040fe200078e0016 */
[----:B------:R-:W3:Y:S03]  /*0200*/  LDG.E.64 R20, desc[UR4][R30.64+0x800] ;  /* 0x000800041e147981 */ /* 0x000ee6000c1e1b00 */
[----:B------:R-:W-:-:S04]  /*0210*/  IMAD.WIDE.U32 R6, R3, 0x8, R6 ;  /* 0x0000000803067825 */ /* 0x000fc800078e0006 */
[----:B--2---:R-:W-:Y:S01]  /*0220*/  FADD.FTZ R25, R26, -R12 ;  /* 0x8000000c1a197221 */ /* 0x004fe20000010000 */
[----:B------:R-:W-:Y:S02]  /*0230*/  FADD.FTZ R27, R27, -R13 ;  /* 0x8000000d1b1b7221 */ /* 0x000fe40000010000 */
[----:B------:R-:W2:Y:S01]  /*0240*/  LDG.E.64 R12, desc[UR4][R6.64] ;  /* 0x00000004060c7981 */ /* 0x000ea2000c1e1b00 */
[----:B----4-:R-:W-:Y:S01]  /*0250*/  FADD.FTZ R2, R8, -R4 ;  /* 0x8000000408027221 */ /* 0x010fe20000010000 */
[----:B------:R-:W-:Y:S02]  /*0260*/  FADD.FTZ R4, R9, -R5 ;  /* 0x8000000509047221 */ /* 0x000fe40000010000 */
[----:B------:R-:W2:Y:S01]  /*0270*/  LDG.E.64 R8, desc[UR4][R22.64] ;  /* 0x0000000416087981 */ /* 0x000ea2000c1e1b00 */
[----:B-----5:R-:W-:Y:S01]  /*0280*/  FADD.FTZ R28, R10, -R28 ;  /* 0x8000001c0a1c7221 */ /* 0x020fe20000010000 */
[----:B------:R-:W-:Y:S02]  /*0290*/  FADD.FTZ R26, R11, -R29 ;  /* 0x8000001d0b1a7221 */ /* 0x000fe40000010000 */
[----:B------:R-:W4:Y:S01]  /*02a0*/  LDG.E.64 R10, desc[UR4][R30.64+0x400] ;  /* 0x000400041e0a7981 */ /* 0x000f22000c1e1b00 */
[----:B---3--:R-:W-:Y:S01]  /*02b0*/  FADD.FTZ R5, R16, -R18 ;  /* 0x8000001210057221 */ /* 0x008fe20000010000 */
[----:B------:R-:W-:-:S02]  /*02c0*/  FADD.FTZ R24, R17, -R19 ;  /* 0x8000001311187221 */ /* 0x000fc40000010000 */
[----:B------:R-:W3:Y:S01]  /*02d0*/  LDG.E.64 R18, desc[UR4][R30.64+0xc00] ;  /* 0x000c00041e127981 */ /* 0x000ee2000c1e1b00 */
[----:B------:R-:W-:Y:S01]  /*02e0*/  FMUL.FTZ R16, R15, R27 ;  /* 0x0000001b0f107220 */ /* 0x000fe20000410000 */
[----:B------:R-:W-:Y:S01]  /*02f0*/  FMUL.FTZ R15, R14, R25 ;  /* 0x000000190e0f7220 */ /* 0x000fe20000410000 */
[----:B------:R-:W-:Y:S01]  /*0300*/  FMUL.FTZ R27, R20, R2 ;  /* 0x00000002141b7220 */ /* 0x000fe20000410000 */
[----:B------:R-:W-:Y:S02]  /*0310*/  FMUL.FTZ R4, R21, R4 ;  /* 0x0000000415047220 */ /* 0x000fe40000410000 */
[----:B------:R-:W0:Y:S01]  /*0320*/  LDC.64 R20, c[0x0][0x218] ;  /* 0x00008600ff147b82 */ /* 0x000e220000000a00 */
[----:B--2---:R-:W-:Y:S01]  /*0330*/  FFMA.FTZ R13, R9, R16, R13 ;  /* 0x00000010090d7223 */ /* 0x004fe2000001000d */
[----:B------:R-:W-:Y:S01]  /*0340*/  FFMA.FTZ R12, R8, R15, R12 ;  /* 0x0000000f080c7223 */ /* 0x000fe2000001000c */
[----:B------:R-:W2:Y:S01]  /*0350*/  LDG.E.64 R16, desc[UR4][R22.64+0x400] ;  /* 0x0004000416107981 */ /* 0x000ea2000c1e1b00 */
[----:B----4-:R-:W-:Y:S01]  /*0360*/  FMUL.FTZ R25, R10, R28 ;  /* 0x0000001c0a197220 */ /* 0x010fe20000410000 */
[----:B------:R-:W-:-:S02]  /*0370*/  FMUL.FTZ R26, R11, R26 ;  /* 0x0000001a0b1a7220 */ /* 0x000fc40000410000 */
[----:B------:R-:W4:Y:S04]  /*0380*/  LDG.E.64 R8, desc[UR4][R6.64+0x800] ;  /* 0x0008000406087981 */ /* 0x000f28000c1e1b00 */
[----:B------:R-:W2:Y:S04]  /*0390*/  LDG.E.64 R10, desc[UR4][R6.64+0x400] ;  /* 0x00040004060a7981 */ /* 0x000ea8000c1e1b00 */
[----:B------:R-:W4:Y:S04]  /*03a0*/  LDG.E.64 R14, desc[UR4][R22.64+0x800] ;  /* 0x00080004160e7981 */ /* 0x000f28000c1e1b00 */
[----:B------:R-:W5:Y:S04]  /*03b0*/  LDG.E.64 R6, desc[UR4][R6.64+0xc00] ;  /* 0x000c000406067981 */ /* 0x000f68000c1e1b00 */
[----:B------:R-:W5:Y:S01]  /*03c0*/  LDG.E.64 R22, desc[UR4][R22.64+0xc00] ;  /* 0x000c000416167981 */ /* 0x000f62000c1e1b00 */
[----:B0-----:R-:W-:-:S04]  /*03d0*/  IMAD.WIDE.U32 R20, R0, 0x4, R20 ;  /* 0x0000000400147825 */ /* 0x001fc800078e0014 */
[----:B---3--:R-:W-:Y:S01]  /*03e0*/  FMUL.FTZ R5, R18, R5 ;  /* 0x0000000512057220 */ /* 0x008fe20000410000 */
[----:B------:R-:W-:Y:S01]  /*03f0*/  FMUL.FTZ R24, R19, R24 ;  /* 0x0000001813187220 */ /* 0x000fe20000410000 */
[----:B------:R-:W-:-:S05]  /*0400*/  IMAD.WIDE R20, R3, 0x8, R20 ;  /* 0x0000000803147825 */ /* 0x000fca00078e0214 */
[----:B------:R-:W-:Y:S01]  /*0410*/  STG.E.64 desc[UR4][R20.64], R12 ;  /* 0x0000000c14007986 */ /* 0x000fe2000c101b04 */
[----:B--2---:R-:W-:Y:S01]  /*0420*/  FFMA.FTZ R11, R17, R26, R11 ;  /* 0x0000001a110b7223 */ /* 0x004fe2000001000b */
[----:B------:R-:W-:Y:S01]  /*0430*/  FFMA.FTZ R10, R16, R25, R10 ;  /* 0x00000019100a7223 */ /* 0x000fe2000001000a */
[----:B----4-:R-:W-:Y:S01]  /*0440*/  FFMA.FTZ R9, R15, R4, R9 ;  /* 0x000000040f097223 */ /* 0x010fe20000010009 */
[----:B------:R-:W-:-:S03]  /*0450*/  FFMA.FTZ R8, R14, R27, R8 ;  /* 0x0000001b0e087223 */ /* 0x000fc60000010008 */
[----:B------:R-:W-:Y:S01]  /*0460*/  STG.E.64 desc[UR4][R20.64+0x400], R10 ;  /* 0x0004000a14007986 */ /* 0x000fe2000c101b04 */
[----:B-----5:R-:W-:Y:S01]  /*0470*/  FFMA.FTZ R7, R23, R24, R7 ;  /* 0x0000001817077223 */ /* 0x020fe20000010007 */
[----:B------:R-:W-:Y:S02]  /*0480*/  FFMA.FTZ R6, R22, R5, R6 ;  /* 0x0000000516067223 */ /* 0x000fe40000010006 */
[----:B------:R-:W-:Y:S04]  /*0490*/  STG.E.64 desc[UR4][R20.64+0x800], R8 ;  /* 0x0008000814007986 */ /* 0x000fe8000c101b04 */
[----:B------:R-:W-:Y:S01]  /*04a0*/  STG.E.64 desc[UR4][R20.64+0xc00], R6 ;  /* 0x000c000614007986 */ /* 0x000fe2000c101b04 */
[----:B------:R-:W-:Y:S05]  /*04b0*/  EXIT ;  /* 0x000000000000794d */ /* 0x000fea0003800000 */
.L_x_26221:
        /* <DEDUP_REMOVED lines=8> */
[----:B------:R-:W-:-:S07]  /*0540*/  @!P0 IADD3 R13, R13, 0x80, RZ ;  /* 0x000000800d0d8810 */ /* 0x000fce0007ffe0ff */
[----:B------:R-:W3:Y:S01]  /*0550*/  @!P0 LDC.64 R6, c[0x0][0x230] ;  /* 0x00008c00ff068b82 */ /* 0x000ee20000000a00 */
[----:B0-----:R-:W-:Y:S01]  /*0560*/  @!P0 IMAD.WIDE.U32 R8, R31, 0x4, R8 ;  /* 0x000000041f088825 */ /* 0x001fe200078e0008 */
[----:B------:R-:W-:Y:S02]  /*0570*/  ISETP.GE.AND P1, PT, R13, R2, PT ;  /* 0x000000020d00720c */ /* 0x000fe40003f26270 */
[----:B------:R-:W-:Y:S02]  /*0580*/  CS2R R24, SRZ ;  /* 0x0000000000187805 */ /* 0x000fe4000001ff00 */
[----:B------:R0:W4:Y:S02]  /*0590*/  @!P0 LDG.E R11, desc[UR4][R8.64] ;  /* 0x00000004080b8981 */ /* 0x000124000c1e1900 */
[----:B------:R-:W5:Y:S01]  /*05a0*/  @!P0 LDC.64 R4, c[0x0][0x240] ;  /* 0x00009000ff048b82 */ /* 0x000f620000000a00 */
[----:B-1----:R-:W-:-:S05]  /*05b0*/  @!P0 IMAD.WIDE.U32 R14, R31, 0x4, R14 ;  /* 0x000000041f0e8825 */ /* 0x002fca00078e000e */
[----:B------:R1:W4:Y:S01]  /*05c0*/  @!P0 LDG.E R20, desc[UR4][R14.64] ;  /* 0x000000040e148981 */ /* 0x000322000c1e1900 */
[C---:B--2---:R-:W-:Y:S01]  /*05d0*/  @!P0 IMAD.WIDE.U32 R16, R31.reuse, 0x4, R16 ;  /* 0x000000041f108825 */ /* 0x044fe200078e0010 */
[----:B0-----:R-:W0:Y:S04]  /*05e0*/  @!P1 LDC.64 R8, c[0x0][0x220] ;  /* 0x00008800ff089b82 */ /* 0x001e280000000a00 */
[----:B------:R2:W4:Y:S01]  /*05f0*/  @!P0 LDG.E R25, desc[UR4][R16.64] ;  /* 0x0000000410198981 */ /* 0x000522000c1e1900 */
[----:B------:R-:W-:Y:S01]  /*0600*/  CS2R R18, SRZ ;  /* 0x0000000000127805 */ /* 0x000fe2000001ff00 */
[----:B---3--:R-:W-:Y:S02]  /*0610*/  @!P0 IMAD.WIDE.U32 R28, R31, 0x4, R6 ;  /* 0x000000041f1c8825 */ /* 0x008fe400078e0006 */
[----:B-1----:R-:W1:Y:S01]  /*0620*/  @!P1 LDC.64 R14, c[0x0][0x238] ;  /* 0x00008e00ff0e9b82 */ /* 0x002e620000000a00 */
[----:B------:R-:W-:-:S02]  /*0630*/  @!P1 IADD3 R3, R0, R13, RZ ;  /* 0x0000000d00039210 */ /* 0x000fc40007ffe0ff */
[----:B------:R-:W3:Y:S01]  /*0640*/  @!P0 LDG.E R18, desc[UR4][R28.64] ;  /* 0x000000041c128981 */ /* 0x000ee2000c1e1900 */
[----:B-----5:R-:W-:Y:S01]  /*0650*/  @!P0 IMAD.WIDE.U32 R30, R31, 0x4, R4 ;  /* 0x000000041f1e8825 */ /* 0x020fe200078e0004 */
[----:B------:R-:W-:-:S03]  /*0660*/  @!P1 IADD3 R13, R13, 0x80, RZ ;  /* 0x000000800d0d9810 */ /* 0x000fc60007ffe0ff */
[----:B------:R-:W5:Y:S01]  /*0670*/  @!P1 LDC.64 R22, c[0x0][0x228] ;  /* 0x00008a00ff169b82 */ /* 0x000f620000000a00 */
[----:B------:R-:W3:Y:S01]  /*0680*/  @!P0 LDG.E R24, desc[UR4][R30.64] ;  /* 0x000000041e188981 */ /* 0x000ee2000c1e1900 */
[----:B------:R-:W-:-:S06]  /*0690*/  ISETP.GE.AND P2, PT, R13, R2, PT ;  /* 0x000000020d00720c */ /* 0x000fcc0003f46270 */
[----:B------:R-:W5:Y:S01]  /*06a0*/  @!P1 LDC.64 R26, c[0x0][0x230] ;  /* 0x00008c00ff1a9b82 */ /* 0x000f620000000a00 */
[----:B------:R-:W-:-:S07]  /*06b0*/  CS2R R4, SRZ ;  /* 0x0000000000047805 */ /* 0x000fce000001ff00 */
[----:B------:R-:W5:Y:S01]  /*06c0*/  @!P1 LDC.64 R6, c[0x0][0x240] ;  /* 0x00009000ff069b82 */ /* 0x000f620000000a00 */
[----:B0-----:R-:W-:Y:S01]  /*06d0*/  @!P1 IMAD.WIDE.U32 R8, R3, 0x4, R8 ;  /* 0x0000000403089825 */ /* 0x001fe200078e0008 */
[----:B------:R-:W-:-:S04]  /*06e0*/  HFMA2.MMA R12, -RZ, RZ, 0, 0 ;  /* 0x00000000ff0c7435 */ /* 0x000fc800000001ff */
[----:B------:R0:W3:Y:S01]  /*06f0*/  @!P1 LDG.E R5, desc[UR4][R8.64] ;  /* 0x0000000408059981 */ /* 0x0000e2000c1e1900 */
[C---:B-1----:R-:W-:Y:S01]  /*0700*/  @!P1 IMAD.WIDE.U32 R14, R3.reuse, 0x4, R14 ;  /* 0x00000004030e9825 */ /* 0x042fe200078e000e */
[----:B--2---:R-:W1:Y:S04]  /*0710*/  @!P2 LDC.64 R16, c[0x0][0x220] ;  /* 0x00008800ff10ab82 */ /* 0x004e680000000a00 */
[----:B------:R2:W3:Y:S04]  /*0720*/  @!P1 LDG.E R12, desc[UR4][R14.64] ;  /* 0x000000040e0c9981 */ /* 0x0004e8000c1e1900 */
[----:B0-----:R-:W0:Y:S01]  /*0730*/  @!P2 LDC.64 R8, c[0x0][0x228] ;  /* 0x00008a00ff08ab82 */ /* 0x001e220000000a00 */
[----:B-----5:R-:W-:-:S04]  /*0740*/  @!P1 IMAD.WIDE.U32 R22, R3, 0x4, R22 ;  /* 0x0000000403169825 */ /* 0x020fc800078e0016 */
[C---:B------:R-:W-:Y:S01]  /*0750*/  @!P1 IMAD.WIDE.U32 R26, R3.reuse, 0x4, R26 ;  /* 0x00000004031a9825 */ /* 0x040fe200078e001a */
[----:B------:R5:W3:Y:S02]  /*0760*/  @!P1 LDG.E R10, desc[UR4][R22.64] ;  /* 0x00000004160a9981 */ /* 0x000ae4000c1e1900 */
[----:B--2---:R-:W2:Y:S01]  /*0770*/  @!P2 LDC.64 R14, c[0x0][0x230] ;  /* 0x00008c00ff0eab82 */ /* 0x004ea20000000a00 */
[----:B------:R-:W-:Y:S01]  /*0780*/  @!P1 IMAD.WIDE.U32 R6, R3, 0x4, R6 ;  /* 0x0000000403069825 */ /* 0x000fe200078e0006 */
[----:B------:R-:W-:Y:S01]  /*0790*/  @!P2 IADD3 R3, R0, R13, RZ ;  /* 0x0000000d0003a210 */ /* 0x000fe20007ffe0ff */
[----:B------:R0:W3:Y:S01]  /*07a0*/  @!P1 LDG.E R19, desc[UR4][R26.64] ;  /* 0x000000041a139981 */ /* 0x0000e2000c1e1900 */
[----:B------:R-:W-:Y:S02]  /*07b0*/  @!P2 IADD3 R13, R13, 0x80, RZ ;  /* 0x000000800d0da810 */ /* 0x000fe40007ffe0ff */
[----:B-----5:R-:W-:Y:S02]  /*07c0*/  CS2R R22, SRZ ;  /* 0x0000000000167805 */ /* 0x020fe4000001ff00 */
[----:B------:R-:W-:Y:S01]  /*07d0*/  ISETP.GE.AND P3, PT, R13, R2, PT ;  /* 0x000000020d00720c */ /* 0x000fe20003f66270 */
[----:B------:R-:W5:Y:S01]  /*07e0*/  @!P2 LDC.64 R28, c[0x0][0x240] ;  /* 0x00009000ff1cab82 */ /* 0x000f620000000a00 */
[----:B-1----:R-:W-:-:S02]  /*07f0*/  @!P2 IMAD.WIDE.U32 R16, R3, 0x4, R16 ;  /* 0x000000040310a825 */ /* 0x002fc400078e0010 */
[----:B------:R1:W3:Y:S05]  /*0800*/  @!P1 LDG.E R23, desc[UR4][R6.64] ;  /* 0x0000000406179981 */ /* 0x0002ea000c1e1900 */
[----:B0-----:R-:W0:Y:S01]  /*0810*/  @!P2 LDC.64 R26, c[0x0][0x238] ;  /* 0x00008e00ff1aab82 */ /* 0x001e220000000a00 */
[C---:B------:R-:W-:Y:S01]  /*0820*/  @!P2 IMAD.WIDE.U32 R8, R3.reuse, 0x4, R8 ;  /* 0x000000040308a825 */ /* 0x040fe200078e0008 */
[----:B------:R2:W3:Y:S01]  /*0830*/  @!P2 LDG.E R22, desc[UR4][R16.64] ;  /* 0x000000041016a981 */ /* 0x0004e2000c1e1900 */
[----:B-1----:R-:W-:Y:S02]  /*0840*/  CS2R R6, SRZ ;  /* 0x0000000000067805 */ /* 0x002fe4000001ff00 */
[----:B--2---:R-:W-:-:S04]  /*0850*/  @!P2 IMAD.WIDE.U32 R14, R3, 0x4, R14 ;  /* 0x00000004030ea825 */ /* 0x004fc800078e000e */
[----:B------:R1:W2:Y:S01]  /*0860*/  @!P2 LDG.E R6, desc[UR4][R8.64] ;  /* 0x000000040806a981 */ /* 0x0002a2000c1e1900 */
[----:B------:R-:W5:Y:S01]  /*0870*/  @!P3 LDC.64 R16, c[0x0][0x220] ;  /* 0x00008800ff10bb82 */ /* 0x000f620000000a00 */
[----:B-1----:R-:W-:-:S06]  /*0880*/  CS2R R8, SRZ ;  /* 0x0000000000087805 */ /* 0x002fcc000001ff00 */
[----:B------:R1:W2:Y:S01]  /*0890*/  @!P2 LDG.E R9, desc[UR4][R14.64] ;  /* 0x000000040e09a981 */ /* 0x0002a2000c1e1900 */
[----:B0-----:R-:W-:-:S05]  /*08a0*/  @!P2 IMAD.WIDE.U32 R26, R3, 0x4, R26 ;  /* 0x00000004031aa825 */ /* 0x001fca00078e001a */
[----:B------:R0:W2:Y:S01]  /*08b0*/  @!P2 LDG.E R8, desc[UR4][R26.64] ;  /* 0x000000041a08a981 */ /* 0x0000a2000c1e1900 */
[----:B-1----:R-:W1:Y:S01]  /*08c0*/  @!P3 LDC.64 R14, c[0x0][0x228] ;  /* 0x00008a00ff0ebb82 */ /* 0x002e620000000a00 */
[----:B0-----:R-:W-:-:S05]  /*08d0*/  @!P3 IADD3 R26, R0, R13, RZ ;  /* 0x0000000d001ab210 */ /* 0x001fca0007ffe0ff */
[----:B-----5:R-:W-:-:S05]  /*08e0*/  @!P3 IMAD.WIDE.U32 R16, R26, 0x4, R16 ;  /* 0x000000041a10b825 */ /* 0x020fca00078e0010 */
[----:B------:R0:W5:Y:S01]  /*08f0*/  @!P3 LDG.E R7, desc[UR4][R16.64] ;  /* 0x000000041007b981 */ /* 0x000162000c1e1900 */
[C---:B-1----:R-:W-:Y:S01]  /*0900*/  @!P3 IMAD.WIDE.U32 R14, R26.reuse, 0x4, R14 ;  /* 0x000000041a0eb825 */ /* 0x042fe200078e000e */
[----:B0-----:R-:W0:Y:S04]  /*0910*/  @!P3 LDC.64 R16, c[0x0][0x230] ;  /* 0x00008c00ff10bb82 */ /* 0x001e280000000a00 */
[----:B------:R1:W5:Y:S04]  /*0920*/  @!P3 LDG.E R21, desc[UR4][R14.64] ;  /* 0x000000040e15b981 */ /* 0x000368000c1e1900 */
[----:B-1----:R-:W1:Y:S01]  /*0930*/  @!P3 LDC.64 R14, c[0x0][0x238] ;  /* 0x00008e00ff0ebb82 */ /* 0x002e620000000a00 */
[----:B0-----:R-:W-:-:S05]  /*0940*/  @!P3 IMAD.WIDE.U32 R16, R26, 0x4, R16 ;  /* 0x000000041a10b825 */ /* 0x001fca00078e0010 */
[----:B------:R0:W5:Y:S01]  /*0950*/  @!P3 LDG.E R4, desc[UR4][R16.64] ;  /* 0x000000041004b981 */ /* 0x000162000c1e1900 */
[----:B-1----:R-:W-:Y:S01]  /*0960*/  @!P3 IMAD.WIDE.U32 R14, R26, 0x4, R14 ;  /* 0x000000041a0eb825 */ /* 0x002fe200078e000e */
[----:B0-----:R-:W-:-:S06]  /*0970*/  CS2R R16, SRZ ;  /* 0x0000000000107805 */ /* 0x001fcc000001ff00 */
[----:B------:R0:W5:Y:S02]  /*0980*/  @!P3 LDG.E R16, desc[UR4][R14.64] ;  /* 0x000000040e10b981 */ /* 0x000164000c1e1900 */
[----:B0-----:R-:W0:Y:S01]  /*0990*/  @!P3 LDC.64 R14, c[0x0][0x240] ;  /* 0x00009000ff0ebb82 */ /* 0x001e220000000a00 */
[----:B------:R-:W-:Y:S01]  /*09a0*/  @!P2 IMAD.WIDE.U32 R28, R3, 0x4, R28 ;  /* 0x00000004031ca825 */ /* 0x000fe200078e001c */
[----:B------:R-:W-:-:S06]  /*09b0*/  MOV R3, RZ ;  /* 0x000000ff00037202 */ /* 0x000fcc0000000f00 */
[----:B------:R-:W5:Y:S01]  /*09c0*/  @!P2 LDG.E R3, desc[UR4][R28.64] ;  /* 0x000000041c03a981 */ /* 0x000f62000c1e1900 */
[----:B0-----:R-:W-:-:S05]  /*09d0*/  @!P3 IMAD.WIDE.U32 R14, R26, 0x4, R14 ;  /* 0x000000041a0eb825 */ /* 0x001fca00078e000e */
[----:B------:R0:W5:Y:S01]  /*09e0*/  @!P3 LDG.E R17, desc[UR4][R14.64] ;  /* 0x000000040e11b981 */ /* 0x000162000c1e1900 */
[----:B------:R-:W-:-:S04]  /*09f0*/  @!P3 IADD3 R13, R13, 0x80, RZ ;  /* 0x000000800d0db810 */ /* 0x000fc80007ffe0ff */
[----:B------:R-:W-:-:S13]  /*0a00*/  ISETP.GE.AND P2, PT, R13, R2, PT ;  /* 0x000000020d00720c */ /* 0x000fda0003f46270 */
[----:B0-----:R-:W0:Y:S01]  /*0a10*/  @!P2 LDC.64 R14, c[0x0][0x220] ;  /* 0x00008800ff0eab82 */ /* 0x001e220000000a00 */
[----:B------:R-:W-:Y:S01]  /*0a20*/  CS2R R26, SRZ ;  /* 0x00000000001a7805 */ /* 0x000fe2000001ff00 */
[----:B----4-:R-:W-:Y:S01]  /*0a30*/  FADD.FTZ R20, -R20, R11 ;  /* 0x0000000b14147221 */ /* 0x010fe20000010100 */
[----:B------:R-:W-:-:S03]  /*0a40*/  @!P2 IADD3 R11, R0, R13, RZ ;  /* 0x0000000d000ba210 */ /* 0x000fc60007ffe0ff */
[----:B------:R-:W-:Y:S01]  /*0a50*/  FMUL.FTZ R25, R20, R25 ;  /* 0x0000001914197220 */ /* 0x000fe20000410000 */
[----:B------:R-:W-:Y:S01]  /*0a60*/  HFMA2.MMA R20, -RZ, RZ, 0, 0 ;  /* 0x00000000ff147435 */ /* 0x000fe200000001ff */
[----:B0-----:R-:W-:-:S09]  /*0a70*/  @!P2 IMAD.WIDE.U32 R14, R11, 0x4, R14 ;  /* 0x000000040b0ea825 */ /* 0x001fd200078e000e */
[----:B------:R0:W4:Y:S01]  /*0a80*/  @!P2 LDG.E R20, desc[UR4][R14.64] ;  /* 0x000000040e14a981 */ /* 0x000122000c1e1900 */
[----:B---3--:R-:W-:Y:S02]  /*0a90*/  FFMA.FTZ R18, R25, R24, R18 ;  /* 0x0000001819127223 */ /* 0x008fe40000010012 */
[----:B------:R-:W1:Y:S08]  /*0aa0*/  @!P2 LDC.64 R24, c[0x0][0x228] ;  /* 0x00008a00ff18ab82 */ /* 0x000e700000000a00 */
[----:B0-----:R-:W0:Y:S01]  /*0ab0*/  @!P2 LDC.64 R14, c[0x0][0x238] ;  /* 0x00008e00ff0eab82 */ /* 0x001e220000000a00 */
[----:B-1----:R-:W-:-:S05]  /*0ac0*/  @!P2 IMAD.WIDE.U32 R24, R11, 0x4, R24 ;  /* 0x000000040b18a825 */ /* 0x002fca00078e0018 */
[----:B------:R1:W3:Y:S01]  /*0ad0*/  @!P2 LDG.E R26, desc[UR4][R24.64] ;  /* 0x00000004181aa981 */ /* 0x0002e2000c1e1900 */
[----:B0-----:R-:W-:-:S05]  /*0ae0*/  @!P2 IMAD.WIDE.U32 R14, R11, 0x4, R14 ;  /* 0x000000040b0ea825 */ /* 0x001fca00078e000e */
[----:B------:R0:W4:Y:S01]  /*0af0*/  @!P2 LDG.E R27, desc[UR4][R14.64] ;  /* 0x000000040e1ba981 */ /* 0x000122000c1e1900 */
[----:B------:R-:W-:Y:S01]  /*0b00*/  @!P2 IADD3 R13, R13, 0x80, RZ ;  /* 0x000000800d0da810 */ /* 0x000fe20007ffe0ff */
[----:B-1----:R-:W1:Y:S08]  /*0b10*/  @!P2 LDC.64 R24, c[0x0][0x240] ;  /* 0x00009000ff18ab82 */ /* 0x002e700000000a00 */
[----:B0-----:R-:W0:Y:S01]  /*0b20*/  @!P2 LDC.64 R14, c[0x0][0x230] ;  /* 0x00008c00ff0eab82 */ /* 0x001e220000000a00 */
[----:B------:R-:W-:Y:S01]  /*0b30*/  ISETP.GE.AND P3, PT, R13, R2, PT ;  /* 0x000000020d00720c */ /* 0x000fe20003f66270 */
[----:B------:R-:W-:-:S04]  /*0b40*/  FADD.FTZ R5, -R12, R5 ;  /* 0x000000050c057221 */ /* 0x000fc80000010100 */
[----:B------:R-:W-:-:S04]  /*0b50*/  FMUL.FTZ R10, R5, R10 ;  /* 0x0000000a050a7220 */ /* 0x000fc80000410000 */
[----:B------:R-:W-:-:S04]  /*0b60*/  FFMA.FTZ R19, R10, R23, R19 ;  /* 0x000000170a137223 */ /* 0x000fc80000010013 */
[----:B------:R-:W-:Y:S01]  /*0b70*/  @!P3 IADD3 R10, R0, R13, RZ ;  /* 0x0000000d000ab210 */ /* 0x000fe20007ffe0ff */
[----:B------:R-:W1:Y:S01]  /*0b80*/  @!P3 LDC.64 R28, c[0x0][0x220] ;  /* 0x00008800ff1cbb82 */ /* 0x000e620000000a00 */
[----:B------:R-:W-:-:S04]  /*0b90*/  @!P3 IADD3 R13, R13, 0x80, RZ ;  /* 0x000000800d0db810 */ /* 0x000fc80007ffe0ff */
[----:B------:R-:W-:Y:S01]  /*0ba0*/  ISETP.GE.AND P1, PT, R13, R2, PT ;  /* 0x000000020d00720c */ /* 0x000fe20003f26270 */
[----:B--2---:R-:W-:Y:S02]  /*0bb0*/  FADD.FTZ R5, -R8, R22 ;  /* 0x0000001608057221 */ /* 0x004fe40000010100 */
[----:B------:R-:W2:Y:S02]  /*0bc0*/  @!P3 LDC.64 R22, c[0x0][0x228] ;  /* 0x00008a00ff16bb82 */ /* 0x000ea40000000a00 */
[----:B------:R-:W-:Y:S01]  /*0bd0*/  FMUL.FTZ R6, R5, R6 ;  /* 0x0000000605067220 */ /* 0x000fe20000410000 */
[----:B------:R-:W-:Y:S02]  /*0be0*/  MOV R5, RZ ;  /* 0x000000ff00057202 */ /* 0x000fe40000000f00 */
[----:B------:R-:W-:Y:S01]  /*0bf0*/  MOV R12, RZ ;  /* 0x000000ff000c7202 */ /* 0x000fe20000000f00 */
[----:B-1----:R-:W-:-:S04]  /*0c00*/  @!P3 IMAD.WIDE.U32 R28, R10, 0x4, R28 ;  /* 0x000000040a1cb825 */ /* 0x002fc800078e001c */
[----:B--2---:R-:W-:-:S04]  /*0c10*/  @!P3 IMAD.WIDE.U32 R22, R10, 0x4, R22 ;  /* 0x000000040a16b825 */ /* 0x004fc800078e0016 */
[----:B-----5:R-:W-:-:S04]  /*0c20*/  FADD.FTZ R16, -R16, R7 ;  /* 0x0000000710107221 */ /* 0x020fc80000010100 */
[----:B------:R-:W-:Y:S01]  /*0c30*/  FMUL.FTZ R21, R16, R21 ;  /* 0x0000001510157220 */ /* 0x000fe20000410000 */
[----:B------:R-:W-:Y:S01]  /*0c40*/  FFMA.FTZ R3, R6, R3, R9 ;  /* 0x0000000306037223 */ /* 0x000fe20000010009 */
[C---:B0-----:R-:W-:Y:S02]  /*0c50*/  @!P2 IMAD.WIDE.U32 R6, R11.reuse, 0x4, R14 ;  /* 0x000000040b06a825 */ /* 0x041fe400078e000e */
[----:B------:R-:W0:Y:S02]  /*0c60*/  @!P3 LDC.64 R14, c[0x0][0x238] ;  /* 0x00008e00ff0ebb82 */ /* 0x000e240000000a00 */
[----:B------:R-:W-:Y:S01]  /*0c70*/  @!P2 IMAD.WIDE.U32 R8, R11, 0x4, R24 ;  /* 0x000000040b08a825 */ /* 0x000fe200078e0018 */
[----:B------:R1:W2:Y:S05]  /*0c80*/  @!P2 LDG.E R5, desc[UR4][R6.64] ;  /* 0x000000040605a981 */ /* 0x0002aa000c1e1900 */
[----:B------:R-:W5:Y:S01]  /*0c90*/  @!P3 LDC.64 R24, c[0x0][0x240] ;  /* 0x00009000ff18bb82 */ /* 0x000f620000000a00 */
[----:B------:R-:W-:-:S07]  /*0ca0*/  FFMA.FTZ R4, R21, R17, R4 ;  /* 0x0000001115047223 */ /* 0x000fce0000010004 */
[----:B------:R-:W0:Y:S01]  /*0cb0*/  @!P3 LDC.64 R16, c[0x0][0x230] ;  /* 0x00008c00ff10bb82 */ /* 0x000e220000000a00 */
[----:B-1----:R-:W-:Y:S01]  /*0cc0*/  CS2R R6, SRZ ;  /* 0x0000000000067805 */ /* 0x002fe2000001ff00 */
[----:B------:R-:W-:-:S05]  /*0cd0*/  HFMA2.MMA R21, -RZ, RZ, 0, 0 ;  /* 0x00000000ff157435 */ /* 0x000fca00000001ff */
[----:B------:R1:W2:Y:S04]  /*0ce0*/  @!P2 LDG.E R7, desc[UR4][R8.64] ;  /* 0x000000040807a981 */ /* 0x0002a8000c1e1900 */
[----:B------:R5:W2:Y:S04]  /*0cf0*/  @!P3 LDG.E R6, desc[UR4][R28.64] ;  /* 0x000000041c06b981 */ /* 0x000aa8000c1e1900 */
[----:B------:R5:W2:Y:S01]  /*0d00*/  @!P3 LDG.E R21, desc[UR4][R22.64] ;  /* 0x000000041615b981 */ /* 0x000aa2000c1e1900 */
[----:B-1----:R-:W1:Y:S01]  /*0d10*/  @!P1 LDC.64 R8, c[0x0][0x220] ;  /* 0x00008800ff089b82 */ /* 0x002e620000000a00 */
[----:B0-----:R-:W-:-:S07]  /*0d20*/  @!P3 IMAD.WIDE.U32 R16, R10, 0x4, R16 ;  /* 0x000000040a10b825 */ /* 0x001fce00078e0010 */
[----:B-----5:R-:W0:Y:S01]  /*0d30*/  @!P1 LDC.64 R28, c[0x0][0x228] ;  /* 0x00008a00ff1c9b82 */ /* 0x020e220000000a00 */
[C---:B------:R-:W-:Y:S01]  /*0d40*/  @!P3 IMAD.WIDE.U32 R22, R10.reuse, 0x4, R14 ;  /* 0x000000040a16b825 */ /* 0x040fe200078e000e */
[----:B------:R5:W2:Y:S01]  /*0d50*/  @!P3 LDG.E R12, desc[UR4][R16.64] ;  /* 0x00000004100cb981 */ /* 0x000aa2000c1e1900 */
[----:B------:R-:W-:Y:S02]  /*0d60*/  CS2R R14, SRZ ;  /* 0x00000000000e7805 */ /* 0x000fe4000001ff00 */
[----:B------:R-:W-:Y:S01]  /*0d70*/  @!P3 IMAD.WIDE.U32 R10, R10, 0x4, R24 ;  /* 0x000000040a0ab825 */ /* 0x000fe200078e0018 */
[----:B------:R-:W-:-:S03]  /*0d80*/  @!P1 IADD3 R24, R0, R13, RZ ;  /* 0x0000000d00189210 */ /* 0x000fc60007ffe0ff */
[----:B------:R1:W2:Y:S01]  /*0d90*/  @!P3 LDG.E R15, desc[UR4][R22.64] ;  /* 0x00000004160fb981 */ /* 0x0002a2000c1e1900 */
[----:B-----5:R-:W-:Y:S01]  /*0da0*/  CS2R R16, SRZ ;  /* 0x0000000000107805 */ /* 0x020fe2000001ff00 */
[----:B-1----:R-:W-:-:S05]  /*0db0*/  @!P1 IMAD.WIDE.U32 R8, R24, 0x4, R8 ;  /* 0x0000000418089825 */ /* 0x002fca00078e0008 */
[----:B------:R1:W5:Y:S01]  /*0dc0*/  @!P3 LDG.E R17, desc[UR4][R10.64] ;  /* 0x000000040a11b981 */ /* 0x000362000c1e1900 */
[----:B------:R-:W-:-:S06]  /*0dd0*/  CS2R R22, SRZ ;  /* 0x0000000000167805 */ /* 0x000fcc000001ff00 */
[----:B------:R1:W5:Y:S02]  /*0de0*/  @!P1 LDG.E R22, desc[UR4][R8.64] ;  /* 0x0000000408169981 */ /* 0x000364000c1e1900 */
[----:B-1----:R-:W1:Y:S08]  /*0df0*/  @!P1 LDC.64 R10, c[0x0][0x230] ;  /* 0x00008c00ff0a9b82 */ /* 0x002e700000000a00 */
[----:B------:R-:W0:Y:S01]  /*0e00*/  @!P1 LDC.64 R8, c[0x0][0x238] ;  /* 0x00008e00ff089b82 */ /* 0x000e220000000a00 */
[----:B------:R-:W-:-:S04]  /*0e10*/  @!P1 IADD3 R13, R13, 0x80, RZ ;  /* 0x000000800d0d9810 */ /* 0x000fc80007ffe0ff */
[----:B------:R-:W-:Y:S01]  /*0e20*/  ISETP.GE.AND P2, PT, R13, R2, PT ;  /* 0x000000020d00720c */ /* 0x000fe20003f46270 */
[----:B-1----:R-:W-:-:S05]  /*0e30*/  @!P1 IMAD.WIDE.U32 R10, R24, 0x4, R10 ;  /* 0x00000004180a9825 */ /* 0x002fca00078e000a */
[----:B------:R1:W5:Y:S01]  /*0e40*/  @!P1 LDG.E R14, desc[UR4][R10.64] ;  /* 0x000000040a0e9981 */ /* 0x000362000c1e1900 */
[----:B0-----:R-:W-:-:S05]  /*0e50*/  @!P1 IMAD.WIDE.U32 R8, R24, 0x4, R8 ;  /* 0x0000000418089825 */ /* 0x001fca00078e0008 */
[----:B------:R0:W5:Y:S01]  /*0e60*/  @!P1 LDG.E R23, desc[UR4][R8.64] ;  /* 0x0000000408179981 */ /* 0x000162000c1e1900 */
[----:B-1----:R-:W1:Y:S08]  /*0e70*/  @!P1 LDC.64 R10, c[0x0][0x240] ;  /* 0x00009000ff0a9b82 */ /* 0x002e700000000a00 */
[----:B0-----:R-:W0:Y:S01]  /*0e80*/  @!P2 LDC.64 R8, c[0x0][0x220] ;  /* 0x00008800ff08ab82 */ /* 0x001e220000000a00 */
[----:B------:R-:W-:Y:S01]  /*0e90*/  @!P1 IMAD.WIDE.U32 R28, R24, 0x4, R28 ;  /* 0x00000004181c9825 */ /* 0x000fe200078e001c */
[----:B------:R-:W-:-:S04]  /*0ea0*/  @!P2 IADD3 R13, R0, R13, RZ ;  /* 0x0000000d000da210 */ /* 0x000fc80007ffe0ff */
[----:B------:R-:W5:Y:S01]  /*0eb0*/  @!P1 LDG.E R16, desc[UR4][R28.64] ;  /* 0x000000041c109981 */ /* 0x000f62000c1e1900 */
[----:B-1----:R-:W-:Y:S01]  /*0ec0*/  @!P1 IMAD.WIDE.U32 R10, R24, 0x4, R10 ;  /* 0x00000004180a9825 */ /* 0x002fe200078e000a */
[----:B------:R-:W-:-:S06]  /*0ed0*/  CS2R R24, SRZ ;  /* 0x0000000000187805 */ /* 0x000fcc000001ff00 */
[----:B------:R1:W5:Y:S01]  /*0ee0*/  @!P1 LDG.E R24, desc[UR4][R10.64] ;  /* 0x000000040a189981 */ /* 0x000362000c1e1900 */
[----:B0-----:R-:W-:Y:S01]  /*0ef0*/  @!P2 IMAD.WIDE.U32 R8, R13, 0x4, R8 ;  /* 0x000000040d08a825 */ /* 0x001fe200078e0008 */
[----:B-1----:R-:W-:-:S06]  /*0f00*/  CS2R R10, SRZ ;  /* 0x00000000000a7805 */ /* 0x002fcc000001ff00 */
[----:B------:R0:W5:Y:S02]  /*0f10*/  @!P2 LDG.E R10, desc[UR4][R8.64] ;  /* 0x00000004080aa981 */ /* 0x000164000c1e1900 */
[----:B0-----:R-:W0:Y:S02]  /*0f20*/  @!P2 LDC.64 R8, c[0x0][0x238] ;  /* 0x00008e00ff08ab82 */ /* 0x001e240000000a00 */
[----:B0-----:R-:W-:-:S05]  /*0f30*/  @!P2 IMAD.WIDE.U32 R8, R13, 0x4, R8 ;  /* 0x000000040d08a825 */ /* 0x001fca00078e0008 */
[----:B------:R0:W5:Y:S02]  /*0f40*/  @!P2 LDG.E R11, desc[UR4][R8.64] ;  /* 0x00000004080ba981 */ /* 0x000164000c1e1900 */
[----:B0-----:R-:W0:Y:S01]  /*0f50*/  @!P2 LDC.64 R8, c[0x0][0x228] ;  /* 0x00008a00ff08ab82 */ /* 0x001e220000000a00 */
[----:B----4-:R-:W-:Y:S01]  /*0f60*/  FADD.FTZ R20, -R27, R20 ;  /* 0x000000141b147221 */ /* 0x010fe20000010100 */
[----:B0-----:R-:W-:-:S05]  /*0f70*/  @!P2 IMAD.WIDE.U32 R8, R13, 0x4, R8 ;  /* 0x000000040d08a825 */ /* 0x001fca00078e0008 */
[----:B------:R0:W4:Y:S02]  /*0f80*/  @!P2 LDG.E R25, desc[UR4][R8.64] ;  /* 0x000000040819a981 */ /* 0x000124000c1e1900 */
[----:B0-----:R-:W0:Y:S01]  /*0f90*/  @!P2 LDC.64 R8, c[0x0][0x230] ;  /* 0x00008c00ff08ab82 */ /* 0x001e220000000a00 */
[----:B---3--:R-:W-:Y:S01]  /*0fa0*/  FMUL.FTZ R20, R20, R26 ;  /* 0x0000001a14147220 */ /* 0x008fe20000410000 */
[----:B------:R-:W-:Y:S01]  /*0fb0*/  HFMA2.MMA R26, -RZ, RZ, 0, 0 ;  /* 0x00000000ff1a7435 */ /* 0x000fe200000001ff */
[----:B0-----:R-:W-:-:S09]  /*0fc0*/  @!P2 IMAD.WIDE.U32 R8, R13, 0x4, R8 ;  /* 0x000000040d08a825 */ /* 0x001fd200078e0008 */
[----:B------:R0:W3:Y:S02]  /*0fd0*/  @!P2 LDG.E R26, desc[UR4][R8.64] ;  /* 0x00000004081aa981 */ /* 0x0000e4000c1e1900 */
[----:B0-----:R-:W0:Y:S02]  /*0fe0*/  @!P2 LDC.64 R8, c[0x0][0x240] ;  /* 0x00009000ff08ab82 */ /* 0x001e240000000a00 */
[----:B0-----:R-:W-:Y:S01]  /*0ff0*/  @!P2 IMAD.WIDE.U32 R8, R13, 0x4, R8 ;  /* 0x000000040d08a825 */ /* 0x001fe200078e0008 */
[----:B------:R-:W-:-:S06]  /*1000*/  MOV R13, RZ ;  /* 0x000000ff000d7202 */ /* 0x000fcc0000000f00 */
[----:B------:R0:W3:Y:S01]  /*1010*/  @!P2 LDG.E R13, desc[UR4][R8.64] ;  /* 0x00000004080da981 */ /* 0x0000e2000c1e1900 */
[----:B------:R-:W1:Y:S01]  /*1020*/  S2R R27, SR_TID.X ;  /* 0x00000000001b7919 */ /* 0x000e620000002100 */
[----:B0-----:R-:W0:Y:S01]  /*1030*/  @!P0 LDC.64 R8, c[0x0][0x218] ;  /* 0x00008600ff088b82 */ /* 0x001e220000000a00 */
[----:B------:R-:W-:Y:S04]  /*1040*/  BSSY B0, `(.L_x_26222) ;  /* 0x000003b000007945 */ /* 0x000fe80003800000 */
[----:B------:R-:W-:Y:S01]  /*1050*/  BSSY B1, `(.L_x_26223) ;  /* 0x0000033000017945 */ /* 0x000fe20003800000 */
[----:B--2---:R-:W-:Y:S01]  /*1060*/  FADD.FTZ R6, -R15, R6 ;  /* 0x000000060f067221 */ /* 0x004fe20000010100 */
[----:B-1----:R-:W-:Y:S02]  /*1070*/  @!P0 IADD3 R15, R0, R27, RZ ;  /* 0x0000001b000f8210 */ /* 0x002fe40007ffe0ff */
[----:B------:R-:W-:-:S03]  /*1080*/  @!P0 IADD3 R27, R27, 0x80, RZ ;  /* 0x000000801b1b8810 */ /* 0x000fc60007ffe0ff */
[----:B0-----:R-:W-:-:S05]  /*1090*/  @!P0 IMAD.WIDE.U32 R8, R15, 0x4, R8 ;  /* 0x000000040f088825 */ /* 0x001fca00078e0008 */
[----:B------:R0:W-:Y:S01]  /*10a0*/  @!P0 STG.E desc[UR4][R8.64], R18 ;  /* 0x0000001208008986 */ /* 0x0001e2000c101904 */
[----:B------:R-:W-:Y:S01]  /*10b0*/  ISETP.GE.AND P0, PT, R27, R2, PT ;  /* 0x000000021b00720c */ /* 0x000fe20003f06270 */
[----:B------:R-:W-:Y:S01]  /*10c0*/  FMUL.FTZ R21, R6, R21 ;  /* 0x0000001506157220 */ /* 0x000fe20000410000 */
[----:B------:R-:W-:-:S03]  /*10d0*/  FFMA.FTZ R5, R20, R7, R5 ;  /* 0x0000000714057223 */ /* 0x000fc60000010005 */
[----:B-----5:R-:W-:Y:S01]  /*10e0*/  FFMA.FTZ R12, R21, R17, R12 ;  /* 0x00000011150c7223 */ /* 0x020fe2000001000c */
[----:B------:R-:W-:-:S04]  /*10f0*/  FADD.FTZ R23, -R23, R22 ;  /* 0x0000001617177221 */ /* 0x000fc80000010100 */
[----:B------:R-:W-:-:S04]  /*1100*/  FMUL.FTZ R23, R23, R16 ;  /* 0x0000001017177220 */ /* 0x000fc80000410000 */
[----:B------:R-:W-:Y:S01]  /*1110*/  FFMA.FTZ R14, R23, R24, R14 ;  /* 0x00000018170e7223 */ /* 0x000fe2000001000e */
[----:B------:R-:W-:-:S04]  /*1120*/  FADD.FTZ R10, -R11, R10 ;  /* 0x0000000a0b0a7221 */ /* 0x000fc80000010100 */
[----:B----4-:R-:W-:-:S04]  /*1130*/  FMUL.FTZ R25, R10, R25 ;  /* 0x000000190a197220 */ /* 0x010fc80000410000 */
[----:B---3--:R-:W-:Y:S01]  /*1140*/  FFMA.FTZ R13, R25, R13, R26 ;  /* 0x0000000d190d7223 */ /* 0x008fe2000001001a */
        /* <DEDUP_REMOVED lines=13> */
.L_x_26224:
[----:B------:R-:W-:-:S13]  /*1220*/  ISETP.GE.AND P0, PT, R27, R2, PT ;  /* 0x000000021b00720c */ /* 0x000fda0003f06270 */
[----:B------:R-:W-:Y:S05]  /*1230*/  @P0 BRA `(.L_x_26226) ;  /* 0x0000000000300947 */ /* 0x000fea0003800000 */
[----:B0-----:R-:W0:Y:S01]  /*1240*/  LDC.64 R6, c[0x0][0x218] ;  /* 0x00008600ff067b82 */ /* 0x001e220000000a00 */
[----:B------:R-:W-:Y:S02]  /*1250*/  IADD3 R3, R0, R27, RZ ;  /* 0x0000001b00037210 */ /* 0x000fe40007ffe0ff */
[----:B------:R-:W-:-:S03]  /*1260*/  IADD3 R27, R27, 0x80, RZ ;  /* 0x000000801b1b7810 */ /* 0x000fc60007ffe0ff */
[----:B0-----:R-:W-:-:S05]  /*1270*/  IMAD.WIDE.U32 R6, R3, 0x4, R6 ;  /* 0x0000000403067825 */ /* 0x001fca00078e0006 */
[----:B------:R1:W-:Y:S02]  /*1280*/  STG.E desc[UR4][R6.64], R4 ;  /* 0x0000000406007986 */ /* 0x0003e4000c101904 */
.L_x_26225:
[----:B------:R-:W-:-:S13]  /*1290*/  ISETP.GE.AND P0, PT, R27, R2, PT ;  /* 0x000000021b00720c */ /* 0x000fda0003f06270 */
[----:B------:R-:W-:Y:S05]  /*12a0*/  @P0 BRA `(.L_x_26227) ;  /* 0x0000000000340947 */ /* 0x000fea0003800000 */
[----:B01----:R-:W0:Y:S01]  /*12b0*/  LDC.64 R6, c[0x0][0x218] ;  /* 0x00008600ff067b82 */ /* 0x003e220000000a00 */
[----:B------:R-:W-:Y:S02]  /*12c0*/  IADD3 R3, R0, R27, RZ ;  /* 0x0000001b00037210 */ /* 0x000fe40007ffe0ff */
[----:B------:R-:W-:-:S03]  /*12d0*/  IADD3 R27, R27, 0x80, RZ ;  /* 0x000000801b1b7810 */ /* 0x000fc60007ffe0ff */
[----:B0-----:R-:W-:-:S05]  /*12e0*/  IMAD.WIDE.U32 R6, R3, 0x4, R6 ;  /* 0x0000000403067825 */ /* 0x001fca00078e0006 */
[----:B------:R1:W-:Y:S02]  /*12f0*/  STG.E desc[UR4][R6.64], R5 ;  /* 0x0000000506007986 */ /* 0x0003e4000c101904 */
.L_x_26226:
[----:B------:R-:W-:-:S13]  /*1300*/  ISETP.GE.AND P0, PT, R27, R2, PT ;  /* 0x000000021b00720c */ /* 0x000fda0003f06270 */
[----:B------:R-:W-:Y:S05]  /*1310*/  @P0 BREAK B1 ;  /* 0x0000000000010942 */ /* 0x000fea0003800000 */
[----:B------:R-:W-:Y:S05]  /*1320*/  @P0 BRA `(.L_x_26228) ;  /* 0x0000000000300947 */ /* 0x000fea0003800000 */
[----:B-1----:R-:W1:Y:S01]  /*1330*/  LDC.64 R4, c[0x0][0x218] ;  /* 0x00008600ff047b82 */ /* 0x002e620000000a00 */
[----:B0-----:R-:W-:Y:S02]  /*1340*/  IADD3 R3, R0, R27, RZ ;  /* 0x0000001b00037210 */ /* 0x001fe40007ffe0ff */
[----:B------:R-:W-:-:S03]  /*1350*/  IADD3 R27, R27, 0x80, RZ ;  /* 0x000000801b1b7810 */ /* 0x000fc60007ffe0ff */
[----:B-1----:R-:W-:-:S05]  /*1360*/  IMAD.WIDE.U32 R4, R3, 0x4, R4 ;  /* 0x0000000403047825 */ /* 0x002fca00078e0004 */
[----:B------:R2:W-:Y:S02]  /*1370*/  STG.E desc[UR4][R4.64], R12 ;  /* 0x0000000c04007986 */ /* 0x0005e4000c101904 */
.L_x_26227:
[----:B------:R-:W-:Y:S05]  /*1380*/  BSYNC B1 ;  /* 0x0000000000017941 */ /* 0x000fea0003800000 */
.L_x_26223:
[----:B------:R-:W-:-:S13]  /*1390*/  ISETP.GE.AND P0, PT, R27, R2, PT ;  /* 0x000000021b00720c */ /* 0x000fda0003f06270 */
[----:B-12---:R-:W1:Y:S01]  /*13a0*/  @!P0 LDC.64 R4, c[0x0][0x218] ;  /* 0x00008600ff048b82 */ /* 0x006e620000000a00 */
[----:B------:R-:W-:Y:S02]  /*13b0*/  @!P0 IADD3 R3, R0, R27, RZ ;  /* 0x0000001b00038210 */ /* 0x000fe40007ffe0ff */
[----:B------:R-:W-:-:S03]  /*13c0*/  @!P0 IADD3 R27, R27, 0x80, RZ ;  /* 0x000000801b1b8810 */ /* 0x000fc60007ffe0ff */
[----:B-1----:R-:W-:-:S05]  /*13d0*/  @!P0 IMAD.WIDE.U32 R4, R3, 0x4, R4 ;  /* 0x0000000403048825 */ /* 0x002fca00078e0004 */
[----:B------:R2:W-:Y:S02]  /*13e0*/  @!P0 STG.E desc[UR4][R4.64], R14 ;  /* 0x0000000e04008986 */ /* 0x0005e4000c101904 */
.L_x_26228:
[----:B------:R-:W-:Y:S05]  /*13f0*/  BSYNC B0 ;  /* 0x0000000000007941 */ /* 0x000fea0003800000 */
.L_x_26222:
        /* <DEDUP_REMOVED lines=8> */
.L_x_26229:
        /* <DEDUP_REMOVED lines=16> */
.L_x_28470:


//--------------------- .text._ZN2at6native29vectorized_elementwise_kernelILi4EZZZNS0_49_GLOBAL__N__b919a28f_16_Normalization_cu_5c38458722batch_norm_elementwiseERKNS_6TensorES5_RKSt8optionalIS3_ES9_S5_S5_ENKUlvE0_clEvENKUlvE0_clEvEUlfffffE_St5arrayIPcLm6EEEEviT0_T1_ --------------------------
	.section	.text._ZN2at6native29vectorized_elementwise_kernelILi4EZZZNS0_49_GLOBAL__N__b919a28f_16_Normalization_cu_5c38458722batch_norm_elementwiseERKNS_6TensorES5_RKSt8optionalIS3_ES9_S5_S5_ENKUlvE0_clEvENKUlvE0_clEvEUlfffffE_St5arrayIPcLm6EEEEviT0_T1_,"ax",@progbits
	.align	128
        .global         _ZN2at6native29vectorized_elementwise_kernelILi4EZZZNS0_49_GLOBAL__N__b919a28f_16_Normalization_cu_5c38458722batch_norm_elementwiseERKNS_6TensorES5_RKSt8optionalIS3_ES9_S5_S5_ENKUlvE0_clEvENKUlvE0_clEvEUlfffffE_St5arrayIPcLm6EEEEviT0_T1_
        .type           _ZN2at6native29vectorized_elementwise_kernelILi4EZZZNS0_49_GLOBAL__N__b919a28f_16_Normalization_cu_5c38458722batch_norm_elementwiseERKNS_6TensorES5_RKSt8optionalIS3_ES9_S5_S5_ENKUlvE0_clEvENKUlvE0_clEvEUlfffffE_St5arrayIPcLm6EEEEviT0_T1_,@function
        .size           _ZN2at6native29vectorized_elementwise_kernelILi4EZZZNS0_49_GLOBAL__N__b919a28f_16_Normalization_cu_5c38458722batch_norm_elementwiseERKNS_6TensorES5_RKSt8optionalIS3_ES9_S5_S5_ENKUlvE0_clEvENKUlvE0_clEvEUlfffffE_St5arrayIPcLm6EEEEviT0_T1_,(.L_x_28471 - _ZN2at6native29vectorized_elementwise_kernelILi4EZZZNS0_49_GLOBAL__N__b919a28f_16_Normalization_cu_5c38458722batch_norm_elementwiseERKNS_6TensorES5_RKSt8optionalIS3_ES9_S5_S5_ENKUlvE0_clEvENKUlvE0_clEvEUlfffffE_St5arrayIPcLm6EEEEviT0_T1_)
        .other          _ZN2at6native29vectorized_elementwise_kernelILi4EZZZNS0_49_GLOBAL__N__b919a28f_16_Normalization_cu_5c38458722batch_norm_elementwiseERKNS_6TensorES5_RKSt8optionalIS3_ES9_S5_S5_ENKUlvE0_clEvENKUlvE0_clEvEUlfffffE_St5arrayIPcLm6EEEEviT0_T1_,@"STO_CUDA_ENTRY STV_DEFAULT"
_ZN2at6native29vectorized_elementwise_kernelILi4EZZZNS0_49_GLOBAL__N__b919a28f_16_Normalization_cu_5c38458722batch_norm_elementwiseERKNS_6TensorES5_RKSt8optionalIS3_ES9_S5_S5_ENKUlvE0_clEvENKUlvE0_clEvEUlfffffE_St5arrayIPcLm6EEEEviT0_T1_:
.text._ZN2at6native29vectorized_elementwise_kernelILi4EZZZNS0_49_GLOBAL__N__b919a28f_16_Normalization_cu_5c38458722batch_norm_elementwiseERKNS_6TensorES5_RKSt8optionalIS3_ES9_S5_S5_ENKUlvE0_clEvENKUlvE0_clEvEUlfffffE_St5arrayIPcLm6EEEEviT0_T1_:
        /* <DEDUP_REMOVED lines=21> */
[----:B------:R-:W2:Y:S04]  /*0150*/  LDG.E.128 R8, desc[UR4][R32.64] ;  /* 0x0000000420087981 */ /* 0x000ea8000c1e1d00 */
[----:B------:R-:W3:Y:S01]  /*0160*/  LDG.E.128 R12, desc[UR4][R30.64] ;  /* 0x000000041e0c7981 */ /* 0x000ee2000c1e1d00 */
[----:B-1----:R-:W-:-:S04]  /*0170*/  IMAD.WIDE R28, R2, 0x4, R28 ;  /* 0x00000004021c7825 */ /* 0x002fc800078e021c */
[----:B0-----:R-:W-:-:S04]  /*0180*/  IMAD.WIDE R24, R2, 0x4, R24 ;  /* 0x0000000402187825 */ /* 0x001fc800078e0218 */
[----:B------:R-:W-:-:S04]  /*0190*/  IMAD.WIDE.U32 R28, R0, 0x10, R28 ;  /* 0x00000010001c7825 */ /* 0x000fc800078e001c */
[----:B------:R-:W-:-:S05]  /*01a0*/  IMAD.WIDE.U32 R24, R0, 0x10, R24 ;  /* 0x0000001000187825 */ /* 0x000fca00078e0018 */
[----:B------:R-:W4:Y:S01]  /*01b0*/  LDG.E.128 R20, desc[UR4][R24.64] ;  /* 0x0000000418147981 */ /* 0x000f22000c1e1d00 */
[----:B--2---:R-:W-:Y:S01]  /*01c0*/  FADD.FTZ R17, R6, -R10 ;  /* 0x8000000a06117221 */ /* 0x004fe20000010000 */
[----:B------:R-:W-:-:S03]  /*01d0*/  FADD.FTZ R26, R5, -R9 ;  /* 0x80000009051a7221 */ /* 0x000fc60000010000 */
[----:B---3--:R-:W-:Y:S02]  /*01e0*/  FMUL.FTZ R5, R14, R17 ;  /* 0x000000110e057220 */ /* 0x008fe40000410000 */
[----:B------:R-:W4:Y:S01]  /*01f0*/  LDG.E.128 R16, desc[UR4][R28.64] ;  /* 0x000000041c107981 */ /* 0x000f22000c1e1d00 */
[----:B------:R-:W-:Y:S01]  /*0200*/  FADD.FTZ R3, R4, -R8 ;  /* 0x8000000804037221 */ /* 0x000fe20000010000 */
[----:B------:R-:W-:Y:S02]  /*0210*/  FADD.FTZ R4, R7, -R11 ;  /* 0x8000000b07047221 */ /* 0x000fe40000010000 */
[----:B------:R-:W2:Y:S02]  /*0220*/  LDG.E.128 R8, desc[UR4][R32.64+0x800] ;  /* 0x0008000420087981 */ /* 0x000ea4000c1e1d00 */
[----:B------:R-:W-:Y:S01]  /*0230*/  FMUL.FTZ R4, R15, R4 ;  /* 0x000000040f047220 */ /* 0x000fe20000410000 */
[----:B------:R-:W-:Y:S01]  /*0240*/  FMUL.FTZ R26, R13, R26 ;  /* 0x0000001a0d1a7220 */ /* 0x000fe20000410000 */
[----:B------:R-:W-:-:S02]  /*0250*/  FMUL.FTZ R3, R12, R3 ;  /* 0x000000030c037220 */ /* 0x000fc40000410000 */
[----:B------:R-:W3:Y:S01]  /*0260*/  LDG.E.128 R12, desc[UR4][R30.64+0x800] ;  /* 0x000800041e0c7981 */ /* 0x000ee2000c1e1d00 */
[----:B----4-:R-:W-:Y:S01]  /*0270*/  FFMA.FTZ R19, R23, R4, R19 ;  /* 0x0000000417137223 */ /* 0x010fe20000010013 */
[----:B------:R-:W-:Y:S02]  /*0280*/  FFMA.FTZ R18, R22, R5, R18 ;  /* 0x0000000516127223 */ /* 0x000fe40000010012 */
[----:B------:R0:W2:Y:S01]  /*0290*/  LDG.E.128 R4, desc[UR4][R34.64+0x800] ;  /* 0x0008000422047981 */ /* 0x0000a2000c1e1d00 */
[----:B------:R-:W-:Y:S01]  /*02a0*/  FFMA.FTZ R17, R21, R26, R17 ;  /* 0x0000001a15117223 */ /* 0x000fe20000010011 */
[----:B------:R-:W-:Y:S02]  /*02b0*/  FFMA.FTZ R16, R20, R3, R16 ;  /* 0x0000000314107223 */ /* 0x000fe40000010010 */
[----:B------:R-:W4:Y:S04]  /*02c0*/  LDG.E.128 R20, desc[UR4][R28.64+0x800] ;  /* 0x000800041c147981 */ /* 0x000f28000c1e1d00 */
[----:B------:R-:W4:Y:S01]  /*02d0*/  LDG.E.128 R24, desc[UR4][R24.64+0x800] ;  /* 0x0008000418187981 */ /* 0x000f22000c1e1d00 */
[----:B0-----:R-:W0:Y:S02]  /*02e0*/  LDC.64 R34, c[0x0][0x218] ;  /* 0x00008600ff227b82 */ /* 0x001e240000000a00 */
[----:B0-----:R-:W-:-:S04]  /*02f0*/  IMAD.WIDE.U32 R34, R2, 0x4, R34 ;  /* 0x0000000402227825 */ /* 0x001fc800078e0022 */
[----:B------:R-:W-:-:S05]  /*0300*/  IMAD.WIDE R34, R0, 0x10, R34 ;  /* 0x0000001000227825 */ /* 0x000fca00078e0222 */
[----:B------:R-:W-:Y:S01]  /*0310*/  STG.E.128 desc[UR4][R34.64], R16 ;  /* 0x0000001022007986 */ /* 0x000fe2000c101d04 */
[----:B--2---:R-:W-:Y:S01]  /*0320*/  FADD.FTZ R3, R4, -R8 ;  /* 0x8000000804037221 */ /* 0x004fe20000010000 */
[----:B------:R-:W-:Y:S01]  /*0330*/  FADD.FTZ R37, R6, -R10 ;  /* 0x8000000a06257221 */ /* 0x000fe20000010000 */
[----:B------:R-:W-:Y:S01]  /*0340*/  FADD.FTZ R4, R7, -R11 ;  /* 0x8000000b07047221 */ /* 0x000fe20000010000 */
[----:B------:R-:W-:Y:S01]  /*0350*/  FADD.FTZ R2, R5, -R9 ;  /* 0x8000000905027221 */ /* 0x000fe20000010000 */
[----:B---3--:R-:W-:Y:S01]  /*0360*/  FMUL.FTZ R3, R12, R3 ;  /* 0x000000030c037220 */ /* 0x008fe20000410000 */
[----:B------:R-:W-:Y:S01]  /*0370*/  FMUL.FTZ R37, R14, R37 ;  /* 0x000000250e257220 */ /* 0x000fe20000410000 */
[----:B------:R-:W-:Y:S01]  /*0380*/  FMUL.FTZ R4, R15, R4 ;  /* 0x000000040f047220 */ /* 0x000fe20000410000 */
[----:B------:R-:W-:Y:S01]  /*0390*/  FMUL.FTZ R2, R13, R2 ;  /* 0x000000020d027220 */ /* 0x000fe20000410000 */
[----:B----4-:R-:W-:Y:S01]  /*03a0*/  FFMA.FTZ R20, R24, R3, R20 ;  /* 0x0000000318147223 */ /* 0x010fe20000010014 */
[----:B------:R-:W-:Y:S01]  /*03b0*/  FFMA.FTZ R22, R26, R37, R22 ;  /* 0x000000251a167223 */ /* 0x000fe20000010016 */
[----:B------:R-:W-:Y:S01]  /*03c0*/  FFMA.FTZ R23, R27, R4, R23 ;  /* 0x000000041b177223 */ /* 0x000fe20000010017 */
[----:B------:R-:W-:-:S05]  /*03d0*/  FFMA.FTZ R21, R25, R2, R21 ;  /* 0x0000000219157223 */ /* 0x000fca0000010015 */
[----:B------:R-:W-:Y:S01]  /*03e0*/  STG.E.128 desc[UR4][R34.64+0x800], R20 ;  /* 0x0008001422007986 */ /* 0x000fe2000c101d04 */
[----:B------:R-:W-:Y:S05]  /*03f0*/  EXIT ;  /* 0x000000000000794d */ /* 0x000fea0003800000 */
.L_x_26230:
[----:B------:R-:W0:Y:S01]  /*0400*/  S2R R13, SR_TID.X ;  /* 0x00000000000d7919 */ /* 0x000e220000002100 */
[----:B------:R-:W-:Y:S02]  /*0410*/  CS2R R10, SRZ ;  /* 0x00000000000a7805 */ /* 0x000fe4000001ff00 */
[----:B------:R-:W-:Y:S02]  /*0420*/  CS2R R20, SRZ ;  /* 0x0000000000147805 */ /* 0x000fe4000001ff00 */
[----:B0-----:R-:W-:-:S13]  /*0430*/  ISETP.GE.AND P0, PT, R13, R0, PT ;  /* 0x000000000d00720c */ /* 0x001fda0003f06270 */
[----:B------:R-:W0:Y:S01]  /*0440*/  @!P0 LDC.64 R8, c[0x0][0x220] ;  /* 0x00008800ff088b82 */ /* 0x000e220000000a00 */
[----:B------:R-:W-:-:S07]  /*0450*/  @!P0 IADD3 R33, R2, R13, RZ ;  /* 0x0000000d02218210 */ /* 0x000fce0007ffe0ff */
[----:B------:R-:W1:Y:S08]  /*0460*/  @!P0 LDC.64 R14, c[0x0][0x238] ;  /* 0x00008e00ff0e8b82 */ /* 0x000e700000000a00 */
[----:B------:R-:W2:Y:S08]  /*0470*/  @!P0 LDC.64 R26, c[0x0][0x228] ;  /* 0x00008a00ff1a8b82 */ /* 0x000eb00000000a00 */
[----:B------:R-:W3:Y:S01]  /*0480*/  @!P0 LDC.64 R6, c[0x0][0x230] ;  /* 0x00008c00ff068b82 */ /* 0x000ee20000000a00 */
[----:B0-----:R-:W-:Y:S01]  /*0490*/  @!P0 IMAD.WIDE.U32 R8, R33, 0x4, R8 ;  /* 0x0000000421088825 */ /* 0x001fe200078e0008 */
[----:B------:R-:W-:-:S04]  /*04a0*/  CS2R R24, SRZ ;  /* 0x0000000000187805 */ /* 0x000fc8000001ff00 */
[----:B------:R-:W4:Y:S02]  /*04b0*/  @!P0 LDG.E R11, desc[UR4][R8.64] ;  /* 0x00000004080b8981 */ /* 0x000f24000c1e1900 */
[----:B------:R-:W0:Y:S01]  /*04c0*/  @!P0 LDC.64 R4, c[0x0][0x240] ;  /* 0x00009000ff048b82 */ /* 0x000e220000000a00 */
[----:B-1----:R-:W-:-:S05]  /*04d0*/  @!P0 IMAD.WIDE.U32 R14, R33, 0x4, R14 ;  /* 0x00000004210e8825 */ /* 0x002fca00078e000e */
[----:B------:R1:W4:Y:S01]  /*04e0*/  @!P0 LDG.E R20, desc[UR4][R14.64] ;  /* 0x000000040e148981 */ /* 0x000322000c1e1900 */
[----:B--2---:R-:W-:-:S05]  /*04f0*/  @!P0 IMAD.WIDE.U32 R26, R33, 0x4, R26 ;  /* 0x00000004211a8825 */ /* 0x004fca00078e001a */
[----:B------:R2:W5:Y:S01]  /*0500*/  @!P0 LDG.E R24, desc[UR4][R26.64] ;  /* 0x000000041a188981 */ /* 0x000562000c1e1900 */
[----:B------:R-:W-:Y:S01]  /*0510*/  CS2R R18, SRZ ;  /* 0x0000000000127805 */ /* 0x000fe2000001ff00 */
[----:B---3--:R-:W-:-:S05]  /*0520*/  @!P0 IMAD.WIDE.U32 R30, R33, 0x4, R6 ;  /* 0x00000004211e8825 */ /* 0x008fca00078e0006 */
[----:B------:R-:W3:Y:S01]  /*0530*/  @!P0 LDG.E R18, desc[UR4][R30.64] ;  /* 0x000000041e128981 */ /* 0x000ee2000c1e1900 */
[----:B0-----:R-:W-:-:S05]  /*0540*/  @!P0 IMAD.WIDE.U32 R32, R33, 0x4, R4 ;  /* 0x0000000421208825 */ /* 0x001fca00078e0004 */
[----:B------:R0:W3:Y:S01]  /*0550*/  @!P0 LDG.E R25, desc[UR4][R32.64] ;  /* 0x0000000420198981 */ /* 0x0000e2000c1e1900 */
[----:B------:R-:W-:-:S04]  /*0560*/  @!P0 IADD3 R13, R13, 0x80, RZ ;  /* 0x000000800d0d8810 */ /* 0x000fc80007ffe0ff */
[----:B------:R-:W-:-:S13]  /*0570*/  ISETP.GE.AND P1, PT, R13, R0, PT ;  /* 0x000000000d00720c */ /* 0x000fda0003f26270 */
[----:B------:R-:W2:Y:S01]  /*0580*/  @!P1 LDC.64 R22, c[0x0][0x220] ;  /* 0x00008800ff169b82 */ /* 0x000ea20000000a00 */
[----:B------:R-:W-:-:S07]  /*0590*/  @!P1 IADD3 R3, R2, R13, RZ ;  /* 0x0000000d02039210 */ /* 0x000fce0007ffe0ff */
[----:B------:R-:W0:Y:S08]  /*05a0*/  @!P1 LDC.64 R6, c[0x0][0x238] ;  /* 0x00008e00ff069b82 */ /* 0x000e300000000a00 */
[----:B------:R-:W0:Y:S08]  /*05b0*/  @!P1 LDC.64 R16, c[0x0][0x228] ;  /* 0x00008a00ff109b82 */ /* 0x000e300000000a00 */
[----:B-1----:R-:W1:Y:S08]  /*05c0*/  @!P1 LDC.64 R14, c[0x0][0x230] ;  /* 0x00008c00ff0e9b82 */ /* 0x002e700000000a00 */
[----:B------:R-:W1:Y:S01]  /*05d0*/  @!P1 LDC.64 R28, c[0x0][0x240] ;  /* 0x00009000ff1c9b82 */ /* 0x000e620000000a00 */
[----:B------:R-:W-:-:S04]  /*05e0*/  @!P1 IADD3 R13, R13, 0x80, RZ ;  /* 0x000000800d0d9810 */ /* 0x000fc80007ffe0ff */
[----:B------:R-:W-:Y:S01]  /*05f0*/  ISETP.GE.AND P2, PT, R13, R0, PT ;  /* 0x000000000d00720c */ /* 0x000fe20003f46270 */
[----:B--2---:R-:W-:-:S04]  /*0600*/  @!P1 IMAD.WIDE.U32 R22, R3, 0x4, R22 ;  /* 0x0000000403169825 */ /* 0x004fc800078e0016 */
[----:B0-----:R-:W-:-:S04]  /*0610*/  @!P1 IMAD.WIDE.U32 R6, R3, 0x4, R6 ;  /* 0x0000000403069825 */ /* 0x001fc800078e0006 */
[----:B------:R-:W-:-:S04]  /*0620*/  @!P1 IMAD.WIDE.U32 R16, R3, 0x4, R16 ;  /* 0x0000000403109825 */ /* 0x000fc800078e0010 */
[C---:B-1----:R-:W-:Y:S01]  /*0630*/  @!P1 IMAD.WIDE.U32 R14, R3.reuse, 0x4, R14 ;  /* 0x00000004030e9825 */ /* 0x042fe200078e000e */
[----:B------:R-:W0:Y:S04]  /*0640*/  @!P2 LDC.64 R26, c[0x0][0x220] ;  /* 0x00008800ff1aab82 */ /* 0x000e280000000a00 */
[----:B------:R1:W2:Y:S01]  /*0650*/  @!P1 LDG.E R19, desc[UR4][R14.64] ;  /* 0x000000040e139981 */ /* 0x0002a2000c1e1900 */
[----:B------:R-:W-:Y:S01]  /*0660*/  @!P1 IMAD.WIDE.U32 R28, R3, 0x4, R28 ;  /* 0x00000004031c9825 */ /* 0x000fe200078e001c */
[----:B------:R-:W-:Y:S02]  /*0670*/  @!P2 IADD3 R3, R2, R13, RZ ;  /* 0x0000000d0203a210 */ /* 0x000fe40007ffe0ff */
[----:B------:R-:W-:Y:S02]  /*0680*/  @!P2 IADD3 R13, R13, 0x80, RZ ;  /* 0x000000800d0da810 */ /* 0x000fe40007ffe0ff */
[----:B------:R-:W-:Y:S01]  /*0690*/  CS2R R4, SRZ ;  /* 0x0000000000047805 */ /* 0x000fe2000001ff00 */
[----:B------:R-:W-:Y:S01]  /*06a0*/  HFMA2.MMA R12, -RZ, RZ, 0, 0 ;  /* 0x00000000ff0c7435 */ /* 0x000fe200000001ff */
[----:B------:R-:W-:-:S02]  /*06b0*/  CS2R R8, SRZ ;  /* 0x0000000000087805 */ /* 0x000fc4000001ff00 */
[----:B------:R-:W-:Y:S01]  /*06c0*/  ISETP.GE.AND P3, PT, R13, R0, PT ;  /* 0x000000000d00720c */ /* 0x000fe20003f66270 */
[----:B------:R-:W0:Y:S01]  /*06d0*/  @!P2 LDC.64 R34, c[0x0][0x228] ;  /* 0x00008a00ff22ab82 */ /* 0x000e220000000a00 */
[----:B------:R1:W2:Y:S04]  /*06e0*/  @!P1 LDG.E R5, desc[UR4][R22.64] ;  /* 0x0000000416059981 */ /* 0x0002a8000c1e1900 */
[----:B------:R-:W2:Y:S03]  /*06f0*/  @!P1 LDG.E R9, desc[UR4][R16.64] ;  /* 0x0000000410099981 */ /* 0x000ea6000c1e1900 */
[----:B------:R-:W0:Y:S01]  /*0700*/  @!P2 LDC.64 R32, c[0x0][0x230] ;  /* 0x00008c00ff20ab82 */ /* 0x000e220000000a00 */
[----:B------:R0:W2:Y:S07]  /*0710*/  @!P1 LDG.E R12, desc[UR4][R6.64] ;  /* 0x00000004060c9981 */ /* 0x0000ae000c1e1900 */
[----:B-1----:R-:W1:Y:S01]  /*0720*/  @!P3 LDC.64 R14, c[0x0][0x220] ;  /* 0x00008800ff0ebb82 */ /* 0x002e620000000a00 */
[----:B------:R-:W-:Y:S01]  /*0730*/  CS2R R22, SRZ ;  /* 0x0000000000167805 */ /* 0x000fe2000001ff00 */
[----:B0-----:R-:W-:-:S05]  /*0740*/  @!P2 IMAD.WIDE.U32 R26, R3, 0x4, R26 ;  /* 0x00000004031aa825 */ /* 0x001fca00078e001a */
[----:B------:R0:W2:Y:S01]  /*0750*/  @!P2 LDG.E R23, desc[UR4][R26.64] ;  /* 0x000000041a17a981 */ /* 0x0000a2000c1e1900 */
[----:B------:R-:W1:Y:S01]  /*0760*/  @!P2 LDC.64 R30, c[0x0][0x238] ;  /* 0x00008e00ff1eab82 */ /* 0x000e620000000a00 */
[----:B------:R-:W-:Y:S02]  /*0770*/  CS2R R6, SRZ ;  /* 0x0000000000067805 */ /* 0x000fe4000001ff00 */
[----:B------:R0:W2:Y:S05]  /*0780*/  @!P1 LDG.E R22, desc[UR4][R28.64] ;  /* 0x000000041c169981 */ /* 0x0000aa000c1e1900 */
[----:B------:R-:W1:Y:S01]  /*0790*/  @!P2 LDC.64 R16, c[0x0][0x240] ;  /* 0x00009000ff10ab82 */ /* 0x000e620000000a00 */
[----:B0-----:R-:W-:-:S07]  /*07a0*/  @!P3 IADD3 R27, R2, R13, RZ ;  /* 0x0000000d021bb210 */ /* 0x001fce0007ffe0ff */
[----:B------:R-:W0:Y:S01]  /*07b0*/  @!P3 LDC.64 R28, c[0x0][0x228] ;  /* 0x00008a00ff1cbb82 */ /* 0x000e220000000a00 */
[----:B-1----:R-:W-:-:S05]  /*07c0*/  @!P3 IMAD.WIDE.U32 R14, R27, 0x4, R14 ;  /* 0x000000041b0eb825 */ /* 0x002fca00078e000e */
[----:B------:R1:W2:Y:S02]  /*07d0*/  @!P3 LDG.E R7, desc[UR4][R14.64] ;  /* 0x000000040e07b981 */ /* 0x0002a4000c1e1900 */
[----:B-1----:R-:W1:Y:S01]  /*07e0*/  @!P3 LDC.64 R14, c[0x0][0x238] ;  /* 0x00008e00ff0ebb82 */ /* 0x002e620000000a00 */
[----:B------:R-:W-:-:S04]  /*07f0*/  @!P2 IMAD.WIDE.U32 R34, R3, 0x4, R34 ;  /* 0x000000040322a825 */ /* 0x000fc800078e0022 */
[C---:B------:R-:W-:Y:S01]  /*0800*/  @!P2 IMAD.WIDE.U32 R32, R3.reuse, 0x4, R32 ;  /* 0x000000040320a825 */ /* 0x040fe200078e0020 */
[----:B------:R-:W-:Y:S01]  /*0810*/  HFMA2.MMA R26, -RZ, RZ, 0, 0 ;  /* 0x00000000ff1a7435 */ /* 0x000fe200000001ff */
[----:B------:R-:W2:Y:S02]  /*0820*/  @!P2 LDG.E R6, desc[UR4][R34.64] ;  /* 0x000000042206a981 */ /* 0x000ea4000c1e1900 */
[C---:B------:R-:W-:Y:S02]  /*0830*/  @!P2 IMAD.WIDE.U32 R30, R3.reuse, 0x4, R30 ;  /* 0x00000004031ea825 */ /* 0x040fe400078e001e */
[----:B------:R-:W2:Y:S02]  /*0840*/  @!P2 LDG.E R10, desc[UR4][R32.64] ;  /* 0x00000004200aa981 */ /* 0x000ea4000c1e1900 */
[----:B------:R-:W-:Y:S01]  /*0850*/  @!P2 IMAD.WIDE.U32 R16, R3, 0x4, R16 ;  /* 0x000000040310a825 */ /* 0x000fe200078e0010 */
[----:B------:R-:W-:Y:S01]  /*0860*/  MOV R3, RZ ;  /* 0x000000ff00037202 */ /* 0x000fe20000000f00 */
[----:B------:R-:W2:Y:S02]  /*0870*/  @!P2 LDG.E R8, desc[UR4][R30.64] ;  /* 0x000000041e08a981 */ /* 0x000ea4000c1e1900 */
[----:B0-----:R-:W-:-:S03]  /*0880*/  @!P3 IMAD.WIDE.U32 R28, R27, 0x4, R28 ;  /* 0x000000041b1cb825 */ /* 0x001fc600078e001c */
[----:B------:R0:W2:Y:S04]  /*0890*/  @!P2 LDG.E R3, desc[UR4][R16.64] ;  /* 0x000000041003a981 */ /* 0x0000a8000c1e1900 */
[----:B------:R1:W2:Y:S01]  /*08a0*/  @!P3 LDG.E R21, desc[UR4][R28.64] ;  /* 0x000000041c15b981 */ /* 0x0002a2000c1e1900 */
[----:B0-----:R-:W0:Y:S01]  /*08b0*/  @!P3 LDC.64 R16, c[0x0][0x230] ;  /* 0x00008c00ff10bb82 */ /* 0x001e220000000a00 */
[----:B-1----:R-:W-:-:S07]  /*08c0*/  @!P3 IMAD.WIDE.U32 R28, R27, 0x4, R14 ;  /* 0x000000041b1cb825 */ /* 0x002fce00078e000e */
[----:B------:R-:W1:Y:S01]  /*08d0*/  @!P3 LDC.64 R14, c[0x0][0x240] ;  /* 0x00009000ff0ebb82 */ /* 0x000e620000000a00 */
[----:B------:R-:W2:Y:S01]  /*08e0*/  @!P3 LDG.E R26, desc[UR4][R28.64] ;  /* 0x000000041c1ab981 */ /* 0x000ea2000c1e1900 */
[----:B0-----:R-:W-:-:S05]  /*08f0*/  @!P3 IMAD.WIDE.U32 R16, R27, 0x4, R16 ;  /* 0x000000041b10b825 */ /* 0x001fca00078e0010 */
[----:B------:R-:W2:Y:S01]  /*0900*/  @!P3 LDG.E R4, desc[UR4][R16.64] ;  /* 0x000000041004b981 */ /* 0x000ea2000c1e1900 */
[----:B-1----:R-:W-:Y:S01]  /*0910*/  @!P3 IMAD.WIDE.U32 R14, R27, 0x4, R14 ;  /* 0x000000041b0eb825 */ /* 0x002fe200078e000e */
[----:B------:R-:W-:-:S06]  /*0920*/  MOV R27, RZ ;  /* 0x000000ff001b7202 */ /* 0x000fcc0000000f00 */
[----:B------:R0:W2:Y:S01]  /*0930*/  @!P3 LDG.E R27, desc[UR4][R14.64] ;  /* 0x000000040e1bb981 */ /* 0x0000a2000c1e1900 */
[----:B------:R-:W-:-:S04]  /*0940*/  @!P3 IADD3 R13, R13, 0x80, RZ ;  /* 0x000000800d0db810 */ /* 0x000fc80007ffe0ff */
[----:B------:R-:W-:-:S13]  /*0950*/  ISETP.GE.AND P2, PT, R13, R0, PT ;  /* 0x000000000d00720c */ /* 0x000fda0003f46270 */
[----:B0-----:R-:W0:Y:S01]  /*0960*/  @!P2 LDC.64 R14, c[0x0][0x220] ;  /* 0x00008800ff0eab82 */ /* 0x001e220000000a00 */
[----:B----4-:R-:W-:-:S04]  /*0970*/  FADD.FTZ R11, -R20, R11 ;  /* 0x0000000b140b7221 */ /* 0x010fc80000010100 */
[----:B-----5:R-:W-:Y:S01]  /*0980*/  FMUL.FTZ R17, R11, R24 ;  /* 0x000000180b117220 */ /* 0x020fe20000410000 */
[----:B------:R-:W-:-:S05]  /*0990*/  @!P2 IADD3 R11, R2, R13, RZ ;  /* 0x0000000d020ba210 */ /* 0x000fca0007ffe0ff */
[----:B0-----:R-:W-:Y:S02]  /*09a0*/  @!P2 IMAD.WIDE.U32 R28, R11, 0x4, R14 ;  /* 0x000000040b1ca825 */ /* 0x001fe400078e000e */
[----:B------:R-:W0:Y:S02]  /*09b0*/  @!P2 LDC.64 R14, c[0x0][0x238] ;  /* 0x00008e00ff0eab82 */ /* 0x000e240000000a00 */
[----:B---3--:R-:W-:-:S06]  /*09c0*/  FFMA.FTZ R18, R17, R25, R18 ;  /* 0x0000001911127223 */ /* 0x008fcc0000010012 */
[----:B------:R-:W1:Y:S01]  /*09d0*/  @!P2 LDC.64 R16, c[0x0][0x228] ;  /* 0x00008a00ff10ab82 */ /* 0x000e620000000a00 */
[----:B------:R-:W-:Y:S01]  /*09e0*/  HFMA2.MMA R20, -RZ, RZ, 0, 0 ;  /* 0x00000000ff147435 */ /* 0x000fe200000001ff */
[----:B------:R-:W-:-:S09]  /*09f0*/  CS2R R24, SRZ ;  /* 0x0000000000187805 */ /* 0x000fd2000001ff00 */
[----:B------:R3:W4:Y:S01]  /*0a00*/  @!P2 LDG.E R20, desc[UR4][R28.64] ;  /* 0x000000041c14a981 */ /* 0x000722000c1e1900 */
[----:B0-----:R-:W-:-:S05]  /*0a10*/  @!P2 IMAD.WIDE.U32 R14, R11, 0x4, R14 ;  /* 0x000000040b0ea825 */ /* 0x001fca00078e000e */
[----:B------:R-:W4:Y:S01]  /*0a20*/  @!P2 LDG.E R25, desc[UR4][R14.64] ;  /* 0x000000040e19a981 */ /* 0x000f22000c1e1900 */
[----:B------:R-:W-:Y:S01]  /*0a30*/  @!P2 IADD3 R13, R13, 0x80, RZ ;  /* 0x000000800d0da810 */ /* 0x000fe20007ffe0ff */
[----:B---3--:R-:W0:Y:S01]  /*0a40*/  @!P2 LDC.64 R28, c[0x0][0x230] ;  /* 0x00008c00ff1cab82 */ /* 0x008e220000000a00 */
[----:B-1----:R-:W-:-:S05]  /*0a50*/  @!P2 IMAD.WIDE.U32 R16, R11, 0x4, R16 ;  /* 0x000000040b10a825 */ /* 0x002fca00078e0010 */
[----:B------:R1:W3:Y:S01]  /*0a60*/  @!P2 LDG.E R24, desc[UR4][R16.64] ;  /* 0x000000041018a981 */ /* 0x0002e2000c1e1900 */
[----:B------:R-:W-:-:S13]  /*0a70*/  ISETP.GE.AND P3, PT, R13, R0, PT ;  /* 0x000000000d00720c */ /* 0x000fda0003f66270 */
[----:B-1----:R-:W1:Y:S01]  /*0a80*/  @!P3 LDC.64 R16, c[0x0][0x220] ;  /* 0x00008800ff10bb82 */ /* 0x002e620000000a00 */
[----:B0-----:R-:W-:-:S07]  /*0a90*/  @!P2 IMAD.WIDE.U32 R32, R11, 0x4, R28 ;  /* 0x000000040b20a825 */ /* 0x001fce00078e001c */
[----:B------:R-:W0:Y:S08]  /*0aa0*/  @!P3 LDC.64 R14, c[0x0][0x228] ;  /* 0x00008a00ff0ebb82 */ /* 0x000e300000000a00 */
[----:B------:R-:W5:Y:S01]  /*0ab0*/  @!P3 LDC.64 R28, c[0x0][0x240] ;  /* 0x00009000ff1cbb82 */ /* 0x000f620000000a00 */
[----:B--2---:R-:W-:-:S04]  /*0ac0*/  FADD.FTZ R12, -R12, R5 ;  /* 0x000000050c0c7221 */ /* 0x004fc80000010100 */
[----:B------:R-:W-:-:S04]  /*0ad0*/  FMUL.FTZ R12, R12, R9 ;  /* 0x000000090c0c7220 */ /* 0x000fc80000410000 */
[----:B------:R-:W-:Y:S01]  /*0ae0*/  FFMA.FTZ R19, R12, R22, R19 ;  /* 0x000000160c137223 */ /* 0x000fe20000010013 */
[----:B------:R-:W-:-:S06]  /*0af0*/  MOV R5, RZ ;  /* 0x000000ff00057202 */ /* 0x000fcc0000000f00 */
[----:B------:R2:W3:Y:S01]  /*0b00*/  @!P2 LDG.E R5, desc[UR4][R32.64] ;  /* 0x000000042005a981 */ /* 0x0004e2000c1e1900 */
[----:B------:R-:W-:Y:S02]  /*0b10*/  FADD.FTZ R23, -R8, R23 ;  /* 0x0000001708177221 */ /* 0x000fe40000010100 */
[----:B------:R-:W1:Y:S02]  /*0b20*/  @!P2 LDC.64 R8, c[0x0][0x240] ;  /* 0x00009000ff08ab82 */ /* 0x000e640000000a00 */
[----:B------:R-:W-:Y:S01]  /*0b30*/  FMUL.FTZ R23, R23, R6 ;  /* 0x0000000617177220 */ /* 0x000fe20000410000 */
[----:B------:R-:W-:-:S04]  /*0b40*/  FADD.FTZ R26, -R26, R7 ;  /* 0x000000071a1a7221 */ /* 0x000fc80000010100 */
[----:B------:R-:W-:Y:S01]  /*0b50*/  FMUL.FTZ R21, R26, R21 ;  /* 0x000000151a157220 */ /* 0x000fe20000410000 */
[----:B------:R-:W-:Y:S02]  /*0b60*/  FFMA.FTZ R3, R23, R3, R10 ;  /* 0x0000000317037223 */ /* 0x000fe4000001000a */
[----:B------:R-:W0:Y:S01]  /*0b70*/  @!P3 LDC.64 R22, c[0x0][0x238] ;  /* 0x00008e00ff16bb82 */ /* 0x000e220000000a00 */
[----:B-1----:R-:W-:-:S04]  /*0b80*/  @!P2 IMAD.WIDE.U32 R10, R11, 0x4, R8 ;  /* 0x000000040b0aa825 */ /* 0x002fc800078e0008 */
[----:B------:R-:W-:Y:S01]  /*0b90*/  FFMA.FTZ R4, R21, R27, R4 ;  /* 0x0000001b15047223 */ /* 0x000fe20000010004 */
[----:B------:R-:W-:Y:S02]  /*0ba0*/  @!P3 IADD3 R21, R2, R13, RZ ;  /* 0x0000000d0215b210 */ /* 0x000fe40007ffe0ff */
[----:B------:R-:W2:Y:S01]  /*0bb0*/  @!P3 LDC.64 R26, c[0x0][0x230] ;  /* 0x00008c00ff1abb82 */ /* 0x000ea20000000a00 */
[----:B------:R-:W-:-:S04]  /*0bc0*/  @!P3 IADD3 R13, R13, 0x80, RZ ;  /* 0x000000800d0db810 */ /* 0x000fc80007ffe0ff */
[----:B------:R-:W-:-:S13]  /*0bd0*/  ISETP.GE.AND P1, PT, R13, R0, PT ;  /* 0x000000000d00720c */ /* 0x000fda0003f26270 */
[----:B------:R-:W1:Y:S01]  /*0be0*/  @!P1 LDC.64 R8, c[0x0][0x220] ;  /* 0x00008800ff089b82 */ /* 0x000e620000000a00 */
[----:B0-----:R-:W-:Y:S01]  /*0bf0*/  @!P3 IMAD.WIDE.U32 R34, R21, 0x4, R22 ;  /* 0x000000041522b825 */ /* 0x001fe200078e0016 */
[----:B------:R-:W-:-:S03]  /*0c00*/  @!P1 IADD3 R23, R2, R13, RZ ;  /* 0x0000000d02179210 */ /* 0x000fc60007ffe0ff */
[C---:B--2---:R-:W-:Y:S01]  /*0c10*/  @!P3 IMAD.WIDE.U32 R32, R21.reuse, 0x4, R26 ;  /* 0x000000041520b825 */ /* 0x044fe200078e001a */
[----:B------:R-:W-:Y:S01]  /*0c20*/  CS2R R6, SRZ ;  /* 0x0000000000067805 */ /* 0x000fe2000001ff00 */
[----:B------:R-:W-:Y:S02]  /*0c30*/  HFMA2.MMA R12, -RZ, RZ, 0, 0 ;  /* 0x00000000ff0c7435 */ /* 0x000fe400000001ff */
[----:B------:R-:W-:Y:S01]  /*0c40*/  @!P3 IMAD.WIDE.U32 R30, R21, 0x4, R16 ;  /* 0x00000004151eb825 */ /* 0x000fe200078e0010 */
[----:B------:R-:W-:-:S03]  /*0c50*/  @!P1 IADD3 R13, R13, 0x80, RZ ;  /* 0x000000800d0d9810 */ /* 0x000fc60007ffe0ff */
[----:B------:R-:W-:Y:S01]  /*0c60*/  @!P3 IMAD.WIDE.U32 R36, R21, 0x4, R14 ;  /* 0x000000041524b825 */ /* 0x000fe200078e000e */
[----:B------:R5:W2:Y:S04]  /*0c70*/  @!P3 LDG.E R6, desc[UR4][R30.64] ;  /* 0x000000041e06b981 */ /* 0x000aa8000c1e1900 */
[----:B------:R0:W2:Y:S01]  /*0c80*/  @!P2 LDG.E R12, desc[UR4][R10.64] ;  /* 0x000000040a0ca981 */ /* 0x0000a2000c1e1900 */
[----:B------:R-:W-:-:S03]  /*0c90*/  MOV R22, RZ ;  /* 0x000000ff00167202 */ /* 0x000fc60000000f00 */
[----:B------:R-:W2:Y:S01]  /*0ca0*/  @!P3 LDG.E R7, desc[UR4][R32.64] ;  /* 0x000000042007b981 */ /* 0x000ea2000c1e1900 */
[----:B-1----:R-:W-:Y:S02]  /*0cb0*/  @!P1 IMAD.WIDE.U32 R26, R23, 0x4, R8 ;  /* 0x00000004171a9825 */ /* 0x002fe400078e0008 */
[----:B------:R-:W1:Y:S02]  /*0cc0*/  @!P1 LDC.64 R8, c[0x0][0x238] ;  /* 0x00008e00ff089b82 */ /* 0x000e640000000a00 */
[----:B-----5:R-:W-:Y:S01]  /*0cd0*/  @!P3 IMAD.WIDE.U32 R30, R21, 0x4, R28 ;  /* 0x00000004151eb825 */ /* 0x020fe200078e001c */
[----:B------:R-:W-:Y:S01]  /*0ce0*/  HFMA2.MMA R21, -RZ, RZ, 0, 0 ;  /* 0x00000000ff157435 */ /* 0x000fe200000001ff */
[----:B------:R-:W-:Y:S02]  /*0cf0*/  ISETP.GE.AND P2, PT, R13, R0, PT ;  /* 0x000000000d00720c */ /* 0x000fe40003f46270 */
[----:B------:R-:W-:Y:S02]  /*0d00*/  CS2R R14, SRZ ;  /* 0x00000000000e7805 */ /* 0x000fe4000001ff00 */
[----:B------:R-:W-:Y:S01]  /*0d10*/  CS2R R16, SRZ ;  /* 0x0000000000107805 */ /* 0x000fe2000001ff00 */
[----:B------:R-:W5:Y:S01]  /*0d20*/  @!P3 LDG.E R22, desc[UR4][R30.64] ;  /* 0x000000041e16b981 */ /* 0x000f62000c1e1900 */
[----:B------:R-:W4:Y:S03]  /*0d30*/  @!P1 LDC.64 R28, c[0x0][0x230] ;  /* 0x00008c00ff1c9b82 */ /* 0x000f260000000a00 */
[----:B------:R-:W2:Y:S04]  /*0d40*/  @!P3 LDG.E R15, desc[UR4][R34.64] ;  /* 0x00000004220fb981 */ /* 0x000ea8000c1e1900 */
[----:B------:R1:W5:Y:S01]  /*0d50*/  @!P1 LDG.E R21, desc[UR4][R26.64] ;  /* 0x000000041a159981 */ /* 0x000362000c1e1900 */
[----:B0-----:R-:W0:Y:S01]  /*0d60*/  @!P1 LDC.64 R10, c[0x0][0x228] ;  /* 0x00008a00ff0a9b82 */ /* 0x001e220000000a00 */
[----:B-1----:R-:W-:Y:S01]  /*0d70*/  @!P1 IMAD.WIDE.U32 R8, R23, 0x4, R8 ;  /* 0x0000000417089825 */ /* 0x002fe200078e0008 */
[----:B------:R-:W-:-:S02]  /*0d80*/  CS2R R26, SRZ ;  /* 0x00000000001a7805 */ /* 0x000fc4000001ff00 */
[----:B------:R-:W-:Y:S01]  /*0d90*/  @!P2 IADD3 R13, R2, R13, RZ ;  /* 0x0000000d020da210 */ /* 0x000fe20007ffe0ff */
[----:B------:R-:W5:Y:S03]  /*0da0*/  @!P3 LDG.E R17, desc[UR4][R36.64] ;  /* 0x000000042411b981 */ /* 0x000f66000c1e1900 */
[----:B------:R-:W1:Y:S01]  /*0db0*/  @!P0 LDC.64 R30, c[0x0][0x218] ;  /* 0x00008600ff1e8b82 */ /* 0x000e620000000a00 */
[----:B------:R4:W5:Y:S07]  /*0dc0*/  @!P1 LDG.E R26, desc[UR4][R8.64] ;  /* 0x00000004081a9981 */ /* 0x00096e000c1e1900 */
[----:B----4-:R-:W4:Y:S01]  /*0dd0*/  @!P2 LDC.64 R8, c[0x0][0x220] ;  /* 0x00008800ff08ab82 */ /* 0x010f220000000a00 */
[----:B------:R-:W-:-:S05]  /*0de0*/  @!P1 IMAD.WIDE.U32 R28, R23, 0x4, R28 ;  /* 0x00000004171c9825 */ /* 0x000fca00078e001c */
[----:B------:R-:W5:Y:S01]  /*0df0*/  @!P1 LDG.E R14, desc[UR4][R28.64] ;  /* 0x000000041c0e9981 */ /* 0x000f62000c1e1900 */
[----:B0-----:R-:W-:-:S05]  /*0e00*/  @!P1 IMAD.WIDE.U32 R10, R23, 0x4, R10 ;  /* 0x00000004170a9825 */ /* 0x001fca00078e000a */
[----:B------:R0:W5:Y:S02]  /*0e10*/  @!P1 LDG.E R16, desc[UR4][R10.64] ;  /* 0x000000040a109981 */ /* 0x000164000c1e1900 */
[----:B0-----:R-:W0:Y:S01]  /*0e20*/  @!P1 LDC.64 R10, c[0x0][0x240] ;  /* 0x00009000ff0a9b82 */ /* 0x001e220000000a00 */
[----:B----4-:R-:W-:-:S05]  /*0e30*/  @!P2 IMAD.WIDE.U32 R28, R13, 0x4, R8 ;  /* 0x000000040d1ca825 */ /* 0x010fca00078e0008 */
[----:B------:R4:W5:Y:S02]  /*0e40*/  @!P2 LDG.E R27, desc[UR4][R28.64] ;  /* 0x000000041c1ba981 */ /* 0x000964000c1e1900 */
[----:B------:R-:W4:Y:S02]  /*0e50*/  @!P2 LDC.64 R8, c[0x0][0x238] ;  /* 0x00008e00ff08ab82 */ /* 0x000f240000000a00 */
[----:B----4-:R-:W-:-:S06]  /*0e60*/  @!P2 IMAD.WIDE.U32 R28, R13, 0x4, R8 ;  /* 0x000000040d1ca825 */ /* 0x010fcc00078e0008 */
[----:B------:R-:W4:Y:S01]  /*0e70*/  @!P2 LDC.64 R8, c[0x0][0x228] ;  /* 0x00008a00ff08ab82 */ /* 0x000f220000000a00 */
[----:B0-----:R-:W-:Y:S01]  /*0e80*/  @!P1 IMAD.WIDE.U32 R10, R23, 0x4, R10 ;  /* 0x00000004170a9825 */ /* 0x001fe200078e000a */
[----:B------:R-:W-:-:S03]  /*0e90*/  MOV R23, RZ ;  /* 0x000000ff00177202 */ /* 0x000fc60000000f00 */
[----:B------:R-:W-:-:S03]  /*0ea0*/  FADD.FTZ R25, -R25, R20 ;  /* 0x0000001419197221 */ /* 0x000fc60000010100 */
[----:B------:R0:W5:Y:S01]  /*0eb0*/  @!P1 LDG.E R23, desc[UR4][R10.64] ;  /* 0x000000040a179981 */ /* 0x000162000c1e1900 */
[----:B---3--:R-:W-:Y:S02]  /*0ec0*/  FMUL.FTZ R20, R25, R24 ;  /* 0x0000001819147220 */ /* 0x008fe40000410000 */
[----:B------:R-:W3:Y:S01]  /*0ed0*/  @!P2 LDC.64 R24, c[0x0][0x240] ;  /* 0x00009000ff18ab82 */ /* 0x000ee20000000a00 */
[----:B0-----:R-:W-:Y:S01]  /*0ee0*/  CS2R R10, SRZ ;  /* 0x00000000000a7805 */ /* 0x001fe2000001ff00 */
[----:B----4-:R-:W-:-:S05]  /*0ef0*/  @!P2 IMAD.WIDE.U32 R8, R13, 0x4, R8 ;  /* 0x000000040d08a825 */ /* 0x010fca00078e0008 */
[----:B------:R-:W4:Y:S04]  /*0f00*/  @!P2 LDG.E R10, desc[UR4][R28.64] ;  /* 0x000000041c0aa981 */ /* 0x000f28000c1e1900 */
[----:B------:R0:W4:Y:S02]  /*0f10*/  @!P2 LDG.E R11, desc[UR4][R8.64] ;  /* 0x00000004080ba981 */ /* 0x000124000c1e1900 */
[----:B0-----:R-:W0:Y:S01]  /*0f20*/  @!P2 LDC.64 R8, c[0x0][0x230] ;  /* 0x00008c00ff08ab82 */ /* 0x001e220000000a00 */
[----:B------:R-:W-:Y:S01]  /*0f30*/  HFMA2.MMA R28, -RZ, RZ, 0, 0 ;  /* 0x00000000ff1c7435 */ /* 0x000fe200000001ff */
[----:B---3--:R-:W-:-:S04]  /*0f40*/  @!P2 IMAD.WIDE.U32 R24, R13, 0x4, R24 ;  /* 0x000000040d18a825 */ /* 0x008fc800078e0018 */
[----:B0-----:R-:W-:Y:S01]  /*0f50*/  @!P2 IMAD.WIDE.U32 R8, R13, 0x4, R8 ;  /* 0x000000040d08a825 */ /* 0x001fe200078e0008 */
[----:B------:R-:W-:-:S04]  /*0f60*/  MOV R13, RZ ;  /* 0x000000ff000d7202 */ /* 0x000fc80000000f00 */
[----:B------:R-:W3:Y:S04]  /*0f70*/  @!P2 LDG.E R28, desc[UR4][R8.64] ;  /* 0x00000004081ca981 */ /* 0x000ee8000c1e1900 */
[----:B------:R-:W3:Y:S01]  /*0f80*/  @!P2 LDG.E R13, desc[UR4][R24.64] ;  /* 0x00000004180da981 */ /* 0x000ee2000c1e1900 */
[----:B------:R-:W0:Y:S01]  /*0f90*/  S2R R29, SR_TID.X ;  /* 0x00000000001d7919 */ /* 0x000e220000002100 */
[----:B------:R-:W-:Y:S04]  /*0fa0*/  BSSY B0, `(.L_x_26231) ;  /* 0x000003b000007945 */ /* 0x000fe80003800000 */
[----:B------:R-:W-:Y:S01]  /*0fb0*/  BSSY B1, `(.L_x_26232) ;  /* 0x0000033000017945 */ /* 0x000fe20003800000 */
[----:B--2---:R-:W-:Y:S01]  /*0fc0*/  FADD.FTZ R6, -R15, R6 ;  /* 0x000000060f067221 */ /* 0x004fe20000010100 */
[----:B0-----:R-:W-:-:S02]  /*0fd0*/  @!P0 IADD3 R15, R2, R29, RZ ;  /* 0x0000001d020f8210 */ /* 0x001fc40007ffe0ff */
[----:B------:R-:W-:-:S03]  /*0fe0*/  @!P0 IADD3 R29, R29, 0x80, RZ ;  /* 0x000000801d1d8810 */ /* 0x000fc60007ffe0ff */
[----:B-1----:R-:W-:-:S05]  /*0ff0*/  @!P0 IMAD.WIDE.U32 R30, R15, 0x4, R30 ;  /* 0x000000040f1e8825 */ /* 0x002fca00078e001e */
[----:B------:R0:W-:Y:S01]  /*1000*/  @!P0 STG.E desc[UR4][R30.64], R18 ;  /* 0x000000121e008986 */ /* 0x0001e2000c101904 */
[----:B------:R-:W-:Y:S01]  /*1010*/  ISETP.GE.AND P0, PT, R29, R0, PT ;  /* 0x000000001d00720c */ /* 0x000fe20003f06270 */
[----:B-----5:R-:W-:Y:S01]  /*1020*/  FMUL.FTZ R6, R6, R17 ;  /* 0x0000001106067220 */ /* 0x020fe20000410000 */
[----:B------:R-:W-:Y:S01]  /*1030*/  FADD.FTZ R21, -R26, R21 ;  /* 0x000000151a157221 */ /* 0x000fe20000010100 */
[----:B------:R-:W-:Y:S02]  /*1040*/  FFMA.FTZ R5, R20, R12, R5 ;  /* 0x0000000c14057223 */ /* 0x000fe40000010005 */
[----:B------:R-:W-:Y:S01]  /*1050*/  FFMA.FTZ R7, R6, R22, R7 ;  /* 0x0000001606077223 */ /* 0x000fe20000010007 */
[----:B------:R-:W-:-:S04]  /*1060*/  FMUL.FTZ R21, R21, R16 ;  /* 0x0000001015157220 */ /* 0x000fc80000410000 */
[----:B------:R-:W-:Y:S01]  /*1070*/  FFMA.FTZ R14, R21, R23, R14 ;  /* 0x00000017150e7223 */ /* 0x000fe2000001000e */
[----:B----4-:R-:W-:-:S04]  /*1080*/  FADD.FTZ R10, -R10, R27 ;  /* 0x0000001b0a0a7221 */ /* 0x010fc80000010100 */
[----:B------:R-:W-:-:S04]  /*1090*/  FMUL.FTZ R11, R10, R11 ;  /* 0x0000000b0a0b7220 */ /* 0x000fc80000410000 */
        /* <DEDUP_REMOVED lines=14> */
.L_x_26233:
[----:B------:R-:W-:-:S13]  /*1180*/  ISETP.GE.AND P0, PT, R29, R0, PT ;  /* 0x000000001d00720c */ /* 0x000fda0003f06270 */
[----:B------:R-:W-:Y:S05]  /*1190*/  @P0 BRA `(.L_x_26235) ;  /* 0x0000000000300947 */ /* 0x000fea0003800000 */
[----:B0-----:R-:W0:Y:S01]  /*11a0*/  LDC.64 R8, c[0x0][0x218] ;  /* 0x00008600ff087b82 */ /* 0x001e220000000a00 */
[----:B------:R-:W-:Y:S02]  /*11b0*/  IADD3 R3, R2, R29, RZ ;  /* 0x0000001d02037210 */ /* 0x000fe40007ffe0ff */
[----:B------:R-:W-:-:S03]  /*11c0*/  IADD3 R29, R29, 0x80, RZ ;  /* 0x000000801d1d7810 */ /* 0x000fc60007ffe0ff */
[----:B0-----:R-:W-:-:S05]  /*11d0*/  IMAD.WIDE.U32 R8, R3, 0x4, R8 ;  /* 0x0000000403087825 */ /* 0x001fca00078e0008 */
[----:B------:R1:W-:Y:S02]  /*11e0*/  STG.E desc[UR4][R8.64], R4 ;  /* 0x0000000408007986 */ /* 0x0003e4000c101904 */
.L_x_26234:
[----:B------:R-:W-:-:S13]  /*11f0*/  ISETP.GE.AND P0, PT, R29, R0, PT ;  /* 0x000000001d00720c */ /* 0x000fda0003f06270 */
[----:B------:R-:W-:Y:S05]  /*1200*/  @P0 BRA `(.L_x_26236) ;  /* 0x0000000000340947 */ /* 0x000fea0003800000 */
[----:B01----:R-:W0:Y:S01]  /*1210*/  LDC.64 R8, c[0x0][0x218] ;  /* 0x00008600ff087b82 */ /* 0x003e220000000a00 */
[----:B------:R-:W-:Y:S02]  /*1220*/  IADD3 R3, R2, R29, RZ ;  /* 0x0000001d02037210 */ /* 0x000fe40007ffe0ff */
[----:B------:R-:W-:-:S03]  /*1230*/  IADD3 R29, R29, 0x80, RZ ;  /* 0x000000801d1d7810 */ /* 0x000fc60007ffe0ff */
[----:B0-----:R-:W-:-:S05]  /*1240*/  IMAD.WIDE.U32 R8, R3, 0x4, R8 ;  /* 0x0000000403087825 */ /* 0x001fca00078e0008 */
[----:B------:R1:W-:Y:S02]  /*1250*/  STG.E desc[UR4][R8.64], R5 ;  /* 0x0000000508007986 */ /* 0x0003e4000c101904 */
.L_x_26235:
        /* <DEDUP_REMOVED lines=8> */
.L_x_26236:
[----:B------:R-:W-:Y:S05]  /*12e0*/  BSYNC B1 ;  /* 0x0000000000017941 */ /* 0x000fea0003800000 */
.L_x_26232:
[----:B------:R-:W-:-:S13]  /*12f0*/  ISETP.GE.AND P0, PT, R29, R0, PT ;  /* 0x000000001d00720c */ /* 0x000fda0003f06270 */
[----:B-12---:R-:W1:Y:S01]  /*1300*/  @!P0 LDC.64 R4, c[0x0][0x218] ;  /* 0x00008600ff048b82 */ /* 0x006e620000000a00 */
[----:B------:R-:W-:Y:S02]  /*1310*/  @!P0 IADD3 R3, R2, R29, RZ ;  /* 0x0000001d02038210 */ /* 0x000fe40007ffe0ff */
[----:B------:R-:W-:-:S03]  /*1320*/  @!P0 IADD3 R29, R29, 0x80, RZ ;  /* 0x000000801d1d8810 */ /* 0x000fc60007ffe0ff */
[----:B-1----:R-:W-:-:S05]  /*1330*/  @!P0 IMAD.WIDE.U32 R4, R3, 0x4, R4 ;  /* 0x0000000403048825 */ /* 0x002fca00078e0004 */
[----:B------:R2:W-:Y:S02]  /*1340*/  @!P0 STG.E desc[UR4][R4.64], R14 ;  /* 0x0000000e04008986 */ /* 0x0005e4000c101904 */
.L_x_26237:
[----:B------:R-:W-:Y:S05]  /*1350*/  BSYNC B0 ;  /* 0x0000000000007941 */ /* 0x000fea0003800000 */
.L_x_26231:
[----:B------:R-:W-:Y:S05]  /*1360*/  WARPSYNC.ALL ;  /* 0x0000000000007948 */ /* 0x000fea0003800000 */
[----:B------:R-:W-:-:S13]  /*1370*/  ISETP.GE.AND P0, PT, R29, R0, PT ;  /* 0x000000001d00720c */ /* 0x000fda0003f06270 */
[----:B------:R-:W-:Y:S05]  /*1380*/  @P0 EXIT ;  /* 0x000000000000094d */ /* 0x000fea0003800000 */
[----:B-12---:R-:W1:Y:S01]  /*1390*/  LDC.64 R4, c[0x0][0x218] ;  /* 0x00008600ff047b82 */ /* 0x006e620000000a00 */
[----:B0-----:R-:W-:-:S05]  /*13a0*/  IADD3 R3, R2, R29, RZ ;  /* 0x0000001d02037210 */ /* 0x001fca0007ffe0ff */
[----:B-1----:R-:W-:-:S05]  /*13b0*/  IMAD.WIDE.U32 R2, R3, 0x4, R4 ;  /* 0x0000000403027825 */ /* 0x002fca00078e0004 */
[----:B------:R-:W-:Y:S01]  /*13c0*/  STG.E desc[UR4][R2.64], R13 ;  /* 0x0000000d02007986 */ /* 0x000fe2000c101904 */
[----:B------:R-:W-:Y:S05]  /*13d0*/  EXIT ;  /* 0x000000000000794d */ /* 0x000fea0003800000 */
.L_x_26238:
        /* <DEDUP_REMOVED lines=10> */
.L_x_28471:


//--------------------- .text._ZN2at6native29vectorized_elementwise_kernelILi8EZZZNS0_49_GLOBAL__N__b919a28f_16_Normalization_cu_5c38458722batch_norm_elementwiseERKNS_6TensorES5_RKSt8optionalIS3_ES9_S5_S5_ENKUlvE0_clEvENKUlvE0_clEvEUlfffffE_St5arrayIPcLm6EEEEviT0_T1_ --------------------------
	.section	.text._ZN2at6native29vectorized_elementwise_kernelILi8EZZZNS0_49_GLOBAL__N__b919a28f_16_Normalization_cu_5c38458722batch_norm_elementwiseERKNS_6TensorES5_RKSt8optionalIS3_ES9_S5_S5_ENKUlvE0_clEvENKUlvE0_clEvEUlfffffE_St5arrayIPcLm6EEEEviT0_T1_,"ax",@progbits
	.align	128
        .global         _ZN2at6native29vectorized_elementwise_kernelILi8EZZZNS0_49_GLOBAL__N__b919a28f_16_Normalization_cu_5c38458722batch_norm_elementwiseERKNS_6TensorES5_RKSt8optionalIS3_ES9_S5_S5_ENKUlvE0_clEvENKUlvE0_clEvEUlfffffE_St5arrayIPcLm6EEEEviT0_T1_
        .type           _ZN2at6native29vectorized_elementwise_kernelILi8EZZZNS0_49_GLOBAL__N__b919a28f_16_Normalization_cu_5c38458722batch_norm_elementwiseERKNS_6TensorES5_RKSt8optionalIS3_ES9_S5_S5_ENKUlvE0_clEvENKUlvE0_clEvEUlfffffE_St5arrayIPcLm6EEEEviT0_T1_,@function
        .size           _ZN2at6native29vectorized_elementwise_kernelILi8EZZZNS0_49_GLOBAL__N__b919a28f_16_Normalization_cu_5c38458722batch_norm_elementwiseERKNS_6TensorES5_RKSt8optionalIS3_ES9_S5_S5_ENKUlvE0_clEvENKUlvE0_clEvEUlfffffE_St5arrayIPcLm6EEEEviT0_T1_,(.L_x_28472 - _ZN2at6native29vectorized_elementwise_kernelILi8EZZZNS0_49_GLOBAL__N__b919a28f_16_Normalization_cu_5c38458722batch_norm_elementwiseERKNS_6TensorES5_RKSt8optionalIS3_ES9_S5_S5_ENKUlvE0_clEvENKUlvE0_clEvEUlfffffE_St5arrayIPcLm6EEEEviT0_T1_)
        .other          _ZN2at6native29vectorized_elementwise_kernelILi8EZZZNS0_49_GLOBAL__N__b919a28f_16_Normalization_cu_5c38458722batch_norm_elementwiseERKNS_6TensorES5_RKSt8optionalIS3_ES9_S5_S5_ENKUlvE0_clEvENKUlvE0_clEvEUlfffffE_St5arrayIPcLm6EEEEviT0_T1_,@"STO_CUDA_ENTRY STV_DEFAULT"
_ZN2at6native29vectorized_elementwise_kernelILi8EZZZNS0_49_GLOBAL__N__b919a28f_16_Normalization_cu_5c38458722batch_norm_elementwiseERKNS_6TensorES5_RKSt8optionalIS3_ES9_S5_S5_ENKUlvE0_clEvENKUlvE0_clEvEUlfffffE_St5arrayIPcLm6EEEEviT0_T1_:
.text._ZN2at6native29vectorized_elementwise_kernelILi8EZZZNS0_49_GLOBAL__N__b919a28f_16_Normalization_cu_5c38458722batch_norm_elementwiseERKNS_6TensorES5_RKSt8optionalIS3_ES9_S5_S5_ENKUlvE0_clEvENKUlvE0_clEvEUlfffffE_St5arrayIPcLm6EEEEviT0_T1_:
        /* <DEDUP_REMOVED lines=64> */
.L_x_26239:
        /* <DEDUP_REMOVED lines=216> */
.L_x_26242:
[----:B------:R-:W-:-:S13]  /*1180*/  ISETP.GE.AND P0, PT, R29, R0, PT ;  /* 0x000000001d00720c */ /* 0x000fda0003f06270 */
[----:B------:R-:W-:Y:S05]  /*1190*/  @P0 BRA `(.L_x_26244) ;  /* 0x0000000000300947 */ /* 0x000fea0003800000 */
[----:B0-----:R-:W0:Y:S01]  /*11a0*/  LDC.64 R8, c[0x0][0x218] ;  /* 0x00008600ff087b82 */ /* 0x001e220000000a00 */
[----:B------:R-:W-:Y:S02]  /*11b0*/  IADD3 R3, R2, R29, RZ ;  /* 0x0000001d02037210 */ /* 0x000fe40007ffe0ff */
[----:B------:R-:W-:-:S03]  /*11c0*/  IADD3 R29, R29, 0x80, RZ ;  /* 0x000000801d1d7810 */ /* 0x000fc60007ffe0ff */
[----:B0-----:R-:W-:-:S05]  /*11d0*/  IMAD.WIDE.U32 R8, R3, 0x4, R8 ;  /* 0x0000000403087825 */ /* 0x001fca00078e0008 */
[----:B------:R1:W-:Y:S02]  /*11e0*/  STG.E desc[UR4][R8.64], R4 ;  /* 0x0000000408007986 */ /* 0x0003e4000c101904 */
.L_x_26243:
[----:B------:R-:W-:-:S13]  /*11f0*/  ISETP.GE.AND P0, PT, R29, R0, PT ;  /* 0x000000001d00720c */ /* 0x000fda0003f06270 */
[----:B------:R-:W-:Y:S05]  /*1200*/  @P0 BRA `(.L_x_26245) ;  /* 0x0000000000340947 */ /* 0x000fea0003800000 */
[----:B01----:R-:W0:Y:S01]  /*1210*/  LDC.64 R8, c[0x0][0x218] ;  /* 0x00008600ff087b82 */ /* 0x003e220000000a00 */
[----:B------:R-:W-:Y:S02]  /*1220*/  IADD3 R3, R2, R29, RZ ;  /* 0x0000001d02037210 */ /* 0x000fe40007ffe0ff */
[----:B------:R-:W-:-:S03]  /*1230*/  IADD3 R29, R29, 0x80, RZ ;  /* 0x000000801d1d7810 */ /* 0x000fc60007ffe0ff */
[----:B0-----:R-:W-:-:S05]  /*1240*/  IMAD.WIDE.U32 R8, R3, 0x4, R8 ;  /* 0x0000000403087825 */ /* 0x001fca00078e0008 */
[----:B------:R1:W-:Y:S02]  /*1250*/  STG.E desc[UR4][R8.64], R5 ;  /* 0x0000000508007986 */ /* 0x0003e4000c101904 */
.L_x_26244:
        /* <DEDUP_REMOVED lines=8> */
.L_x_26245:
[----:B------:R-:W-:Y:S05]  /*12e0*/  BSYNC B1 ;  /* 0x0000000000017941 */ /* 0x000fea0003800000 */
.L_x_26241:
[----:B------:R-:W-:-:S13]  /*12f0*/  ISETP.GE.AND P0, PT, R29, R0, PT ;  /* 0x000000001d00720c */ /* 0x000fda0003f06270 */
[----:B-12---:R-:W1:Y:S01]  /*1300*/  @!P0 LDC.64 R4, c[0x0][0x218] ;  /* 0x00008600ff048b82 */ /* 0x006e620000000a00 */
[----:B------:R-:W-:Y:S02]  /*1310*/  @!P0 IADD3 R3, R2, R29, RZ ;  /* 0x0000001d02038210 */ /* 0x000fe40007ffe0ff */
[----:B------:R-:W-:-:S03]  /*1320*/  @!P0 IADD3 R29, R29, 0x80, RZ ;  /* 0x000000801d1d8810 */ /* 0x000fc60007ffe0ff */
[----:B-1----:R-:W-:-:S05]  /*1330*/  @!P0 IMAD.WIDE.U32 R4, R3, 0x4, R4 ;  /* 0x0000000403048825 */ /* 0x002fca00078e0004 */
[----:B------:R2:W-:Y:S02]  /*1340*/  @!P0 STG.E desc[UR4][R4.64], R14 ;  /* 0x0000000e04008986 */ /* 0x0005e4000c101904 */
.L_x_26246:
[----:B------:R-:W-:Y:S05]  /*1350*/  BSYNC B0 ;  /* 0x0000000000007941 */ /* 0x000fea0003800000 */
.L_x_26240:
        /* <DEDUP_REMOVED lines=8> */
.L_x_26247:
        /* <DEDUP_REMOVED lines=10> */
.L_x_28472:


//--------------------- .text._ZN2at6native18elementwise_kernelILi128ELi4EZNS0_15gpu_kernel_implIZZZNS0_49_GLOBAL__N__b919a28f_16_Normalization_cu_5c38458722batch_norm_elementwiseERKNS_6TensorES6_RKSt8optionalIS4_ESA_S6_S6_ENKUlvE0_clEvENKUlvE_clEvEUldddddE_EEvRNS_18TensorIteratorBaseERKT_EUliE_EEviT1_ --------------------------
	.section	.text._ZN2at6native18elementwise_kernelILi128ELi4EZNS0_15gpu_kernel_implIZZZNS0_49_GLOBAL__N__b919a28f_16_Normalization_cu_5c38458722batch_norm_elementwiseERKNS_6TensorES6_RKSt8optionalIS4_ESA_S6_S6_ENKUlvE0_clEvENKUlvE_clEvEUldddddE_EEvRNS_18TensorIteratorBaseERKT_EUliE_EEviT1_,"ax",@progbits
	.align	128
        .global         _ZN2at6native18elementwise_kernelILi128ELi4EZNS0_15gpu_kernel_implIZZZNS0_49_GLOBAL__N__b919a28f_16_Normalization_cu_5c38458722batch_norm_elementwiseERKNS_6TensorES6_RKSt8optionalIS4_ESA_S6_S6_ENKUlvE0_clEvENKUlvE_clEvEUldddddE_EEvRNS_18TensorIteratorBaseERKT_EUliE_EEviT1_
        .type           _ZN2at6native18elementwise_kernelILi128ELi4EZNS0_15gpu_kernel_implIZZZNS0_49_GLOBAL__N__b919a28f_16_Normalization_cu_5c38458722batch_norm_elementwiseERKNS_6TensorES6_RKSt8optionalIS4_ESA_S6_S6_ENKUlvE0_clEvENKUlvE_clEvEUldddddE_EEvRNS_18TensorIteratorBaseERKT_EUliE_EEviT1_,@function
        .size           _ZN2at6native18elementwise_kernelILi128ELi4EZNS0_15gpu_kernel_implIZZZNS0_49_GLOBAL__N__b919a28f_16_Normalization_cu_5c38458722batch_norm_elementwiseERKNS_6TensorES6_RKSt8optionalIS4_ESA_S6_S6_ENKUlvE0_clEvENKUlvE_clEvEUldddddE_EEvRNS_18TensorIteratorBaseERKT_EUliE_EEviT1_,(.L_x_28473 - _ZN2at6native18elementwise_kernelILi128ELi4EZNS0_15gpu_kernel_implIZZZNS0_49_GLOBAL__N__b919a28f_16_Normalization_cu_5c38458722batch_norm_elementwiseERKNS_6TensorES6_RKSt8optionalIS4_ESA_S6_S6_ENKUlvE0_clEvENKUlvE_clEvEUldddddE_EEvRNS_18TensorIteratorBaseERKT_EUliE_EEviT1_)
        .other          _ZN2at6native18elementwise_kernelILi128ELi4EZNS0_15gpu_kernel_implIZZZNS0_49_GLOBAL__N__b919a28f_16_Normalization_cu_5c38458722batch_norm_elementwiseERKNS_6TensorES6_RKSt8optionalIS4_ESA_S6_S6_ENKUlvE0_clEvENKUlvE_clEvEUldddddE_EEvRNS_18TensorIteratorBaseERKT_EUliE_EEviT1_,@"STO_CUDA_ENTRY STV_DEFAULT"
_ZN2at6native18elementwise_kernelILi128ELi4EZNS0_15gpu_kernel_implIZZZNS0_49_GLOBAL__N__b919a28f_16_Normalization_cu_5c38458722batch_norm_elementwiseERKNS_6TensorES6_RKSt8optionalIS4_ESA_S6_S6_ENKUlvE0_clEvENKUlvE_clEvEUldddddE_EEvRNS_18TensorIteratorBaseERKT_EUliE_EEviT1_:
.text._ZN2at6native18elementwise_kernelILi128ELi4EZNS0_15gpu_kernel_implIZZZNS0_49_GLOBAL__N__b919a28f_16_Normalization_cu_5c38458722batch_norm_elementwiseERKNS_6TensorES6_RKSt8optionalIS4_ESA_S6_S6_ENKUlvE0_clEvENKUlvE_clEvEUldddddE_EEvRNS_18TensorIteratorBaseERKT_EUliE_EEviT1_:
        /* <DEDUP_REMOVED lines=466> */
.L_x_26250:
        /* <DEDUP_REMOVED lines=21> */
.L_x_26254:
[----:B------:R-:W2:Y:S02]  /*1e70*/  LDG.E.U8 R4, desc[UR36][R4.64] ;  /* 0x0000002404047981 */ /* 0x000ea4000c1e1100 */
[----:B--2---:R0:W1:Y:S01]  /*1e80*/  I2F.F64.U16 R28, R4 ;  /* 0x00000004001c7312 */ /* 0x0040620000101800 */
[----:B------:R-:W-:Y:S05]  /*1e90*/  BRA `(.L_x_26256) ;  /* 0x0000000c00707947 */ /* 0x000fea0003800000 */
.L_x_26253:
        /* <DEDUP_REMOVED lines=9> */
.L_x_26258:
[----:B------:R-:W2:Y:S02]  /*1f30*/  LDG.E R4, desc[UR36][R4.64] ;  /* 0x0000002404047981 */ /* 0x000ea4000c1e1900 */
[----:B--2---:R0:W1:Y:S01]  /*1f40*/  I2F.F64 R28, R4 ;  /* 0x00000004001c7312 */ /* 0x0040620000201c00 */
[----:B------:R-:W-:Y:S05]  /*1f50*/  BRA `(.L_x_26256) ;  /* 0x0000000c00407947 */ /* 0x000fea0003800000 */
.L_x_26257:
[----:B------:R-:W2:Y:S02]  /*1f60*/  LDG.E.U16 R4, desc[UR36][R4.64] ;  /* 0x0000002404047981 */ /* 0x000ea4000c1e1500 */
[----:B--2---:R0:W1:Y:S01]  /*1f70*/  I2F.F64.S16 R28, R4 ;  /* 0x00000004001c7312 */ /* 0x0040620000101c00 */
[----:B------:R-:W-:Y:S05]  /*1f80*/  BRA `(.L_x_26256) ;  /* 0x0000000c00347947 */ /* 0x000fea0003800000 */
.L_x_26252:
        /* <DEDUP_REMOVED lines=10> */
.L_x_26260:
[----:B------:R-:W2:Y:S02]  /*2030*/  LDG.E.U16 R0, desc[UR36][R4.64] ;  /* 0x0000002404007981 */ /* 0x000ea4000c1e1500 */
[----:B--2---:R-:W-:-:S05]  /*2040*/  HADD2.F32 R0, -RZ, R0.H0_H0 ;  /* 0x20000000ff007230 */ /* 0x004fca0000004100 */
[----:B------:R-:W-:-:S04]  /*2050*/  FMUL.FTZ R0, R0, 1 ;  /* 0x3f80000000007820 */ /* 0x000fc80000410000 */
[----:B------:R0:W1:Y:S01]  /*2060*/  F2F.F64.F32 R28, R0 ;  /* 0x00000000001c7310 */ /* 0x0000620000201800 */
[----:B------:R-:W-:Y:S05]  /*2070*/  BRA `(.L_x_26256) ;  /* 0x0000000800f87947 */ /* 0x000fea0003800000 */
.L_x_26259:
        /* <DEDUP_REMOVED lines=10> */
.L_x_26262:
[----:B------:R-:W2:Y:S02]  /*2120*/  LDG.E.U16 R4, desc[UR36][R4.64] ;  /* 0x0000002404047981 */ /* 0x000ea4000c1e1500 */
[----:B--2---:R-:W-:-:S05]  /*2130*/  HADD2.F32 R0, -RZ, R4.H0_H0 ;  /* 0x20000004ff007230 */ /* 0x004fca0000004100 */
[----:B------:R-:W-:-:S04]  /*2140*/  FMUL.FTZ R0, R0, 1 ;  /* 0x3f80000000007820 */ /* 0x000fc80000410000 */
[----:B------:R0:W1:Y:S01]  /*2150*/  F2F.F64.F32 R28, R0 ;  /* 0x00000000001c7310 */ /* 0x0000620000201800 */
[----:B------:R-:W-:Y:S05]  /*2160*/  BRA `(.L_x_26256) ;  /* 0x0000000800bc7947 */ /* 0x000fea0003800000 */
.L_x_26261:
[----:B------:R0:W5:Y:S01]  /*2170*/  LDG.E.64 R28, desc[UR36][R4.64] ;  /* 0x00000024041c7981 */ /* 0x000162000c1e1b00 */
[----:B------:R-:W-:Y:S05]  /*2180*/  BRA `(.L_x_26256) ;  /* 0x0000000800b47947 */ /* 0x000fea0003800000 */
.L_x_26251:
        /* <DEDUP_REMOVED lines=13> */
.L_x_26265:
[----:B------:R0:W5:Y:S01]  /*2260*/  LDG.E.64 R28, desc[UR36][R4.64] ;  /* 0x00000024041c7981 */ /* 0x000162000c1e1b00 */
[----:B------:R-:W-:Y:S05]  /*2270*/  BRA `(.L_x_26256) ;  /* 0x0000000800787947 */ /* 0x000fea0003800000 */
.L_x_26264:
        /* <DEDUP_REMOVED lines=28> */
.L_x_26267:
        /* <DEDUP_REMOVED lines=15> */
.L_x_26266:
[----:B------:R-:W2:Y:S02]  /*2530*/  LDG.E.U16 R0, desc[UR36][R4.64] ;  /* 0x0000002404007981 */ /* 0x000ea4000c1e1500 */
[----:B--2---:R-:W-:-:S04]  /*2540*/  IMAD.U32 R0, R0, 0x10000, RZ ;  /* 0x0001000000007824 */ /* 0x004fc800078e00ff */
[----:B------:R-:W-:-:S04]  /*2550*/  FMUL.FTZ R0, R0, 1 ;  /* 0x3f80000000007820 */ /* 0x000fc80000410000 */
[----:B------:R0:W1:Y:S01]  /*2560*/  F2F.F64.F32 R28, R0 ;  /* 0x00000000001c7310 */ /* 0x0000620000201800 */
[----:B------:R-:W-:Y:S05]  /*2570*/  BRA `(.L_x_26256) ;  /* 0x0000000400b87947 */ /* 0x000fea0003800000 */
.L_x_26263:
        /* <DEDUP_REMOVED lines=11> */
.L_x_26270:
        /* <DEDUP_REMOVED lines=21> */
.L_x_26274:
[----:B------:R-:W-:Y:S05]  /*2780*/  BSYNC B1 ;  /* 0x0000000000017941 */ /* 0x000fea0003800000 */
.L_x_26273:
[----:B------:R-:W-:Y:S01]  /*2790*/  LEA R5, R0, 0x3b800000, 0x17 ;  /* 0x3b80000000057811 */ /* 0x000fe200078eb8ff */
[----:B------:R-:W-:-:S05]  /*27a0*/  IMAD.SHL.U32 R0, R3, 0x100000, RZ ;  /* 0x0010000003007824 */ /* 0x000fca00078e00ff */
[----:B------:R-:W-:-:S07]  /*27b0*/  LOP3.LUT R0, R5, R0, R6, 0xfe, !PT ;  /* 0x0000000005007212 */ /* 0x000fce00078efe06 */
.L_x_26272:
[----:B------:R-:W-:Y:S05]  /*27c0*/  BSYNC B0 ;  /* 0x0000000000007941 */ /* 0x000fea0003800000 */
.L_x_26271:
[----:B------:R-:W-:-:S04]  /*27d0*/  FMUL.FTZ R0, R0, 1 ;  /* 0x3f80000000007820 */ /* 0x000fc80000410000 */
[----:B------:R2:W3:Y:S01]  /*27e0*/  F2F.F64.F32 R28, R0 ;  /* 0x00000000001c7310 */ /* 0x0004e20000201800 */
[----:B------:R-:W-:Y:S05]  /*27f0*/  BRA `(.L_x_26256) ;  /* 0x0000000400187947 */ /* 0x000fea0003800000 */
.L_x_26269:
        /* <DEDUP_REMOVED lines=21> */
.L_x_26278:
[----:B------:R-:W-:Y:S05]  /*2950*/  BSYNC B1 ;  /* 0x0000000000017941 */ /* 0x000fea0003800000 */
.L_x_26277:
[----:B------:R-:W-:Y:S01]  /*2960*/  LEA R5, R0, 0x37800000, 0x17 ;  /* 0x3780000000057811 */ /* 0x000fe200078eb8ff */
[----:B------:R-:W-:-:S05]  /*2970*/  IMAD.SHL.U32 R0, R3, 0x200000, RZ ;  /* 0x0020000003007824 */ /* 0x000fca00078e00ff */
[----:B------:R-:W-:-:S07]  /*2980*/  LOP3.LUT R0, R5, R0, R6, 0xfe, !PT ;  /* 0x0000000005007212 */ /* 0x000fce00078efe06 */
.L_x_26276:
[----:B------:R-:W-:Y:S05]  /*2990*/  BSYNC B0 ;  /* 0x0000000000007941 */ /* 0x000fea0003800000 */
.L_x_26275:
[----:B------:R-:W-:-:S04]  /*29a0*/  FMUL.FTZ R0, R0, 1 ;  /* 0x3f80000000007820 */ /* 0x000fc80000410000 */
[----:B------:R4:W0:Y:S01]  /*29b0*/  F2F.F64.F32 R28, R0 ;  /* 0x00000000001c7310 */ /* 0x0008220000201800 */
[----:B------:R-:W-:Y:S05]  /*29c0*/  BRA `(.L_x_26256) ;  /* 0x0000000000a47947 */ /* 0x000fea0003800000 */
.L_x_26268:
        /* <DEDUP_REMOVED lines=14> */
.L_x_26282:
[----:B------:R-:W-:Y:S05]  /*2ab0*/  BSYNC B0 ;  /* 0x0000000000007941 */ /* 0x000fea0003800000 */
.L_x_26281:
[----:B------:R-:W-:-:S04]  /*2ac0*/  FMUL.FTZ R0, R0, 1 ;  /* 0x3f80000000007820 */ /* 0x000fc80000410000 */
[----:B------:R0:W1:Y:S01]  /*2ad0*/  F2F.F64.F32 R28, R0 ;  /* 0x00000000001c7310 */ /* 0x0000620000201800 */
[----:B------:R-:W-:Y:S05]  /*2ae0*/  BRA `(.L_x_26256) ;  /* 0x00000000005c7947 */ /* 0x000fea0003800000 */
.L_x_26255:
        /* <DEDUP_REMOVED lines=16> */
.L_x_26283:
[----:B------:R-:W-:Y:S01]  /*2bf0*/  CS2R R28, SRZ ;  /* 0x00000000001c7805 */ /* 0x000fe2000001ff00 */
[----:B------:R-:W-:Y:S06]  /*2c00*/  BRA `(.L_x_26256) ;  /* 0x0000000000147947 */ /* 0x000fec0003800000 */
.L_x_26280:
[----:B------:R-:W2:Y:S02]  /*2c10*/  LDG.E.64 R28, desc[UR36][R4.64] ;  /* 0x00000024041c7981 */ /* 0x000ea4000c1e1b00 */
[----:B--2---:R-:W0:Y:S01]  /*2c20*/  I2F.F64.U64 R28, R28 ;  /* 0x0000001c001c7312 */ /* 0x004e220000301800 */
[----:B------:R-:W-:Y:S05]  /*2c30*/  BRA `(.L_x_26256) ;  /* 0x0000000000087947 */ /* 0x000fea0003800000 */
.L_x_26279:
[----:B------:R-:W2:Y:S02]  /*2c40*/  LDG.E R4, desc[UR36][R4.64] ;  /* 0x0000002404047981 */ /* 0x000ea4000c1e1900 */
[----:B--2---:R0:W1:Y:S02]  /*2c50*/  I2F.F64.U32 R28, R4 ;  /* 0x00000004001c7312 */ /* 0x0040640000201800 */
.L_x_26256:
        /* <DEDUP_REMOVED lines=18> */
.L_x_26287:
[----:B------:R-:W2:Y:S02]  /*2d80*/  LDG.E.U8 R4, desc[UR36][R4.64] ;  /* 0x0000002404047981 */ /* 0x000ea4000c1e1100 */
[----:B--2---:R0:W2:Y:S01]  /*2d90*/  I2F.F64.U16 R22, R4 ;  /* 0x0000000400167312 */ /* 0x0040a20000101800 */
[----:B------:R-:W-:Y:S05]  /*2da0*/  BRA `(.L_x_26289) ;  /* 0x0000000c00707947 */ /* 0x000fea0003800000 */
.L_x_26286:
        /* <DEDUP_REMOVED lines=9> */
.L_x_26291:
[----:B------:R-:W2:Y:S02]  /*2e40*/  LDG.E R4, desc[UR36][R4.64] ;  /* 0x0000002404047981 */ /* 0x000ea4000c1e1900 */
[----:B--2---:R2:W4:Y:S01]  /*2e50*/  I2F.F64 R22, R4 ;  /* 0x0000000400167312 */ /* 0x0045220000201c00 */
[----:B------:R-:W-:Y:S05]  /*2e60*/  BRA `(.L_x_26289) ;  /* 0x0000000c00407947 */ /* 0x000fea0003800000 */
.L_x_26290:
[----:B------:R-:W2:Y:S02]  /*2e70*/  LDG.E.U16 R4, desc[UR36][R4.64] ;  /* 0x0000002404047981 */ /* 0x000ea4000c1e1500 */
[----:B--2---:R0:W2:Y:S01]  /*2e80*/  I2F.F64.S16 R22, R4 ;  /* 0x0000000400167312 */ /* 0x0040a20000101c00 */
[----:B------:R-:W-:Y:S05]  /*2e90*/  BRA `(.L_x_26289) ;  /* 0x0000000c00347947 */ /* 0x000fea0003800000 */
.L_x_26285:
        /* <DEDUP_REMOVED lines=10> */
.L_x_26293:
[----:B------:R-:W2:Y:S02]  /*2f40*/  LDG.E.U16 R0, desc[UR36][R4.64] ;  /* 0x0000002404007981 */ /* 0x000ea4000c1e1500 */
[----:B--2---:R-:W-:-:S05]  /*2f50*/  HADD2.F32 R0, -RZ, R0.H0_H0 ;  /* 0x20000000ff007230 */ /* 0x004fca0000004100 */
[----:B------:R-:W-:-:S04]  /*2f60*/  FMUL.FTZ R0, R0, 1 ;  /* 0x3f80000000007820 */ /* 0x000fc80000410000 */
[----:B------:R0:W2:Y:S01]  /*2f70*/  F2F.F64.F32 R22, R0 ;  /* 0x0000000000167310 */ /* 0x0000a20000201800 */
[----:B------:R-:W-:Y:S05]  /*2f80*/  BRA `(.L_x_26289) ;  /* 0x0000000800f87947 */ /* 0x000fea0003800000 */
.L_x_26292:
        /* <DEDUP_REMOVED lines=10> */
.L_x_26295:
[----:B------:R-:W2:Y:S02]  /*3030*/  LDG.E.U16 R4, desc[UR36][R4.64] ;  /* 0x0000002404047981 */ /* 0x000ea4000c1e1500 */
[----:B--2---:R-:W-:-:S05]  /*3040*/  HADD2.F32 R0, -RZ, R4.H0_H0 ;  /* 0x20000004ff007230 */ /* 0x004fca0000004100 */
[----:B------:R-:W-:-:S04]  /*3050*/  FMUL.FTZ R0, R0, 1 ;  /* 0x3f80000000007820 */ /* 0x000fc80000410000 */
[----:B------:R0:W2:Y:S01]  /*3060*/  F2F.F64.F32 R22, R0 ;  /* 0x0000000000167310 */ /* 0x0000a20000201800 */
[----:B------:R-:W-:Y:S05]  /*3070*/  BRA `(.L_x_26289) ;  /* 0x0000000800bc7947 */ /* 0x000fea0003800000 */
.L_x_26294:
[----:B------:R0:W5:Y:S01]  /*3080*/  LDG.E.64 R22, desc[UR36][R4.64] ;  /* 0x0000002404167981 */ /* 0x000162000c1e1b00 */
[----:B------:R-:W-:Y:S05]  /*3090*/  BRA `(.L_x_26289) ;  /* 0x0000000800b47947 */ /* 0x000fea0003800000 */
.L_x_26284:
        /* <DEDUP_REMOVED lines=13> */
.L_x_26298:
[----:B------:R0:W5:Y:S01]  /*3170*/  LDG.E.64 R22, desc[UR36][R4.64] ;  /* 0x0000002404167981 */ /* 0x000162000c1e1b00 */
[----:B------:R-:W-:Y:S05]  /*3180*/  BRA `(.L_x_26289) ;  /* 0x0000000800787947 */ /* 0x000fea0003800000 */
.L_x_26297:
        /* <DEDUP_REMOVED lines=28> */
.L_x_26300:
        /* <DEDUP_REMOVED lines=15> */
.L_x_26299:
[----:B------:R-:W2:Y:S02]  /*3440*/  LDG.E.U16 R0, desc[UR36][R4.64] ;  /* 0x0000002404007981 */ /* 0x000ea4000c1e1500 */
[----:B--2---:R-:W-:-:S04]  /*3450*/  IMAD.U32 R0, R0, 0x10000, RZ ;  /* 0x0001000000007824 */ /* 0x004fc800078e00ff */
[----:B------:R-:W-:-:S04]  /*3460*/  FMUL.FTZ R0, R0, 1 ;  /* 0x3f80000000007820 */ /* 0x000fc80000410000 */
[----:B------:R0:W2:Y:S01]  /*3470*/  F2F.F64.F32 R22, R0 ;  /* 0x0000000000167310 */ /* 0x0000a20000201800 */
[----:B------:R-:W-:Y:S05]  /*3480*/  BRA `(.L_x_26289) ;  /* 0x0000000400b87947 */ /* 0x000fea0003800000 */
.L_x_26296:
        /* <DEDUP_REMOVED lines=11> */
.L_x_26303:
        /* <DEDUP_REMOVED lines=21> */
.L_x_26307:
[----:B------:R-:W-:Y:S05]  /*3690*/  BSYNC B1 ;  /* 0x0000000000017941 */ /* 0x000fea0003800000 */
.L_x_26306:
[----:B------:R-:W-:Y:S01]  /*36a0*/  LEA R5, R0, 0x3b800000, 0x17 ;  /* 0x3b80000000057811 */ /* 0x000fe200078eb8ff */
[----:B------:R-:W-:-:S05]  /*36b0*/  IMAD.SHL.U32 R0, R3, 0x100000, RZ ;  /* 0x0010000003007824 */ /* 0x000fca00078e00ff */
[----:B------:R-:W-:-:S07]  /*36c0*/  LOP3.LUT R0, R5, R0, R6, 0xfe, !PT ;  /* 0x0000000005007212 */ /* 0x000fce00078efe06 */
.L_x_26305:
[----:B------:R-:W-:Y:S05]  /*36d0*/  BSYNC B0 ;  /* 0x0000000000007941 */ /* 0x000fea0003800000 */
.L_x_26304:
[----:B------:R-:W-:-:S04]  /*36e0*/  FMUL.FTZ R0, R0, 1 ;  /* 0x3f80000000007820 */ /* 0x000fc80000410000 */
[----:B------:R0:W2:Y:S01]  /*36f0*/  F2F.F64.F32 R22, R0 ;  /* 0x0000000000167310 */ /* 0x0000a20000201800 */
[----:B------:R-:W-:Y:S05]  /*3700*/  BRA `(.L_x_26289) ;  /* 0x0000000400187947 */ /* 0x000fea0003800000 */
.L_x_26302:
        /* <DEDUP_REMOVED lines=21> */
.L_x_26311:
[----:B------:R-:W-:Y:S05]  /*3860*/  BSYNC B1 ;  /* 0x0000000000017941 */ /* 0x000fea0003800000 */
.L_x_26310:
[----:B------:R-:W-:Y:S01]  /*3870*/  LEA R5, R0, 0x37800000, 0x17 ;  /* 0x3780000000057811 */ /* 0x000fe200078eb8ff */
[----:B------:R-:W-:-:S05]  /*3880*/  IMAD.SHL.U32 R0, R3, 0x200000, RZ ;  /* 0x0020000003007824 */ /* 0x000fca00078e00ff */
[----:B------:R-:W-:-:S07]  /*3890*/  LOP3.LUT R0, R5, R0, R6, 0xfe, !PT ;  /* 0x0000000005007212 */ /* 0x000fce00078efe06 */
.L_x_26309:
[----:B------:R-:W-:Y:S05]  /*38a0*/  BSYNC B0 ;  /* 0x0000000000007941 */ /* 0x000fea0003800000 */
.L_x_26308:
[----:B------:R-:W-:-:S04]  /*38b0*/  FMUL.FTZ R0, R0, 1 ;  /* 0x3f80000000007820 */ /* 0x000fc80000410000 */
[----:B------:R0:W2:Y:S01]  /*38c0*/  F2F.F64.F32 R22, R0 ;  /* 0x0000000000167310 */ /* 0x0000a20000201800 */
[----:B------:R-:W-:Y:S05]  /*38d0*/  BRA `(.L_x_26289) ;  /* 0x0000000000a47947 */ /* 0x000fea0003800000 */
.L_x_26301:
        /* <DEDUP_REMOVED lines=14> */
.L_x_26315:
[----:B------:R-:W-:Y:S05]  /*39c0*/  BSYNC B0 ;  /* 0x0000000000007941 */ /* 0x000fea0003800000 */
.L_x_26314:
[----:B------:R-:W-:-:S04]  /*39d0*/  FMUL.FTZ R0, R0, 1 ;  /* 0x3f80000000007820 */ /* 0x000fc80000410000 */
[----:B------:R0:W2:Y:S01]  /*39e0*/  F2F.F64.F32 R22, R0 ;  /* 0x0000000000167310 */ /* 0x0000a20000201800 */
[----:B------:R-:W-:Y:S05]  /*39f0*/  BRA `(.L_x_26289) ;  /* 0x00000000005c7947 */ /* 0x000fea0003800000 */
.L_x_26288:
        /* <DEDUP_REMOVED lines=16> */
.L_x_26316:
[----:B------:R-:W-:Y:S01]  /*3b00*/  CS2R R22, SRZ ;  /* 0x0000000000167805 */ /* 0x000fe2000001ff00 */
[----:B------:R-:W-:Y:S06]  /*3b10*/  BRA `(.L_x_26289) ;  /* 0x0000000000147947 */ /* 0x000fec0003800000 */
.L_x_26313:
[----:B------:R-:W2:Y:S02]  /*3b20*/  LDG.E.64 R22, desc[UR36][R4.64] ;  /* 0x0000002404167981 */ /* 0x000ea4000c1e1b00 */
[----:B--2---:R-:W0:Y:S01]  /*3b30*/  I2F.F64.U64 R22, R22 ;  /* 0x0000001600167312 */ /* 0x004e220000301800 */
[----:B------:R-:W-:Y:S05]  /*3b40*/  BRA `(.L_x_26289) ;  /* 0x0000000000087947 */ /* 0x000fea0003800000 */
.L_x_26312:
[----:B------:R-:W2:Y:S02]  /*3b50*/  LDG.E R4, desc[UR36][R4.64] ;  /* 0x0000002404047981 */ /* 0x000ea4000c1e1900 */
[----:B--2---:R0:W2:Y:S02]  /*3b60*/  I2F.F64.U32 R22, R4 ;  /* 0x0000000400167312 */ /* 0x0040a40000201800 */
.L_x_26289:
        /* <DEDUP_REMOVED lines=18> */
.L_x_26320:
[----:B------:R-:W2:Y:S02]  /*3c90*/  LDG.E.U8 R4, desc[UR36][R4.64] ;  /* 0x0000002404047981 */ /* 0x000ea4000c1e1100 */
[----:B--2---:R2:W0:Y:S01]  /*3ca0*/  I2F.F64.U16 R18, R4 ;  /* 0x0000000400127312 */ /* 0x0044220000101800 */
[----:B------:R-:W-:Y:S05]  /*3cb0*/  BRA `(.L_x_26322) ;  /* 0x0000000c00707947 */ /* 0x000fea0003800000 */
.L_x_26319:
        /* <DEDUP_REMOVED lines=9> */
.L_x_26324:
[----:B------:R-:W2:Y:S02]  /*3d50*/  LDG.E R4, desc[UR36][R4.64] ;  /* 0x0000002404047981 */ /* 0x000ea4000c1e1900 */
[----:B--2---:R0:W1:Y:S01]  /*3d60*/  I2F.F64 R18, R4 ;  /* 0x0000000400127312 */ /* 0x0040620000201c00 */
[----:B------:R-:W-:Y:S05]  /*3d70*/  BRA `(.L_x_26322) ;  /* 0x0000000c00407947 */ /* 0x000fea0003800000 */
.L_x_26323:
[----:B------:R-:W2:Y:S02]  /*3d80*/  LDG.E.U16 R4, desc[UR36][R4.64] ;  /* 0x0000002404047981 */ /* 0x000ea4000c1e1500 */
[----:B--2---:R0:W1:Y:S01]  /*3d90*/  I2F.F64.S16 R18, R4 ;  /* 0x0000000400127312 */ /* 0x0040620000101c00 */
[----:B------:R-:W-:Y:S05]  /*3da0*/  BRA `(.L_x_26322) ;  /* 0x0000000c00347947 */ /* 0x000fea0003800000 */
.L_x_26318:
        /* <DEDUP_REMOVED lines=10> */
.L_x_26326:
[----:B------:R-:W2:Y:S02]  /*3e50*/  LDG.E.U16 R0, desc[UR36][R4.64] ;  /* 0x0000002404007981 */ /* 0x000ea4000c1e1500 */
[----:B--2---:R-:W-:-:S05]  /*3e60*/  HADD2.F32 R0, -RZ, R0.H0_H0 ;  /* 0x20000000ff007230 */ /* 0x004fca0000004100 */
[----:B------:R-:W-:-:S04]  /*3e70*/  FMUL.FTZ R0, R0, 1 ;  /* 0x3f80000000007820 */ /* 0x000fc80000410000 */
[----:B------:R0:W1:Y:S01]  /*3e80*/  F2F.F64.F32 R18, R0 ;  /* 0x0000000000127310 */ /* 0x0000620000201800 */
[----:B------:R-:W-:Y:S05]  /*3e90*/  BRA `(.L_x_26322) ;  /* 0x0000000800f87947 */ /* 0x000fea0003800000 */
.L_x_26325:
        /* <DEDUP_REMOVED lines=10> */
.L_x_26328:
[----:B------:R-:W2:Y:S02]  /*3f40*/  LDG.E.U16 R4, desc[UR36][R4.64] ;  /* 0x0000002404047981 */ /* 0x000ea4000c1e1500 */
[----:B--2---:R-:W-:-:S05]  /*3f50*/  HADD2.F32 R0, -RZ, R4.H0_H0 ;  /* 0x20000004ff007230 */ /* 0x004fca0000004100 */
[----:B------:R-:W-:-:S04]  /*3f60*/  FMUL.FTZ R0, R0, 1 ;  /* 0x3f80000000007820 */ /* 0x000fc80000410000 */
[----:B------:R0:W1:Y:S01]  /*3f70*/  F2F.F64.F32 R18, R0 ;  /* 0x0000000000127310 */ /* 0x0000620000201800 */
[----:B------:R-:W-:Y:S05]  /*3f80*/  BRA `(.L_x_26322) ;  /* 0x0000000800bc7947 */ /* 0x000fea0003800000 */
.L_x_26327:
[----:B------:R0:W5:Y:S01]  /*3f90*/  LDG.E.64 R18, desc[UR36][R4.64] ;  /* 0x0000002404127981 */ /* 0x000162000c1e1b00 */
[----:B------:R-:W-:Y:S05]  /*3fa0*/  BRA `(.L_x_26322) ;  /* 0x0000000800b47947 */ /* 0x000fea0003800000 */
.L_x_26317:
        /* <DEDUP_REMOVED lines=13> */
.L_x_26331:
[----:B------:R0:W5:Y:S01]  /*4080*/  LDG.E.64 R18, desc[UR36][R4.64] ;  /* 0x0000002404127981 */ /* 0x000162000c1e1b00 */
[----:B------:R-:W-:Y:S05]  /*4090*/  BRA `(.L_x_26322) ;  /* 0x0000000800787947 */ /* 0x000fea0003800000 */
.L_x_26330:
        /* <DEDUP_REMOVED lines=28> */
.L_x_26333:
        /* <DEDUP_REMOVED lines=15> */
.L_x_26332:
[----:B------:R-:W2:Y:S02]  /*4350*/  LDG.E.U16 R0, desc[UR36][R4.64] ;  /* 0x0000002404007981 */ /* 0x000ea4000c1e1500 */
[----:B--2---:R-:W-:-:S04]  /*4360*/  IMAD.U32 R0, R0, 0x10000, RZ ;  /* 0x0001000000007824 */ /* 0x004fc800078e00ff */
[----:B------:R-:W-:-:S04]  /*4370*/  FMUL.FTZ R0, R0, 1 ;  /* 0x3f80000000007820 */ /* 0x000fc80000410000 */
[----:B------:R0:W1:Y:S01]  /*4380*/  F2F.F64.F32 R18, R0 ;  /* 0x0000000000127310 */ /* 0x0000620000201800 */
[----:B------:R-:W-:Y:S05]  /*4390*/  BRA `(.L_x_26322) ;  /* 0x0000000400b87947 */ /* 0x000fea0003800000 */
.L_x_26329:
        /* <DEDUP_REMOVED lines=11> */
.L_x_26336:
        /* <DEDUP_REMOVED lines=21> */
.L_x_26340:
[----:B------:R-:W-:Y:S05]  /*45a0*/  BSYNC B1 ;  /* 0x0000000000017941 */ /* 0x000fea0003800000 */
.L_x_26339:
[----:B------:R-:W-:Y:S01]  /*45b0*/  LEA R5, R0, 0x3b800000, 0x17 ;  /* 0x3b80000000057811 */ /* 0x000fe200078eb8ff */
[----:B------:R-:W-:-:S05]  /*45c0*/  IMAD.SHL.U32 R0, R3, 0x100000, RZ ;  /* 0x0010000003007824 */ /* 0x000fca00078e00ff */
[----:B------:R-:W-:-:S07]  /*45d0*/  LOP3.LUT R0, R5, R0, R6, 0xfe, !PT ;  /* 0x0000000005007212 */ /* 0x000fce00078efe06 */
.L_x_26338:
[----:B------:R-:W-:Y:S05]  /*45e0*/  BSYNC B0 ;  /* 0x0000000000007941 */ /* 0x000fea0003800000 */
.L_x_26337:
[----:B------:R-:W-:-:S04]  /*45f0*/  FMUL.FTZ R0, R0, 1 ;  /* 0x3f80000000007820 */ /* 0x000fc80000410000 */
[----:B------:R0:W1:Y:S01]  /*4600*/  F2F.F64.F32 R18, R0 ;  /* 0x0000000000127310 */ /* 0x0000620000201800 */
[----:B------:R-:W-:Y:S05]  /*4610*/  BRA `(.L_x_26322) ;  /* 0x0000000400187947 */ /* 0x000fea0003800000 */
.L_x_26335:
        /* <DEDUP_REMOVED lines=21> */
.L_x_26344:
[----:B------:R-:W-:Y:S05]  /*4770*/  BSYNC B1 ;  /* 0x0000000000017941 */ /* 0x000fea0003800000 */
.L_x_26343:
[----:B------:R-:W-:Y:S01]  /*4780*/  LEA R5, R0, 0x37800000, 0x17 ;  /* 0x3780000000057811 */ /* 0x000fe200078eb8ff */
[----:B------:R-:W-:-:S05]  /*4790*/  IMAD.SHL.U32 R0, R3, 0x200000, RZ ;  /* 0x0020000003007824 */ /* 0x000fca00078e00ff */
[----:B------:R-:W-:-:S07]  /*47a0*/  LOP3.LUT R0, R5, R0, R6, 0xfe, !PT ;  /* 0x0000000005007212 */ /* 0x000fce00078efe06 */
.L_x_26342:
[----:B------:R-:W-:Y:S05]  /*47b0*/  BSYNC B0 ;  /* 0x0000000000007941 */ /* 0x000fea0003800000 */
.L_x_26341:
[----:B------:R-:W-:-:S04]  /*47c0*/  FMUL.FTZ R0, R0, 1 ;  /* 0x3f80000000007820 */ /* 0x000fc80000410000 */
[----:B------:R0:W1:Y:S01]  /*47d0*/  F2F.F64.F32 R18, R0 ;  /* 0x0000000000127310 */ /* 0x0000620000201800 */
[----:B------:R-:W-:Y:S05]  /*47e0*/  BRA `(.L_x_26322) ;  /* 0x0000000000a47947 */ /* 0x000fea0003800000 */
.L_x_26334:
        /* <DEDUP_REMOVED lines=14> */
.L_x_26348:
[----:B------:R-:W-:Y:S05]  /*48d0*/  BSYNC B0 ;  /* 0x0000000000007941 */ /* 0x000fea0003800000 */
.L_x_26347:
[----:B------:R-:W-:-:S04]  /*48e0*/  FMUL.FTZ R0, R0, 1 ;  /* 0x3f80000000007820 */ /* 0x000fc80000410000 */
[----:B------:R0:W1:Y:S01]  /*48f0*/  F2F.F64.F32 R18, R0 ;  /* 0x0000000000127310 */ /* 0x0000620000201800 */
[----:B------:R-:W-:Y:S05]  /*4900*/  BRA `(.L_x_26322) ;  /* 0x00000000005c7947 */ /* 0x000fea0003800000 */
.L_x_26321:
        /* <DEDUP_REMOVED lines=16> */
.L_x_26349:
[----:B------:R-:W-:Y:S01]  /*4a10*/  CS2R R18, SRZ ;  /* 0x0000000000127805 */ /* 0x000fe2000001ff00 */
[----:B------:R-:W-:Y:S06]  /*4a20*/  BRA `(.L_x_26322) ;  /* 0x0000000000147947 */ /* 0x000fec0003800000 */
.L_x_26346:
[----:B------:R-:W2:Y:S02]  /*4a30*/  LDG.E.64 R18, desc[UR36][R4.64] ;  /* 0x0000002404127981 */ /* 0x000ea4000c1e1b00 */
[----:B--2---:R-:W0:Y:S01]  /*4a40*/  I2F.F64.U64 R18, R18 ;  /* 0x0000001200127312 */ /* 0x004e220000301800 */
[----:B------:R-:W-:Y:S05]  /*4a50*/  BRA `(.L_x_26322) ;  /* 0x0000000000087947 */ /* 0x000fea0003800000 */
.L_x_26345:
[----:B------:R-:W2:Y:S02]  /*4a60*/  LDG.E R4, desc[UR36][R4.64] ;  /* 0x0000002404047981 */ /* 0x000ea4000c1e1900 */
[----:B--2---:R0:W1:Y:S02]  /*4a70*/  I2F.F64.U32 R18, R4 ;  /* 0x0000000400127312 */ /* 0x0040640000201800 */
.L_x_26322:
        /* <DEDUP_REMOVED lines=18> */
.L_x_26353:
[----:B------:R-:W2:Y:S02]  /*4ba0*/  LDG.E.U8 R2, desc[UR36][R2.64] ;  /* 0x0000002402027981 */ /* 0x000ea4000c1e1100 */
[----:B--2---:R0:W2:Y:S01]  /*4bb0*/  I2F.F64.U16 R30, R2 ;  /* 0x00000002001e7312 */ /* 0x0040a20000101800 */
[----:B------:R-:W-:Y:S05]  /*4bc0*/  BRA `(.L_x_26355) ;  /* 0x0000000c00707947 */ /* 0x000fea0003800000 */
.L_x_26352:
        /* <DEDUP_REMOVED lines=9> */
.L_x_26357:
[----:B------:R-:W2:Y:S02]  /*4c60*/  LDG.E R2, desc[UR36][R2.64] ;  /* 0x0000002402027981 */ /* 0x000ea4000c1e1900 */
[----:B--2---:R0:W2:Y:S01]  /*4c70*/  I2F.F64 R30, R2 ;  /* 0x00000002001e7312 */ /* 0x0040a20000201c00 */
[----:B------:R-:W-:Y:S05]  /*4c80*/  BRA `(.L_x_26355) ;  /* 0x0000000c00407947 */ /* 0x000fea0003800000 */
.L_x_26356:
[----:B------:R-:W2:Y:S02]  /*4c90*/  LDG.E.U16 R2, desc[UR36][R2.64] ;  /* 0x0000002402027981 */ /* 0x000ea4000c1e1500 */
[----:B--2---:R0:W2:Y:S01]  /*4ca0*/  I2F.F64.S16 R30, R2 ;  /* 0x00000002001e7312 */ /* 0x0040a20000101c00 */
[----:B------:R-:W-:Y:S05]  /*4cb0*/  BRA `(.L_x_26355) ;  /* 0x0000000c00347947 */ /* 0x000fea0003800000 */
.L_x_26351:
        /* <DEDUP_REMOVED lines=10> */
.L_x_26359:
[----:B------:R-:W2:Y:S02]  /*4d60*/  LDG.E.U16 R0, desc[UR36][R2.64] ;  /* 0x0000002402007981 */ /* 0x000ea4000c1e1500 */
[----:B--2---:R-:W-:-:S05]  /*4d70*/  HADD2.F32 R0, -RZ, R0.H0_H0 ;  /* 0x20000000ff007230 */ /* 0x004fca0000004100 */
[----:B------:R-:W-:-:S04]  /*4d80*/  FMUL.FTZ R0, R0, 1 ;  /* 0x3f80000000007820 */ /* 0x000fc80000410000 */
[----:B------:R0:W2:Y:S01]  /*4d90*/  F2F.F64.F32 R30, R0 ;  /* 0x00000000001e7310 */ /* 0x0000a20000201800 */
[----:B------:R-:W-:Y:S05]  /*4da0*/  BRA `(.L_x_26355) ;  /* 0x0000000800f87947 */ /* 0x000fea0003800000 */
.L_x_26358:
        /* <DEDUP_REMOVED lines=10> */
.L_x_26361:
[----:B------:R-:W2:Y:S02]  /*4e50*/  LDG.E.U16 R2, desc[UR36][R2.64] ;  /* 0x0000002402027981 */ /* 0x000ea4000c1e1500 */
[----:B--2---:R-:W-:-:S05]  /*4e60*/  HADD2.F32 R0, -RZ, R2.H0_H0 ;  /* 0x20000002ff007230 */ /* 0x004fca0000004100 */
[----:B------:R-:W-:-:S04]  /*4e70*/  FMUL.FTZ R0, R0, 1 ;  /* 0x3f80000000007820 */ /* 0x000fc80000410000 */
[----:B------:R0:W2:Y:S01]  /*4e80*/  F2F.F64.F32 R30, R0 ;  /* 0x00000000001e7310 */ /* 0x0000a20000201800 */
[----:B------:R-:W-:Y:S05]  /*4e90*/  BRA `(.L_x_26355) ;  /* 0x0000000800bc7947 */ /* 0x000fea0003800000 */
.L_x_26360:
[----:B------:R0:W5:Y:S01]  /*4ea0*/  LDG.E.64 R30, desc[UR36][R2.64] ;  /* 0x00000024021e7981 */ /* 0x000162000c1e1b00 */
[----:B------:R-:W-:Y:S05]  /*4eb0*/  BRA `(.L_x_26355) ;  /* 0x0000000800b47947 */ /* 0x000fea0003800000 */
.L_x_26350:
        /* <DEDUP_REMOVED lines=13> */
.L_x_26364:
[----:B------:R0:W5:Y:S01]  /*4f90*/  LDG.E.64 R30, desc[UR36][R2.64] ;  /* 0x00000024021e7981 */ /* 0x000162000c1e1b00 */
[----:B------:R-:W-:Y:S05]  /*4fa0*/  BRA `(.L_x_26355) ;  /* 0x0000000800787947 */ /* 0x000fea0003800000 */
.L_x_26363:
        /* <DEDUP_REMOVED lines=11> */
[C---:B------:R-:W-:Y:S01]  /*5060*/  VIADD R6, R4.reuse, 0x1000000 ;  /* 0x0100000004067836 */ /* 0x040fe20000000000 */
[----:B------:R-:W-:-:S04]  /*5070*/  IADD3 R2, R4, -0x1, RZ ;  /* 0xffffffff04027810 */ /* 0x000fc80007ffe0ff */
        /* <DEDUP_REMOVED lines=15> */
.L_x_26366:
        /* <DEDUP_REMOVED lines=15> */
.L_x_26365:
[----:B------:R-:W2:Y:S02]  /*5260*/  LDG.E.U16 R0, desc[UR36][R2.64] ;  /* 0x0000002402007981 */ /* 0x000ea4000c1e1500 */
[----:B--2---:R-:W-:-:S04]  /*5270*/  IMAD.U32 R0, R0, 0x10000, RZ ;  /* 0x0001000000007824 */ /* 0x004fc800078e00ff */
[----:B------:R-:W-:-:S04]  /*5280*/  FMUL.FTZ R0, R0, 1 ;  /* 0x3f80000000007820 */ /* 0x000fc80000410000 */
[----:B------:R0:W2:Y:S01]  /*5290*/  F2F.F64.F32 R30, R0 ;  /* 0x00000000001e7310 */ /* 0x0000a20000201800 */
[----:B------:R-:W-:Y:S05]  /*52a0*/  BRA `(.L_x_26355) ;  /* 0x0000000400b87947 */ /* 0x000fea0003800000 */
.L_x_26362:
        /* <DEDUP_REMOVED lines=11> */
.L_x_26369:
        /* <DEDUP_REMOVED lines=21> */
.L_x_26373:
[----:B------:R-:W-:Y:S05]  /*54b0*/  BSYNC B1 ;  /* 0x0000000000017941 */ /* 0x000fea0003800000 */
.L_x_26372:
[----:B------:R-:W-:Y:S01]  /*54c0*/  LEA R3, R0, 0x3b800000, 0x17 ;  /* 0x3b80000000037811 */ /* 0x000fe200078eb8ff */
[----:B------:R-:W-:-:S05]  /*54d0*/  IMAD.SHL.U32 R0, R2, 0x100000, RZ ;  /* 0x0010000002007824 */ /* 0x000fca00078e00ff */
[----:B------:R-:W-:-:S07]  /*54e0*/  LOP3.LUT R0, R3, R0, R4, 0xfe, !PT ;  /* 0x0000000003007212 */ /* 0x000fce00078efe04 */
.L_x_26371:
[----:B------:R-:W-:Y:S05]  /*54f0*/  BSYNC B0 ;  /* 0x0000000000007941 */ /* 0x000fea0003800000 */
.L_x_26370:
[----:B------:R-:W-:-:S04]  /*5500*/  FMUL.FTZ R0, R0, 1 ;  /* 0x3f80000000007820 */ /* 0x000fc80000410000 */
[----:B------:R0:W2:Y:S01]  /*5510*/  F2F.F64.F32 R30, R0 ;  /* 0x00000000001e7310 */ /* 0x0000a20000201800 */
[----:B------:R-:W-:Y:S05]  /*5520*/  BRA `(.L_x_26355) ;  /* 0x0000000400187947 */ /* 0x000fea0003800000 */
.L_x_26368:
        /* <DEDUP_REMOVED lines=21> */
.L_x_26377:
[----:B------:R-:W-:Y:S05]  /*5680*/  BSYNC B1 ;  /* 0x0000000000017941 */ /* 0x000fea0003800000 */
.L_x_26376:
[----:B------:R-:W-:Y:S01]  /*5690*/  LEA R3, R0, 0x37800000, 0x17 ;  /* 0x3780000000037811 */ /* 0x000fe200078eb8ff */
[----:B------:R-:W-:-:S05]  /*56a0*/  IMAD.SHL.U32 R0, R2, 0x200000, RZ ;  /* 0x0020000002007824 */ /* 0x000fca00078e00ff */
[----:B------:R-:W-:-:S07]  /*56b0*/  LOP3.LUT R0, R3, R0, R4, 0xfe, !PT ;  /* 0x0000000003007212 */ /* 0x000fce00078efe04 */
.L_x_26375:
[----:B------:R-:W-:Y:S05]  /*56c0*/  BSYNC B0 ;  /* 0x0000000000007941 */ /* 0x000fea0003800000 */
.L_x_26374:
[----:B------:R-:W-:-:S04]  /*56d0*/  FMUL.FTZ R0, R0, 1 ;  /* 0x3f80000000007820 */ /* 0x000fc80000410000 */
[----:B------:R0:W2:Y:S01]  /*56e0*/  F2F.F64.F32 R30, R0 ;  /* 0x00000000001e7310 */ /* 0x0000a20000201800 */
[----:B------:R-:W-:Y:S05]  /*56f0*/  BRA `(.L_x_26355) ;  /* 0x0000000000a47947 */ /* 0x000fea0003800000 */
.L_x_26367:
        /* <DEDUP_REMOVED lines=14> */
.L_x_26381:
[----:B------:R-:W-:Y:S05]  /*57e0*/  BSYNC B0 ;  /* 0x0000000000007941 */ /* 0x000fea0003800000 */
.L_x_26380:
[----:B------:R-:W-:-:S04]  /*57f0*/  FMUL.FTZ R0, R0, 1 ;  /* 0x3f80000000007820 */ /* 0x000fc80000410000 */
[----:B------:R0:W2:Y:S01]  /*5800*/  F2F.F64.F32 R30, R0 ;  /* 0x00000000001e7310 */ /* 0x0000a20000201800 */
[----:B------:R-:W-:Y:S05]  /*5810*/  BRA `(.L_x_26355) ;  /* 0x00000000005c7947 */ /* 0x000fea0003800000 */
.L_x_26354:
        /* <DEDUP_REMOVED lines=16> */
.L_x_26382:
[----:B------:R-:W-:Y:S01]  /*5920*/  CS2R R30, SRZ ;  /* 0x00000000001e7805 */ /* 0x000fe2000001ff00 */
[----:B------:R-:W-:Y:S06]  /*5930*/  BRA `(.L_x_26355) ;  /* 0x0000000000147947 */ /* 0x000fec0003800000 */
.L_x_26379:
[----:B------:R-:W2:Y:S02]  /*5940*/  LDG.E.64 R30, desc[UR36][R2.64] ;  /* 0x00000024021e7981 */ /* 0x000ea4000c1e1b00 */
[----:B--2---:R-:W0:Y:S01]  /*5950*/  I2F.F64.U64 R30, R30 ;  /* 0x0000001e001e7312 */ /* 0x004e220000301800 */
[----:B------:R-:W-:Y:S05]  /*5960*/  BRA `(.L_x_26355) ;  /* 0x0000000000087947 */ /* 0x000fea0003800000 */
.L_x_26378:
[----:B------:R-:W2:Y:S02]  /*5970*/  LDG.E R2, desc[UR36][R2.64] ;  /* 0x0000002402027981 */ /* 0x000ea4000c1e1900 */
[----:B--2---:R0:W2:Y:S02]  /*5980*/  I2F.F64.U32 R30, R2 ;  /* 0x00000002001e7312 */ /* 0x0040a40000201800 */
.L_x_26355:
        /* <DEDUP_REMOVED lines=18> */
.L_x_26386:
[----:B------:R-:W2:Y:S02]  /*5ab0*/  LDG.E.U8 R2, desc[UR36][R2.64] ;  /* 0x0000002402027981 */ /* 0x000ea4000c1e1100 */
[----:B--2---:R0:W2:Y:S01]  /*5ac0*/  I2F.F64.U16 R4, R2 ;  /* 0x0000000200047312 */ /* 0x0040a20000101800 */
[----:B------:R-:W-:Y:S05]  /*5ad0*/  BRA `(.L_x_26388) ;  /* 0x0000000c00707947 */ /* 0x000fea0003800000 */
.L_x_26385:
        /* <DEDUP_REMOVED lines=9> */
.L_x_26390:
[----:B------:R-:W2:Y:S02]  /*5b70*/  LDG.E R2, desc[UR36][R2.64] ;  /* 0x0000002402027981 */ /* 0x000ea4000c1e1900 */
[----:B--2---:R0:W2:Y:S01]  /*5b80*/  I2F.F64 R4, R2 ;  /* 0x0000000200047312 */ /* 0x0040a20000201c00 */
[----:B------:R-:W-:Y:S05]  /*5b90*/  BRA `(.L_x_26388) ;  /* 0x0000000c00407947 */ /* 0x000fea0003800000 */
.L_x_26389:
[----:B------:R-:W2:Y:S02]  /*5ba0*/  LDG.E.U16 R2, desc[UR36][R2.64] ;  /* 0x0000002402027981 */ /* 0x000ea4000c1e1500 */
[----:B--2---:R0:W2:Y:S01]  /*5bb0*/  I2F.F64.S16 R4, R2 ;  /* 0x0000000200047312 */ /* 0x0040a20000101c00 */
[----:B------:R-:W-:Y:S05]  /*5bc0*/  BRA `(.L_x_26388) ;  /* 0x0000000c00347947 */ /* 0x000fea0003800000 */
.L_x_26384:
        /* <DEDUP_REMOVED lines=10> */
.L_x_26392:
[----:B------:R-:W2:Y:S02]  /*5c70*/  LDG.E.U16 R0, desc[UR36][R2.64] ;  /* 0x0000002402007981 */ /* 0x000ea4000c1e1500 */
[----:B--2---:R-:W-:-:S05]  /*5c80*/  HADD2.F32 R0, -RZ, R0.H0_H0 ;  /* 0x20000000ff007230 */ /* 0x004fca0000004100 */
[----:B------:R-:W-:-:S04]  /*5c90*/  FMUL.FTZ R0, R0, 1 ;  /* 0x3f80000000007820 */ /* 0x000fc80000410000 */
[----:B------:R0:W2:Y:S01]  /*5ca0*/  F2F.F64.F32 R4, R0 ;  /* 0x0000000000047310 */ /* 0x0000a20000201800 */
[----:B------:R-:W-:Y:S05]  /*5cb0*/  BRA `(.L_x_26388) ;  /* 0x0000000800f87947 */ /* 0x000fea0003800000 */
.L_x_26391:
        /* <DEDUP_REMOVED lines=10> */
.L_x_26394:
[----:B------:R-:W2:Y:S02]  /*5d60*/  LDG.E.U16 R2, desc[UR36][R2.64] ;  /* 0x0000002402027981 */ /* 0x000ea4000c1e1500 */
[----:B--2---:R-:W-:-:S05]  /*5d70*/  HADD2.F32 R0, -RZ, R2.H0_H0 ;  /* 0x20000002ff007230 */ /* 0x004fca0000004100 */
[----:B------:R-:W-:-:S04]  /*5d80*/  FMUL.FTZ R0, R0, 1 ;  /* 0x3f80000000007820 */ /* 0x000fc80000410000 */
[----:B------:R0:W2:Y:S01]  /*5d90*/  F2F.F64.F32 R4, R0 ;  /* 0x0000000000047310 */ /* 0x0000a20000201800 */
[----:B------:R-:W-:Y:S05]  /*5da0*/  BRA `(.L_x_26388) ;  /* 0x0000000800bc7947 */ /* 0x000fea0003800000 */
.L_x_26393:
[----:B------:R0:W5:Y:S01]  /*5db0*/  LDG.E.64 R4, desc[UR36][R2.64] ;  /* 0x0000002402047981 */ /* 0x000162000c1e1b00 */
[----:B------:R-:W-:Y:S05]  /*5dc0*/  BRA `(.L_x_26388) ;  /* 0x0000000800b47947 */ /* 0x000fea0003800000 */
.L_x_26383:
        /* <DEDUP_REMOVED lines=13> */
.L_x_26397:
[----:B------:R0:W5:Y:S01]  /*5ea0*/  LDG.E.64 R4, desc[UR36][R2.64] ;  /* 0x0000002402047981 */ /* 0x000162000c1e1b00 */
[----:B------:R-:W-:Y:S05]  /*5eb0*/  BRA `(.L_x_26388) ;  /* 0x0000000800787947 */ /* 0x000fea0003800000 */
.L_x_26396:
        /* <DEDUP_REMOVED lines=28> */
.L_x_26399:
        /* <DEDUP_REMOVED lines=15> */
.L_x_26398:
[----:B------:R-:W2:Y:S02]  /*6170*/  LDG.E.U16 R0, desc[UR36][R2.64] ;  /* 0x0000002402007981 */ /* 0x000ea4000c1e1500 */
[----:B--2---:R-:W-:-:S04]  /*6180*/  IMAD.U32 R0, R0, 0x10000, RZ ;  /* 0x0001000000007824 */ /* 0x004fc800078e00ff */
[----:B------:R-:W-:-:S04]  /*6190*/  FMUL.FTZ R0, R0, 1 ;  /* 0x3f80000000007820 */ /* 0x000fc80000410000 */
[----:B------:R0:W2:Y:S01]  /*61a0*/  F2F.F64.F32 R4, R0 ;  /* 0x0000000000047310 */ /* 0x0000a20000201800 */
[----:B------:R-:W-:Y:S05]  /*61b0*/  BRA `(.L_x_26388) ;  /* 0x0000000400b87947 */ /* 0x000fea0003800000 */
.L_x_26395:
        /* <DEDUP_REMOVED lines=11> */
.L_x_26402:
        /* <DEDUP_REMOVED lines=21> */
.L_x_26406:
[----:B------:R-:W-:Y:S05]  /*63c0*/  BSYNC B1 ;  /* 0x0000000000017941 */ /* 0x000fea0003800000 */
.L_x_26405:
[----:B------:R-:W-:Y:S01]  /*63d0*/  LEA R3, R0, 0x3b800000, 0x17 ;  /* 0x3b80000000037811 */ /* 0x000fe200078eb8ff */
[----:B------:R-:W-:-:S05]  /*63e0*/  IMAD.SHL.U32 R0, R2, 0x100000, RZ ;  /* 0x0010000002007824 */ /* 0x000fca00078e00ff */
[----:B------:R-:W-:-:S07]  /*63f0*/  LOP3.LUT R0, R3, R0, R4, 0xfe, !PT ;  /* 0x0000000003007212 */ /* 0x000fce00078efe04 */
.L_x_26404:
[----:B------:R-:W-:Y:S05]  /*6400*/  BSYNC B0 ;  /* 0x0000000000007941 */ /* 0x000fea0003800000 */
.L_x_26403:
[----:B------:R-:W-:-:S04]  /*6410*/  FMUL.FTZ R0, R0, 1 ;  /* 0x3f80000000007820 */ /* 0x000fc80000410000 */
[----:B------:R0:W2:Y:S01]  /*6420*/  F2F.F64.F32 R4, R0 ;  /* 0x0000000000047310 */ /* 0x0000a20000201800 */
[----:B------:R-:W-:Y:S05]  /*6430*/  BRA `(.L_x_26388) ;  /* 0x0000000400187947 */ /* 0x000fea0003800000 */
.L_x_26401:
        /* <DEDUP_REMOVED lines=21> */
.L_x_26410:
[----:B------:R-:W-:Y:S05]  /*6590*/  BSYNC B1 ;  /* 0x0000000000017941 */ /* 0x000fea0003800000 */
.L_x_26409:
[----:B------:R-:W-:Y:S01]  /*65a0*/  LEA R3, R0, 0x37800000, 0x17 ;  /* 0x3780000000037811 */ /* 0x000fe200078eb8ff */
[----:B------:R-:W-:-:S05]  /*65b0*/  IMAD.SHL.U32 R0, R2, 0x200000, RZ ;  /* 0x0020000002007824 */ /* 0x000fca00078e00ff */
[----:B------:R-:W-:-:S07]  /*65c0*/  LOP3.LUT R0, R3, R0, R4, 0xfe, !PT ;  /* 0x0000000003007212 */ /* 0x000fce00078efe04 */
.L_x_26408:
[----:B------:R-:W-:Y:S05]  /*65d0*/  BSYNC B0 ;  /* 0x0000000000007941 */ /* 0x000fea0003800000 */
.L_x_26407:
[----:B------:R-:W-:-:S04]  /*65e0*/  FMUL.FTZ R0, R0, 1 ;  /* 0x3f80000000007820 */ /* 0x000fc80000410000 */
[----:B------:R0:W2:Y:S01]  /*65f0*/  F2F.F64.F32 R4, R0 ;  /* 0x0000000000047310 */ /* 0x0000a20000201800 */
[----:B------:R-:W-:Y:S05]  /*6600*/  BRA `(.L_x_26388) ;  /* 0x0000000000a47947 */ /* 0x000fea0003800000 */
.L_x_26400:
        /* <DEDUP_REMOVED lines=14> */
.L_x_26414:
[----:B------:R-:W-:Y:S05]  /*66f0*/  BSYNC B0 ;  /* 0x0000000000007941 */ /* 0x000fea0003800000 */
.L_x_26413:
[----:B------:R-:W-:-:S04]  /*6700*/  FMUL.FTZ R0, R0, 1 ;  /* 0x3f80000000007820 */ /* 0x000fc80000410000 */
[----:B------:R0:W2:Y:S01]  /*6710*/  F2F.F64.F32 R4, R0 ;  /* 0x0000000000047310 */ /* 0x0000a20000201800 */
[----:B------:R-:W-:Y:S05]  /*6720*/  BRA `(.L_x_26388) ;  /* 0x00000000005c7947 */ /* 0x000fea0003800000 */
.L_x_26387:
        /* <DEDUP_REMOVED lines=16> */
.L_x_26415:
[----:B------:R-:W-:Y:S01]  /*6830*/  CS2R R4, SRZ ;  /* 0x0000000000047805 */ /* 0x000fe2000001ff00 */
[----:B------:R-:W-:Y:S06]  /*6840*/  BRA `(.L_x_26388) ;  /* 0x0000000000147947 */ /* 0x000fec0003800000 */
.L_x_26412:
[----:B------:R-:W2:Y:S02]  /*6850*/  LDG.E.64 R4, desc[UR36][R2.64] ;  /* 0x0000002402047981 */ /* 0x000ea4000c1e1b00 */
[----:B--2---:R-:W0:Y:S01]  /*6860*/  I2F.F64.U64 R4, R4 ;  /* 0x0000000400047312 */ /* 0x004e220000301800 */
[----:B------:R-:W-:Y:S05]  /*6870*/  BRA `(.L_x_26388) ;  /* 0x0000000000087947 */ /* 0x000fea0003800000 */
.L_x_26411:
[----:B------:R-:W2:Y:S02]  /*6880*/  LDG.E R2, desc[UR36][R2.64] ;  /* 0x0000002402027981 */ /* 0x000ea4000c1e1900 */
[----:B--2---:R0:W2:Y:S02]  /*6890*/  I2F.F64.U32 R4, R2 ;  /* 0x0000000200047312 */ /* 0x0040a40000201800 */
.L_x_26388:
[----:B0-----:R-:W0:Y:S01]  /*68a0*/  LDC.U8 R2, c[0x0][0x5d1] ;  /* 0x00017440ff027b82 */ /* 0x001e220000000000 */
[----:B--23-5:R-:W-:-:S08]  /*68b0*/  DADD R28, -R30, R28 ;  /* 0x000000001e1c7229 */ /* 0x02cfd0000000011c */
[----:B----4-:R-:W-:-:S08]  /*68c0*/  DMUL R28, R28, R22 ;  /* 0x000000161c1c7228 */ /* 0x010fd00000000000 */
[----:B-1----:R-:W-:Y:S01]  /*68d0*/  DFMA R4, R28, R4, R18 ;  /* 0x000000041c04722b */ /* 0x002fe20000000012 */
        /* <DEDUP_REMOVED lines=14> */
.L_x_26419:
[----:B------:R-:W0:Y:S02]  /*69c0*/  F2I.S64.F64.TRUNC R4, R4 ;  /* 0x0000000400047311 */ /* 0x000e24000030d900 */
[----:B0-----:R-:W-:-:S05]  /*69d0*/  IMAD.MOV.U32 R3, RZ, RZ, R4 ;  /* 0x000000ffff037224 */ /* 0x001fca00078e0004 */
[----:B------:R0:W-:Y:S01]  /*69e0*/  STG.E.U8 desc[UR36][R16.64], R3 ;  /* 0x0000000310007986 */ /* 0x0001e2000c101124 */
[----:B------:R-:W-:Y:S05]  /*69f0*/  BRA `(.L_x_26421) ;  /* 0x0000000c00f87947 */ /* 0x000fea0003800000 */
.L_x_26418:
        /* <DEDUP_REMOVED lines=9> */
.L_x_26423:
[----:B------:R-:W0:Y:S02]  /*6a90*/  F2I.F64.TRUNC R5, R4 ;  /* 0x0000000400057311 */ /* 0x000e24000030d100 */
[----:B0-----:R0:W-:Y:S01]  /*6aa0*/  STG.E desc[UR36][R16.64], R5 ;  /* 0x0000000510007986 */ /* 0x0011e2000c101924 */
[----:B------:R-:W-:Y:S05]  /*6ab0*/  BRA `(.L_x_26421) ;  /* 0x0000000c00c87947 */ /* 0x000fea0003800000 */
.L_x_26422:
[----:B------:R-:W0:Y:S02]  /*6ac0*/  F2I.F64.TRUNC R5, R4 ;  /* 0x0000000400057311 */ /* 0x000e24000030d100 */
[----:B0-----:R0:W-:Y:S01]  /*6ad0*/  STG.E.U16 desc[UR36][R16.64], R5 ;  /* 0x0000000510007986 */ /* 0x0011e2000c101524 */
[----:B------:R-:W-:Y:S05]  /*6ae0*/  BRA `(.L_x_26421) ;  /* 0x0000000c00bc7947 */ /* 0x000fea0003800000 */
.L_x_26417:
        /* <DEDUP_REMOVED lines=13> */
.L_x_26425:
        /* <DEDUP_REMOVED lines=8> */
.L_x_26424:
        /* <DEDUP_REMOVED lines=14> */
.L_x_26427:
        /* <DEDUP_REMOVED lines=9> */
.L_x_26426:
[----:B------:R0:W-:Y:S01]  /*6db0*/  STG.E.64 desc[UR36][R16.64], R4 ;  /* 0x0000000410007986 */ /* 0x0001e2000c101b24 */
[----:B------:R-:W-:Y:S05]  /*6dc0*/  BRA `(.L_x_26421) ;  /* 0x0000000c00047947 */ /* 0x000fea0003800000 */
.L_x_26416:
        /* <DEDUP_REMOVED lines=12> */
.L_x_26430:
[----:B------:R-:W-:-:S05]  /*6e90*/  CS2R R6, SRZ ;  /* 0x0000000000067805 */ /* 0x000fca000001ff00 */
[----:B------:R0:W-:Y:S01]  /*6ea0*/  STG.E.128 desc[UR36][R16.64], R4 ;  /* 0x0000000410007986 */ /* 0x0001e2000c101d24 */
[----:B------:R-:W-:Y:S05]  /*6eb0*/  BRA `(.L_x_26421) ;  /* 0x0000000800c87947 */ /* 0x000fea0003800000 */
.L_x_26429:
        /* <DEDUP_REMOVED lines=25> */
.L_x_26434:
[----:B------:R-:W-:Y:S05]  /*7050*/  BSYNC B0 ;  /* 0x0000000000007941 */ /* 0x000fea0003800000 */
.L_x_26433:
[----:B------:R-:W-:-:S05]  /*7060*/  LOP3.LUT R3, R0, R3, RZ, 0xfc, !PT ;  /* 0x0000000300037212 */ /* 0x000fca00078efcff */
[----:B------:R0:W-:Y:S01]  /*7070*/  STG.E.U8 desc[UR36][R16.64], R3 ;  /* 0x0000000310007986 */ /* 0x0001e2000c101124 */
[----:B------:R-:W-:Y:S05]  /*7080*/  BRA `(.L_x_26421) ;  /* 0x0000000800547947 */ /* 0x000fea0003800000 */
.L_x_26432:
        /* <DEDUP_REMOVED lines=17> */
.L_x_26436:
[----:B------:R-:W-:Y:S01]  /*71a0*/  IMAD.MOV.U32 R0, RZ, RZ, 0x7f ;  /* 0x0000007fff007424 */ /* 0x000fe200078e00ff */
[----:B------:R-:W-:-:S04]  /*71b0*/  ISETP.GT.U32.AND P0, PT, R2, 0x7f800000, PT ;  /* 0x7f8000000200780c */ /* 0x000fc80003f04070 */
[----:B------:R-:W-:-:S09]  /*71c0*/  SEL R0, R0, 0x7c, P0 ;  /* 0x0000007c00007807 */ /* 0x000fd20000000000 */
.L_x_26437:
[----:B------:R-:W-:Y:S05]  /*71d0*/  BSYNC B0 ;  /* 0x0000000000007941 */ /* 0x000fea0003800000 */
.L_x_26435:
[----:B------:R-:W-:-:S04]  /*71e0*/  LOP3.LUT R2, R3, 0x80000000, RZ, 0xc0, !PT ;  /* 0x8000000003027812 */ /* 0x000fc800078ec0ff */
[----:B------:R-:W-:-:S04]  /*71f0*/  SHF.R.U32.HI R3, RZ, 0x18, R2 ;  /* 0x00000018ff037819 */ /* 0x000fc80000011602 */
[----:B------:R-:W-:-:S05]  /*7200*/  LOP3.LUT R3, R0, R3, RZ, 0xfc, !PT ;  /* 0x0000000300037212 */ /* 0x000fca00078efcff */
[----:B------:R0:W-:Y:S01]  /*7210*/  STG.E.U8 desc[UR36][R16.64], R3 ;  /* 0x0000000310007986 */ /* 0x0001e2000c101124 */
[----:B------:R-:W-:Y:S05]  /*7220*/  BRA `(.L_x_26421) ;  /* 0x0000000400ec7947 */ /* 0x000fea0003800000 */
.L_x_26431:
        /* <DEDUP_REMOVED lines=8> */
.L_x_26428:
        /* <DEDUP_REMOVED lines=11> */
.L_x_26440:
        /* <DEDUP_REMOVED lines=21> */
.L_x_26443:
[----:B------:R-:W-:-:S04]  /*74b0*/  LOP3.LUT R2, R3, 0x80000000, RZ, 0xc0, !PT ;  /* 0x8000000003027812 */ /* 0x000fc800078ec0ff */
[----:B------:R-:W-:-:S04]  /*74c0*/  SHF.R.U32.HI R3, RZ, 0x18, R2 ;  /* 0x00000018ff037819 */ /* 0x000fc80000011602 */
[----:B------:R-:W-:-:S04]  /*74d0*/  LOP3.LUT R0, R0, R3, RZ, 0xfc, !PT ;  /* 0x0000000300007212 */ /* 0x000fc800078efcff */
[----:B------:R-:W-:-:S07]  /*74e0*/  PRMT R8, R0, 0x7610, R8 ;  /* 0x0000761000087816 */ /* 0x000fce0000000008 */
.L_x_26442:
[----:B------:R-:W-:Y:S05]  /*74f0*/  BSYNC B0 ;  /* 0x0000000000007941 */ /* 0x000fea0003800000 */
.L_x_26441:
[----:B------:R4:W-:Y:S01]  /*7500*/  STG.E.U8 desc[UR36][R16.64], R8 ;  /* 0x0000000810007986 */ /* 0x0009e2000c101124 */
[----:B------:R-:W-:Y:S05]  /*7510*/  BRA `(.L_x_26421) ;  /* 0x0000000400307947 */ /* 0x000fea0003800000 */
.L_x_26439:
        /* <DEDUP_REMOVED lines=21> */
.L_x_26446:
[----:B------:R-:W-:-:S04]  /*7670*/  LOP3.LUT R2, R3, 0x80000000, RZ, 0xc0, !PT ;  /* 0x8000000003027812 */ /* 0x000fc800078ec0ff */
[----:B------:R-:W-:-:S04]  /*7680*/  SHF.R.U32.HI R3, RZ, 0x18, R2 ;  /* 0x00000018ff037819 */ /* 0x000fc80000011602 */
[----:B------:R-:W-:-:S04]  /*7690*/  LOP3.LUT R0, R0, R3, RZ, 0xfc, !PT ;  /* 0x0000000300007212 */ /* 0x000fc800078efcff */
[----:B------:R-:W-:-:S07]  /*76a0*/  PRMT R8, R0, 0x7610, R8 ;  /* 0x0000761000087816 */ /* 0x000fce0000000008 */
.L_x_26445:
[----:B------:R-:W-:Y:S05]  /*76b0*/  BSYNC B0 ;  /* 0x0000000000007941 */ /* 0x000fea0003800000 */
.L_x_26444:
[----:B------:R3:W-:Y:S01]  /*76c0*/  STG.E.U8 desc[UR36][R16.64], R8 ;  /* 0x0000000810007986 */ /* 0x0007e2000c101124 */
[----:B------:R-:W-:Y:S05]  /*76d0*/  BRA `(.L_x_26421) ;  /* 0x0000000000c07947 */ /* 0x000fea0003800000 */
.L_x_26438:
        /* <DEDUP_REMOVED lines=26> */
.L_x_26420:
        /* <DEDUP_REMOVED lines=16> */
.L_x_26449:
[----:B------:R-:W-:Y:S05]  /*7980*/  BRA `(.L_x_26421) ;  /* 0x0000000000147947 */ /* 0x000fea0003800000 */
.L_x_26448:
[----:B------:R-:W0:Y:S02]  /*7990*/  F2I.U64.F64.TRUNC R4, R4 ;  /* 0x0000000400047311 */ /* 0x000e24000030d800 */
[----:B0-----:R2:W-:Y:S01]  /*79a0*/  STG.E.64 desc[UR36][R16.64], R4 ;  /* 0x0000000410007986 */ /* 0x0015e2000c101b24 */
[----:B------:R-:W-:Y:S05]  /*79b0*/  BRA `(.L_x_26421) ;  /* 0x0000000000087947 */ /* 0x000fea0003800000 */
.L_x_26447:
[----:B------:R-:W0:Y:S02]  /*79c0*/  F2I.U32.F64.TRUNC R5, R4 ;  /* 0x0000000400057311 */ /* 0x000e24000030d000 */
[----:B0-----:R0:W-:Y:S02]  /*79d0*/  STG.E desc[UR36][R16.64], R5 ;  /* 0x0000000510007986 */ /* 0x0011e4000c101924 */
.L_x_26421:
[----:B------:R-:W-:-:S04]  /*79e0*/  IMAD R23, R26, 0x200, R25 ;  /* 0x000002001a177824 */ /* 0x000fc800078e0219 */
[----:B------:R-:W-:-:S07]  /*79f0*/  VIADD R23, R23, 0x80 ;  /* 0x0000008017177836 */ /* 0x000fce0000000000 */
.L_x_26249:
[----:B------:R-:W-:Y:S05]  /*7a00*/  BSYNC B6 ;  /* 0x0000000000067941 */ /* 0x000fea0003800000 */
.L_x_26248:
[----:B------:R-:W-:Y:S01]  /*7a10*/  ULDC UR4, c[0x0][0x210] ;  /* 0x0000840000047ab9 */ /* 0x000fe20000000800 */
[----:B------:R-:W-:Y:S01]  /*7a20*/  BSSY B6, `(.L_x_26450) ;  /* 0x0000798000067945 */ /* 0x000fe20003800000 */
[----:B------:R-:W-:-:S13]  /*7a30*/  ISETP.GE.AND P0, PT, R23, UR4, PT ;  /* 0x0000000417007c0c */ /* 0x000fda000bf06270 */
[----:B------:R-:W-:Y:S05]  /*7a40*/  @P0 BRA `(.L_x_26451) ;  /* 0x0000007800540947 */ /* 0x000fea0003800000 */
[----:B01----:R-:W0:Y:S01]  /*7a50*/  LDC R3, c[0x0][0x218] ;  /* 0x00008600ff037b82 */ /* 0x003e220000000800 */
[----:B------:R-:W-:Y:S01]  /*7a60*/  IMAD.MOV.U32 R2, RZ, RZ, RZ ;  /* 0x000000ffff027224 */ /* 0x000fe200078e00ff */
[----:B------:R-:W-:Y:S01]  /*7a70*/  CS2R R18, SRZ ;  /* 0x0000000000127805 */ /* 0x000fe2000001ff00 */
        /* <DEDUP_REMOVED lines=453> */
.L_x_26452:
        /* <DEDUP_REMOVED lines=21> */
.L_x_26456:
[----:B------:R-:W2:Y:S02]  /*9820*/  LDG.E.U8 R4, desc[UR36][R4.64] ;  /* 0x0000002404047981 */ /* 0x000ea4000c1e1100 */
[----:B--2---:R0:W1:Y:S01]  /*9830*/  I2F.F64.U16 R28, R4 ;  /* 0x00000004001c7312 */ /* 0x0040620000101800 */
[----:B------:R-:W-:Y:S05]  /*9840*/  BRA `(.L_x_26458) ;  /* 0x0000000c00707947 */ /* 0x000fea0003800000 */
.L_x_26455:
        /* <DEDUP_REMOVED lines=9> */
.L_x_26460:
[----:B------:R-:W2:Y:S02]  /*98e0*/  LDG.E R4, desc[UR36][R4.64] ;  /* 0x0000002404047981 */ /* 0x000ea4000c1e1900 */
[----:B--2---:R0:W1:Y:S01]  /*98f0*/  I2F.F64 R28, R4 ;  /* 0x00000004001c7312 */ /* 0x0040620000201c00 */
[----:B------:R-:W-:Y:S05]  /*9900*/  BRA `(.L_x_26458) ;  /* 0x0000000c00407947 */ /* 0x000fea0003800000 */
.L_x_26459:
[----:B------:R-:W2:Y:S02]  /*9910*/  LDG.E.U16 R4, desc[UR36][R4.64] ;  /* 0x0000002404047981 */ /* 0x000ea4000c1e1500 */
[----:B--2---:R0:W1:Y:S01]  /*9920*/  I2F.F64.S16 R28, R4 ;  /* 0x00000004001c7312 */ /* 0x0040620000101c00 */
[----:B------:R-:W-:Y:S05]  /*9930*/  BRA `(.L_x_26458) ;  /* 0x0000000c00347947 */ /* 0x000fea0003800000 */
.L_x_26454:
        /* <DEDUP_REMOVED lines=10> */
.L_x_26462:
[----:B------:R-:W2:Y:S02]  /*99e0*/  LDG.E.U16 R0, desc[UR36][R4.64] ;  /* 0x0000002404007981 */ /* 0x000ea4000c1e1500 */
[----:B--2---:R-:W-:-:S05]  /*99f0*/  HADD2.F32 R0, -RZ, R0.H0_H0 ;  /* 0x20000000ff007230 */ /* 0x004fca0000004100 */
[----:B------:R-:W-:-:S04]  /*9a00*/  FMUL.FTZ R0, R0, 1 ;  /* 0x3f80000000007820 */ /* 0x000fc80000410000 */
[----:B------:R0:W1:Y:S01]  /*9a10*/  F2F.F64.F32 R28, R0 ;  /* 0x00000000001c7310 */ /* 0x0000620000201800 */
[----:B------:R-:W-:Y:S05]  /*9a20*/  BRA `(.L_x_26458) ;  /* 0x0000000800f87947 */ /* 0x000fea0003800000 */
.L_x_26461:
        /* <DEDUP_REMOVED lines=10> */
.L_x_26464:
[----:B------:R-:W2:Y:S02]  /*9ad0*/  LDG.E.U16 R4, desc[UR36][R4.64] ;  /* 0x0000002404047981 */ /* 0x000ea4000c1e1500 */
[----:B--2---:R-:W-:-:S05]  /*9ae0*/  HADD2.F32 R0, -RZ, R4.H0_H0 ;  /* 0x20000004ff007230 */ /* 0x004fca0000004100 */
[----:B------:R-:W-:-:S04]  /*9af0*/  FMUL.FTZ R0, R0, 1 ;  /* 0x3f80000000007820 */ /* 0x000fc80000410000 */
[----:B------:R0:W1:Y:S01]  /*9b00*/  F2F.F64.F32 R28, R0 ;  /* 0x00000000001c7310 */ /* 0x0000620000201800 */
[----:B------:R-:W-:Y:S05]  /*9b10*/  BRA `(.L_x_26458) ;  /* 0x0000000800bc7947 */ /* 0x000fea0003800000 */
.L_x_26463:
[----:B------:R0:W5:Y:S01]  /*9b20*/  LDG.E.64 R28, desc[UR36][R4.64] ;  /* 0x00000024041c7981 */ /* 0x000162000c1e1b00 */
[----:B------:R-:W-:Y:S05]  /*9b30*/  BRA `(.L_x_26458) ;  /* 0x0000000800b47947 */ /* 0x000fea0003800000 */
.L_x_26453:
        /* <DEDUP_REMOVED lines=13> */
.L_x_26467:
[----:B------:R0:W5:Y:S01]  /*9c10*/  LDG.E.64 R28, desc[UR36][R4.64] ;  /* 0x00000024041c7981 */ /* 0x000162000c1e1b00 */
[----:B------:R-:W-:Y:S05]  /*9c20*/  BRA `(.L_x_26458) ;  /* 0x0000000800787947 */ /* 0x000fea0003800000 */
.L_x_26466:
        /* <DEDUP_REMOVED lines=28> */
.L_x_26469:
        /* <DEDUP_REMOVED lines=15> */
.L_x_26468:
[----:B------:R-:W2:Y:S02]  /*9ee0*/  LDG.E.U16 R0, desc[UR36][R4.64] ;  /* 0x0000002404007981 */ /* 0x000ea4000c1e1500 */
[----:B--2---:R-:W-:-:S04]  /*9ef0*/  IMAD.U32 R0, R0, 0x10000, RZ ;  /* 0x0001000000007824 */ /* 0x004fc800078e00ff */
[----:B------:R-:W-:-:S04]  /*9f00*/  FMUL.FTZ R0, R0, 1 ;  /* 0x3f80000000007820 */ /* 0x000fc80000410000 */
[----:B------:R0:W1:Y:S01]  /*9f10*/  F2F.F64.F32 R28, R0 ;  /* 0x00000000001c7310 */ /* 0x0000620000201800 */
[----:B------:R-:W-:Y:S05]  /*9f20*/  BRA `(.L_x_26458) ;  /* 0x0000000400b87947 */ /* 0x000fea0003800000 */
.L_x_26465:
        /* <DEDUP_REMOVED lines=11> */
.L_x_26472:
        /* <DEDUP_REMOVED lines=21> */
.L_x_26476:
[----:B------:R-:W-:Y:S05]  /*a130*/  BSYNC B1 ;  /* 0x0000000000017941 */ /* 0x000fea0003800000 */
.L_x_26475:
[----:B------:R-:W-:Y:S01]  /*a140*/  LEA R5, R0, 0x3b800000, 0x17 ;  /* 0x3b80000000057811 */ /* 0x000fe200078eb8ff */
[----:B------:R-:W-:-:S05]  /*a150*/  IMAD.SHL.U32 R0, R3, 0x100000, RZ ;  /* 0x0010000003007824 */ /* 0x000fca00078e00ff */
[----:B------:R-:W-:-:S07]  /*a160*/  LOP3.LUT R0, R5, R0, R6, 0xfe, !PT ;  /* 0x0000000005007212 */ /* 0x000fce00078efe06 */
.L_x_26474:
[----:B------:R-:W-:Y:S05]  /*a170*/  BSYNC B0 ;  /* 0x0000000000007941 */ /* 0x000fea0003800000 */
.L_x_26473:
[----:B------:R-:W-:-:S04]  /*a180*/  FMUL.FTZ R0, R0, 1 ;  /* 0x3f80000000007820 */ /* 0x000fc80000410000 */
[----:B------:R0:W1:Y:S01]  /*a190*/  F2F.F64.F32 R28, R0 ;  /* 0x00000000001c7310 */ /* 0x0000620000201800 */
[----:B------:R-:W-:Y:S05]  /*a1a0*/  BRA `(.L_x_26458) ;  /* 0x0000000400187947 */ /* 0x000fea0003800000 */
.L_x_26471:
        /* <DEDUP_REMOVED lines=21> */
.L_x_26480:
[----:B------:R-:W-:Y:S05]  /*a300*/  BSYNC B1 ;  /* 0x0000000000017941 */ /* 0x000fea0003800000 */
.L_x_26479:
[----:B------:R-:W-:Y:S01]  /*a310*/  LEA R5, R0, 0x37800000, 0x17 ;  /* 0x3780000000057811 */ /* 0x000fe200078eb8ff */
[----:B------:R-:W-:-:S05]  /*a320*/  IMAD.SHL.U32 R0, R3, 0x200000, RZ ;  /* 0x0020000003007824 */ /* 0x000fca00078e00ff */
[----:B------:R-:W-:-:S07]  /*a330*/  LOP3.LUT R0, R5, R0, R6, 0xfe, !PT ;  /* 0x0000000005007212 */ /* 0x000fce00078efe06 */
.L_x_26478:
[----:B------:R-:W-:Y:S05]  /*a340*/  BSYNC B0 ;  /* 0x0000000000007941 */ /* 0x000fea0003800000 */
.L_x_26477:
[----:B------:R-:W-:-:S04]  /*a350*/  FMUL.FTZ R0, R0, 1 ;  /* 0x3f80000000007820 */ /* 0x000fc80000410000 */
[----:B------:R0:W1:Y:S01]  /*a360*/  F2F.F64.F32 R28, R0 ;  /* 0x00000000001c7310 */ /* 0x0000620000201800 */
[----:B------:R-:W-:Y:S05]  /*a370*/  BRA `(.L_x_26458) ;  /* 0x0000000000a47947 */ /* 0x000fea0003800000 */
.L_x_26470:
        /* <DEDUP_REMOVED lines=14> */
.L_x_26484:
[----:B------:R-:W-:Y:S05]  /*a460*/  BSYNC B0 ;  /* 0x0000000000007941 */ /* 0x000fea0003800000 */
.L_x_26483:
[----:B------:R-:W-:-:S04]  /*a470*/  FMUL.FTZ R0, R0, 1 ;  /* 0x3f80000000007820 */ /* 0x000fc80000410000 */
[----:B------:R3:W4:Y:S01]  /*a480*/  F2F.F64.F32 R28, R0 ;  /* 0x00000000001c7310 */ /* 0x0007220000201800 */
[----:B------:R-:W-:Y:S05]  /*a490*/  BRA `(.L_x_26458) ;  /* 0x00000000005c7947 */ /* 0x000fea0003800000 */
.L_x_26457:
        /* <DEDUP_REMOVED lines=16> */
.L_x_26485:
[----:B------:R-:W-:Y:S01]  /*a5a0*/  CS2R R28, SRZ ;  /* 0x00000000001c7805 */ /* 0x000fe2000001ff00 */
[----:B------:R-:W-:Y:S06]  /*a5b0*/  BRA `(.L_x_26458) ;  /* 0x0000000000147947 */ /* 0x000fec0003800000 */
.L_x_26482:
[----:B------:R-:W2:Y:S02]  /*a5c0*/  LDG.E.64 R28, desc[UR36][R4.64] ;  /* 0x00000024041c7981 */ /* 0x000ea4000c1e1b00 */
[----:B--2---:R-:W2:Y:S01]  /*a5d0*/  I2F.F64.U64 R28, R28 ;  /* 0x0000001c001c7312 */ /* 0x004ea20000301800 */
[----:B------:R-:W-:Y:S05]  /*a5e0*/  BRA `(.L_x_26458) ;  /* 0x0000000000087947 */ /* 0x000fea0003800000 */
.L_x_26481:
[----:B------:R-:W2:Y:S02]  /*a5f0*/  LDG.E R4, desc[UR36][R4.64] ;  /* 0x0000002404047981 */ /* 0x000ea4000c1e1900 */
[----:B--2---:R0:W1:Y:S02]  /*a600*/  I2F.F64.U32 R28, R4 ;  /* 0x00000004001c7312 */ /* 0x0040640000201800 */
.L_x_26458:
        /* <DEDUP_REMOVED lines=18> */
.L_x_26489:
[----:B------:R-:W3:Y:S02]  /*a730*/  LDG.E.U8 R4, desc[UR36][R4.64] ;  /* 0x0000002404047981 */ /* 0x000ee4000c1e1100 */
[----:B---3--:R0:W3:Y:S01]  /*a740*/  I2F.F64.U16 R26, R4 ;  /* 0x00000004001a7312 */ /* 0x0080e20000101800 */
[----:B------:R-:W-:Y:S05]  /*a750*/  BRA `(.L_x_26491) ;  /* 0x0000000c00707947 */ /* 0x000fea0003800000 */
.L_x_26488:
        /* <DEDUP_REMOVED lines=9> */
.L_x_26493:
[----:B------:R-:W3:Y:S02]  /*a7f0*/  LDG.E R4, desc[UR36][R4.64] ;  /* 0x0000002404047981 */ /* 0x000ee4000c1e1900 */
[----:B---3--:R0:W3:Y:S01]  /*a800*/  I2F.F64 R26, R4 ;  /* 0x00000004001a7312 */ /* 0x0080e20000201c00 */
[----:B------:R-:W-:Y:S05]  /*a810*/  BRA `(.L_x_26491) ;  /* 0x0000000c00407947 */ /* 0x000fea0003800000 */
.L_x_26492:
[----:B------:R-:W3:Y:S02]  /*a820*/  LDG.E.U16 R4, desc[UR36][R4.64] ;  /* 0x0000002404047981 */ /* 0x000ee4000c1e1500 */
[----:B---3--:R0:W3:Y:S01]  /*a830*/  I2F.F64.S16 R26, R4 ;  /* 0x00000004001a7312 */ /* 0x0080e20000101c00 */
[----:B------:R-:W-:Y:S05]  /*a840*/  BRA `(.L_x_26491) ;  /* 0x0000000c00347947 */ /* 0x000fea0003800000 */
.L_x_26487:
        /* <DEDUP_REMOVED lines=10> */
.L_x_26495:
[----:B------:R-:W3:Y:S02]  /*a8f0*/  LDG.E.U16 R0, desc[UR36][R4.64] ;  /* 0x0000002404007981 */ /* 0x000ee4000c1e1500 */
[----:B---3--:R-:W-:-:S05]  /*a900*/  HADD2.F32 R0, -RZ, R0.H0_H0 ;  /* 0x20000000ff007230 */ /* 0x008fca0000004100 */
[----:B------:R-:W-:-:S04]  /*a910*/  FMUL.FTZ R0, R0, 1 ;  /* 0x3f80000000007820 */ /* 0x000fc80000410000 */
[----:B------:R0:W3:Y:S01]  /*a920*/  F2F.F64.F32 R26, R0 ;  /* 0x00000000001a7310 */ /* 0x0000e20000201800 */
[----:B------:R-:W-:Y:S05]  /*a930*/  BRA `(.L_x_26491) ;  /* 0x0000000800f87947 */ /* 0x000fea0003800000 */
.L_x_26494:
        /* <DEDUP_REMOVED lines=10> */
.L_x_26497:
[----:B------:R-:W3:Y:S02]  /*a9e0*/  LDG.E.U16 R4, desc[UR36][R4.64] ;  /* 0x0000002404047981 */ /* 0x000ee4000c1e1500 */
[----:B---3--:R-:W-:-:S05]  /*a9f0*/  HADD2.F32 R0, -RZ, R4.H0_H0 ;  /* 0x20000004ff007230 */ /* 0x008fca0000004100 */
[----:B------:R-:W-:-:S04]  /*aa00*/  FMUL.FTZ R0, R0, 1 ;  /* 0x3f80000000007820 */ /* 0x000fc80000410000 */
[----:B------:R0:W3:Y:S01]  /*aa10*/  F2F.F64.F32 R26, R0 ;  /* 0x00000000001a7310 */ /* 0x0000e20000201800 */
[----:B------:R-:W-:Y:S05]  /*aa20*/  BRA `(.L_x_26491) ;  /* 0x0000000800bc7947 */ /* 0x000fea0003800000 */
.L_x_26496:
[----:B------:R0:W5:Y:S01]  /*aa30*/  LDG.E.64 R26, desc[UR36][R4.64] ;  /* 0x00000024041a7981 */ /* 0x000162000c1e1b00 */
[----:B------:R-:W-:Y:S05]  /*aa40*/  BRA `(.L_x_26491) ;  /* 0x0000000800b47947 */ /* 0x000fea0003800000 */
.L_x_26486:
        /* <DEDUP_REMOVED lines=13> */
.L_x_26500:
[----:B------:R0:W5:Y:S01]  /*ab20*/  LDG.E.64 R26, desc[UR36][R4.64] ;  /* 0x00000024041a7981 */ /* 0x000162000c1e1b00 */
[----:B------:R-:W-:Y:S05]  /*ab30*/  BRA `(.L_x_26491) ;  /* 0x0000000800787947 */ /* 0x000fea0003800000 */
.L_x_26499:
        /* <DEDUP_REMOVED lines=28> */
.L_x_26502:
        /* <DEDUP_REMOVED lines=15> */
.L_x_26501:
[----:B------:R-:W3:Y:S02]  /*adf0*/  LDG.E.U16 R0, desc[UR36][R4.64] ;  /* 0x0000002404007981 */ /* 0x000ee4000c1e1500 */
[----:B---3--:R-:W-:-:S04]  /*ae00*/  IMAD.U32 R0, R0, 0x10000, RZ ;  /* 0x0001000000007824 */ /* 0x008fc800078e00ff */
[----:B------:R-:W-:-:S04]  /*ae10*/  FMUL.FTZ R0, R0, 1 ;  /* 0x3f80000000007820 */ /* 0x000fc80000410000 */
[----:B------:R0:W3:Y:S01]  /*ae20*/  F2F.F64.F32 R26, R0 ;  /* 0x00000000001a7310 */ /* 0x0000e20000201800 */
[----:B------:R-:W-:Y:S05]  /*ae30*/  BRA `(.L_x_26491) ;  /* 0x0000000400b87947 */ /* 0x000fea0003800000 */
.L_x_26498:
        /* <DEDUP_REMOVED lines=11> */
.L_x_26505:
        /* <DEDUP_REMOVED lines=21> */
.L_x_26509:
[----:B------:R-:W-:Y:S05]  /*b040*/  BSYNC B1 ;  /* 0x0000000000017941 */ /* 0x000fea0003800000 */
.L_x_26508:
[----:B------:R-:W-:Y:S01]  /*b050*/  LEA R5, R0, 0x3b800000, 0x17 ;  /* 0x3b80000000057811 */ /* 0x000fe200078eb8ff */
[----:B------:R-:W-:-:S05]  /*b060*/  IMAD.SHL.U32 R0, R3, 0x100000, RZ ;  /* 0x0010000003007824 */ /* 0x000fca00078e00ff */
[----:B------:R-:W-:-:S07]  /*b070*/  LOP3.LUT R0, R5, R0, R6, 0xfe, !PT ;  /* 0x0000000005007212 */ /* 0x000fce00078efe06 */
.L_x_26507:
[----:B------:R-:W-:Y:S05]  /*b080*/  BSYNC B0 ;  /* 0x0000000000007941 */ /* 0x000fea0003800000 */
.L_x_26506:
[----:B------:R-:W-:-:S04]  /*b090*/  FMUL.FTZ R0, R0, 1 ;  /* 0x3f80000000007820 */ /* 0x000fc80000410000 */
[----:B------:R0:W3:Y:S01]  /*b0a0*/  F2F.F64.F32 R26, R0 ;  /* 0x00000000001a7310 */ /* 0x0000e20000201800 */
[----:B------:R-:W-:Y:S05]  /*b0b0*/  BRA `(.L_x_26491) ;  /* 0x0000000400187947 */ /* 0x000fea0003800000 */
.L_x_26504:
        /* <DEDUP_REMOVED lines=21> */
.L_x_26513:
[----:B------:R-:W-:Y:S05]  /*b210*/  BSYNC B1 ;  /* 0x0000000000017941 */ /* 0x000fea0003800000 */
.L_x_26512:
[----:B------:R-:W-:Y:S01]  /*b220*/  LEA R5, R0, 0x37800000, 0x17 ;  /* 0x3780000000057811 */ /* 0x000fe200078eb8ff */
[----:B------:R-:W-:-:S05]  /*b230*/  IMAD.SHL.U32 R0, R3, 0x200000, RZ ;  /* 0x0020000003007824 */ /* 0x000fca00078e00ff */
[----:B------:R-:W-:-:S07]  /*b240*/  LOP3.LUT R0, R5, R0, R6, 0xfe, !PT ;  /* 0x0000000005007212 */ /* 0x000fce00078efe06 */
.L_x_26511:
[----:B------:R-:W-:Y:S05]  /*b250*/  BSYNC B0 ;  /* 0x0000000000007941 */ /* 0x000fea0003800000 */
.L_x_26510:
[----:B------:R-:W-:-:S04]  /*b260*/  FMUL.FTZ R0, R0, 1 ;  /* 0x3f80000000007820 */ /* 0x000fc80000410000 */
[----:B------:R0:W3:Y:S01]  /*b270*/  F2F.F64.F32 R26, R0 ;  /* 0x00000000001a7310 */ /* 0x0000e20000201800 */
[----:B------:R-:W-:Y:S05]  /*b280*/  BRA `(.L_x_26491) ;  /* 0x0000000000a47947 */ /* 0x000fea0003800000 */
.L_x_26503:
        /* <DEDUP_REMOVED lines=14> */
.L_x_26517:
[----:B------:R-:W-:Y:S05]  /*b370*/  BSYNC B0 ;  /* 0x0000000000007941 */ /* 0x000fea0003800000 */
.L_x_26516:
[----:B------:R-:W-:-:S04]  /*b380*/  FMUL.FTZ R0, R0, 1 ;  /* 0x3f80000000007820 */ /* 0x000fc80000410000 */
[----:B------:R0:W3:Y:S01]  /*b390*/  F2F.F64.F32 R26, R0 ;  /* 0x00000000001a7310 */ /* 0x0000e20000201800 */
[----:B------:R-:W-:Y:S05]  /*b3a0*/  BRA `(.L_x_26491) ;  /* 0x00000000005c7947 */ /* 0x000fea0003800000 */
.L_x_26490:
        /* <DEDUP_REMOVED lines=16> */
.L_x_26518:
[----:B------:R-:W-:Y:S01]  /*b4b0*/  CS2R R26, SRZ ;  /* 0x00000000001a7805 */ /* 0x000fe2000001ff00 */
[----:B------:R-:W-:Y:S06]  /*b4c0*/  BRA `(.L_x_26491) ;  /* 0x0000000000147947 */ /* 0x000fec0003800000 */
.L_x_26515:
[----:B------:R-:W3:Y:S02]  /*b4d0*/  LDG.E.64 R26, desc[UR36][R4.64] ;  /* 0x00000024041a7981 */ /* 0x000ee4000c1e1b00 */
[----:B---3--:R-:W0:Y:S01]  /*b4e0*/  I2F.F64.U64 R26, R26 ;  /* 0x0000001a001a7312 */ /* 0x008e220000301800 */
[----:B------:R-:W-:Y:S05]  /*b4f0*/  BRA `(.L_x_26491) ;  /* 0x0000000000087947 */ /* 0x000fea0003800000 */
.L_x_26514:
[----:B------:R-:W3:Y:S02]  /*b500*/  LDG.E R4, desc[UR36][R4.64] ;  /* 0x0000002404047981 */ /* 0x000ee4000c1e1900 */
[----:B---3--:R0:W3:Y:S02]  /*b510*/  I2F.F64.U32 R26, R4 ;  /* 0x00000004001a7312 */ /* 0x0080e40000201800 */
.L_x_26491:
        /* <DEDUP_REMOVED lines=18> */
.L_x_26522:
[----:B------:R-:W2:Y:S02]  /*b640*/  LDG.E.U8 R4, desc[UR36][R4.64] ;  /* 0x0000002404047981 */ /* 0x000ea4000c1e1100 */
[----:B--2---:R0:W1:Y:S01]  /*b650*/  I2F.F64.U16 R24, R4 ;  /* 0x0000000400187312 */ /* 0x0040620000101800 */
[----:B------:R-:W-:Y:S05]  /*b660*/  BRA `(.L_x_26524) ;  /* 0x0000000c00707947 */ /* 0x000fea0003800000 */
.L_x_26521:
        /* <DEDUP_REMOVED lines=9> */
.L_x_26526:
[----:B------:R-:W2:Y:S02]  /*b700*/  LDG.E R4, desc[UR36][R4.64] ;  /* 0x0000002404047981 */ /* 0x000ea4000c1e1900 */
[----:B--2---:R0:W1:Y:S01]  /*b710*/  I2F.F64 R24, R4 ;  /* 0x0000000400187312 */ /* 0x0040620000201c00 */
[----:B------:R-:W-:Y:S05]  /*b720*/  BRA `(.L_x_26524) ;  /* 0x0000000c00407947 */ /* 0x000fea0003800000 */
.L_x_26525:
[----:B------:R-:W2:Y:S02]  /*b730*/  LDG.E.U16 R4, desc[UR36][R4.64] ;  /* 0x0000002404047981 */ /* 0x000ea4000c1e1500 */
[----:B--2---:R0:W1:Y:S01]  /*b740*/  I2F.F64.S16 R24, R4 ;  /* 0x0000000400187312 */ /* 0x0040620000101c00 */
[----:B------:R-:W-:Y:S05]  /*b750*/  BRA `(.L_x_26524) ;  /* 0x0000000c00347947 */ /* 0x000fea0003800000 */
.L_x_26520:
        /* <DEDUP_REMOVED lines=10> */
.L_x_26528:
[----:B------:R-:W2:Y:S02]  /*b800*/  LDG.E.U16 R0, desc[UR36][R4.64] ;  /* 0x0000002404007981 */ /* 0x000ea4000c1e1500 */
[----:B--2---:R-:W-:-:S05]  /*b810*/  HADD2.F32 R0, -RZ, R0.H0_H0 ;  /* 0x20000000ff007230 */ /* 0x004fca0000004100 */
[----:B------:R-:W-:-:S04]  /*b820*/  FMUL.FTZ R0, R0, 1 ;  /* 0x3f80000000007820 */ /* 0x000fc80000410000 */
[----:B------:R0:W1:Y:S01]  /*b830*/  F2F.F64.F32 R24, R0 ;  /* 0x0000000000187310 */ /* 0x0000620000201800 */
[----:B------:R-:W-:Y:S05]  /*b840*/  BRA `(.L_x_26524) ;  /* 0x0000000800f87947 */ /* 0x000fea0003800000 */
.L_x_26527:
        /* <DEDUP_REMOVED lines=10> */
.L_x_26530:
[----:B------:R-:W2:Y:S02]  /*b8f0*/  LDG.E.U16 R4, desc[UR36][R4.64] ;  /* 0x0000002404047981 */ /* 0x000ea4000c1e1500 */
[----:B--2---:R-:W-:-:S05]  /*b900*/  HADD2.F32 R0, -RZ, R4.H0_H0 ;  /* 0x20000004ff007230 */ /* 0x004fca0000004100 */
[----:B------:R-:W-:-:S04]  /*b910*/  FMUL.FTZ R0, R0, 1 ;  /* 0x3f80000000007820 */ /* 0x000fc80000410000 */
[----:B------:R0:W1:Y:S01]  /*b920*/  F2F.F64.F32 R24, R0 ;  /* 0x0000000000187310 */ /* 0x0000620000201800 */
[----:B------:R-:W-:Y:S05]  /*b930*/  BRA `(.L_x_26524) ;  /* 0x0000000800bc7947 */ /* 0x000fea0003800000 */
.L_x_26529:
[----:B------:R0:W5:Y:S01]  /*b940*/  LDG.E.64 R24, desc[UR36][R4.64] ;  /* 0x0000002404187981 */ /* 0x000162000c1e1b00 */
[----:B------:R-:W-:Y:S05]  /*b950*/  BRA `(.L_x_26524) ;  /* 0x0000000800b47947 */ /* 0x000fea0003800000 */
.L_x_26519:
        /* <DEDUP_REMOVED lines=13> */
.L_x_26533:
[----:B------:R0:W5:Y:S01]  /*ba30*/  LDG.E.64 R24, desc[UR36][R4.64] ;  /* 0x0000002404187981 */ /* 0x000162000c1e1b00 */
[----:B------:R-:W-:Y:S05]  /*ba40*/  BRA `(.L_x_26524) ;  /* 0x0000000800787947 */ /* 0x000fea0003800000 */
.L_x_26532:
        /* <DEDUP_REMOVED lines=28> */
.L_x_26535:
        /* <DEDUP_REMOVED lines=15> */
.L_x_26534:
[----:B------:R-:W2:Y:S02]  /*bd00*/  LDG.E.U16 R0, desc[UR36][R4.64] ;  /* 0x0000002404007981 */ /* 0x000ea4000c1e1500 */
[----:B--2---:R-:W-:-:S04]  /*bd10*/  IMAD.U32 R0, R0, 0x10000, RZ ;  /* 0x0001000000007824 */ /* 0x004fc800078e00ff */
[----:B------:R-:W-:-:S04]  /*bd20*/  FMUL.FTZ R0, R0, 1 ;  /* 0x3f80000000007820 */ /* 0x000fc80000410000 */
[----:B------:R0:W1:Y:S01]  /*bd30*/  F2F.F64.F32 R24, R0 ;  /* 0x0000000000187310 */ /* 0x0000620000201800 */
[----:B------:R-:W-:Y:S05]  /*bd40*/  BRA `(.L_x_26524) ;  /* 0x0000000400b87947 */ /* 0x000fea0003800000 */
.L_x_26531:
        /* <DEDUP_REMOVED lines=9> */
[----:B--2---:R2:W0:Y:S01]  /*bde0*/  I2F.F64.U16 R24, R4 ;  /* 0x0000000400187312 */ /* 0x0044220000101800 */
[----:B------:R-:W-:Y:S05]  /*bdf0*/  BRA `(.L_x_26524) ;  /* 0x00000004008c7947 */ /* 0x000fea0003800000 */
.L_x_26538:
        /* <DEDUP_REMOVED lines=21> */
.L_x_26542:
[----:B------:R-:W-:Y:S05]  /*bf50*/  BSYNC B1 ;  /* 0x0000000000017941 */ /* 0x000fea0003800000 */
.L_x_26541:
[----:B------:R-:W-:Y:S01]  /*bf60*/  LEA R5, R0, 0x3b800000, 0x17 ;  /* 0x3b80000000057811 */ /* 0x000fe200078eb8ff */
[----:B------:R-:W-:-:S05]  /*bf70*/  IMAD.SHL.U32 R0, R3, 0x100000, RZ ;  /* 0x0010000003007824 */ /* 0x000fca00078e00ff */
[----:B------:R-:W-:-:S07]  /*bf80*/  LOP3.LUT R0, R5, R0, R6, 0xfe, !PT ;  /* 0x0000000005007212 */ /* 0x000fce00078efe06 */
.L_x_26540:
[----:B------:R-:W-:Y:S05]  /*bf90*/  BSYNC B0 ;  /* 0x0000000000007941 */ /* 0x000fea0003800000 */
.L_x_26539:
[----:B------:R-:W-:-:S04]  /*bfa0*/  FMUL.FTZ R0, R0, 1 ;  /* 0x3f80000000007820 */ /* 0x000fc80000410000 */
[----:B------:R0:W1:Y:S01]  /*bfb0*/  F2F.F64.F32 R24, R0 ;  /* 0x0000000000187310 */ /* 0x0000620000201800 */
[----:B------:R-:W-:Y:S05]  /*bfc0*/  BRA `(.L_x_26524) ;  /* 0x0000000400187947 */ /* 0x000fea0003800000 */
.L_x_26537:
        /* <DEDUP_REMOVED lines=21> */
.L_x_26546:
[----:B------:R-:W-:Y:S05]  /*c120*/  BSYNC B1 ;  /* 0x0000000000017941 */ /* 0x000fea0003800000 */
.L_x_26545:
[----:B------:R-:W-:Y:S01]  /*c130*/  LEA R5, R0, 0x37800000, 0x17 ;  /* 0x3780000000057811 */ /* 0x000fe200078eb8ff */
[----:B------:R-:W-:-:S05]  /*c140*/  IMAD.SHL.U32 R0, R3, 0x200000, RZ ;  /* 0x0020000003007824 */ /* 0x000fca00078e00ff */
[----:B------:R-:W-:-:S07]  /*c150*/  LOP3.LUT R0, R5, R0, R6, 0xfe, !PT ;  /* 0x0000000005007212 */ /* 0x000fce00078efe06 */
.L_x_26544:
[----:B------:R-:W-:Y:S05]  /*c160*/  BSYNC B0 ;  /* 0x0000000000007941 */ /* 0x000fea0003800000 */
.L_x_26543:
[----:B------:R-:W-:-:S04]  /*c170*/  FMUL.FTZ R0, R0, 1 ;  /* 0x3f80000000007820 */ /* 0x000fc80000410000 */
[----:B------:R0:W1:Y:S01]  /*c180*/  F2F.F64.F32 R24, R0 ;  /* 0x0000000000187310 */ /* 0x0000620000201800 */
[----:B------:R-:W-:Y:S05]  /*c190*/  BRA `(.L_x_26524) ;  /* 0x0000000000a47947 */ /* 0x000fea0003800000 */
.L_x_26536:
        /* <DEDUP_REMOVED lines=14> */
.L_x_26550:
[----:B------:R-:W-:Y:S05]  /*c280*/  BSYNC B0 ;  /* 0x0000000000007941 */ /* 0x000fea0003800000 */
.L_x_26549:
[----:B------:R-:W-:-:S04]  /*c290*/  FMUL.FTZ R0, R0, 1 ;  /* 0x3f80000000007820 */ /* 0x000fc80000410000 */
[----:B------:R0:W1:Y:S01]  /*c2a0*/  F2F.F64.F32 R24, R0 ;  /* 0x0000000000187310 */ /* 0x0000620000201800 */
[----:B------:R-:W-:Y:S05]  /*c2b0*/  BRA `(.L_x_26524) ;  /* 0x00000000005c7947 */ /* 0x000fea0003800000 */
.L_x_26523:
        /* <DEDUP_REMOVED lines=16> */
.L_x_26551:
[----:B------:R-:W-:Y:S01]  /*c3c0*/  CS2R R24, SRZ ;  /* 0x0000000000187805 */ /* 0x000fe2000001ff00 */
[----:B------:R-:W-:Y:S06]  /*c3d0*/  BRA `(.L_x_26524) ;  /* 0x0000000000147947 */ /* 0x000fec0003800000 */
.L_x_26548:
[----:B------:R-:W2:Y:S02]  /*c3e0*/  LDG.E.64 R24, desc[UR36][R4.64] ;  /* 0x0000002404187981 */ /* 0x000ea4000c1e1b00 */
[----:B--2---:R-:W0:Y:S01]  /*c3f0*/  I2F.F64.U64 R24, R24 ;  /* 0x0000001800187312 */ /* 0x004e220000301800 */
[----:B------:R-:W-:Y:S05]  /*c400*/  BRA `(.L_x_26524) ;  /* 0x0000000000087947 */ /* 0x000fea0003800000 */
.L_x_26547:
[----:B------:R-:W2:Y:S02]  /*c410*/  LDG.E R4, desc[UR36][R4.64] ;  /* 0x0000002404047981 */ /* 0x000ea4000c1e1900 */
[----:B--2---:R0:W1:Y:S02]  /*c420*/  I2F.F64.U32 R24, R4 ;  /* 0x0000000400187312 */ /* 0x0040640000201800 */
.L_x_26524:
[----:B------:R-:W3:Y:S01]  /*c430*/  LDC.U8 R3, c[0x0][0x5d5] ;  /* 0x00017540ff037b82 */ /* 0x000ee20000000000 */
[----:B------:R-:W-:Y:S02]  /*c440*/  ULDC.64 UR4, c[0x0][0x5c0] ;  /* 0x0001700000047ab9 */ /* 0x000fe40000000a00 */
        /* <DEDUP_REMOVED lines=16> */
.L_x_26555:
[----:B------:R-:W2:Y:S02]  /*c550*/  LDG.E.U8 R4, desc[UR36][R4.64] ;  /* 0x0000002404047981 */ /* 0x000ea4000c1e1100 */
[----:B--2---:R0:W2:Y:S01]  /*c560*/  I2F.F64.U16 R18, R4 ;  /* 0x0000000400127312 */ /* 0x0040a20000101800 */
[----:B------:R-:W-:Y:S05]  /*c570*/  BRA `(.L_x_26557) ;  /* 0x0000000c00707947 */ /* 0x000fea0003800000 */
.L_x_26554:
[----:B------:R-:W-:-:S13]  /*c580*/  ISETP.NE.AND P0, PT, R0, 0x2, PT ;  /* 0x000000020000780c */ /* 0x000fda0003f05270 */
[----:B------:R-:W-:Y:S05]  /*c590*/  @!P0 BRA `(.L_x_26558) ;  /* 0x0000000000288947 */ /* 0x000fea0003800000 */
[----:B------:R-:W-:-:S13]  /*c5a0*/  ISETP.NE.AND P0, PT, R0, 0x3, PT ;  /* 0x000000030000780c */ /* 0x000fda0003f05270 */
[----:B------:R-:W-:Y:S05]  /*c5b0*/  @!P0 BRA `(.L_x_26559) ;  /* 0x0000000000148947 */ /* 0x000fea0003800000 */
[----:B------:R-:W-:-:S13]  /*c5c0*/  ISETP.NE.AND P0, PT, R0, 0x4, PT ;  /* 0x000000040000780c */ /* 0x000fda0003f05270 */
[----:B------:R-:W-:Y:S05]  /*c5d0*/  @P0 BRA `(.L_x_26556) ;  /* 0x0000000800fc0947 */ /* 0x000fea0003800000 */
[----:B------:R-:W2:Y:S02]  /*c5e0*/  LDG.E.64 R18, desc[UR36][R4.64] ;  /* 0x0000002404127981 */ /* 0x000ea4000c1e1b00 */
[----:B--2---:R-:W3:Y:S01]  /*c5f0*/  I2F.F64.S64 R18, R18 ;  /* 0x0000001200127312 */ /* 0x004ee20000301c00 */
[----:B------:R-:W-:Y:S05]  /*c600*/  BRA `(.L_x_26557) ;  /* 0x0000000c004c7947 */ /* 0x000fea0003800000 */
.L_x_26559:
[----:B------:R-:W2:Y:S02]  /*c610*/  LDG.E R4, desc[UR36][R4.64] ;  /* 0x0000002404047981 */ /* 0x000ea4000c1e1900 */
[----:B--2---:R0:W2:Y:S01]  /*c620*/  I2F.F64 R18, R4 ;  /* 0x0000000400127312 */ /* 0x0040a20000201c00 */
[----:B------:R-:W-:Y:S05]  /*c630*/  BRA `(.L_x_26557) ;  /* 0x0000000c00407947 */ /* 0x000fea0003800000 */
.L_x_26558:
[----:B------:R-:W2:Y:S02]  /*c640*/  LDG.E.U16 R4, desc[UR36][R4.64] ;  /* 0x0000002404047981 */ /* 0x000ea4000c1e1500 */
[----:B--2---:R0:W2:Y:S01]  /*c650*/  I2F.F64.S16 R18, R4 ;  /* 0x0000000400127312 */ /* 0x0040a20000101c00 */
[----:B------:R-:W-:Y:S05]  /*c660*/  BRA `(.L_x_26557) ;  /* 0x0000000c00347947 */ /* 0x000fea0003800000 */
.L_x_26553:
        /* <DEDUP_REMOVED lines=10> */
.L_x_26561:
[----:B------:R-:W2:Y:S02]  /*c710*/  LDG.E.U16 R0, desc[UR36][R4.64] ;  /* 0x0000002404007981 */ /* 0x000ea4000c1e1500 */
[----:B--2---:R-:W-:-:S05]  /*c720*/  HADD2.F32 R0, -RZ, R0.H0_H0 ;  /* 0x20000000ff007230 */ /* 0x004fca0000004100 */
[----:B------:R-:W-:-:S04]  /*c730*/  FMUL.FTZ R0, R0, 1 ;  /* 0x3f80000000007820 */ /* 0x000fc80000410000 */
[----:B------:R0:W2:Y:S01]  /*c740*/  F2F.F64.F32 R18, R0 ;  /* 0x0000000000127310 */ /* 0x0000a20000201800 */
[----:B------:R-:W-:Y:S05]  /*c750*/  BRA `(.L_x_26557) ;  /* 0x0000000800f87947 */ /* 0x000fea0003800000 */
.L_x_26560:
        /* <DEDUP_REMOVED lines=10> */
.L_x_26563:
[----:B------:R-:W2:Y:S02]  /*c800*/  LDG.E.U16 R4, desc[UR36][R4.64] ;  /* 0x0000002404047981 */ /* 0x000ea4000c1e1500 */
[----:B--2---:R-:W-:-:S05]  /*c810*/  HADD2.F32 R0, -RZ, R4.H0_H0 ;  /* 0x20000004ff007230 */ /* 0x004fca0000004100 */
[----:B------:R-:W-:-:S04]  /*c820*/  FMUL.FTZ R0, R0, 1 ;  /* 0x3f80000000007820 */ /* 0x000fc80000410000 */
[----:B------:R0:W2:Y:S01]  /*c830*/  F2F.F64.F32 R18, R0 ;  /* 0x0000000000127310 */ /* 0x0000a20000201800 */
[----:B------:R-:W-:Y:S05]  /*c840*/  BRA `(.L_x_26557) ;  /* 0x0000000800bc7947 */ /* 0x000fea0003800000 */
.L_x_26562:
[----:B------:R0:W5:Y:S01]  /*c850*/  LDG.E.64 R18, desc[UR36][R4.64] ;  /* 0x0000002404127981 */ /* 0x000162000c1e1b00 */
[----:B------:R-:W-:Y:S05]  /*c860*/  BRA `(.L_x_26557) ;  /* 0x0000000800b47947 */ /* 0x000fea0003800000 */
.L_x_26552:
        /* <DEDUP_REMOVED lines=13> */
.L_x_26566:
[----:B------:R0:W5:Y:S01]  /*c940*/  LDG.E.64 R18, desc[UR36][R4.64] ;  /* 0x0000002404127981 */ /* 0x000162000c1e1b00 */
[----:B------:R-:W-:Y:S05]  /*c950*/  BRA `(.L_x_26557) ;  /* 0x0000000800787947 */ /* 0x000fea0003800000 */
.L_x_26565:
        /* <DEDUP_REMOVED lines=28> */
.L_x_26568:
        /* <DEDUP_REMOVED lines=15> */
.L_x_26567:
[----:B------:R-:W2:Y:S02]  /*cc10*/  LDG.E.U16 R0, desc[UR36][R4.64] ;  /* 0x0000002404007981 */ /* 0x000ea4000c1e1500 */
[----:B--2---:R-:W-:-:S04]  /*cc20*/  IMAD.U32 R0, R0, 0x10000, RZ ;  /* 0x0001000000007824 */ /* 0x004fc800078e00ff */
[----:B------:R-:W-:-:S04]  /*cc30*/  FMUL.FTZ R0, R0, 1 ;  /* 0x3f80000000007820 */ /* 0x000fc80000410000 */
[----:B------:R0:W2:Y:S01]  /*cc40*/  F2F.F64.F32 R18, R0 ;  /* 0x0000000000127310 */ /* 0x0000a20000201800 */
[----:B------:R-:W-:Y:S05]  /*cc50*/  BRA `(.L_x_26557) ;  /* 0x0000000400b87947 */ /* 0x000fea0003800000 */
.L_x_26564:
        /* <DEDUP_REMOVED lines=11> */
.L_x_26571:
        /* <DEDUP_REMOVED lines=21> */
.L_x_26575:
[----:B------:R-:W-:Y:S05]  /*ce60*/  BSYNC B1 ;  /* 0x0000000000017941 */ /* 0x000fea0003800000 */
.L_x_26574:
[----:B------:R-:W-:Y:S01]  /*ce70*/  LEA R5, R0, 0x3b800000, 0x17 ;  /* 0x3b80000000057811 */ /* 0x000fe200078eb8ff */
[----:B------:R-:W-:-:S05]  /*ce80*/  IMAD.SHL.U32 R0, R3, 0x100000, RZ ;  /* 0x0010000003007824 */ /* 0x000fca00078e00ff */
[----:B------:R-:W-:-:S07]  /*ce90*/  LOP3.LUT R0, R5, R0, R6, 0xfe, !PT ;  /* 0x0000000005007212 */ /* 0x000fce00078efe06 */
.L_x_26573:
[----:B------:R-:W-:Y:S05]  /*cea0*/  BSYNC B0 ;  /* 0x0000000000007941 */ /* 0x000fea0003800000 */
.L_x_26572:
[----:B------:R-:W-:-:S04]  /*ceb0*/  FMUL.FTZ R0, R0, 1 ;  /* 0x3f80000000007820 */ /* 0x000fc80000410000 */
[----:B------:R0:W2:Y:S01]  /*cec0*/  F2F.F64.F32 R18, R0 ;  /* 0x0000000000127310 */ /* 0x0000a20000201800 */
[----:B------:R-:W-:Y:S05]  /*ced0*/  BRA `(.L_x_26557) ;  /* 0x0000000400187947 */ /* 0x000fea0003800000 */
.L_x_26570:
        /* <DEDUP_REMOVED lines=21> */
.L_x_26579:
[----:B------:R-:W-:Y:S05]  /*d030*/  BSYNC B1 ;  /* 0x0000000000017941 */ /* 0x000fea0003800000 */
.L_x_26578:
[----:B------:R-:W-:Y:S01]  /*d040*/  LEA R5, R0, 0x37800000, 0x17 ;  /* 0x3780000000057811 */ /* 0x000fe200078eb8ff */
[----:B------:R-:W-:-:S05]  /*d050*/  IMAD.SHL.U32 R0, R3, 0x200000, RZ ;  /* 0x0020000003007824 */ /* 0x000fca00078e00ff */
[----:B------:R-:W-:-:S07]  /*d060*/  LOP3.LUT R0, R5, R0, R6, 0xfe, !PT ;  /* 0x0000000005007212 */ /* 0x000fce00078efe06 */
.L_x_26577:
[----:B------:R-:W-:Y:S05]  /*d070*/  BSYNC B0 ;  /* 0x0000000000007941 */ /* 0x000fea0003800000 */
.L_x_26576:
[----:B------:R-:W-:-:S04]  /*d080*/  FMUL.FTZ R0, R0, 1 ;  /* 0x3f80000000007820 */ /* 0x000fc80000410000 */
[----:B------:R0:W2:Y:S01]  /*d090*/  F2F.F64.F32 R18, R0 ;  /* 0x0000000000127310 */ /* 0x0000a20000201800 */
[----:B------:R-:W-:Y:S05]  /*d0a0*/  BRA `(.L_x_26557) ;  /* 0x0000000000a47947 */ /* 0x000fea0003800000 */
.L_x_26569:
        /* <DEDUP_REMOVED lines=14> */
.L_x_26583:
[----:B------:R-:W-:Y:S05]  /*d190*/  BSYNC B0 ;  /* 0x0000000000007941 */ /* 0x000fea0003800000 */
.L_x_26582:
[----:B------:R-:W-:-:S04]  /*d1a0*/  FMUL.FTZ R0, R0, 1 ;  /* 0x3f80000000007820 */ /* 0x000fc80000410000 */
[----:B------:R0:W2:Y:S01]  /*d1b0*/  F2F.F64.F32 R18, R0 ;  /* 0x0000000000127310 */ /* 0x0000a20000201800 */
[----:B------:R-:W-:Y:S05]  /*d1c0*/  BRA `(.L_x_26557) ;  /* 0x00000000005c7947 */ /* 0x000fea0003800000 */
.L_x_26556:
        /* <DEDUP_REMOVED lines=16> */
.L_x_26584:
[----:B------:R-:W-:Y:S01]  /*d2d0*/  CS2R R18, SRZ ;  /* 0x0000000000127805 */ /* 0x000fe2000001ff00 */
[----:B------:R-:W-:Y:S06]  /*d2e0*/  BRA `(.L_x_26557) ;  /* 0x0000000000147947 */ /* 0x000fec0003800000 */
.L_x_26581:
[----:B------:R-:W2:Y:S02]  /*d2f0*/  LDG.E.64 R18, desc[UR36][R4.64] ;  /* 0x0000002404127981 */ /* 0x000ea4000c1e1b00 */
[----:B--2---:R-:W0:Y:S01]  /*d300*/  I2F.F64.U64 R18, R18 ;  /* 0x0000001200127312 */ /* 0x004e220000301800 */
[----:B------:R-:W-:Y:S05]  /*d310*/  BRA `(.L_x_26557) ;  /* 0x0000000000087947 */ /* 0x000fea0003800000 */
.L_x_26580:
[----:B------:R-:W2:Y:S02]  /*d320*/  LDG.E R4, desc[UR36][R4.64] ;  /* 0x0000002404047981 */ /* 0x000ea4000c1e1900 */
[----:B--2---:R0:W2:Y:S02]  /*d330*/  I2F.F64.U32 R18, R4 ;  /* 0x0000000400127312 */ /* 0x0040a40000201800 */
.L_x_26557:
[----:B------:R-:W1:Y:S01]  /*d340*/  LDC.U8 R3, c[0x0][0x5d6] ;  /* 0x00017580ff037b82 */ /* 0x000e620000000000 */
[----:B------:R-:W-:Y:S02]  /*d350*/  ULDC.64 UR4, c[0x0][0x5c8] ;  /* 0x0001720000047ab9 */ /* 0x000fe40000000a00 */
[----:B0-----:R-:W-:-:S04]  /*d360*/  IADD3 R4, P0, R2, UR4, RZ ;  /* 0x0000000402047c10 */ /* 0x001fc8000ff1e0ff */
[----:B------:R-:W-:Y:S02]  /*d370*/  IADD3.X R5, RZ, UR5, RZ, P0, !PT ;  /* 0x00000005ff057c10 */ /* 0x000fe400087fe4ff */
        /* <DEDUP_REMOVED lines=14> */
.L_x_26588:
[----:B------:R-:W2:Y:S02]  /*d460*/  LDG.E.U8 R2, desc[UR36][R4.64] ;  /* 0x0000002404027981 */ /* 0x000ea4000c1e1100 */
[----:B--2---:R-:W0:Y:S01]  /*d470*/  I2F.F64.U16 R2, R2 ;  /* 0x0000000200027312 */ /* 0x004e220000101800 */
[----:B------:R-:W-:Y:S05]  /*d480*/  BRA `(.L_x_26590) ;  /* 0x0000000c00707947 */ /* 0x000fea0003800000 */
.L_x_26587:
        /* <DEDUP_REMOVED lines=9> */
.L_x_26592:
[----:B------:R-:W2:Y:S02]  /*d520*/  LDG.E R2, desc[UR36][R4.64] ;  /* 0x0000002404027981 */ /* 0x000ea4000c1e1900 */
[----:B--2---:R-:W0:Y:S01]  /*d530*/  I2F.F64 R2, R2 ;  /* 0x0000000200027312 */ /* 0x004e220000201c00 */
[----:B------:R-:W-:Y:S05]  /*d540*/  BRA `(.L_x_26590) ;  /* 0x0000000c00407947 */ /* 0x000fea0003800000 */
.L_x_26591:
[----:B------:R-:W2:Y:S02]  /*d550*/  LDG.E.U16 R2, desc[UR36][R4.64] ;  /* 0x0000002404027981 */ /* 0x000ea4000c1e1500 */
[----:B--2---:R-:W0:Y:S01]  /*d560*/  I2F.F64.S16 R2, R2 ;  /* 0x0000000200027312 */ /* 0x004e220000101c00 */
[----:B------:R-:W-:Y:S05]  /*d570*/  BRA `(.L_x_26590) ;  /* 0x0000000c00347947 */ /* 0x000fea0003800000 */
.L_x_26586:
        /* <DEDUP_REMOVED lines=10> */
.L_x_26594:
[----:B------:R-:W2:Y:S02]  /*d620*/  LDG.E.U16 R0, desc[UR36][R4.64] ;  /* 0x0000002404007981 */ /* 0x000ea4000c1e1500 */
[----:B--2---:R-:W-:-:S05]  /*d630*/  HADD2.F32 R0, -RZ, R0.H0_H0 ;  /* 0x20000000ff007230 */ /* 0x004fca0000004100 */
[----:B------:R-:W-:-:S04]  /*d640*/  FMUL.FTZ R0, R0, 1 ;  /* 0x3f80000000007820 */ /* 0x000fc80000410000 */
[----:B------:R0:W1:Y:S01]  /*d650*/  F2F.F64.F32 R2, R0 ;  /* 0x0000000000027310 */ /* 0x0000620000201800 */
[----:B------:R-:W-:Y:S05]  /*d660*/  BRA `(.L_x_26590) ;  /* 0x0000000800f87947 */ /* 0x000fea0003800000 */
.L_x_26593:
        /* <DEDUP_REMOVED lines=10> */
.L_x_26596:
[----:B------:R-:W2:Y:S02]  /*d710*/  LDG.E.U16 R4, desc[UR36][R4.64] ;  /* 0x0000002404047981 */ /* 0x000ea4000c1e1500 */
[----:B--2---:R-:W-:-:S05]  /*d720*/  HADD2.F32 R0, -RZ, R4.H0_H0 ;  /* 0x20000004ff007230 */ /* 0x004fca0000004100 */
[----:B------:R-:W-:-:S04]  /*d730*/  FMUL.FTZ R0, R0, 1 ;  /* 0x3f80000000007820 */ /* 0x000fc80000410000 */
[----:B------:R1:W2:Y:S01]  /*d740*/  F2F.F64.F32 R2, R0 ;  /* 0x0000000000027310 */ /* 0x0002a20000201800 */
[----:B------:R-:W-:Y:S05]  /*d750*/  BRA `(.L_x_26590) ;  /* 0x0000000800bc7947 */ /* 0x000fea0003800000 */
.L_x_26595:
[----:B------:R0:W5:Y:S01]  /*d760*/  LDG.E.64 R2, desc[UR36][R4.64] ;  /* 0x0000002404027981 */ /* 0x000162000c1e1b00 */
[----:B------:R-:W-:Y:S05]  /*d770*/  BRA `(.L_x_26590) ;  /* 0x0000000800b47947 */ /* 0x000fea0003800000 */
.L_x_26585:
        /* <DEDUP_REMOVED lines=13> */
.L_x_26599:
[----:B------:R0:W5:Y:S01]  /*d850*/  LDG.E.64 R2, desc[UR36][R4.64] ;  /* 0x0000002404027981 */ /* 0x000162000c1e1b00 */
[----:B------:R-:W-:Y:S05]  /*d860*/  BRA `(.L_x_26590) ;  /* 0x0000000800787947 */ /* 0x000fea0003800000 */
.L_x_26598:
        /* <DEDUP_REMOVED lines=28> */
.L_x_26601:
        /* <DEDUP_REMOVED lines=15> */
.L_x_26600:
[----:B------:R-:W2:Y:S02]  /*db20*/  LDG.E.U16 R0, desc[UR36][R4.64] ;  /* 0x0000002404007981 */ /* 0x000ea4000c1e1500 */
[----:B--2---:R-:W-:-:S04]  /*db30*/  IMAD.U32 R0, R0, 0x10000, RZ ;  /* 0x0001000000007824 */ /* 0x004fc800078e00ff */
[----:B------:R-:W-:-:S04]  /*db40*/  FMUL.FTZ R0, R0, 1 ;  /* 0x3f80000000007820 */ /* 0x000fc80000410000 */
[----:B------:R0:W1:Y:S01]  /*db50*/  F2F.F64.F32 R2, R0 ;  /* 0x0000000000027310 */ /* 0x0000620000201800 */
[----:B------:R-:W-:Y:S05]  /*db60*/  BRA `(.L_x_26590) ;  /* 0x0000000400b87947 */ /* 0x000fea0003800000 */
.L_x_26597:
        /* <DEDUP_REMOVED lines=11> */
.L_x_26604:
        /* <DEDUP_REMOVED lines=21> */
.L_x_26608:
[----:B------:R-:W-:Y:S05]  /*dd70*/  BSYNC B1 ;  /* 0x0000000000017941 */ /* 0x000fea0003800000 */
.L_x_26607:
[----:B------:R-:W-:Y:S01]  /*dd80*/  LEA R3, R0, 0x3b800000, 0x17 ;  /* 0x3b80000000037811 */ /* 0x000fe200078eb8ff */
[----:B------:R-:W-:-:S05]  /*dd90*/  IMAD.SHL.U32 R0, R2, 0x100000, RZ ;  /* 0x0010000002007824 */ /* 0x000fca00078e00ff */
[----:B------:R-:W-:-:S07]  /*dda0*/  LOP3.LUT R0, R3, R0, R4, 0xfe, !PT ;  /* 0x0000000003007212 */ /* 0x000fce00078efe04 */
.L_x_26606:
[----:B------:R-:W-:Y:S05]  /*ddb0*/  BSYNC B0 ;  /* 0x0000000000007941 */ /* 0x000fea0003800000 */
.L_x_26605:
[----:B------:R-:W-:-:S04]  /*ddc0*/  FMUL.FTZ R0, R0, 1 ;  /* 0x3f80000000007820 */ /* 0x000fc80000410000 */
[----:B------:R0:W1:Y:S01]  /*ddd0*/  F2F.F64.F32 R2, R0 ;  /* 0x0000000000027310 */ /* 0x0000620000201800 */
[----:B------:R-:W-:Y:S05]  /*dde0*/  BRA `(.L_x_26590) ;  /* 0x0000000400187947 */ /* 0x000fea0003800000 */
.L_x_26603:
        /* <DEDUP_REMOVED lines=21> */
.L_x_26612:
[----:B------:R-:W-:Y:S05]  /*df40*/  BSYNC B1 ;  /* 0x0000000000017941 */ /* 0x000fea0003800000 */
.L_x_26611:
[----:B------:R-:W-:Y:S01]  /*df50*/  LEA R3, R0, 0x37800000, 0x17 ;  /* 0x3780000000037811 */ /* 0x000fe200078eb8ff */
[----:B------:R-:W-:-:S05]  /*df60*/  IMAD.SHL.U32 R0, R2, 0x200000, RZ ;  /* 0x0020000002007824 */ /* 0x000fca00078e00ff */
[----:B------:R-:W-:-:S07]  /*df70*/  LOP3.LUT R0, R3, R0, R4, 0xfe, !PT ;  /* 0x0000000003007212 */ /* 0x000fce00078efe04 */
.L_x_26610:
[----:B------:R-:W-:Y:S05]  /*df80*/  BSYNC B0 ;  /* 0x0000000000007941 */ /* 0x000fea0003800000 */
.L_x_26609:
[----:B------:R-:W-:-:S04]  /*df90*/  FMUL.FTZ R0, R0, 1 ;  /* 0x3f80000000007820 */ /* 0x000fc80000410000 */
[----:B------:R0:W1:Y:S01]  /*dfa0*/  F2F.F64.F32 R2, R0 ;  /* 0x0000000000027310 */ /* 0x0000620000201800 */
[----:B------:R-:W-:Y:S05]  /*dfb0*/  BRA `(.L_x_26590) ;  /* 0x0000000000a47947 */ /* 0x000fea0003800000 */
.L_x_26602:
        /* <DEDUP_REMOVED lines=14> */
.L_x_26616:
[----:B------:R-:W-:Y:S05]  /*e0a0*/  BSYNC B0 ;  /* 0x0000000000007941 */ /* 0x000fea0003800000 */
.L_x_26615:
[----:B------:R-:W-:-:S04]  /*e0b0*/  FMUL.FTZ R0, R0, 1 ;  /* 0x3f80000000007820 */ /* 0x000fc80000410000 */
[----:B------:R0:W1:Y:S01]  /*e0c0*/  F2F.F64.F32 R2, R0 ;  /* 0x0000000000027310 */ /* 0x0000620000201800 */
[----:B------:R-:W-:Y:S05]  /*e0d0*/  BRA `(.L_x_26590) ;  /* 0x00000000005c7947 */ /* 0x000fea0003800000 */
.L_x_26589:
        /* <DEDUP_REMOVED lines=16> */
.L_x_26617:
[----:B------:R-:W-:Y:S01]  /*e1e0*/  CS2R R2, SRZ ;  /* 0x0000000000027805 */ /* 0x000fe2000001ff00 */
[----:B------:R-:W-:Y:S06]  /*e1f0*/  BRA `(.L_x_26590) ;  /* 0x0000000000147947 */ /* 0x000fec0003800000 */
.L_x_26614:
[----:B------:R-:W2:Y:S02]  /*e200*/  LDG.E.64 R2, desc[UR36][R4.64] ;  /* 0x0000002404027981 */ /* 0x000ea4000c1e1b00 */
[----:B--2---:R-:W0:Y:S01]  /*e210*/  I2F.F64.U64 R2, R2 ;  /* 0x0000000200027312 */ /* 0x004e220000301800 */
[----:B------:R-:W-:Y:S05]  /*e220*/  BRA `(.L_x_26590) ;  /* 0x0000000000087947 */ /* 0x000fea0003800000 */
.L_x_26613:
[----:B------:R-:W2:Y:S02]  /*e230*/  LDG.E R2, desc[UR36][R4.64] ;  /* 0x0000002404027981 */ /* 0x000ea4000c1e1900 */
[----:B--2---:R-:W0:Y:S02]  /*e240*/  I2F.F64.U32 R2, R2 ;  /* 0x0000000200027312 */ /* 0x004e240000201800 */
.L_x_26590:
[----:B0-----:R-:W0:Y:S01]  /*e250*/  LDC.U8 R4, c[0x0][0x5d1] ;  /* 0x00017440ff047b82 */ /* 0x001e220000000000 */
[----:B--2345:R-:W-:-:S08]  /*e260*/  DADD R18, -R18, R28 ;  /* 0x0000000012127229 */ /* 0x03cfd0000000011c */
[----:B------:R-:W-:-:S08]  /*e270*/  DMUL R18, R18, R26 ;  /* 0x0000001a12127228 */ /* 0x000fd00000000000 */
        /* <DEDUP_REMOVED lines=15> */
.L_x_26621:
[----:B------:R-:W0:Y:S02]  /*e370*/  F2I.S64.F64.TRUNC R24, R24 ;  /* 0x0000001800187311 */ /* 0x000e24000030d900 */
[----:B0-----:R-:W-:-:S05]  /*e380*/  IMAD.MOV.U32 R3, RZ, RZ, R24 ;  /* 0x000000ffff037224 */ /* 0x001fca00078e0018 */
[----:B------:R0:W-:Y:S01]  /*e390*/  STG.E.U8 desc[UR36][R16.64], R3 ;  /* 0x0000000310007986 */ /* 0x0001e2000c101124 */
[----:B------:R-:W-:Y:S05]  /*e3a0*/  BRA `(.L_x_26623) ;  /* 0x0000000c00f87947 */ /* 0x000fea0003800000 */
.L_x_26620:
        /* <DEDUP_REMOVED lines=9> */
.L_x_26625:
[----:B------:R-:W0:Y:S02]  /*e440*/  F2I.F64.TRUNC R25, R24 ;  /* 0x0000001800197311 */ /* 0x000e24000030d100 */
[----:B0-----:R0:W-:Y:S01]  /*e450*/  STG.E desc[UR36][R16.64], R25 ;  /* 0x0000001910007986 */ /* 0x0011e2000c101924 */
[----:B------:R-:W-:Y:S05]  /*e460*/  BRA `(.L_x_26623) ;  /* 0x0000000c00c87947 */ /* 0x000fea0003800000 */
.L_x_26624:
[----:B------:R-:W0:Y:S02]  /*e470*/  F2I.F64.TRUNC R25, R24 ;  /* 0x0000001800197311 */ /* 0x000e24000030d100 */
[----:B0-----:R0:W-:Y:S01]  /*e480*/  STG.E.U16 desc[UR36][R16.64], R25 ;  /* 0x0000001910007986 */ /* 0x0011e2000c101524 */
[----:B------:R-:W-:Y:S05]  /*e490*/  BRA `(.L_x_26623) ;  /* 0x0000000c00bc7947 */ /* 0x000fea0003800000 */
.L_x_26619:
        /* <DEDUP_REMOVED lines=13> */
.L_x_26627:
        /* <DEDUP_REMOVED lines=8> */
.L_x_26626:
        /* <DEDUP_REMOVED lines=14> */
.L_x_26629:
        /* <DEDUP_REMOVED lines=9> */
.L_x_26628:
[----:B------:R2:W-:Y:S01]  /*e760*/  STG.E.64 desc[UR36][R16.64], R24 ;  /* 0x0000001810007986 */ /* 0x0005e2000c101b24 */
[----:B------:R-:W-:Y:S05]  /*e770*/  BRA `(.L_x_26623) ;  /* 0x0000000c00047947 */ /* 0x000fea0003800000 */
.L_x_26618:
        /* <DEDUP_REMOVED lines=12> */
.L_x_26632:
[----:B------:R-:W-:-:S05]  /*e840*/  CS2R R26, SRZ ;  /* 0x00000000001a7805 */ /* 0x000fca000001ff00 */
[----:B------:R0:W-:Y:S01]  /*e850*/  STG.E.128 desc[UR36][R16.64], R24 ;  /* 0x0000001810007986 */ /* 0x0001e2000c101d24 */
[----:B------:R-:W-:Y:S05]  /*e860*/  BRA `(.L_x_26623) ;  /* 0x0000000800c87947 */ /* 0x000fea0003800000 */
.L_x_26631:
        /* <DEDUP_REMOVED lines=25> */
.L_x_26636:
[----:B------:R-:W-:Y:S05]  /*ea00*/  BSYNC B0 ;  /* 0x0000000000007941 */ /* 0x000fea0003800000 */
.L_x_26635:
[----:B------:R-:W-:-:S05]  /*ea10*/  LOP3.LUT R3, R0, R3, RZ, 0xfc, !PT ;  /* 0x0000000300037212 */ /* 0x000fca00078efcff */
[----:B------:R0:W-:Y:S01]  /*ea20*/  STG.E.U8 desc[UR36][R16.64], R3 ;  /* 0x0000000310007986 */ /* 0x0001e2000c101124 */
[----:B------:R-:W-:Y:S05]  /*ea30*/  BRA `(.L_x_26623) ;  /* 0x0000000800547947 */ /* 0x000fea0003800000 */
.L_x_26634:
        /* <DEDUP_REMOVED lines=17> */
.L_x_26638:
[----:B------:R-:W-:Y:S01]  /*eb50*/  IMAD.MOV.U32 R0, RZ, RZ, 0x7f ;  /* 0x0000007fff007424 */ /* 0x000fe200078e00ff */
[----:B------:R-:W-:-:S04]  /*eb60*/  ISETP.GT.U32.AND P0, PT, R2, 0x7f800000, PT ;  /* 0x7f8000000200780c */ /* 0x000fc80003f04070 */
[----:B------:R-:W-:-:S09]  /*eb70*/  SEL R0, R0, 0x7c, P0 ;  /* 0x0000007c00007807 */ /* 0x000fd20000000000 */
.L_x_26639:
[----:B------:R-:W-:Y:S05]  /*eb80*/  BSYNC B0 ;  /* 0x0000000000007941 */ /* 0x000fea0003800000 */
.L_x_26637:
[----:B------:R-:W-:-:S04]  /*eb90*/  LOP3.LUT R2, R3, 0x80000000, RZ, 0xc0, !PT ;  /* 0x8000000003027812 */ /* 0x000fc800078ec0ff */
[----:B------:R-:W-:-:S04]  /*eba0*/  SHF.R.U32.HI R3, RZ, 0x18, R2 ;  /* 0x00000018ff037819 */ /* 0x000fc80000011602 */
[----:B------:R-:W-:-:S05]  /*ebb0*/  LOP3.LUT R3, R0, R3, RZ, 0xfc, !PT ;  /* 0x0000000300037212 */ /* 0x000fca00078efcff */
[----:B------:R0:W-:Y:S01]  /*ebc0*/  STG.E.U8 desc[UR36][R16.64], R3 ;  /* 0x0000000310007986 */ /* 0x0001e2000c101124 */
[----:B------:R-:W-:Y:S05]  /*ebd0*/  BRA `(.L_x_26623) ;  /* 0x0000000400ec7947 */ /* 0x000fea0003800000 */
.L_x_26633:
        /* <DEDUP_REMOVED lines=8> */
.L_x_26630:
        /* <DEDUP_REMOVED lines=11> */
.L_x_26642:
        /* <DEDUP_REMOVED lines=21> */
.L_x_26645:
[----:B------:R-:W-:-:S04]  /*ee60*/  LOP3.LUT R2, R3, 0x80000000, RZ, 0xc0, !PT ;  /* 0x8000000003027812 */ /* 0x000fc800078ec0ff */
[----:B------:R-:W-:-:S04]  /*ee70*/  SHF.R.U32.HI R3, RZ, 0x18, R2 ;  /* 0x00000018ff037819 */ /* 0x000fc80000011602 */
[----:B------:R-:W-:-:S04]  /*ee80*/  LOP3.LUT R0, R0, R3, RZ, 0xfc, !PT ;  /* 0x0000000300007212 */ /* 0x000fc800078efcff */
[----:B------:R-:W-:-:S07]  /*ee90*/  PRMT R8, R0, 0x7610, R8 ;  /* 0x0000761000087816 */ /* 0x000fce0000000008 */
.L_x_26644:
[----:B------:R-:W-:Y:S05]  /*eea0*/  BSYNC B0 ;  /* 0x0000000000007941 */ /* 0x000fea0003800000 */
.L_x_26643:
[----:B------:R0:W-:Y:S01]  /*eeb0*/  STG.E.U8 desc[UR36][R16.64], R8 ;  /* 0x0000000810007986 */ /* 0x0001e2000c101124 */
[----:B------:R-:W-:Y:S05]  /*eec0*/  BRA `(.L_x_26623) ;  /* 0x0000000400307947 */ /* 0x000fea0003800000 */
.L_x_26641:
        /* <DEDUP_REMOVED lines=21> */
.L_x_26648:
[----:B------:R-:W-:-:S04]  /*f020*/  LOP3.LUT R2, R3, 0x80000000, RZ, 0xc0, !PT ;  /* 0x8000000003027812 */ /* 0x000fc800078ec0ff */
[----:B------:R-:W-:-:S04]  /*f030*/  SHF.R.U32.HI R3, RZ, 0x18, R2 ;  /* 0x00000018ff037819 */ /* 0x000fc80000011602 */
[----:B------:R-:W-:-:S04]  /*f040*/  LOP3.LUT R0, R0, R3, RZ, 0xfc, !PT ;  /* 0x0000000300007212 */ /* 0x000fc800078efcff */
[----:B------:R-:W-:-:S07]  /*f050*/  PRMT R8, R0, 0x7610, R8 ;  /* 0x0000761000087816 */ /* 0x000fce0000000008 */
.L_x_26647:
[----:B------:R-:W-:Y:S05]  /*f060*/  BSYNC B0 ;  /* 0x0000000000007941 */ /* 0x000fea0003800000 */
.L_x_26646:
[----:B------:R0:W-:Y:S01]  /*f070*/  STG.E.U8 desc[UR36][R16.64], R8 ;  /* 0x0000000810007986 */ /* 0x0001e2000c101124 */
[----:B------:R-:W-:Y:S05]  /*f080*/  BRA `(.L_x_26623) ;  /* 0x0000000000c07947 */ /* 0x000fea0003800000 */
.L_x_26640:
        /* <DEDUP_REMOVED lines=26> */
.L_x_26622:
        /* <DEDUP_REMOVED lines=16> */
.L_x_26651:
[----:B------:R-:W-:Y:S05]  /*f330*/  BRA `(.L_x_26623) ;  /* 0x0000000000147947 */ /* 0x000fea0003800000 */
.L_x_26650:
[----:B------:R-:W0:Y:S02]  /*f340*/  F2I.U64.F64.TRUNC R24, R24 ;  /* 0x0000001800187311 */ /* 0x000e24000030d800 */
[----:B0-----:R0:W-:Y:S01]  /*f350*/  STG.E.64 desc[UR36][R16.64], R24 ;  /* 0x0000001810007986 */ /* 0x0011e2000c101b24 */
[----:B------:R-:W-:Y:S05]  /*f360*/  BRA `(.L_x_26623) ;  /* 0x0000000000087947 */ /* 0x000fea0003800000 */
.L_x_26649:
[----:B------:R-:W0:Y:S02]  /*f370*/  F2I.U32.F64.TRUNC R25, R24 ;  /* 0x0000001800197311 */ /* 0x000e24000030d000 */
[----:B0-----:R0:W-:Y:S02]  /*f380*/  STG.E desc[UR36][R16.64], R25 ;  /* 0x0000001910007986 */ /* 0x0011e4000c101924 */
.L_x_26623:
[----:B------:R-:W-:-:S07]  /*f390*/  VIADD R23, R23, 0x80 ;  /* 0x0000008017177836 */ /* 0x000fce0000000000 */
.L_x_26451:
[----:B------:R-:W-:Y:S05]  /*f3a0*/  BSYNC B6 ;  /* 0x0000000000067941 */ /* 0x000fea0003800000 */
.L_x_26450:
[----:B------:R-:W-:Y:S01]  /*f3b0*/  ULDC UR4, c[0x0][0x210] ;  /* 0x0000840000047ab9 */ /* 0x000fe20000000800 */
[----:B------:R-:W-:Y:S01]  /*f3c0*/  BSSY B6, `(.L_x_26652) ;  /* 0x0000798000067945 */ /* 0x000fe20003800000 */
[----:B------:R-:W-:-:S13]  /*f3d0*/  ISETP.GE.AND P0, PT, R23, UR4, PT ;  /* 0x0000000417007c0c */ /* 0x000fda000bf06270 */
[----:B------:R-:W-:Y:S05]  /*f3e0*/  @P0 BRA `(.L_x_26653) ;  /* 0x0000007800540947 */ /* 0x000fea0003800000 */
[----:B01-34-:R-:W0:Y:S01]  /*f3f0*/  LDC R3, c[0x0][0x218] ;  /* 0x00008600ff037b82 */ /* 0x01be220000000800 */
[----:B------:R-:W-:Y:S01]  /*f400*/  IMAD.MOV.U32 R2, RZ, RZ, RZ ;  /* 0x000000ffff027224 */ /* 0x000fe200078e00ff */
[----:B------:R-:W-:Y:S01]  /*f410*/  CS2R R18, SRZ ;  /* 0x0000000000127805 */ /* 0x000fe2000001ff00 */
[----:B------:R-:W-:Y:S02]  /*f420*/  IMAD.MOV.U32 R22, RZ, RZ, RZ ;  /* 0x000000ffff167224 */ /* 0x000fe400078e00ff */
[----:B------:R-:W-:Y:S02]  /*f430*/  IMAD.MOV.U32 R0, RZ, RZ, RZ ;  /* 0x000000ffff007224 */ /* 0x000fe400078e00ff */
        /* <DEDUP_REMOVED lines=451> */
.L_x_26654:
        /* <DEDUP_REMOVED lines=21> */
.L_x_26658:
[----:B------:R-:W2:Y:S02]  /*111c0*/  LDG.E.U8 R4, desc[UR36][R4.64] ;  /* 0x0000002404047981 */ /* 0x000ea4000c1e1100 */
[----:B--2---:R2:W3:Y:S01]  /*111d0*/  I2F.F64.U16 R28, R4 ;  /* 0x00000004001c7312 */ /* 0x0044e20000101800 */
[----:B------:R-:W-:Y:S05]  /*111e0*/  BRA `(.L_x_26660) ;  /* 0x0000000c00707947 */ /* 0x000fea0003800000 */
.L_x_26657:
        /* <DEDUP_REMOVED lines=9> */
.L_x_26662:
[----:B------:R-:W2:Y:S02]  /*11280*/  LDG.E R4, desc[UR36][R4.64] ;  /* 0x0000002404047981 */ /* 0x000ea4000c1e1900 */
[----:B--2---:R0:W1:Y:S01]  /*11290*/  I2F.F64 R28, R4 ;  /* 0x00000004001c7312 */ /* 0x0040620000201c00 */
[----:B------:R-:W-:Y:S05]  /*112a0*/  BRA `(.L_x_26660) ;  /* 0x0000000c00407947 */ /* 0x000fea0003800000 */
.L_x_26661:
[----:B------:R-:W2:Y:S02]  /*112b0*/  LDG.E.U16 R4, desc[UR36][R4.64] ;  /* 0x0000002404047981 */ /* 0x000ea4000c1e1500 */
[----:B--2---:R4:W0:Y:S01]  /*112c0*/  I2F.F64.S16 R28, R4 ;  /* 0x00000004001c7312 */ /* 0x0048220000101c00 */
[----:B------:R-:W-:Y:S05]  /*112d0*/  BRA `(.L_x_26660) ;  /* 0x0000000c00347947 */ /* 0x000fea0003800000 */
.L_x_26656:
        /* <DEDUP_REMOVED lines=10> */
.L_x_26664:
[----:B------:R-:W2:Y:S02]  /*11380*/  LDG.E.U16 R0, desc[UR36][R4.64] ;  /* 0x0000002404007981 */ /* 0x000ea4000c1e1500 */
[----:B--2---:R-:W-:-:S05]  /*11390*/  HADD2.F32 R0, -RZ, R0.H0_H0 ;  /* 0x20000000ff007230 */ /* 0x004fca0000004100 */
[----:B------:R-:W-:-:S04]  /*113a0*/  FMUL.FTZ R0, R0, 1 ;  /* 0x3f80000000007820 */ /* 0x000fc80000410000 */
[----:B------:R0:W1:Y:S01]  /*113b0*/  F2F.F64.F32 R28, R0 ;  /* 0x00000000001c7310 */ /* 0x0000620000201800 */
[----:B------:R-:W-:Y:S05]  /*113c0*/  BRA `(.L_x_26660) ;  /* 0x0000000800f87947 */ /* 0x000fea0003800000 */
.L_x_26663:
        /* <DEDUP_REMOVED lines=10> */
.L_x_26666:
[----:B------:R-:W2:Y:S02]  /*11470*/  LDG.E.U16 R4, desc[UR36][R4.64] ;  /* 0x0000002404047981 */ /* 0x000ea4000c1e1500 */
[----:B--2---:R-:W-:-:S05]  /*11480*/  HADD2.F32 R0, -RZ, R4.H0_H0 ;  /* 0x20000004ff007230 */ /* 0x004fca0000004100 */
[----:B------:R-:W-:-:S04]  /*11490*/  FMUL.FTZ R0, R0, 1 ;  /* 0x3f80000000007820 */ /* 0x000fc80000410000 */
[----:B------:R0:W1:Y:S01]  /*114a0*/  F2F.F64.F32 R28, R0 ;  /* 0x00000000001c7310 */ /* 0x0000620000201800 */
[----:B------:R-:W-:Y:S05]  /*114b0*/  BRA `(.L_x_26660) ;  /* 0x0000000800bc7947 */ /* 0x000fea0003800000 */
.L_x_26665:
[----:B------:R0:W5:Y:S01]  /*114c0*/  LDG.E.64 R28, desc[UR36][R4.64] ;  /* 0x00000024041c7981 */ /* 0x000162000c1e1b00 */
[----:B------:R-:W-:Y:S05]  /*114d0*/  BRA `(.L_x_26660) ;  /* 0x0000000800b47947 */ /* 0x000fea0003800000 */
.L_x_26655:
        /* <DEDUP_REMOVED lines=13> */
.L_x_26669:
[----:B------:R0:W5:Y:S01]  /*115b0*/  LDG.E.64 R28, desc[UR36][R4.64] ;  /* 0x00000024041c7981 */ /* 0x000162000c1e1b00 */
[----:B------:R-:W-:Y:S05]  /*115c0*/  BRA `(.L_x_26660) ;  /* 0x0000000800787947 */ /* 0x000fea0003800000 */
.L_x_26668:
        /* <DEDUP_REMOVED lines=28> */
.L_x_26671:
        /* <DEDUP_REMOVED lines=15> */
.L_x_26670:
[----:B------:R-:W2:Y:S02]  /*11880*/  LDG.E.U16 R0, desc[UR36][R4.64] ;  /* 0x0000002404007981 */ /* 0x000ea4000c1e1500 */
[----:B--2---:R-:W-:-:S04]  /*11890*/  IMAD.U32 R0, R0, 0x10000, RZ ;  /* 0x0001000000007824 */ /* 0x004fc800078e00ff */
[----:B------:R-:W-:-:S04]  /*118a0*/  FMUL.FTZ R0, R0, 1 ;  /* 0x3f80000000007820 */ /* 0x000fc80000410000 */
[----:B------:R0:W1:Y:S01]  /*118b0*/  F2F.F64.F32 R28, R0 ;  /* 0x00000000001c7310 */ /* 0x0000620000201800 */
[----:B------:R-:W-:Y:S05]  /*118c0*/  BRA `(.L_x_26660) ;  /* 0x0000000400b87947 */ /* 0x000fea0003800000 */
.L_x_26667:
        /* <DEDUP_REMOVED lines=11> */
.L_x_26674:
        /* <DEDUP_REMOVED lines=21> */
.L_x_26678:
[----:B------:R-:W-:Y:S05]  /*11ad0*/  BSYNC B1 ;  /* 0x0000000000017941 */ /* 0x000fea0003800000 */
.L_x_26677:
[----:B------:R-:W-:Y:S01]  /*11ae0*/  LEA R5, R0, 0x3b800000, 0x17 ;  /* 0x3b80000000057811 */ /* 0x000fe200078eb8ff */
[----:B------:R-:W-:-:S05]  /*11af0*/  IMAD.SHL.U32 R0, R3, 0x100000, RZ ;  /* 0x0010000003007824 */ /* 0x000fca00078e00ff */
[----:B------:R-:W-:-:S07]  /*11b00*/  LOP3.LUT R0, R5, R0, R6, 0xfe, !PT ;  /* 0x0000000005007212 */ /* 0x000fce00078efe06 */
.L_x_26676:
[----:B------:R-:W-:Y:S05]  /*11b10*/  BSYNC B0 ;  /* 0x0000000000007941 */ /* 0x000fea0003800000 */
.L_x_26675:
[----:B------:R-:W-:-:S04]  /*11b20*/  FMUL.FTZ R0, R0, 1 ;  /* 0x3f80000000007820 */ /* 0x000fc80000410000 */
[----:B------:R0:W1:Y:S01]  /*11b30*/  F2F.F64.F32 R28, R0 ;  /* 0x00000000001c7310 */ /* 0x0000620000201800 */
[----:B------:R-:W-:Y:S05]  /*11b40*/  BRA `(.L_x_26660) ;  /* 0x0000000400187947 */ /* 0x000fea0003800000 */
.L_x_26673:
        /* <DEDUP_REMOVED lines=21> */
.L_x_26682:
[----:B------:R-:W-:Y:S05]  /*11ca0*/  BSYNC B1 ;  /* 0x0000000000017941 */ /* 0x000fea0003800000 */
.L_x_26681:
[----:B------:R-:W-:Y:S01]  /*11cb0*/  LEA R5, R0, 0x37800000, 0x17 ;  /* 0x3780000000057811 */ /* 0x000fe200078eb8ff */
[----:B------:R-:W-:-:S05]  /*11cc0*/  IMAD.SHL.U32 R0, R3, 0x200000, RZ ;  /* 0x0020000003007824 */ /* 0x000fca00078e00ff */
[----:B------:R-:W-:-:S07]  /*11cd0*/  LOP3.LUT R0, R5, R0, R6, 0xfe, !PT ;  /* 0x0000000005007212 */ /* 0x000fce00078efe06 */
.L_x_26680:
[----:B------:R-:W-:Y:S05]  /*11ce0*/  BSYNC B0 ;  /* 0x0000000000007941 */ /* 0x000fea0003800000 */
.L_x_26679:
[----:B------:R-:W-:-:S04]  /*11cf0*/  FMUL.FTZ R0, R0, 1 ;  /* 0x3f80000000007820 */ /* 0x000fc80000410000 */
[----:B------:R0:W1:Y:S01]  /*11d00*/  F2F.F64.F32 R28, R0 ;  /* 0x00000000001c7310 */ /* 0x0000620000201800 */
[----:B------:R-:W-:Y:S05]  /*11d10*/  BRA `(.L_x_26660) ;  /* 0x0000000000a47947 */ /* 0x000fea0003800000 */
.L_x_26672:
        /* <DEDUP_REMOVED lines=14> */
.L_x_26686:
[----:B------:R-:W-:Y:S05]  /*11e00*/  BSYNC B0 ;  /* 0x0000000000007941 */ /* 0x000fea0003800000 */
.L_x_26685:
[----:B------:R-:W-:-:S04]  /*11e10*/  FMUL.FTZ R0, R0, 1 ;  /* 0x3f80000000007820 */ /* 0x000fc80000410000 */
[----:B------:R0:W1:Y:S01]  /*11e20*/  F2F.F64.F32 R28, R0 ;  /* 0x00000000001c7310 */ /* 0x0000620000201800 */
[----:B------:R-:W-:Y:S05]  /*11e30*/  BRA `(.L_x_26660) ;  /* 0x00000000005c7947 */ /* 0x000fea0003800000 */
.L_x_26659:
        /* <DEDUP_REMOVED lines=16> */
.L_x_26687:
[----:B------:R-:W-:Y:S01]  /*11f40*/  CS2R R28, SRZ ;  /* 0x00000000001c7805 */ /* 0x000fe2000001ff00 */
[----:B------:R-:W-:Y:S06]  /*11f50*/  BRA `(.L_x_26660) ;  /* 0x0000000000147947 */ /* 0x000fec0003800000 */
.L_x_26684:
[----:B------:R-:W2:Y:S02]  /*11f60*/  LDG.E.64 R28, desc[UR36][R4.64] ;  /* 0x00000024041c7981 */ /* 0x000ea4000c1e1b00 */
[----:B--2---:R-:W0:Y:S01]  /*11f70*/  I2F.F64.U64 R28, R28 ;  /* 0x0000001c001c7312 */ /* 0x004e220000301800 */
[----:B------:R-:W-:Y:S05]  /*11f80*/  BRA `(.L_x_26660) ;  /* 0x0000000000087947 */ /* 0x000fea0003800000 */
.L_x_26683:
[----:B------:R-:W2:Y:S02]  /*11f90*/  LDG.E R4, desc[UR36][R4.64] ;  /* 0x0000002404047981 */ /* 0x000ea4000c1e1900 */
[----:B--2---:R0:W1:Y:S02]  /*11fa0*/  I2F.F64.U32 R28, R4 ;  /* 0x00000004001c7312 */ /* 0x0040640000201800 */
.L_x_26660:
[----:B------:R-:W3:Y:S01]  /*11fb0*/  LDC.U8 R3, c[0x0][0x5d3] ;  /* 0x000174c0ff037b82 */ /* 0x000ee20000000000 */
[----:B------:R-:W-:Y:S02]  /*11fc0*/  ULDC.64 UR4, c[0x0][0x5b0] ;  /* 0x00016c0000047ab9 */ /* 0x000fe40000000a00 */
        /* <DEDUP_REMOVED lines=16> */
.L_x_26691:
[----:B------:R-:W2:Y:S02]  /*120d0*/  LDG.E.U8 R4, desc[UR36][R4.64] ;  /* 0x0000002404047981 */ /* 0x000ea4000c1e1100 */
[----:B--2---:R0:W2:Y:S01]  /*120e0*/  I2F.F64.U16 R26, R4 ;  /* 0x00000004001a7312 */ /* 0x0040a20000101800 */
[----:B------:R-:W-:Y:S05]  /*120f0*/  BRA `(.L_x_26693) ;  /* 0x0000000c00707947 */ /* 0x000fea0003800000 */
.L_x_26690:
        /* <DEDUP_REMOVED lines=9> */
.L_x_26695:
[----:B------:R-:W2:Y:S02]  /*12190*/  LDG.E R4, desc[UR36][R4.64] ;  /* 0x0000002404047981 */ /* 0x000ea4000c1e1900 */
[----:B--2---:R0:W2:Y:S01]  /*121a0*/  I2F.F64 R26, R4 ;  /* 0x00000004001a7312 */ /* 0x0040a20000201c00 */
[----:B------:R-:W-:Y:S05]  /*121b0*/  BRA `(.L_x_26693) ;  /* 0x0000000c00407947 */ /* 0x000fea0003800000 */
.L_x_26694:
[----:B------:R-:W2:Y:S02]  /*121c0*/  LDG.E.U16 R4, desc[UR36][R4.64] ;  /* 0x0000002404047981 */ /* 0x000ea4000c1e1500 */
[----:B--2---:R0:W2:Y:S01]  /*121d0*/  I2F.F64.S16 R26, R4 ;  /* 0x00000004001a7312 */ /* 0x0040a20000101c00 */
[----:B------:R-:W-:Y:S05]  /*121e0*/  BRA `(.L_x_26693) ;  /* 0x0000000c00347947 */ /* 0x000fea0003800000 */
.L_x_26689:
        /* <DEDUP_REMOVED lines=10> */
.L_x_26697:
[----:B------:R-:W2:Y:S02]  /*12290*/  LDG.E.U16 R0, desc[UR36][R4.64] ;  /* 0x0000002404007981 */ /* 0x000ea4000c1e1500 */
[----:B--2---:R-:W-:-:S05]  /*122a0*/  HADD2.F32 R0, -RZ, R0.H0_H0 ;  /* 0x20000000ff007230 */ /* 0x004fca0000004100 */
[----:B------:R-:W-:-:S04]  /*122b0*/  FMUL.FTZ R0, R0, 1 ;  /* 0x3f80000000007820 */ /* 0x000fc80000410000 */
[----:B------:R0:W2:Y:S01]  /*122c0*/  F2F.F64.F32 R26, R0 ;  /* 0x00000000001a7310 */ /* 0x0000a20000201800 */
[----:B------:R-:W-:Y:S05]  /*122d0*/  BRA `(.L_x_26693) ;  /* 0x0000000800f87947 */ /* 0x000fea0003800000 */
.L_x_26696:
        /* <DEDUP_REMOVED lines=10> */
.L_x_26699:
[----:B------:R-:W2:Y:S02]  /*12380*/  LDG.E.U16 R4, desc[UR36][R4.64] ;  /* 0x0000002404047981 */ /* 0x000ea4000c1e1500 */
[----:B--2---:R-:W-:-:S05]  /*12390*/  HADD2.F32 R0, -RZ, R4.H0_H0 ;  /* 0x20000004ff007230 */ /* 0x004fca0000004100 */
[----:B------:R-:W-:-:S04]  /*123a0*/  FMUL.FTZ R0, R0, 1 ;  /* 0x3f80000000007820 */ /* 0x000fc80000410000 */
[----:B------:R0:W2:Y:S01]  /*123b0*/  F2F.F64.F32 R26, R0 ;  /* 0x00000000001a7310 */ /* 0x0000a20000201800 */
[----:B------:R-:W-:Y:S05]  /*123c0*/  BRA `(.L_x_26693) ;  /* 0x0000000800bc7947 */ /* 0x000fea0003800000 */
.L_x_26698:
[----:B------:R0:W5:Y:S01]  /*123d0*/  LDG.E.64 R26, desc[UR36][R4.64] ;  /* 0x00000024041a7981 */ /* 0x000162000c1e1b00 */
[----:B------:R-:W-:Y:S05]  /*123e0*/  BRA `(.L_x_26693) ;  /* 0x0000000800b47947 */ /* 0x000fea0003800000 */
.L_x_26688:
        /* <DEDUP_REMOVED lines=13> */
.L_x_26702:
[----:B------:R0:W5:Y:S01]  /*124c0*/  LDG.E.64 R26, desc[UR36][R4.64] ;  /* 0x00000024041a7981 */ /* 0x000162000c1e1b00 */
[----:B------:R-:W-:Y:S05]  /*124d0*/  BRA `(.L_x_26693) ;  /* 0x0000000800787947 */ /* 0x000fea0003800000 */
.L_x_26701:
        /* <DEDUP_REMOVED lines=28> */
.L_x_26704:
        /* <DEDUP_REMOVED lines=15> */
.L_x_26703:
[----:B------:R-:W2:Y:S02]  /*12790*/  LDG.E.U16 R0, desc[UR36][R4.64] ;  /* 0x0000002404007981 */ /* 0x000ea4000c1e1500 */
[----:B--2---:R-:W-:-:S04]  /*127a0*/  IMAD.U32 R0, R0, 0x10000, RZ ;  /* 0x0001000000007824 */ /* 0x004fc800078e00ff */
[----:B------:R-:W-:-:S04]  /*127b0*/  FMUL.FTZ R0, R0, 1 ;  /* 0x3f80000000007820 */ /* 0x000fc80000410000 */
[----:B------:R0:W2:Y:S01]  /*127c0*/  F2F.F64.F32 R26, R0 ;  /* 0x00000000001a7310 */ /* 0x0000a20000201800 */
[----:B------:R-:W-:Y:S05]  /*127d0*/  BRA `(.L_x_26693) ;  /* 0x0000000400b87947 */ /* 0x000fea0003800000 */
.L_x_26700:
        /* <DEDUP_REMOVED lines=11> */
.L_x_26707:
        /* <DEDUP_REMOVED lines=21> */
.L_x_26711:
[----:B------:R-:W-:Y:S05]  /*129e0*/  BSYNC B1 ;  /* 0x0000000000017941 */ /* 0x000fea0003800000 */
.L_x_26710:
[----:B------:R-:W-:Y:S01]  /*129f0*/  LEA R5, R0, 0x3b800000, 0x17 ;  /* 0x3b80000000057811 */ /* 0x000fe200078eb8ff */
[----:B------:R-:W-:-:S05]  /*12a00*/  IMAD.SHL.U32 R0, R3, 0x100000, RZ ;  /* 0x0010000003007824 */ /* 0x000fca00078e00ff */
[----:B------:R-:W-:-:S07]  /*12a10*/  LOP3.LUT R0, R5, R0, R6, 0xfe, !PT ;  /* 0x0000000005007212 */ /* 0x000fce00078efe06 */
.L_x_26709:
[----:B------:R-:W-:Y:S05]  /*12a20*/  BSYNC B0 ;  /* 0x0000000000007941 */ /* 0x000fea0003800000 */
.L_x_26708:
[----:B------:R-:W-:-:S04]  /*12a30*/  FMUL.FTZ R0, R0, 1 ;  /* 0x3f80000000007820 */ /* 0x000fc80000410000 */
[----:B------:R0:W2:Y:S01]  /*12a40*/  F2F.F64.F32 R26, R0 ;  /* 0x00000000001a7310 */ /* 0x0000a20000201800 */
[----:B------:R-:W-:Y:S05]  /*12a50*/  BRA `(.L_x_26693) ;  /* 0x0000000400187947 */ /* 0x000fea0003800000 */
.L_x_26706:
        /* <DEDUP_REMOVED lines=21> */
.L_x_26715:
[----:B------:R-:W-:Y:S05]  /*12bb0*/  BSYNC B1 ;  /* 0x0000000000017941 */ /* 0x000fea0003800000 */
.L_x_26714:
[----:B------:R-:W-:Y:S01]  /*12bc0*/  LEA R5, R0, 0x37800000, 0x17 ;  /* 0x3780000000057811 */ /* 0x000fe200078eb8ff */
[----:B------:R-:W-:-:S05]  /*12bd0*/  IMAD.SHL.U32 R0, R3, 0x200000, RZ ;  /* 0x0020000003007824 */ /* 0x000fca00078e00ff */
[----:B------:R-:W-:-:S07]  /*12be0*/  LOP3.LUT R0, R5, R0, R6, 0xfe, !PT ;  /* 0x0000000005007212 */ /* 0x000fce00078efe06 */
.L_x_26713:
[----:B------:R-:W-:Y:S05]  /*12bf0*/  BSYNC B0 ;  /* 0x0000000000007941 */ /* 0x000fea0003800000 */
.L_x_26712:
[----:B------:R-:W-:-:S04]  /*12c00*/  FMUL.FTZ R0, R0, 1 ;  /* 0x3f80000000007820 */ /* 0x000fc80000410000 */
[----:B------:R0:W2:Y:S01]  /*12c10*/  F2F.F64.F32 R26, R0 ;  /* 0x00000000001a7310 */ /* 0x0000a20000201800 */
[----:B------:R-:W-:Y:S05]  /*12c20*/  BRA `(.L_x_26693) ;  /* 0x0000000000a47947 */ /* 0x000fea0003800000 */
.L_x_26705:
        /* <DEDUP_REMOVED lines=14> */
.L_x_26719:
[----:B------:R-:W-:Y:S05]  /*12d10*/  BSYNC B0 ;  /* 0x0000000000007941 */ /* 0x000fea0003800000 */
.L_x_26718:
[----:B------:R-:W-:-:S04]  /*12d20*/  FMUL.FTZ R0, R0, 1 ;  /* 0x3f80000000007820 */ /* 0x000fc80000410000 */
[----:B------:R0:W2:Y:S01]  /*12d30*/  F2F.F64.F32 R26, R0 ;  /* 0x00000000001a7310 */ /* 0x0000a20000201800 */
[----:B------:R-:W-:Y:S05]  /*12d40*/  BRA `(.L_x_26693) ;  /* 0x00000000005c7947 */ /* 0x000fea0003800000 */
.L_x_26692:
        /* <DEDUP_REMOVED lines=16> */
.L_x_26720:
[----:B------:R-:W-:Y:S01]  /*12e50*/  CS2R R26, SRZ ;  /* 0x00000000001a7805 */ /* 0x000fe2000001ff00 */
[----:B------:R-:W-:Y:S06]  /*12e60*/  BRA `(.L_x_26693) ;  /* 0x0000000000147947 */ /* 0x000fec0003800000 */
.L_x_26717:
[----:B------:R-:W2:Y:S02]  /*12e70*/  LDG.E.64 R26, desc[UR36][R4.64] ;  /* 0x00000024041a7981 */ /* 0x000ea4000c1e1b00 */
[----:B--2---:R-:W3:Y:S01]  /*12e80*/  I2F.F64.U64 R26, R26 ;  /* 0x0000001a001a7312 */ /* 0x004ee20000301800 */
[----:B------:R-:W-:Y:S05]  /*12e90*/  BRA `(.L_x_26693) ;  /* 0x0000000000087947 */ /* 0x000fea0003800000 */
.L_x_26716:
[----:B------:R-:W2:Y:S02]  /*12ea0*/  LDG.E R4, desc[UR36][R4.64] ;  /* 0x0000002404047981 */ /* 0x000ea4000c1e1900 */
[----:B--2---:R4:W0:Y:S02]  /*12eb0*/  I2F.F64.U32 R26, R4 ;  /* 0x00000004001a7312 */ /* 0x0048240000201800 */
.L_x_26693:
[----:B------:R-:W1:Y:S01]  /*12ec0*/  LDC.U8 R3, c[0x0][0x5d4] ;  /* 0x00017500ff037b82 */ /* 0x000e620000000000 */
[----:B------:R-:W-:Y:S02]  /*12ed0*/  ULDC.64 UR4, c[0x0][0x5b8] ;  /* 0x00016e0000047ab9 */ /* 0x000fe40000000a00 */
        /* <DEDUP_REMOVED lines=16> */
.L_x_26724:
[----:B------:R-:W4:Y:S02]  /*12fe0*/  LDG.E.U8 R4, desc[UR36][R4.64] ;  /* 0x0000002404047981 */ /* 0x000f24000c1e1100 */
[----:B----4-:R0:W1:Y:S01]  /*12ff0*/  I2F.F64.U16 R24, R4 ;  /* 0x0000000400187312 */ /* 0x0100620000101800 */
[----:B------:R-:W-:Y:S05]  /*13000*/  BRA `(.L_x_26726) ;  /* 0x0000000c00707947 */ /* 0x000fea0003800000 */
.L_x_26723:
        /* <DEDUP_REMOVED lines=9> */
.L_x_26728:
[----:B------:R-:W4:Y:S02]  /*130a0*/  LDG.E R4, desc[UR36][R4.64] ;  /* 0x0000002404047981 */ /* 0x000f24000c1e1900 */
[----:B----4-:R0:W1:Y:S01]  /*130b0*/  I2F.F64 R24, R4 ;  /* 0x0000000400187312 */ /* 0x0100620000201c00 */
[----:B------:R-:W-:Y:S05]  /*130c0*/  BRA `(.L_x_26726) ;  /* 0x0000000c00407947 */ /* 0x000fea0003800000 */
.L_x_26727:
[----:B------:R-:W4:Y:S02]  /*130d0*/  LDG.E.U16 R4, desc[UR36][R4.64] ;  /* 0x0000002404047981 */ /* 0x000f24000c1e1500 */
[----:B----4-:R0:W1:Y:S01]  /*130e0*/  I2F.F64.S16 R24, R4 ;  /* 0x0000000400187312 */ /* 0x0100620000101c00 */
[----:B------:R-:W-:Y:S05]  /*130f0*/  BRA `(.L_x_26726) ;  /* 0x0000000c00347947 */ /* 0x000fea0003800000 */
.L_x_26722:
        /* <DEDUP_REMOVED lines=10> */
.L_x_26730:
[----:B------:R-:W4:Y:S02]  /*131a0*/  LDG.E.U16 R0, desc[UR36][R4.64] ;  /* 0x0000002404007981 */ /* 0x000f24000c1e1500 */
[----:B----4-:R-:W-:-:S05]  /*131b0*/  HADD2.F32 R0, -RZ, R0.H0_H0 ;  /* 0x20000000ff007230 */ /* 0x010fca0000004100 */
[----:B------:R-:W-:-:S04]  /*131c0*/  FMUL.FTZ R0, R0, 1 ;  /* 0x3f80000000007820 */ /* 0x000fc80000410000 */
[----:B------:R0:W1:Y:S01]  /*131d0*/  F2F.F64.F32 R24, R0 ;  /* 0x0000000000187310 */ /* 0x0000620000201800 */
[----:B------:R-:W-:Y:S05]  /*131e0*/  BRA `(.L_x_26726) ;  /* 0x0000000800f87947 */ /* 0x000fea0003800000 */
.L_x_26729:
        /* <DEDUP_REMOVED lines=10> */
.L_x_26732:
[----:B------:R-:W4:Y:S02]  /*13290*/  LDG.E.U16 R4, desc[UR36][R4.64] ;  /* 0x0000002404047981 */ /* 0x000f24000c1e1500 */
[----:B----4-:R-:W-:-:S05]  /*132a0*/  HADD2.F32 R0, -RZ, R4.H0_H0 ;  /* 0x20000004ff007230 */ /* 0x010fca0000004100 */
[----:B------:R-:W-:-:S04]  /*132b0*/  FMUL.FTZ R0, R0, 1 ;  /* 0x3f80000000007820 */ /* 0x000fc80000410000 */
[----:B------:R0:W1:Y:S01]  /*132c0*/  F2F.F64.F32 R24, R0 ;  /* 0x0000000000187310 */ /* 0x0000620000201800 */
[----:B------:R-:W-:Y:S05]  /*132d0*/  BRA `(.L_x_26726) ;  /* 0x0000000800bc7947 */ /* 0x000fea0003800000 */
.L_x_26731:
[----:B------:R0:W5:Y:S01]  /*132e0*/  LDG.E.64 R24, desc[UR36][R4.64] ;  /* 0x0000002404187981 */ /* 0x000162000c1e1b00 */
[----:B------:R-:W-:Y:S05]  /*132f0*/  BRA `(.L_x_26726) ;  /* 0x0000000800b47947 */ /* 0x000fea0003800000 */
.L_x_26721:
        /* <DEDUP_REMOVED lines=13> */
.L_x_26735:
[----:B------:R0:W5:Y:S01]  /*133d0*/  LDG.E.64 R24, desc[UR36][R4.64] ;  /* 0x0000002404187981 */ /* 0x000162000c1e1b00 */
[----:B------:R-:W-:Y:S05]  /*133e0*/  BRA `(.L_x_26726) ;  /* 0x0000000800787947 */ /* 0x000fea0003800000 */
.L_x_26734:
        /* <DEDUP_REMOVED lines=28> */
.L_x_26737:
        /* <DEDUP_REMOVED lines=15> */
.L_x_26736:
[----:B------:R-:W4:Y:S02]  /*136a0*/  LDG.E.U16 R0, desc[UR36][R4.64] ;  /* 0x0000002404007981 */ /* 0x000f24000c1e1500 */
[----:B----4-:R-:W-:-:S04]  /*136b0*/  IMAD.U32 R0, R0, 0x10000, RZ ;  /* 0x0001000000007824 */ /* 0x010fc800078e00ff */
[----:B------:R-:W-:-:S04]  /*136c0*/  FMUL.FTZ R0, R0, 1 ;  /* 0x3f80000000007820 */ /* 0x000fc80000410000 */
[----:B------:R0:W1:Y:S01]  /*136d0*/  F2F.F64.F32 R24, R0 ;  /* 0x0000000000187310 */ /* 0x0000620000201800 */
[----:B------:R-:W-:Y:S05]  /*136e0*/  BRA `(.L_x_26726) ;  /* 0x0000000400b87947 */ /* 0x000fea0003800000 */
.L_x_26733:
        /* <DEDUP_REMOVED lines=11> */
.L_x_26740:
        /* <DEDUP_REMOVED lines=21> */
.L_x_26744:
[----:B------:R-:W-:Y:S05]  /*138f0*/  BSYNC B1 ;  /* 0x0000000000017941 */ /* 0x000fea0003800000 */
.L_x_26743:
[----:B------:R-:W-:Y:S01]  /*13900*/  LEA R5, R0, 0x3b800000, 0x17 ;  /* 0x3b80000000057811 */ /* 0x000fe200078eb8ff */
[----:B------:R-:W-:-:S05]  /*13910*/  IMAD.SHL.U32 R0, R3, 0x100000, RZ ;  /* 0x0010000003007824 */ /* 0x000fca00078e00ff */
[----:B------:R-:W-:-:S07]  /*13920*/  LOP3.LUT R0, R5, R0, R6, 0xfe, !PT ;  /* 0x0000000005007212 */ /* 0x000fce00078efe06 */
.L_x_26742:
[----:B------:R-:W-:Y:S05]  /*13930*/  BSYNC B0 ;  /* 0x0000000000007941 */ /* 0x000fea0003800000 */
.L_x_26741:
[----:B------:R-:W-:-:S04]  /*13940*/  FMUL.FTZ R0, R0, 1 ;  /* 0x3f80000000007820 */ /* 0x000fc80000410000 */
[----:B------:R0:W1:Y:S01]  /*13950*/  F2F.F64.F32 R24, R0 ;  /* 0x0000000000187310 */ /* 0x0000620000201800 */
[----:B------:R-:W-:Y:S05]  /*13960*/  BRA `(.L_x_26726) ;  /* 0x0000000400187947 */ /* 0x000fea0003800000 */
.L_x_26739:
        /* <DEDUP_REMOVED lines=21> */
.L_x_26748:
[----:B------:R-:W-:Y:S05]  /*13ac0*/  BSYNC B1 ;  /* 0x0000000000017941 */ /* 0x000fea0003800000 */
.L_x_26747:
[----:B------:R-:W-:Y:S01]  /*13ad0*/  LEA R5, R0, 0x37800000, 0x17 ;  /* 0x3780000000057811 */ /* 0x000fe200078eb8ff */
[----:B------:R-:W-:-:S05]  /*13ae0*/  IMAD.SHL.U32 R0, R3, 0x200000, RZ ;  /* 0x0020000003007824 */ /* 0x000fca00078e00ff */
[----:B------:R-:W-:-:S07]  /*13af0*/  LOP3.LUT R0, R5, R0, R6, 0xfe, !PT ;  /* 0x0000000005007212 */ /* 0x000fce00078efe06 */
.L_x_26746:
[----:B------:R-:W-:Y:S05]  /*13b00*/  BSYNC B0 ;  /* 0x0000000000007941 */ /* 0x000fea0003800000 */
.L_x_26745:
[----:B------:R-:W-:-:S04]  /*13b10*/  FMUL.FTZ R0, R0, 1 ;  /* 0x3f80000000007820 */ /* 0x000fc80000410000 */
[----:B------:R0:W1:Y:S01]  /*13b20*/  F2F.F64.F32 R24, R0 ;  /* 0x0000000000187310 */ /* 0x0000620000201800 */
[----:B------:R-:W-:Y:S05]  /*13b30*/  BRA `(.L_x_26726) ;  /* 0x0000000000a47947 */ /* 0x000fea0003800000 */
.L_x_26738:
        /* <DEDUP_REMOVED lines=14> */
.L_x_26752:
[----:B------:R-:W-:Y:S05]  /*13c20*/  BSYNC B0 ;  /* 0x0000000000007941 */ /* 0x000fea0003800000 */
.L_x_26751:
[----:B------:R-:W-:-:S04]  /*13c30*/  FMUL.FTZ R0, R0, 1 ;  /* 0x3f80000000007820 */ /* 0x000fc80000410000 */
[----:B------:R0:W1:Y:S01]  /*13c40*/  F2F.F64.F32 R24, R0 ;  /* 0x0000000000187310 */ /* 0x0000620000201800 */
[----:B------:R-:W-:Y:S05]  /*13c50*/  BRA `(.L_x_26726) ;  /* 0x00000000005c7947 */ /* 0x000fea0003800000 */
.L_x_26725:
        /* <DEDUP_REMOVED lines=16> */
.L_x_26753:
[----:B------:R-:W-:Y:S01]  /*13d60*/  CS2R R24, SRZ ;  /* 0x0000000000187805 */ /* 0x000fe2000001ff00 */
[----:B------:R-:W-:Y:S06]  /*13d70*/  BRA `(.L_x_26726) ;  /* 0x0000000000147947 */ /* 0x000fec0003800000 */
.L_x_26750:
[----:B------:R-:W4:Y:S02]  /*13d80*/  LDG.E.64 R24, desc[UR36][R4.64] ;  /* 0x0000002404187981 */ /* 0x000f24000c1e1b00 */
[----:B----4-:R-:W0:Y:S01]  /*13d90*/  I2F.F64.U64 R24, R24 ;  /* 0x0000001800187312 */ /* 0x010e220000301800 */
[----:B------:R-:W-:Y:S05]  /*13da0*/  BRA `(.L_x_26726) ;  /* 0x0000000000087947 */ /* 0x000fea0003800000 */
.L_x_26749:
[----:B------:R-:W4:Y:S02]  /*13db0*/  LDG.E R4, desc[UR36][R4.64] ;  /* 0x0000002404047981 */ /* 0x000f24000c1e1900 */
[----:B----4-:R0:W1:Y:S02]  /*13dc0*/  I2F.F64.U32 R24, R4 ;  /* 0x0000000400187312 */ /* 0x0100640000201800 */
.L_x_26726:
[----:B------:R-:W2:Y:S01]  /*13dd0*/  LDC.U8 R3, c[0x0][0x5d5] ;  /* 0x00017540ff037b82 */ /* 0x000ea20000000000 */
[----:B------:R-:W-:Y:S02]  /*13de0*/  ULDC.64 UR4, c[0x0][0x5c0] ;  /* 0x0001700000047ab9 */ /* 0x000fe40000000a00 */
        /* <DEDUP_REMOVED lines=16> */
.L_x_26757:
[----:B------:R-:W2:Y:S02]  /*13ef0*/  LDG.E.U8 R4, desc[UR36][R4.64] ;  /* 0x0000002404047981 */ /* 0x000ea4000c1e1100 */
[----:B--2---:R0:W2:Y:S01]  /*13f00*/  I2F.F64.U16 R18, R4 ;  /* 0x0000000400127312 */ /* 0x0040a20000101800 */
[----:B------:R-:W-:Y:S05]  /*13f10*/  BRA `(.L_x_26759) ;  /* 0x0000000c00707947 */ /* 0x000fea0003800000 */
.L_x_26756:
        /* <DEDUP_REMOVED lines=9> */
.L_x_26761:
[----:B------:R-:W2:Y:S02]  /*13fb0*/  LDG.E R4, desc[UR36][R4.64] ;  /* 0x0000002404047981 */ /* 0x000ea4000c1e1900 */
[----:B--2---:R0:W2:Y:S01]  /*13fc0*/  I2F.F64 R18, R4 ;  /* 0x0000000400127312 */ /* 0x0040a20000201c00 */
[----:B------:R-:W-:Y:S05]  /*13fd0*/  BRA `(.L_x_26759) ;  /* 0x0000000c00407947 */ /* 0x000fea0003800000 */
.L_x_26760:
[----:B------:R-:W2:Y:S02]  /*13fe0*/  LDG.E.U16 R4, desc[UR36][R4.64] ;  /* 0x0000002404047981 */ /* 0x000ea4000c1e1500 */
[----:B--2---:R0:W2:Y:S01]  /*13ff0*/  I2F.F64.S16 R18, R4 ;  /* 0x0000000400127312 */ /* 0x0040a20000101c00 */
[----:B------:R-:W-:Y:S05]  /*14000*/  BRA `(.L_x_26759) ;  /* 0x0000000c00347947 */ /* 0x000fea0003800000 */
.L_x_26755:
        /* <DEDUP_REMOVED lines=10> */
.L_x_26763:
[----:B------:R-:W2:Y:S02]  /*140b0*/  LDG.E.U16 R0, desc[UR36][R4.64] ;  /* 0x0000002404007981 */ /* 0x000ea4000c1e1500 */
[----:B--2---:R-:W-:-:S05]  /*140c0*/  HADD2.F32 R0, -RZ, R0.H0_H0 ;  /* 0x20000000ff007230 */ /* 0x004fca0000004100 */
[----:B------:R-:W-:-:S04]  /*140d0*/  FMUL.FTZ R0, R0, 1 ;  /* 0x3f80000000007820 */ /* 0x000fc80000410000 */
[----:B------:R0:W2:Y:S01]  /*140e0*/  F2F.F64.F32 R18, R0 ;  /* 0x0000000000127310 */ /* 0x0000a20000201800 */
[----:B------:R-:W-:Y:S05]  /*140f0*/  BRA `(.L_x_26759) ;  /* 0x0000000800f87947 */ /* 0x000fea0003800000 */
.L_x_26762:
        /* <DEDUP_REMOVED lines=10> */
.L_x_26765:
[----:B------:R-:W2:Y:S02]  /*141a0*/  LDG.E.U16 R4, desc[UR36][R4.64] ;  /* 0x0000002404047981 */ /* 0x000ea4000c1e1500 */
[----:B--2---:R-:W-:-:S05]  /*141b0*/  HADD2.F32 R0, -RZ, R4.H0_H0 ;  /* 0x20000004ff007230 */ /* 0x004fca0000004100 */
[----:B------:R-:W-:-:S04]  /*141c0*/  FMUL.FTZ R0, R0, 1 ;  /* 0x3f80000000007820 */ /* 0x000fc80000410000 */
[----:B------:R0:W2:Y:S01]  /*141d0*/  F2F.F64.F32 R18, R0 ;  /* 0x0000000000127310 */ /* 0x0000a20000201800 */
[----:B------:R-:W-:Y:S05]  /*141e0*/  BRA `(.L_x_26759) ;  /* 0x0000000800bc7947 */ /* 0x000fea0003800000 */
.L_x_26764:
[----:B------:R0:W5:Y:S01]  /*141f0*/  LDG.E.64 R18, desc[UR36][R4.64] ;  /* 0x0000002404127981 */ /* 0x000162000c1e1b00 */
[----:B------:R-:W-:Y:S05]  /*14200*/  BRA `(.L_x_26759) ;  /* 0x0000000800b47947 */ /* 0x000fea0003800000 */
.L_x_26754:
        /* <DEDUP_REMOVED lines=13> */
.L_x_26768:
[----:B------:R0:W5:Y:S01]  /*142e0*/  LDG.E.64 R18, desc[UR36][R4.64] ;  /* 0x0000002404127981 */ /* 0x000162000c1e1b00 */
[----:B------:R-:W-:Y:S05]  /*142f0*/  BRA `(.L_x_26759) ;  /* 0x0000000800787947 */ /* 0x000fea0003800000 */
.L_x_26767:
        /* <DEDUP_REMOVED lines=28> */
.L_x_26770:
        /* <DEDUP_REMOVED lines=15> */
.L_x_26769:
[----:B------:R-:W2:Y:S02]  /*145b0*/  LDG.E.U16 R0, desc[UR36][R4.64] ;  /* 0x0000002404007981 */ /* 0x000ea4000c1e1500 */
[----:B--2---:R-:W-:-:S04]  /*145c0*/  IMAD.U32 R0, R0, 0x10000, RZ ;  /* 0x0001000000007824 */ /* 0x004fc800078e00ff */
[----:B------:R-:W-:-:S04]  /*145d0*/  FMUL.FTZ R0, R0, 1 ;  /* 0x3f80000000007820 */ /* 0x000fc80000410000 */
[----:B------:R0:W2:Y:S01]  /*145e0*/  F2F.F64.F32 R18, R0 ;  /* 0x0000000000127310 */ /* 0x0000a20000201800 */
[----:B------:R-:W-:Y:S05]  /*145f0*/  BRA `(.L_x_26759) ;  /* 0x0000000400b87947 */ /* 0x000fea0003800000 */
.L_x_26766:
        /* <DEDUP_REMOVED lines=11> */
.L_x_26773:
        /* <DEDUP_REMOVED lines=21> */
.L_x_26777:
[----:B------:R-:W-:Y:S05]  /*14800*/  BSYNC B1 ;  /* 0x0000000000017941 */ /* 0x000fea0003800000 */
.L_x_26776:
[----:B------:R-:W-:Y:S01]  /*14810*/  LEA R5, R0, 0x3b800000, 0x17 ;  /* 0x3b80000000057811 */ /* 0x000fe200078eb8ff */
[----:B------:R-:W-:-:S05]  /*14820*/  IMAD.SHL.U32 R0, R3, 0x100000, RZ ;  /* 0x0010000003007824 */ /* 0x000fca00078e00ff */
[----:B------:R-:W-:-:S07]  /*14830*/  LOP3.LUT R0, R5, R0, R6, 0xfe, !PT ;  /* 0x0000000005007212 */ /* 0x000fce00078efe06 */
.L_x_26775:
[----:B------:R-:W-:Y:S05]  /*14840*/  BSYNC B0 ;  /* 0x0000000000007941 */ /* 0x000fea0003800000 */
.L_x_26774:
[----:B------:R-:W-:-:S04]  /*14850*/  FMUL.FTZ R0, R0, 1 ;  /* 0x3f80000000007820 */ /* 0x000fc80000410000 */
[----:B------:R0:W2:Y:S01]  /*14860*/  F2F.F64.F32 R18, R0 ;  /* 0x0000000000127310 */ /* 0x0000a20000201800 */
[----:B------:R-:W-:Y:S05]  /*14870*/  BRA `(.L_x_26759) ;  /* 0x0000000400187947 */ /* 0x000fea0003800000 */
.L_x_26772:
        /* <DEDUP_REMOVED lines=21> */
.L_x_26781:
[----:B------:R-:W-:Y:S05]  /*149d0*/  BSYNC B1 ;  /* 0x0000000000017941 */ /* 0x000fea0003800000 */
.L_x_26780:
[----:B------:R-:W-:Y:S01]  /*149e0*/  LEA R5, R0, 0x37800000, 0x17 ;  /* 0x3780000000057811 */ /* 0x000fe200078eb8ff */
[----:B------:R-:W-:-:S05]  /*149f0*/  IMAD.SHL.U32 R0, R3, 0x200000, RZ ;  /* 0x0020000003007824 */ /* 0x000fca00078e00ff */
[----:B------:R-:W-:-:S07]  /*14a00*/  LOP3.LUT R0, R5, R0, R6, 0xfe, !PT ;  /* 0x0000000005007212 */ /* 0x000fce00078efe06 */
.L_x_26779:
[----:B------:R-:W-:Y:S05]  /*14a10*/  BSYNC B0 ;  /* 0x0000000000007941 */ /* 0x000fea0003800000 */
.L_x_26778:
[----:B------:R-:W-:-:S04]  /*14a20*/  FMUL.FTZ R0, R0, 1 ;  /* 0x3f80000000007820 */ /* 0x000fc80000410000 */
[----:B------:R0:W2:Y:S01]  /*14a30*/  F2F.F64.F32 R18, R0 ;  /* 0x0000000000127310 */ /* 0x0000a20000201800 */
[----:B------:R-:W-:Y:S05]  /*14a40*/  BRA `(.L_x_26759) ;  /* 0x0000000000a47947 */ /* 0x000fea0003800000 */
.L_x_26771:
        /* <DEDUP_REMOVED lines=14> */
.L_x_26785:
[----:B------:R-:W-:Y:S05]  /*14b30*/  BSYNC B0 ;  /* 0x0000000000007941 */ /* 0x000fea0003800000 */
.L_x_26784:
[----:B------:R-:W-:-:S04]  /*14b40*/  FMUL.FTZ R0, R0, 1 ;  /* 0x3f80000000007820 */ /* 0x000fc80000410000 */
[----:B------:R0:W2:Y:S01]  /*14b50*/  F2F.F64.F32 R18, R0 ;  /* 0x0000000000127310 */ /* 0x0000a20000201800 */
[----:B------:R-:W-:Y:S05]  /*14b60*/  BRA `(.L_x_26759) ;  /* 0x00000000005c7947 */ /* 0x000fea0003800000 */
.L_x_26758:
        /* <DEDUP_REMOVED lines=16> */
.L_x_26786:
[----:B------:R-:W-:Y:S01]  /*14c70*/  CS2R R18, SRZ ;  /* 0x0000000000127805 */ /* 0x000fe2000001ff00 */
[----:B------:R-:W-:Y:S06]  /*14c80*/  BRA `(.L_x_26759) ;  /* 0x0000000000147947 */ /* 0x000fec0003800000 */
.L_x_26783:
[----:B------:R-:W2:Y:S02]  /*14c90*/  LDG.E.64 R18, desc[UR36][R4.64] ;  /* 0x0000002404127981 */ /* 0x000ea4000c1e1b00 */
[----:B--2---:R-:W0:Y:S01]  /*14ca0*/  I2F.F64.U64 R18, R18 ;  /* 0x0000001200127312 */ /* 0x004e220000301800 */
[----:B------:R-:W-:Y:S05]  /*14cb0*/  BRA `(.L_x_26759) ;  /* 0x0000000000087947 */ /* 0x000fea0003800000 */
.L_x_26782:
[----:B------:R-:W2:Y:S02]  /*14cc0*/  LDG.E R4, desc[UR36][R4.64] ;  /* 0x0000002404047981 */ /* 0x000ea4000c1e1900 */
[----:B--2---:R0:W2:Y:S02]  /*14cd0*/  I2F.F64.U32 R18, R4 ;  /* 0x0000000400127312 */ /* 0x0040a40000201800 */
.L_x_26759:
        /* <DEDUP_REMOVED lines=18> */
.L_x_26790:
[----:B------:R-:W2:Y:S02]  /*14e00*/  LDG.E.U8 R2, desc[UR36][R4.64] ;  /* 0x0000002404027981 */ /* 0x000ea4000c1e1100 */
[----:B--2---:R-:W0:Y:S01]  /*14e10*/  I2F.F64.U16 R2, R2 ;  /* 0x0000000200027312 */ /* 0x004e220000101800 */
[----:B------:R-:W-:Y:S05]  /*14e20*/  BRA `(.L_x_26792) ;  /* 0x0000000c00707947 */ /* 0x000fea0003800000 */
.L_x_26789:
        /* <DEDUP_REMOVED lines=9> */
.L_x_26794:
[----:B------:R-:W2:Y:S02]  /*14ec0*/  LDG.E R2, desc[UR36][R4.64] ;  /* 0x0000002404027981 */ /* 0x000ea4000c1e1900 */
[----:B--2---:R-:W1:Y:S01]  /*14ed0*/  I2F.F64 R2, R2 ;  /* 0x0000000200027312 */ /* 0x004e620000201c00 */
[----:B------:R-:W-:Y:S05]  /*14ee0*/  BRA `(.L_x_26792) ;  /* 0x0000000c00407947 */ /* 0x000fea0003800000 */
.L_x_26793:
[----:B------:R-:W2:Y:S02]  /*14ef0*/  LDG.E.U16 R2, desc[UR36][R4.64] ;  /* 0x0000002404027981 */ /* 0x000ea4000c1e1500 */
[----:B--2---:R-:W2:Y:S01]  /*14f00*/  I2F.F64.S16 R2, R2 ;  /* 0x0000000200027312 */ /* 0x004ea20000101c00 */
[----:B------:R-:W-:Y:S05]  /*14f10*/  BRA `(.L_x_26792) ;  /* 0x0000000c00347947 */ /* 0x000fea0003800000 */
.L_x_26788:
        /* <DEDUP_REMOVED lines=10> */
.L_x_26796:
[----:B------:R-:W2:Y:S02]  /*14fc0*/  LDG.E.U16 R0, desc[UR36][R4.64] ;  /* 0x0000002404007981 */ /* 0x000ea4000c1e1500 */
[----:B--2---:R-:W-:-:S05]  /*14fd0*/  HADD2.F32 R0, -RZ, R0.H0_H0 ;  /* 0x20000000ff007230 */ /* 0x004fca0000004100 */
[----:B------:R-:W-:-:S04]  /*14fe0*/  FMUL.FTZ R0, R0, 1 ;  /* 0x3f80000000007820 */ /* 0x000fc80000410000 */
[----:B------:R0:W1:Y:S01]  /*14ff0*/  F2F.F64.F32 R2, R0 ;  /* 0x0000000000027310 */ /* 0x0000620000201800 */
[----:B------:R-:W-:Y:S05]  /*15000*/  BRA `(.L_x_26792) ;  /* 0x0000000800f87947 */ /* 0x000fea0003800000 */
.L_x_26795:
        /* <DEDUP_REMOVED lines=10> */
.L_x_26798:
[----:B------:R-:W2:Y:S02]  /*150b0*/  LDG.E.U16 R4, desc[UR36][R4.64] ;  /* 0x0000002404047981 */ /* 0x000ea4000c1e1500 */
[----:B--2---:R-:W-:-:S05]  /*150c0*/  HADD2.F32 R0, -RZ, R4.H0_H0 ;  /* 0x20000004ff007230 */ /* 0x004fca0000004100 */
[----:B------:R-:W-:-:S04]  /*150d0*/  FMUL.FTZ R0, R0, 1 ;  /* 0x3f80000000007820 */ /* 0x000fc80000410000 */
[----:B------:R0:W1:Y:S01]  /*150e0*/  F2F.F64.F32 R2, R0 ;  /* 0x0000000000027310 */ /* 0x0000620000201800 */
[----:B------:R-:W-:Y:S05]  /*150f0*/  BRA `(.L_x_26792) ;  /* 0x0000000800bc7947 */ /* 0x000fea0003800000 */
.L_x_26797:
[----:B------:R0:W5:Y:S01]  /*15100*/  LDG.E.64 R2, desc[UR36][R4.64] ;  /* 0x0000002404027981 */ /* 0x000162000c1e1b00 */
[----:B------:R-:W-:Y:S05]  /*15110*/  BRA `(.L_x_26792) ;  /* 0x0000000800b47947 */ /* 0x000fea0003800000 */
.L_x_26787:
        /* <DEDUP_REMOVED lines=13> */
.L_x_26801:
[----:B------:R0:W5:Y:S01]  /*151f0*/  LDG.E.64 R2, desc[UR36][R4.64] ;  /* 0x0000002404027981 */ /* 0x000162000c1e1b00 */
[----:B------:R-:W-:Y:S05]  /*15200*/  BRA `(.L_x_26792) ;  /* 0x0000000800787947 */ /* 0x000fea0003800000 */
.L_x_26800:
        /* <DEDUP_REMOVED lines=28> */
.L_x_26803:
        /* <DEDUP_REMOVED lines=15> */
.L_x_26802:
[----:B------:R-:W2:Y:S02]  /*154c0*/  LDG.E.U16 R0, desc[UR36][R4.64] ;  /* 0x0000002404007981 */ /* 0x000ea4000c1e1500 */
[----:B--2---:R-:W-:-:S04]  /*154d0*/  IMAD.U32 R0, R0, 0x10000, RZ ;  /* 0x0001000000007824 */ /* 0x004fc800078e00ff */
[----:B------:R-:W-:-:S04]  /*154e0*/  FMUL.FTZ R0, R0, 1 ;  /* 0x3f80000000007820 */ /* 0x000fc80000410000 */
[----:B------:R0:W1:Y:S01]  /*154f0*/  F2F.F64.F32 R2, R0 ;  /* 0x0000000000027310 */ /* 0x0000620000201800 */
[----:B------:R-:W-:Y:S05]  /*15500*/  BRA `(.L_x_26792) ;  /* 0x0000000400b87947 */ /* 0x000fea0003800000 */
.L_x_26799:
        /* <DEDUP_REMOVED lines=11> */
.L_x_26806:
        /* <DEDUP_REMOVED lines=21> */
.L_x_26810:
[----:B------:R-:W-:Y:S05]  /*15710*/  BSYNC B1 ;  /* 0x0000000000017941 */ /* 0x000fea0003800000 */
.L_x_26809:
[----:B------:R-:W-:Y:S01]  /*15720*/  LEA R3, R0, 0x3b800000, 0x17 ;  /* 0x3b80000000037811 */ /* 0x000fe200078eb8ff */
[----:B------:R-:W-:-:S05]  /*15730*/  IMAD.SHL.U32 R0, R2, 0x100000, RZ ;  /* 0x0010000002007824 */ /* 0x000fca00078e00ff */
[----:B------:R-:W-:-:S07]  /*15740*/  LOP3.LUT R0, R3, R0, R4, 0xfe, !PT ;  /* 0x0000000003007212 */ /* 0x000fce00078efe04 */
.L_x_26808:
[----:B------:R-:W-:Y:S05]  /*15750*/  BSYNC B0 ;  /* 0x0000000000007941 */ /* 0x000fea0003800000 */
.L_x_26807:
[----:B------:R-:W-:-:S04]  /*15760*/  FMUL.FTZ R0, R0, 1 ;  /* 0x3f80000000007820 */ /* 0x000fc80000410000 */
[----:B------:R0:W1:Y:S01]  /*15770*/  F2F.F64.F32 R2, R0 ;  /* 0x0000000000027310 */ /* 0x0000620000201800 */
[----:B------:R-:W-:Y:S05]  /*15780*/  BRA `(.L_x_26792) ;  /* 0x0000000400187947 */ /* 0x000fea0003800000 */
.L_x_26805:
        /* <DEDUP_REMOVED lines=21> */
.L_x_26814:
[----:B------:R-:W-:Y:S05]  /*158e0*/  BSYNC B1 ;  /* 0x0000000000017941 */ /* 0x000fea0003800000 */
.L_x_26813:
[----:B------:R-:W-:Y:S01]  /*158f0*/  LEA R3, R0, 0x37800000, 0x17 ;  /* 0x3780000000037811 */ /* 0x000fe200078eb8ff */
[----:B------:R-:W-:-:S05]  /*15900*/  IMAD.SHL.U32 R0, R2, 0x200000, RZ ;  /* 0x0020000002007824 */ /* 0x000fca00078e00ff */
[----:B------:R-:W-:-:S07]  /*15910*/  LOP3.LUT R0, R3, R0, R4, 0xfe, !PT ;  /* 0x0000000003007212 */ /* 0x000fce00078efe04 */
.L_x_26812:
[----:B------:R-:W-:Y:S05]  /*15920*/  BSYNC B0 ;  /* 0x0000000000007941 */ /* 0x000fea0003800000 */
.L_x_26811:
[----:B------:R-:W-:-:S04]  /*15930*/  FMUL.FTZ R0, R0, 1 ;  /* 0x3f80000000007820 */ /* 0x000fc80000410000 */
[----:B------:R0:W1:Y:S01]  /*15940*/  F2F.F64.F32 R2, R0 ;  /* 0x0000000000027310 */ /* 0x0000620000201800 */
[----:B------:R-:W-:Y:S05]  /*15950*/  BRA `(.L_x_26792) ;  /* 0x0000000000a47947 */ /* 0x000fea0003800000 */
.L_x_26804:
        /* <DEDUP_REMOVED lines=14> */
.L_x_26818:
[----:B------:R-:W-:Y:S05]  /*15a40*/  BSYNC B0 ;  /* 0x0000000000007941 */ /* 0x000fea0003800000 */
.L_x_26817:
[----:B------:R-:W-:-:S04]  /*15a50*/  FMUL.FTZ R0, R0, 1 ;  /* 0x3f80000000007820 */ /* 0x000fc80000410000 */
[----:B------:R0:W1:Y:S01]  /*15a60*/  F2F.F64.F32 R2, R0 ;  /* 0x0000000000027310 */ /* 0x0000620000201800 */
[----:B------:R-:W-:Y:S05]  /*15a70*/  BRA `(.L_x_26792) ;  /* 0x00000000005c7947 */ /* 0x000fea0003800000 */
.L_x_26791:
        /* <DEDUP_REMOVED lines=15> */
[----:B0-2345:R-:W-:Y:S05]  /*15b70*/  CALL.ABS.NOINC R2 ;  /* 0x0000000002007343 */ /* 0x03dfea0003c00000 */
.L_x_26819:
[----:B------:R-:W-:Y:S01]  /*15b80*/  CS2R R2, SRZ ;  /* 0x0000000000027805 */ /* 0x000fe2000001ff00 */
[----:B------:R-:W-:Y:S06]  /*15b90*/  BRA `(.L_x_26792) ;  /* 0x0000000000147947 */ /* 0x000fec0003800000 */
.L_x_26816:
[----:B------:R-:W2:Y:S02]  /*15ba0*/  LDG.E.64 R2, desc[UR36][R4.64] ;  /* 0x0000002404027981 */ /* 0x000ea4000c1e1b00 */
[----:B--2---:R-:W0:Y:S01]  /*15bb0*/  I2F.F64.U64 R2, R2 ;  /* 0x0000000200027312 */ /* 0x004e220000301800 */
[----:B------:R-:W-:Y:S05]  /*15bc0*/  BRA `(.L_x_26792) ;  /* 0x0000000000087947 */ /* 0x000fea0003800000 */
.L_x_26815:
[----:B------:R-:W2:Y:S02]  /*15bd0*/  LDG.E R2, desc[UR36][R4.64] ;  /* 0x0000002404027981 */ /* 0x000ea4000c1e1900 */
[----:B--2---:R-:W0:Y:S02]  /*15be0*/  I2F.F64.U32 R2, R2 ;  /* 0x0000000200027312 */ /* 0x004e240000201800 */
.L_x_26792:
[----:B0-----:R-:W0:Y:S01]  /*15bf0*/  LDC.U8 R4, c[0x0][0x5d1] ;  /* 0x00017440ff047b82 */ /* 0x001e220000000000 */
[----:B--2--5:R-:W-:-:S08]  /*15c00*/  DADD R18, -R18, R28 ;  /* 0x0000000012127229 */ /* 0x024fd0000000011c */
[----:B---3--:R-:W-:-:S08]  /*15c10*/  DMUL R18, R18, R26 ;  /* 0x0000001a12127228 */ /* 0x008fd00000000000 */
[----:B-1--4-:R-:W-:Y:S01]  /*15c20*/  DFMA R24, R18, R2, R24 ;  /* 0x000000021218722b */ /* 0x012fe20000000018 */
        /* <DEDUP_REMOVED lines=14> */
.L_x_26823:
[----:B------:R-:W0:Y:S02]  /*15d10*/  F2I.S64.F64.TRUNC R24, R24 ;  /* 0x0000001800187311 */ /* 0x000e24000030d900 */
[----:B0-----:R-:W-:-:S05]  /*15d20*/  IMAD.MOV.U32 R3, RZ, RZ, R24 ;  /* 0x000000ffff037224 */ /* 0x001fca00078e0018 */
[----:B------:R0:W-:Y:S01]  /*15d30*/  STG.E.U8 desc[UR36][R16.64], R3 ;  /* 0x0000000310007986 */ /* 0x0001e2000c101124 */
[----:B------:R-:W-:Y:S05]  /*15d40*/  BRA `(.L_x_26825) ;  /* 0x0000000c00f87947 */ /* 0x000fea0003800000 */
.L_x_26822:
        /* <DEDUP_REMOVED lines=9> */
.L_x_26827:
[----:B------:R-:W0:Y:S02]  /*15de0*/  F2I.F64.TRUNC R25, R24 ;  /* 0x0000001800197311 */ /* 0x000e24000030d100 */
[----:B0-----:R0:W-:Y:S01]  /*15df0*/  STG.E desc[UR36][R16.64], R25 ;  /* 0x0000001910007986 */ /* 0x0011e2000c101924 */
[----:B------:R-:W-:Y:S05]  /*15e00*/  BRA `(.L_x_26825) ;  /* 0x0000000c00c87947 */ /* 0x000fea0003800000 */
.L_x_26826:
[----:B------:R-:W0:Y:S02]  /*15e10*/  F2I.F64.TRUNC R25, R24 ;  /* 0x0000001800197311 */ /* 0x000e24000030d100 */
[----:B0-----:R0:W-:Y:S01]  /*15e20*/  STG.E.U16 desc[UR36][R16.64], R25 ;  /* 0x0000001910007986 */ /* 0x0011e2000c101524 */
[----:B------:R-:W-:Y:S05]  /*15e30*/  BRA `(.L_x_26825) ;  /* 0x0000000c00bc7947 */ /* 0x000fea0003800000 */
.L_x_26821:
        /* <DEDUP_REMOVED lines=13> */
.L_x_26829:
        /* <DEDUP_REMOVED lines=8> */
.L_x_26828:
        /* <DEDUP_REMOVED lines=14> */
.L_x_26831:
        /* <DEDUP_REMOVED lines=9> */
.L_x_26830:
[----:B------:R0:W-:Y:S01]  /*16100*/  STG.E.64 desc[UR36][R16.64], R24 ;  /* 0x0000001810007986 */ /* 0x0001e2000c101b24 */
[----:B------:R-:W-:Y:S05]  /*16110*/  BRA `(.L_x_26825) ;  /* 0x0000000c00047947 */ /* 0x000fea0003800000 */
.L_x_26820:
        /* <DEDUP_REMOVED lines=12> */
.L_x_26834:
[----:B------:R-:W-:-:S05]  /*161e0*/  CS2R R26, SRZ ;  /* 0x00000000001a7805 */ /* 0x000fca000001ff00 */
[----:B------:R0:W-:Y:S01]  /*161f0*/  STG.E.128 desc[UR36][R16.64], R24 ;  /* 0x0000001810007986 */ /* 0x0001e2000c101d24 */
[----:B------:R-:W-:Y:S05]  /*16200*/  BRA `(.L_x_26825) ;  /* 0x0000000800c87947 */ /* 0x000fea0003800000 */
.L_x_26833:
        /* <DEDUP_REMOVED lines=25> */
.L_x_26838:
[----:B------:R-:W-:Y:S05]  /*163a0*/  BSYNC B0 ;  /* 0x0000000000007941 */ /* 0x000fea0003800000 */
.L_x_26837:
[----:B------:R-:W-:-:S05]  /*163b0*/  LOP3.LUT R3, R0, R3, RZ, 0xfc, !PT ;  /* 0x0000000300037212 */ /* 0x000fca00078efcff */
[----:B------:R0:W-:Y:S01]  /*163c0*/  STG.E.U8 desc[UR36][R16.64], R3 ;  /* 0x0000000310007986 */ /* 0x0001e2000c101124 */
[----:B------:R-:W-:Y:S05]  /*163d0*/  BRA `(.L_x_26825) ;  /* 0x0000000800547947 */ /* 0x000fea0003800000 */
.L_x_26836:
        /* <DEDUP_REMOVED lines=17> */
.L_x_26840:
[----:B------:R-:W-:Y:S01]  /*164f0*/  IMAD.MOV.U32 R0, RZ, RZ, 0x7f ;  /* 0x0000007fff007424 */ /* 0x000fe200078e00ff */
[----:B------:R-:W-:-:S04]  /*16500*/  ISETP.GT.U32.AND P0, PT, R2, 0x7f800000, PT ;  /* 0x7f8000000200780c */ /* 0x000fc80003f04070 */
[----:B------:R-:W-:-:S09]  /*16510*/  SEL R0, R0, 0x7c, P0 ;  /* 0x0000007c00007807 */ /* 0x000fd20000000000 */
.L_x_26841:
[----:B------:R-:W-:Y:S05]  /*16520*/  BSYNC B0 ;  /* 0x0000000000007941 */ /* 0x000fea0003800000 */
.L_x_26839:
[----:B------:R-:W-:-:S04]  /*16530*/  LOP3.LUT R2, R3, 0x80000000, RZ, 0xc0, !PT ;  /* 0x8000000003027812 */ /* 0x000fc800078ec0ff */
[----:B------:R-:W-:-:S04]  /*16540*/  SHF.R.U32.HI R3, RZ, 0x18, R2 ;  /* 0x00000018ff037819 */ /* 0x000fc80000011602 */
[----:B------:R-:W-:-:S05]  /*16550*/  LOP3.LUT R3, R0, R3, RZ, 0xfc, !PT ;  /* 0x0000000300037212 */ /* 0x000fca00078efcff */
[----:B------:R0:W-:Y:S01]  /*16560*/  STG.E.U8 desc[UR36][R16.64], R3 ;  /* 0x0000000310007986 */ /* 0x0001e2000c101124 */
[----:B------:R-:W-:Y:S05]  /*16570*/  BRA `(.L_x_26825) ;  /* 0x0000000400ec7947 */ /* 0x000fea0003800000 */
.L_x_26835:
        /* <DEDUP_REMOVED lines=8> */
.L_x_26832:
        /* <DEDUP_REMOVED lines=11> */
.L_x_26844:
        /* <DEDUP_REMOVED lines=21> */
.L_x_26847:
[----:B------:R-:W-:-:S04]  /*16800*/  LOP3.LUT R2, R3, 0x80000000, RZ, 0xc0, !PT ;  /* 0x8000000003027812 */ /* 0x000fc800078ec0ff */
[----:B------:R-:W-:-:S04]  /*16810*/  SHF.R.U32.HI R3, RZ, 0x18, R2 ;  /* 0x00000018ff037819 */ /* 0x000fc80000011602 */
[----:B------:R-:W-:-:S04]  /*16820*/  LOP3.LUT R0, R0, R3, RZ, 0xfc, !PT ;  /* 0x0000000300007212 */ /* 0x000fc800078efcff */
[----:B------:R-:W-:-:S07]  /*16830*/  PRMT R8, R0, 0x7610, R8 ;  /* 0x0000761000087816 */ /* 0x000fce0000000008 */
.L_x_26846:
[----:B------:R-:W-:Y:S05]  /*16840*/  BSYNC B0 ;  /* 0x0000000000007941 */ /* 0x000fea0003800000 */
.L_x_26845:
[----:B------:R3:W-:Y:S01]  /*16850*/  STG.E.U8 desc[UR36][R16.64], R8 ;  /* 0x0000000810007986 */ /* 0x0007e2000c101124 */
[----:B------:R-:W-:Y:S05]  /*16860*/  BRA `(.L_x_26825) ;  /* 0x0000000400307947 */ /* 0x000fea0003800000 */
.L_x_26843:
        /* <DEDUP_REMOVED lines=21> */
.L_x_26850:
[----:B------:R-:W-:-:S04]  /*169c0*/  LOP3.LUT R2, R3, 0x80000000, RZ, 0xc0, !PT ;  /* 0x8000000003027812 */ /* 0x000fc800078ec0ff */
[----:B------:R-:W-:-:S04]  /*169d0*/  SHF.R.U32.HI R3, RZ, 0x18, R2 ;  /* 0x00000018ff037819 */ /* 0x000fc80000011602 */
[----:B------:R-:W-:-:S04]  /*169e0*/  LOP3.LUT R0, R0, R3, RZ, 0xfc, !PT ;  /* 0x0000000300007212 */ /* 0x000fc800078efcff */
[----:B------:R-:W-:-:S07]  /*169f0*/  PRMT R8, R0, 0x7610, R8 ;  /* 0x0000761000087816 */ /* 0x000fce0000000008 */
.L_x_26849:
[----:B------:R-:W-:Y:S05]  /*16a00*/  BSYNC B0 ;  /* 0x0000000000007941 */ /* 0x000fea0003800000 */
.L_x_26848:
[----:B------:R0:W-:Y:S01]  /*16a10*/  STG.E.U8 desc[UR36][R16.64], R8 ;  /* 0x0000000810007986 */ /* 0x0001e2000c101124 */
[----:B------:R-:W-:Y:S05]  /*16a20*/  BRA `(.L_x_26825) ;  /* 0x0000000000c07947 */ /* 0x000fea0003800000 */
.L_x_26842:
        /* <DEDUP_REMOVED lines=26> */
.L_x_26824:
        /* <DEDUP_REMOVED lines=16> */
.L_x_26853:
[----:B------:R-:W-:Y:S05]  /*16cd0*/  BRA `(.L_x_26825) ;  /* 0x0000000000147947 */ /* 0x000fea0003800000 */
.L_x_26852:
[----:B------:R-:W0:Y:S02]  /*16ce0*/  F2I.U64.F64.TRUNC R24, R24 ;  /* 0x0000001800187311 */ /* 0x000e24000030d800 */
[----:B0-----:R2:W-:Y:S01]  /*16cf0*/  STG.E.64 desc[UR36][R16.64], R24 ;  /* 0x0000001810007986 */ /* 0x0015e2000c101b24 */
[----:B------:R-:W-:Y:S05]  /*16d00*/  BRA `(.L_x_26825) ;  /* 0x0000000000087947 */ /* 0x000fea0003800000 */
.L_x_26851:
[----:B------:R-:W0:Y:S02]  /*16d10*/  F2I.U32.F64.TRUNC R25, R24 ;  /* 0x0000001800197311 */ /* 0x000e24000030d000 */
[----:B0-----:R0:W-:Y:S02]  /*16d20*/  STG.E desc[UR36][R16.64], R25 ;  /* 0x0000001910007986 */ /* 0x0011e4000c101924 */
.L_x_26825:
[----:B------:R-:W-:-:S07]  /*16d30*/  VIADD R23, R23, 0x80 ;  /* 0x0000008017177836 */ /* 0x000fce0000000000 */
.L_x_26653:
[----:B------:R-:W-:Y:S05]  /*16d40*/  BSYNC B6 ;  /* 0x0000000000067941 */ /* 0x000fea0003800000 */
.L_x_26652:
[----:B------:R-:W-:Y:S02]  /*16d50*/  ULDC UR4, c[0x0][0x210] ;  /* 0x0000840000047ab9 */ /* 0x000fe40000000800 */
[----:B------:R-:W-:-:S13]  /*16d60*/  ISETP.GE.AND P0, PT, R23, UR4, PT ;  /* 0x0000000417007c0c */ /* 0x000fda000bf06270 */
[----:B------:R-:W-:Y:S05]  /*16d70*/  @P0 EXIT ;  /* 0x000000000000094d */ /* 0x000fea0003800000 */
        /* <DEDUP_REMOVED lines=456> */
.L_x_26854:
        /* <DEDUP_REMOVED lines=21> */
.L_x_26858:
[----:B------:R-:W2:Y:S02]  /*18b50*/  LDG.E.U8 R4, desc[UR36][R4.64] ;  /* 0x0000002404047981 */ /* 0x000ea4000c1e1100 */
[----:B--2---:R0:W1:Y:S01]  /*18b60*/  I2F.F64.U16 R26, R4 ;  /* 0x00000004001a7312 */ /* 0x0040620000101800 */
[----:B------:R-:W-:Y:S05]  /*18b70*/  BRA `(.L_x_26860) ;  /* 0x0000000c00707947 */ /* 0x000fea0003800000 */
.L_x_26857:
        /* <DEDUP_REMOVED lines=9> */
.L_x_26862:
[----:B------:R-:W2:Y:S02]  /*18c10*/  LDG.E R4, desc[UR36][R4.64] ;  /* 0x0000002404047981 */ /* 0x000ea4000c1e1900 */
[----:B--2---:R0:W1:Y:S01]  /*18c20*/  I2F.F64 R26, R4 ;  /* 0x00000004001a7312 */ /* 0x0040620000201c00 */
[----:B------:R-:W-:Y:S05]  /*18c30*/  BRA `(.L_x_26860) ;  /* 0x0000000c00407947 */ /* 0x000fea0003800000 */
.L_x_26861:
[----:B------:R-:W2:Y:S02]  /*18c40*/  LDG.E.U16 R4, desc[UR36][R4.64] ;  /* 0x0000002404047981 */ /* 0x000ea4000c1e1500 */
[----:B--2---:R0:W1:Y:S01]  /*18c50*/  I2F.F64.S16 R26, R4 ;  /* 0x00000004001a7312 */ /* 0x0040620000101c00 */
[----:B------:R-:W-:Y:S05]  /*18c60*/  BRA `(.L_x_26860) ;  /* 0x0000000c00347947 */ /* 0x000fea0003800000 */
.L_x_26856:
        /* <DEDUP_REMOVED lines=10> */
.L_x_26864:
[----:B------:R-:W2:Y:S02]  /*18d10*/  LDG.E.U16 R0, desc[UR36][R4.64] ;  /* 0x0000002404007981 */ /* 0x000ea4000c1e1500 */
[----:B--2---:R-:W-:-:S05]  /*18d20*/  HADD2.F32 R0, -RZ, R0.H0_H0 ;  /* 0x20000000ff007230 */ /* 0x004fca0000004100 */
[----:B------:R-:W-:-:S04]  /*18d30*/  FMUL.FTZ R0, R0, 1 ;  /* 0x3f80000000007820 */ /* 0x000fc80000410000 */
[----:B------:R0:W1:Y:S01]  /*18d40*/  F2F.F64.F32 R26, R0 ;  /* 0x00000000001a7310 */ /* 0x0000620000201800 */
[----:B------:R-:W-:Y:S05]  /*18d50*/  BRA `(.L_x_26860) ;  /* 0x0000000800f87947 */ /* 0x000fea0003800000 */
.L_x_26863:
        /* <DEDUP_REMOVED lines=10> */
.L_x_26866:
[----:B------:R-:W2:Y:S02]  /*18e00*/  LDG.E.U16 R4, desc[UR36][R4.64] ;  /* 0x0000002404047981 */ /* 0x000ea4000c1e1500 */
[----:B--2---:R-:W-:-:S05]  /*18e10*/  HADD2.F32 R0, -RZ, R4.H0_H0 ;  /* 0x20000004ff007230 */ /* 0x004fca0000004100 */
[----:B------:R-:W-:-:S04]  /*18e20*/  FMUL.FTZ R0, R0, 1 ;  /* 0x3f80000000007820 */ /* 0x000fc80000410000 */
[----:B------:R0:W1:Y:S01]  /*18e30*/  F2F.F64.F32 R26, R0 ;  /* 0x00000000001a7310 */ /* 0x0000620000201800 */
[----:B------:R-:W-:Y:S05]  /*18e40*/  BRA `(.L_x_26860) ;  /* 0x0000000800bc7947 */ /* 0x000fea0003800000 */
.L_x_26865:
[----:B------:R0:W5:Y:S01]  /*18e50*/  LDG.E.64 R26, desc[UR36][R4.64] ;  /* 0x00000024041a7981 */ /* 0x000162000c1e1b00 */
[----:B------:R-:W-:Y:S05]  /*18e60*/  BRA `(.L_x_26860) ;  /* 0x0000000800b47947 */ /* 0x000fea0003800000 */
.L_x_26855:
        /* <DEDUP_REMOVED lines=13> */
.L_x_26869:
[----:B------:R0:W5:Y:S01]  /*18f40*/  LDG.E.64 R26, desc[UR36][R4.64] ;  /* 0x00000024041a7981 */ /* 0x000162000c1e1b00 */
[----:B------:R-:W-:Y:S05]  /*18f50*/  BRA `(.L_x_26860) ;  /* 0x0000000800787947 */ /* 0x000fea0003800000 */
.L_x_26868:
        /* <DEDUP_REMOVED lines=28> */
.L_x_26871:
        /* <DEDUP_REMOVED lines=15> */
.L_x_26870:
[----:B------:R-:W2:Y:S02]  /*19210*/  LDG.E.U16 R0, desc[UR36][R4.64] ;  /* 0x0000002404007981 */ /* 0x000ea4000c1e1500 */
[----:B--2---:R-:W-:-:S04]  /*19220*/  IMAD.U32 R0, R0, 0x10000, RZ ;  /* 0x0001000000007824 */ /* 0x004fc800078e00ff */
[----:B------:R-:W-:-:S04]  /*19230*/  FMUL.FTZ R0, R0, 1 ;  /* 0x3f80000000007820 */ /* 0x000fc80000410000 */
[----:B------:R0:W1:Y:S01]  /*19240*/  F2F.F64.F32 R26, R0 ;  /* 0x00000000001a7310 */ /* 0x0000620000201800 */
[----:B------:R-:W-:Y:S05]  /*19250*/  BRA `(.L_x_26860) ;  /* 0x0000000400b87947 */ /* 0x000fea0003800000 */
.L_x_26867:
        /* <DEDUP_REMOVED lines=11> */
.L_x_26874:
        /* <DEDUP_REMOVED lines=21> */
.L_x_26878:
[----:B------:R-:W-:Y:S05]  /*19460*/  BSYNC B1 ;  /* 0x0000000000017941 */ /* 0x000fea0003800000 */
.L_x_26877:
[----:B------:R-:W-:Y:S01]  /*19470*/  LEA R5, R0, 0x3b800000, 0x17 ;  /* 0x3b80000000057811 */ /* 0x000fe200078eb8ff */
[----:B------:R-:W-:-:S05]  /*19480*/  IMAD.SHL.U32 R0, R3, 0x100000, RZ ;  /* 0x0010000003007824 */ /* 0x000fca00078e00ff */
[----:B------:R-:W-:-:S07]  /*19490*/  LOP3.LUT R0, R5, R0, R6, 0xfe, !PT ;  /* 0x0000000005007212 */ /* 0x000fce00078efe06 */
.L_x_26876:
[----:B------:R-:W-:Y:S05]  /*194a0*/  BSYNC B0 ;  /* 0x0000000000007941 */ /* 0x000fea0003800000 */
.L_x_26875:
[----:B------:R-:W-:-:S04]  /*194b0*/  FMUL.FTZ R0, R0, 1 ;  /* 0x3f80000000007820 */ /* 0x000fc80000410000 */
[----:B------:R0:W1:Y:S01]  /*194c0*/  F2F.F64.F32 R26, R0 ;  /* 0x00000000001a7310 */ /* 0x0000620000201800 */
[----:B------:R-:W-:Y:S05]  /*194d0*/  BRA `(.L_x_26860) ;  /* 0x0000000400187947 */ /* 0x000fea0003800000 */
.L_x_26873:
        /* <DEDUP_REMOVED lines=21> */
.L_x_26882:
[----:B------:R-:W-:Y:S05]  /*19630*/  BSYNC B1 ;  /* 0x0000000000017941 */ /* 0x000fea0003800000 */
.L_x_26881:
[----:B------:R-:W-:Y:S01]  /*19640*/  LEA R5, R0, 0x37800000, 0x17 ;  /* 0x3780000000057811 */ /* 0x000fe200078eb8ff */
[----:B------:R-:W-:-:S05]  /*19650*/  IMAD.SHL.U32 R0, R3, 0x200000, RZ ;  /* 0x0020000003007824 */ /* 0x000fca00078e00ff */
[----:B------:R-:W-:-:S07]  /*19660*/  LOP3.LUT R0, R5, R0, R6, 0xfe, !PT ;  /* 0x0000000005007212 */ /* 0x000fce00078efe06 */
.L_x_26880:
[----:B------:R-:W-:Y:S05]  /*19670*/  BSYNC B0 ;  /* 0x0000000000007941 */ /* 0x000fea0003800000 */
.L_x_26879:
[----:B------:R-:W-:-:S04]  /*19680*/  FMUL.FTZ R0, R0, 1 ;  /* 0x3f80000000007820 */ /* 0x000fc80000410000 */
[----:B------:R0:W1:Y:S01]  /*19690*/  F2F.F64.F32 R26, R0 ;  /* 0x00000000001a7310 */ /* 0x0000620000201800 */
[----:B------:R-:W-:Y:S05]  /*196a0*/  BRA `(.L_x_26860) ;  /* 0x0000000000a47947 */ /* 0x000fea0003800000 */
.L_x_26872:
        /* <DEDUP_REMOVED lines=14> */
.L_x_26886:
[----:B------:R-:W-:Y:S05]  /*19790*/  BSYNC B0 ;  /* 0x0000000000007941 */ /* 0x000fea0003800000 */
.L_x_26885:
[----:B------:R-:W-:-:S04]  /*197a0*/  FMUL.FTZ R0, R0, 1 ;  /* 0x3f80000000007820 */ /* 0x000fc80000410000 */
[----:B------:R0:W1:Y:S01]  /*197b0*/  F2F.F64.F32 R26, R0 ;  /* 0x00000000001a7310 */ /* 0x0000620000201800 */
[----:B------:R-:W-:Y:S05]  /*197c0*/  BRA `(.L_x_26860) ;  /* 0x00000000005c7947 */ /* 0x000fea0003800000 */
.L_x_26859:
        /* <DEDUP_REMOVED lines=16> */
.L_x_26887:
[----:B------:R-:W-:Y:S01]  /*198d0*/  CS2R R26, SRZ ;  /* 0x00000000001a7805 */ /* 0x000fe2000001ff00 */
[----:B------:R-:W-:Y:S06]  /*198e0*/  BRA `(.L_x_26860) ;  /* 0x0000000000147947 */ /* 0x000fec0003800000 */
.L_x_26884:
[----:B------:R-:W2:Y:S02]  /*198f0*/  LDG.E.64 R26, desc[UR36][R4.64] ;  /* 0x00000024041a7981 */ /* 0x000ea4000c1e1b00 */
[----:B--2---:R-:W0:Y:S01]  /*19900*/  I2F.F64.U64 R26, R26 ;  /* 0x0000001a001a7312 */ /* 0x004e220000301800 */
[----:B------:R-:W-:Y:S05]  /*19910*/  BRA `(.L_x_26860) ;  /* 0x0000000000087947 */ /* 0x000fea0003800000 */
.L_x_26883:
[----:B------:R-:W2:Y:S02]  /*19920*/  LDG.E R4, desc[UR36][R4.64] ;  /* 0x0000002404047981 */ /* 0x000ea4000c1e1900 */
[----:B--2---:R0:W1:Y:S02]  /*19930*/  I2F.F64.U32 R26, R4 ;  /* 0x00000004001a7312 */ /* 0x0040640000201800 */
.L_x_26860:
[----:B------:R-:W0:Y:S01]  /*19940*/  LDC.U8 R3, c[0x0][0x5d3] ;  /* 0x000174c0ff037b82 */ /* 0x000e220000000000 */
[----:B------:R-:W-:Y:S02]  /*19950*/  ULDC.64 UR4, c[0x0][0x5b0] ;  /* 0x00016c0000047ab9 */ /* 0x000fe40000000a00 */
[----:B------:R-:W-:-:S05]  /*19960*/  IADD3 R22, P0, R22, UR4, RZ ;  /* 0x0000000416167c10 */ /* 0x000fca000ff1e0ff */
[----:B------:R-:W-:Y:S01]  /*19970*/  IMAD.X R23, RZ, RZ, UR5, P0 ;  /* 0x00000005ff177e24 */ /* 0x000fe200080e06ff */
[----:B01----:R-:W-:-:S04]  /*19980*/  PRMT R0, R3, 0x9910, RZ ;  /* 0x0000991003007816 */ /* 0x003fc800000000ff */
        /* <DEDUP_REMOVED lines=13> */
.L_x_26891:
[----:B------:R-:W2:Y:S02]  /*19a60*/  LDG.E.U8 R22, desc[UR36][R22.64] ;  /* 0x0000002416167981 */ /* 0x000ea4000c1e1100 */
[----:B--2---:R0:W1:Y:S01]  /*19a70*/  I2F.F64.U16 R24, R22 ;  /* 0x0000001600187312 */ /* 0x0040620000101800 */
[----:B------:R-:W-:Y:S05]  /*19a80*/  BRA `(.L_x_26893) ;  /* 0x0000000c00707947 */ /* 0x000fea0003800000 */
.L_x_26890:
        /* <DEDUP_REMOVED lines=9> */
.L_x_26895:
[----:B------:R-:W2:Y:S02]  /*19b20*/  LDG.E R22, desc[UR36][R22.64] ;  /* 0x0000002416167981 */ /* 0x000ea4000c1e1900 */
[----:B--2---:R0:W1:Y:S01]  /*19b30*/  I2F.F64 R24, R22 ;  /* 0x0000001600187312 */ /* 0x0040620000201c00 */
[----:B------:R-:W-:Y:S05]  /*19b40*/  BRA `(.L_x_26893) ;  /* 0x0000000c00407947 */ /* 0x000fea0003800000 */
.L_x_26894:
[----:B------:R-:W2:Y:S02]  /*19b50*/  LDG.E.U16 R22, desc[UR36][R22.64] ;  /* 0x0000002416167981 */ /* 0x000ea4000c1e1500 */
[----:B--2---:R0:W1:Y:S01]  /*19b60*/  I2F.F64.S16 R24, R22 ;  /* 0x0000001600187312 */ /* 0x0040620000101c00 */
[----:B------:R-:W-:Y:S05]  /*19b70*/  BRA `(.L_x_26893) ;  /* 0x0000000c00347947 */ /* 0x000fea0003800000 */
.L_x_26889:
        /* <DEDUP_REMOVED lines=10> */
.L_x_26897:
[----:B------:R-:W2:Y:S02]  /*19c20*/  LDG.E.U16 R0, desc[UR36][R22.64] ;  /* 0x0000002416007981 */ /* 0x000ea4000c1e1500 */
[----:B--2---:R-:W-:-:S05]  /*19c30*/  HADD2.F32 R0, -RZ, R0.H0_H0 ;  /* 0x20000000ff007230 */ /* 0x004fca0000004100 */
[----:B------:R-:W-:-:S04]  /*19c40*/  FMUL.FTZ R0, R0, 1 ;  /* 0x3f80000000007820 */ /* 0x000fc80000410000 */
[----:B------:R0:W1:Y:S01]  /*19c50*/  F2F.F64.F32 R24, R0 ;  /* 0x0000000000187310 */ /* 0x0000620000201800 */
[----:B------:R-:W-:Y:S05]  /*19c60*/  BRA `(.L_x_26893) ;  /* 0x0000000800f87947 */ /* 0x000fea0003800000 */
.L_x_26896:
        /* <DEDUP_REMOVED lines=10> */
.L_x_26899:
[----:B------:R-:W2:Y:S02]  /*19d10*/  LDG.E.U16 R22, desc[UR36][R22.64] ;  /* 0x0000002416167981 */ /* 0x000ea4000c1e1500 */
[----:B--2---:R-:W-:-:S05]  /*19d20*/  HADD2.F32 R0, -RZ, R22.H0_H0 ;  /* 0x20000016ff007230 */ /* 0x004fca0000004100 */
[----:B------:R-:W-:-:S04]  /*19d30*/  FMUL.FTZ R0, R0, 1 ;  /* 0x3f80000000007820 */ /* 0x000fc80000410000 */
[----:B------:R0:W1:Y:S01]  /*19d40*/  F2F.F64.F32 R24, R0 ;  /* 0x0000000000187310 */ /* 0x0000620000201800 */
[----:B------:R-:W-:Y:S05]  /*19d50*/  BRA `(.L_x_26893) ;  /* 0x0000000800bc7947 */ /* 0x000fea0003800000 */
.L_x_26898:
[----:B------:R0:W5:Y:S01]  /*19d60*/  LDG.E.64 R24, desc[UR36][R22.64] ;  /* 0x0000002416187981 */ /* 0x000162000c1e1b00 */
[----:B------:R-:W-:Y:S05]  /*19d70*/  BRA `(.L_x_26893) ;  /* 0x0000000800b47947 */ /* 0x000fea0003800000 */
.L_x_26888:
        /* <DEDUP_REMOVED lines=13> */
.L_x_26902:
[----:B------:R0:W5:Y:S01]  /*19e50*/  LDG.E.64 R24, desc[UR36][R22.64] ;  /* 0x0000002416187981 */ /* 0x000162000c1e1b00 */
[----:B------:R-:W-:Y:S05]  /*19e60*/  BRA `(.L_x_26893) ;  /* 0x0000000800787947 */ /* 0x000fea0003800000 */
.L_x_26901:
[----:B------:R-:W-:-:S13]  /*19e70*/  ISETP.NE.AND P0, PT, R0, 0xf, PT ;  /* 0x0000000f0000780c */ /* 0x000fda0003f05270 */
[----:B------:R-:W-:Y:S05]  /*19e80*/  @!P0 BRA `(.L_x_26903) ;  /* 0x0000000000a48947 */ /* 0x000fea0003800000 */
[----:B------:R-:W-:-:S13]  /*19e90*/  ISETP.NE.AND P0, PT, R0, 0x17, PT ;  /* 0x000000170000780c */ /* 0x000fda0003f05270 */
[----:B------:R-:W-:Y:S05]  /*19ea0*/  @!P0 BRA `(.L_x_26904) ;  /* 0x0000000000608947 */ /* 0x000fea0003800000 */
[----:B------:R-:W-:-:S13]  /*19eb0*/  ISETP.NE.AND P0, PT, R0, 0x18, PT ;  /* 0x000000180000780c */ /* 0x000fda0003f05270 */
[----:B------:R-:W-:Y:S05]  /*19ec0*/  @P0 BRA `(.L_x_26892) ;  /* 0x0000000800040947 */ /* 0x000fea0003800000 */
[----:B------:R-:W2:Y:S01]  /*19ed0*/  LDG.E.U8 R0, desc[UR36][R22.64] ;  /* 0x0000002416007981 */ /* 0x000ea2000c1e1100 */
[----:B---3--:R-:W-:Y:S02]  /*19ee0*/  IMAD.MOV.U32 R7, RZ, RZ, -0x800000 ;  /* 0xff800000ff077424 */ /* 0x008fe400078e00ff */
        /* <DEDUP_REMOVED lines=20> */
.L_x_26904:
        /* <DEDUP_REMOVED lines=15> */
.L_x_26903:
[----:B------:R-:W2:Y:S02]  /*1a120*/  LDG.E.U16 R0, desc[UR36][R22.64] ;  /* 0x0000002416007981 */ /* 0x000ea4000c1e1500 */
[----:B--2---:R-:W-:-:S04]  /*1a130*/  IMAD.U32 R0, R0, 0x10000, RZ ;  /* 0x0001000000007824 */ /* 0x004fc800078e00ff */
[----:B------:R-:W-:-:S04]  /*1a140*/  FMUL.FTZ R0, R0, 1 ;  /* 0x3f80000000007820 */ /* 0x000fc80000410000 */
[----:B------:R0:W1:Y:S01]  /*1a150*/  F2F.F64.F32 R24, R0 ;  /* 0x0000000000187310 */ /* 0x0000620000201800 */
[----:B------:R-:W-:Y:S05]  /*1a160*/  BRA `(.L_x_26893) ;  /* 0x0000000400b87947 */ /* 0x000fea0003800000 */
.L_x_26900:
        /* <DEDUP_REMOVED lines=11> */
.L_x_26907:
        /* <DEDUP_REMOVED lines=21> */
.L_x_26911:
[----:B------:R-:W-:Y:S05]  /*1a370*/  BSYNC B1 ;  /* 0x0000000000017941 */ /* 0x000fea0003800000 */
.L_x_26910:
[----:B------:R-:W-:Y:S01]  /*1a380*/  LEA R5, R0, 0x3b800000, 0x17 ;  /* 0x3b80000000057811 */ /* 0x000fe200078eb8ff */
[----:B------:R-:W-:-:S05]  /*1a390*/  IMAD.SHL.U32 R0, R3, 0x100000, RZ ;  /* 0x0010000003007824 */ /* 0x000fca00078e00ff */
[----:B------:R-:W-:-:S07]  /*1a3a0*/  LOP3.LUT R0, R5, R0, R6, 0xfe, !PT ;  /* 0x0000000005007212 */ /* 0x000fce00078efe06 */
.L_x_26909:
[----:B------:R-:W-:Y:S05]  /*1a3b0*/  BSYNC B0 ;  /* 0x0000000000007941 */ /* 0x000fea0003800000 */
.L_x_26908:
[----:B------:R-:W-:-:S04]  /*1a3c0*/  FMUL.FTZ R0, R0, 1 ;  /* 0x3f80000000007820 */ /* 0x000fc80000410000 */
[----:B------:R0:W1:Y:S01]  /*1a3d0*/  F2F.F64.F32 R24, R0 ;  /* 0x0000000000187310 */ /* 0x0000620000201800 */
[----:B------:R-:W-:Y:S05]  /*1a3e0*/  BRA `(.L_x_26893) ;  /* 0x0000000400187947 */ /* 0x000fea0003800000 */
.L_x_26906:
        /* <DEDUP_REMOVED lines=21> */
.L_x_26915:
[----:B------:R-:W-:Y:S05]  /*1a540*/  BSYNC B1 ;  /* 0x0000000000017941 */ /* 0x000fea0003800000 */
.L_x_26914:
[----:B------:R-:W-:Y:S02]  /*1a550*/  LEA R5, R0, 0x37800000, 0x17 ;  /* 0x3780000000057811 */ /* 0x000fe400078eb8ff */
[----:B------:R-:W-:-:S04]  /*1a560*/  SHF.L.U32 R0, R3, 0x15, RZ ;  /* 0x0000001503007819 */ /* 0x000fc800000006ff */
[----:B------:R-:W-:-:S07]  /*1a570*/  LOP3.LUT R0, R5, R0, R6, 0xfe, !PT ;  /* 0x0000000005007212 */ /* 0x000fce00078efe06 */
.L_x_26913:
[----:B------:R-:W-:Y:S05]  /*1a580*/  BSYNC B0 ;  /* 0x0000000000007941 */ /* 0x000fea0003800000 */
.L_x_26912:
[----:B------:R-:W-:-:S04]  /*1a590*/  FMUL.FTZ R0, R0, 1 ;  /* 0x3f80000000007820 */ /* 0x000fc80000410000 */
[----:B------:R0:W1:Y:S01]  /*1a5a0*/  F2F.F64.F32 R24, R0 ;  /* 0x0000000000187310 */ /* 0x0000620000201800 */
[----:B------:R-:W-:Y:S05]  /*1a5b0*/  BRA `(.L_x_26893) ;  /* 0x0000000000a47947 */ /* 0x000fea0003800000 */
.L_x_26905:
        /* <DEDUP_REMOVED lines=14> */
.L_x_26919:
[----:B------:R-:W-:Y:S05]  /*1a6a0*/  BSYNC B0 ;  /* 0x0000000000007941 */ /* 0x000fea0003800000 */
.L_x_26918:
[----:B------:R-:W-:-:S04]  /*1a6b0*/  FMUL.FTZ R0, R0, 1 ;  /* 0x3f80000000007820 */ /* 0x000fc80000410000 */
[----:B------:R0:W1:Y:S01]  /*1a6c0*/  F2F.F64.F32 R24, R0 ;  /* 0x0000000000187310 */ /* 0x0000620000201800 */
[----:B------:R-:W-:Y:S05]  /*1a6d0*/  BRA `(.L_x_26893) ;  /* 0x00000000005c7947 */ /* 0x000fea0003800000 */
.L_x_26892:
        /* <DEDUP_REMOVED lines=9> */
[----:B---3--:R-:W-:Y:S02]  /*1a770*/  IMAD.U32 R7, RZ, RZ, UR5 ;  /* 0x00000005ff077e24 */ /* 0x008fe4000f8e00ff */
[----:B------:R-:W-:Y:S02]  /*1a780*/  IMAD.U32 R11, RZ, RZ, UR7 ;  /* 0x00000007ff0b7e24 */ /* 0x000fe4000f8e00ff */
[----:B------:R-:W-:Y:S02]  /*1a790*/  IMAD.MOV.U32 R8, RZ, RZ, 0x4e ;  /* 0x0000004eff087424 */ /* 0x000fe400078e00ff */
[----:B------:R-:W-:Y:S02]  /*1a7a0*/  IMAD.MOV.U32 R12, RZ, RZ, 0x1 ;  /* 0x00000001ff0c7424 */ /* 0x000fe400078e00ff */
[----:B------:R-:W-:-:S07]  /*1a7b0*/  IMAD.MOV.U32 R13, RZ, RZ, RZ ;  /* 0x000000ffff0d7224 */ /* 0x000fce00078e00ff */
[----:B------:R-:W-:-:S07]  /*1a7c0*/  LEPC R20, `(.L_x_26920) ;  /* 0x000000001014794e */ /* 0x000fce0000000000 */
[----:B0-2-45:R-:W-:Y:S05]  /*1a7d0*/  CALL.ABS.NOINC R14 ;  /* 0x000000000e007343 */ /* 0x035fea0003c00000 */
.L_x_26920:
[----:B------:R-:W-:Y:S01]  /*1a7e0*/  CS2R R24, SRZ ;  /* 0x0000000000187805 */ /* 0x000fe2000001ff00 */
[----:B------:R-:W-:Y:S06]  /*1a7f0*/  BRA `(.L_x_26893) ;  /* 0x0000000000147947 */ /* 0x000fec0003800000 */
.L_x_26917:
[----:B------:R-:W2:Y:S02]  /*1a800*/  LDG.E.64 R24, desc[UR36][R22.64] ;  /* 0x0000002416187981 */ /* 0x000ea4000c1e1b00 */
[----:B--2---:R-:W0:Y:S01]  /*1a810*/  I2F.F64.U64 R24, R24 ;  /* 0x0000001800187312 */ /* 0x004e220000301800 */
[----:B------:R-:W-:Y:S05]  /*1a820*/  BRA `(.L_x_26893) ;  /* 0x0000000000087947 */ /* 0x000fea0003800000 */
.L_x_26916:
[----:B------:R-:W2:Y:S02]  /*1a830*/  LDG.E R22, desc[UR36][R22.64] ;  /* 0x0000002416167981 */ /* 0x000ea4000c1e1900 */
[----:B--2---:R0:W1:Y:S02]  /*1a840*/  I2F.F64.U32 R24, R22 ;  /* 0x0000001600187312 */ /* 0x0040640000201800 */
.L_x_26893:
[----:B------:R-:W3:Y:S01]  /*1a850*/  LDC.U8 R3, c[0x0][0x5d4] ;  /* 0x00017500ff037b82 */ /* 0x000ee20000000000 */
[----:B------:R-:W-:Y:S02]  /*1a860*/  ULDC.64 UR4, c[0x0][0x5b8] ;  /* 0x00016e0000047ab9 */ /* 0x000fe40000000a00 */
[----:B------:R-:W-:-:S05]  /*1a870*/  IADD3 R4, P0, R19, UR4, RZ ;  /* 0x0000000413047c10 */ /* 0x000fca000ff1e0ff */
[----:B0-----:R-:W-:Y:S01]  /*1a880*/  IMAD.X R5, RZ, RZ, UR5, P0 ;  /* 0x00000005ff057e24 */ /* 0x001fe200080e06ff */
        /* <DEDUP_REMOVED lines=14> */
.L_x_26924:
[----:B------:R-:W3:Y:S02]  /*1a970*/  LDG.E.U8 R4, desc[UR36][R4.64] ;  /* 0x0000002404047981 */ /* 0x000ee4000c1e1100 */
[----:B---3--:R0:W3:Y:S01]  /*1a980*/  I2F.F64.U16 R22, R4 ;  /* 0x0000000400167312 */ /* 0x0080e20000101800 */
[----:B------:R-:W-:Y:S05]  /*1a990*/  BRA `(.L_x_26926) ;  /* 0x0000000c00707947 */ /* 0x000fea0003800000 */
.L_x_26923:
        /* <DEDUP_REMOVED lines=9> */
.L_x_26928:
[----:B------:R-:W3:Y:S02]  /*1aa30*/  LDG.E R4, desc[UR36][R4.64] ;  /* 0x0000002404047981 */ /* 0x000ee4000c1e1900 */
[----:B---3--:R0:W3:Y:S01]  /*1aa40*/  I2F.F64 R22, R4 ;  /* 0x0000000400167312 */ /* 0x0080e20000201c00 */
[----:B------:R-:W-:Y:S05]  /*1aa50*/  BRA `(.L_x_26926) ;  /* 0x0000000c00407947 */ /* 0x000fea0003800000 */
.L_x_26927:
[----:B------:R-:W3:Y:S02]  /*1aa60*/  LDG.E.U16 R4, desc[UR36][R4.64] ;  /* 0x0000002404047981 */ /* 0x000ee4000c1e1500 */
[----:B---3--:R0:W3:Y:S01]  /*1aa70*/  I2F.F64.S16 R22, R4 ;  /* 0x0000000400167312 */ /* 0x0080e20000101c00 */
[----:B------:R-:W-:Y:S05]  /*1aa80*/  BRA `(.L_x_26926) ;  /* 0x0000000c00347947 */ /* 0x000fea0003800000 */
.L_x_26922:
        /* <DEDUP_REMOVED lines=10> */
.L_x_26930:
[----:B------:R-:W3:Y:S02]  /*1ab30*/  LDG.E.U16 R0, desc[UR36][R4.64] ;  /* 0x0000002404007981 */ /* 0x000ee4000c1e1500 */
[----:B---3--:R-:W-:-:S05]  /*1ab40*/  HADD2.F32 R0, -RZ, R0.H0_H0 ;  /* 0x20000000ff007230 */ /* 0x008fca0000004100 */
[----:B------:R-:W-:-:S04]  /*1ab50*/  FMUL.FTZ R0, R0, 1 ;  /* 0x3f80000000007820 */ /* 0x000fc80000410000 */
[----:B------:R0:W3:Y:S01]  /*1ab60*/  F2F.F64.F32 R22, R0 ;  /* 0x0000000000167310 */ /* 0x0000e20000201800 */
[----:B------:R-:W-:Y:S05]  /*1ab70*/  BRA `(.L_x_26926) ;  /* 0x0000000800f87947 */ /* 0x000fea0003800000 */
.L_x_26929:
        /* <DEDUP_REMOVED lines=10> */
.L_x_26932:
[----:B------:R-:W3:Y:S02]  /*1ac20*/  LDG.E.U16 R4, desc[UR36][R4.64] ;  /* 0x0000002404047981 */ /* 0x000ee4000c1e1500 */
[----:B---3--:R-:W-:-:S05]  /*1ac30*/  HADD2.F32 R0, -RZ, R4.H0_H0 ;  /* 0x20000004ff007230 */ /* 0x008fca0000004100 */
[----:B------:R-:W-:-:S04]  /*1ac40*/  FMUL.FTZ R0, R0, 1 ;  /* 0x3f80000000007820 */ /* 0x000fc80000410000 */
[----:B------:R0:W3:Y:S01]  /*1ac50*/  F2F.F64.F32 R22, R0 ;  /* 0x0000000000167310 */ /* 0x0000e20000201800 */
[----:B------:R-:W-:Y:S05]  /*1ac60*/  BRA `(.L_x_26926) ;  /* 0x0000000800bc7947 */ /* 0x000fea0003800000 */
.L_x_26931:
[----:B------:R0:W5:Y:S01]  /*1ac70*/  LDG.E.64 R22, desc[UR36][R4.64] ;  /* 0x0000002404167981 */ /* 0x000162000c1e1b00 */
[----:B------:R-:W-:Y:S05]  /*1ac80*/  BRA `(.L_x_26926) ;  /* 0x0000000800b47947 */ /* 0x000fea0003800000 */
.L_x_26921:
        /* <DEDUP_REMOVED lines=13> */
.L_x_26935:
[----:B------:R0:W5:Y:S01]  /*1ad60*/  LDG.E.64 R22, desc[UR36][R4.64] ;  /* 0x0000002404167981 */ /* 0x000162000c1e1b00 */
[----:B------:R-:W-:Y:S05]  /*1ad70*/  BRA `(.L_x_26926) ;  /* 0x0000000800787947 */ /* 0x000fea0003800000 */
.L_x_26934:
        /* <DEDUP_REMOVED lines=28> */
.L_x_26937:
        /* <DEDUP_REMOVED lines=15> */
.L_x_26936:
[----:B------:R-:W3:Y:S02]  /*1b030*/  LDG.E.U16 R0, desc[UR36][R4.64] ;  /* 0x0000002404007981 */ /* 0x000ee4000c1e1500 */
[----:B---3--:R-:W-:-:S04]  /*1b040*/  IMAD.U32 R0, R0, 0x10000, RZ ;  /* 0x0001000000007824 */ /* 0x008fc800078e00ff */
[----:B------:R-:W-:-:S04]  /*1b050*/  FMUL.FTZ R0, R0, 1 ;  /* 0x3f80000000007820 */ /* 0x000fc80000410000 */
[----:B------:R0:W3:Y:S01]  /*1b060*/  F2F.F64.F32 R22, R0 ;  /* 0x0000000000167310 */ /* 0x0000e20000201800 */
[----:B------:R-:W-:Y:S05]  /*1b070*/  BRA `(.L_x_26926) ;  /* 0x0000000400b87947 */ /* 0x000fea0003800000 */
.L_x_26933:
        /* <DEDUP_REMOVED lines=11> */
.L_x_26940:
        /* <DEDUP_REMOVED lines=21> */
.L_x_26944:
[----:B------:R-:W-:Y:S05]  /*1b280*/  BSYNC B1 ;  /* 0x0000000000017941 */ /* 0x000fea0003800000 */
.L_x_26943:
[----:B------:R-:W-:Y:S01]  /*1b290*/  LEA R5, R0, 0x3b800000, 0x17 ;  /* 0x3b80000000057811 */ /* 0x000fe200078eb8ff */
[----:B------:R-:W-:-:S05]  /*1b2a0*/  IMAD.SHL.U32 R0, R3, 0x100000, RZ ;  /* 0x0010000003007824 */ /* 0x000fca00078e00ff */
[----:B------:R-:W-:-:S07]  /*1b2b0*/  LOP3.LUT R0, R5, R0, R6, 0xfe, !PT ;  /* 0x0000000005007212 */ /* 0x000fce00078efe06 */
.L_x_26942:
[----:B------:R-:W-:Y:S05]  /*1b2c0*/  BSYNC B0 ;  /* 0x0000000000007941 */ /* 0x000fea0003800000 */
.L_x_26941:
[----:B------:R-:W-:-:S04]  /*1b2d0*/  FMUL.FTZ R0, R0, 1 ;  /* 0x3f80000000007820 */ /* 0x000fc80000410000 */
[----:B------:R0:W3:Y:S01]  /*1b2e0*/  F2F.F64.F32 R22, R0 ;  /* 0x0000000000167310 */ /* 0x0000e20000201800 */
[----:B------:R-:W-:Y:S05]  /*1b2f0*/  BRA `(.L_x_26926) ;  /* 0x0000000400187947 */ /* 0x000fea0003800000 */
.L_x_26939:
        /* <DEDUP_REMOVED lines=21> */
.L_x_26948:
[----:B------:R-:W-:Y:S05]  /*1b450*/  BSYNC B1 ;  /* 0x0000000000017941 */ /* 0x000fea0003800000 */
.L_x_26947:
[----:B------:R-:W-:Y:S01]  /*1b460*/  LEA R5, R0, 0x37800000, 0x17 ;  /* 0x3780000000057811 */ /* 0x000fe200078eb8ff */
[----:B------:R-:W-:-:S05]  /*1b470*/  IMAD.SHL.U32 R0, R3, 0x200000, RZ ;  /* 0x0020000003007824 */ /* 0x000fca00078e00ff */
[----:B------:R-:W-:-:S07]  /*1b480*/  LOP3.LUT R0, R5, R0, R6, 0xfe, !PT ;  /* 0x0000000005007212 */ /* 0x000fce00078efe06 */
.L_x_26946:
[----:B------:R-:W-:Y:S05]  /*1b490*/  BSYNC B0 ;  /* 0x0000000000007941 */ /* 0x000fea0003800000 */
.L_x_26945:
[----:B------:R-:W-:-:S04]  /*1b4a0*/  FMUL.FTZ R0, R0, 1 ;  /* 0x3f80000000007820 */ /* 0x000fc80000410000 */
[----:B------:R0:W3:Y:S01]  /*1b4b0*/  F2F.F64.F32 R22, R0 ;  /* 0x0000000000167310 */ /* 0x0000e20000201800 */
[----:B------:R-:W-:Y:S05]  /*1b4c0*/  BRA `(.L_x_26926) ;  /* 0x0000000000a47947 */ /* 0x000fea0003800000 */
.L_x_26938:
        /* <DEDUP_REMOVED lines=14> */
.L_x_26952:
[----:B------:R-:W-:Y:S05]  /*1b5b0*/  BSYNC B0 ;  /* 0x0000000000007941 */ /* 0x000fea0003800000 */
.L_x_26951:
[----:B------:R-:W-:-:S04]  /*1b5c0*/  FMUL.FTZ R0, R0, 1 ;  /* 0x3f80000000007820 */ /* 0x000fc80000410000 */
[----:B------:R0:W3:Y:S01]  /*1b5d0*/  F2F.F64.F32 R22, R0 ;  /* 0x0000000000167310 */ /* 0x0000e20000201800 */
[----:B------:R-:W-:Y:S05]  /*1b5e0*/  BRA `(.L_x_26926) ;  /* 0x00000000005c7947 */ /* 0x000fea0003800000 */
.L_x_26925:
        /* <DEDUP_REMOVED lines=16> */
.L_x_26953:
[----:B------:R-:W-:Y:S01]  /*1b6f0*/  CS2R R22, SRZ ;  /* 0x0000000000167805 */ /* 0x000fe2000001ff00 */
[----:B------:R-:W-:Y:S06]  /*1b700*/  BRA `(.L_x_26926) ;  /* 0x0000000000147947 */ /* 0x000fec0003800000 */
.L_x_26950:
[----:B------:R-:W3:Y:S02]  /*1b710*/  LDG.E.64 R22, desc[UR36][R4.64] ;  /* 0x0000002404167981 */ /* 0x000ee4000c1e1b00 */
[----:B---3--:R-:W0:Y:S01]  /*1b720*/  I2F.F64.U64 R22, R22 ;  /* 0x0000001600167312 */ /* 0x008e220000301800 */
[----:B------:R-:W-:Y:S05]  /*1b730*/  BRA `(.L_x_26926) ;  /* 0x0000000000087947 */ /* 0x000fea0003800000 */
.L_x_26949:
[----:B------:R-:W3:Y:S02]  /*1b740*/  LDG.E R4, desc[UR36][R4.64] ;  /* 0x0000002404047981 */ /* 0x000ee4000c1e1900 */
[----:B---3--:R0:W3:Y:S02]  /*1b750*/  I2F.F64.U32 R22, R4 ;  /* 0x0000000400167312 */ /* 0x0080e40000201800 */
.L_x_26926:
        /* <DEDUP_REMOVED lines=18> */
.L_x_26957:
[----:B------:R-:W2:Y:S02]  /*1b880*/  LDG.E.U8 R4, desc[UR36][R4.64] ;  /* 0x0000002404047981 */ /* 0x000ea4000c1e1100 */
[----:B--2---:R0:W1:Y:S01]  /*1b890*/  I2F.F64.U16 R18, R4 ;  /* 0x0000000400127312 */ /* 0x0040620000101800 */
[----:B------:R-:W-:Y:S05]  /*1b8a0*/  BRA `(.L_x_26959) ;  /* 0x0000000c00707947 */ /* 0x000fea0003800000 */
.L_x_26956:
        /* <DEDUP_REMOVED lines=9> */
.L_x_26961:
[----:B------:R-:W2:Y:S02]  /*1b940*/  LDG.E R4, desc[UR36][R4.64] ;  /* 0x0000002404047981 */ /* 0x000ea4000c1e1900 */
[----:B--2---:R0:W1:Y:S01]  /*1b950*/  I2F.F64 R18, R4 ;  /* 0x0000000400127312 */ /* 0x0040620000201c00 */
[----:B------:R-:W-:Y:S05]  /*1b960*/  BRA `(.L_x_26959) ;  /* 0x0000000c00407947 */ /* 0x000fea0003800000 */
.L_x_26960:
[----:B------:R-:W2:Y:S02]  /*1b970*/  LDG.E.U16 R4, desc[UR36][R4.64] ;  /* 0x0000002404047981 */ /* 0x000ea4000c1e1500 */
[----:B--2---:R0:W1:Y:S01]  /*1b980*/  I2F.F64.S16 R18, R4 ;  /* 0x0000000400127312 */ /* 0x0040620000101c00 */
[----:B------:R-:W-:Y:S05]  /*1b990*/  BRA `(.L_x_26959) ;  /* 0x0000000c00347947 */ /* 0x000fea0003800000 */
.L_x_26955:
        /* <DEDUP_REMOVED lines=10> */
.L_x_26963:
[----:B------:R-:W2:Y:S02]  /*1ba40*/  LDG.E.U16 R0, desc[UR36][R4.64] ;  /* 0x0000002404007981 */ /* 0x000ea4000c1e1500 */
[----:B--2---:R-:W-:-:S05]  /*1ba50*/  HADD2.F32 R0, -RZ, R0.H0_H0 ;  /* 0x20000000ff007230 */ /* 0x004fca0000004100 */
[----:B------:R-:W-:-:S04]  /*1ba60*/  FMUL.FTZ R0, R0, 1 ;  /* 0x3f80000000007820 */ /* 0x000fc80000410000 */
[----:B------:R0:W1:Y:S01]  /*1ba70*/  F2F.F64.F32 R18, R0 ;  /* 0x0000000000127310 */ /* 0x0000620000201800 */
[----:B------:R-:W-:Y:S05]  /*1ba80*/  BRA `(.L_x_26959) ;  /* 0x0000000800f87947 */ /* 0x000fea0003800000 */
.L_x_26962:
        /* <DEDUP_REMOVED lines=10> */
.L_x_26965:
[----:B------:R-:W2:Y:S02]  /*1bb30*/  LDG.E.U16 R4, desc[UR36][R4.64] ;  /* 0x0000002404047981 */ /* 0x000ea4000c1e1500 */
[----:B--2---:R-:W-:-:S05]  /*1bb40*/  HADD2.F32 R0, -RZ, R4.H0_H0 ;  /* 0x20000004ff007230 */ /* 0x004fca0000004100 */
[----:B------:R-:W-:-:S04]  /*1bb50*/  FMUL.FTZ R0, R0, 1 ;  /* 0x3f80000000007820 */ /* 0x000fc80000410000 */
[----:B------:R0:W1:Y:S01]  /*1bb60*/  F2F.F64.F32 R18, R0 ;  /* 0x0000000000127310 */ /* 0x0000620000201800 */
[----:B------:R-:W-:Y:S05]  /*1bb70*/  BRA `(.L_x_26959) ;  /* 0x0000000800bc7947 */ /* 0x000fea0003800000 */
.L_x_26964:
[----:B------:R0:W5:Y:S01]  /*1bb80*/  LDG.E.64 R18, desc[UR36][R4.64] ;  /* 0x0000002404127981 */ /* 0x000162000c1e1b00 */
[----:B------:R-:W-:Y:S05]  /*1bb90*/  BRA `(.L_x_26959) ;  /* 0x0000000800b47947 */ /* 0x000fea0003800000 */
.L_x_26954:
        /* <DEDUP_REMOVED lines=13> */
.L_x_26968:
[----:B------:R0:W5:Y:S01]  /*1bc70*/  LDG.E.64 R18, desc[UR36][R4.64] ;  /* 0x0000002404127981 */ /* 0x000162000c1e1b00 */
[----:B------:R-:W-:Y:S05]  /*1bc80*/  BRA `(.L_x_26959) ;  /* 0x0000000800787947 */ /* 0x000fea0003800000 */
.L_x_26967:
        /* <DEDUP_REMOVED lines=28> */
.L_x_26970:
        /* <DEDUP_REMOVED lines=15> */
.L_x_26969:
[----:B------:R-:W2:Y:S02]  /*1bf40*/  LDG.E.U16 R0, desc[UR36][R4.64] ;  /* 0x0000002404007981 */ /* 0x000ea4000c1e1500 */
[----:B--2---:R-:W-:-:S04]  /*1bf50*/  IMAD.U32 R0, R0, 0x10000, RZ ;  /* 0x0001000000007824 */ /* 0x004fc800078e00ff */
[----:B------:R-:W-:-:S04]  /*1bf60*/  FMUL.FTZ R0, R0, 1 ;  /* 0x3f80000000007820 */ /* 0x000fc80000410000 */
[----:B------:R0:W1:Y:S01]  /*1bf70*/  F2F.F64.F32 R18, R0 ;  /* 0x0000000000127310 */ /* 0x0000620000201800 */
[----:B------:R-:W-:Y:S05]  /*1bf80*/  BRA `(.L_x_26959) ;  /* 0x0000000400b87947 */ /* 0x000fea0003800000 */
.L_x_26966:
        /* <DEDUP_REMOVED lines=11> */
.L_x_26973:
        /* <DEDUP_REMOVED lines=21> */
.L_x_26977:
[----:B------:R-:W-:Y:S05]  /*1c190*/  BSYNC B1 ;  /* 0x0000000000017941 */ /* 0x000fea0003800000 */
.L_x_26976:
[----:B------:R-:W-:Y:S01]  /*1c1a0*/  LEA R5, R0, 0x3b800000, 0x17 ;  /* 0x3b80000000057811 */ /* 0x000fe200078eb8ff */
[----:B------:R-:W-:-:S05]  /*1c1b0*/  IMAD.SHL.U32 R0, R3, 0x100000, RZ ;  /* 0x0010000003007824 */ /* 0x000fca00078e00ff */
[----:B------:R-:W-:-:S07]  /*1c1c0*/  LOP3.LUT R0, R5, R0, R6, 0xfe, !PT ;  /* 0x0000000005007212 */ /* 0x000fce00078efe06 */
.L_x_26975:
[----:B------:R-:W-:Y:S05]  /*1c1d0*/  BSYNC B0 ;  /* 0x0000000000007941 */ /* 0x000fea0003800000 */
.L_x_26974:
[----:B------:R-:W-:-:S04]  /*1c1e0*/  FMUL.FTZ R0, R0, 1 ;  /* 0x3f80000000007820 */ /* 0x000fc80000410000 */
[----:B------:R0:W1:Y:S01]  /*1c1f0*/  F2F.F64.F32 R18, R0 ;  /* 0x0000000000127310 */ /* 0x0000620000201800 */
[----:B------:R-:W-:Y:S05]  /*1c200*/  BRA `(.L_x_26959) ;  /* 0x0000000400187947 */ /* 0x000fea0003800000 */
.L_x_26972:
        /* <DEDUP_REMOVED lines=21> */
.L_x_26981:
[----:B------:R-:W-:Y:S05]  /*1c360*/  BSYNC B1 ;  /* 0x0000000000017941 */ /* 0x000fea0003800000 */
.L_x_26980:
[----:B------:R-:W-:Y:S01]  /*1c370*/  LEA R5, R0, 0x37800000, 0x17 ;  /* 0x3780000000057811 */ /* 0x000fe200078eb8ff */
[----:B------:R-:W-:-:S05]  /*1c380*/  IMAD.SHL.U32 R0, R3, 0x200000, RZ ;  /* 0x0020000003007824 */ /* 0x000fca00078e00ff */
[----:B------:R-:W-:-:S07]  /*1c390*/  LOP3.LUT R0, R5, R0, R6, 0xfe, !PT ;  /* 0x0000000005007212 */ /* 0x000fce00078efe06 */
.L_x_26979:
[----:B------:R-:W-:Y:S05]  /*1c3a0*/  BSYNC B0 ;  /* 0x0000000000007941 */ /* 0x000fea0003800000 */
.L_x_26978:
[----:B------:R-:W-:-:S04]  /*1c3b0*/  FMUL.FTZ R0, R0, 1 ;  /* 0x3f80000000007820 */ /* 0x000fc80000410000 */
[----:B------:R0:W1:Y:S01]  /*1c3c0*/  F2F.F64.F32 R18, R0 ;  /* 0x0000000000127310 */ /* 0x0000620000201800 */
[----:B------:R-:W-:Y:S05]  /*1c3d0*/  BRA `(.L_x_26959) ;  /* 0x0000000000a47947 */ /* 0x000fea0003800000 */
.L_x_26971:
        /* <DEDUP_REMOVED lines=14> */
.L_x_26985:
[----:B------:R-:W-:Y:S05]  /*1c4c0*/  BSYNC B0 ;  /* 0x0000000000007941 */ /* 0x000fea0003800000 */
.L_x_26984:
[----:B------:R-:W-:-:S04]  /*1c4d0*/  FMUL.FTZ R0, R0, 1 ;  /* 0x3f80000000007820 */ /* 0x000fc80000410000 */
[----:B------:R0:W1:Y:S01]  /*1c4e0*/  F2F.F64.F32 R18, R0 ;  /* 0x0000000000127310 */ /* 0x0000620000201800 */
[----:B------:R-:W-:Y:S05]  /*1c4f0*/  BRA `(.L_x_26959) ;  /* 0x00000000005c7947 */ /* 0x000fea0003800000 */
.L_x_26958:
        /* <DEDUP_REMOVED lines=16> */
.L_x_26986:
[----:B------:R-:W-:Y:S01]  /*1c600*/  CS2R R18, SRZ ;  /* 0x0000000000127805 */ /* 0x000fe2000001ff00 */
[----:B------:R-:W-:Y:S06]  /*1c610*/  BRA `(.L_x_26959) ;  /* 0x0000000000147947 */ /* 0x000fec0003800000 */
.L_x_26983:
[----:B------:R-:W2:Y:S02]  /*1c620*/  LDG.E.64 R18, desc[UR36][R4.64] ;  /* 0x0000002404127981 */ /* 0x000ea4000c1e1b00 */
[----:B--2---:R-:W0:Y:S01]  /*1c630*/  I2F.F64.U64 R18, R18 ;  /* 0x0000001200127312 */ /* 0x004e220000301800 */
[----:B------:R-:W-:Y:S05]  /*1c640*/  BRA `(.L_x_26959) ;  /* 0x0000000000087947 */ /* 0x000fea0003800000 */
.L_x_26982:
[----:B------:R-:W2:Y:S02]  /*1c650*/  LDG.E R4, desc[UR36][R4.64] ;  /* 0x0000002404047981 */ /* 0x000ea4000c1e1900 */
[----:B--2---:R0:W1:Y:S02]  /*1c660*/  I2F.F64.U32 R18, R4 ;  /* 0x0000000400127312 */ /* 0x0040640000201800 */
.L_x_26959:
        /* <DEDUP_REMOVED lines=18> */
.L_x_26990:
[----:B------:R-:W2:Y:S02]  /*1c790*/  LDG.E.U8 R2, desc[UR36][R2.64] ;  /* 0x0000002402027981 */ /* 0x000ea4000c1e1100 */
[----:B--2---:R0:W2:Y:S01]  /*1c7a0*/  I2F.F64.U16 R4, R2 ;  /* 0x0000000200047312 */ /* 0x0040a20000101800 */
[----:B------:R-:W-:Y:S05]  /*1c7b0*/  BRA `(.L_x_26992) ;  /* 0x0000000c00707947 */ /* 0x000fea0003800000 */
.L_x_26989:
        /* <DEDUP_REMOVED lines=9> */
.L_x_26994:
[----:B------:R-:W2:Y:S02]  /*1c850*/  LDG.E R2, desc[UR36][R2.64] ;  /* 0x0000002402027981 */ /* 0x000ea4000c1e1900 */
[----:B--2---:R0:W2:Y:S01]  /*1c860*/  I2F.F64 R4, R2 ;  /* 0x0000000200047312 */ /* 0x0040a20000201c00 */
[----:B------:R-:W-:Y:S05]  /*1c870*/  BRA `(.L_x_26992) ;  /* 0x0000000c00407947 */ /* 0x000fea0003800000 */
.L_x_26993:
[----:B------:R-:W2:Y:S02]  /*1c880*/  LDG.E.U16 R2, desc[UR36][R2.64] ;  /* 0x0000002402027981 */ /* 0x000ea4000c1e1500 */
[----:B--2---:R0:W2:Y:S01]  /*1c890*/  I2F.F64.S16 R4, R2 ;  /* 0x0000000200047312 */ /* 0x0040a20000101c00 */
[----:B------:R-:W-:Y:S05]  /*1c8a0*/  BRA `(.L_x_26992) ;  /* 0x0000000c00347947 */ /* 0x000fea0003800000 */
.L_x_26988:
        /* <DEDUP_REMOVED lines=10> */
.L_x_26996:
[----:B------:R-:W2:Y:S02]  /*1c950*/  LDG.E.U16 R0, desc[UR36][R2.64] ;  /* 0x0000002402007981 */ /* 0x000ea4000c1e1500 */
[----:B--2---:R-:W-:-:S05]  /*1c960*/  HADD2.F32 R0, -RZ, R0.H0_H0 ;  /* 0x20000000ff007230 */ /* 0x004fca0000004100 */
[----:B------:R-:W-:-:S04]  /*1c970*/  FMUL.FTZ R0, R0, 1 ;  /* 0x3f80000000007820 */ /* 0x000fc80000410000 */
[----:B------:R0:W2:Y:S01]  /*1c980*/  F2F.F64.F32 R4, R0 ;  /* 0x0000000000047310 */ /* 0x0000a20000201800 */
[----:B------:R-:W-:Y:S05]  /*1c990*/  BRA `(.L_x_26992) ;  /* 0x0000000800f87947 */ /* 0x000fea0003800000 */
.L_x_26995:
        /* <DEDUP_REMOVED lines=10> */
.L_x_26998:
[----:B------:R-:W2:Y:S02]  /*1ca40*/  LDG.E.U16 R2, desc[UR36][R2.64] ;  /* 0x0000002402027981 */ /* 0x000ea4000c1e1500 */
[----:B--2---:R-:W-:-:S05]  /*1ca50*/  HADD2.F32 R0, -RZ, R2.H0_H0 ;  /* 0x20000002ff007230 */ /* 0x004fca0000004100 */
[----:B------:R-:W-:-:S04]  /*1ca60*/  FMUL.FTZ R0, R0, 1 ;  /* 0x3f80000000007820 */ /* 0x000fc80000410000 */
[----:B------:R0:W2:Y:S01]  /*1ca70*/  F2F.F64.F32 R4, R0 ;  /* 0x0000000000047310 */ /* 0x0000a20000201800 */
[----:B------:R-:W-:Y:S05]  /*1ca80*/  BRA `(.L_x_26992) ;  /* 0x0000000800bc7947 */ /* 0x000fea0003800000 */
.L_x_26997:
[----:B------:R0:W5:Y:S01]  /*1ca90*/  LDG.E.64 R4, desc[UR36][R2.64] ;  /* 0x0000002402047981 */ /* 0x000162000c1e1b00 */
[----:B------:R-:W-:Y:S05]  /*1caa0*/  BRA `(.L_x_26992) ;  /* 0x0000000800b47947 */ /* 0x000fea0003800000 */
.L_x_26987:
        /* <DEDUP_REMOVED lines=13> */
.L_x_27001:
[----:B------:R0:W5:Y:S01]  /*1cb80*/  LDG.E.64 R4, desc[UR36][R2.64] ;  /* 0x0000002402047981 */ /* 0x000162000c1e1b00 */
[----:B------:R-:W-:Y:S05]  /*1cb90*/  BRA `(.L_x_26992) ;  /* 0x0000000800787947 */ /* 0x000fea0003800000 */
.L_x_27000:
        /* <DEDUP_REMOVED lines=28> */
.L_x_27003:
        /* <DEDUP_REMOVED lines=15> */
.L_x_27002:
[----:B------:R-:W2:Y:S02]  /*1ce50*/  LDG.E.U16 R0, desc[UR36][R2.64] ;  /* 0x0000002402007981 */ /* 0x000ea4000c1e1500 */
[----:B--2---:R-:W-:-:S04]  /*1ce60*/  IMAD.U32 R0, R0, 0x10000, RZ ;  /* 0x0001000000007824 */ /* 0x004fc800078e00ff */
[----:B------:R-:W-:-:S04]  /*1ce70*/  FMUL.FTZ R0, R0, 1 ;  /* 0x3f80000000007820 */ /* 0x000fc80000410000 */
[----:B------:R0:W2:Y:S01]  /*1ce80*/  F2F.F64.F32 R4, R0 ;  /* 0x0000000000047310 */ /* 0x0000a20000201800 */
[----:B------:R-:W-:Y:S05]  /*1ce90*/  BRA `(.L_x_26992) ;  /* 0x0000000400b87947 */ /* 0x000fea0003800000 */
.L_x_26999:
        /* <DEDUP_REMOVED lines=11> */
.L_x_27006:
        /* <DEDUP_REMOVED lines=21> */
.L_x_27010:
[----:B------:R-:W-:Y:S05]  /*1d0a0*/  BSYNC B1 ;  /* 0x0000000000017941 */ /* 0x000fea0003800000 */
.L_x_27009:
[----:B------:R-:W-:Y:S01]  /*1d0b0*/  LEA R3, R0, 0x3b800000, 0x17 ;  /* 0x3b80000000037811 */ /* 0x000fe200078eb8ff */
[----:B------:R-:W-:-:S05]  /*1d0c0*/  IMAD.SHL.U32 R0, R2, 0x100000, RZ ;  /* 0x0010000002007824 */ /* 0x000fca00078e00ff */
[----:B------:R-:W-:-:S07]  /*1d0d0*/  LOP3.LUT R0, R3, R0, R4, 0xfe, !PT ;  /* 0x0000000003007212 */ /* 0x000fce00078efe04 */
.L_x_27008:
[----:B------:R-:W-:Y:S05]  /*1d0e0*/  BSYNC B0 ;  /* 0x0000000000007941 */ /* 0x000fea0003800000 */
.L_x_27007:
[----:B------:R-:W-:-:S04]  /*1d0f0*/  FMUL.FTZ R0, R0, 1 ;  /* 0x3f80000000007820 */ /* 0x000fc80000410000 */
[----:B------:R0:W2:Y:S01]  /*1d100*/  F2F.F64.F32 R4, R0 ;  /* 0x0000000000047310 */ /* 0x0000a20000201800 */
[----:B------:R-:W-:Y:S05]  /*1d110*/  BRA `(.L_x_26992) ;  /* 0x0000000400187947 */ /* 0x000fea0003800000 */
.L_x_27005:
        /* <DEDUP_REMOVED lines=21> */
.L_x_27014:
[----:B------:R-:W-:Y:S05]  /*1d270*/  BSYNC B1 ;  /* 0x0000000000017941 */ /* 0x000fea0003800000 */
.L_x_27013:
[----:B------:R-:W-:Y:S01]  /*1d280*/  LEA R3, R0, 0x37800000, 0x17 ;  /* 0x3780000000037811 */ /* 0x000fe200078eb8ff */
[----:B------:R-:W-:-:S05]  /*1d290*/  IMAD.SHL.U32 R0, R2, 0x200000, RZ ;  /* 0x0020000002007824 */ /* 0x000fca00078e00ff */
[----:B------:R-:W-:-:S07]  /*1d2a0*/  LOP3.LUT R0, R3, R0, R4, 0xfe, !PT ;  /* 0x0000000003007212 */ /* 0x000fce00078efe04 */
.L_x_27012:
[----:B------:R-:W-:Y:S05]  /*1d2b0*/  BSYNC B0 ;  /* 0x0000000000007941 */ /* 0x000fea0003800000 */
.L_x_27011:
[----:B------:R-:W-:-:S04]  /*1d2c0*/  FMUL.FTZ R0, R0, 1 ;  /* 0x3f80000000007820 */ /* 0x000fc80000410000 */
[----:B------:R0:W2:Y:S01]  /*1d2d0*/  F2F.F64.F32 R4, R0 ;  /* 0x0000000000047310 */ /* 0x0000a20000201800 */
[----:B------:R-:W-:Y:S05]  /*1d2e0*/  BRA `(.L_x_26992) ;  /* 0x0000000000a47947 */ /* 0x000fea0003800000 */
.L_x_27004:
        /* <DEDUP_REMOVED lines=14> */
.L_x_27018:
[----:B------:R-:W-:Y:S05]  /*1d3d0*/  BSYNC B0 ;  /* 0x0000000000007941 */ /* 0x000fea0003800000 */
.L_x_27017:
[----:B------:R-:W-:-:S04]  /*1d3e0*/  FMUL.FTZ R0, R0, 1 ;  /* 0x3f80000000007820 */ /* 0x000fc80000410000 */
[----:B------:R0:W2:Y:S01]  /*1d3f0*/  F2F.F64.F32 R4, R0 ;  /* 0x0000000000047310 */ /* 0x0000a20000201800 */
[----:B------:R-:W-:Y:S05]  /*1d400*/  BRA `(.L_x_26992) ;  /* 0x00000000005c7947 */ /* 0x000fea0003800000 */
.L_x_26991:
        /* <DEDUP_REMOVED lines=16> */
.L_x_27019:
[----:B------:R-:W-:Y:S01]  /*1d510*/  CS2R R4, SRZ ;  /* 0x0000000000047805 */ /* 0x000fe2000001ff00 */
[----:B------:R-:W-:Y:S06]  /*1d520*/  BRA `(.L_x_26992) ;  /* 0x0000000000147947 */ /* 0x000fec0003800000 */
.L_x_27016:
[----:B------:R-:W2:Y:S02]  /*1d530*/  LDG.E.64 R4, desc[UR36][R2.64] ;  /* 0x0000002402047981 */ /* 0x000ea4000c1e1b00 */
[----:B--2---:R-:W0:Y:S01]  /*1d540*/  I2F.F64.U64 R4, R4 ;  /* 0x0000000400047312 */ /* 0x004e220000301800 */
[----:B------:R-:W-:Y:S05]  /*1d550*/  BRA `(.L_x_26992) ;  /* 0x0000000000087947 */ /* 0x000fea0003800000 */
.L_x_27015:
[----:B------:R-:W2:Y:S02]  /*1d560*/  LDG.E R2, desc[UR36][R2.64] ;  /* 0x0000002402027981 */ /* 0x000ea4000c1e1900 */
[----:B--2---:R0:W2:Y:S02]  /*1d570*/  I2F.F64.U32 R4, R2 ;  /* 0x0000000200047312 */ /* 0x0040a40000201800 */
.L_x_26992:
[----:B0-----:R-:W0:Y:S01]  /*1d580*/  LDC.U8 R2, c[0x0][0x5d1] ;  /* 0x00017440ff027b82 */ /* 0x001e220000000000 */
[----:B-12-45:R-:W-:-:S08]  /*1d590*/  DADD R18, -R18, R26 ;  /* 0x0000000012127229 */ /* 0x036fd0000000011a */
[----:B------:R-:W-:-:S08]  /*1d5a0*/  DMUL R18, R18, R24 ;  /* 0x0000001812127228 */ /* 0x000fd00000000000 */
[----:B---3--:R-:W-:Y:S01]  /*1d5b0*/  DFMA R4, R18, R4, R22 ;  /* 0x000000041204722b */ /* 0x008fe20000000016 */
        /* <DEDUP_REMOVED lines=14> */
.L_x_27023:
[----:B------:R-:W0:Y:S02]  /*1d6a0*/  F2I.S64.F64.TRUNC R4, R4 ;  /* 0x0000000400047311 */ /* 0x000e24000030d900 */
[----:B0-----:R-:W-:-:S05]  /*1d6b0*/  IMAD.MOV.U32 R3, RZ, RZ, R4 ;  /* 0x000000ffff037224 */ /* 0x001fca00078e0004 */
[----:B------:R-:W-:Y:S01]  /*1d6c0*/  STG.E.U8 desc[UR36][R16.64], R3 ;  /* 0x0000000310007986 */ /* 0x000fe2000c101124 */
[----:B------:R-:W-:Y:S05]  /*1d6d0*/  EXIT ;  /* 0x000000000000794d */ /* 0x000fea0003800000 */
.L_x_27022:
        /* <DEDUP_REMOVED lines=9> */
.L_x_27026:
[----:B------:R-:W0:Y:S02]  /*1d770*/  F2I.F64.TRUNC R5, R4 ;  /* 0x0000000400057311 */ /* 0x000e24000030d100 */
[----:B0-----:R-:W-:Y:S01]  /*1d780*/  STG.E desc[UR36][R16.64], R5 ;  /* 0x0000000510007986 */ /* 0x001fe2000c101924 */
[----:B------:R-:W-:Y:S05]  /*1d790*/  EXIT ;  /* 0x000000000000794d */ /* 0x000fea0003800000 */
.L_x_27025:
[----:B------:R-:W0:Y:S02]  /*1d7a0*/  F2I.F64.TRUNC R5, R4 ;  /* 0x0000000400057311 */ /* 0x000e24000030d100 */
[----:B0-----:R-:W-:Y:S01]  /*1d7b0*/  STG.E.U16 desc[UR36][R16.64], R5 ;  /* 0x0000000510007986 */ /* 0x001fe2000c101524 */
[----:B------:R-:W-:Y:S05]  /*1d7c0*/  EXIT ;  /* 0x000000000000794d */ /* 0x000fea0003800000 */
.L_x_27021:
        /* <DEDUP_REMOVED lines=13> */
.L_x_27028:
        /* <DEDUP_REMOVED lines=8> */
.L_x_27027:
        /* <DEDUP_REMOVED lines=14> */
.L_x_27030:
        /* <DEDUP_REMOVED lines=9> */
.L_x_27029:
[----:B------:R-:W-:Y:S01]  /*1da90*/  STG.E.64 desc[UR36][R16.64], R4 ;  /* 0x0000000410007986 */ /* 0x000fe2000c101b24 */
[----:B------:R-:W-:Y:S05]  /*1daa0*/  EXIT ;  /* 0x000000000000794d */ /* 0x000fea0003800000 */
.L_x_27020:
        /* <DEDUP_REMOVED lines=12> */
.L_x_27033:
[----:B------:R-:W-:-:S05]  /*1db70*/  CS2R R6, SRZ ;  /* 0x0000000000067805 */ /* 0x000fca000001ff00 */
[----:B------:R-:W-:Y:S01]  /*1db80*/  STG.E.128 desc[UR36][R16.64], R4 ;  /* 0x0000000410007986 */ /* 0x000fe2000c101d24 */
[----:B------:R-:W-:Y:S05]  /*1db90*/  EXIT ;  /* 0x000000000000794d */ /* 0x000fea0003800000 */
.L_x_27032:
        /* <DEDUP_REMOVED lines=25> */
.L_x_27037:
[----:B------:R-:W-:Y:S05]  /*1dd30*/  BSYNC B0 ;  /* 0x0000000000007941 */ /* 0x000fea0003800000 */
.L_x_27036:
[----:B------:R-:W-:-:S05]  /*1dd40*/  LOP3.LUT R3, R0, R3, RZ, 0xfc, !PT ;  /* 0x0000000300037212 */ /* 0x000fca00078efcff */
[----:B------:R-:W-:Y:S01]  /*1dd50*/  STG.E.U8 desc[UR36][R16.64], R3 ;  /* 0x0000000310007986 */ /* 0x000fe2000c101124 */
[----:B------:R-:W-:Y:S05]  /*1dd60*/  EXIT ;  /* 0x000000000000794d */ /* 0x000fea0003800000 */
.L_x_27035:
        /* <DEDUP_REMOVED lines=17> */
.L_x_27039:
[----:B------:R-:W-:Y:S01]  /*1de80*/  IMAD.MOV.U32 R0, RZ, RZ, 0x7f ;  /* 0x0000007fff007424 */ /* 0x000fe200078e00ff */
[----:B------:R-:W-:-:S04]  /*1de90*/  ISETP.GT.U32.AND P0, PT, R2, 0x7f800000, PT ;  /* 0x7f8000000200780c */ /* 0x000fc80003f04070 */
[----:B------:R-:W-:-:S09]  /*1dea0*/  SEL R0, R0, 0x7c, P0 ;  /* 0x0000007c00007807 */ /* 0x000fd20000000000 */
.L_x_27040:
[----:B------:R-:W-:Y:S05]  /*1deb0*/  BSYNC B0 ;  /* 0x0000000000007941 */ /* 0x000fea0003800000 */
.L_x_27038:
[----:B------:R-:W-:-:S04]  /*1dec0*/  LOP3.LUT R2, R3, 0x80000000, RZ, 0xc0, !PT ;  /* 0x8000000003027812 */ /* 0x000fc800078ec0ff */
[----:B------:R-:W-:-:S04]  /*1ded0*/  SHF.R.U32.HI R3, RZ, 0x18, R2 ;  /* 0x00000018ff037819 */ /* 0x000fc80000011602 */
[----:B------:R-:W-:-:S05]  /*1dee0*/  LOP3.LUT R3, R0, R3, RZ, 0xfc, !PT ;  /* 0x0000000300037212 */ /* 0x000fca00078efcff */
[----:B------:R-:W-:Y:S01]  /*1def0*/  STG.E.U8 desc[UR36][R16.64], R3 ;  /* 0x0000000310007986 */ /* 0x000fe2000c101124 */
[----:B------:R-:W-:Y:S05]  /*1df00*/  EXIT ;  /* 0x000000000000794d */ /* 0x000fea0003800000 */
.L_x_27034:
        /* <DEDUP_REMOVED lines=8> */
.L_x_27031:
        /* <DEDUP_REMOVED lines=11> */
.L_x_27043:
        /* <DEDUP_REMOVED lines=21> */
.L_x_27046:
[----:B------:R-:W-:-:S04]  /*1e190*/  LOP3.LUT R2, R3, 0x80000000, RZ, 0xc0, !PT ;  /* 0x8000000003027812 */ /* 0x000fc800078ec0ff */
[----:B------:R-:W-:-:S04]  /*1e1a0*/  SHF.R.U32.HI R3, RZ, 0x18, R2 ;  /* 0x00000018ff037819 */ /* 0x000fc80000011602 */
[----:B------:R-:W-:-:S04]  /*1e1b0*/  LOP3.LUT R0, R0, R3, RZ, 0xfc, !PT ;  /* 0x0000000300007212 */ /* 0x000fc800078efcff */
[----:B------:R-:W-:-:S07]  /*1e1c0*/  PRMT R8, R0, 0x7610, R8 ;  /* 0x0000761000087816 */ /* 0x000fce0000000008 */
.L_x_27045:
[----:B------:R-:W-:Y:S05]  /*1e1d0*/  BSYNC B0 ;  /* 0x0000000000007941 */ /* 0x000fea0003800000 */
.L_x_27044:
[----:B------:R-:W-:Y:S01]  /*1e1e0*/  STG.E.U8 desc[UR36][R16.64], R8 ;  /* 0x0000000810007986 */ /* 0x000fe2000c101124 */
[----:B------:R-:W-:Y:S05]  /*1e1f0*/  EXIT ;  /* 0x000000000000794d */ /* 0x000fea0003800000 */
.L_x_27042:
        /* <DEDUP_REMOVED lines=21> */
.L_x_27049:
[----:B------:R-:W-:-:S04]  /*1e350*/  LOP3.LUT R2, R3, 0x80000000, RZ, 0xc0, !PT ;  /* 0x8000000003027812 */ /* 0x000fc800078ec0ff */
[----:B------:R-:W-:-:S04]  /*1e360*/  SHF.R.U32.HI R3, RZ, 0x18, R2 ;  /* 0x00000018ff037819 */ /* 0x000fc80000011602 */
[----:B------:R-:W-:-:S04]  /*1e370*/  LOP3.LUT R0, R0, R3, RZ, 0xfc, !PT ;  /* 0x0000000300007212 */ /* 0x000fc800078efcff */
[----:B------:R-:W-:-:S07]  /*1e380*/  PRMT R8, R0, 0x7610, R8 ;  /* 0x0000761000087816 */ /* 0x000fce0000000008 */
.L_x_27048:
[----:B------:R-:W-:Y:S05]  /*1e390*/  BSYNC B0 ;  /* 0x0000000000007941 */ /* 0x000fea0003800000 */
.L_x_27047:
[----:B------:R-:W-:Y:S01]  /*1e3a0*/  STG.E.U8 desc[UR36][R16.64], R8 ;  /* 0x0000000810007986 */ /* 0x000fe2000c101124 */
[----:B------:R-:W-:Y:S05]  /*1e3b0*/  EXIT ;  /* 0x000000000000794d */ /* 0x000fea0003800000 */
.L_x_27041:
        /* <DEDUP_REMOVED lines=26> */
.L_x_27024:
        /* <DEDUP_REMOVED lines=16> */
.L_x_27052:
[----:B------:R-:W-:Y:S05]  /*1e660*/  EXIT ;  /* 0x000000000000794d */ /* 0x000fea0003800000 */
.L_x_27051:
[----:B------:R-:W0:Y:S02]  /*1e670*/  F2I.U64.F64.TRUNC R4, R4 ;  /* 0x0000000400047311 */ /* 0x000e24000030d800 */
[----:B0-----:R-:W-:Y:S01]  /*1e680*/  STG.E.64 desc[UR36][R16.64], R4 ;  /* 0x0000000410007986 */ /* 0x001fe2000c101b24 */
[----:B------:R-:W-:Y:S05]  /*1e690*/  EXIT ;  /* 0x000000000000794d */ /* 0x000fea0003800000 */
.L_x_27050:
[----:B------:R-:W0:Y:S02]  /*1e6a0*/  F2I.U32.F64.TRUNC R5, R4 ;  /* 0x0000000400057311 */ /* 0x000e24000030d000 */
[----:B0-----:R-:W-:Y:S01]  /*1e6b0*/  STG.E desc[UR36][R16.64], R5 ;  /* 0x0000000510007986 */ /* 0x001fe2000c101924 */
[----:B------:R-:W-:Y:S05]  /*1e6c0*/  EXIT ;  /* 0x000000000000794d */ /* 0x000fea0003800000 */
.L_x_27053:
        /* <DEDUP_REMOVED lines=11> */
.L_x_28473:


//--------------------- .text._ZN2at6native27unrolled_elementwise_kernelIZZZNS0_49_GLOBAL__N__b919a28f_16_Normalization_cu_5c38458722batch_norm_elementwiseERKNS_6TensorES5_RKSt8optionalIS3_ES9_S5_S5_ENKUlvE0_clEvENKUlvE_clEvEUldddddE_St5arrayIPcLm6EELi4E23TrivialOffsetCalculatorILi5EjESG_ILi1EjENS0_6memory12LoadWithCastILi5EEENSJ_13StoreWithCastILi1EEEEEviT_T0_T2_T3_T4_T5_ --------------------------
	.section	.text._ZN2at6native27unrolled_elementwise_kernelIZZZNS0_49_GLOBAL__N__b919a28f_16_Normalization_cu_5c38458722batch_norm_elementwiseERKNS_6TensorES5_RKSt8optionalIS3_ES9_S5_S5_ENKUlvE0_clEvENKUlvE_clEvEUldddddE_St5arrayIPcLm6EELi4E23TrivialOffsetCalculatorILi5EjESG_ILi1EjENS0_6memory12LoadWithCastILi5EEENSJ_13StoreWithCastILi1EEEEEviT_T0_T2_T3_T4_T5_,"ax",@progbits
	.align	128
        .global         _ZN2at6native27unrolled_elementwise_kernelIZZZNS0_49_GLOBAL__N__b919a28f_16_Normalization_cu_5c38458722batch_norm_elementwiseERKNS_6TensorES5_RKSt8optionalIS3_ES9_S5_S5_ENKUlvE0_clEvENKUlvE_clEvEUldddddE_St5arrayIPcLm6EELi4E23TrivialOffsetCalculatorILi5EjESG_ILi1EjENS0_6memory12LoadWithCastILi5EEENSJ_13StoreWithCastILi1EEEEEviT_T0_T2_T3_T4_T5_
        .type           _ZN2at6native27unrolled_elementwise_kernelIZZZNS0_49_GLOBAL__N__b919a28f_16_Normalization_cu_5c38458722batch_norm_elementwiseERKNS_6TensorES5_RKSt8optionalIS3_ES9_S5_S5_ENKUlvE0_clEvENKUlvE_clEvEUldddddE_St5arrayIPcLm6EELi4E23TrivialOffsetCalculatorILi5EjESG_ILi1EjENS0_6memory12LoadWithCastILi5EEENSJ_13StoreWithCastILi1EEEEEviT_T0_T2_T3_T4_T5_,@function
        .size           _ZN2at6native27unrolled_elementwise_kernelIZZZNS0_49_GLOBAL__N__b919a28f_16_Normalization_cu_5c38458722batch_norm_elementwiseERKNS_6TensorES5_RKSt8optionalIS3_ES9_S5_S5_ENKUlvE0_clEvENKUlvE_clEvEUldddddE_St5arrayIPcLm6EELi4E23TrivialOffsetCalculatorILi5EjESG_ILi1EjENS0_6memory12LoadWithCastILi5EEENSJ_13StoreWithCastILi1EEEEEviT_T0_T2_T3_T4_T5_,(.L_x_28474 - _ZN2at6native27unrolled_elementwise_kernelIZZZNS0_49_GLOBAL__N__b919a28f_16_Normalization_cu_5c38458722batch_norm_elementwiseERKNS_6TensorES5_RKSt8optionalIS3_ES9_S5_S5_ENKUlvE0_clEvENKUlvE_clEvEUldddddE_St5arrayIPcLm6EELi4E23TrivialOffsetCalculatorILi5EjESG_ILi1EjENS0_6memory12LoadWithCastILi5EEENSJ_13StoreWithCastILi1EEEEEviT_T0_T2_T3_T4_T5_)
        .other          _ZN2at6native27unrolled_elementwise_kernelIZZZNS0_49_GLOBAL__N__b919a28f_16_Normalization_cu_5c38458722batch_norm_elementwiseERKNS_6TensorES5_RKSt8optionalIS3_ES9_S5_S5_ENKUlvE0_clEvENKUlvE_clEvEUldddddE_St5arrayIPcLm6EELi4E23TrivialOffsetCalculatorILi5EjESG_ILi1EjENS0_6memory12LoadWithCastILi5EEENSJ_13StoreWithCastILi1EEEEEviT_T0_T2_T3_T4_T5_,@"STO_CUDA_ENTRY STV_DEFAULT"
_ZN2at6native27unrolled_elementwise_kernelIZZZNS0_49_GLOBAL__N__b919a28f_16_Normalization_cu_5c38458722batch_norm_elementwiseERKNS_6TensorES5_RKSt8optionalIS3_ES9_S5_S5_ENKUlvE0_clEvENKUlvE_clEvEUldddddE_St5arrayIPcLm6EELi4E23TrivialOffsetCalculatorILi5EjESG_ILi1EjENS0_6memory12LoadWithCastILi5EEENSJ_13StoreWithCastILi1EEEEEviT_T0_T2_T3_T4_T5_:
.text._ZN2at6native27unrolled_elementwise_kernelIZZZNS0_49_GLOBAL__N__b919a28f_16_Normalization_cu_5c38458722batch_norm_elementwiseERKNS_6TensorES5_RKSt8optionalIS3_ES9_S5_S5_ENKUlvE0_clEvENKUlvE_clEvEUldddddE_St5arrayIPcLm6EELi4E23TrivialOffsetCalculatorILi5EjESG_ILi1EjENS0_6memory12LoadWithCastILi5EEENSJ_13StoreWithCastILi1EEEEEviT_T0_T2_T3_T4_T5_:
        /* <DEDUP_REMOVED lines=12> */
[----:B------:R-:W-:-:S05]  /*00c0*/  CS2R R44, SRZ ;  /* 0x00000000002c7805 */ /* 0x000fca000001ff00 */
        /* <DEDUP_REMOVED lines=25> */
[----:B---3--:R3:W4:Y:S01]  /*0260*/  I2F.F64.S16 R52, R2 ;  /* 0x0000000200347312 */ /* 0x0087220000101c00 */
[----:B------:R-:W-:Y:S05]  /*0270*/  BRA `(.L_x_27061) ;  /* 0x0000000c007c7947 */ /* 0x000fea0003800000 */
.L_x_27059:
[----:B------:R-:W3:Y:S02]  /*0280*/  LDG.E.U8 R2, desc[UR36][R2.64] ;  /* 0x0000002402027981 */ /* 0x000ee4000c1e1100 */
[----:B---3--:R3:W4:Y:S01]  /*0290*/  I2F.F64.U16 R52, R2 ;  /* 0x0000000200347312 */ /* 0x0087220000101800 */
[----:B------:R-:W-:Y:S05]  /*02a0*/  BRA `(.L_x_27061) ;  /* 0x0000000c00707947 */ /* 0x000fea0003800000 */
.L_x_27058:
[----:B------:R-:W-:-:S13]  /*02b0*/  ISETP.NE.AND P0, PT, R0, 0x2, PT ;  /* 0x000000020000780c */ /* 0x000fda0003f05270 */
[----:B------:R-:W-:Y:S05]  /*02c0*/  @!P0 BRA `(.L_x_27062) ;  /* 0x0000000000288947 */ /* 0x000fea0003800000 */
[----:B------:R-:W-:-:S13]  /*02d0*/  ISETP.NE.AND P0, PT, R0, 0x3, PT ;  /* 0x000000030000780c */ /* 0x000fda0003f05270 */
[----:B------:R-:W-:Y:S05]  /*02e0*/  @!P0 BRA `(.L_x_27063) ;  /* 0x0000000000148947 */ /* 0x000fea0003800000 */
[----:B------:R-:W-:-:S13]  /*02f0*/  ISETP.NE.AND P0, PT, R0, 0x4, PT ;  /* 0x000000040000780c */ /* 0x000fda0003f05270 */
[----:B------:R-:W-:Y:S05]  /*0300*/  @P0 BRA `(.L_x_27060) ;  /* 0x0000000800fc0947 */ /* 0x000fea0003800000 */
[----:B------:R-:W3:Y:S02]  /*0310*/  LDG.E.64 R52, desc[UR36][R2.64] ;  /* 0x0000002402347981 */ /* 0x000ee4000c1e1b00 */
[----:B---3--:R-:W3:Y:S01]  /*0320*/  I2F.F64.S64 R52, R52 ;  /* 0x0000003400347312 */ /* 0x008ee20000301c00 */
[----:B------:R-:W-:Y:S05]  /*0330*/  BRA `(.L_x_27061) ;  /* 0x0000000c004c7947 */ /* 0x000fea0003800000 */
.L_x_27063:
[----:B------:R-:W3:Y:S02]  /*0340*/  LDG.E R2, desc[UR36][R2.64] ;  /* 0x0000002402027981 */ /* 0x000ee4000c1e1900 */
[----:B---3--:R4:W3:Y:S01]  /*0350*/  I2F.F64 R52, R2 ;  /* 0x0000000200347312 */ /* 0x0088e20000201c00 */
[----:B------:R-:W-:Y:S05]  /*0360*/  BRA `(.L_x_27061) ;  /* 0x0000000c00407947 */ /* 0x000fea0003800000 */
.L_x_27062:
[----:B------:R-:W3:Y:S02]  /*0370*/  LDG.E.U16 R2, desc[UR36][R2.64] ;  /* 0x0000002402027981 */ /* 0x000ee4000c1e1500 */
[----:B---3--:R3:W4:Y:S01]  /*0380*/  I2F.F64.S16 R52, R2 ;  /* 0x0000000200347312 */ /* 0x0087220000101c00 */
[----:B------:R-:W-:Y:S05]  /*0390*/  BRA `(.L_x_27061) ;  /* 0x0000000c00347947 */ /* 0x000fea0003800000 */
.L_x_27057:
        /* <DEDUP_REMOVED lines=10> */
.L_x_27065:
[----:B------:R-:W3:Y:S02]  /*0440*/  LDG.E.U16 R0, desc[UR36][R2.64] ;  /* 0x0000002402007981 */ /* 0x000ee4000c1e1500 */
[----:B---3--:R-:W-:-:S05]  /*0450*/  HADD2.F32 R0, -RZ, R0.H0_H0 ;  /* 0x20000000ff007230 */ /* 0x008fca0000004100 */
[----:B------:R-:W-:-:S04]  /*0460*/  FMUL.FTZ R0, R0, 1 ;  /* 0x3f80000000007820 */ /* 0x000fc80000410000 */
[----:B------:R3:W4:Y:S01]  /*0470*/  F2F.F64.F32 R52, R0 ;  /* 0x0000000000347310 */ /* 0x0007220000201800 */
[----:B------:R-:W-:Y:S05]  /*0480*/  BRA `(.L_x_27061) ;  /* 0x0000000800f87947 */ /* 0x000fea0003800000 */
.L_x_27064:
        /* <DEDUP_REMOVED lines=10> */
.L_x_27067:
[----:B------:R-:W3:Y:S02]  /*0530*/  LDG.E.U16 R2, desc[UR36][R2.64] ;  /* 0x0000002402027981 */ /* 0x000ee4000c1e1500 */
[----:B---3--:R-:W-:-:S05]  /*0540*/  HADD2.F32 R0, -RZ, R2.H0_H0 ;  /* 0x20000002ff007230 */ /* 0x008fca0000004100 */
[----:B------:R-:W-:-:S04]  /*0550*/  FMUL.FTZ R0, R0, 1 ;  /* 0x3f80000000007820 */ /* 0x000fc80000410000 */
[----:B------:R3:W4:Y:S01]  /*0560*/  F2F.F64.F32 R52, R0 ;  /* 0x0000000000347310 */ /* 0x0007220000201800 */
[----:B------:R-:W-:Y:S05]  /*0570*/  BRA `(.L_x_27061) ;  /* 0x0000000800bc7947 */ /* 0x000fea0003800000 */
.L_x_27066:
[----:B------:R3:W5:Y:S01]  /*0580*/  LDG.E.64 R52, desc[UR36][R2.64] ;  /* 0x0000002402347981 */ /* 0x000762000c1e1b00 */
[----:B------:R-:W-:Y:S05]  /*0590*/  BRA `(.L_x_27061) ;  /* 0x0000000800b47947 */ /* 0x000fea0003800000 */
.L_x_27056:
        /* <DEDUP_REMOVED lines=13> */
.L_x_27070:
[----:B------:R3:W5:Y:S01]  /*0670*/  LDG.E.64 R52, desc[UR36][R2.64] ;  /* 0x0000002402347981 */ /* 0x000762000c1e1b00 */
[----:B------:R-:W-:Y:S05]  /*0680*/  BRA `(.L_x_27061) ;  /* 0x0000000800787947 */ /* 0x000fea0003800000 */
.L_x_27069:
        /* <DEDUP_REMOVED lines=28> */
.L_x_27072:
        /* <DEDUP_REMOVED lines=13> */
[----:B------:R3:W4:Y:S01]  /*0920*/  F2F.F64.F32 R52, R4 ;  /* 0x0000000400347310 */ /* 0x0007220000201800 */
[----:B------:R-:W-:Y:S05]  /*0930*/  BRA `(.L_x_27061) ;  /* 0x0000000400cc7947 */ /* 0x000fea0003800000 */
.L_x_27071:
[----:B------:R-:W3:Y:S02]  /*0940*/  LDG.E.U16 R0, desc[UR36][R2.64] ;  /* 0x0000002402007981 */ /* 0x000ee4000c1e1500 */
[----:B---3--:R-:W-:-:S04]  /*0950*/  IMAD.U32 R0, R0, 0x10000, RZ ;  /* 0x0001000000007824 */ /* 0x008fc800078e00ff */
[----:B------:R-:W-:-:S04]  /*0960*/  FMUL.FTZ R0, R0, 1 ;  /* 0x3f80000000007820 */ /* 0x000fc80000410000 */
[----:B------:R3:W4:Y:S01]  /*0970*/  F2F.F64.F32 R52, R0 ;  /* 0x0000000000347310 */ /* 0x0007220000201800 */
[----:B------:R-:W-:Y:S05]  /*0980*/  BRA `(.L_x_27061) ;  /* 0x0000000400b87947 */ /* 0x000fea0003800000 */
.L_x_27068:
        /* <DEDUP_REMOVED lines=9> */
[----:B---3--:R3:W4:Y:S01]  /*0a20*/  I2F.F64.U16 R52, R2 ;  /* 0x0000000200347312 */ /* 0x0087220000101800 */
[----:B------:R-:W-:Y:S05]  /*0a30*/  BRA `(.L_x_27061) ;  /* 0x00000004008c7947 */ /* 0x000fea0003800000 */
.L_x_27075:
        /* <DEDUP_REMOVED lines=21> */
.L_x_27079:
[----:B------:R-:W-:Y:S05]  /*0b90*/  BSYNC B1 ;  /* 0x0000000000017941 */ /* 0x000fea0003800000 */
.L_x_27078:
[----:B------:R-:W-:Y:S01]  /*0ba0*/  LEA R3, R0, 0x3b800000, 0x17 ;  /* 0x3b80000000037811 */ /* 0x000fe200078eb8ff */
[----:B------:R-:W-:-:S05]  /*0bb0*/  IMAD.SHL.U32 R0, R2, 0x100000, RZ ;  /* 0x0010000002007824 */ /* 0x000fca00078e00ff */
[----:B------:R-:W-:-:S07]  /*0bc0*/  LOP3.LUT R0, R3, R0, R4, 0xfe, !PT ;  /* 0x0000000003007212 */ /* 0x000fce00078efe04 */
.L_x_27077:
[----:B------:R-:W-:Y:S05]  /*0bd0*/  BSYNC B0 ;  /* 0x0000000000007941 */ /* 0x000fea0003800000 */
.L_x_27076:
[----:B------:R-:W-:-:S04]  /*0be0*/  FMUL.FTZ R0, R0, 1 ;  /* 0x3f80000000007820 */ /* 0x000fc80000410000 */
[----:B------:R3:W4:Y:S01]  /*0bf0*/  F2F.F64.F32 R52, R0 ;  /* 0x0000000000347310 */ /* 0x0007220000201800 */
[----:B------:R-:W-:Y:S05]  /*0c00*/  BRA `(.L_x_27061) ;  /* 0x0000000400187947 */ /* 0x000fea0003800000 */
.L_x_27074:
        /* <DEDUP_REMOVED lines=21> */
.L_x_27083:
[----:B------:R-:W-:Y:S05]  /*0d60*/  BSYNC B1 ;  /* 0x0000000000017941 */ /* 0x000fea0003800000 */
.L_x_27082:
[----:B------:R-:W-:Y:S01]  /*0d70*/  LEA R3, R0, 0x37800000, 0x17 ;  /* 0x3780000000037811 */ /* 0x000fe200078eb8ff */
[----:B------:R-:W-:-:S05]  /*0d80*/  IMAD.SHL.U32 R0, R2, 0x200000, RZ ;  /* 0x0020000002007824 */ /* 0x000fca00078e00ff */
[----:B------:R-:W-:-:S07]  /*0d90*/  LOP3.LUT R0, R3, R0, R4, 0xfe, !PT ;  /* 0x0000000003007212 */ /* 0x000fce00078efe04 */
.L_x_27081:
[----:B------:R-:W-:Y:S05]  /*0da0*/  BSYNC B0 ;  /* 0x0000000000007941 */ /* 0x000fea0003800000 */
.L_x_27080:
[----:B------:R-:W-:-:S04]  /*0db0*/  FMUL.FTZ R0, R0, 1 ;  /* 0x3f80000000007820 */ /* 0x000fc80000410000 */
[----:B------:R3:W4:Y:S01]  /*0dc0*/  F2F.F64.F32 R52, R0 ;  /* 0x0000000000347310 */ /* 0x0007220000201800 */
[----:B------:R-:W-:Y:S05]  /*0dd0*/  BRA `(.L_x_27061) ;  /* 0x0000000000a47947 */ /* 0x000fea0003800000 */
.L_x_27073:
        /* <DEDUP_REMOVED lines=14> */
.L_x_27087:
[----:B------:R-:W-:Y:S05]  /*0ec0*/  BSYNC B0 ;  /* 0x0000000000007941 */ /* 0x000fea0003800000 */
.L_x_27086:
[----:B------:R-:W-:-:S04]  /*0ed0*/  FMUL.FTZ R0, R0, 1 ;  /* 0x3f80000000007820 */ /* 0x000fc80000410000 */
[----:B------:R3:W4:Y:S01]  /*0ee0*/  F2F.F64.F32 R52, R0 ;  /* 0x0000000000347310 */ /* 0x0007220000201800 */
[----:B------:R-:W-:Y:S05]  /*0ef0*/  BRA `(.L_x_27061) ;  /* 0x00000000005c7947 */ /* 0x000fea0003800000 */
.L_x_27060:
[----:B------:R-:W-:Y:S01]  /*0f00*/  MOV R0, 0x130 ;  /* 0x0000013000007802 */ /* 0x000fe20000000f00 */
[----:B------:R-:W-:Y:S01]  /*0f10*/  ULDC.64 UR4, c[0x4][0x120] ;  /* 0x0100480000047ab9 */ /* 0x000fe20000000a00 */
[----:B------:R-:W-:Y:S01]  /*0f20*/  ULDC.64 UR6, c[0x4][0x0] ;  /* 0x0100000000067ab9 */ /* 0x000fe20000000a00 */
[----:B------:R-:W-:Y:S01]  /*0f30*/  IMAD.U32 R4, RZ, RZ, UR4 ;  /* 0x00000004ff047e24 */ /* 0x000fe2000f8e00ff */
[----:B------:R3:W4:Y:S01]  /*0f40*/  LDC.64 R2, c[0x4][R0] ;  /* 0x0100000000027b82 */ /* 0x0007220000000a00 */
        /* <DEDUP_REMOVED lines=8> */
[----:B---3--:R-:W-:-:S07]  /*0fd0*/  IMAD.MOV.U32 R13, RZ, RZ, RZ ;  /* 0x000000ffff0d7224 */ /* 0x008fce00078e00ff */
[----:B------:R-:W-:-:S07]  /*0fe0*/  LEPC R20, `(.L_x_27088) ;  /* 0x000000001014794e */ /* 0x000fce0000000000 */
[----:B012-4-:R-:W-:Y:S05]  /*0ff0*/  CALL.ABS.NOINC R2 ;  /* 0x0000000002007343 */ /* 0x017fea0003c00000 */
.L_x_27088:
[----:B------:R-:W-:Y:S01]  /*1000*/  CS2R R52, SRZ ;  /* 0x0000000000347805 */ /* 0x000fe2000001ff00 */
[----:B------:R-:W-:Y:S06]  /*1010*/  BRA `(.L_x_27061) ;  /* 0x0000000000147947 */ /* 0x000fec0003800000 */
.L_x_27085:
[----:B------:R-:W3:Y:S02]  /*1020*/  LDG.E.64 R52, desc[UR36][R2.64] ;  /* 0x0000002402347981 */ /* 0x000ee4000c1e1b00 */
[----:B---3--:R-:W3:Y:S01]  /*1030*/  I2F.F64.U64 R52, R52 ;  /* 0x0000003400347312 */ /* 0x008ee20000301800 */
[----:B------:R-:W-:Y:S05]  /*1040*/  BRA `(.L_x_27061) ;  /* 0x0000000000087947 */ /* 0x000fea0003800000 */
.L_x_27084:
[----:B------:R-:W3:Y:S02]  /*1050*/  LDG.E R2, desc[UR36][R2.64] ;  /* 0x0000002402027981 */ /* 0x000ee4000c1e1900 */
[----:B---3--:R3:W4:Y:S02]  /*1060*/  I2F.F64.U32 R52, R2 ;  /* 0x0000000200347312 */ /* 0x0087240000201800 */
.L_x_27061:
[----:B---34-:R-:W3:Y:S01]  /*1070*/  LDC.64 R2, c[0x0][0x228] ;  /* 0x00008a00ff027b82 */ /* 0x018ee20000000a00 */
[----:B------:R-:W-:Y:S01]  /*1080*/  PRMT R0, R36, 0x9910, RZ ;  /* 0x0000991024007816 */ /* 0x000fe200000000ff */
[----:B------:R-:W-:Y:S02]  /*1090*/  ULDC UR4, c[0x0][0x258] ;  /* 0x0000960000047ab9 */ /* 0x000fe40000000800 */
        /* <DEDUP_REMOVED lines=16> */
.L_x_27092:
[----:B------:R-:W3:Y:S02]  /*11a0*/  LDG.E.U8 R2, desc[UR36][R2.64] ;  /* 0x0000002402027981 */ /* 0x000ee4000c1e1100 */
[----:B---3--:R3:W4:Y:S01]  /*11b0*/  I2F.F64.U16 R50, R2 ;  /* 0x0000000200327312 */ /* 0x0087220000101800 */
[----:B------:R-:W-:Y:S05]  /*11c0*/  BRA `(.L_x_27094) ;  /* 0x0000000c00707947 */ /* 0x000fea0003800000 */
.L_x_27091:
        /* <DEDUP_REMOVED lines=9> */
.L_x_27096:
[----:B------:R-:W3:Y:S02]  /*1260*/  LDG.E R2, desc[UR36][R2.64] ;  /* 0x0000002402027981 */ /* 0x000ee4000c1e1900 */
[----:B---3--:R3:W4:Y:S01]  /*1270*/  I2F.F64 R50, R2 ;  /* 0x0000000200327312 */ /* 0x0087220000201c00 */
[----:B------:R-:W-:Y:S05]  /*1280*/  BRA `(.L_x_27094) ;  /* 0x0000000c00407947 */ /* 0x000fea0003800000 */
.L_x_27095:
[----:B------:R-:W3:Y:S02]  /*1290*/  LDG.E.U16 R2, desc[UR36][R2.64] ;  /* 0x0000002402027981 */ /* 0x000ee4000c1e1500 */
[----:B---3--:R3:W4:Y:S01]  /*12a0*/  I2F.F64.S16 R50, R2 ;  /* 0x0000000200327312 */ /* 0x0087220000101c00 */
[----:B------:R-:W-:Y:S05]  /*12b0*/  BRA `(.L_x_27094) ;  /* 0x0000000c00347947 */ /* 0x000fea0003800000 */
.L_x_27090:
        /* <DEDUP_REMOVED lines=10> */
.L_x_27098:
[----:B------:R-:W3:Y:S02]  /*1360*/  LDG.E.U16 R0, desc[UR36][R2.64] ;  /* 0x0000002402007981 */ /* 0x000ee4000c1e1500 */
[----:B---3--:R-:W-:-:S05]  /*1370*/  HADD2.F32 R0, -RZ, R0.H0_H0 ;  /* 0x20000000ff007230 */ /* 0x008fca0000004100 */
[----:B------:R-:W-:-:S04]  /*1380*/  FMUL.FTZ R0, R0, 1 ;  /* 0x3f80000000007820 */ /* 0x000fc80000410000 */
[----:B------:R3:W4:Y:S01]  /*1390*/  F2F.F64.F32 R50, R0 ;  /* 0x0000000000327310 */ /* 0x0007220000201800 */
[----:B------:R-:W-:Y:S05]  /*13a0*/  BRA `(.L_x_27094) ;  /* 0x0000000800f87947 */ /* 0x000fea0003800000 */
.L_x_27097:
        /* <DEDUP_REMOVED lines=10> */
.L_x_27100:
[----:B------:R-:W3:Y:S02]  /*1450*/  LDG.E.U16 R2, desc[UR36][R2.64] ;  /* 0x0000002402027981 */ /* 0x000ee4000c1e1500 */
[----:B---3--:R-:W-:-:S05]  /*1460*/  HADD2.F32 R0, -RZ, R2.H0_H0 ;  /* 0x20000002ff007230 */ /* 0x008fca0000004100 */
[----:B------:R-:W-:-:S04]  /*1470*/  FMUL.FTZ R0, R0, 1 ;  /* 0x3f80000000007820 */ /* 0x000fc80000410000 */
[----:B------:R3:W4:Y:S01]  /*1480*/  F2F.F64.F32 R50, R0 ;  /* 0x0000000000327310 */ /* 0x0007220000201800 */
[----:B------:R-:W-:Y:S05]  /*1490*/  BRA `(.L_x_27094) ;  /* 0x0000000800bc7947 */ /* 0x000fea0003800000 */
.L_x_27099:
[----:B------:R3:W5:Y:S01]  /*14a0*/  LDG.E.64 R50, desc[UR36][R2.64] ;  /* 0x0000002402327981 */ /* 0x000762000c1e1b00 */
[----:B------:R-:W-:Y:S05]  /*14b0*/  BRA `(.L_x_27094) ;  /* 0x0000000800b47947 */ /* 0x000fea0003800000 */
.L_x_27089:
        /* <DEDUP_REMOVED lines=13> */
.L_x_27103:
[----:B------:R3:W5:Y:S01]  /*1590*/  LDG.E.64 R50, desc[UR36][R2.64] ;  /* 0x0000002402327981 */ /* 0x000762000c1e1b00 */
[----:B------:R-:W-:Y:S05]  /*15a0*/  BRA `(.L_x_27094) ;  /* 0x0000000800787947 */ /* 0x000fea0003800000 */
.L_x_27102:
        /* <DEDUP_REMOVED lines=28> */
.L_x_27105:
        /* <DEDUP_REMOVED lines=15> */
.L_x_27104:
[----:B------:R-:W3:Y:S02]  /*1860*/  LDG.E.U16 R0, desc[UR36][R2.64] ;  /* 0x0000002402007981 */ /* 0x000ee4000c1e1500 */
[----:B---3--:R-:W-:-:S04]  /*1870*/  IMAD.U32 R0, R0, 0x10000, RZ ;  /* 0x0001000000007824 */ /* 0x008fc800078e00ff */
[----:B------:R-:W-:-:S04]  /*1880*/  FMUL.FTZ R0, R0, 1 ;  /* 0x3f80000000007820 */ /* 0x000fc80000410000 */
[----:B------:R3:W4:Y:S01]  /*1890*/  F2F.F64.F32 R50, R0 ;  /* 0x0000000000327310 */ /* 0x0007220000201800 */
[----:B------:R-:W-:Y:S05]  /*18a0*/  BRA `(.L_x_27094) ;  /* 0x0000000400b87947 */ /* 0x000fea0003800000 */
.L_x_27101:
        /* <DEDUP_REMOVED lines=11> */
.L_x_27108:
        /* <DEDUP_REMOVED lines=21> */
.L_x_27112:
[----:B------:R-:W-:Y:S05]  /*1ab0*/  BSYNC B1 ;  /* 0x0000000000017941 */ /* 0x000fea0003800000 */
.L_x_27111:
[----:B------:R-:W-:Y:S01]  /*1ac0*/  LEA R3, R0, 0x3b800000, 0x17 ;  /* 0x3b80000000037811 */ /* 0x000fe200078eb8ff */
[----:B------:R-:W-:-:S05]  /*1ad0*/  IMAD.SHL.U32 R0, R2, 0x100000, RZ ;  /* 0x0010000002007824 */ /* 0x000fca00078e00ff */
[----:B------:R-:W-:-:S07]  /*1ae0*/  LOP3.LUT R0, R3, R0, R4, 0xfe, !PT ;  /* 0x0000000003007212 */ /* 0x000fce00078efe04 */
.L_x_27110:
[----:B------:R-:W-:Y:S05]  /*1af0*/  BSYNC B0 ;  /* 0x0000000000007941 */ /* 0x000fea0003800000 */
.L_x_27109:
[----:B------:R-:W-:-:S04]  /*1b00*/  FMUL.FTZ R0, R0, 1 ;  /* 0x3f80000000007820 */ /* 0x000fc80000410000 */
[----:B------:R3:W4:Y:S01]  /*1b10*/  F2F.F64.F32 R50, R0 ;  /* 0x0000000000327310 */ /* 0x0007220000201800 */
[----:B------:R-:W-:Y:S05]  /*1b20*/  BRA `(.L_x_27094) ;  /* 0x0000000400187947 */ /* 0x000fea0003800000 */
.L_x_27107:
        /* <DEDUP_REMOVED lines=21> */
.L_x_27116:
[----:B------:R-:W-:Y:S05]  /*1c80*/  BSYNC B1 ;  /* 0x0000000000017941 */ /* 0x000fea0003800000 */
.L_x_27115:
[----:B------:R-:W-:Y:S01]  /*1c90*/  LEA R3, R0, 0x37800000, 0x17 ;  /* 0x3780000000037811 */ /* 0x000fe200078eb8ff */
[----:B------:R-:W-:-:S05]  /*1ca0*/  IMAD.SHL.U32 R0, R2, 0x200000, RZ ;  /* 0x0020000002007824 */ /* 0x000fca00078e00ff */
[----:B------:R-:W-:-:S07]  /*1cb0*/  LOP3.LUT R0, R3, R0, R4, 0xfe, !PT ;  /* 0x0000000003007212 */ /* 0x000fce00078efe04 */
.L_x_27114:
[----:B------:R-:W-:Y:S05]  /*1cc0*/  BSYNC B0 ;  /* 0x0000000000007941 */ /* 0x000fea0003800000 */
.L_x_27113:
[----:B------:R-:W-:-:S04]  /*1cd0*/  FMUL.FTZ R0, R0, 1 ;  /* 0x3f80000000007820 */ /* 0x000fc80000410000 */
[----:B------:R3:W4:Y:S01]  /*1ce0*/  F2F.F64.F32 R50, R0 ;  /* 0x0000000000327310 */ /* 0x0007220000201800 */
[----:B------:R-:W-:Y:S05]  /*1cf0*/  BRA `(.L_x_27094) ;  /* 0x0000000000a47947 */ /* 0x000fea0003800000 */
.L_x_27106:
        /* <DEDUP_REMOVED lines=14> */
.L_x_27120:
[----:B------:R-:W-:Y:S05]  /*1de0*/  BSYNC B0 ;  /* 0x0000000000007941 */ /* 0x000fea0003800000 */
.L_x_27119:
[----:B------:R-:W-:-:S04]  /*1df0*/  FMUL.FTZ R0, R0, 1 ;  /* 0x3f80000000007820 */ /* 0x000fc80000410000 */
[----:B------:R3:W4:Y:S01]  /*1e00*/  F2F.F64.F32 R50, R0 ;  /* 0x0000000000327310 */ /* 0x0007220000201800 */
[----:B------:R-:W-:Y:S05]  /*1e10*/  BRA `(.L_x_27094) ;  /* 0x00000000005c7947 */ /* 0x000fea0003800000 */
.L_x_27093:
        /* <DEDUP_REMOVED lines=15> */
[----:B012-45:R-:W-:Y:S05]  /*1f10*/  CALL.ABS.NOINC R2 ;  /* 0x0000000002007343 */ /* 0x037fea0003c00000 */
.L_x_27121:
[----:B------:R-:W-:Y:S01]  /*1f20*/  CS2R R50, SRZ ;  /* 0x0000000000327805 */ /* 0x000fe2000001ff00 */
[----:B------:R-:W-:Y:S06]  /*1f30*/  BRA `(.L_x_27094) ;  /* 0x0000000000147947 */ /* 0x000fec0003800000 */
.L_x_27118:
[----:B------:R-:W3:Y:S02]  /*1f40*/  LDG.E.64 R50, desc[UR36][R2.64] ;  /* 0x0000002402327981 */ /* 0x000ee4000c1e1b00 */
[----:B---3--:R-:W3:Y:S01]  /*1f50*/  I2F.F64.U64 R50, R50 ;  /* 0x0000003200327312 */ /* 0x008ee20000301800 */
[----:B------:R-:W-:Y:S05]  /*1f60*/  BRA `(.L_x_27094) ;  /* 0x0000000000087947 */ /* 0x000fea0003800000 */
.L_x_27117:
[----:B------:R-:W3:Y:S02]  /*1f70*/  LDG.E R2, desc[UR36][R2.64] ;  /* 0x0000002402027981 */ /* 0x000ee4000c1e1900 */
[----:B---3--:R3:W4:Y:S02]  /*1f80*/  I2F.F64.U32 R50, R2 ;  /* 0x0000000200327312 */ /* 0x0087240000201800 */
.L_x_27094:
[----:B---3--:R-:W3:Y:S01]  /*1f90*/  LDC.64 R2, c[0x0][0x230] ;  /* 0x00008c00ff027b82 */ /* 0x008ee20000000a00 */
[----:B0-----:R-:W-:Y:S01]  /*1fa0*/  PRMT R0, R39, 0x9910, RZ ;  /* 0x0000991027007816 */ /* 0x001fe200000000ff */
        /* <DEDUP_REMOVED lines=17> */
.L_x_27125:
[----:B------:R-:W3:Y:S02]  /*20c0*/  LDG.E.U8 R2, desc[UR36][R2.64] ;  /* 0x0000002402027981 */ /* 0x000ee4000c1e1100 */
[----:B---3--:R0:W3:Y:S01]  /*20d0*/  I2F.F64.U16 R48, R2 ;  /* 0x0000000200307312 */ /* 0x0080e20000101800 */
[----:B------:R-:W-:Y:S05]  /*20e0*/  BRA `(.L_x_27127) ;  /* 0x0000000c00707947 */ /* 0x000fea0003800000 */
.L_x_27124:
        /* <DEDUP_REMOVED lines=9> */
.L_x_27129:
[----:B------:R-:W3:Y:S02]  /*2180*/  LDG.E R2, desc[UR36][R2.64] ;  /* 0x0000002402027981 */ /* 0x000ee4000c1e1900 */
[----:B---3--:R0:W3:Y:S01]  /*2190*/  I2F.F64 R48, R2 ;  /* 0x0000000200307312 */ /* 0x0080e20000201c00 */
[----:B------:R-:W-:Y:S05]  /*21a0*/  BRA `(.L_x_27127) ;  /* 0x0000000c00407947 */ /* 0x000fea0003800000 */
.L_x_27128:
[----:B------:R-:W3:Y:S02]  /*21b0*/  LDG.E.U16 R2, desc[UR36][R2.64] ;  /* 0x0000002402027981 */ /* 0x000ee4000c1e1500 */
[----:B---3--:R0:W3:Y:S01]  /*21c0*/  I2F.F64.S16 R48, R2 ;  /* 0x0000000200307312 */ /* 0x0080e20000101c00 */
[----:B------:R-:W-:Y:S05]  /*21d0*/  BRA `(.L_x_27127) ;  /* 0x0000000c00347947 */ /* 0x000fea0003800000 */
.L_x_27123:
        /* <DEDUP_REMOVED lines=10> */
.L_x_27131:
[----:B------:R-:W3:Y:S02]  /*2280*/  LDG.E.U16 R0, desc[UR36][R2.64] ;  /* 0x0000002402007981 */ /* 0x000ee4000c1e1500 */
[----:B---3--:R-:W-:-:S05]  /*2290*/  HADD2.F32 R0, -RZ, R0.H0_H0 ;  /* 0x20000000ff007230 */ /* 0x008fca0000004100 */
[----:B------:R-:W-:-:S04]  /*22a0*/  FMUL.FTZ R0, R0, 1 ;  /* 0x3f80000000007820 */ /* 0x000fc80000410000 */
[----:B------:R0:W3:Y:S01]  /*22b0*/  F2F.F64.F32 R48, R0 ;  /* 0x0000000000307310 */ /* 0x0000e20000201800 */
[----:B------:R-:W-:Y:S05]  /*22c0*/  BRA `(.L_x_27127) ;  /* 0x0000000800f87947 */ /* 0x000fea0003800000 */
.L_x_27130:
        /* <DEDUP_REMOVED lines=10> */
.L_x_27133:
[----:B------:R-:W3:Y:S02]  /*2370*/  LDG.E.U16 R2, desc[UR36][R2.64] ;  /* 0x0000002402027981 */ /* 0x000ee4000c1e1500 */
[----:B---3--:R-:W-:-:S05]  /*2380*/  HADD2.F32 R0, -RZ, R2.H0_H0 ;  /* 0x20000002ff007230 */ /* 0x008fca0000004100 */
[----:B------:R-:W-:-:S04]  /*2390*/  FMUL.FTZ R0, R0, 1 ;  /* 0x3f80000000007820 */ /* 0x000fc80000410000 */
[----:B------:R0:W3:Y:S01]  /*23a0*/  F2F.F64.F32 R48, R0 ;  /* 0x0000000000307310 */ /* 0x0000e20000201800 */
[----:B------:R-:W-:Y:S05]  /*23b0*/  BRA `(.L_x_27127) ;  /* 0x0000000800bc7947 */ /* 0x000fea0003800000 */
.L_x_27132:
[----:B------:R0:W5:Y:S01]  /*23c0*/  LDG.E.64 R48, desc[UR36][R2.64] ;  /* 0x0000002402307981 */ /* 0x000162000c1e1b00 */
[----:B------:R-:W-:Y:S05]  /*23d0*/  BRA `(.L_x_27127) ;  /* 0x0000000800b47947 */ /* 0x000fea0003800000 */
.L_x_27122:
        /* <DEDUP_REMOVED lines=13> */
.L_x_27136:
[----:B------:R0:W5:Y:S01]  /*24b0*/  LDG.E.64 R48, desc[UR36][R2.64] ;  /* 0x0000002402307981 */ /* 0x000162000c1e1b00 */
[----:B------:R-:W-:Y:S05]  /*24c0*/  BRA `(.L_x_27127) ;  /* 0x0000000800787947 */ /* 0x000fea0003800000 */
.L_x_27135:
        /* <DEDUP_REMOVED lines=28> */
.L_x_27138:
        /* <DEDUP_REMOVED lines=15> */
.L_x_27137:
[----:B------:R-:W3:Y:S02]  /*2780*/  LDG.E.U16 R0, desc[UR36][R2.64] ;  /* 0x0000002402007981 */ /* 0x000ee4000c1e1500 */
[----:B---3--:R-:W-:-:S04]  /*2790*/  IMAD.U32 R0, R0, 0x10000, RZ ;  /* 0x0001000000007824 */ /* 0x008fc800078e00ff */
[----:B------:R-:W-:-:S04]  /*27a0*/  FMUL.FTZ R0, R0, 1 ;  /* 0x3f80000000007820 */ /* 0x000fc80000410000 */
[----:B------:R0:W3:Y:S01]  /*27b0*/  F2F.F64.F32 R48, R0 ;  /* 0x0000000000307310 */ /* 0x0000e20000201800 */
[----:B------:R-:W-:Y:S05]  /*27c0*/  BRA `(.L_x_27127) ;  /* 0x0000000400b87947 */ /* 0x000fea0003800000 */
.L_x_27134:
        /* <DEDUP_REMOVED lines=11> */
.L_x_27141:
        /* <DEDUP_REMOVED lines=21> */
.L_x_27145:
[----:B------:R-:W-:Y:S05]  /*29d0*/  BSYNC B1 ;  /* 0x0000000000017941 */ /* 0x000fea0003800000 */
.L_x_27144:
[----:B------:R-:W-:Y:S01]  /*29e0*/  LEA R3, R0, 0x3b800000, 0x17 ;  /* 0x3b80000000037811 */ /* 0x000fe200078eb8ff */
[----:B------:R-:W-:-:S05]  /*29f0*/  IMAD.SHL.U32 R0, R2, 0x100000, RZ ;  /* 0x0010000002007824 */ /* 0x000fca00078e00ff */
[----:B------:R-:W-:-:S07]  /*2a00*/  LOP3.LUT R0, R3, R0, R4, 0xfe, !PT ;  /* 0x0000000003007212 */ /* 0x000fce00078efe04 */
.L_x_27143:
[----:B------:R-:W-:Y:S05]  /*2a10*/  BSYNC B0 ;  /* 0x0000000000007941 */ /* 0x000fea0003800000 */
.L_x_27142:
[----:B------:R-:W-:-:S04]  /*2a20*/  FMUL.FTZ R0, R0, 1 ;  /* 0x3f80000000007820 */ /* 0x000fc80000410000 */
[----:B------:R0:W3:Y:S01]  /*2a30*/  F2F.F64.F32 R48, R0 ;  /* 0x0000000000307310 */ /* 0x0000e20000201800 */
[----:B------:R-:W-:Y:S05]  /*2a40*/  BRA `(.L_x_27127) ;  /* 0x0000000400187947 */ /* 0x000fea0003800000 */
.L_x_27140:
        /* <DEDUP_REMOVED lines=21> */
.L_x_27149:
[----:B------:R-:W-:Y:S05]  /*2ba0*/  BSYNC B1 ;  /* 0x0000000000017941 */ /* 0x000fea0003800000 */
.L_x_27148:
[----:B------:R-:W-:Y:S01]  /*2bb0*/  LEA R3, R0, 0x37800000, 0x17 ;  /* 0x3780000000037811 */ /* 0x000fe200078eb8ff */
[----:B------:R-:W-:-:S05]  /*2bc0*/  IMAD.SHL.U32 R0, R2, 0x200000, RZ ;  /* 0x0020000002007824 */ /* 0x000fca00078e00ff */
[----:B------:R-:W-:-:S07]  /*2bd0*/  LOP3.LUT R0, R3, R0, R4, 0xfe, !PT ;  /* 0x0000000003007212 */ /* 0x000fce00078efe04 */
.L_x_27147:
[----:B------:R-:W-:Y:S05]  /*2be0*/  BSYNC B0 ;  /* 0x0000000000007941 */ /* 0x000fea0003800000 */
.L_x_27146:
[----:B------:R-:W-:-:S04]  /*2bf0*/  FMUL.FTZ R0, R0, 1 ;  /* 0x3f80000000007820 */ /* 0x000fc80000410000 */
[----:B------:R0:W3:Y:S01]  /*2c00*/  F2F.F64.F32 R48, R0 ;  /* 0x0000000000307310 */ /* 0x0000e20000201800 */
[----:B------:R-:W-:Y:S05]  /*2c10*/  BRA `(.L_x_27127) ;  /* 0x0000000000a47947 */ /* 0x000fea0003800000 */
.L_x_27139:
        /* <DEDUP_REMOVED lines=14> */
.L_x_27153:
[----:B------:R-:W-:Y:S05]  /*2d00*/  BSYNC B0 ;  /* 0x0000000000007941 */ /* 0x000fea0003800000 */
.L_x_27152:
[----:B------:R-:W-:-:S04]  /*2d10*/  FMUL.FTZ R0, R0, 1 ;  /* 0x3f80000000007820 */ /* 0x000fc80000410000 */
[----:B------:R0:W3:Y:S01]  /*2d20*/  F2F.F64.F32 R48, R0 ;  /* 0x0000000000307310 */ /* 0x0000e20000201800 */
[----:B------:R-:W-:Y:S05]  /*2d30*/  BRA `(.L_x_27127) ;  /* 0x00000000005c7947 */ /* 0x000fea0003800000 */
.L_x_27126:
        /* <DEDUP_REMOVED lines=16> */
.L_x_27154:
[----:B------:R-:W-:Y:S01]  /*2e40*/  CS2R R48, SRZ ;  /* 0x0000000000307805 */ /* 0x000fe2000001ff00 */
[----:B------:R-:W-:Y:S06]  /*2e50*/  BRA `(.L_x_27127) ;  /* 0x0000000000147947 */ /* 0x000fec0003800000 */
.L_x_27151:
[----:B------:R-:W3:Y:S02]  /*2e60*/  LDG.E.64 R48, desc[UR36][R2.64] ;  /* 0x0000002402307981 */ /* 0x000ee4000c1e1b00 */
[----:B---3--:R-:W0:Y:S01]  /*2e70*/  I2F.F64.U64 R48, R48 ;  /* 0x0000003000307312 */ /* 0x008e220000301800 */
[----:B------:R-:W-:Y:S05]  /*2e80*/  BRA `(.L_x_27127) ;  /* 0x0000000000087947 */ /* 0x000fea0003800000 */
.L_x_27150:
[----:B------:R-:W3:Y:S02]  /*2e90*/  LDG.E R2, desc[UR36][R2.64] ;  /* 0x0000002402027981 */ /* 0x000ee4000c1e1900 */
[----:B---3--:R0:W3:Y:S02]  /*2ea0*/  I2F.F64.U32 R48, R2 ;  /* 0x0000000200307312 */ /* 0x0080e40000201800 */
.L_x_27127:
        /* <DEDUP_REMOVED lines=19> */
.L_x_27158:
[----:B------:R-:W2:Y:S02]  /*2fe0*/  LDG.E.U8 R2, desc[UR36][R2.64] ;  /* 0x0000002402027981 */ /* 0x000ea4000c1e1100 */
[----:B--2---:R0:W1:Y:S01]  /*2ff0*/  I2F.F64.U16 R46, R2 ;  /* 0x00000002002e7312 */ /* 0x0040620000101800 */
[----:B------:R-:W-:Y:S05]  /*3000*/  BRA `(.L_x_27160) ;  /* 0x0000000c00707947 */ /* 0x000fea0003800000 */
.L_x_27157:
        /* <DEDUP_REMOVED lines=9> */
.L_x_27162:
[----:B------:R-:W2:Y:S02]  /*30a0*/  LDG.E R2, desc[UR36][R2.64] ;  /* 0x0000002402027981 */ /* 0x000ea4000c1e1900 */
[----:B--2---:R0:W1:Y:S01]  /*30b0*/  I2F.F64 R46, R2 ;  /* 0x00000002002e7312 */ /* 0x0040620000201c00 */
[----:B------:R-:W-:Y:S05]  /*30c0*/  BRA `(.L_x_27160) ;  /* 0x0000000c00407947 */ /* 0x000fea0003800000 */
.L_x_27161:
[----:B------:R-:W2:Y:S02]  /*30d0*/  LDG.E.U16 R2, desc[UR36][R2.64] ;  /* 0x0000002402027981 */ /* 0x000ea4000c1e1500 */
[----:B--2---:R0:W1:Y:S01]  /*30e0*/  I2F.F64.S16 R46, R2 ;  /* 0x00000002002e7312 */ /* 0x0040620000101c00 */
[----:B------:R-:W-:Y:S05]  /*30f0*/  BRA `(.L_x_27160) ;  /* 0x0000000c00347947 */ /* 0x000fea0003800000 */
.L_x_27156:
        /* <DEDUP_REMOVED lines=10> */
.L_x_27164:
[----:B------:R-:W2:Y:S02]  /*31a0*/  LDG.E.U16 R0, desc[UR36][R2.64] ;  /* 0x0000002402007981 */ /* 0x000ea4000c1e1500 */
[----:B--2---:R-:W-:-:S05]  /*31b0*/  HADD2.F32 R0, -RZ, R0.H0_H0 ;  /* 0x20000000ff007230 */ /* 0x004fca0000004100 */
[----:B------:R-:W-:-:S04]  /*31c0*/  FMUL.FTZ R0, R0, 1 ;  /* 0x3f80000000007820 */ /* 0x000fc80000410000 */
[----:B------:R0:W1:Y:S01]  /*31d0*/  F2F.F64.F32 R46, R0 ;  /* 0x00000000002e7310 */ /* 0x0000620000201800 */
[----:B------:R-:W-:Y:S05]  /*31e0*/  BRA `(.L_x_27160) ;  /* 0x0000000800f87947 */ /* 0x000fea0003800000 */
.L_x_27163:
        /* <DEDUP_REMOVED lines=10> */
.L_x_27166:
[----:B------:R-:W2:Y:S02]  /*3290*/  LDG.E.U16 R2, desc[UR36][R2.64] ;  /* 0x0000002402027981 */ /* 0x000ea4000c1e1500 */
[----:B--2---:R-:W-:-:S05]  /*32a0*/  HADD2.F32 R0, -RZ, R2.H0_H0 ;  /* 0x20000002ff007230 */ /* 0x004fca0000004100 */
[----:B------:R-:W-:-:S04]  /*32b0*/  FMUL.FTZ R0, R0, 1 ;  /* 0x3f80000000007820 */ /* 0x000fc80000410000 */
[----:B------:R0:W1:Y:S01]  /*32c0*/  F2F.F64.F32 R46, R0 ;  /* 0x00000000002e7310 */ /* 0x0000620000201800 */
[----:B------:R-:W-:Y:S05]  /*32d0*/  BRA `(.L_x_27160) ;  /* 0x0000000800bc7947 */ /* 0x000fea0003800000 */
.L_x_27165:
[----:B------:R0:W5:Y:S01]  /*32e0*/  LDG.E.64 R46, desc[UR36][R2.64] ;  /* 0x00000024022e7981 */ /* 0x000162000c1e1b00 */
[----:B------:R-:W-:Y:S05]  /*32f0*/  BRA `(.L_x_27160) ;  /* 0x0000000800b47947 */ /* 0x000fea0003800000 */
.L_x_27155:
        /* <DEDUP_REMOVED lines=13> */
.L_x_27169:
[----:B------:R0:W5:Y:S01]  /*33d0*/  LDG.E.64 R46, desc[UR36][R2.64] ;  /* 0x00000024022e7981 */ /* 0x000162000c1e1b00 */
[----:B------:R-:W-:Y:S05]  /*33e0*/  BRA `(.L_x_27160) ;  /* 0x0000000800787947 */ /* 0x000fea0003800000 */
.L_x_27168:
        /* <DEDUP_REMOVED lines=28> */
.L_x_27171:
        /* <DEDUP_REMOVED lines=15> */
.L_x_27170:
[----:B------:R-:W2:Y:S02]  /*36a0*/  LDG.E.U16 R0, desc[UR36][R2.64] ;  /* 0x0000002402007981 */ /* 0x000ea4000c1e1500 */
[----:B--2---:R-:W-:-:S04]  /*36b0*/  IMAD.U32 R0, R0, 0x10000, RZ ;  /* 0x0001000000007824 */ /* 0x004fc800078e00ff */
[----:B------:R-:W-:-:S04]  /*36c0*/  FMUL.FTZ R0, R0, 1 ;  /* 0x3f80000000007820 */ /* 0x000fc80000410000 */
[----:B------:R0:W1:Y:S01]  /*36d0*/  F2F.F64.F32 R46, R0 ;  /* 0x00000000002e7310 */ /* 0x0000620000201800 */
[----:B------:R-:W-:Y:S05]  /*36e0*/  BRA `(.L_x_27160) ;  /* 0x0000000400b87947 */ /* 0x000fea0003800000 */
.L_x_27167:
        /* <DEDUP_REMOVED lines=11> */
.L_x_27174:
        /* <DEDUP_REMOVED lines=21> */
.L_x_27178:
[----:B------:R-:W-:Y:S05]  /*38f0*/  BSYNC B1 ;  /* 0x0000000000017941 */ /* 0x000fea0003800000 */
.L_x_27177:
[----:B------:R-:W-:Y:S01]  /*3900*/  LEA R3, R0, 0x3b800000, 0x17 ;  /* 0x3b80000000037811 */ /* 0x000fe200078eb8ff */
[----:B------:R-:W-:-:S05]  /*3910*/  IMAD.SHL.U32 R0, R2, 0x100000, RZ ;  /* 0x0010000002007824 */ /* 0x000fca00078e00ff */
[----:B------:R-:W-:-:S07]  /*3920*/  LOP3.LUT R0, R3, R0, R4, 0xfe, !PT ;  /* 0x0000000003007212 */ /* 0x000fce00078efe04 */
.L_x_27176:
[----:B------:R-:W-:Y:S05]  /*3930*/  BSYNC B0 ;  /* 0x0000000000007941 */ /* 0x000fea0003800000 */
.L_x_27175:
[----:B------:R-:W-:-:S04]  /*3940*/  FMUL.FTZ R0, R0, 1 ;  /* 0x3f80000000007820 */ /* 0x000fc80000410000 */
[----:B------:R0:W1:Y:S01]  /*3950*/  F2F.F64.F32 R46, R0 ;  /* 0x00000000002e7310 */ /* 0x0000620000201800 */
[----:B------:R-:W-:Y:S05]  /*3960*/  BRA `(.L_x_27160) ;  /* 0x0000000400187947 */ /* 0x000fea0003800000 */
.L_x_27173:
        /* <DEDUP_REMOVED lines=21> */
.L_x_27182:
[----:B------:R-:W-:Y:S05]  /*3ac0*/  BSYNC B1 ;  /* 0x0000000000017941 */ /* 0x000fea0003800000 */
.L_x_27181:
[----:B------:R-:W-:Y:S01]  /*3ad0*/  LEA R3, R0, 0x37800000, 0x17 ;  /* 0x3780000000037811 */ /* 0x000fe200078eb8ff */
[----:B------:R-:W-:-:S05]  /*3ae0*/  IMAD.SHL.U32 R0, R2, 0x200000, RZ ;  /* 0x0020000002007824 */ /* 0x000fca00078e00ff */
[----:B------:R-:W-:-:S07]  /*3af0*/  LOP3.LUT R0, R3, R0, R4, 0xfe, !PT ;  /* 0x0000000003007212 */ /* 0x000fce00078efe04 */
.L_x_27180:
[----:B------:R-:W-:Y:S05]  /*3b00*/  BSYNC B0 ;  /* 0x0000000000007941 */ /* 0x000fea0003800000 */
.L_x_27179:
[----:B------:R-:W-:-:S04]  /*3b10*/  FMUL.FTZ R0, R0, 1 ;  /* 0x3f80000000007820 */ /* 0x000fc80000410000 */
[----:B------:R0:W1:Y:S01]  /*3b20*/  F2F.F64.F32 R46, R0 ;  /* 0x00000000002e7310 */ /* 0x0000620000201800 */
[----:B------:R-:W-:Y:S05]  /*3b30*/  BRA `(.L_x_27160) ;  /* 0x0000000000a47947 */ /* 0x000fea0003800000 */
.L_x_27172:
        /* <DEDUP_REMOVED lines=14> */
.L_x_27186:
[----:B------:R-:W-:Y:S05]  /*3c20*/  BSYNC B0 ;  /* 0x0000000000007941 */ /* 0x000fea0003800000 */
.L_x_27185:
[----:B------:R-:W-:-:S04]  /*3c30*/  FMUL.FTZ R0, R0, 1 ;  /* 0x3f80000000007820 */ /* 0x000fc80000410000 */
[----:B------:R1:W2:Y:S01]  /*3c40*/  F2F.F64.F32 R46, R0 ;  /* 0x00000000002e7310 */ /* 0x0002a20000201800 */
[----:B------:R-:W-:Y:S05]  /*3c50*/  BRA `(.L_x_27160) ;  /* 0x00000000005c7947 */ /* 0x000fea0003800000 */
.L_x_27159:
        /* <DEDUP_REMOVED lines=16> */
.L_x_27187:
[----:B------:R-:W-:Y:S01]  /*3d60*/  CS2R R46, SRZ ;  /* 0x00000000002e7805 */ /* 0x000fe2000001ff00 */
[----:B------:R-:W-:Y:S06]  /*3d70*/  BRA `(.L_x_27160) ;  /* 0x0000000000147947 */ /* 0x000fec0003800000 */
.L_x_27184:
[----:B------:R-:W2:Y:S02]  /*3d80*/  LDG.E.64 R46, desc[UR36][R2.64] ;  /* 0x00000024022e7981 */ /* 0x000ea4000c1e1b00 */
[----:B--2---:R-:W0:Y:S01]  /*3d90*/  I2F.F64.U64 R46, R46 ;  /* 0x0000002e002e7312 */ /* 0x004e220000301800 */
[----:B------:R-:W-:Y:S05]  /*3da0*/  BRA `(.L_x_27160) ;  /* 0x0000000000087947 */ /* 0x000fea0003800000 */
.L_x_27183:
[----:B------:R-:W2:Y:S02]  /*3db0*/  LDG.E R2, desc[UR36][R2.64] ;  /* 0x0000002402027981 */ /* 0x000ea4000c1e1900 */
[----:B--2---:R0:W1:Y:S02]  /*3dc0*/  I2F.F64.U32 R46, R2 ;  /* 0x00000002002e7312 */ /* 0x0040640000201800 */
.L_x_27160:
[----:B0-----:R-:W0:Y:S01]  /*3dd0*/  LDC.64 R2, c[0x0][0x240] ;  /* 0x00009000ff027b82 */ /* 0x001e220000000a00 */
[----:B-12---:R-:W-:Y:S01]  /*3de0*/  PRMT R0, R37, 0x9910, RZ ;  /* 0x0000991025007816 */ /* 0x006fe200000000ff */
        /* <DEDUP_REMOVED lines=17> */
.L_x_27191:
[----:B------:R-:W2:Y:S02]  /*3f00*/  LDG.E.U8 R2, desc[UR36][R2.64] ;  /* 0x0000002402027981 */ /* 0x000ea4000c1e1100 */
[----:B--2---:R0:W1:Y:S01]  /*3f10*/  I2F.F64.U16 R44, R2 ;  /* 0x00000002002c7312 */ /* 0x0040620000101800 */
[----:B------:R-:W-:Y:S05]  /*3f20*/  BRA `(.L_x_27193) ;  /* 0x0000000c00707947 */ /* 0x000fea0003800000 */
.L_x_27190:
        /* <DEDUP_REMOVED lines=9> */
.L_x_27195:
[----:B------:R-:W2:Y:S02]  /*3fc0*/  LDG.E R2, desc[UR36][R2.64] ;  /* 0x0000002402027981 */ /* 0x000ea4000c1e1900 */
[----:B--2---:R0:W1:Y:S01]  /*3fd0*/  I2F.F64 R44, R2 ;  /* 0x00000002002c7312 */ /* 0x0040620000201c00 */
[----:B------:R-:W-:Y:S05]  /*3fe0*/  BRA `(.L_x_27193) ;  /* 0x0000000c00407947 */ /* 0x000fea0003800000 */
.L_x_27194:
[----:B------:R-:W2:Y:S02]  /*3ff0*/  LDG.E.U16 R2, desc[UR36][R2.64] ;  /* 0x0000002402027981 */ /* 0x000ea4000c1e1500 */
[----:B--2---:R0:W1:Y:S01]  /*4000*/  I2F.F64.S16 R44, R2 ;  /* 0x00000002002c7312 */ /* 0x0040620000101c00 */
[----:B------:R-:W-:Y:S05]  /*4010*/  BRA `(.L_x_27193) ;  /* 0x0000000c00347947 */ /* 0x000fea0003800000 */
.L_x_27189:
        /* <DEDUP_REMOVED lines=10> */
.L_x_27197:
[----:B------:R-:W2:Y:S02]  /*40c0*/  LDG.E.U16 R0, desc[UR36][R2.64] ;  /* 0x0000002402007981 */ /* 0x000ea4000c1e1500 */
[----:B--2---:R-:W-:-:S05]  /*40d0*/  HADD2.F32 R0, -RZ, R0.H0_H0 ;  /* 0x20000000ff007230 */ /* 0x004fca0000004100 */
[----:B------:R-:W-:-:S04]  /*40e0*/  FMUL.FTZ R0, R0, 1 ;  /* 0x3f80000000007820 */ /* 0x000fc80000410000 */
[----:B------:R0:W1:Y:S01]  /*40f0*/  F2F.F64.F32 R44, R0 ;  /* 0x00000000002c7310 */ /* 0x0000620000201800 */
[----:B------:R-:W-:Y:S05]  /*4100*/  BRA `(.L_x_27193) ;  /* 0x0000000800f87947 */ /* 0x000fea0003800000 */
.L_x_27196:
        /* <DEDUP_REMOVED lines=10> */
.L_x_27199:
[----:B------:R-:W2:Y:S02]  /*41b0*/  LDG.E.U16 R2, desc[UR36][R2.64] ;  /* 0x0000002402027981 */ /* 0x000ea4000c1e1500 */
[----:B--2---:R-:W-:-:S05]  /*41c0*/  HADD2.F32 R0, -RZ, R2.H0_H0 ;  /* 0x20000002ff007230 */ /* 0x004fca0000004100 */
[----:B------:R-:W-:-:S04]  /*41d0*/  FMUL.FTZ R0, R0, 1 ;  /* 0x3f80000000007820 */ /* 0x000fc80000410000 */
[----:B------:R0:W1:Y:S01]  /*41e0*/  F2F.F64.F32 R44, R0 ;  /* 0x00000000002c7310 */ /* 0x0000620000201800 */
[----:B------:R-:W-:Y:S05]  /*41f0*/  BRA `(.L_x_27193) ;  /* 0x0000000800bc7947 */ /* 0x000fea0003800000 */
.L_x_27198:
[----:B------:R0:W5:Y:S01]  /*4200*/  LDG.E.64 R44, desc[UR36][R2.64] ;  /* 0x00000024022c7981 */ /* 0x000162000c1e1b00 */
[----:B------:R-:W-:Y:S05]  /*4210*/  BRA `(.L_x_27193) ;  /* 0x0000000800b47947 */ /* 0x000fea0003800000 */
.L_x_27188:
        /* <DEDUP_REMOVED lines=13> */
.L_x_27202:
[----:B------:R0:W5:Y:S01]  /*42f0*/  LDG.E.64 R44, desc[UR36][R2.64] ;  /* 0x00000024022c7981 */ /* 0x000162000c1e1b00 */
[----:B------:R-:W-:Y:S05]  /*4300*/  BRA `(.L_x_27193) ;  /* 0x0000000800787947 */ /* 0x000fea0003800000 */
.L_x_27201:
        /* <DEDUP_REMOVED lines=28> */
.L_x_27204:
        /* <DEDUP_REMOVED lines=15> */
.L_x_27203:
[----:B------:R-:W2:Y:S02]  /*45c0*/  LDG.E.U16 R0, desc[UR36][R2.64] ;  /* 0x0000002402007981 */ /* 0x000ea4000c1e1500 */
[----:B--2---:R-:W-:-:S04]  /*45d0*/  IMAD.U32 R0, R0, 0x10000, RZ ;  /* 0x0001000000007824 */ /* 0x004fc800078e00ff */
[----:B------:R-:W-:-:S04]  /*45e0*/  FMUL.FTZ R0, R0, 1 ;  /* 0x3f80000000007820 */ /* 0x000fc80000410000 */
[----:B------:R0:W1:Y:S01]  /*45f0*/  F2F.F64.F32 R44, R0 ;  /* 0x00000000002c7310 */ /* 0x0000620000201800 */
[----:B------:R-:W-:Y:S05]  /*4600*/  BRA `(.L_x_27193) ;  /* 0x0000000400b87947 */ /* 0x000fea0003800000 */
.L_x_27200:
        /* <DEDUP_REMOVED lines=11> */
.L_x_27207:
        /* <DEDUP_REMOVED lines=21> */
.L_x_27211:
[----:B------:R-:W-:Y:S05]  /*4810*/  BSYNC B1 ;  /* 0x0000000000017941 */ /* 0x000fea0003800000 */
.L_x_27210:
[----:B------:R-:W-:Y:S01]  /*4820*/  LEA R3, R0, 0x3b800000, 0x17 ;  /* 0x3b80000000037811 */ /* 0x000fe200078eb8ff */
[----:B------:R-:W-:-:S05]  /*4830*/  IMAD.SHL.U32 R0, R2, 0x100000, RZ ;  /* 0x0010000002007824 */ /* 0x000fca00078e00ff */
[----:B------:R-:W-:-:S07]  /*4840*/  LOP3.LUT R0, R3, R0, R4, 0xfe, !PT ;  /* 0x0000000003007212 */ /* 0x000fce00078efe04 */
.L_x_27209:
[----:B------:R-:W-:Y:S05]  /*4850*/  BSYNC B0 ;  /* 0x0000000000007941 */ /* 0x000fea0003800000 */
.L_x_27208:
[----:B------:R-:W-:-:S04]  /*4860*/  FMUL.FTZ R0, R0, 1 ;  /* 0x3f80000000007820 */ /* 0x000fc80000410000 */
[----:B------:R0:W1:Y:S01]  /*4870*/  F2F.F64.F32 R44, R0 ;  /* 0x00000000002c7310 */ /* 0x0000620000201800 */
[----:B------:R-:W-:Y:S05]  /*4880*/  BRA `(.L_x_27193) ;  /* 0x0000000400187947 */ /* 0x000fea0003800000 */
.L_x_27206:
        /* <DEDUP_REMOVED lines=21> */
.L_x_27215:
[----:B------:R-:W-:Y:S05]  /*49e0*/  BSYNC B1 ;  /* 0x0000000000017941 */ /* 0x000fea0003800000 */
.L_x_27214:
[----:B------:R-:W-:Y:S01]  /*49f0*/  LEA R3, R0, 0x37800000, 0x17 ;  /* 0x3780000000037811 */ /* 0x000fe200078eb8ff */
[----:B------:R-:W-:-:S05]  /*4a00*/  IMAD.SHL.U32 R0, R2, 0x200000, RZ ;  /* 0x0020000002007824 */ /* 0x000fca00078e00ff */
[----:B------:R-:W-:-:S07]  /*4a10*/  LOP3.LUT R0, R3, R0, R4, 0xfe, !PT ;  /* 0x0000000003007212 */ /* 0x000fce00078efe04 */
.L_x_27213:
[----:B------:R-:W-:Y:S05]  /*4a20*/  BSYNC B0 ;  /* 0x0000000000007941 */ /* 0x000fea0003800000 */
.L_x_27212:
[----:B------:R-:W-:-:S04]  /*4a30*/  FMUL.FTZ R0, R0, 1 ;  /* 0x3f80000000007820 */ /* 0x000fc80000410000 */
[----:B------:R0:W1:Y:S01]  /*4a40*/  F2F.F64.F32 R44, R0 ;  /* 0x00000000002c7310 */ /* 0x0000620000201800 */
[----:B------:R-:W-:Y:S05]  /*4a50*/  BRA `(.L_x_27193) ;  /* 0x0000000000a47947 */ /* 0x000fea0003800000 */
.L_x_27205:
        /* <DEDUP_REMOVED lines=14> */
.L_x_27219:
[----:B------:R-:W-:Y:S05]  /*4b40*/  BSYNC B0 ;  /* 0x0000000000007941 */ /* 0x000fea0003800000 */
.L_x_27218:
[----:B------:R-:W-:-:S04]  /*4b50*/  FMUL.FTZ R0, R0, 1 ;  /* 0x3f80000000007820 */ /* 0x000fc80000410000 */
[----:B------:R0:W1:Y:S01]  /*4b60*/  F2F.F64.F32 R44, R0 ;  /* 0x00000000002c7310 */ /* 0x0000620000201800 */
[----:B------:R-:W-:Y:S05]  /*4b70*/  BRA `(.L_x_27193) ;  /* 0x00000000005c7947 */ /* 0x000fea0003800000 */
.L_x_27192:
        /* <DEDUP_REMOVED lines=16> */
.L_x_27220:
[----:B------:R-:W-:Y:S01]  /*4c80*/  CS2R R44, SRZ ;  /* 0x00000000002c7805 */ /* 0x000fe2000001ff00 */
[----:B------:R-:W-:Y:S06]  /*4c90*/  BRA `(.L_x_27193) ;  /* 0x0000000000147947 */ /* 0x000fec0003800000 */
.L_x_27217:
[----:B------:R-:W2:Y:S02]  /*4ca0*/  LDG.E.64 R44, desc[UR36][R2.64] ;  /* 0x00000024022c7981 */ /* 0x000ea4000c1e1b00 */
[----:B--2---:R-:W0:Y:S01]  /*4cb0*/  I2F.F64.U64 R44, R44 ;  /* 0x0000002c002c7312 */ /* 0x004e220000301800 */
[----:B------:R-:W-:Y:S05]  /*4cc0*/  BRA `(.L_x_27193) ;  /* 0x0000000000087947 */ /* 0x000fea0003800000 */
.L_x_27216:
[----:B------:R-:W2:Y:S02]  /*4cd0*/  LDG.E R2, desc[UR36][R2.64] ;  /* 0x0000002402027981 */ /* 0x000ea4000c1e1900 */
[----:B--2---:R0:W1:Y:S02]  /*4ce0*/  I2F.F64.U32 R44, R2 ;  /* 0x00000002002c7312 */ /* 0x0040640000201800 */
.L_x_27193:
[----:B------:R-:W-:-:S07]  /*4cf0*/  VIADD R58, R58, 0x80 ;  /* 0x000000803a3a7836 */ /* 0x000fce0000000000 */
.L_x_27055:
[----:B------:R-:W-:Y:S05]  /*4d00*/  BSYNC B6 ;  /* 0x0000000000067941 */ /* 0x000fea0003800000 */
.L_x_27054:
        /* <DEDUP_REMOVED lines=27> */
.L_x_27226:
[----:B------:R-:W2:Y:S02]  /*4ec0*/  LDG.E.U8 R2, desc[UR36][R2.64] ;  /* 0x0000002402027981 */ /* 0x000ea4000c1e1100 */
[----:B--2---:R0:W2:Y:S01]  /*4ed0*/  I2F.F64.U16 R54, R2 ;  /* 0x0000000200367312 */ /* 0x0040a20000101800 */
[----:B------:R-:W-:Y:S05]  /*4ee0*/  BRA `(.L_x_27228) ;  /* 0x0000000c00707947 */ /* 0x000fea0003800000 */
.L_x_27225:
        /* <DEDUP_REMOVED lines=9> */
.L_x_27230:
[----:B------:R-:W2:Y:S02]  /*4f80*/  LDG.E R2, desc[UR36][R2.64] ;  /* 0x0000002402027981 */ /* 0x000ea4000c1e1900 */
[----:B--2---:R0:W2:Y:S01]  /*4f90*/  I2F.F64 R54, R2 ;  /* 0x0000000200367312 */ /* 0x0040a20000201c00 */
[----:B------:R-:W-:Y:S05]  /*4fa0*/  BRA `(.L_x_27228) ;  /* 0x0000000c00407947 */ /* 0x000fea0003800000 */
.L_x_27229:
[----:B------:R-:W2:Y:S02]  /*4fb0*/  LDG.E.U16 R2, desc[UR36][R2.64] ;  /* 0x0000002402027981 */ /* 0x000ea4000c1e1500 */
[----:B--2---:R0:W2:Y:S01]  /*4fc0*/  I2F.F64.S16 R54, R2 ;  /* 0x0000000200367312 */ /* 0x0040a20000101c00 */
[----:B------:R-:W-:Y:S05]  /*4fd0*/  BRA `(.L_x_27228) ;  /* 0x0000000c00347947 */ /* 0x000fea0003800000 */
.L_x_27224:
        /* <DEDUP_REMOVED lines=10> */
.L_x_27232:
[----:B------:R-:W2:Y:S02]  /*5080*/  LDG.E.U16 R0, desc[UR36][R2.64] ;  /* 0x0000002402007981 */ /* 0x000ea4000c1e1500 */
[----:B--2---:R-:W-:-:S05]  /*5090*/  HADD2.F32 R0, -RZ, R0.H0_H0 ;  /* 0x20000000ff007230 */ /* 0x004fca0000004100 */
[----:B------:R-:W-:-:S04]  /*50a0*/  FMUL.FTZ R0, R0, 1 ;  /* 0x3f80000000007820 */ /* 0x000fc80000410000 */
[----:B------:R0:W2:Y:S01]  /*50b0*/  F2F.F64.F32 R54, R0 ;  /* 0x0000000000367310 */ /* 0x0000a20000201800 */
[----:B------:R-:W-:Y:S05]  /*50c0*/  BRA `(.L_x_27228) ;  /* 0x0000000800f87947 */ /* 0x000fea0003800000 */
.L_x_27231:
        /* <DEDUP_REMOVED lines=10> */
.L_x_27234:
[----:B------:R-:W2:Y:S02]  /*5170*/  LDG.E.U16 R2, desc[UR36][R2.64] ;  /* 0x0000002402027981 */ /* 0x000ea4000c1e1500 */
[----:B--2---:R-:W-:-:S05]  /*5180*/  HADD2.F32 R0, -RZ, R2.H0_H0 ;  /* 0x20000002ff007230 */ /* 0x004fca0000004100 */
[----:B------:R-:W-:-:S04]  /*5190*/  FMUL.FTZ R0, R0, 1 ;  /* 0x3f80000000007820 */ /* 0x000fc80000410000 */
[----:B------:R0:W2:Y:S01]  /*51a0*/  F2F.F64.F32 R54, R0 ;  /* 0x0000000000367310 */ /* 0x0000a20000201800 */
[----:B------:R-:W-:Y:S05]  /*51b0*/  BRA `(.L_x_27228) ;  /* 0x0000000800bc7947 */ /* 0x000fea0003800000 */
.L_x_27233:
[----:B------:R0:W5:Y:S01]  /*51c0*/  LDG.E.64 R54, desc[UR36][R2.64] ;  /* 0x0000002402367981 */ /* 0x000162000c1e1b00 */
[----:B------:R-:W-:Y:S05]  /*51d0*/  BRA `(.L_x_27228) ;  /* 0x0000000800b47947 */ /* 0x000fea0003800000 */
.L_x_27223:
        /* <DEDUP_REMOVED lines=13> */
.L_x_27237:
[----:B------:R0:W5:Y:S01]  /*52b0*/  LDG.E.64 R54, desc[UR36][R2.64] ;  /* 0x0000002402367981 */ /* 0x000162000c1e1b00 */
[----:B------:R-:W-:Y:S05]  /*52c0*/  BRA `(.L_x_27228) ;  /* 0x0000000800787947 */ /* 0x000fea0003800000 */
.L_x_27236:
        /* <DEDUP_REMOVED lines=28> */
.L_x_27239:
        /* <DEDUP_REMOVED lines=13> */
[----:B------:R2:W0:Y:S01]  /*5560*/  F2F.F64.F32 R54, R4 ;  /* 0x0000000400367310 */ /* 0x0004220000201800 */
[----:B------:R-:W-:Y:S05]  /*5570*/  BRA `(.L_x_27228) ;  /* 0x0000000400cc7947 */ /* 0x000fea0003800000 */
.L_x_27238:
[----:B------:R-:W2:Y:S02]  /*5580*/  LDG.E.U16 R0, desc[UR36][R2.64] ;  /* 0x0000002402007981 */ /* 0x000ea4000c1e1500 */
[----:B--2---:R-:W-:-:S04]  /*5590*/  IMAD.U32 R0, R0, 0x10000, RZ ;  /* 0x0001000000007824 */ /* 0x004fc800078e00ff */
[----:B------:R-:W-:-:S04]  /*55a0*/  FMUL.FTZ R0, R0, 1 ;  /* 0x3f80000000007820 */ /* 0x000fc80000410000 */
[----:B------:R0:W2:Y:S01]  /*55b0*/  F2F.F64.F32 R54, R0 ;  /* 0x0000000000367310 */ /* 0x0000a20000201800 */
[----:B------:R-:W-:Y:S05]  /*55c0*/  BRA `(.L_x_27228) ;  /* 0x0000000400b87947 */ /* 0x000fea0003800000 */
.L_x_27235:
        /* <DEDUP_REMOVED lines=11> */
.L_x_27242:
        /* <DEDUP_REMOVED lines=21> */
.L_x_27246:
[----:B------:R-:W-:Y:S05]  /*57d0*/  BSYNC B1 ;  /* 0x0000000000017941 */ /* 0x000fea0003800000 */
.L_x_27245:
[----:B------:R-:W-:Y:S01]  /*57e0*/  LEA R3, R0, 0x3b800000, 0x17 ;  /* 0x3b80000000037811 */ /* 0x000fe200078eb8ff */
[----:B------:R-:W-:-:S05]  /*57f0*/  IMAD.SHL.U32 R0, R2, 0x100000, RZ ;  /* 0x0010000002007824 */ /* 0x000fca00078e00ff */
[----:B------:R-:W-:-:S07]  /*5800*/  LOP3.LUT R0, R3, R0, R4, 0xfe, !PT ;  /* 0x0000000003007212 */ /* 0x000fce00078efe04 */
.L_x_27244:
[----:B------:R-:W-:Y:S05]  /*5810*/  BSYNC B0 ;  /* 0x0000000000007941 */ /* 0x000fea0003800000 */
.L_x_27243:
[----:B------:R-:W-:-:S04]  /*5820*/  FMUL.FTZ R0, R0, 1 ;  /* 0x3f80000000007820 */ /* 0x000fc80000410000 */
[----:B------:R0:W2:Y:S01]  /*5830*/  F2F.F64.F32 R54, R0 ;  /* 0x0000000000367310 */ /* 0x0000a20000201800 */
[----:B------:R-:W-:Y:S05]  /*5840*/  BRA `(.L_x_27228) ;  /* 0x0000000400187947 */ /* 0x000fea0003800000 */
.L_x_27241:
        /* <DEDUP_REMOVED lines=21> */
.L_x_27250:
[----:B------:R-:W-:Y:S05]  /*59a0*/  BSYNC B1 ;  /* 0x0000000000017941 */ /* 0x000fea0003800000 */
.L_x_27249:
[----:B------:R-:W-:Y:S01]  /*59b0*/  LEA R3, R0, 0x37800000, 0x17 ;  /* 0x3780000000037811 */ /* 0x000fe200078eb8ff */
[----:B------:R-:W-:-:S05]  /*59c0*/  IMAD.SHL.U32 R0, R2, 0x200000, RZ ;  /* 0x0020000002007824 */ /* 0x000fca00078e00ff */
[----:B------:R-:W-:-:S07]  /*59d0*/  LOP3.LUT R0, R3, R0, R4, 0xfe, !PT ;  /* 0x0000000003007212 */ /* 0x000fce00078efe04 */
.L_x_27248:
[----:B------:R-:W-:Y:S05]  /*59e0*/  BSYNC B0 ;  /* 0x0000000000007941 */ /* 0x000fea0003800000 */
.L_x_27247:
[----:B------:R-:W-:-:S04]  /*59f0*/  FMUL.FTZ R0, R0, 1 ;  /* 0x3f80000000007820 */ /* 0x000fc80000410000 */
[----:B------:R0:W2:Y:S01]  /*5a00*/  F2F.F64.F32 R54, R0 ;  /* 0x0000000000367310 */ /* 0x0000a20000201800 */
[----:B------:R-:W-:Y:S05]  /*5a10*/  BRA `(.L_x_27228) ;  /* 0x0000000000a47947 */ /* 0x000fea0003800000 */
.L_x_27240:
        /* <DEDUP_REMOVED lines=14> */
.L_x_27254:
[----:B------:R-:W-:Y:S05]  /*5b00*/  BSYNC B0 ;  /* 0x0000000000007941 */ /* 0x000fea0003800000 */
.L_x_27253:
[----:B------:R-:W-:-:S04]  /*5b10*/  FMUL.FTZ R0, R0, 1 ;  /* 0x3f80000000007820 */ /* 0x000fc80000410000 */
[----:B------:R0:W2:Y:S01]  /*5b20*/  F2F.F64.F32 R54, R0 ;  /* 0x0000000000367310 */ /* 0x0000a20000201800 */
[----:B------:R-:W-:Y:S05]  /*5b30*/  BRA `(.L_x_27228) ;  /* 0x00000000005c7947 */ /* 0x000fea0003800000 */
.L_x_27227:
        /* <DEDUP_REMOVED lines=16> */
.L_x_27255:
[----:B------:R-:W-:Y:S01]  /*5c40*/  CS2R R54, SRZ ;  /* 0x0000000000367805 */ /* 0x000fe2000001ff00 */
[----:B------:R-:W-:Y:S06]  /*5c50*/  BRA `(.L_x_27228) ;  /* 0x0000000000147947 */ /* 0x000fec0003800000 */
.L_x_27252:
[----:B------:R-:W2:Y:S02]  /*5c60*/  LDG.E.64 R54, desc[UR36][R2.64] ;  /* 0x0000002402367981 */ /* 0x000ea4000c1e1b00 */
[----:B--2---:R-:W0:Y:S01]  /*5c70*/  I2F.F64.U64 R54, R54 ;  /* 0x0000003600367312 */ /* 0x004e220000301800 */
[----:B------:R-:W-:Y:S05]  /*5c80*/  BRA `(.L_x_27228) ;  /* 0x0000000000087947 */ /* 0x000fea0003800000 */
.L_x_27251:
[----:B------:R-:W2:Y:S02]  /*5c90*/  LDG.E R2, desc[UR36][R2.64] ;  /* 0x0000002402027981 */ /* 0x000ea4000c1e1900 */
[----:B--2---:R0:W2:Y:S02]  /*5ca0*/  I2F.F64.U32 R54, R2 ;  /* 0x0000000200367312 */ /* 0x0040a40000201800 */
.L_x_27228:
        /* <DEDUP_REMOVED lines=19> */
.L_x_27259:
[----:B------:R-:W2:Y:S02]  /*5de0*/  LDG.E.U8 R2, desc[UR36][R2.64] ;  /* 0x0000002402027981 */ /* 0x000ea4000c1e1100 */
[----:B--2---:R0:W2:Y:S01]  /*5df0*/  I2F.F64.U16 R16, R2 ;  /* 0x0000000200107312 */ /* 0x0040a20000101800 */
[----:B------:R-:W-:Y:S05]  /*5e00*/  BRA `(.L_x_27261) ;  /* 0x0000000c00707947 */ /* 0x000fea0003800000 */
.L_x_27258:
        /* <DEDUP_REMOVED lines=9> */
.L_x_27263:
[----:B------:R-:W2:Y:S02]  /*5ea0*/  LDG.E R2, desc[UR36][R2.64] ;  /* 0x0000002402027981 */ /* 0x000ea4000c1e1900 */
[----:B--2---:R0:W2:Y:S01]  /*5eb0*/  I2F.F64 R16, R2 ;  /* 0x0000000200107312 */ /* 0x0040a20000201c00 */
[----:B------:R-:W-:Y:S05]  /*5ec0*/  BRA `(.L_x_27261) ;  /* 0x0000000c00407947 */ /* 0x000fea0003800000 */
.L_x_27262:
[----:B------:R-:W2:Y:S02]  /*5ed0*/  LDG.E.U16 R2, desc[UR36][R2.64] ;  /* 0x0000002402027981 */ /* 0x000ea4000c1e1500 */
[----:B--2---:R0:W2:Y:S01]  /*5ee0*/  I2F.F64.S16 R16, R2 ;  /* 0x0000000200107312 */ /* 0x0040a20000101c00 */
[----:B------:R-:W-:Y:S05]  /*5ef0*/  BRA `(.L_x_27261) ;  /* 0x0000000c00347947 */ /* 0x000fea0003800000 */
.L_x_27257:
        /* <DEDUP_REMOVED lines=10> */
.L_x_27265:
[----:B------:R-:W2:Y:S02]  /*5fa0*/  LDG.E.U16 R0, desc[UR36][R2.64] ;  /* 0x0000002402007981 */ /* 0x000ea4000c1e1500 */
[----:B--2---:R-:W-:-:S05]  /*5fb0*/  HADD2.F32 R0, -RZ, R0.H0_H0 ;  /* 0x20000000ff007230 */ /* 0x004fca0000004100 */
[----:B------:R-:W-:-:S04]  /*5fc0*/  FMUL.FTZ R0, R0, 1 ;  /* 0x3f80000000007820 */ /* 0x000fc80000410000 */
[----:B------:R0:W2:Y:S01]  /*5fd0*/  F2F.F64.F32 R16, R0 ;  /* 0x0000000000107310 */ /* 0x0000a20000201800 */
[----:B------:R-:W-:Y:S05]  /*5fe0*/  BRA `(.L_x_27261) ;  /* 0x0000000800f87947 */ /* 0x000fea0003800000 */
.L_x_27264:
        /* <DEDUP_REMOVED lines=10> */
.L_x_27267:
[----:B------:R-:W2:Y:S02]  /*6090*/  LDG.E.U16 R2, desc[UR36][R2.64] ;  /* 0x0000002402027981 */ /* 0x000ea4000c1e1500 */
[----:B--2---:R-:W-:-:S05]  /*60a0*/  HADD2.F32 R0, -RZ, R2.H0_H0 ;  /* 0x20000002ff007230 */ /* 0x004fca0000004100 */
[----:B------:R-:W-:-:S04]  /*60b0*/  FMUL.FTZ R0, R0, 1 ;  /* 0x3f80000000007820 */ /* 0x000fc80000410000 */
[----:B------:R0:W2:Y:S01]  /*60c0*/  F2F.F64.F32 R16, R0 ;  /* 0x0000000000107310 */ /* 0x0000a20000201800 */
[----:B------:R-:W-:Y:S05]  /*60d0*/  BRA `(.L_x_27261) ;  /* 0x0000000800bc7947 */ /* 0x000fea0003800000 */
.L_x_27266:
[----:B------:R0:W5:Y:S01]  /*60e0*/  LDG.E.64 R16, desc[UR36][R2.64] ;  /* 0x0000002402107981 */ /* 0x000162000c1e1b00 */
[----:B------:R-:W-:Y:S05]  /*60f0*/  BRA `(.L_x_27261) ;  /* 0x0000000800b47947 */ /* 0x000fea0003800000 */
.L_x_27256:
        /* <DEDUP_REMOVED lines=13> */
.L_x_27270:
[----:B------:R0:W5:Y:S01]  /*61d0*/  LDG.E.64 R16, desc[UR36][R2.64] ;  /* 0x0000002402107981 */ /* 0x000162000c1e1b00 */
[----:B------:R-:W-:Y:S05]  /*61e0*/  BRA `(.L_x_27261) ;  /* 0x0000000800787947 */ /* 0x000fea0003800000 */
.L_x_27269:
        /* <DEDUP_REMOVED lines=28> */
.L_x_27272:
        /* <DEDUP_REMOVED lines=15> */
.L_x_27271:
[----:B------:R-:W2:Y:S02]  /*64a0*/  LDG.E.U16 R0, desc[UR36][R2.64] ;  /* 0x0000002402007981 */ /* 0x000ea4000c1e1500 */
[----:B--2---:R-:W-:-:S04]  /*64b0*/  IMAD.U32 R0, R0, 0x10000, RZ ;  /* 0x0001000000007824 */ /* 0x004fc800078e00ff */
[----:B------:R-:W-:-:S04]  /*64c0*/  FMUL.FTZ R0, R0, 1 ;  /* 0x3f80000000007820 */ /* 0x000fc80000410000 */
[----:B------:R0:W2:Y:S01]  /*64d0*/  F2F.F64.F32 R16, R0 ;  /* 0x0000000000107310 */ /* 0x0000a20000201800 */
[----:B------:R-:W-:Y:S05]  /*64e0*/  BRA `(.L_x_27261) ;  /* 0x0000000400b87947 */ /* 0x000fea0003800000 */
.L_x_27268:
        /* <DEDUP_REMOVED lines=11> */
.L_x_27275:
        /* <DEDUP_REMOVED lines=21> */
.L_x_27279:
[----:B------:R-:W-:Y:S05]  /*66f0*/  BSYNC B1 ;  /* 0x0000000000017941 */ /* 0x000fea0003800000 */
.L_x_27278:
[----:B------:R-:W-:Y:S01]  /*6700*/  LEA R3, R0, 0x3b800000, 0x17 ;  /* 0x3b80000000037811 */ /* 0x000fe200078eb8ff */
[----:B------:R-:W-:-:S05]  /*6710*/  IMAD.SHL.U32 R0, R2, 0x100000, RZ ;  /* 0x0010000002007824 */ /* 0x000fca00078e00ff */
[----:B------:R-:W-:-:S07]  /*6720*/  LOP3.LUT R0, R3, R0, R4, 0xfe, !PT ;  /* 0x0000000003007212 */ /* 0x000fce00078efe04 */
.L_x_27277:
[----:B------:R-:W-:Y:S05]  /*6730*/  BSYNC B0 ;  /* 0x0000000000007941 */ /* 0x000fea0003800000 */
.L_x_27276:
[----:B------:R-:W-:-:S04]  /*6740*/  FMUL.FTZ R0, R0, 1 ;  /* 0x3f80000000007820 */ /* 0x000fc80000410000 */
[----:B------:R0:W2:Y:S01]  /*6750*/  F2F.F64.F32 R16, R0 ;  /* 0x0000000000107310 */ /* 0x0000a20000201800 */
[----:B------:R-:W-:Y:S05]  /*6760*/  BRA `(.L_x_27261) ;  /* 0x0000000400187947 */ /* 0x000fea0003800000 */
.L_x_27274:
        /* <DEDUP_REMOVED lines=21> */
.L_x_27283:
[----:B------:R-:W-:Y:S05]  /*68c0*/  BSYNC B1 ;  /* 0x0000000000017941 */ /* 0x000fea0003800000 */
.L_x_27282:
[----:B------:R-:W-:Y:S01]  /*68d0*/  LEA R3, R0, 0x37800000, 0x17 ;  /* 0x3780000000037811 */ /* 0x000fe200078eb8ff */
[----:B------:R-:W-:-:S05]  /*68e0*/  IMAD.SHL.U32 R0, R2, 0x200000, RZ ;  /* 0x0020000002007824 */ /* 0x000fca00078e00ff */
[----:B------:R-:W-:-:S07]  /*68f0*/  LOP3.LUT R0, R3, R0, R4, 0xfe, !PT ;  /* 0x0000000003007212 */ /* 0x000fce00078efe04 */
.L_x_27281:
[----:B------:R-:W-:Y:S05]  /*6900*/  BSYNC B0 ;  /* 0x0000000000007941 */ /* 0x000fea0003800000 */
.L_x_27280:
[----:B------:R-:W-:-:S04]  /*6910*/  FMUL.FTZ R0, R0, 1 ;  /* 0x3f80000000007820 */ /* 0x000fc80000410000 */
[----:B------:R0:W2:Y:S01]  /*6920*/  F2F.F64.F32 R16, R0 ;  /* 0x0000000000107310 */ /* 0x0000a20000201800 */
[----:B------:R-:W-:Y:S05]  /*6930*/  BRA `(.L_x_27261) ;  /* 0x0000000000a47947 */ /* 0x000fea0003800000 */
.L_x_27273:
        /* <DEDUP_REMOVED lines=14> */
.L_x_27287:
[----:B------:R-:W-:Y:S05]  /*6a20*/  BSYNC B0 ;  /* 0x0000000000007941 */ /* 0x000fea0003800000 */
.L_x_27286:
[----:B------:R-:W-:-:S04]  /*6a30*/  FMUL.FTZ R0, R0, 1 ;  /* 0x3f80000000007820 */ /* 0x000fc80000410000 */
[----:B------:R0:W2:Y:S01]  /*6a40*/  F2F.F64.F32 R16, R0 ;  /* 0x0000000000107310 */ /* 0x0000a20000201800 */
[----:B------:R-:W-:Y:S05]  /*6a50*/  BRA `(.L_x_27261) ;  /* 0x00000000005c7947 */ /* 0x000fea0003800000 */
.L_x_27260:
[----:B------:R-:W-:Y:S01]  /*6a60*/  MOV R0, 0x130 ;  /* 0x0000013000007802 */ /* 0x000fe20000000f00 */
[----:B------:R-:W-:Y:S01]  /*6a70*/  ULDC.64 UR4, c[0x4][0x120] ;  /* 0x0100480000047ab9 */ /* 0x000fe20000000a00 */
[----:B------:R-:W-:Y:S01]  /*6a80*/  ULDC.64 UR6, c[0x4][0x0] ;  /* 0x0100000000067ab9 */ /* 0x000fe20000000a00 */
[----:B--2---:R-:W-:Y:S01]  /*6a90*/  IMAD.U32 R4, RZ, RZ, UR4 ;  /* 0x00000004ff047e24 */ /* 0x004fe2000f8e00ff */
        /* <DEDUP_REMOVED lines=12> */
.L_x_27288:
[----:B------:R-:W-:Y:S01]  /*6b60*/  CS2R R16, SRZ ;  /* 0x0000000000107805 */ /* 0x000fe2000001ff00 */
[----:B------:R-:W-:Y:S06]  /*6b70*/  BRA `(.L_x_27261) ;  /* 0x0000000000147947 */ /* 0x000fec0003800000 */
.L_x_27285:
[----:B------:R-:W2:Y:S02]  /*6b80*/  LDG.E.64 R16, desc[UR36][R2.64] ;  /* 0x0000002402107981 */ /* 0x000ea4000c1e1b00 */
[----:B--2---:R-:W0:Y:S01]  /*6b90*/  I2F.F64.U64 R16, R16 ;  /* 0x0000001000107312 */ /* 0x004e220000301800 */
[----:B------:R-:W-:Y:S05]  /*6ba0*/  BRA `(.L_x_27261) ;  /* 0x0000000000087947 */ /* 0x000fea0003800000 */
.L_x_27284:
[----:B------:R-:W2:Y:S02]  /*6bb0*/  LDG.E R2, desc[UR36][R2.64] ;  /* 0x0000002402027981 */ /* 0x000ea4000c1e1900 */
[----:B--2---:R0:W2:Y:S02]  /*6bc0*/  I2F.F64.U32 R16, R2 ;  /* 0x0000000200107312 */ /* 0x0040a40000201800 */
.L_x_27261:
        /* <DEDUP_REMOVED lines=19> */
.L_x_27292:
[----:B------:R-:W2:Y:S02]  /*6d00*/  LDG.E.U8 R2, desc[UR36][R2.64] ;  /* 0x0000002402027981 */ /* 0x000ea4000c1e1100 */
[----:B--2---:R0:W2:Y:S01]  /*6d10*/  I2F.F64.U16 R18, R2 ;  /* 0x0000000200127312 */ /* 0x0040a20000101800 */
[----:B------:R-:W-:Y:S05]  /*6d20*/  BRA `(.L_x_27294) ;  /* 0x0000000c00707947 */ /* 0x000fea0003800000 */
.L_x_27291:
        /* <DEDUP_REMOVED lines=9> */
.L_x_27296:
[----:B------:R-:W2:Y:S02]  /*6dc0*/  LDG.E R2, desc[UR36][R2.64] ;  /* 0x0000002402027981 */ /* 0x000ea4000c1e1900 */
[----:B--2---:R0:W2:Y:S01]  /*6dd0*/  I2F.F64 R18, R2 ;  /* 0x0000000200127312 */ /* 0x0040a20000201c00 */
[----:B------:R-:W-:Y:S05]  /*6de0*/  BRA `(.L_x_27294) ;  /* 0x0000000c00407947 */ /* 0x000fea0003800000 */
.L_x_27295:
[----:B------:R-:W2:Y:S02]  /*6df0*/  LDG.E.U16 R2, desc[UR36][R2.64] ;  /* 0x0000002402027981 */ /* 0x000ea4000c1e1500 */
[----:B--2---:R0:W2:Y:S01]  /*6e00*/  I2F.F64.S16 R18, R2 ;  /* 0x0000000200127312 */ /* 0x0040a20000101c00 */
[----:B------:R-:W-:Y:S05]  /*6e10*/  BRA `(.L_x_27294) ;  /* 0x0000000c00347947 */ /* 0x000fea0003800000 */
.L_x_27290:
        /* <DEDUP_REMOVED lines=10> */
.L_x_27298:
[----:B------:R-:W2:Y:S02]  /*6ec0*/  LDG.E.U16 R0, desc[UR36][R2.64] ;  /* 0x0000002402007981 */ /* 0x000ea4000c1e1500 */
[----:B--2---:R-:W-:-:S05]  /*6ed0*/  HADD2.F32 R0, -RZ, R0.H0_H0 ;  /* 0x20000000ff007230 */ /* 0x004fca0000004100 */
[----:B------:R-:W-:-:S04]  /*6ee0*/  FMUL.FTZ R0, R0, 1 ;  /* 0x3f80000000007820 */ /* 0x000fc80000410000 */
[----:B------:R0:W2:Y:S01]  /*6ef0*/  F2F.F64.F32 R18, R0 ;  /* 0x0000000000127310 */ /* 0x0000a20000201800 */
[----:B------:R-:W-:Y:S05]  /*6f00*/  BRA `(.L_x_27294) ;  /* 0x0000000800f87947 */ /* 0x000fea0003800000 */
.L_x_27297:
        /* <DEDUP_REMOVED lines=10> */
.L_x_27300:
[----:B------:R-:W2:Y:S02]  /*6fb0*/  LDG.E.U16 R2, desc[UR36][R2.64] ;  /* 0x0000002402027981 */ /* 0x000ea4000c1e1500 */
[----:B--2---:R-:W-:-:S05]  /*6fc0*/  HADD2.F32 R0, -RZ, R2.H0_H0 ;  /* 0x20000002ff007230 */ /* 0x004fca0000004100 */
[----:B------:R-:W-:-:S04]  /*6fd0*/  FMUL.FTZ R0, R0, 1 ;  /* 0x3f80000000007820 */ /* 0x000fc80000410000 */
[----:B------:R0:W2:Y:S01]  /*6fe0*/  F2F.F64.F32 R18, R0 ;  /* 0x0000000000127310 */ /* 0x0000a20000201800 */
[----:B------:R-:W-:Y:S05]  /*6ff0*/  BRA `(.L_x_27294) ;  /* 0x0000000800bc7947 */ /* 0x000fea0003800000 */
.L_x_27299:
[----:B------:R0:W5:Y:S01]  /*7000*/  LDG.E.64 R18, desc[UR36][R2.64] ;  /* 0x0000002402127981 */ /* 0x000162000c1e1b00 */
[----:B------:R-:W-:Y:S05]  /*7010*/  BRA `(.L_x_27294) ;  /* 0x0000000800b47947 */ /* 0x000fea0003800000 */
.L_x_27289:
        /* <DEDUP_REMOVED lines=13> */
.L_x_27303:
[----:B------:R0:W5:Y:S01]  /*70f0*/  LDG.E.64 R18, desc[UR36][R2.64] ;  /* 0x0000002402127981 */ /* 0x000162000c1e1b00 */
[----:B------:R-:W-:Y:S05]  /*7100*/  BRA `(.L_x_27294) ;  /* 0x0000000800787947 */ /* 0x000fea0003800000 */
.L_x_27302:
        /* <DEDUP_REMOVED lines=28> */
.L_x_27305:
        /* <DEDUP_REMOVED lines=15> */
.L_x_27304:
[----:B------:R-:W2:Y:S02]  /*73c0*/  LDG.E.U16 R0, desc[UR36][R2.64] ;  /* 0x0000002402007981 */ /* 0x000ea4000c1e1500 */
[----:B--2---:R-:W-:-:S04]  /*73d0*/  IMAD.U32 R0, R0, 0x10000, RZ ;  /* 0x0001000000007824 */ /* 0x004fc800078e00ff */
[----:B------:R-:W-:-:S04]  /*73e0*/  FMUL.FTZ R0, R0, 1 ;  /* 0x3f80000000007820 */ /* 0x000fc80000410000 */
[----:B------:R0:W2:Y:S01]  /*73f0*/  F2F.F64.F32 R18, R0 ;  /* 0x0000000000127310 */ /* 0x0000a20000201800 */
[----:B------:R-:W-:Y:S05]  /*7400*/  BRA `(.L_x_27294) ;  /* 0x0000000400b87947 */ /* 0x000fea0003800000 */
.L_x_27301:
        /* <DEDUP_REMOVED lines=11> */
.L_x_27308:
        /* <DEDUP_REMOVED lines=21> */
.L_x_27312:
[----:B------:R-:W-:Y:S05]  /*7610*/  BSYNC B1 ;  /* 0x0000000000017941 */ /* 0x000fea0003800000 */
.L_x_27311:
[----:B------:R-:W-:Y:S01]  /*7620*/  LEA R3, R0, 0x3b800000, 0x17 ;  /* 0x3b80000000037811 */ /* 0x000fe200078eb8ff */
[----:B------:R-:W-:-:S05]  /*7630*/  IMAD.SHL.U32 R0, R2, 0x100000, RZ ;  /* 0x0010000002007824 */ /* 0x000fca00078e00ff */
[----:B------:R-:W-:-:S07]  /*7640*/  LOP3.LUT R0, R3, R0, R4, 0xfe, !PT ;  /* 0x0000000003007212 */ /* 0x000fce00078efe04 */
.L_x_27310:
[----:B------:R-:W-:Y:S05]  /*7650*/  BSYNC B0 ;  /* 0x0000000000007941 */ /* 0x000fea0003800000 */
.L_x_27309:
[----:B------:R-:W-:-:S04]  /*7660*/  FMUL.FTZ R0, R0, 1 ;  /* 0x3f80000000007820 */ /* 0x000fc80000410000 */
[----:B------:R0:W2:Y:S01]  /*7670*/  F2F.F64.F32 R18, R0 ;  /* 0x0000000000127310 */ /* 0x0000a20000201800 */
[----:B------:R-:W-:Y:S05]  /*7680*/  BRA `(.L_x_27294) ;  /* 0x0000000400187947 */ /* 0x000fea0003800000 */
.L_x_27307:
        /* <DEDUP_REMOVED lines=21> */
.L_x_27316:
[----:B------:R-:W-:Y:S05]  /*77e0*/  BSYNC B1 ;  /* 0x0000000000017941 */ /* 0x000fea0003800000 */
.L_x_27315:
[----:B------:R-:W-:Y:S01]  /*77f0*/  LEA R3, R0, 0x37800000, 0x17 ;  /* 0x3780000000037811 */ /* 0x000fe200078eb8ff */
[----:B------:R-:W-:-:S05]  /*7800*/  IMAD.SHL.U32 R0, R2, 0x200000, RZ ;  /* 0x0020000002007824 */ /* 0x000fca00078e00ff */
[----:B------:R-:W-:-:S07]  /*7810*/  LOP3.LUT R0, R3, R0, R4, 0xfe, !PT ;  /* 0x0000000003007212 */ /* 0x000fce00078efe04 */
.L_x_27314:
[----:B------:R-:W-:Y:S05]  /*7820*/  BSYNC B0 ;  /* 0x0000000000007941 */ /* 0x000fea0003800000 */
.L_x_27313:
[----:B------:R-:W-:-:S04]  /*7830*/  FMUL.FTZ R0, R0, 1 ;  /* 0x3f80000000007820 */ /* 0x000fc80000410000 */
[----:B------:R0:W2:Y:S01]  /*7840*/  F2F.F64.F32 R18, R0 ;  /* 0x0000000000127310 */ /* 0x0000a20000201800 */
[----:B------:R-:W-:Y:S05]  /*7850*/  BRA `(.L_x_27294) ;  /* 0x0000000000a47947 */ /* 0x000fea0003800000 */
.L_x_27306:
        /* <DEDUP_REMOVED lines=14> */
.L_x_27320:
[----:B------:R-:W-:Y:S05]  /*7940*/  BSYNC B0 ;  /* 0x0000000000007941 */ /* 0x000fea0003800000 */
.L_x_27319:
[----:B------:R-:W-:-:S04]  /*7950*/  FMUL.FTZ R0, R0, 1 ;  /* 0x3f80000000007820 */ /* 0x000fc80000410000 */
[----:B------:R0:W2:Y:S01]  /*7960*/  F2F.F64.F32 R18, R0 ;  /* 0x0000000000127310 */ /* 0x0000a20000201800 */
[----:B------:R-:W-:Y:S05]  /*7970*/  BRA `(.L_x_27294) ;  /* 0x00000000005c7947 */ /* 0x000fea0003800000 */
.L_x_27293:
        /* <DEDUP_REMOVED lines=16> */
.L_x_27321:
[----:B------:R-:W-:Y:S01]  /*7a80*/  CS2R R18, SRZ ;  /* 0x0000000000127805 */ /* 0x000fe2000001ff00 */
[----:B------:R-:W-:Y:S06]  /*7a90*/  BRA `(.L_x_27294) ;  /* 0x0000000000147947 */ /* 0x000fec0003800000 */
.L_x_27318:
[----:B------:R-:W2:Y:S02]  /*7aa0*/  LDG.E.64 R18, desc[UR36][R2.64] ;  /* 0x0000002402127981 */ /* 0x000ea4000c1e1b00 */
[----:B--2---:R-:W0:Y:S01]  /*7ab0*/  I2F.F64.U64 R18, R18 ;  /* 0x0000001200127312 */ /* 0x004e220000301800 */
[----:B------:R-:W-:Y:S05]  /*7ac0*/  BRA `(.L_x_27294) ;  /* 0x0000000000087947 */ /* 0x000fea0003800000 */
.L_x_27317:
[----:B------:R-:W2:Y:S02]  /*7ad0*/  LDG.E R2, desc[UR36][R2.64] ;  /* 0x0000002402027981 */ /* 0x000ea4000c1e1900 */
[----:B--2---:R0:W2:Y:S02]  /*7ae0*/  I2F.F64.U32 R18, R2 ;  /* 0x0000000200127312 */ /* 0x0040a40000201800 */
.L_x_27294:
        /* <DEDUP_REMOVED lines=19> */
.L_x_27325:
[----:B------:R-:W2:Y:S02]  /*7c20*/  LDG.E.U8 R2, desc[UR36][R2.64] ;  /* 0x0000002402027981 */ /* 0x000ea4000c1e1100 */
[----:B--2---:R0:W1:Y:S01]  /*7c30*/  I2F.F64.U16 R22, R2 ;  /* 0x0000000200167312 */ /* 0x0040620000101800 */
[----:B------:R-:W-:Y:S05]  /*7c40*/  BRA `(.L_x_27327) ;  /* 0x0000000c00707947 */ /* 0x000fea0003800000 */
.L_x_27324:
        /* <DEDUP_REMOVED lines=9> */
.L_x_27329:
[----:B------:R-:W2:Y:S02]  /*7ce0*/  LDG.E R2, desc[UR36][R2.64] ;  /* 0x0000002402027981 */ /* 0x000ea4000c1e1900 */
[----:B--2---:R0:W1:Y:S01]  /*7cf0*/  I2F.F64 R22, R2 ;  /* 0x0000000200167312 */ /* 0x0040620000201c00 */
[----:B------:R-:W-:Y:S05]  /*7d00*/  BRA `(.L_x_27327) ;  /* 0x0000000c00407947 */ /* 0x000fea0003800000 */
.L_x_27328:
[----:B------:R-:W2:Y:S02]  /*7d10*/  LDG.E.U16 R2, desc[UR36][R2.64] ;  /* 0x0000002402027981 */ /* 0x000ea4000c1e1500 */
[----:B--2---:R0:W1:Y:S01]  /*7d20*/  I2F.F64.S16 R22, R2 ;  /* 0x0000000200167312 */ /* 0x0040620000101c00 */
[----:B------:R-:W-:Y:S05]  /*7d30*/  BRA `(.L_x_27327) ;  /* 0x0000000c00347947 */ /* 0x000fea0003800000 */
.L_x_27323:
        /* <DEDUP_REMOVED lines=10> */
.L_x_27331:
[----:B------:R-:W2:Y:S02]  /*7de0*/  LDG.E.U16 R0, desc[UR36][R2.64] ;  /* 0x0000002402007981 */ /* 0x000ea4000c1e1500 */
[----:B--2---:R-:W-:-:S05]  /*7df0*/  HADD2.F32 R0, -RZ, R0.H0_H0 ;  /* 0x20000000ff007230 */ /* 0x004fca0000004100 */
[----:B------:R-:W-:-:S04]  /*7e00*/  FMUL.FTZ R0, R0, 1 ;  /* 0x3f80000000007820 */ /* 0x000fc80000410000 */
[----:B------:R0:W1:Y:S01]  /*7e10*/  F2F.F64.F32 R22, R0 ;  /* 0x0000000000167310 */ /* 0x0000620000201800 */
[----:B------:R-:W-:Y:S05]  /*7e20*/  BRA `(.L_x_27327) ;  /* 0x0000000800f87947 */ /* 0x000fea0003800000 */
.L_x_27330:
        /* <DEDUP_REMOVED lines=10> */
.L_x_27333:
[----:B------:R-:W2:Y:S02]  /*7ed0*/  LDG.E.U16 R2, desc[UR36][R2.64] ;  /* 0x0000002402027981 */ /* 0x000ea4000c1e1500 */
[----:B--2---:R-:W-:-:S05]  /*7ee0*/  HADD2.F32 R0, -RZ, R2.H0_H0 ;  /* 0x20000002ff007230 */ /* 0x004fca0000004100 */
[----:B------:R-:W-:-:S04]  /*7ef0*/  FMUL.FTZ R0, R0, 1 ;  /* 0x3f80000000007820 */ /* 0x000fc80000410000 */
[----:B------:R0:W1:Y:S01]  /*7f00*/  F2F.F64.F32 R22, R0 ;  /* 0x0000000000167310 */ /* 0x0000620000201800 */
[----:B------:R-:W-:Y:S05]  /*7f10*/  BRA `(.L_x_27327) ;  /* 0x0000000800bc7947 */ /* 0x000fea0003800000 */
.L_x_27332:
[----:B------:R0:W5:Y:S01]  /*7f20*/  LDG.E.64 R22, desc[UR36][R2.64] ;  /* 0x0000002402167981 */ /* 0x000162000c1e1b00 */
[----:B------:R-:W-:Y:S05]  /*7f30*/  BRA `(.L_x_27327) ;  /* 0x0000000800b47947 */ /* 0x000fea0003800000 */
.L_x_27322:
        /* <DEDUP_REMOVED lines=13> */
.L_x_27336:
[----:B------:R0:W5:Y:S01]  /*8010*/  LDG.E.64 R22, desc[UR36][R2.64] ;  /* 0x0000002402167981 */ /* 0x000162000c1e1b00 */
[----:B------:R-:W-:Y:S05]  /*8020*/  BRA `(.L_x_27327) ;  /* 0x0000000800787947 */ /* 0x000fea0003800000 */
.L_x_27335:
        /* <DEDUP_REMOVED lines=28> */
.L_x_27338:
        /* <DEDUP_REMOVED lines=15> */
.L_x_27337:
[----:B------:R-:W2:Y:S02]  /*82e0*/  LDG.E.U16 R0, desc[UR36][R2.64] ;  /* 0x0000002402007981 */ /* 0x000ea4000c1e1500 */
[----:B--2---:R-:W-:-:S04]  /*82f0*/  IMAD.U32 R0, R0, 0x10000, RZ ;  /* 0x0001000000007824 */ /* 0x004fc800078e00ff */
[----:B------:R-:W-:-:S04]  /*8300*/  FMUL.FTZ R0, R0, 1 ;  /* 0x3f80000000007820 */ /* 0x000fc80000410000 */
[----:B------:R0:W1:Y:S01]  /*8310*/  F2F.F64.F32 R22, R0 ;  /* 0x0000000000167310 */ /* 0x0000620000201800 */
[----:B------:R-:W-:Y:S05]  /*8320*/  BRA `(.L_x_27327) ;  /* 0x0000000400b87947 */ /* 0x000fea0003800000 */
.L_x_27334:
        /* <DEDUP_REMOVED lines=11> */
.L_x_27341:
        /* <DEDUP_REMOVED lines=21> */
.L_x_27345:
[----:B------:R-:W-:Y:S05]  /*8530*/  BSYNC B1 ;  /* 0x0000000000017941 */ /* 0x000fea0003800000 */
.L_x_27344:
[----:B------:R-:W-:Y:S01]  /*8540*/  LEA R3, R0, 0x3b800000, 0x17 ;  /* 0x3b80000000037811 */ /* 0x000fe200078eb8ff */
[----:B------:R-:W-:-:S05]  /*8550*/  IMAD.SHL.U32 R0, R2, 0x100000, RZ ;  /* 0x0010000002007824 */ /* 0x000fca00078e00ff */
[----:B------:R-:W-:-:S07]  /*8560*/  LOP3.LUT R0, R3, R0, R4, 0xfe, !PT ;  /* 0x0000000003007212 */ /* 0x000fce00078efe04 */
.L_x_27343:
[----:B------:R-:W-:Y:S05]  /*8570*/  BSYNC B0 ;  /* 0x0000000000007941 */ /* 0x000fea0003800000 */
.L_x_27342:
[----:B------:R-:W-:-:S04]  /*8580*/  FMUL.FTZ R0, R0, 1 ;  /* 0x3f80000000007820 */ /* 0x000fc80000410000 */
[----:B------:R0:W1:Y:S01]  /*8590*/  F2F.F64.F32 R22, R0 ;  /* 0x0000000000167310 */ /* 0x0000620000201800 */
[----:B------:R-:W-:Y:S05]  /*85a0*/  BRA `(.L_x_27327) ;  /* 0x0000000400187947 */ /* 0x000fea0003800000 */
.L_x_27340:
        /* <DEDUP_REMOVED lines=21> */
.L_x_27349:
[----:B------:R-:W-:Y:S05]  /*8700*/  BSYNC B1 ;  /* 0x0000000000017941 */ /* 0x000fea0003800000 */
.L_x_27348:
[----:B------:R-:W-:Y:S01]  /*8710*/  LEA R3, R0, 0x37800000, 0x17 ;  /* 0x3780000000037811 */ /* 0x000fe200078eb8ff */
[----:B------:R-:W-:-:S05]  /*8720*/  IMAD.SHL.U32 R0, R2, 0x200000, RZ ;  /* 0x0020000002007824 */ /* 0x000fca00078e00ff */
[----:B------:R-:W-:-:S07]  /*8730*/  LOP3.LUT R0, R3, R0, R4, 0xfe, !PT ;  /* 0x0000000003007212 */ /* 0x000fce00078efe04 */
.L_x_27347:
[----:B------:R-:W-:Y:S05]  /*8740*/  BSYNC B0 ;  /* 0x0000000000007941 */ /* 0x000fea0003800000 */
.L_x_27346:
[----:B------:R-:W-:-:S04]  /*8750*/  FMUL.FTZ R0, R0, 1 ;  /* 0x3f80000000007820 */ /* 0x000fc80000410000 */
[----:B------:R0:W1:Y:S01]  /*8760*/  F2F.F64.F32 R22, R0 ;  /* 0x0000000000167310 */ /* 0x0000620000201800 */
[----:B------:R-:W-:Y:S05]  /*8770*/  BRA `(.L_x_27327) ;  /* 0x0000000000a47947 */ /* 0x000fea0003800000 */
.L_x_27339:
        /* <DEDUP_REMOVED lines=14> */
.L_x_27353:
[----:B------:R-:W-:Y:S05]  /*8860*/  BSYNC B0 ;  /* 0x0000000000007941 */ /* 0x000fea0003800000 */
.L_x_27352:
[----:B------:R-:W-:-:S04]  /*8870*/  FMUL.FTZ R0, R0, 1 ;  /* 0x3f80000000007820 */ /* 0x000fc80000410000 */
[----:B------:R0:W1:Y:S01]  /*8880*/  F2F.F64.F32 R22, R0 ;  /* 0x0000000000167310 */ /* 0x0000620000201800 */
[----:B------:R-:W-:Y:S05]  /*8890*/  BRA `(.L_x_27327) ;  /* 0x00000000005c7947 */ /* 0x000fea0003800000 */
.L_x_27326:
[----:B------:R-:W-:Y:S01]  /*88a0*/  MOV R0, 0x130 ;  /* 0x0000013000007802 */ /* 0x000fe20000000f00 */
[----:B------:R-:W-:Y:S01]  /*88b0*/  ULDC.64 UR4, c[0x4][0x120] ;  /* 0x0100480000047ab9 */ /* 0x000fe20000000a00 */
[----:B------:R-:W-:Y:S01]  /*88c0*/  ULDC.64 UR6, c[0x4][0x0] ;  /* 0x0100000000067ab9 */ /* 0x000fe20000000a00 */
[----:B--2---:R-:W-:Y:S01]  /*88d0*/  IMAD.U32 R4, RZ, RZ, UR4 ;  /* 0x00000004ff047e24 */ /* 0x004fe2000f8e00ff */
        /* <DEDUP_REMOVED lines=12> */
.L_x_27354:
[----:B------:R-:W-:Y:S01]  /*89a0*/  CS2R R22, SRZ ;  /* 0x0000000000167805 */ /* 0x000fe2000001ff00 */
[----:B------:R-:W-:Y:S06]  /*89b0*/  BRA `(.L_x_27327) ;  /* 0x0000000000147947 */ /* 0x000fec0003800000 */
.L_x_27351:
[----:B------:R-:W2:Y:S02]  /*89c0*/  LDG.E.64 R22, desc[UR36][R2.64] ;  /* 0x0000002402167981 */ /* 0x000ea4000c1e1b00 */
[----:B--2---:R-:W0:Y:S01]  /*89d0*/  I2F.F64.U64 R22, R22 ;  /* 0x0000001600167312 */ /* 0x004e220000301800 */
[----:B------:R-:W-:Y:S05]  /*89e0*/  BRA `(.L_x_27327) ;  /* 0x0000000000087947 */ /* 0x000fea0003800000 */
.L_x_27350:
[----:B------:R-:W2:Y:S02]  /*89f0*/  LDG.E R2, desc[UR36][R2.64] ;  /* 0x0000002402027981 */ /* 0x000ea4000c1e1900 */
[----:B--2---:R0:W1:Y:S02]  /*8a00*/  I2F.F64.U32 R22, R2 ;  /* 0x0000000200167312 */ /* 0x0040640000201800 */
.L_x_27327:
        /* <DEDUP_REMOVED lines=19> */
.L_x_27358:
[----:B------:R-:W2:Y:S02]  /*8b40*/  LDG.E.U8 R2, desc[UR36][R2.64] ;  /* 0x0000002402027981 */ /* 0x000ea4000c1e1100 */
[----:B--2---:R0:W2:Y:S01]  /*8b50*/  I2F.F64.U16 R24, R2 ;  /* 0x0000000200187312 */ /* 0x0040a20000101800 */
[----:B------:R-:W-:Y:S05]  /*8b60*/  BRA `(.L_x_27360) ;  /* 0x0000000c00707947 */ /* 0x000fea0003800000 */
.L_x_27357:
        /* <DEDUP_REMOVED lines=9> */
.L_x_27362:
[----:B------:R-:W2:Y:S02]  /*8c00*/  LDG.E R2, desc[UR36][R2.64] ;  /* 0x0000002402027981 */ /* 0x000ea4000c1e1900 */
[----:B--2---:R0:W2:Y:S01]  /*8c10*/  I2F.F64 R24, R2 ;  /* 0x0000000200187312 */ /* 0x0040a20000201c00 */
[----:B------:R-:W-:Y:S05]  /*8c20*/  BRA `(.L_x_27360) ;  /* 0x0000000c00407947 */ /* 0x000fea0003800000 */
.L_x_27361:
[----:B------:R-:W2:Y:S02]  /*8c30*/  LDG.E.U16 R2, desc[UR36][R2.64] ;  /* 0x0000002402027981 */ /* 0x000ea4000c1e1500 */
[----:B--2---:R0:W2:Y:S01]  /*8c40*/  I2F.F64.S16 R24, R2 ;  /* 0x0000000200187312 */ /* 0x0040a20000101c00 */
[----:B------:R-:W-:Y:S05]  /*8c50*/  BRA `(.L_x_27360) ;  /* 0x0000000c00347947 */ /* 0x000fea0003800000 */
.L_x_27356:
        /* <DEDUP_REMOVED lines=10> */
.L_x_27364:
[----:B------:R-:W2:Y:S02]  /*8d00*/  LDG.E.U16 R0, desc[UR36][R2.64] ;  /* 0x0000002402007981 */ /* 0x000ea4000c1e1500 */
[----:B--2---:R-:W-:-:S05]  /*8d10*/  HADD2.F32 R0, -RZ, R0.H0_H0 ;  /* 0x20000000ff007230 */ /* 0x004fca0000004100 */
[----:B------:R-:W-:-:S04]  /*8d20*/  FMUL.FTZ R0, R0, 1 ;  /* 0x3f80000000007820 */ /* 0x000fc80000410000 */
[----:B------:R0:W2:Y:S01]  /*8d30*/  F2F.F64.F32 R24, R0 ;  /* 0x0000000000187310 */ /* 0x0000a20000201800 */
[----:B------:R-:W-:Y:S05]  /*8d40*/  BRA `(.L_x_27360) ;  /* 0x0000000800f87947 */ /* 0x000fea0003800000 */
.L_x_27363:
        /* <DEDUP_REMOVED lines=10> */
.L_x_27366:
[----:B------:R-:W2:Y:S02]  /*8df0*/  LDG.E.U16 R2, desc[UR36][R2.64] ;  /* 0x0000002402027981 */ /* 0x000ea4000c1e1500 */
[----:B--2---:R-:W-:-:S05]  /*8e00*/  HADD2.F32 R0, -RZ, R2.H0_H0 ;  /* 0x20000002ff007230 */ /* 0x004fca0000004100 */
[----:B------:R-:W-:-:S04]  /*8e10*/  FMUL.FTZ R0, R0, 1 ;  /* 0x3f80000000007820 */ /* 0x000fc80000410000 */
[----:B------:R0:W2:Y:S01]  /*8e20*/  F2F.F64.F32 R24, R0 ;  /* 0x0000000000187310 */ /* 0x0000a20000201800 */
[----:B------:R-:W-:Y:S05]  /*8e30*/  BRA `(.L_x_27360) ;  /* 0x0000000800bc7947 */ /* 0x000fea0003800000 */
.L_x_27365:
[----:B------:R0:W5:Y:S01]  /*8e40*/  LDG.E.64 R24, desc[UR36][R2.64] ;  /* 0x0000002402187981 */ /* 0x000162000c1e1b00 */
[----:B------:R-:W-:Y:S05]  /*8e50*/  BRA `(.L_x_27360) ;  /* 0x0000000800b47947 */ /* 0x000fea0003800000 */
.L_x_27355:
        /* <DEDUP_REMOVED lines=13> */
.L_x_27369:
[----:B------:R0:W5:Y:S01]  /*8f30*/  LDG.E.64 R24, desc[UR36][R2.64] ;  /* 0x0000002402187981 */ /* 0x000162000c1e1b00 */
[----:B------:R-:W-:Y:S05]  /*8f40*/  BRA `(.L_x_27360) ;  /* 0x0000000800787947 */ /* 0x000fea0003800000 */
.L_x_27368:
        /* <DEDUP_REMOVED lines=28> */
.L_x_27371:
        /* <DEDUP_REMOVED lines=15> */
.L_x_27370:
[----:B------:R-:W2:Y:S02]  /*9200*/  LDG.E.U16 R0, desc[UR36][R2.64] ;  /* 0x0000002402007981 */ /* 0x000ea4000c1e1500 */
[----:B--2---:R-:W-:-:S04]  /*9210*/  IMAD.U32 R0, R0, 0x10000, RZ ;  /* 0x0001000000007824 */ /* 0x004fc800078e00ff */
[----:B------:R-:W-:-:S04]  /*9220*/  FMUL.FTZ R0, R0, 1 ;  /* 0x3f80000000007820 */ /* 0x000fc80000410000 */
[----:B------:R0:W2:Y:S01]  /*9230*/  F2F.F64.F32 R24, R0 ;  /* 0x0000000000187310 */ /* 0x0000a20000201800 */
[----:B------:R-:W-:Y:S05]  /*9240*/  BRA `(.L_x_27360) ;  /* 0x0000000400b87947 */ /* 0x000fea0003800000 */
.L_x_27367:
        /* <DEDUP_REMOVED lines=11> */
.L_x_27374:
        /* <DEDUP_REMOVED lines=21> */
.L_x_27378:
[----:B------:R-:W-:Y:S05]  /*9450*/  BSYNC B1 ;  /* 0x0000000000017941 */ /* 0x000fea0003800000 */
.L_x_27377:
[----:B------:R-:W-:Y:S01]  /*9460*/  LEA R3, R0, 0x3b800000, 0x17 ;  /* 0x3b80000000037811 */ /* 0x000fe200078eb8ff */
[----:B------:R-:W-:-:S05]  /*9470*/  IMAD.SHL.U32 R0, R2, 0x100000, RZ ;  /* 0x0010000002007824 */ /* 0x000fca00078e00ff */
[----:B------:R-:W-:-:S07]  /*9480*/  LOP3.LUT R0, R3, R0, R4, 0xfe, !PT ;  /* 0x0000000003007212 */ /* 0x000fce00078efe04 */
.L_x_27376:
[----:B------:R-:W-:Y:S05]  /*9490*/  BSYNC B0 ;  /* 0x0000000000007941 */ /* 0x000fea0003800000 */
.L_x_27375:
[----:B------:R-:W-:-:S04]  /*94a0*/  FMUL.FTZ R0, R0, 1 ;  /* 0x3f80000000007820 */ /* 0x000fc80000410000 */
[----:B------:R0:W2:Y:S01]  /*94b0*/  F2F.F64.F32 R24, R0 ;  /* 0x0000000000187310 */ /* 0x0000a20000201800 */
[----:B------:R-:W-:Y:S05]  /*94c0*/  BRA `(.L_x_27360) ;  /* 0x0000000400187947 */ /* 0x000fea0003800000 */
.L_x_27373:
        /* <DEDUP_REMOVED lines=21> */
.L_x_27382:
[----:B------:R-:W-:Y:S05]  /*9620*/  BSYNC B1 ;  /* 0x0000000000017941 */ /* 0x000fea0003800000 */
.L_x_27381:
[----:B------:R-:W-:Y:S01]  /*9630*/  LEA R3, R0, 0x37800000, 0x17 ;  /* 0x3780000000037811 */ /* 0x000fe200078eb8ff */
[----:B------:R-:W-:-:S05]  /*9640*/  IMAD.SHL.U32 R0, R2, 0x200000, RZ ;  /* 0x0020000002007824 */ /* 0x000fca00078e00ff */
[----:B------:R-:W-:-:S07]  /*9650*/  LOP3.LUT R0, R3, R0, R4, 0xfe, !PT ;  /* 0x0000000003007212 */ /* 0x000fce00078efe04 */
.L_x_27380:
[----:B------:R-:W-:Y:S05]  /*9660*/  BSYNC B0 ;  /* 0x0000000000007941 */ /* 0x000fea0003800000 */
.L_x_27379:
[----:B------:R-:W-:-:S04]  /*9670*/  FMUL.FTZ R0, R0, 1 ;  /* 0x3f80000000007820 */ /* 0x000fc80000410000 */
[----:B------:R0:W2:Y:S01]  /*9680*/  F2F.F64.F32 R24, R0 ;  /* 0x0000000000187310 */ /* 0x0000a20000201800 */
[----:B------:R-:W-:Y:S05]  /*9690*/  BRA `(.L_x_27360) ;  /* 0x0000000000a47947 */ /* 0x000fea0003800000 */
.L_x_27372:
        /* <DEDUP_REMOVED lines=14> */
.L_x_27386:
[----:B------:R-:W-:Y:S05]  /*9780*/  BSYNC B0 ;  /* 0x0000000000007941 */ /* 0x000fea0003800000 */
.L_x_27385:
[----:B------:R-:W-:-:S04]  /*9790*/  FMUL.FTZ R0, R0, 1 ;  /* 0x3f80000000007820 */ /* 0x000fc80000410000 */
[----:B------:R0:W2:Y:S01]  /*97a0*/  F2F.F64.F32 R24, R0 ;  /* 0x0000000000187310 */ /* 0x0000a20000201800 */
[----:B------:R-:W-:Y:S05]  /*97b0*/  BRA `(.L_x_27360) ;  /* 0x00000000005c7947 */ /* 0x000fea0003800000 */
.L_x_27359:
        /* <DEDUP_REMOVED lines=16> */
.L_x_27387:
[----:B------:R-:W-:Y:S01]  /*98c0*/  CS2R R24, SRZ ;  /* 0x0000000000187805 */ /* 0x000fe2000001ff00 */
[----:B------:R-:W-:Y:S06]  /*98d0*/  BRA `(.L_x_27360) ;  /* 0x0000000000147947 */ /* 0x000fec0003800000 */
.L_x_27384:
[----:B------:R-:W2:Y:S02]  /*98e0*/  LDG.E.64 R24, desc[UR36][R2.64] ;  /* 0x0000002402187981 */ /* 0x000ea4000c1e1b00 */
[----:B--2---:R-:W0:Y:S01]  /*98f0*/  I2F.F64.U64 R24, R24 ;  /* 0x0000001800187312 */ /* 0x004e220000301800 */
[----:B------:R-:W-:Y:S05]  /*9900*/  BRA `(.L_x_27360) ;  /* 0x0000000000087947 */ /* 0x000fea0003800000 */
.L_x_27383:
[----:B------:R-:W2:Y:S02]  /*9910*/  LDG.E R2, desc[UR36][R2.64] ;  /* 0x0000002402027981 */ /* 0x000ea4000c1e1900 */
[----:B--2---:R0:W2:Y:S02]  /*9920*/  I2F.F64.U32 R24, R2 ;  /* 0x0000000200187312 */ /* 0x0040a40000201800 */
.L_x_27360:
[----:B------:R-:W-:-:S07]  /*9930*/  VIADD R58, R58, 0x80 ;  /* 0x000000803a3a7836 */ /* 0x000fce0000000000 */
.L_x_27222:
[----:B------:R-:W-:Y:S05]  /*9940*/  BSYNC B6 ;  /* 0x0000000000067941 */ /* 0x000fea0003800000 */
.L_x_27221:
        /* <DEDUP_REMOVED lines=29> */
.L_x_27393:
[----:B------:R-:W2:Y:S02]  /*9b20*/  LDG.E.U8 R2, desc[UR36][R2.64] ;  /* 0x0000002402027981 */ /* 0x000ea4000c1e1100 */
[----:B--2---:R0:W2:Y:S01]  /*9b30*/  I2F.F64.U16 R26, R2 ;  /* 0x00000002001a7312 */ /* 0x0040a20000101800 */
[----:B------:R-:W-:Y:S05]  /*9b40*/  BRA `(.L_x_27395) ;  /* 0x0000000c00707947 */ /* 0x000fea0003800000 */
.L_x_27392:
        /* <DEDUP_REMOVED lines=9> */
.L_x_27397:
[----:B------:R-:W2:Y:S02]  /*9be0*/  LDG.E R2, desc[UR36][R2.64] ;  /* 0x0000002402027981 */ /* 0x000ea4000c1e1900 */
[----:B--2---:R0:W2:Y:S01]  /*9bf0*/  I2F.F64 R26, R2 ;  /* 0x00000002001a7312 */ /* 0x0040a20000201c00 */
[----:B------:R-:W-:Y:S05]  /*9c00*/  BRA `(.L_x_27395) ;  /* 0x0000000c00407947 */ /* 0x000fea0003800000 */
.L_x_27396:
[----:B------:R-:W2:Y:S02]  /*9c10*/  LDG.E.U16 R2, desc[UR36][R2.64] ;  /* 0x0000002402027981 */ /* 0x000ea4000c1e1500 */
[----:B--2---:R0:W2:Y:S01]  /*9c20*/  I2F.F64.S16 R26, R2 ;  /* 0x00000002001a7312 */ /* 0x0040a20000101c00 */
[----:B------:R-:W-:Y:S05]  /*9c30*/  BRA `(.L_x_27395) ;  /* 0x0000000c00347947 */ /* 0x000fea0003800000 */
.L_x_27391:
        /* <DEDUP_REMOVED lines=10> */
.L_x_27399:
[----:B------:R-:W2:Y:S02]  /*9ce0*/  LDG.E.U16 R0, desc[UR36][R2.64] ;  /* 0x0000002402007981 */ /* 0x000ea4000c1e1500 */
[----:B--2---:R-:W-:-:S05]  /*9cf0*/  HADD2.F32 R0, -RZ, R0.H0_H0 ;  /* 0x20000000ff007230 */ /* 0x004fca0000004100 */
[----:B------:R-:W-:-:S04]  /*9d00*/  FMUL.FTZ R0, R0, 1 ;  /* 0x3f80000000007820 */ /* 0x000fc80000410000 */
[----:B------:R0:W2:Y:S01]  /*9d10*/  F2F.F64.F32 R26, R0 ;  /* 0x00000000001a7310 */ /* 0x0000a20000201800 */
[----:B------:R-:W-:Y:S05]  /*9d20*/  BRA `(.L_x_27395) ;  /* 0x0000000800f87947 */ /* 0x000fea0003800000 */
.L_x_27398:
        /* <DEDUP_REMOVED lines=10> */
.L_x_27401:
[----:B------:R-:W2:Y:S02]  /*9dd0*/  LDG.E.U16 R2, desc[UR36][R2.64] ;  /* 0x0000002402027981 */ /* 0x000ea4000c1e1500 */
[----:B--2---:R-:W-:-:S05]  /*9de0*/  HADD2.F32 R0, -RZ, R2.H0_H0 ;  /* 0x20000002ff007230 */ /* 0x004fca0000004100 */
[----:B------:R-:W-:-:S04]  /*9df0*/  FMUL.FTZ R0, R0, 1 ;  /* 0x3f80000000007820 */ /* 0x000fc80000410000 */
[----:B------:R0:W2:Y:S01]  /*9e00*/  F2F.F64.F32 R26, R0 ;  /* 0x00000000001a7310 */ /* 0x0000a20000201800 */
[----:B------:R-:W-:Y:S05]  /*9e10*/  BRA `(.L_x_27395) ;  /* 0x0000000800bc7947 */ /* 0x000fea0003800000 */
.L_x_27400:
[----:B------:R0:W5:Y:S01]  /*9e20*/  LDG.E.64 R26, desc[UR36][R2.64] ;  /* 0x00000024021a7981 */ /* 0x000162000c1e1b00 */
[----:B------:R-:W-:Y:S05]  /*9e30*/  BRA `(.L_x_27395) ;  /* 0x0000000800b47947 */ /* 0x000fea0003800000 */
.L_x_27390:
        /* <DEDUP_REMOVED lines=13> */
.L_x_27404:
[----:B------:R0:W5:Y:S01]  /*9f10*/  LDG.E.64 R26, desc[UR36][R2.64] ;  /* 0x00000024021a7981 */ /* 0x000162000c1e1b00 */
[----:B------:R-:W-:Y:S05]  /*9f20*/  BRA `(.L_x_27395) ;  /* 0x0000000800787947 */ /* 0x000fea0003800000 */
.L_x_27403:
        /* <DEDUP_REMOVED lines=28> */
.L_x_27406:
        /* <DEDUP_REMOVED lines=15> */
.L_x_27405:
[----:B------:R-:W2:Y:S02]  /*a1e0*/  LDG.E.U16 R0, desc[UR36][R2.64] ;  /* 0x0000002402007981 */ /* 0x000ea4000c1e1500 */
[----:B--2---:R-:W-:-:S04]  /*a1f0*/  IMAD.U32 R0, R0, 0x10000, RZ ;  /* 0x0001000000007824 */ /* 0x004fc800078e00ff */
[----:B------:R-:W-:-:S04]  /*a200*/  FMUL.FTZ R0, R0, 1 ;  /* 0x3f80000000007820 */ /* 0x000fc80000410000 */
[----:B------:R0:W2:Y:S01]  /*a210*/  F2F.F64.F32 R26, R0 ;  /* 0x00000000001a7310 */ /* 0x0000a20000201800 */
[----:B------:R-:W-:Y:S05]  /*a220*/  BRA `(.L_x_27395) ;  /* 0x0000000400b87947 */ /* 0x000fea0003800000 */
.L_x_27402:
        /* <DEDUP_REMOVED lines=11> */
.L_x_27409:
        /* <DEDUP_REMOVED lines=21> */
.L_x_27413:
[----:B------:R-:W-:Y:S05]  /*a430*/  BSYNC B1 ;  /* 0x0000000000017941 */ /* 0x000fea0003800000 */
.L_x_27412:
[----:B------:R-:W-:Y:S01]  /*a440*/  LEA R3, R0, 0x3b800000, 0x17 ;  /* 0x3b80000000037811 */ /* 0x000fe200078eb8ff */
[----:B------:R-:W-:-:S05]  /*a450*/  IMAD.SHL.U32 R0, R2, 0x100000, RZ ;  /* 0x0010000002007824 */ /* 0x000fca00078e00ff */
[----:B------:R-:W-:-:S07]  /*a460*/  LOP3.LUT R0, R3, R0, R4, 0xfe, !PT ;  /* 0x0000000003007212 */ /* 0x000fce00078efe04 */
.L_x_27411:
[----:B------:R-:W-:Y:S05]  /*a470*/  BSYNC B0 ;  /* 0x0000000000007941 */ /* 0x000fea0003800000 */
.L_x_27410:
[----:B------:R-:W-:-:S04]  /*a480*/  FMUL.FTZ R0, R0, 1 ;  /* 0x3f80000000007820 */ /* 0x000fc80000410000 */
[----:B------:R0:W2:Y:S01]  /*a490*/  F2F.F64.F32 R26, R0 ;  /* 0x00000000001a7310 */ /* 0x0000a20000201800 */
[----:B------:R-:W-:Y:S05]  /*a4a0*/  BRA `(.L_x_27395) ;  /* 0x0000000400187947 */ /* 0x000fea0003800000 */
.L_x_27408:
        /* <DEDUP_REMOVED lines=21> */
.L_x_27417:
[----:B------:R-:W-:Y:S05]  /*a600*/  BSYNC B1 ;  /* 0x0000000000017941 */ /* 0x000fea0003800000 */
.L_x_27416:
[----:B------:R-:W-:Y:S01]  /*a610*/  LEA R3, R0, 0x37800000, 0x17 ;  /* 0x3780000000037811 */ /* 0x000fe200078eb8ff */
[----:B------:R-:W-:-:S05]  /*a620*/  IMAD.SHL.U32 R0, R2, 0x200000, RZ ;  /* 0x0020000002007824 */ /* 0x000fca00078e00ff */
[----:B------:R-:W-:-:S07]  /*a630*/  LOP3.LUT R0, R3, R0, R4, 0xfe, !PT ;  /* 0x0000000003007212 */ /* 0x000fce00078efe04 */
.L_x_27415:
[----:B------:R-:W-:Y:S05]  /*a640*/  BSYNC B0 ;  /* 0x0000000000007941 */ /* 0x000fea0003800000 */
.L_x_27414:
[----:B------:R-:W-:-:S04]  /*a650*/  FMUL.FTZ R0, R0, 1 ;  /* 0x3f80000000007820 */ /* 0x000fc80000410000 */
[----:B------:R0:W2:Y:S01]  /*a660*/  F2F.F64.F32 R26, R0 ;  /* 0x00000000001a7310 */ /* 0x0000a20000201800 */
[----:B------:R-:W-:Y:S05]  /*a670*/  BRA `(.L_x_27395) ;  /* 0x0000000000a47947 */ /* 0x000fea0003800000 */
.L_x_27407:
        /* <DEDUP_REMOVED lines=14> */
.L_x_27421:
[----:B------:R-:W-:Y:S05]  /*a760*/  BSYNC B0 ;  /* 0x0000000000007941 */ /* 0x000fea0003800000 */
.L_x_27420:
[----:B------:R-:W-:-:S04]  /*a770*/  FMUL.FTZ R0, R0, 1 ;  /* 0x3f80000000007820 */ /* 0x000fc80000410000 */
[----:B------:R0:W2:Y:S01]  /*a780*/  F2F.F64.F32 R26, R0 ;  /* 0x00000000001a7310 */ /* 0x0000a20000201800 */
[----:B------:R-:W-:Y:S05]  /*a790*/  BRA `(.L_x_27395) ;  /* 0x00000000005c7947 */ /* 0x000fea0003800000 */
.L_x_27394:
        /* <DEDUP_REMOVED lines=16> */
.L_x_27422:
[----:B------:R-:W-:Y:S01]  /*a8a0*/  CS2R R26, SRZ ;  /* 0x00000000001a7805 */ /* 0x000fe2000001ff00 */
[----:B------:R-:W-:Y:S06]  /*a8b0*/  BRA `(.L_x_27395) ;  /* 0x0000000000147947 */ /* 0x000fec0003800000 */
.L_x_27419:
[----:B------:R-:W2:Y:S02]  /*a8c0*/  LDG.E.64 R26, desc[UR36][R2.64] ;  /* 0x00000024021a7981 */ /* 0x000ea4000c1e1b00 */
[----:B--2---:R-:W0:Y:S01]  /*a8d0*/  I2F.F64.U64 R26, R26 ;  /* 0x0000001a001a7312 */ /* 0x004e220000301800 */
[----:B------:R-:W-:Y:S05]  /*a8e0*/  BRA `(.L_x_27395) ;  /* 0x0000000000087947 */ /* 0x000fea0003800000 */
.L_x_27418:
[----:B------:R-:W2:Y:S02]  /*a8f0*/  LDG.E R2, desc[UR36][R2.64] ;  /* 0x0000002402027981 */ /* 0x000ea4000c1e1900 */
[----:B--2---:R0:W2:Y:S02]  /*a900*/  I2F.F64.U32 R26, R2 ;  /* 0x00000002001a7312 */ /* 0x0040a40000201800 */
.L_x_27395:
        /* <DEDUP_REMOVED lines=19> */
.L_x_27426:
[----:B------:R-:W2:Y:S02]  /*aa40*/  LDG.E.U8 R2, desc[UR36][R2.64] ;  /* 0x0000002402027981 */ /* 0x000ea4000c1e1100 */
[----:B--2---:R0:W2:Y:S01]  /*aa50*/  I2F.F64.U16 R28, R2 ;  /* 0x00000002001c7312 */ /* 0x0040a20000101800 */
[----:B------:R-:W-:Y:S05]  /*aa60*/  BRA `(.L_x_27428) ;  /* 0x0000000c00707947 */ /* 0x000fea0003800000 */
.L_x_27425:
        /* <DEDUP_REMOVED lines=9> */
.L_x_27430:
[----:B------:R-:W2:Y:S02]  /*ab00*/  LDG.E R2, desc[UR36][R2.64] ;  /* 0x0000002402027981 */ /* 0x000ea4000c1e1900 */
[----:B--2---:R0:W2:Y:S01]  /*ab10*/  I2F.F64 R28, R2 ;  /* 0x00000002001c7312 */ /* 0x0040a20000201c00 */
[----:B------:R-:W-:Y:S05]  /*ab20*/  BRA `(.L_x_27428) ;  /* 0x0000000c00407947 */ /* 0x000fea0003800000 */
.L_x_27429:
[----:B------:R-:W2:Y:S02]  /*ab30*/  LDG.E.U16 R2, desc[UR36][R2.64] ;  /* 0x0000002402027981 */ /* 0x000ea4000c1e1500 */
[----:B--2---:R0:W2:Y:S01]  /*ab40*/  I2F.F64.S16 R28, R2 ;  /* 0x00000002001c7312 */ /* 0x0040a20000101c00 */
[----:B------:R-:W-:Y:S05]  /*ab50*/  BRA `(.L_x_27428) ;  /* 0x0000000c00347947 */ /* 0x000fea0003800000 */
.L_x_27424:
        /* <DEDUP_REMOVED lines=10> */
.L_x_27432:
[----:B------:R-:W2:Y:S02]  /*ac00*/  LDG.E.U16 R0, desc[UR36][R2.64] ;  /* 0x0000002402007981 */ /* 0x000ea4000c1e1500 */
[----:B--2---:R-:W-:-:S05]  /*ac10*/  HADD2.F32 R0, -RZ, R0.H0_H0 ;  /* 0x20000000ff007230 */ /* 0x004fca0000004100 */
[----:B------:R-:W-:-:S04]  /*ac20*/  FMUL.FTZ R0, R0, 1 ;  /* 0x3f80000000007820 */ /* 0x000fc80000410000 */
[----:B------:R0:W2:Y:S01]  /*ac30*/  F2F.F64.F32 R28, R0 ;  /* 0x00000000001c7310 */ /* 0x0000a20000201800 */
[----:B------:R-:W-:Y:S05]  /*ac40*/  BRA `(.L_x_27428) ;  /* 0x0000000800f87947 */ /* 0x000fea0003800000 */
.L_x_27431:
        /* <DEDUP_REMOVED lines=10> */
.L_x_27434:
[----:B------:R-:W2:Y:S02]  /*acf0*/  LDG.E.U16 R2, desc[UR36][R2.64] ;  /* 0x0000002402027981 */ /* 0x000ea4000c1e1500 */
[----:B--2---:R-:W-:-:S05]  /*ad00*/  HADD2.F32 R0, -RZ, R2.H0_H0 ;  /* 0x20000002ff007230 */ /* 0x004fca0000004100 */
[----:B------:R-:W-:-:S04]  /*ad10*/  FMUL.FTZ R0, R0, 1 ;  /* 0x3f80000000007820 */ /* 0x000fc80000410000 */
[----:B------:R0:W2:Y:S01]  /*ad20*/  F2F.F64.F32 R28, R0 ;  /* 0x00000000001c7310 */ /* 0x0000a20000201800 */
[----:B------:R-:W-:Y:S05]  /*ad30*/  BRA `(.L_x_27428) ;  /* 0x0000000800bc7947 */ /* 0x000fea0003800000 */
.L_x_27433:
[----:B------:R0:W5:Y:S01]  /*ad40*/  LDG.E.64 R28, desc[UR36][R2.64] ;  /* 0x00000024021c7981 */ /* 0x000162000c1e1b00 */
[----:B------:R-:W-:Y:S05]  /*ad50*/  BRA `(.L_x_27428) ;  /* 0x0000000800b47947 */ /* 0x000fea0003800000 */
.L_x_27423:
        /* <DEDUP_REMOVED lines=13> */
.L_x_27437:
[----:B------:R0:W5:Y:S01]  /*ae30*/  LDG.E.64 R28, desc[UR36][R2.64] ;  /* 0x00000024021c7981 */ /* 0x000162000c1e1b00 */
[----:B------:R-:W-:Y:S05]  /*ae40*/  BRA `(.L_x_27428) ;  /* 0x0000000800787947 */ /* 0x000fea0003800000 */
.L_x_27436:
        /* <DEDUP_REMOVED lines=28> */
.L_x_27439:
        /* <DEDUP_REMOVED lines=15> */
.L_x_27438:
[----:B------:R-:W2:Y:S02]  /*b100*/  LDG.E.U16 R0, desc[UR36][R2.64] ;  /* 0x0000002402007981 */ /* 0x000ea4000c1e1500 */
[----:B--2---:R-:W-:-:S04]  /*b110*/  IMAD.U32 R0, R0, 0x10000, RZ ;  /* 0x0001000000007824 */ /* 0x004fc800078e00ff */
[----:B------:R-:W-:-:S04]  /*b120*/  FMUL.FTZ R0, R0, 1 ;  /* 0x3f80000000007820 */ /* 0x000fc80000410000 */
[----:B------:R0:W2:Y:S01]  /*b130*/  F2F.F64.F32 R28, R0 ;  /* 0x00000000001c7310 */ /* 0x0000a20000201800 */
[----:B------:R-:W-:Y:S05]  /*b140*/  BRA `(.L_x_27428) ;  /* 0x0000000400b87947 */ /* 0x000fea0003800000 */
.L_x_27435:
        /* <DEDUP_REMOVED lines=11> */
.L_x_27442:
        /* <DEDUP_REMOVED lines=21> */
.L_x_27446:
[----:B------:R-:W-:Y:S05]  /*b350*/  BSYNC B1 ;  /* 0x0000000000017941 */ /* 0x000fea0003800000 */
.L_x_27445:
[----:B------:R-:W-:Y:S01]  /*b360*/  LEA R3, R0, 0x3b800000, 0x17 ;  /* 0x3b80000000037811 */ /* 0x000fe200078eb8ff */
[----:B------:R-:W-:-:S05]  /*b370*/  IMAD.SHL.U32 R0, R2, 0x100000, RZ ;  /* 0x0010000002007824 */ /* 0x000fca00078e00ff */
[----:B------:R-:W-:-:S07]  /*b380*/  LOP3.LUT R0, R3, R0, R4, 0xfe, !PT ;  /* 0x0000000003007212 */ /* 0x000fce00078efe04 */
.L_x_27444:
[----:B------:R-:W-:Y:S05]  /*b390*/  BSYNC B0 ;  /* 0x0000000000007941 */ /* 0x000fea0003800000 */
.L_x_27443:
[----:B------:R-:W-:-:S04]  /*b3a0*/  FMUL.FTZ R0, R0, 1 ;  /* 0x3f80000000007820 */ /* 0x000fc80000410000 */
[----:B------:R0:W2:Y:S01]  /*b3b0*/  F2F.F64.F32 R28, R0 ;  /* 0x00000000001c7310 */ /* 0x0000a20000201800 */
[----:B------:R-:W-:Y:S05]  /*b3c0*/  BRA `(.L_x_27428) ;  /* 0x0000000400187947 */ /* 0x000fea0003800000 */
.L_x_27441:
        /* <DEDUP_REMOVED lines=21> */
.L_x_27450:
[----:B------:R-:W-:Y:S05]  /*b520*/  BSYNC B1 ;  /* 0x0000000000017941 */ /* 0x000fea0003800000 */
.L_x_27449:
[----:B------:R-:W-:Y:S01]  /*b530*/  LEA R3, R0, 0x37800000, 0x17 ;  /* 0x3780000000037811 */ /* 0x000fe200078eb8ff */
[----:B------:R-:W-:-:S05]  /*b540*/  IMAD.SHL.U32 R0, R2, 0x200000, RZ ;  /* 0x0020000002007824 */ /* 0x000fca00078e00ff */
[----:B------:R-:W-:-:S07]  /*b550*/  LOP3.LUT R0, R3, R0, R4, 0xfe, !PT ;  /* 0x0000000003007212 */ /* 0x000fce00078efe04 */
.L_x_27448:
[----:B------:R-:W-:Y:S05]  /*b560*/  BSYNC B0 ;  /* 0x0000000000007941 */ /* 0x000fea0003800000 */
.L_x_27447:
[----:B------:R-:W-:-:S04]  /*b570*/  FMUL.FTZ R0, R0, 1 ;  /* 0x3f80000000007820 */ /* 0x000fc80000410000 */
[----:B------:R0:W2:Y:S01]  /*b580*/  F2F.F64.F32 R28, R0 ;  /* 0x00000000001c7310 */ /* 0x0000a20000201800 */
[----:B------:R-:W-:Y:S05]  /*b590*/  BRA `(.L_x_27428) ;  /* 0x0000000000a47947 */ /* 0x000fea0003800000 */
.L_x_27440:
        /* <DEDUP_REMOVED lines=14> */
.L_x_27454:
[----:B------:R-:W-:Y:S05]  /*b680*/  BSYNC B0 ;  /* 0x0000000000007941 */ /* 0x000fea0003800000 */
.L_x_27453:
[----:B------:R-:W-:-:S04]  /*b690*/  FMUL.FTZ R0, R0, 1 ;  /* 0x3f80000000007820 */ /* 0x000fc80000410000 */
[----:B------:R0:W2:Y:S01]  /*b6a0*/  F2F.F64.F32 R28, R0 ;  /* 0x00000000001c7310 */ /* 0x0000a20000201800 */
[----:B------:R-:W-:Y:S05]  /*b6b0*/  BRA `(.L_x_27428) ;  /* 0x00000000005c7947 */ /* 0x000fea0003800000 */
.L_x_27427:
        /* <DEDUP_REMOVED lines=16> */
.L_x_27455:
[----:B------:R-:W-:Y:S01]  /*b7c0*/  CS2R R28, SRZ ;  /* 0x00000000001c7805 */ /* 0x000fe2000001ff00 */
[----:B------:R-:W-:Y:S06]  /*b7d0*/  BRA `(.L_x_27428) ;  /* 0x0000000000147947 */ /* 0x000fec0003800000 */
.L_x_27452:
[----:B------:R-:W2:Y:S02]  /*b7e0*/  LDG.E.64 R28, desc[UR36][R2.64] ;  /* 0x00000024021c7981 */ /* 0x000ea4000c1e1b00 */
[----:B--2---:R-:W0:Y:S01]  /*b7f0*/  I2F.F64.U64 R28, R28 ;  /* 0x0000001c001c7312 */ /* 0x004e220000301800 */
[----:B------:R-:W-:Y:S05]  /*b800*/  BRA `(.L_x_27428) ;  /* 0x0000000000087947 */ /* 0x000fea0003800000 */
.L_x_27451:
[----:B------:R-:W2:Y:S02]  /*b810*/  LDG.E R2, desc[UR36][R2.64] ;  /* 0x0000002402027981 */ /* 0x000ea4000c1e1900 */
[----:B--2---:R0:W2:Y:S02]  /*b820*/  I2F.F64.U32 R28, R2 ;  /* 0x00000002001c7312 */ /* 0x0040a40000201800 */
.L_x_27428:
        /* <DEDUP_REMOVED lines=19> */
.L_x_27459:
[----:B------:R-:W2:Y:S02]  /*b960*/  LDG.E.U8 R2, desc[UR36][R2.64] ;  /* 0x0000002402027981 */ /* 0x000ea4000c1e1100 */
[----:B--2---:R0:W2:Y:S01]  /*b970*/  I2F.F64.U16 R30, R2 ;  /* 0x00000002001e7312 */ /* 0x0040a20000101800 */
[----:B------:R-:W-:Y:S05]  /*b980*/  BRA `(.L_x_27461) ;  /* 0x0000000c00707947 */ /* 0x000fea0003800000 */
.L_x_27458:
        /* <DEDUP_REMOVED lines=9> */
.L_x_27463:
[----:B------:R-:W2:Y:S02]  /*ba20*/  LDG.E R2, desc[UR36][R2.64] ;  /* 0x0000002402027981 */ /* 0x000ea4000c1e1900 */
[----:B--2---:R0:W2:Y:S01]  /*ba30*/  I2F.F64 R30, R2 ;  /* 0x00000002001e7312 */ /* 0x0040a20000201c00 */
[----:B------:R-:W-:Y:S05]  /*ba40*/  BRA `(.L_x_27461) ;  /* 0x0000000c00407947 */ /* 0x000fea0003800000 */
.L_x_27462:
[----:B------:R-:W2:Y:S02]  /*ba50*/  LDG.E.U16 R2, desc[UR36][R2.64] ;  /* 0x0000002402027981 */ /* 0x000ea4000c1e1500 */
[----:B--2---:R0:W2:Y:S01]  /*ba60*/  I2F.F64.S16 R30, R2 ;  /* 0x00000002001e7312 */ /* 0x0040a20000101c00 */
[----:B------:R-:W-:Y:S05]  /*ba70*/  BRA `(.L_x_27461) ;  /* 0x0000000c00347947 */ /* 0x000fea0003800000 */
.L_x_27457:
        /* <DEDUP_REMOVED lines=10> */
.L_x_27465:
[----:B------:R-:W2:Y:S02]  /*bb20*/  LDG.E.U16 R0, desc[UR36][R2.64] ;  /* 0x0000002402007981 */ /* 0x000ea4000c1e1500 */
[----:B--2---:R-:W-:-:S05]  /*bb30*/  HADD2.F32 R0, -RZ, R0.H0_H0 ;  /* 0x20000000ff007230 */ /* 0x004fca0000004100 */
[----:B------:R-:W-:-:S04]  /*bb40*/  FMUL.FTZ R0, R0, 1 ;  /* 0x3f80000000007820 */ /* 0x000fc80000410000 */
[----:B------:R0:W2:Y:S01]  /*bb50*/  F2F.F64.F32 R30, R0 ;  /* 0x00000000001e7310 */ /* 0x0000a20000201800 */
[----:B------:R-:W-:Y:S05]  /*bb60*/  BRA `(.L_x_27461) ;  /* 0x0000000800f87947 */ /* 0x000fea0003800000 */
.L_x_27464:
        /* <DEDUP_REMOVED lines=10> */
.L_x_27467:
[----:B------:R-:W2:Y:S02]  /*bc10*/  LDG.E.U16 R2, desc[UR36][R2.64] ;  /* 0x0000002402027981 */ /* 0x000ea4000c1e1500 */
[----:B--2---:R-:W-:-:S05]  /*bc20*/  HADD2.F32 R0, -RZ, R2.H0_H0 ;  /* 0x20000002ff007230 */ /* 0x004fca0000004100 */
[----:B------:R-:W-:-:S04]  /*bc30*/  FMUL.FTZ R0, R0, 1 ;  /* 0x3f80000000007820 */ /* 0x000fc80000410000 */
[----:B------:R0:W2:Y:S01]  /*bc40*/  F2F.F64.F32 R30, R0 ;  /* 0x00000000001e7310 */ /* 0x0000a20000201800 */
[----:B------:R-:W-:Y:S05]  /*bc50*/  BRA `(.L_x_27461) ;  /* 0x0000000800bc7947 */ /* 0x000fea0003800000 */
.L_x_27466:
[----:B------:R0:W5:Y:S01]  /*bc60*/  LDG.E.64 R30, desc[UR36][R2.64] ;  /* 0x00000024021e7981 */ /* 0x000162000c1e1b00 */
[----:B------:R-:W-:Y:S05]  /*bc70*/  BRA `(.L_x_27461) ;  /* 0x0000000800b47947 */ /* 0x000fea0003800000 */
.L_x_27456:
        /* <DEDUP_REMOVED lines=13> */
.L_x_27470:
[----:B------:R0:W5:Y:S01]  /*bd50*/  LDG.E.64 R30, desc[UR36][R2.64] ;  /* 0x00000024021e7981 */ /* 0x000162000c1e1b00 */
[----:B------:R-:W-:Y:S05]  /*bd60*/  BRA `(.L_x_27461) ;  /* 0x0000000800787947 */ /* 0x000fea0003800000 */
.L_x_27469:
        /* <DEDUP_REMOVED lines=28> */
.L_x_27472:
        /* <DEDUP_REMOVED lines=15> */
.L_x_27471:
[----:B------:R-:W2:Y:S02]  /*c020*/  LDG.E.U16 R0, desc[UR36][R2.64] ;  /* 0x0000002402007981 */ /* 0x000ea4000c1e1500 */
[----:B--2---:R-:W-:-:S04]  /*c030*/  IMAD.U32 R0, R0, 0x10000, RZ ;  /* 0x0001000000007824 */ /* 0x004fc800078e00ff */
[----:B------:R-:W-:-:S04]  /*c040*/  FMUL.FTZ R0, R0, 1 ;  /* 0x3f80000000007820 */ /* 0x000fc80000410000 */
[----:B------:R0:W2:Y:S01]  /*c050*/  F2F.F64.F32 R30, R0 ;  /* 0x00000000001e7310 */ /* 0x0000a20000201800 */
[----:B------:R-:W-:Y:S05]  /*c060*/  BRA `(.L_x_27461) ;  /* 0x0000000400b87947 */ /* 0x000fea0003800000 */
.L_x_27468:
        /* <DEDUP_REMOVED lines=11> */
.L_x_27475:
        /* <DEDUP_REMOVED lines=21> */
.L_x_27479:
[----:B------:R-:W-:Y:S05]  /*c270*/  BSYNC B1 ;  /* 0x0000000000017941 */ /* 0x000fea0003800000 */
.L_x_27478:
[----:B------:R-:W-:Y:S01]  /*c280*/  LEA R3, R0, 0x3b800000, 0x17 ;  /* 0x3b80000000037811 */ /* 0x000fe200078eb8ff */
[----:B------:R-:W-:-:S05]  /*c290*/  IMAD.SHL.U32 R0, R2, 0x100000, RZ ;  /* 0x0010000002007824 */ /* 0x000fca00078e00ff */
[----:B------:R-:W-:-:S07]  /*c2a0*/  LOP3.LUT R0, R3, R0, R4, 0xfe, !PT ;  /* 0x0000000003007212 */ /* 0x000fce00078efe04 */
.L_x_27477:
[----:B------:R-:W-:Y:S05]  /*c2b0*/  BSYNC B0 ;  /* 0x0000000000007941 */ /* 0x000fea0003800000 */
.L_x_27476:
[----:B------:R-:W-:-:S04]  /*c2c0*/  FMUL.FTZ R0, R0, 1 ;  /* 0x3f80000000007820 */ /* 0x000fc80000410000 */
[----:B------:R0:W2:Y:S01]  /*c2d0*/  F2F.F64.F32 R30, R0 ;  /* 0x00000000001e7310 */ /* 0x0000a20000201800 */
[----:B------:R-:W-:Y:S05]  /*c2e0*/  BRA `(.L_x_27461) ;  /* 0x0000000400187947 */ /* 0x000fea0003800000 */
.L_x_27474:
        /* <DEDUP_REMOVED lines=21> */
.L_x_27483:
[----:B------:R-:W-:Y:S05]  /*c440*/  BSYNC B1 ;  /* 0x0000000000017941 */ /* 0x000fea0003800000 */
.L_x_27482:
[----:B------:R-:W-:Y:S01]  /*c450*/  LEA R3, R0, 0x37800000, 0x17 ;  /* 0x3780000000037811 */ /* 0x000fe200078eb8ff */
[----:B------:R-:W-:-:S05]  /*c460*/  IMAD.SHL.U32 R0, R2, 0x200000, RZ ;  /* 0x0020000002007824 */ /* 0x000fca00078e00ff */
[----:B------:R-:W-:-:S07]  /*c470*/  LOP3.LUT R0, R3, R0, R4, 0xfe, !PT ;  /* 0x0000000003007212 */ /* 0x000fce00078efe04 */
.L_x_27481:
[----:B------:R-:W-:Y:S05]  /*c480*/  BSYNC B0 ;  /* 0x0000000000007941 */ /* 0x000fea0003800000 */
.L_x_27480:
[----:B------:R-:W-:-:S04]  /*c490*/  FMUL.FTZ R0, R0, 1 ;  /* 0x3f80000000007820 */ /* 0x000fc80000410000 */
[----:B------:R0:W2:Y:S01]  /*c4a0*/  F2F.F64.F32 R30, R0 ;  /* 0x00000000001e7310 */ /* 0x0000a20000201800 */
[----:B------:R-:W-:Y:S05]  /*c4b0*/  BRA `(.L_x_27461) ;  /* 0x0000000000a47947 */ /* 0x000fea0003800000 */
.L_x_27473:
        /* <DEDUP_REMOVED lines=14> */
.L_x_27487:
[----:B------:R-:W-:Y:S05]  /*c5a0*/  BSYNC B0 ;  /* 0x0000000000007941 */ /* 0x000fea0003800000 */
.L_x_27486:
[----:B------:R-:W-:-:S04]  /*c5b0*/  FMUL.FTZ R0, R0, 1 ;  /* 0x3f80000000007820 */ /* 0x000fc80000410000 */
[----:B------:R0:W2:Y:S01]  /*c5c0*/  F2F.F64.F32 R30, R0 ;  /* 0x00000000001e7310 */ /* 0x0000a20000201800 */
[----:B------:R-:W-:Y:S05]  /*c5d0*/  BRA `(.L_x_27461) ;  /* 0x00000000005c7947 */ /* 0x000fea0003800000 */
.L_x_27460:
        /* <DEDUP_REMOVED lines=16> */
.L_x_27488:
[----:B------:R-:W-:Y:S01]  /*c6e0*/  CS2R R30, SRZ ;  /* 0x00000000001e7805 */ /* 0x000fe2000001ff00 */
[----:B------:R-:W-:Y:S06]  /*c6f0*/  BRA `(.L_x_27461) ;  /* 0x0000000000147947 */ /* 0x000fec0003800000 */
.L_x_27485:
[----:B------:R-:W2:Y:S02]  /*c700*/  LDG.E.64 R30, desc[UR36][R2.64] ;  /* 0x00000024021e7981 */ /* 0x000ea4000c1e1b00 */
[----:B--2---:R-:W0:Y:S01]  /*c710*/  I2F.F64.U64 R30, R30 ;  /* 0x0000001e001e7312 */ /* 0x004e220000301800 */
[----:B------:R-:W-:Y:S05]  /*c720*/  BRA `(.L_x_27461) ;  /* 0x0000000000087947 */ /* 0x000fea0003800000 */
.L_x_27484:
[----:B------:R-:W2:Y:S02]  /*c730*/  LDG.E R2, desc[UR36][R2.64] ;  /* 0x0000002402027981 */ /* 0x000ea4000c1e1900 */
[----:B--2---:R0:W2:Y:S02]  /*c740*/  I2F.F64.U32 R30, R2 ;  /* 0x00000002001e7312 */ /* 0x0040a40000201800 */
.L_x_27461:
        /* <DEDUP_REMOVED lines=19> */
.L_x_27492:
[----:B------:R-:W2:Y:S02]  /*c880*/  LDG.E.U8 R2, desc[UR36][R2.64] ;  /* 0x0000002402027981 */ /* 0x000ea4000c1e1100 */
[----:B--2---:R2:W0:Y:S01]  /*c890*/  I2F.F64.U16 R32, R2 ;  /* 0x0000000200207312 */ /* 0x0044220000101800 */
[----:B------:R-:W-:Y:S05]  /*c8a0*/  BRA `(.L_x_27494) ;  /* 0x0000000c00707947 */ /* 0x000fea0003800000 */
.L_x_27491:
        /* <DEDUP_REMOVED lines=9> */
.L_x_27496:
[----:B------:R-:W2:Y:S02]  /*c940*/  LDG.E R2, desc[UR36][R2.64] ;  /* 0x0000002402027981 */ /* 0x000ea4000c1e1900 */
[----:B--2---:R0:W1:Y:S01]  /*c950*/  I2F.F64 R32, R2 ;  /* 0x0000000200207312 */ /* 0x0040620000201c00 */
[----:B------:R-:W-:Y:S05]  /*c960*/  BRA `(.L_x_27494) ;  /* 0x0000000c00407947 */ /* 0x000fea0003800000 */
.L_x_27495:
[----:B------:R-:W2:Y:S02]  /*c970*/  LDG.E.U16 R2, desc[UR36][R2.64] ;  /* 0x0000002402027981 */ /* 0x000ea4000c1e1500 */
[----:B--2---:R0:W1:Y:S01]  /*c980*/  I2F.F64.S16 R32, R2 ;  /* 0x0000000200207312 */ /* 0x0040620000101c00 */
[----:B------:R-:W-:Y:S05]  /*c990*/  BRA `(.L_x_27494) ;  /* 0x0000000c00347947 */ /* 0x000fea0003800000 */
.L_x_27490:
        /* <DEDUP_REMOVED lines=10> */
.L_x_27498:
[----:B------:R-:W2:Y:S02]  /*ca40*/  LDG.E.U16 R0, desc[UR36][R2.64] ;  /* 0x0000002402007981 */ /* 0x000ea4000c1e1500 */
[----:B--2---:R-:W-:-:S05]  /*ca50*/  HADD2.F32 R0, -RZ, R0.H0_H0 ;  /* 0x20000000ff007230 */ /* 0x004fca0000004100 */
[----:B------:R-:W-:-:S04]  /*ca60*/  FMUL.FTZ R0, R0, 1 ;  /* 0x3f80000000007820 */ /* 0x000fc80000410000 */
[----:B------:R0:W1:Y:S01]  /*ca70*/  F2F.F64.F32 R32, R0 ;  /* 0x0000000000207310 */ /* 0x0000620000201800 */
[----:B------:R-:W-:Y:S05]  /*ca80*/  BRA `(.L_x_27494) ;  /* 0x0000000800f87947 */ /* 0x000fea0003800000 */
.L_x_27497:
        /* <DEDUP_REMOVED lines=10> */
.L_x_27500:
[----:B------:R-:W2:Y:S02]  /*cb30*/  LDG.E.U16 R2, desc[UR36][R2.64] ;  /* 0x0000002402027981 */ /* 0x000ea4000c1e1500 */
[----:B--2---:R-:W-:-:S05]  /*cb40*/  HADD2.F32 R0, -RZ, R2.H0_H0 ;  /* 0x20000002ff007230 */ /* 0x004fca0000004100 */
[----:B------:R-:W-:-:S04]  /*cb50*/  FMUL.FTZ R0, R0, 1 ;  /* 0x3f80000000007820 */ /* 0x000fc80000410000 */
[----:B------:R0:W1:Y:S01]  /*cb60*/  F2F.F64.F32 R32, R0 ;  /* 0x0000000000207310 */ /* 0x0000620000201800 */
[----:B------:R-:W-:Y:S05]  /*cb70*/  BRA `(.L_x_27494) ;  /* 0x0000000800bc7947 */ /* 0x000fea0003800000 */
.L_x_27499:
[----:B------:R0:W5:Y:S01]  /*cb80*/  LDG.E.64 R32, desc[UR36][R2.64] ;  /* 0x0000002402207981 */ /* 0x000162000c1e1b00 */
[----:B------:R-:W-:Y:S05]  /*cb90*/  BRA `(.L_x_27494) ;  /* 0x0000000800b47947 */ /* 0x000fea0003800000 */
.L_x_27489:
        /* <DEDUP_REMOVED lines=13> */
.L_x_27503:
[----:B------:R0:W5:Y:S01]  /*cc70*/  LDG.E.64 R32, desc[UR36][R2.64] ;  /* 0x0000002402207981 */ /* 0x000162000c1e1b00 */
[----:B------:R-:W-:Y:S05]  /*cc80*/  BRA `(.L_x_27494) ;  /* 0x0000000800787947 */ /* 0x000fea0003800000 */
.L_x_27502:
        /* <DEDUP_REMOVED lines=28> */
.L_x_27505:
        /* <DEDUP_REMOVED lines=15> */
.L_x_27504:
[----:B------:R-:W2:Y:S02]  /*cf40*/  LDG.E.U16 R0, desc[UR36][R2.64] ;  /* 0x0000002402007981 */ /* 0x000ea4000c1e1500 */
[----:B--2---:R-:W-:-:S04]  /*cf50*/  IMAD.U32 R0, R0, 0x10000, RZ ;  /* 0x0001000000007824 */ /* 0x004fc800078e00ff */
[----:B------:R-:W-:-:S04]  /*cf60*/  FMUL.FTZ R0, R0, 1 ;  /* 0x3f80000000007820 */ /* 0x000fc80000410000 */
[----:B------:R0:W1:Y:S01]  /*cf70*/  F2F.F64.F32 R32, R0 ;  /* 0x0000000000207310 */ /* 0x0000620000201800 */
[----:B------:R-:W-:Y:S05]  /*cf80*/  BRA `(.L_x_27494) ;  /* 0x0000000400b87947 */ /* 0x000fea0003800000 */
.L_x_27501:
        /* <DEDUP_REMOVED lines=11> */
.L_x_27508:
        /* <DEDUP_REMOVED lines=21> */
.L_x_27512:
[----:B------:R-:W-:Y:S05]  /*d190*/  BSYNC B1 ;  /* 0x0000000000017941 */ /* 0x000fea0003800000 */
.L_x_27511:
[----:B------:R-:W-:Y:S01]  /*d1a0*/  LEA R3, R0, 0x3b800000, 0x17 ;  /* 0x3b80000000037811 */ /* 0x000fe200078eb8ff */
[----:B------:R-:W-:-:S05]  /*d1b0*/  IMAD.SHL.U32 R0, R2, 0x100000, RZ ;  /* 0x0010000002007824 */ /* 0x000fca00078e00ff */
[----:B------:R-:W-:-:S07]  /*d1c0*/  LOP3.LUT R0, R3, R0, R4, 0xfe, !PT ;  /* 0x0000000003007212 */ /* 0x000fce00078efe04 */
.L_x_27510:
[----:B------:R-:W-:Y:S05]  /*d1d0*/  BSYNC B0 ;  /* 0x0000000000007941 */ /* 0x000fea0003800000 */
.L_x_27509:
[----:B------:R-:W-:-:S04]  /*d1e0*/  FMUL.FTZ R0, R0, 1 ;  /* 0x3f80000000007820 */ /* 0x000fc80000410000 */
[----:B------:R0:W1:Y:S01]  /*d1f0*/  F2F.F64.F32 R32, R0 ;  /* 0x0000000000207310 */ /* 0x0000620000201800 */
[----:B------:R-:W-:Y:S05]  /*d200*/  BRA `(.L_x_27494) ;  /* 0x0000000400187947 */ /* 0x000fea0003800000 */
.L_x_27507:
        /* <DEDUP_REMOVED lines=21> */
.L_x_27516:
[----:B------:R-:W-:Y:S05]  /*d360*/  BSYNC B1 ;  /* 0x0000000000017941 */ /* 0x000fea0003800000 */
.L_x_27515:
[----:B------:R-:W-:Y:S01]  /*d370*/  LEA R3, R0, 0x37800000, 0x17 ;  /* 0x3780000000037811 */ /* 0x000fe200078eb8ff */
[----:B------:R-:W-:-:S05]  /*d380*/  IMAD.SHL.U32 R0, R2, 0x200000, RZ ;  /* 0x0020000002007824 */ /* 0x000fca00078e00ff */
[----:B------:R-:W-:-:S07]  /*d390*/  LOP3.LUT R0, R3, R0, R4, 0xfe, !PT ;  /* 0x0000000003007212 */ /* 0x000fce00078efe04 */
.L_x_27514:
[----:B------:R-:W-:Y:S05]  /*d3a0*/  BSYNC B0 ;  /* 0x0000000000007941 */ /* 0x000fea0003800000 */
.L_x_27513:
[----:B------:R-:W-:-:S04]  /*d3b0*/  FMUL.FTZ R0, R0, 1 ;  /* 0x3f80000000007820 */ /* 0x000fc80000410000 */
[----:B------:R0:W1:Y:S01]  /*d3c0*/  F2F.F64.F32 R32, R0 ;  /* 0x0000000000207310 */ /* 0x0000620000201800 */
[----:B------:R-:W-:Y:S05]  /*d3d0*/  BRA `(.L_x_27494) ;  /* 0x0000000000a47947 */ /* 0x000fea0003800000 */
.L_x_27506:
        /* <DEDUP_REMOVED lines=14> */
.L_x_27520:
[----:B------:R-:W-:Y:S05]  /*d4c0*/  BSYNC B0 ;  /* 0x0000000000007941 */ /* 0x000fea0003800000 */
.L_x_27519:
[----:B------:R-:W-:-:S04]  /*d4d0*/  FMUL.FTZ R0, R0, 1 ;  /* 0x3f80000000007820 */ /* 0x000fc80000410000 */
[----:B------:R0:W1:Y:S01]  /*d4e0*/  F2F.F64.F32 R32, R0 ;  /* 0x0000000000207310 */ /* 0x0000620000201800 */
[----:B------:R-:W-:Y:S05]  /*d4f0*/  BRA `(.L_x_27494) ;  /* 0x00000000005c7947 */ /* 0x000fea0003800000 */
.L_x_27493:
        /* <DEDUP_REMOVED lines=16> */
.L_x_27521:
[----:B------:R-:W-:Y:S01]  /*d600*/  CS2R R32, SRZ ;  /* 0x0000000000207805 */ /* 0x000fe2000001ff00 */
[----:B------:R-:W-:Y:S06]  /*d610*/  BRA `(.L_x_27494) ;  /* 0x0000000000147947 */ /* 0x000fec0003800000 */
.L_x_27518:
[----:B------:R-:W2:Y:S02]  /*d620*/  LDG.E.64 R32, desc[UR36][R2.64] ;  /* 0x0000002402207981 */ /* 0x000ea4000c1e1b00 */
[----:B--2---:R-:W0:Y:S01]  /*d630*/  I2F.F64.U64 R32, R32 ;  /* 0x0000002000207312 */ /* 0x004e220000301800 */
[----:B------:R-:W-:Y:S05]  /*d640*/  BRA `(.L_x_27494) ;  /* 0x0000000000087947 */ /* 0x000fea0003800000 */
.L_x_27517:
[----:B------:R-:W2:Y:S02]  /*d650*/  LDG.E R2, desc[UR36][R2.64] ;  /* 0x0000002402027981 */ /* 0x000ea4000c1e1900 */
[----:B--2---:R0:W1:Y:S02]  /*d660*/  I2F.F64.U32 R32, R2 ;  /* 0x0000000200207312 */ /* 0x0040640000201800 */
.L_x_27494:
        /* <DEDUP_REMOVED lines=19> */
.L_x_27525:
[----:B------:R-:W2:Y:S02]  /*d7a0*/  LDG.E.U8 R2, desc[UR36][R2.64] ;  /* 0x0000002402027981 */ /* 0x000ea4000c1e1100 */
[----:B--2---:R0:W2:Y:S01]  /*d7b0*/  I2F.F64.U16 R34, R2 ;  /* 0x0000000200227312 */ /* 0x0040a20000101800 */
[----:B------:R-:W-:Y:S05]  /*d7c0*/  BRA `(.L_x_27527) ;  /* 0x0000000c00707947 */ /* 0x000fea0003800000 */
.L_x_27524:
        /* <DEDUP_REMOVED lines=9> */
.L_x_27529:
[----:B------:R-:W2:Y:S02]  /*d860*/  LDG.E R2, desc[UR36][R2.64] ;  /* 0x0000002402027981 */ /* 0x000ea4000c1e1900 */
[----:B--2---:R0:W2:Y:S01]  /*d870*/  I2F.F64 R34, R2 ;  /* 0x0000000200227312 */ /* 0x0040a20000201c00 */
[----:B------:R-:W-:Y:S05]  /*d880*/  BRA `(.L_x_27527) ;  /* 0x0000000c00407947 */ /* 0x000fea0003800000 */
.L_x_27528:
[----:B------:R-:W2:Y:S02]  /*d890*/  LDG.E.U16 R2, desc[UR36][R2.64] ;  /* 0x0000002402027981 */ /* 0x000ea4000c1e1500 */
[----:B--2---:R0:W2:Y:S01]  /*d8a0*/  I2F.F64.S16 R34, R2 ;  /* 0x0000000200227312 */ /* 0x0040a20000101c00 */
[----:B------:R-:W-:Y:S05]  /*d8b0*/  BRA `(.L_x_27527) ;  /* 0x0000000c00347947 */ /* 0x000fea0003800000 */
.L_x_27523:
        /* <DEDUP_REMOVED lines=10> */
.L_x_27531:
[----:B------:R-:W2:Y:S02]  /*d960*/  LDG.E.U16 R0, desc[UR36][R2.64] ;  /* 0x0000002402007981 */ /* 0x000ea4000c1e1500 */
[----:B--2---:R-:W-:-:S05]  /*d970*/  HADD2.F32 R0, -RZ, R0.H0_H0 ;  /* 0x20000000ff007230 */ /* 0x004fca0000004100 */
[----:B------:R-:W-:-:S04]  /*d980*/  FMUL.FTZ R0, R0, 1 ;  /* 0x3f80000000007820 */ /* 0x000fc80000410000 */
[----:B------:R0:W2:Y:S01]  /*d990*/  F2F.F64.F32 R34, R0 ;  /* 0x0000000000227310 */ /* 0x0000a20000201800 */
[----:B------:R-:W-:Y:S05]  /*d9a0*/  BRA `(.L_x_27527) ;  /* 0x0000000800f87947 */ /* 0x000fea0003800000 */
.L_x_27530:
        /* <DEDUP_REMOVED lines=10> */
.L_x_27533:
[----:B------:R-:W2:Y:S02]  /*da50*/  LDG.E.U16 R2, desc[UR36][R2.64] ;  /* 0x0000002402027981 */ /* 0x000ea4000c1e1500 */
[----:B--2---:R-:W-:-:S05]  /*da60*/  HADD2.F32 R0, -RZ, R2.H0_H0 ;  /* 0x20000002ff007230 */ /* 0x004fca0000004100 */
[----:B------:R-:W-:-:S04]  /*da70*/  FMUL.FTZ R0, R0, 1 ;  /* 0x3f80000000007820 */ /* 0x000fc80000410000 */
[----:B------:R0:W2:Y:S01]  /*da80*/  F2F.F64.F32 R34, R0 ;  /* 0x0000000000227310 */ /* 0x0000a20000201800 */
[----:B------:R-:W-:Y:S05]  /*da90*/  BRA `(.L_x_27527) ;  /* 0x0000000800bc7947 */ /* 0x000fea0003800000 */
.L_x_27532:
[----:B------:R0:W5:Y:S01]  /*daa0*/  LDG.E.64 R34, desc[UR36][R2.64] ;  /* 0x0000002402227981 */ /* 0x000162000c1e1b00 */
[----:B------:R-:W-:Y:S05]  /*dab0*/  BRA `(.L_x_27527) ;  /* 0x0000000800b47947 */ /* 0x000fea0003800000 */
.L_x_27522:
        /* <DEDUP_REMOVED lines=13> */
.L_x_27536:
[----:B------:R0:W5:Y:S01]  /*db90*/  LDG.E.64 R34, desc[UR36][R2.64] ;  /* 0x0000002402227981 */ /* 0x000162000c1e1b00 */
[----:B------:R-:W-:Y:S05]  /*dba0*/  BRA `(.L_x_27527) ;  /* 0x0000000800787947 */ /* 0x000fea0003800000 */
.L_x_27535:
        /* <DEDUP_REMOVED lines=28> */
.L_x_27538:
        /* <DEDUP_REMOVED lines=15> */
.L_x_27537:
[----:B------:R-:W2:Y:S02]  /*de60*/  LDG.E.U16 R0, desc[UR36][R2.64] ;  /* 0x0000002402007981 */ /* 0x000ea4000c1e1500 */
[----:B--2---:R-:W-:-:S04]  /*de70*/  IMAD.U32 R0, R0, 0x10000, RZ ;  /* 0x0001000000007824 */ /* 0x004fc800078e00ff */
[----:B------:R-:W-:-:S04]  /*de80*/  FMUL.FTZ R0, R0, 1 ;  /* 0x3f80000000007820 */ /* 0x000fc80000410000 */
[----:B------:R0:W2:Y:S01]  /*de90*/  F2F.F64.F32 R34, R0 ;  /* 0x0000000000227310 */ /* 0x0000a20000201800 */
[----:B------:R-:W-:Y:S05]  /*dea0*/  BRA `(.L_x_27527) ;  /* 0x0000000400b87947 */ /* 0x000fea0003800000 */
.L_x_27534:
        /* <DEDUP_REMOVED lines=11> */
.L_x_27541:
        /* <DEDUP_REMOVED lines=21> */
.L_x_27545:
[----:B------:R-:W-:Y:S05]  /*e0b0*/  BSYNC B1 ;  /* 0x0000000000017941 */ /* 0x000fea0003800000 */
.L_x_27544:
[----:B------:R-:W-:Y:S01]  /*e0c0*/  LEA R3, R0, 0x3b800000, 0x17 ;  /* 0x3b80000000037811 */ /* 0x000fe200078eb8ff */
[----:B------:R-:W-:-:S05]  /*e0d0*/  IMAD.SHL.U32 R0, R2, 0x100000, RZ ;  /* 0x0010000002007824 */ /* 0x000fca00078e00ff */
[----:B------:R-:W-:-:S07]  /*e0e0*/  LOP3.LUT R0, R3, R0, R4, 0xfe, !PT ;  /* 0x0000000003007212 */ /* 0x000fce00078efe04 */
.L_x_27543:
[----:B------:R-:W-:Y:S05]  /*e0f0*/  BSYNC B0 ;  /* 0x0000000000007941 */ /* 0x000fea0003800000 */
.L_x_27542:
[----:B------:R-:W-:-:S04]  /*e100*/  FMUL.FTZ R0, R0, 1 ;  /* 0x3f80000000007820 */ /* 0x000fc80000410000 */
[----:B------:R0:W2:Y:S01]  /*e110*/  F2F.F64.F32 R34, R0 ;  /* 0x0000000000227310 */ /* 0x0000a20000201800 */
[----:B------:R-:W-:Y:S05]  /*e120*/  BRA `(.L_x_27527) ;  /* 0x0000000400187947 */ /* 0x000fea0003800000 */
.L_x_27540:
        /* <DEDUP_REMOVED lines=21> */
.L_x_27549:
[----:B------:R-:W-:Y:S05]  /*e280*/  BSYNC B1 ;  /* 0x0000000000017941 */ /* 0x000fea0003800000 */
.L_x_27548:
[----:B------:R-:W-:Y:S01]  /*e290*/  LEA R3, R0, 0x37800000, 0x17 ;  /* 0x3780000000037811 */ /* 0x000fe200078eb8ff */
[----:B------:R-:W-:-:S05]  /*e2a0*/  IMAD.SHL.U32 R0, R2, 0x200000, RZ ;  /* 0x0020000002007824 */ /* 0x000fca00078e00ff */
[----:B------:R-:W-:-:S07]  /*e2b0*/  LOP3.LUT R0, R3, R0, R4, 0xfe, !PT ;  /* 0x0000000003007212 */ /* 0x000fce00078efe04 */
.L_x_27547:
[----:B------:R-:W-:Y:S05]  /*e2c0*/  BSYNC B0 ;  /* 0x0000000000007941 */ /* 0x000fea0003800000 */
.L_x_27546:
[----:B------:R-:W-:-:S04]  /*e2d0*/  FMUL.FTZ R0, R0, 1 ;  /* 0x3f80000000007820 */ /* 0x000fc80000410000 */
[----:B------:R0:W2:Y:S01]  /*e2e0*/  F2F.F64.F32 R34, R0 ;  /* 0x0000000000227310 */ /* 0x0000a20000201800 */
[----:B------:R-:W-:Y:S05]  /*e2f0*/  BRA `(.L_x_27527) ;  /* 0x0000000000a47947 */ /* 0x000fea0003800000 */
.L_x_27539:
        /* <DEDUP_REMOVED lines=14> */
.L_x_27553:
[----:B------:R-:W-:Y:S05]  /*e3e0*/  BSYNC B0 ;  /* 0x0000000000007941 */ /* 0x000fea0003800000 */
.L_x_27552:
[----:B------:R-:W-:-:S04]  /*e3f0*/  FMUL.FTZ R0, R0, 1 ;  /* 0x3f80000000007820 */ /* 0x000fc80000410000 */
[----:B------:R0:W2:Y:S01]  /*e400*/  F2F.F64.F32 R34, R0 ;  /* 0x0000000000227310 */ /* 0x0000a20000201800 */
[----:B------:R-:W-:Y:S05]  /*e410*/  BRA `(.L_x_27527) ;  /* 0x00000000005c7947 */ /* 0x000fea0003800000 */
.L_x_27526:
        /* <DEDUP_REMOVED lines=16> */
.L_x_27554:
[----:B------:R-:W-:Y:S01]  /*e520*/  CS2R R34, SRZ ;  /* 0x0000000000227805 */ /* 0x000fe2000001ff00 */
[----:B------:R-:W-:Y:S06]  /*e530*/  BRA `(.L_x_27527) ;  /* 0x0000000000147947 */ /* 0x000fec0003800000 */
.L_x_27551:
[----:B------:R-:W2:Y:S02]  /*e540*/  LDG.E.64 R34, desc[UR36][R2.64] ;  /* 0x0000002402227981 */ /* 0x000ea4000c1e1b00 */
[----:B--2---:R-:W0:Y:S01]  /*e550*/  I2F.F64.U64 R34, R34 ;  /* 0x0000002200227312 */ /* 0x004e220000301800 */
[----:B------:R-:W-:Y:S05]  /*e560*/  BRA `(.L_x_27527) ;  /* 0x0000000000087947 */ /* 0x000fea0003800000 */
.L_x_27550:
[----:B------:R-:W2:Y:S02]  /*e570*/  LDG.E R2, desc[UR36][R2.64] ;  /* 0x0000002402027981 */ /* 0x000ea4000c1e1900 */
[----:B--2---:R0:W2:Y:S02]  /*e580*/  I2F.F64.U32 R34, R2 ;  /* 0x0000000200227312 */ /* 0x0040a40000201800 */
.L_x_27527:
[----:B------:R-:W-:-:S07]  /*e590*/  VIADD R58, R58, 0x80 ;  /* 0x000000803a3a7836 */ /* 0x000fce0000000000 */
.L_x_27389:
[----:B------:R-:W-:Y:S05]  /*e5a0*/  BSYNC B6 ;  /* 0x0000000000067941 */ /* 0x000fea0003800000 */
.L_x_27388:
[----:B------:R-:W-:Y:S01]  /*e5b0*/  ISETP.GE.AND P0, PT, R58, R59, PT ;  /* 0x0000003b3a00720c */ /* 0x000fe20003f06270 */
[----:B------:R-:W-:Y:S01]  /*e5c0*/  BSSY B6, `(.L_x_27555) ;  /* 0x00004c4000067945 */ /* 0x000fe20003800000 */
[----:B--2---:R-:W-:Y:S02]  /*e5d0*/  CS2R R36, SRZ ;  /* 0x0000000000247805 */ /* 0x004fe4000001ff00 */
[----:B01----:R-:W-:Y:S02]  /*e5e0*/  CS2R R38, SRZ ;  /* 0x0000000000267805 */ /* 0x003fe4000001ff00 */
[----:B------:R-:W-:Y:S02]  /*e5f0*/  CS2R R40, SRZ ;  /* 0x0000000000287805 */ /* 0x000fe4000001ff00 */
[----:B------:R-:W-:-:S05]  /*e600*/  CS2R R42, SRZ ;  /* 0x00000000002a7805 */ /* 0x000fca000001ff00 */
        /* <DEDUP_REMOVED lines=21> */
.L_x_27560:
[----:B------:R-:W2:Y:S02]  /*e760*/  LDG.E.U8 R2, desc[UR36][R2.64] ;  /* 0x0000002402027981 */ /* 0x000ea4000c1e1100 */
[----:B--2---:R0:W1:Y:S01]  /*e770*/  I2F.F64.U16 R36, R2 ;  /* 0x0000000200247312 */ /* 0x0040620000101800 */
[----:B------:R-:W-:Y:S05]  /*e780*/  BRA `(.L_x_27562) ;  /* 0x0000000c00707947 */ /* 0x000fea0003800000 */
.L_x_27559:
        /* <DEDUP_REMOVED lines=9> */
.L_x_27564:
[----:B------:R-:W2:Y:S02]  /*e820*/  LDG.E R2, desc[UR36][R2.64] ;  /* 0x0000002402027981 */ /* 0x000ea4000c1e1900 */
[----:B--2---:R0:W1:Y:S01]  /*e830*/  I2F.F64 R36, R2 ;  /* 0x0000000200247312 */ /* 0x0040620000201c00 */
[----:B------:R-:W-:Y:S05]  /*e840*/  BRA `(.L_x_27562) ;  /* 0x0000000c00407947 */ /* 0x000fea0003800000 */
.L_x_27563:
[----:B------:R-:W2:Y:S02]  /*e850*/  LDG.E.U16 R2, desc[UR36][R2.64] ;  /* 0x0000002402027981 */ /* 0x000ea4000c1e1500 */
[----:B--2---:R0:W1:Y:S01]  /*e860*/  I2F.F64.S16 R36, R2 ;  /* 0x0000000200247312 */ /* 0x0040620000101c00 */
[----:B------:R-:W-:Y:S05]  /*e870*/  BRA `(.L_x_27562) ;  /* 0x0000000c00347947 */ /* 0x000fea0003800000 */
.L_x_27558:
        /* <DEDUP_REMOVED lines=10> */
.L_x_27566:
[----:B------:R-:W2:Y:S02]  /*e920*/  LDG.E.U16 R0, desc[UR36][R2.64] ;  /* 0x0000002402007981 */ /* 0x000ea4000c1e1500 */
[----:B--2---:R-:W-:-:S05]  /*e930*/  HADD2.F32 R0, -RZ, R0.H0_H0 ;  /* 0x20000000ff007230 */ /* 0x004fca0000004100 */
[----:B------:R-:W-:-:S04]  /*e940*/  FMUL.FTZ R0, R0, 1 ;  /* 0x3f80000000007820 */ /* 0x000fc80000410000 */
[----:B------:R0:W1:Y:S01]  /*e950*/  F2F.F64.F32 R36, R0 ;  /* 0x0000000000247310 */ /* 0x0000620000201800 */
[----:B------:R-:W-:Y:S05]  /*e960*/  BRA `(.L_x_27562) ;  /* 0x0000000800f87947 */ /* 0x000fea0003800000 */
.L_x_27565:
        /* <DEDUP_REMOVED lines=10> */
.L_x_27568:
[----:B------:R-:W2:Y:S02]  /*ea10*/  LDG.E.U16 R2, desc[UR36][R2.64] ;  /* 0x0000002402027981 */ /* 0x000ea4000c1e1500 */
[----:B--2---:R-:W-:-:S05]  /*ea20*/  HADD2.F32 R0, -RZ, R2.H0_H0 ;  /* 0x20000002ff007230 */ /* 0x004fca0000004100 */
[----:B------:R-:W-:-:S04]  /*ea30*/  FMUL.FTZ R0, R0, 1 ;  /* 0x3f80000000007820 */ /* 0x000fc80000410000 */
[----:B------:R0:W1:Y:S01]  /*ea40*/  F2F.F64.F32 R36, R0 ;  /* 0x0000000000247310 */ /* 0x0000620000201800 */
[----:B------:R-:W-:Y:S05]  /*ea50*/  BRA `(.L_x_27562) ;  /* 0x0000000800bc7947 */ /* 0x000fea0003800000 */
.L_x_27567:
[----:B------:R0:W5:Y:S01]  /*ea60*/  LDG.E.64 R36, desc[UR36][R2.64] ;  /* 0x0000002402247981 */ /* 0x000162000c1e1b00 */
[----:B------:R-:W-:Y:S05]  /*ea70*/  BRA `(.L_x_27562) ;  /* 0x0000000800b47947 */ /* 0x000fea0003800000 */
.L_x_27557:
        /* <DEDUP_REMOVED lines=13> */
.L_x_27571:
[----:B------:R0:W5:Y:S01]  /*eb50*/  LDG.E.64 R36, desc[UR36][R2.64] ;  /* 0x0000002402247981 */ /* 0x000162000c1e1b00 */
[----:B------:R-:W-:Y:S05]  /*eb60*/  BRA `(.L_x_27562) ;  /* 0x0000000800787947 */ /* 0x000fea0003800000 */
.L_x_27570:
        /* <DEDUP_REMOVED lines=28> */
.L_x_27573:
        /* <DEDUP_REMOVED lines=15> */
.L_x_27572:
[----:B------:R-:W2:Y:S02]  /*ee20*/  LDG.E.U16 R0, desc[UR36][R2.64] ;  /* 0x0000002402007981 */ /* 0x000ea4000c1e1500 */
[----:B--2---:R-:W-:-:S04]  /*ee30*/  IMAD.U32 R0, R0, 0x10000, RZ ;  /* 0x0001000000007824 */ /* 0x004fc800078e00ff */
[----:B------:R-:W-:-:S04]  /*ee40*/  FMUL.FTZ R0, R0, 1 ;  /* 0x3f80000000007820 */ /* 0x000fc80000410000 */
[----:B------:R1:W2:Y:S01]  /*ee50*/  F2F.F64.F32 R36, R0 ;  /* 0x0000000000247310 */ /* 0x0002a20000201800 */
[----:B------:R-:W-:Y:S05]  /*ee60*/  BRA `(.L_x_27562) ;  /* 0x0000000400b87947 */ /* 0x000fea0003800000 */
.L_x_27569:
        /* <DEDUP_REMOVED lines=11> */
.L_x_27576:
        /* <DEDUP_REMOVED lines=21> */
.L_x_27580:
[----:B------:R-:W-:Y:S05]  /*f070*/  BSYNC B1 ;  /* 0x0000000000017941 */ /* 0x000fea0003800000 */
.L_x_27579:
[----:B------:R-:W-:Y:S01]  /*f080*/  LEA R3, R0, 0x3b800000, 0x17 ;  /* 0x3b80000000037811 */ /* 0x000fe200078eb8ff */
[----:B------:R-:W-:-:S05]  /*f090*/  IMAD.SHL.U32 R0, R2, 0x100000, RZ ;  /* 0x0010000002007824 */ /* 0x000fca00078e00ff */
[----:B------:R-:W-:-:S07]  /*f0a0*/  LOP3.LUT R0, R3, R0, R4, 0xfe, !PT ;  /* 0x0000000003007212 */ /* 0x000fce00078efe04 */
.L_x_27578:
[----:B------:R-:W-:Y:S05]  /*f0b0*/  BSYNC B0 ;  /* 0x0000000000007941 */ /* 0x000fea0003800000 */
.L_x_27577:
[----:B------:R-:W-:-:S04]  /*f0c0*/  FMUL.FTZ R0, R0, 1 ;  /* 0x3f80000000007820 */ /* 0x000fc80000410000 */
[----:B------:R0:W1:Y:S01]  /*f0d0*/  F2F.F64.F32 R36, R0 ;  /* 0x0000000000247310 */ /* 0x0000620000201800 */
[----:B------:R-:W-:Y:S05]  /*f0e0*/  BRA `(.L_x_27562) ;  /* 0x0000000400187947 */ /* 0x000fea0003800000 */
.L_x_27575:
        /* <DEDUP_REMOVED lines=21> */
.L_x_27584:
[----:B------:R-:W-:Y:S05]  /*f240*/  BSYNC B1 ;  /* 0x0000000000017941 */ /* 0x000fea0003800000 */
.L_x_27583:
[----:B------:R-:W-:Y:S01]  /*f250*/  LEA R3, R0, 0x37800000, 0x17 ;  /* 0x3780000000037811 */ /* 0x000fe200078eb8ff */
[----:B------:R-:W-:-:S05]  /*f260*/  IMAD.SHL.U32 R0, R2, 0x200000, RZ ;  /* 0x0020000002007824 */ /* 0x000fca00078e00ff */
[----:B------:R-:W-:-:S07]  /*f270*/  LOP3.LUT R0, R3, R0, R4, 0xfe, !PT ;  /* 0x0000000003007212 */ /* 0x000fce00078efe04 */
.L_x_27582:
[----:B------:R-:W-:Y:S05]  /*f280*/  BSYNC B0 ;  /* 0x0000000000007941 */ /* 0x000fea0003800000 */
.L_x_27581:
[----:B------:R-:W-:-:S04]  /*f290*/  FMUL.FTZ R0, R0, 1 ;  /* 0x3f80000000007820 */ /* 0x000fc80000410000 */
[----:B------:R0:W1:Y:S01]  /*f2a0*/  F2F.F64.F32 R36, R0 ;  /* 0x0000000000247310 */ /* 0x0000620000201800 */
[----:B------:R-:W-:Y:S05]  /*f2b0*/  BRA `(.L_x_27562) ;  /* 0x0000000000a47947 */ /* 0x000fea0003800000 */
.L_x_27574:
        /* <DEDUP_REMOVED lines=14> */
.L_x_27588:
[----:B------:R-:W-:Y:S05]  /*f3a0*/  BSYNC B0 ;  /* 0x0000000000007941 */ /* 0x000fea0003800000 */
.L_x_27587:
[----:B------:R-:W-:-:S04]  /*f3b0*/  FMUL.FTZ R0, R0, 1 ;  /* 0x3f80000000007820 */ /* 0x000fc80000410000 */
[----:B------:R0:W1:Y:S01]  /*f3c0*/  F2F.F64.F32 R36, R0 ;  /* 0x0000000000247310 */ /* 0x0000620000201800 */
[----:B------:R-:W-:Y:S05]  /*f3d0*/  BRA `(.L_x_27562) ;  /* 0x00000000005c7947 */ /* 0x000fea0003800000 */
.L_x_27561:
        /* <DEDUP_REMOVED lines=16> */
.L_x_27589:
[----:B------:R-:W-:Y:S01]  /*f4e0*/  CS2R R36, SRZ ;  /* 0x0000000000247805 */ /* 0x000fe2000001ff00 */
[----:B------:R-:W-:Y:S06]  /*f4f0*/  BRA `(.L_x_27562) ;  /* 0x0000000000147947 */ /* 0x000fec0003800000 */
.L_x_27586:
[----:B------:R-:W2:Y:S02]  /*f500*/  LDG.E.64 R36, desc[UR36][R2.64] ;  /* 0x0000002402247981 */ /* 0x000ea4000c1e1b00 */
[----:B--2---:R-:W0:Y:S01]  /*f510*/  I2F.F64.U64 R36, R36 ;  /* 0x0000002400247312 */ /* 0x004e220000301800 */
[----:B------:R-:W-:Y:S05]  /*f520*/  BRA `(.L_x_27562) ;  /* 0x0000000000087947 */ /* 0x000fea0003800000 */
.L_x_27585:
[----:B------:R-:W2:Y:S02]  /*f530*/  LDG.E R2, desc[UR36][R2.64] ;  /* 0x0000002402027981 */ /* 0x000ea4000c1e1900 */
[----:B--2---:R0:W1:Y:S02]  /*f540*/  I2F.F64.U32 R36, R2 ;  /* 0x0000000200247312 */ /* 0x0040640000201800 */
.L_x_27562:
[----:B0-----:R-:W1:Y:S01]  /*f550*/  LDC.U8 R4, c[0x0][0x24d] ;  /* 0x00009340ff047b82 */ /* 0x001e620000000000 */
[----:B------:R-:W-:Y:S02]  /*f560*/  ULDC UR4, c[0x0][0x258] ;  /* 0x0000960000047ab9 */ /* 0x000fe40000000800 */
[----:B------:R-:W-:-:S05]  /*f570*/  IMAD R5, R58, UR4, RZ ;  /* 0x000000043a057c24 */ /* 0x000fca000f8e02ff */
        /* <DEDUP_REMOVED lines=17> */
.L_x_27593:
[----:B------:R-:W2:Y:S02]  /*f690*/  LDG.E.U8 R2, desc[UR36][R2.64] ;  /* 0x0000002402027981 */ /* 0x000ea4000c1e1100 */
[----:B--2---:R0:W1:Y:S01]  /*f6a0*/  I2F.F64.U16 R38, R2 ;  /* 0x0000000200267312 */ /* 0x0040620000101800 */
[----:B------:R-:W-:Y:S05]  /*f6b0*/  BRA `(.L_x_27595) ;  /* 0x0000000c00707947 */ /* 0x000fea0003800000 */
.L_x_27592:
        /* <DEDUP_REMOVED lines=9> */
.L_x_27597:
[----:B------:R-:W2:Y:S02]  /*f750*/  LDG.E R2, desc[UR36][R2.64] ;  /* 0x0000002402027981 */ /* 0x000ea4000c1e1900 */
[----:B--2---:R0:W1:Y:S01]  /*f760*/  I2F.F64 R38, R2 ;  /* 0x0000000200267312 */ /* 0x0040620000201c00 */
[----:B------:R-:W-:Y:S05]  /*f770*/  BRA `(.L_x_27595) ;  /* 0x0000000c00407947 */ /* 0x000fea0003800000 */
.L_x_27596:
[----:B------:R-:W2:Y:S02]  /*f780*/  LDG.E.U16 R2, desc[UR36][R2.64] ;  /* 0x0000002402027981 */ /* 0x000ea4000c1e1500 */
[----:B--2---:R0:W1:Y:S01]  /*f790*/  I2F.F64.S16 R38, R2 ;  /* 0x0000000200267312 */ /* 0x0040620000101c00 */
[----:B------:R-:W-:Y:S05]  /*f7a0*/  BRA `(.L_x_27595) ;  /* 0x0000000c00347947 */ /* 0x000fea0003800000 */
.L_x_27591:
        /* <DEDUP_REMOVED lines=10> */
.L_x_27599:
[----:B------:R-:W2:Y:S02]  /*f850*/  LDG.E.U16 R0, desc[UR36][R2.64] ;  /* 0x0000002402007981 */ /* 0x000ea4000c1e1500 */
[----:B--2---:R-:W-:-:S05]  /*f860*/  HADD2.F32 R0, -RZ, R0.H0_H0 ;  /* 0x20000000ff007230 */ /* 0x004fca0000004100 */
[----:B------:R-:W-:-:S04]  /*f870*/  FMUL.FTZ R0, R0, 1 ;  /* 0x3f80000000007820 */ /* 0x000fc80000410000 */
[----:B------:R0:W1:Y:S01]  /*f880*/  F2F.F64.F32 R38, R0 ;  /* 0x0000000000267310 */ /* 0x0000620000201800 */
[----:B------:R-:W-:Y:S05]  /*f890*/  BRA `(.L_x_27595) ;  /* 0x0000000800f87947 */ /* 0x000fea0003800000 */
.L_x_27598:
        /* <DEDUP_REMOVED lines=10> */
.L_x_27601:
[----:B------:R-:W2:Y:S02]  /*f940*/  LDG.E.U16 R2, desc[UR36][R2.64] ;  /* 0x0000002402027981 */ /* 0x000ea4000c1e1500 */
[----:B--2---:R-:W-:-:S05]  /*f950*/  HADD2.F32 R0, -RZ, R2.H0_H0 ;  /* 0x20000002ff007230 */ /* 0x004fca0000004100 */
[----:B------:R-:W-:-:S04]  /*f960*/  FMUL.FTZ R0, R0, 1 ;  /* 0x3f80000000007820 */ /* 0x000fc80000410000 */
[----:B------:R0:W1:Y:S01]  /*f970*/  F2F.F64.F32 R38, R0 ;  /* 0x0000000000267310 */ /* 0x0000620000201800 */
[----:B------:R-:W-:Y:S05]  /*f980*/  BRA `(.L_x_27595) ;  /* 0x0000000800bc7947 */ /* 0x000fea0003800000 */
.L_x_27600:
[----:B------:R0:W5:Y:S01]  /*f990*/  LDG.E.64 R38, desc[UR36][R2.64] ;  /* 0x0000002402267981 */ /* 0x000162000c1e1b00 */
[----:B------:R-:W-:Y:S05]  /*f9a0*/  BRA `(.L_x_27595) ;  /* 0x0000000800b47947 */ /* 0x000fea0003800000 */
.L_x_27590:
        /* <DEDUP_REMOVED lines=13> */
.L_x_27604:
[----:B------:R0:W5:Y:S01]  /*fa80*/  LDG.E.64 R38, desc[UR36][R2.64] ;  /* 0x0000002402267981 */ /* 0x000162000c1e1b00 */
[----:B------:R-:W-:Y:S05]  /*fa90*/  BRA `(.L_x_27595) ;  /* 0x0000000800787947 */ /* 0x000fea0003800000 */
.L_x_27603:
        /* <DEDUP_REMOVED lines=28> */
.L_x_27606:
        /* <DEDUP_REMOVED lines=15> */
.L_x_27605:
[----:B------:R-:W2:Y:S02]  /*fd50*/  LDG.E.U16 R0, desc[UR36][R2.64] ;  /* 0x0000002402007981 */ /* 0x000ea4000c1e1500 */
[----:B--2---:R-:W-:-:S04]  /*fd60*/  IMAD.U32 R0, R0, 0x10000, RZ ;  /* 0x0001000000007824 */ /* 0x004fc800078e00ff */
[----:B------:R-:W-:-:S04]  /*fd70*/  FMUL.FTZ R0, R0, 1 ;  /* 0x3f80000000007820 */ /* 0x000fc80000410000 */
[----:B------:R0:W1:Y:S01]  /*fd80*/  F2F.F64.F32 R38, R0 ;  /* 0x0000000000267310 */ /* 0x0000620000201800 */
[----:B------:R-:W-:Y:S05]  /*fd90*/  BRA `(.L_x_27595) ;  /* 0x0000000400b87947 */ /* 0x000fea0003800000 */
.L_x_27602:
        /* <DEDUP_REMOVED lines=11> */
.L_x_27609:
        /* <DEDUP_REMOVED lines=21> */
.L_x_27613:
[----:B------:R-:W-:Y:S05]  /*ffa0*/  BSYNC B1 ;  /* 0x0000000000017941 */ /* 0x000fea0003800000 */
.L_x_27612:
[----:B------:R-:W-:Y:S01]  /*ffb0*/  LEA R3, R0, 0x3b800000, 0x17 ;  /* 0x3b80000000037811 */ /* 0x000fe200078eb8ff */
[----:B------:R-:W-:-:S05]  /*ffc0*/  IMAD.SHL.U32 R0, R2, 0x100000, RZ ;  /* 0x0010000002007824 */ /* 0x000fca00078e00ff */
[----:B------:R-:W-:-:S07]  /*ffd0*/  LOP3.LUT R0, R3, R0, R4, 0xfe, !PT ;  /* 0x0000000003007212 */ /* 0x000fce00078efe04 */
.L_x_27611:
[----:B------:R-:W-:Y:S05]  /*ffe0*/  BSYNC B0 ;  /* 0x0000000000007941 */ /* 0x000fea0003800000 */
.L_x_27610:
[----:B------:R-:W-:-:S04]  /*fff0*/  FMUL.FTZ R0, R0, 1 ;  /* 0x3f80000000007820 */ /* 0x000fc80000410000 */
[----:B------:R2:W0:Y:S01]  /*10000*/  F2F.F64.F32 R38, R0 ;  /* 0x0000000000267310 */ /* 0x0004220000201800 */
[----:B------:R-:W-:Y:S05]  /*10010*/  BRA `(.L_x_27595) ;  /* 0x0000000400187947 */ /* 0x000fea0003800000 */
.L_x_27608:
        /* <DEDUP_REMOVED lines=21> */
.L_x_27617:
[----:B------:R-:W-:Y:S05]  /*10170*/  BSYNC B1 ;  /* 0x0000000000017941 */ /* 0x000fea0003800000 */
.L_x_27616:
[----:B------:R-:W-:Y:S01]  /*10180*/  LEA R3, R0, 0x37800000, 0x17 ;  /* 0x3780000000037811 */ /* 0x000fe200078eb8ff */
[----:B------:R-:W-:-:S05]  /*10190*/  IMAD.SHL.U32 R0, R2, 0x200000, RZ ;  /* 0x0020000002007824 */ /* 0x000fca00078e00ff */
[----:B------:R-:W-:-:S07]  /*101a0*/  LOP3.LUT R0, R3, R0, R4, 0xfe, !PT ;  /* 0x0000000003007212 */ /* 0x000fce00078efe04 */
.L_x_27615:
[----:B------:R-:W-:Y:S05]  /*101b0*/  BSYNC B0 ;  /* 0x0000000000007941 */ /* 0x000fea0003800000 */
.L_x_27614:
[----:B------:R-:W-:-:S04]  /*101c0*/  FMUL.FTZ R0, R0, 1 ;  /* 0x3f80000000007820 */ /* 0x000fc80000410000 */
[----:B------:R0:W1:Y:S01]  /*101d0*/  F2F.F64.F32 R38, R0 ;  /* 0x0000000000267310 */ /* 0x0000620000201800 */
[----:B------:R-:W-:Y:S05]  /*101e0*/  BRA `(.L_x_27595) ;  /* 0x0000000000a47947 */ /* 0x000fea0003800000 */
.L_x_27607:
        /* <DEDUP_REMOVED lines=14> */
.L_x_27621:
[----:B------:R-:W-:Y:S05]  /*102d0*/  BSYNC B0 ;  /* 0x0000000000007941 */ /* 0x000fea0003800000 */
.L_x_27620:
[----:B------:R-:W-:-:S04]  /*102e0*/  FMUL.FTZ R0, R0, 1 ;  /* 0x3f80000000007820 */ /* 0x000fc80000410000 */
[----:B------:R0:W1:Y:S01]  /*102f0*/  F2F.F64.F32 R38, R0 ;  /* 0x0000000000267310 */ /* 0x0000620000201800 */
[----:B------:R-:W-:Y:S05]  /*10300*/  BRA `(.L_x_27595) ;  /* 0x00000000005c7947 */ /* 0x000fea0003800000 */
.L_x_27594:
        /* <DEDUP_REMOVED lines=16> */
.L_x_27622:
[----:B------:R-:W-:Y:S01]  /*10410*/  CS2R R38, SRZ ;  /* 0x0000000000267805 */ /* 0x000fe2000001ff00 */
[----:B------:R-:W-:Y:S06]  /*10420*/  BRA `(.L_x_27595) ;  /* 0x0000000000147947 */ /* 0x000fec0003800000 */
.L_x_27619:
[----:B------:R-:W2:Y:S02]  /*10430*/  LDG.E.64 R38, desc[UR36][R2.64] ;  /* 0x0000002402267981 */ /* 0x000ea4000c1e1b00 */
[----:B--2---:R-:W0:Y:S01]  /*10440*/  I2F.F64.U64 R38, R38 ;  /* 0x0000002600267312 */ /* 0x004e220000301800 */
[----:B------:R-:W-:Y:S05]  /*10450*/  BRA `(.L_x_27595) ;  /* 0x0000000000087947 */ /* 0x000fea0003800000 */
.L_x_27618:
[----:B------:R-:W2:Y:S02]  /*10460*/  LDG.E R2, desc[UR36][R2.64] ;  /* 0x0000002402027981 */ /* 0x000ea4000c1e1900 */
[----:B--2---:R0:W1:Y:S02]  /*10470*/  I2F.F64.U32 R38, R2 ;  /* 0x0000000200267312 */ /* 0x0040640000201800 */
.L_x_27595:
[----:B0-----:R-:W2:Y:S01]  /*10480*/  LDC.U8 R4, c[0x0][0x24e] ;  /* 0x00009380ff047b82 */ /* 0x001ea20000000000 */
[----:B------:R-:W-:Y:S02]  /*10490*/  ULDC UR4, c[0x0][0x25c] ;  /* 0x0000970000047ab9 */ /* 0x000fe40000000800 */
[----:B------:R-:W-:-:S05]  /*104a0*/  IMAD R5, R58, UR4, RZ ;  /* 0x000000043a057c24 */ /* 0x000fca000f8e02ff */
[----:B------:R-:W0:Y:S01]  /*104b0*/  LDC.64 R2, c[0x0][0x230] ;  /* 0x00008c00ff027b82 */ /* 0x000e220000000a00 */
        /* <DEDUP_REMOVED lines=16> */
.L_x_27626:
[----:B------:R-:W2:Y:S02]  /*105c0*/  LDG.E.U8 R2, desc[UR36][R2.64] ;  /* 0x0000002402027981 */ /* 0x000ea4000c1e1100 */
[----:B--2---:R0:W2:Y:S01]  /*105d0*/  I2F.F64.U16 R40, R2 ;  /* 0x0000000200287312 */ /* 0x0040a20000101800 */
[----:B------:R-:W-:Y:S05]  /*105e0*/  BRA `(.L_x_27628) ;  /* 0x0000000c00707947 */ /* 0x000fea0003800000 */
.L_x_27625:
        /* <DEDUP_REMOVED lines=9> */
.L_x_27630:
[----:B------:R-:W2:Y:S02]  /*10680*/  LDG.E R2, desc[UR36][R2.64] ;  /* 0x0000002402027981 */ /* 0x000ea4000c1e1900 */
[----:B--2---:R0:W2:Y:S01]  /*10690*/  I2F.F64 R40, R2 ;  /* 0x0000000200287312 */ /* 0x0040a20000201c00 */
[----:B------:R-:W-:Y:S05]  /*106a0*/  BRA `(.L_x_27628) ;  /* 0x0000000c00407947 */ /* 0x000fea0003800000 */
.L_x_27629:
[----:B------:R-:W2:Y:S02]  /*106b0*/  LDG.E.U16 R2, desc[UR36][R2.64] ;  /* 0x0000002402027981 */ /* 0x000ea4000c1e1500 */
[----:B--2---:R0:W2:Y:S01]  /*106c0*/  I2F.F64.S16 R40, R2 ;  /* 0x0000000200287312 */ /* 0x0040a20000101c00 */
[----:B------:R-:W-:Y:S05]  /*106d0*/  BRA `(.L_x_27628) ;  /* 0x0000000c00347947 */ /* 0x000fea0003800000 */
.L_x_27624:
        /* <DEDUP_REMOVED lines=10> */
.L_x_27632:
[----:B------:R-:W2:Y:S02]  /*10780*/  LDG.E.U16 R0, desc[UR36][R2.64] ;  /* 0x0000002402007981 */ /* 0x000ea4000c1e1500 */
[----:B--2---:R-:W-:-:S05]  /*10790*/  HADD2.F32 R0, -RZ, R0.H0_H0 ;  /* 0x20000000ff007230 */ /* 0x004fca0000004100 */
[----:B------:R-:W-:-:S04]  /*107a0*/  FMUL.FTZ R0, R0, 1 ;  /* 0x3f80000000007820 */ /* 0x000fc80000410000 */
[----:B------:R0:W2:Y:S01]  /*107b0*/  F2F.F64.F32 R40, R0 ;  /* 0x0000000000287310 */ /* 0x0000a20000201800 */
[----:B------:R-:W-:Y:S05]  /*107c0*/  BRA `(.L_x_27628) ;  /* 0x0000000800f87947 */ /* 0x000fea0003800000 */
.L_x_27631:
        /* <DEDUP_REMOVED lines=10> */
.L_x_27634:
[----:B------:R-:W2:Y:S02]  /*10870*/  LDG.E.U16 R2, desc[UR36][R2.64] ;  /* 0x0000002402027981 */ /* 0x000ea4000c1e1500 */
[----:B--2---:R-:W-:-:S05]  /*10880*/  HADD2.F32 R0, -RZ, R2.H0_H0 ;  /* 0x20000002ff007230 */ /* 0x004fca0000004100 */
[----:B------:R-:W-:-:S04]  /*10890*/  FMUL.FTZ R0, R0, 1 ;  /* 0x3f80000000007820 */ /* 0x000fc80000410000 */
[----:B------:R0:W2:Y:S01]  /*108a0*/  F2F.F64.F32 R40, R0 ;  /* 0x0000000000287310 */ /* 0x0000a20000201800 */
[----:B------:R-:W-:Y:S05]  /*108b0*/  BRA `(.L_x_27628) ;  /* 0x0000000800bc7947 */ /* 0x000fea0003800000 */
.L_x_27633:
[----:B------:R0:W5:Y:S01]  /*108c0*/  LDG.E.64 R40, desc[UR36][R2.64] ;  /* 0x0000002402287981 */ /* 0x000162000c1e1b00 */
[----:B------:R-:W-:Y:S05]  /*108d0*/  BRA `(.L_x_27628) ;  /* 0x0000000800b47947 */ /* 0x000fea0003800000 */
.L_x_27623:
        /* <DEDUP_REMOVED lines=13> */
.L_x_27637:
[----:B------:R0:W5:Y:S01]  /*109b0*/  LDG.E.64 R40, desc[UR36][R2.64] ;  /* 0x0000002402287981 */ /* 0x000162000c1e1b00 */
[----:B------:R-:W-:Y:S05]  /*109c0*/  BRA `(.L_x_27628) ;  /* 0x0000000800787947 */ /* 0x000fea0003800000 */
.L_x_27636:
        /* <DEDUP_REMOVED lines=28> */
.L_x_27639:
        /* <DEDUP_REMOVED lines=15> */
.L_x_27638:
[----:B------:R-:W2:Y:S02]  /*10c80*/  LDG.E.U16 R0, desc[UR36][R2.64] ;  /* 0x0000002402007981 */ /* 0x000ea4000c1e1500 */
[----:B--2---:R-:W-:-:S04]  /*10c90*/  IMAD.U32 R0, R0, 0x10000, RZ ;  /* 0x0001000000007824 */ /* 0x004fc800078e00ff */
[----:B------:R-:W-:-:S04]  /*10ca0*/  FMUL.FTZ R0, R0, 1 ;  /* 0x3f80000000007820 */ /* 0x000fc80000410000 */
[----:B------:R0:W2:Y:S01]  /*10cb0*/  F2F.F64.F32 R40, R0 ;  /* 0x0000000000287310 */ /* 0x0000a20000201800 */
[----:B------:R-:W-:Y:S05]  /*10cc0*/  BRA `(.L_x_27628) ;  /* 0x0000000400b87947 */ /* 0x000fea0003800000 */
.L_x_27635:
        /* <DEDUP_REMOVED lines=11> */
.L_x_27642:
        /* <DEDUP_REMOVED lines=21> */
.L_x_27646:
[----:B------:R-:W-:Y:S05]  /*10ed0*/  BSYNC B1 ;  /* 0x0000000000017941 */ /* 0x000fea0003800000 */
.L_x_27645:
[----:B------:R-:W-:Y:S01]  /*10ee0*/  LEA R3, R0, 0x3b800000, 0x17 ;  /* 0x3b80000000037811 */ /* 0x000fe200078eb8ff */
[----:B------:R-:W-:-:S05]  /*10ef0*/  IMAD.SHL.U32 R0, R2, 0x100000, RZ ;  /* 0x0010000002007824 */ /* 0x000fca00078e00ff */
[----:B------:R-:W-:-:S07]  /*10f00*/  LOP3.LUT R0, R3, R0, R4, 0xfe, !PT ;  /* 0x0000000003007212 */ /* 0x000fce00078efe04 */
.L_x_27644:
[----:B------:R-:W-:Y:S05]  /*10f10*/  BSYNC B0 ;  /* 0x0000000000007941 */ /* 0x000fea0003800000 */
.L_x_27643:
[----:B------:R-:W-:-:S04]  /*10f20*/  FMUL.FTZ R0, R0, 1 ;  /* 0x3f80000000007820 */ /* 0x000fc80000410000 */
[----:B------:R0:W2:Y:S01]  /*10f30*/  F2F.F64.F32 R40, R0 ;  /* 0x0000000000287310 */ /* 0x0000a20000201800 */
[----:B------:R-:W-:Y:S05]  /*10f40*/  BRA `(.L_x_27628) ;  /* 0x0000000400187947 */ /* 0x000fea0003800000 */
.L_x_27641:
        /* <DEDUP_REMOVED lines=21> */
.L_x_27650:
[----:B------:R-:W-:Y:S05]  /*110a0*/  BSYNC B1 ;  /* 0x0000000000017941 */ /* 0x000fea0003800000 */
.L_x_27649:
[----:B------:R-:W-:Y:S01]  /*110b0*/  LEA R3, R0, 0x37800000, 0x17 ;  /* 0x3780000000037811 */ /* 0x000fe200078eb8ff */
[----:B------:R-:W-:-:S05]  /*110c0*/  IMAD.SHL.U32 R0, R2, 0x200000, RZ ;  /* 0x0020000002007824 */ /* 0x000fca00078e00ff */
[----:B------:R-:W-:-:S07]  /*110d0*/  LOP3.LUT R0, R3, R0, R4, 0xfe, !PT ;  /* 0x0000000003007212 */ /* 0x000fce00078efe04 */
.L_x_27648:
[----:B------:R-:W-:Y:S05]  /*110e0*/  BSYNC B0 ;  /* 0x0000000000007941 */ /* 0x000fea0003800000 */
.L_x_27647:
[----:B------:R-:W-:-:S04]  /*110f0*/  FMUL.FTZ R0, R0, 1 ;  /* 0x3f80000000007820 */ /* 0x000fc80000410000 */
[----:B------:R0:W2:Y:S01]  /*11100*/  F2F.F64.F32 R40, R0 ;  /* 0x0000000000287310 */ /* 0x0000a20000201800 */
[----:B------:R-:W-:Y:S05]  /*11110*/  BRA `(.L_x_27628) ;  /* 0x0000000000a47947 */ /* 0x000fea0003800000 */
.L_x_27640:
        /* <DEDUP_REMOVED lines=14> */
.L_x_27654:
[----:B------:R-:W-:Y:S05]  /*11200*/  BSYNC B0 ;  /* 0x0000000000007941 */ /* 0x000fea0003800000 */
.L_x_27653:
[----:B------:R-:W-:-:S04]  /*11210*/  FMUL.FTZ R0, R0, 1 ;  /* 0x3f80000000007820 */ /* 0x000fc80000410000 */
[----:B------:R0:W2:Y:S01]  /*11220*/  F2F.F64.F32 R40, R0 ;  /* 0x0000000000287310 */ /* 0x0000a20000201800 */
[----:B------:R-:W-:Y:S05]  /*11230*/  BRA `(.L_x_27628) ;  /* 0x00000000005c7947 */ /* 0x000fea0003800000 */
.L_x_27627:
        /* <DEDUP_REMOVED lines=16> */
.L_x_27655:
[----:B------:R-:W-:Y:S01]  /*11340*/  CS2R R40, SRZ ;  /* 0x0000000000287805 */ /* 0x000fe2000001ff00 */
[----:B------:R-:W-:Y:S06]  /*11350*/  BRA `(.L_x_27628) ;  /* 0x0000000000147947 */ /* 0x000fec0003800000 */
.L_x_27652:
[----:B------:R-:W2:Y:S02]  /*11360*/  LDG.E.64 R40, desc[UR36][R2.64] ;  /* 0x0000002402287981 */ /* 0x000ea4000c1e1b00 */
[----:B--2---:R-:W0:Y:S01]  /*11370*/  I2F.F64.U64 R40, R40 ;  /* 0x0000002800287312 */ /* 0x004e220000301800 */
[----:B------:R-:W-:Y:S05]  /*11380*/  BRA `(.L_x_27628) ;  /* 0x0000000000087947 */ /* 0x000fea0003800000 */
.L_x_27651:
[----:B------:R-:W2:Y:S02]  /*11390*/  LDG.E R2, desc[UR36][R2.64] ;  /* 0x0000002402027981 */ /* 0x000ea4000c1e1900 */
[----:B--2---:R0:W2:Y:S02]  /*113a0*/  I2F.F64.U32 R40, R2 ;  /* 0x0000000200287312 */ /* 0x0040a40000201800 */
.L_x_27628:
        /* <DEDUP_REMOVED lines=20> */
.L_x_27659:
[----:B------:R-:W2:Y:S02]  /*114f0*/  LDG.E.U8 R2, desc[UR36][R2.64] ;  /* 0x0000002402027981 */ /* 0x000ea4000c1e1100 */
[----:B--2---:R0:W1:Y:S01]  /*11500*/  I2F.F64.U16 R42, R2 ;  /* 0x00000002002a7312 */ /* 0x0040620000101800 */
[----:B------:R-:W-:Y:S05]  /*11510*/  BRA `(.L_x_27661) ;  /* 0x0000000c00707947 */ /* 0x000fea0003800000 */
.L_x_27658:
        /* <DEDUP_REMOVED lines=9> */
.L_x_27663:
[----:B------:R-:W2:Y:S02]  /*115b0*/  LDG.E R2, desc[UR36][R2.64] ;  /* 0x0000002402027981 */ /* 0x000ea4000c1e1900 */
[----:B--2---:R0:W1:Y:S01]  /*115c0*/  I2F.F64 R42, R2 ;  /* 0x00000002002a7312 */ /* 0x0040620000201c00 */
[----:B------:R-:W-:Y:S05]  /*115d0*/  BRA `(.L_x_27661) ;  /* 0x0000000c00407947 */ /* 0x000fea0003800000 */
.L_x_27662:
[----:B------:R-:W2:Y:S02]  /*115e0*/  LDG.E.U16 R2, desc[UR36][R2.64] ;  /* 0x0000002402027981 */ /* 0x000ea4000c1e1500 */
[----:B--2---:R0:W1:Y:S01]  /*115f0*/  I2F.F64.S16 R42, R2 ;  /* 0x00000002002a7312 */ /* 0x0040620000101c00 */
[----:B------:R-:W-:Y:S05]  /*11600*/  BRA `(.L_x_27661) ;  /* 0x0000000c00347947 */ /* 0x000fea0003800000 */
.L_x_27657:
        /* <DEDUP_REMOVED lines=10> */
.L_x_27665:
[----:B------:R-:W2:Y:S02]  /*116b0*/  LDG.E.U16 R0, desc[UR36][R2.64] ;  /* 0x0000002402007981 */ /* 0x000ea4000c1e1500 */
[----:B--2---:R-:W-:-:S05]  /*116c0*/  HADD2.F32 R0, -RZ, R0.H0_H0 ;  /* 0x20000000ff007230 */ /* 0x004fca0000004100 */
[----:B------:R-:W-:-:S04]  /*116d0*/  FMUL.FTZ R0, R0, 1 ;  /* 0x3f80000000007820 */ /* 0x000fc80000410000 */
[----:B------:R0:W1:Y:S01]  /*116e0*/  F2F.F64.F32 R42, R0 ;  /* 0x00000000002a7310 */ /* 0x0000620000201800 */
[----:B------:R-:W-:Y:S05]  /*116f0*/  BRA `(.L_x_27661) ;  /* 0x0000000800f87947 */ /* 0x000fea0003800000 */
.L_x_27664:
        /* <DEDUP_REMOVED lines=10> */
.L_x_27667:
[----:B------:R-:W2:Y:S02]  /*117a0*/  LDG.E.U16 R2, desc[UR36][R2.64] ;  /* 0x0000002402027981 */ /* 0x000ea4000c1e1500 */
[----:B--2---:R-:W-:-:S05]  /*117b0*/  HADD2.F32 R0, -RZ, R2.H0_H0 ;  /* 0x20000002ff007230 */ /* 0x004fca0000004100 */
[----:B------:R-:W-:-:S04]  /*117c0*/  FMUL.FTZ R0, R0, 1 ;  /* 0x3f80000000007820 */ /* 0x000fc80000410000 */
[----:B------:R1:W0:Y:S01]  /*117d0*/  F2F.F64.F32 R42, R0 ;  /* 0x00000000002a7310 */ /* 0x0002220000201800 */
[----:B------:R-:W-:Y:S05]  /*117e0*/  BRA `(.L_x_27661) ;  /* 0x0000000800bc7947 */ /* 0x000fea0003800000 */
.L_x_27666:
[----:B------:R0:W5:Y:S01]  /*117f0*/  LDG.E.64 R42, desc[UR36][R2.64] ;  /* 0x00000024022a7981 */ /* 0x000162000c1e1b00 */
[----:B------:R-:W-:Y:S05]  /*11800*/  BRA `(.L_x_27661) ;  /* 0x0000000800b47947 */ /* 0x000fea0003800000 */
.L_x_27656:
        /* <DEDUP_REMOVED lines=13> */
.L_x_27670:
[----:B------:R0:W5:Y:S01]  /*118e0*/  LDG.E.64 R42, desc[UR36][R2.64] ;  /* 0x00000024022a7981 */ /* 0x000162000c1e1b00 */
[----:B------:R-:W-:Y:S05]  /*118f0*/  BRA `(.L_x_27661) ;  /* 0x0000000800787947 */ /* 0x000fea0003800000 */
.L_x_27669:
        /* <DEDUP_REMOVED lines=28> */
.L_x_27672:
        /* <DEDUP_REMOVED lines=15> */
.L_x_27671:
[----:B------:R-:W2:Y:S02]  /*11bb0*/  LDG.E.U16 R0, desc[UR36][R2.64] ;  /* 0x0000002402007981 */ /* 0x000ea4000c1e1500 */
[----:B--2---:R-:W-:-:S04]  /*11bc0*/  IMAD.U32 R0, R0, 0x10000, RZ ;  /* 0x0001000000007824 */ /* 0x004fc800078e00ff */
[----:B------:R-:W-:-:S04]  /*11bd0*/  FMUL.FTZ R0, R0, 1 ;  /* 0x3f80000000007820 */ /* 0x000fc80000410000 */
[----:B------:R0:W1:Y:S01]  /*11be0*/  F2F.F64.F32 R42, R0 ;  /* 0x00000000002a7310 */ /* 0x0000620000201800 */
[----:B------:R-:W-:Y:S05]  /*11bf0*/  BRA `(.L_x_27661) ;  /* 0x0000000400b87947 */ /* 0x000fea0003800000 */
.L_x_27668:
        /* <DEDUP_REMOVED lines=11> */
.L_x_27675:
        /* <DEDUP_REMOVED lines=21> */
.L_x_27679:
[----:B------:R-:W-:Y:S05]  /*11e00*/  BSYNC B1 ;  /* 0x0000000000017941 */ /* 0x000fea0003800000 */
.L_x_27678:
[----:B------:R-:W-:Y:S01]  /*11e10*/  LEA R3, R0, 0x3b800000, 0x17 ;  /* 0x3b80000000037811 */ /* 0x000fe200078eb8ff */
[----:B------:R-:W-:-:S05]  /*11e20*/  IMAD.SHL.U32 R0, R2, 0x100000, RZ ;  /* 0x0010000002007824 */ /* 0x000fca00078e00ff */
[----:B------:R-:W-:-:S07]  /*11e30*/  LOP3.LUT R0, R3, R0, R4, 0xfe, !PT ;  /* 0x0000000003007212 */ /* 0x000fce00078efe04 */
.L_x_27677:
[----:B------:R-:W-:Y:S05]  /*11e40*/  BSYNC B0 ;  /* 0x0000000000007941 */ /* 0x000fea0003800000 */
.L_x_27676:
[----:B------:R-:W-:-:S04]  /*11e50*/  FMUL.FTZ R0, R0, 1 ;  /* 0x3f80000000007820 */ /* 0x000fc80000410000 */
[----:B------:R0:W1:Y:S01]  /*11e60*/  F2F.F64.F32 R42, R0 ;  /* 0x00000000002a7310 */ /* 0x0000620000201800 */
[----:B------:R-:W-:Y:S05]  /*11e70*/  BRA `(.L_x_27661) ;  /* 0x0000000400187947 */ /* 0x000fea0003800000 */
.L_x_27674:
        /* <DEDUP_REMOVED lines=21> */
.L_x_27683:
[----:B------:R-:W-:Y:S05]  /*11fd0*/  BSYNC B1 ;  /* 0x0000000000017941 */ /* 0x000fea0003800000 */
.L_x_27682:
[----:B------:R-:W-:Y:S01]  /*11fe0*/  LEA R3, R0, 0x37800000, 0x17 ;  /* 0x3780000000037811 */ /* 0x000fe200078eb8ff */
[----:B------:R-:W-:-:S05]  /*11ff0*/  IMAD.SHL.U32 R0, R2, 0x200000, RZ ;  /* 0x0020000002007824 */ /* 0x000fca00078e00ff */
[----:B------:R-:W-:-:S07]  /*12000*/  LOP3.LUT R0, R3, R0, R4, 0xfe, !PT ;  /* 0x0000000003007212 */ /* 0x000fce00078efe04 */
.L_x_27681:
[----:B------:R-:W-:Y:S05]  /*12010*/  BSYNC B0 ;  /* 0x0000000000007941 */ /* 0x000fea0003800000 */
.L_x_27680:
[----:B------:R-:W-:-:S04]  /*12020*/  FMUL.FTZ R0, R0, 1 ;  /* 0x3f80000000007820 */ /* 0x000fc80000410000 */
[----:B------:R0:W1:Y:S01]  /*12030*/  F2F.F64.F32 R42, R0 ;  /* 0x00000000002a7310 */ /* 0x0000620000201800 */
[----:B------:R-:W-:Y:S05]  /*12040*/  BRA `(.L_x_27661) ;  /* 0x0000000000a47947 */ /* 0x000fea0003800000 */
.L_x_27673:
        /* <DEDUP_REMOVED lines=14> */
.L_x_27687:
[----:B------:R-:W-:Y:S05]  /*12130*/  BSYNC B0 ;  /* 0x0000000000007941 */ /* 0x000fea0003800000 */
.L_x_27686:
[----:B------:R-:W-:-:S04]  /*12140*/  FMUL.FTZ R0, R0, 1 ;  /* 0x3f80000000007820 */ /* 0x000fc80000410000 */
[----:B------:R0:W1:Y:S01]  /*12150*/  F2F.F64.F32 R42, R0 ;  /* 0x00000000002a7310 */ /* 0x0000620000201800 */
[----:B------:R-:W-:Y:S05]  /*12160*/  BRA `(.L_x_27661) ;  /* 0x00000000005c7947 */ /* 0x000fea0003800000 */
.L_x_27660:
        /* <DEDUP_REMOVED lines=16> */
.L_x_27688:
[----:B------:R-:W-:Y:S01]  /*12270*/  CS2R R42, SRZ ;  /* 0x00000000002a7805 */ /* 0x000fe2000001ff00 */
[----:B------:R-:W-:Y:S06]  /*12280*/  BRA `(.L_x_27661) ;  /* 0x0000000000147947 */ /* 0x000fec0003800000 */
.L_x_27685:
[----:B------:R-:W2:Y:S02]  /*12290*/  LDG.E.64 R42, desc[UR36][R2.64] ;  /* 0x00000024022a7981 */ /* 0x000ea4000c1e1b00 */
[----:B--2---:R-:W0:Y:S01]  /*122a0*/  I2F.F64.U64 R42, R42 ;  /* 0x0000002a002a7312 */ /* 0x004e220000301800 */
[----:B------:R-:W-:Y:S05]  /*122b0*/  BRA `(.L_x_27661) ;  /* 0x0000000000087947 */ /* 0x000fea0003800000 */
.L_x_27684:
[----:B------:R-:W2:Y:S02]  /*122c0*/  LDG.E R2, desc[UR36][R2.64] ;  /* 0x0000002402027981 */ /* 0x000ea4000c1e1900 */
[----:B--2---:R0:W1:Y:S02]  /*122d0*/  I2F.F64.U32 R42, R2 ;  /* 0x00000002002a7312 */ /* 0x0040640000201800 */
.L_x_27661:
        /* <DEDUP_REMOVED lines=20> */
.L_x_27692:
[----:B------:R-:W2:Y:S02]  /*12420*/  LDG.E.U8 R2, desc[UR36][R2.64] ;  /* 0x0000002402027981 */ /* 0x000ea4000c1e1100 */
[----:B--2---:R0:W1:Y:S01]  /*12430*/  I2F.F64.U16 R56, R2 ;  /* 0x0000000200387312 */ /* 0x0040620000101800 */
[----:B------:R-:W-:Y:S05]  /*12440*/  BRA `(.L_x_27556) ;  /* 0x0000000c006c7947 */ /* 0x000fea0003800000 */
.L_x_27691:
        /* <DEDUP_REMOVED lines=9> */
.L_x_27695:
[----:B------:R-:W2:Y:S02]  /*124e0*/  LDG.E R2, desc[UR36][R2.64] ;  /* 0x0000002402027981 */ /* 0x000ea4000c1e1900 */
[----:B--2---:R0:W1:Y:S01]  /*124f0*/  I2F.F64 R56, R2 ;  /* 0x0000000200387312 */ /* 0x0040620000201c00 */
[----:B------:R-:W-:Y:S05]  /*12500*/  BRA `(.L_x_27556) ;  /* 0x0000000c003c7947 */ /* 0x000fea0003800000 */
.L_x_27694:
[----:B------:R-:W2:Y:S02]  /*12510*/  LDG.E.U16 R2, desc[UR36][R2.64] ;  /* 0x0000002402027981 */ /* 0x000ea4000c1e1500 */
[----:B--2---:R0:W1:Y:S01]  /*12520*/  I2F.F64.S16 R56, R2 ;  /* 0x0000000200387312 */ /* 0x0040620000101c00 */
[----:B------:R-:W-:Y:S05]  /*12530*/  BRA `(.L_x_27556) ;  /* 0x0000000c00307947 */ /* 0x000fea0003800000 */
.L_x_27690:
        /* <DEDUP_REMOVED lines=10> */
.L_x_27697:
[----:B------:R-:W2:Y:S02]  /*125e0*/  LDG.E.U16 R0, desc[UR36][R2.64] ;  /* 0x0000002402007981 */ /* 0x000ea4000c1e1500 */
[----:B--2---:R-:W-:-:S05]  /*125f0*/  HADD2.F32 R0, -RZ, R0.H0_H0 ;  /* 0x20000000ff007230 */ /* 0x004fca0000004100 */
[----:B------:R-:W-:-:S04]  /*12600*/  FMUL.FTZ R0, R0, 1 ;  /* 0x3f80000000007820 */ /* 0x000fc80000410000 */
[----:B------:R0:W1:Y:S01]  /*12610*/  F2F.F64.F32 R56, R0 ;  /* 0x0000000000387310 */ /* 0x0000620000201800 */
[----:B------:R-:W-:Y:S05]  /*12620*/  BRA `(.L_x_27556) ;  /* 0x0000000800f47947 */ /* 0x000fea0003800000 */
.L_x_27696:
        /* <DEDUP_REMOVED lines=10> */
.L_x_27699:
[----:B------:R-:W2:Y:S02]  /*126d0*/  LDG.E.U16 R2, desc[UR36][R2.64] ;  /* 0x0000002402027981 */ /* 0x000ea4000c1e1500 */
[----:B--2---:R-:W-:-:S05]  /*126e0*/  HADD2.F32 R0, -RZ, R2.H0_H0 ;  /* 0x20000002ff007230 */ /* 0x004fca0000004100 */
[----:B------:R-:W-:-:S04]  /*126f0*/  FMUL.FTZ R0, R0, 1 ;  /* 0x3f80000000007820 */ /* 0x000fc80000410000 */
[----:B------:R0:W1:Y:S01]  /*12700*/  F2F.F64.F32 R56, R0 ;  /* 0x0000000000387310 */ /* 0x0000620000201800 */
[----:B------:R-:W-:Y:S05]  /*12710*/  BRA `(.L_x_27556) ;  /* 0x0000000800b87947 */ /* 0x000fea0003800000 */
.L_x_27698:
[----:B------:R0:W5:Y:S01]  /*12720*/  LDG.E.64 R56, desc[UR36][R2.64] ;  /* 0x0000002402387981 */ /* 0x000162000c1e1b00 */
[----:B------:R-:W-:Y:S05]  /*12730*/  BRA `(.L_x_27556) ;  /* 0x0000000800b07947 */ /* 0x000fea0003800000 */
.L_x_27689:
        /* <DEDUP_REMOVED lines=13> */
.L_x_27702:
[----:B------:R0:W5:Y:S01]  /*12810*/  LDG.E.64 R56, desc[UR36][R2.64] ;  /* 0x0000002402387981 */ /* 0x000162000c1e1b00 */
[----:B------:R-:W-:Y:S05]  /*12820*/  BRA `(.L_x_27556) ;  /* 0x0000000800747947 */ /* 0x000fea0003800000 */
.L_x_27701:
        /* <DEDUP_REMOVED lines=28> */
.L_x_27704:
        /* <DEDUP_REMOVED lines=15> */
.L_x_27703:
[----:B------:R-:W2:Y:S02]  /*12ae0*/  LDG.E.U16 R0, desc[UR36][R2.64] ;  /* 0x0000002402007981 */ /* 0x000ea4000c1e1500 */
[----:B--2---:R-:W-:-:S04]  /*12af0*/  IMAD.U32 R0, R0, 0x10000, RZ ;  /* 0x0001000000007824 */ /* 0x004fc800078e00ff */
[----:B------:R-:W-:-:S04]  /*12b00*/  FMUL.FTZ R0, R0, 1 ;  /* 0x3f80000000007820 */ /* 0x000fc80000410000 */
[----:B------:R0:W1:Y:S01]  /*12b10*/  F2F.F64.F32 R56, R0 ;  /* 0x0000000000387310 */ /* 0x0000620000201800 */
[----:B------:R-:W-:Y:S05]  /*12b20*/  BRA `(.L_x_27556) ;  /* 0x0000000400b47947 */ /* 0x000fea0003800000 */
.L_x_27700:
        /* <DEDUP_REMOVED lines=11> */
.L_x_27707:
        /* <DEDUP_REMOVED lines=21> */
.L_x_27711:
[----:B------:R-:W-:Y:S05]  /*12d30*/  BSYNC B1 ;  /* 0x0000000000017941 */ /* 0x000fea0003800000 */
.L_x_27710:
[----:B------:R-:W-:Y:S01]  /*12d40*/  LEA R3, R0, 0x3b800000, 0x17 ;  /* 0x3b80000000037811 */ /* 0x000fe200078eb8ff */
[----:B------:R-:W-:-:S05]  /*12d50*/  IMAD.SHL.U32 R0, R2, 0x100000, RZ ;  /* 0x0010000002007824 */ /* 0x000fca00078e00ff */
[----:B------:R-:W-:-:S07]  /*12d60*/  LOP3.LUT R0, R3, R0, R4, 0xfe, !PT ;  /* 0x0000000003007212 */ /* 0x000fce00078efe04 */
.L_x_27709:
[----:B------:R-:W-:Y:S05]  /*12d70*/  BSYNC B0 ;  /* 0x0000000000007941 */ /* 0x000fea0003800000 */
.L_x_27708:
[----:B------:R-:W-:-:S04]  /*12d80*/  FMUL.FTZ R0, R0, 1 ;  /* 0x3f80000000007820 */ /* 0x000fc80000410000 */
[----:B------:R0:W1:Y:S01]  /*12d90*/  F2F.F64.F32 R56, R0 ;  /* 0x0000000000387310 */ /* 0x0000620000201800 */
[----:B------:R-:W-:Y:S05]  /*12da0*/  BRA `(.L_x_27556) ;  /* 0x0000000400147947 */ /* 0x000fea0003800000 */
.L_x_27706:
        /* <DEDUP_REMOVED lines=21> */
.L_x_27715:
[----:B------:R-:W-:Y:S05]  /*12f00*/  BSYNC B1 ;  /* 0x0000000000017941 */ /* 0x000fea0003800000 */
.L_x_27714:
[----:B------:R-:W-:Y:S01]  /*12f10*/  LEA R3, R0, 0x37800000, 0x17 ;  /* 0x3780000000037811 */ /* 0x000fe200078eb8ff */
[----:B------:R-:W-:-:S05]  /*12f20*/  IMAD.SHL.U32 R0, R2, 0x200000, RZ ;  /* 0x0020000002007824 */ /* 0x000fca00078e00ff */
[----:B------:R-:W-:-:S07]  /*12f30*/  LOP3.LUT R0, R3, R0, R4, 0xfe, !PT ;  /* 0x0000000003007212 */ /* 0x000fce00078efe04 */
.L_x_27713:
[----:B------:R-:W-:Y:S05]  /*12f40*/  BSYNC B0 ;  /* 0x0000000000007941 */ /* 0x000fea0003800000 */
.L_x_27712:
[----:B------:R-:W-:-:S04]  /*12f50*/  FMUL.FTZ R0, R0, 1 ;  /* 0x3f80000000007820 */ /* 0x000fc80000410000 */
[----:B------:R0:W1:Y:S01]  /*12f60*/  F2F.F64.F32 R56, R0 ;  /* 0x0000000000387310 */ /* 0x0000620000201800 */
[----:B------:R-:W-:Y:S05]  /*12f70*/  BRA `(.L_x_27556) ;  /* 0x0000000000a07947 */ /* 0x000fea0003800000 */
.L_x_27705:
        /* <DEDUP_REMOVED lines=14> */
.L_x_27719:
[----:B------:R-:W-:Y:S05]  /*13060*/  BSYNC B0 ;  /* 0x0000000000007941 */ /* 0x000fea0003800000 */
.L_x_27718:
[----:B------:R-:W-:-:S04]  /*13070*/  FMUL.FTZ R0, R0, 1 ;  /* 0x3f80000000007820 */ /* 0x000fc80000410000 */
[----:B------:R0:W1:Y:S01]  /*13080*/  F2F.F64.F32 R56, R0 ;  /* 0x0000000000387310 */ /* 0x0000620000201800 */
[----:B------:R-:W-:Y:S05]  /*13090*/  BRA `(.L_x_27556) ;  /* 0x0000000000587947 */ /* 0x000fea0003800000 */
.L_x_27693:
        /* <DEDUP_REMOVED lines=16> */
.L_x_27720:
[----:B------:R-:W-:Y:S05]  /*131a0*/  BRA `(.L_x_27556) ;  /* 0x0000000000147947 */ /* 0x000fea0003800000 */
.L_x_27717:
[----:B------:R-:W2:Y:S02]  /*131b0*/  LDG.E.64 R56, desc[UR36][R2.64] ;  /* 0x0000002402387981 */ /* 0x000ea4000c1e1b00 */
[----:B--2---:R-:W0:Y:S01]  /*131c0*/  I2F.F64.U64 R56, R56 ;  /* 0x0000003800387312 */ /* 0x004e220000301800 */
[----:B------:R-:W-:Y:S05]  /*131d0*/  BRA `(.L_x_27556) ;  /* 0x0000000000087947 */ /* 0x000fea0003800000 */
.L_x_27716:
[----:B------:R-:W2:Y:S02]  /*131e0*/  LDG.E R2, desc[UR36][R2.64] ;  /* 0x0000002402027981 */ /* 0x000ea4000c1e1900 */
[----:B--2---:R0:W1:Y:S02]  /*131f0*/  I2F.F64.U32 R56, R2 ;  /* 0x0000000200387312 */ /* 0x0040640000201800 */
.L_x_27556:
[----:B------:R-:W-:Y:S05]  /*13200*/  BSYNC B6 ;  /* 0x0000000000067941 */ /* 0x000fea0003800000 */
.L_x_27555:
[----:B0-----:R-:W0:Y:S01]  /*13210*/  S2R R2, SR_TID.X ;  /* 0x0000000000027919 */ /* 0x001e220000002100 */
[----:B-----5:R-:W-:Y:S01]  /*13220*/  DADD R22, -R22, R54 ;  /* 0x0000000016167229 */ /* 0x020fe20000000136 */
[----:B------:R-:W-:Y:S01]  /*13230*/  BSSY B6, `(.L_x_27721) ;  /* 0x000013d000067945 */ /* 0x000fe20003800000 */
[----:B------:R-:W-:Y:S02]  /*13240*/  DADD R46, -R46, R52 ;  /* 0x000000002e2e7229 */ /* 0x000fe40000000134 */
[----:B------:R-:W-:Y:S02]  /*13250*/  DADD R26, -R32, R26 ;  /* 0x00000000201a7229 */ /* 0x000fe4000000011a */
[----:B------:R-:W-:Y:S02]  /*13260*/  DADD R36, -R42, R36 ;  /* 0x000000002a247229 */ /* 0x000fe40000000124 */
[----:B------:R-:W-:Y:S02]  /*13270*/  DMUL R16, R22, R16 ;  /* 0x0000001016107228 */ /* 0x000fe40000000000 */
[----:B------:R-:W0:Y:S01]  /*13280*/  LDC.U8 R22, c[0x0][0x268] ;  /* 0x00009a00ff167b82 */ /* 0x000e220000000000 */
[----:B----4-:R-:W-:-:S02]  /*13290*/  DMUL R46, R46, R50 ;  /* 0x000000322e2e7228 */ /* 0x010fc40000000000 */
[----:B------:R-:W-:Y:S02]  /*132a0*/  DMUL R26, R26, R28 ;  /* 0x0000001c1a1a7228 */ /* 0x000fe40000000000 */
[----:B------:R-:W-:Y:S02]  /*132b0*/  DMUL R36, R36, R38 ;  /* 0x0000002624247228 */ /* 0x000fe40000000000 */
[----:B------:R-:W-:Y:S02]  /*132c0*/  DFMA R24, R16, R24, R18 ;  /* 0x000000181018722b */ /* 0x000fe40000000012 */
[----:B---3--:R-:W-:Y:S02]  /*132d0*/  DFMA R44, R46, R44, R48 ;  /* 0x0000002c2e2c722b */ /* 0x008fe40000000030 */
[----:B------:R-:W-:Y:S02]  /*132e0*/  DFMA R16, R26, R34, R30 ;  /* 0x000000221a10722b */ /* 0x000fe4000000001e */
[----:B-12---:R-:W-:Y:S01]  /*132f0*/  DFMA R40, R36, R56, R40 ;  /* 0x000000382428722b */ /* 0x006fe20000000028 */
[----:B0-----:R-:W-:-:S13]  /*13300*/  ISETP.GE.AND P0, PT, R2, R59, PT ;  /* 0x0000003b0200720c */ /* 0x001fda0003f06270 */
        /* <DEDUP_REMOVED lines=24> */
.L_x_27726:
[----:B------:R-:W0:Y:S01]  /*13490*/  F2I.S64.F64.TRUNC R44, R44 ;  /* 0x0000002c002c7311 */ /* 0x000e22000030d900 */
[----:B------:R-:W-:Y:S02]  /*134a0*/  IMAD.MOV.U32 R2, RZ, RZ, R18 ;  /* 0x000000ffff027224 */ /* 0x000fe400078e0012 */
[----:B0-----:R-:W-:-:S05]  /*134b0*/  IMAD.MOV.U32 R3, RZ, RZ, R44 ;  /* 0x000000ffff037224 */ /* 0x001fca00078e002c */
[----:B------:R4:W-:Y:S01]  /*134c0*/  STG.E.U8 desc[UR36][R4.64], R3 ;  /* 0x0000000304007986 */ /* 0x0009e2000c101124 */
[----:B------:R-:W-:Y:S05]  /*134d0*/  BRA `(.L_x_27722) ;  /* 0x0000001000487947 */ /* 0x000fea0003800000 */
.L_x_27725:
        /* <DEDUP_REMOVED lines=10> */
.L_x_27729:
[----:B------:R-:W0:Y:S01]  /*13580*/  F2I.F64.TRUNC R45, R44 ;  /* 0x0000002c002d7311 */ /* 0x000e22000030d100 */
[----:B------:R-:W-:Y:S01]  /*13590*/  IMAD.MOV.U32 R2, RZ, RZ, R18 ;  /* 0x000000ffff027224 */ /* 0x000fe200078e0012 */
[----:B0-----:R2:W-:Y:S01]  /*135a0*/  STG.E desc[UR36][R4.64], R45 ;  /* 0x0000002d04007986 */ /* 0x0015e2000c101924 */
[----:B------:R-:W-:Y:S05]  /*135b0*/  BRA `(.L_x_27722) ;  /* 0x0000001000107947 */ /* 0x000fea0003800000 */
.L_x_27728:
[----:B------:R-:W0:Y:S01]  /*135c0*/  F2I.F64.TRUNC R45, R44 ;  /* 0x0000002c002d7311 */ /* 0x000e22000030d100 */
[----:B------:R-:W-:Y:S01]  /*135d0*/  IMAD.MOV.U32 R2, RZ, RZ, R18 ;  /* 0x000000ffff027224 */ /* 0x000fe200078e0012 */
[----:B0-----:R0:W-:Y:S01]  /*135e0*/  STG.E.U16 desc[UR36][R4.64], R45 ;  /* 0x0000002d04007986 */ /* 0x0011e2000c101524 */
[----:B------:R-:W-:Y:S05]  /*135f0*/  BRA `(.L_x_27722) ;  /* 0x0000001000007947 */ /* 0x000fea0003800000 */
.L_x_27724:
        /* <DEDUP_REMOVED lines=14> */
.L_x_27731:
        /* <DEDUP_REMOVED lines=9> */
.L_x_27730:
        /* <DEDUP_REMOVED lines=15> */
.L_x_27733:
        /* <DEDUP_REMOVED lines=10> */
.L_x_27732:
[----:B------:R0:W-:Y:S01]  /*13900*/  STG.E.64 desc[UR36][R4.64], R44 ;  /* 0x0000002c04007986 */ /* 0x0001e2000c101b24 */
[----:B------:R-:W-:Y:S01]  /*13910*/  IMAD.MOV.U32 R2, RZ, RZ, R18 ;  /* 0x000000ffff027224 */ /* 0x000fe200078e0012 */
[----:B------:R-:W-:Y:S06]  /*13920*/  BRA `(.L_x_27722) ;  /* 0x0000000c00347947 */ /* 0x000fec0003800000 */
.L_x_27723:
        /* <DEDUP_REMOVED lines=13> */
.L_x_27736:
[----:B------:R-:W-:Y:S01]  /*13a00*/  CS2R R46, SRZ ;  /* 0x00000000002e7805 */ /* 0x000fe2000001ff00 */
[----:B------:R-:W-:-:S04]  /*13a10*/  IMAD.MOV.U32 R2, RZ, RZ, R18 ;  /* 0x000000ffff027224 */ /* 0x000fc800078e0012 */
[----:B------:R0:W-:Y:S01]  /*13a20*/  STG.E.128 desc[UR36][R4.64], R44 ;  /* 0x0000002c04007986 */ /* 0x0001e2000c101d24 */
[----:B------:R-:W-:Y:S05]  /*13a30*/  BRA `(.L_x_27722) ;  /* 0x0000000800f07947 */ /* 0x000fea0003800000 */
.L_x_27735:
        /* <DEDUP_REMOVED lines=25> */
.L_x_27740:
[----:B------:R-:W-:Y:S05]  /*13bd0*/  BSYNC B0 ;  /* 0x0000000000007941 */ /* 0x000fea0003800000 */
.L_x_27739:
[----:B------:R-:W-:Y:S01]  /*13be0*/  LOP3.LUT R3, R0, R3, RZ, 0xfc, !PT ;  /* 0x0000000300037212 */ /* 0x000fe200078efcff */
[----:B------:R-:W-:-:S04]  /*13bf0*/  IMAD.MOV.U32 R2, RZ, RZ, R18 ;  /* 0x000000ffff027224 */ /* 0x000fc800078e0012 */
[----:B------:R0:W-:Y:S01]  /*13c00*/  STG.E.U8 desc[UR36][R4.64], R3 ;  /* 0x0000000304007986 */ /* 0x0001e2000c101124 */
[----:B------:R-:W-:Y:S05]  /*13c10*/  BRA `(.L_x_27722) ;  /* 0x0000000800787947 */ /* 0x000fea0003800000 */
.L_x_27738:
        /* <DEDUP_REMOVED lines=17> */
.L_x_27742:
[----:B------:R-:W-:Y:S01]  /*13d30*/  IMAD.MOV.U32 R0, RZ, RZ, 0x7f ;  /* 0x0000007fff007424 */ /* 0x000fe200078e00ff */
[----:B------:R-:W-:-:S04]  /*13d40*/  ISETP.GT.U32.AND P0, PT, R2, 0x7f800000, PT ;  /* 0x7f8000000200780c */ /* 0x000fc80003f04070 */
[----:B------:R-:W-:-:S09]  /*13d50*/  SEL R0, R0, 0x7c, P0 ;  /* 0x0000007c00007807 */ /* 0x000fd20000000000 */
.L_x_27743:
[----:B------:R-:W-:Y:S05]  /*13d60*/  BSYNC B0 ;  /* 0x0000000000007941 */ /* 0x000fea0003800000 */
.L_x_27741:
[----:B------:R-:W-:-:S04]  /*13d70*/  LOP3.LUT R2, R3, 0x80000000, RZ, 0xc0, !PT ;  /* 0x8000000003027812 */ /* 0x000fc800078ec0ff */
[----:B------:R-:W-:Y:S01]  /*13d80*/  SHF.R.U32.HI R3, RZ, 0x18, R2 ;  /* 0x00000018ff037819 */ /* 0x000fe20000011602 */
[----:B------:R-:W-:-:S03]  /*13d90*/  IMAD.MOV.U32 R2, RZ, RZ, R18 ;  /* 0x000000ffff027224 */ /* 0x000fc600078e0012 */
[----:B------:R-:W-:-:S05]  /*13da0*/  LOP3.LUT R3, R0, R3, RZ, 0xfc, !PT ;  /* 0x0000000300037212 */ /* 0x000fca00078efcff */
[----:B------:R0:W-:Y:S01]  /*13db0*/  STG.E.U8 desc[UR36][R4.64], R3 ;  /* 0x0000000304007986 */ /* 0x0001e2000c101124 */
[----:B------:R-:W-:Y:S05]  /*13dc0*/  BRA `(.L_x_27722) ;  /* 0x00000008000c7947 */ /* 0x000fea0003800000 */
.L_x_27737:
        /* <DEDUP_REMOVED lines=9> */
.L_x_27734:
        /* <DEDUP_REMOVED lines=12> */
.L_x_27746:
        /* <DEDUP_REMOVED lines=21> */
.L_x_27749:
[----:B------:R-:W-:-:S04]  /*14070*/  LOP3.LUT R0, R7, 0x80000000, RZ, 0xc0, !PT ;  /* 0x8000000007007812 */ /* 0x000fc800078ec0ff */
[----:B------:R-:W-:-:S04]  /*14080*/  SHF.R.U32.HI R3, RZ, 0x18, R0 ;  /* 0x00000018ff037819 */ /* 0x000fc80000011600 */
[----:B------:R-:W-:-:S04]  /*14090*/  LOP3.LUT R2, R2, R3, RZ, 0xfc, !PT ;  /* 0x0000000302027212 */ /* 0x000fc800078efcff */
[----:B------:R-:W-:-:S07]  /*140a0*/  PRMT R0, R2, 0x7610, R0 ;  /* 0x0000761002007816 */ /* 0x000fce0000000000 */
.L_x_27748:
[----:B------:R-:W-:Y:S05]  /*140b0*/  BSYNC B0 ;  /* 0x0000000000007941 */ /* 0x000fea0003800000 */
.L_x_27747:
[----:B------:R0:W-:Y:S01]  /*140c0*/  STG.E.U8 desc[UR36][R4.64], R0 ;  /* 0x0000000004007986 */ /* 0x0001e2000c101124 */
[----:B------:R-:W-:Y:S01]  /*140d0*/  IMAD.MOV.U32 R2, RZ, RZ, R18 ;  /* 0x000000ffff027224 */ /* 0x000fe200078e0012 */
[----:B------:R-:W-:Y:S06]  /*140e0*/  BRA `(.L_x_27722) ;  /* 0x0000000400447947 */ /* 0x000fec0003800000 */
.L_x_27745:
        /* <DEDUP_REMOVED lines=21> */
.L_x_27752:
[----:B------:R-:W-:-:S04]  /*14240*/  LOP3.LUT R0, R7, 0x80000000, RZ, 0xc0, !PT ;  /* 0x8000000007007812 */ /* 0x000fc800078ec0ff */
[----:B------:R-:W-:-:S04]  /*14250*/  SHF.R.U32.HI R3, RZ, 0x18, R0 ;  /* 0x00000018ff037819 */ /* 0x000fc80000011600 */
[----:B------:R-:W-:-:S04]  /*14260*/  LOP3.LUT R2, R2, R3, RZ, 0xfc, !PT ;  /* 0x0000000302027212 */ /* 0x000fc800078efcff */
[----:B------:R-:W-:-:S07]  /*14270*/  PRMT R0, R2, 0x7610, R0 ;  /* 0x0000761002007816 */ /* 0x000fce0000000000 */
.L_x_27751:
[----:B------:R-:W-:Y:S05]  /*14280*/  BSYNC B0 ;  /* 0x0000000000007941 */ /* 0x000fea0003800000 */
.L_x_27750:
[----:B------:R0:W-:Y:S01]  /*14290*/  STG.E.U8 desc[UR36][R4.64], R0 ;  /* 0x0000000004007986 */ /* 0x0001e2000c101124 */
[----:B------:R-:W-:Y:S01]  /*142a0*/  IMAD.MOV.U32 R2, RZ, RZ, R18 ;  /* 0x000000ffff027224 */ /* 0x000fe200078e0012 */
[----:B------:R-:W-:Y:S06]  /*142b0*/  BRA `(.L_x_27722) ;  /* 0x0000000000d07947 */ /* 0x000fec0003800000 */
.L_x_27744:
        /* <DEDUP_REMOVED lines=22> */
[----:B------:R-:W-:Y:S02]  /*14420*/  @!P0 IMAD.MOV R0, RZ, RZ, R2 ;  /* 0x000000ffff008224 */ /* 0x000fe400078e0202 */
[----:B------:R-:W-:Y:S02]  /*14430*/  IMAD.MOV.U32 R2, RZ, RZ, R18 ;  /* 0x000000ffff027224 */ /* 0x000fe400078e0012 */
[----:B------:R-:W-:-:S05]  /*14440*/  @P1 IMAD.MOV.U32 R3, RZ, RZ, R0 ;  /* 0x000000ffff031224 */ /* 0x000fca00078e0000 */
[----:B------:R0:W-:Y:S01]  /*14450*/  STG.E.U8 desc[UR36][R4.64], R3 ;  /* 0x0000000304007986 */ /* 0x0001e2000c101124 */
[----:B------:R-:W-:Y:S05]  /*14460*/  BRA `(.L_x_27722) ;  /* 0x0000000000647947 */ /* 0x000fea0003800000 */
.L_x_27727:
        /* <DEDUP_REMOVED lines=16> */
.L_x_27755:
[----:B------:R-:W-:Y:S01]  /*14570*/  IMAD.MOV.U32 R2, RZ, RZ, R18 ;  /* 0x000000ffff027224 */ /* 0x000fe200078e0012 */
[----:B------:R-:W-:Y:S06]  /*14580*/  BRA `(.L_x_27722) ;  /* 0x00000000001c7947 */ /* 0x000fec0003800000 */
.L_x_27754:
[----:B------:R-:W0:Y:S01]  /*14590*/  F2I.U64.F64.TRUNC R44, R44 ;  /* 0x0000002c002c7311 */ /* 0x000e22000030d800 */
[----:B------:R-:W-:Y:S01]  /*145a0*/  IMAD.MOV.U32 R2, RZ, RZ, R18 ;  /* 0x000000ffff027224 */ /* 0x000fe200078e0012 */
[----:B0-----:R0:W-:Y:S01]  /*145b0*/  STG.E.64 desc[UR36][R4.64], R44 ;  /* 0x0000002c04007986 */ /* 0x0011e2000c101b24 */
[----:B------:R-:W-:Y:S05]  /*145c0*/  BRA `(.L_x_27722) ;  /* 0x00000000000c7947 */ /* 0x000fea0003800000 */
.L_x_27753:
[----:B------:R-:W0:Y:S01]  /*145d0*/  F2I.U32.F64.TRUNC R45, R44 ;  /* 0x0000002c002d7311 */ /* 0x000e22000030d000 */
[----:B------:R-:W-:Y:S01]  /*145e0*/  IMAD.MOV.U32 R2, RZ, RZ, R18 ;  /* 0x000000ffff027224 */ /* 0x000fe200078e0012 */
[----:B0-----:R0:W-:Y:S06]  /*145f0*/  STG.E desc[UR36][R4.64], R45 ;  /* 0x0000002d04007986 */ /* 0x0011ec000c101924 */
.L_x_27722:
[----:B------:R-:W-:Y:S05]  /*14600*/  BSYNC B6 ;  /* 0x0000000000067941 */ /* 0x000fea0003800000 */
.L_x_27721:
        /* <DEDUP_REMOVED lines=24> */
.L_x_27761:
[----:B------:R-:W0:Y:S02]  /*14790*/  F2I.S64.F64.TRUNC R24, R24 ;  /* 0x0000001800187311 */ /* 0x000e24000030d900 */
[----:B0-----:R-:W-:-:S05]  /*147a0*/  IMAD.MOV.U32 R3, RZ, RZ, R24 ;  /* 0x000000ffff037224 */ /* 0x001fca00078e0018 */
[----:B------:R4:W-:Y:S01]  /*147b0*/  STG.E.U8 desc[UR36][R4.64], R3 ;  /* 0x0000000304007986 */ /* 0x0009e2000c101124 */
[----:B------:R-:W-:Y:S05]  /*147c0*/  BRA `(.L_x_27763) ;  /* 0x0000000c00f07947 */ /* 0x000fea0003800000 */
.L_x_27760:
        /* <DEDUP_REMOVED lines=9> */
.L_x_27765:
[----:B------:R-:W0:Y:S02]  /*14860*/  F2I.F64.TRUNC R25, R24 ;  /* 0x0000001800197311 */ /* 0x000e24000030d100 */
[----:B0-----:R2:W-:Y:S01]  /*14870*/  STG.E desc[UR36][R4.64], R25 ;  /* 0x0000001904007986 */ /* 0x0015e2000c101924 */
[----:B------:R-:W-:Y:S05]  /*14880*/  BRA `(.L_x_27763) ;  /* 0x0000000c00c07947 */ /* 0x000fea0003800000 */
.L_x_27764:
[----:B------:R-:W0:Y:S02]  /*14890*/  F2I.F64.TRUNC R25, R24 ;  /* 0x0000001800197311 */ /* 0x000e24000030d100 */
[----:B0-----:R0:W-:Y:S01]  /*148a0*/  STG.E.U16 desc[UR36][R4.64], R25 ;  /* 0x0000001904007986 */ /* 0x0011e2000c101524 */
[----:B------:R-:W-:Y:S05]  /*148b0*/  BRA `(.L_x_27763) ;  /* 0x0000000c00b47947 */ /* 0x000fea0003800000 */
.L_x_27759:
        /* <DEDUP_REMOVED lines=13> */
.L_x_27767:
        /* <DEDUP_REMOVED lines=8> */
.L_x_27766:
        /* <DEDUP_REMOVED lines=14> */
.L_x_27769:
        /* <DEDUP_REMOVED lines=9> */
.L_x_27768:
[----:B------:R0:W-:Y:S01]  /*14b80*/  STG.E.64 desc[UR36][R4.64], R24 ;  /* 0x0000001804007986 */ /* 0x0001e2000c101b24 */
[----:B------:R-:W-:Y:S05]  /*14b90*/  BRA `(.L_x_27763) ;  /* 0x0000000800fc7947 */ /* 0x000fea0003800000 */
.L_x_27758:
        /* <DEDUP_REMOVED lines=12> */
.L_x_27772:
[----:B------:R-:W-:-:S05]  /*14c60*/  CS2R R26, SRZ ;  /* 0x00000000001a7805 */ /* 0x000fca000001ff00 */
[----:B------:R0:W-:Y:S01]  /*14c70*/  STG.E.128 desc[UR36][R4.64], R24 ;  /* 0x0000001804007986 */ /* 0x0001e2000c101d24 */
[----:B------:R-:W-:Y:S05]  /*14c80*/  BRA `(.L_x_27763) ;  /* 0x0000000800c07947 */ /* 0x000fea0003800000 */
.L_x_27771:
        /* <DEDUP_REMOVED lines=25> */
.L_x_27776:
[----:B------:R-:W-:Y:S05]  /*14e20*/  BSYNC B0 ;  /* 0x0000000000007941 */ /* 0x000fea0003800000 */
.L_x_27775:
[----:B------:R-:W-:-:S05]  /*14e30*/  LOP3.LUT R7, R0, R7, RZ, 0xfc, !PT ;  /* 0x0000000700077212 */ /* 0x000fca00078efcff */
[----:B------:R0:W-:Y:S01]  /*14e40*/  STG.E.U8 desc[UR36][R4.64], R7 ;  /* 0x0000000704007986 */ /* 0x0001e2000c101124 */
[----:B------:R-:W-:Y:S05]  /*14e50*/  BRA `(.L_x_27763) ;  /* 0x00000008004c7947 */ /* 0x000fea0003800000 */
.L_x_27774:
        /* <DEDUP_REMOVED lines=17> */
.L_x_27778:
[----:B------:R-:W-:Y:S01]  /*14f70*/  IMAD.MOV.U32 R0, RZ, RZ, 0x7f ;  /* 0x0000007fff007424 */ /* 0x000fe200078e00ff */
[----:B------:R-:W-:-:S04]  /*14f80*/  ISETP.GT.U32.AND P0, PT, R3, 0x7f800000, PT ;  /* 0x7f8000000300780c */ /* 0x000fc80003f04070 */
[----:B------:R-:W-:-:S09]  /*14f90*/  SEL R0, R0, 0x7c, P0 ;  /* 0x0000007c00007807 */ /* 0x000fd20000000000 */
.L_x_27779:
[----:B------:R-:W-:Y:S05]  /*14fa0*/  BSYNC B0 ;  /* 0x0000000000007941 */ /* 0x000fea0003800000 */
.L_x_27777:
[----:B------:R-:W-:-:S04]  /*14fb0*/  LOP3.LUT R3, R7, 0x80000000, RZ, 0xc0, !PT ;  /* 0x8000000007037812 */ /* 0x000fc800078ec0ff */
[----:B------:R-:W-:-:S04]  /*14fc0*/  SHF.R.U32.HI R3, RZ, 0x18, R3 ;  /* 0x00000018ff037819 */ /* 0x000fc80000011603 */
[----:B------:R-:W-:-:S05]  /*14fd0*/  LOP3.LUT R3, R0, R3, RZ, 0xfc, !PT ;  /* 0x0000000300037212 */ /* 0x000fca00078efcff */
[----:B------:R0:W-:Y:S01]  /*14fe0*/  STG.E.U8 desc[UR36][R4.64], R3 ;  /* 0x0000000304007986 */ /* 0x0001e2000c101124 */
[----:B------:R-:W-:Y:S05]  /*14ff0*/  BRA `(.L_x_27763) ;  /* 0x0000000400e47947 */ /* 0x000fea0003800000 */
.L_x_27773:
        /* <DEDUP_REMOVED lines=8> */
.L_x_27770:
        /* <DEDUP_REMOVED lines=11> */
.L_x_27782:
        /* <DEDUP_REMOVED lines=21> */
.L_x_27785:
[----:B------:R-:W-:-:S04]  /*15280*/  LOP3.LUT R0, R7, 0x80000000, RZ, 0xc0, !PT ;  /* 0x8000000007007812 */ /* 0x000fc800078ec0ff */
[----:B------:R-:W-:-:S04]  /*15290*/  SHF.R.U32.HI R0, RZ, 0x18, R0 ;  /* 0x00000018ff007819 */ /* 0x000fc80000011600 */
[----:B------:R-:W-:-:S07]  /*152a0*/  LOP3.LUT R0, R3, R0, RZ, 0xfc, !PT ;  /* 0x0000000003007212 */ /* 0x000fce00078efcff */
.L_x_27784:
[----:B------:R-:W-:Y:S05]  /*152b0*/  BSYNC B0 ;  /* 0x0000000000007941 */ /* 0x000fea0003800000 */
.L_x_27783:
[----:B------:R0:W-:Y:S01]  /*152c0*/  STG.E.U8 desc[UR36][R4.64], R0 ;  /* 0x0000000004007986 */ /* 0x0001e2000c101124 */
[----:B------:R-:W-:Y:S05]  /*152d0*/  BRA `(.L_x_27763) ;  /* 0x00000004002c7947 */ /* 0x000fea0003800000 */
.L_x_27781:
        /* <DEDUP_REMOVED lines=21> */
.L_x_27788:
[----:B------:R-:W-:-:S04]  /*15430*/  LOP3.LUT R0, R7, 0x80000000, RZ, 0xc0, !PT ;  /* 0x8000000007007812 */ /* 0x000fc800078ec0ff */
[----:B------:R-:W-:-:S04]  /*15440*/  SHF.R.U32.HI R0, RZ, 0x18, R0 ;  /* 0x00000018ff007819 */ /* 0x000fc80000011600 */
[----:B------:R-:W-:-:S07]  /*15450*/  LOP3.LUT R0, R3, R0, RZ, 0xfc, !PT ;  /* 0x0000000003007212 */ /* 0x000fce00078efcff */
.L_x_27787:
[----:B------:R-:W-:Y:S05]  /*15460*/  BSYNC B0 ;  /* 0x0000000000007941 */ /* 0x000fea0003800000 */
.L_x_27786:
[----:B------:R0:W-:Y:S01]  /*15470*/  STG.E.U8 desc[UR36][R4.64], R0 ;  /* 0x0000000004007986 */ /* 0x0001e2000c101124 */
[----:B------:R-:W-:Y:S05]  /*15480*/  BRA `(.L_x_27763) ;  /* 0x0000000000c07947 */ /* 0x000fea0003800000 */
.L_x_27780:
        /* <DEDUP_REMOVED lines=26> */
.L_x_27762:
        /* <DEDUP_REMOVED lines=16> */
.L_x_27791:
[----:B------:R-:W-:Y:S05]  /*15730*/  BRA `(.L_x_27763) ;  /* 0x0000000000147947 */ /* 0x000fea0003800000 */
.L_x_27790:
[----:B------:R-:W0:Y:S02]  /*15740*/  F2I.U64.F64.TRUNC R24, R24 ;  /* 0x0000001800187311 */ /* 0x000e24000030d800 */
[----:B0-----:R0:W-:Y:S01]  /*15750*/  STG.E.64 desc[UR36][R4.64], R24 ;  /* 0x0000001804007986 */ /* 0x0011e2000c101b24 */
[----:B------:R-:W-:Y:S05]  /*15760*/  BRA `(.L_x_27763) ;  /* 0x0000000000087947 */ /* 0x000fea0003800000 */
.L_x_27789:
[----:B------:R-:W0:Y:S02]  /*15770*/  F2I.U32.F64.TRUNC R25, R24 ;  /* 0x0000001800197311 */ /* 0x000e24000030d000 */
[----:B0-----:R0:W-:Y:S02]  /*15780*/  STG.E desc[UR36][R4.64], R25 ;  /* 0x0000001904007986 */ /* 0x0011e4000c101924 */
.L_x_27763:
        /* <DEDUP_REMOVED lines=24> */
.L_x_27795:
[----:B------:R-:W0:Y:S02]  /*15910*/  F2I.S64.F64.TRUNC R16, R16 ;  /* 0x0000001000107311 */ /* 0x000e24000030d900 */
[----:B0-----:R-:W-:-:S05]  /*15920*/  IMAD.MOV.U32 R3, RZ, RZ, R16 ;  /* 0x000000ffff037224 */ /* 0x001fca00078e0010 */
[----:B------:R0:W-:Y:S01]  /*15930*/  STG.E.U8 desc[UR36][R4.64], R3 ;  /* 0x0000000304007986 */ /* 0x0001e2000c101124 */
[----:B------:R-:W-:Y:S05]  /*15940*/  BRA `(.L_x_27797) ;  /* 0x0000000c00f07947 */ /* 0x000fea0003800000 */
.L_x_27794:
        /* <DEDUP_REMOVED lines=9> */
.L_x_27799:
[----:B------:R-:W0:Y:S02]  /*159e0*/  F2I.F64.TRUNC R17, R16 ;  /* 0x0000001000117311 */ /* 0x000e24000030d100 */
[----:B0-----:R0:W-:Y:S01]  /*159f0*/  STG.E desc[UR36][R4.64], R17 ;  /* 0x0000001104007986 */ /* 0x0011e2000c101924 */
[----:B------:R-:W-:Y:S05]  /*15a00*/  BRA `(.L_x_27797) ;  /* 0x0000000c00c07947 */ /* 0x000fea0003800000 */
.L_x_27798:
[----:B------:R-:W0:Y:S02]  /*15a10*/  F2I.F64.TRUNC R17, R16 ;  /* 0x0000001000117311 */ /* 0x000e24000030d100 */
[----:B0-----:R0:W-:Y:S01]  /*15a20*/  STG.E.U16 desc[UR36][R4.64], R17 ;  /* 0x0000001104007986 */ /* 0x0011e2000c101524 */
[----:B------:R-:W-:Y:S05]  /*15a30*/  BRA `(.L_x_27797) ;  /* 0x0000000c00b47947 */ /* 0x000fea0003800000 */
.L_x_27793:
        /* <DEDUP_REMOVED lines=13> */
.L_x_27801:
        /* <DEDUP_REMOVED lines=8> */
.L_x_27800:
        /* <DEDUP_REMOVED lines=14> */
.L_x_27803:
        /* <DEDUP_REMOVED lines=9> */
.L_x_27802:
[----:B------:R4:W-:Y:S01]  /*15d00*/  STG.E.64 desc[UR36][R4.64], R16 ;  /* 0x0000001004007986 */ /* 0x0009e2000c101b24 */
[----:B------:R-:W-:Y:S05]  /*15d10*/  BRA `(.L_x_27797) ;  /* 0x0000000800fc7947 */ /* 0x000fea0003800000 */
.L_x_27792:
        /* <DEDUP_REMOVED lines=12> */
.L_x_27806:
[----:B------:R-:W-:-:S05]  /*15de0*/  CS2R R18, SRZ ;  /* 0x0000000000127805 */ /* 0x000fca000001ff00 */
[----:B------:R0:W-:Y:S01]  /*15df0*/  STG.E.128 desc[UR36][R4.64], R16 ;  /* 0x0000001004007986 */ /* 0x0001e2000c101d24 */
[----:B------:R-:W-:Y:S05]  /*15e00*/  BRA `(.L_x_27797) ;  /* 0x0000000800c07947 */ /* 0x000fea0003800000 */
.L_x_27805:
        /* <DEDUP_REMOVED lines=25> */
.L_x_27810:
[----:B------:R-:W-:Y:S05]  /*15fa0*/  BSYNC B0 ;  /* 0x0000000000007941 */ /* 0x000fea0003800000 */
.L_x_27809:
[----:B------:R-:W-:-:S05]  /*15fb0*/  LOP3.LUT R7, R0, R7, RZ, 0xfc, !PT ;  /* 0x0000000700077212 */ /* 0x000fca00078efcff */
[----:B------:R0:W-:Y:S01]  /*15fc0*/  STG.E.U8 desc[UR36][R4.64], R7 ;  /* 0x0000000704007986 */ /* 0x0001e2000c101124 */
[----:B------:R-:W-:Y:S05]  /*15fd0*/  BRA `(.L_x_27797) ;  /* 0x00000008004c7947 */ /* 0x000fea0003800000 */
.L_x_27808:
        /* <DEDUP_REMOVED lines=17> */
.L_x_27812:
[----:B------:R-:W-:Y:S01]  /*160f0*/  IMAD.MOV.U32 R0, RZ, RZ, 0x7f ;  /* 0x0000007fff007424 */ /* 0x000fe200078e00ff */
[----:B------:R-:W-:-:S04]  /*16100*/  ISETP.GT.U32.AND P0, PT, R3, 0x7f800000, PT ;  /* 0x7f8000000300780c */ /* 0x000fc80003f04070 */
[----:B------:R-:W-:-:S09]  /*16110*/  SEL R0, R0, 0x7c, P0 ;  /* 0x0000007c00007807 */ /* 0x000fd20000000000 */
.L_x_27813:
[----:B------:R-:W-:Y:S05]  /*16120*/  BSYNC B0 ;  /* 0x0000000000007941 */ /* 0x000fea0003800000 */
.L_x_27811:
[----:B------:R-:W-:-:S04]  /*16130*/  LOP3.LUT R3, R7, 0x80000000, RZ, 0xc0, !PT ;  /* 0x8000000007037812 */ /* 0x000fc800078ec0ff */
[----:B------:R-:W-:-:S04]  /*16140*/  SHF.R.U32.HI R3, RZ, 0x18, R3 ;  /* 0x00000018ff037819 */ /* 0x000fc80000011603 */
[----:B------:R-:W-:-:S05]  /*16150*/  LOP3.LUT R3, R0, R3, RZ, 0xfc, !PT ;  /* 0x0000000300037212 */ /* 0x000fca00078efcff */
[----:B------:R0:W-:Y:S01]  /*16160*/  STG.E.U8 desc[UR36][R4.64], R3 ;  /* 0x0000000304007986 */ /* 0x0001e2000c101124 */
[----:B------:R-:W-:Y:S05]  /*16170*/  BRA `(.L_x_27797) ;  /* 0x0000000400e47947 */ /* 0x000fea0003800000 */
.L_x_27807:
        /* <DEDUP_REMOVED lines=8> */
.L_x_27804:
        /* <DEDUP_REMOVED lines=11> */
.L_x_27816:
        /* <DEDUP_REMOVED lines=21> */
.L_x_27819:
[----:B------:R-:W-:-:S04]  /*16400*/  LOP3.LUT R0, R7, 0x80000000, RZ, 0xc0, !PT ;  /* 0x8000000007007812 */ /* 0x000fc800078ec0ff */
[----:B------:R-:W-:-:S04]  /*16410*/  SHF.R.U32.HI R0, RZ, 0x18, R0 ;  /* 0x00000018ff007819 */ /* 0x000fc80000011600 */
[----:B------:R-:W-:-:S07]  /*16420*/  LOP3.LUT R0, R3, R0, RZ, 0xfc, !PT ;  /* 0x0000000003007212 */ /* 0x000fce00078efcff */
.L_x_27818:
[----:B------:R-:W-:Y:S05]  /*16430*/  BSYNC B0 ;  /* 0x0000000000007941 */ /* 0x000fea0003800000 */
.L_x_27817:
[----:B------:R0:W-:Y:S01]  /*16440*/  STG.E.U8 desc[UR36][R4.64], R0 ;  /* 0x0000000004007986 */ /* 0x0001e2000c101124 */
[----:B------:R-:W-:Y:S05]  /*16450*/  BRA `(.L_x_27797) ;  /* 0x00000004002c7947 */ /* 0x000fea0003800000 */
.L_x_27815:
        /* <DEDUP_REMOVED lines=21> */
.L_x_27822:
[----:B------:R-:W-:-:S04]  /*165b0*/  LOP3.LUT R0, R7, 0x80000000, RZ, 0xc0, !PT ;  /* 0x8000000007007812 */ /* 0x000fc800078ec0ff */
[----:B------:R-:W-:-:S04]  /*165c0*/  SHF.R.U32.HI R0, RZ, 0x18, R0 ;  /* 0x00000018ff007819 */ /* 0x000fc80000011600 */
[----:B------:R-:W-:-:S07]  /*165d0*/  LOP3.LUT R0, R3, R0, RZ, 0xfc, !PT ;  /* 0x0000000003007212 */ /* 0x000fce00078efcff */
.L_x_27821:
[----:B------:R-:W-:Y:S05]  /*165e0*/  BSYNC B0 ;  /* 0x0000000000007941 */ /* 0x000fea0003800000 */
.L_x_27820:
[----:B------:R0:W-:Y:S01]  /*165f0*/  STG.E.U8 desc[UR36][R4.64], R0 ;  /* 0x0000000004007986 */ /* 0x0001e2000c101124 */
[----:B------:R-:W-:Y:S05]  /*16600*/  BRA `(.L_x_27797) ;  /* 0x0000000000c07947 */ /* 0x000fea0003800000 */
.L_x_27814:
        /* <DEDUP_REMOVED lines=26> */
.L_x_27796:
        /* <DEDUP_REMOVED lines=16> */
.L_x_27825:
[----:B------:R-:W-:Y:S05]  /*168b0*/  BRA `(.L_x_27797) ;  /* 0x0000000000147947 */ /* 0x000fea0003800000 */
.L_x_27824:
[----:B------:R-:W0:Y:S02]  /*168c0*/  F2I.U64.F64.TRUNC R16, R16 ;  /* 0x0000001000107311 */ /* 0x000e24000030d800 */
[----:B0-----:R0:W-:Y:S01]  /*168d0*/  STG.E.64 desc[UR36][R4.64], R16 ;  /* 0x0000001004007986 */ /* 0x0011e2000c101b24 */
[----:B------:R-:W-:Y:S05]  /*168e0*/  BRA `(.L_x_27797) ;  /* 0x0000000000087947 */ /* 0x000fea0003800000 */
.L_x_27823:
[----:B------:R-:W0:Y:S02]  /*168f0*/  F2I.U32.F64.TRUNC R17, R16 ;  /* 0x0000001000117311 */ /* 0x000e24000030d000 */
[----:B0-----:R0:W-:Y:S02]  /*16900*/  STG.E desc[UR36][R4.64], R17 ;  /* 0x0000001104007986 */ /* 0x0011e4000c101924 */
.L_x_27797:
[----:B------:R-:W-:-:S07]  /*16910*/  VIADD R2, R2, 0x80 ;  /* 0x0000008002027836 */ /* 0x000fce0000000000 */
.L_x_27757:
[----:B------:R-:W-:Y:S05]  /*16920*/  BSYNC B6 ;  /* 0x0000000000067941 */ /* 0x000fea0003800000 */
.L_x_27756:
        /* <DEDUP_REMOVED lines=22> */
.L_x_27829:
[----:B------:R-:W0:Y:S02]  /*16a90*/  F2I.S64.F64.TRUNC R40, R40 ;  /* 0x0000002800287311 */ /* 0x000e24000030d900 */
[----:B0-----:R-:W-:-:S05]  /*16aa0*/  IMAD.MOV.U32 R5, RZ, RZ, R40 ;  /* 0x000000ffff057224 */ /* 0x001fca00078e0028 */
[----:B------:R-:W-:Y:S01]  /*16ab0*/  STG.E.U8 desc[UR36][R2.64], R5 ;  /* 0x0000000502007986 */ /* 0x000fe2000c101124 */
[----:B------:R-:W-:Y:S05]  /*16ac0*/  EXIT ;  /* 0x000000000000794d */ /* 0x000fea0003800000 */
.L_x_27828:
        /* <DEDUP_REMOVED lines=9> */
.L_x_27832:
[----:B------:R-:W0:Y:S02]  /*16b60*/  F2I.F64.TRUNC R41, R40 ;  /* 0x0000002800297311 */ /* 0x000e24000030d100 */
[----:B0-----:R-:W-:Y:S01]  /*16b70*/  STG.E desc[UR36][R2.64], R41 ;  /* 0x0000002902007986 */ /* 0x001fe2000c101924 */
[----:B------:R-:W-:Y:S05]  /*16b80*/  EXIT ;  /* 0x000000000000794d */ /* 0x000fea0003800000 */
.L_x_27831:
[----:B------:R-:W0:Y:S02]  /*16b90*/  F2I.F64.TRUNC R41, R40 ;  /* 0x0000002800297311 */ /* 0x000e24000030d100 */
[----:B0-----:R-:W-:Y:S01]  /*16ba0*/  STG.E.U16 desc[UR36][R2.64], R41 ;  /* 0x0000002902007986 */ /* 0x001fe2000c101524 */
[----:B------:R-:W-:Y:S05]  /*16bb0*/  EXIT ;  /* 0x000000000000794d */ /* 0x000fea0003800000 */
.L_x_27827:
        /* <DEDUP_REMOVED lines=13> */
.L_x_27834:
        /* <DEDUP_REMOVED lines=8> */
.L_x_27833:
        /* <DEDUP_REMOVED lines=14> */
.L_x_27836:
        /* <DEDUP_REMOVED lines=9> */
.L_x_27835:
[----:B------:R-:W-:Y:S01]  /*16e80*/  STG.E.64 desc[UR36][R2.64], R40 ;  /* 0x0000002802007986 */ /* 0x000fe2000c101b24 */
[----:B------:R-:W-:Y:S05]  /*16e90*/  EXIT ;  /* 0x000000000000794d */ /* 0x000fea0003800000 */
.L_x_27826:
        /* <DEDUP_REMOVED lines=12> */
.L_x_27839:
[----:B------:R-:W-:-:S05]  /*16f60*/  CS2R R42, SRZ ;  /* 0x00000000002a7805 */ /* 0x000fca000001ff00 */
[----:B------:R-:W-:Y:S01]  /*16f70*/  STG.E.128 desc[UR36][R2.64], R40 ;  /* 0x0000002802007986 */ /* 0x000fe2000c101d24 */
[----:B------:R-:W-:Y:S05]  /*16f80*/  EXIT ;  /* 0x000000000000794d */ /* 0x000fea0003800000 */
.L_x_27838:
        /* <DEDUP_REMOVED lines=25> */
.L_x_27843:
[----:B------:R-:W-:Y:S05]  /*17120*/  BSYNC B0 ;  /* 0x0000000000007941 */ /* 0x000fea0003800000 */
.L_x_27842:
[----:B------:R-:W-:-:S05]  /*17130*/  LOP3.LUT R5, R0, R5, RZ, 0xfc, !PT ;  /* 0x0000000500057212 */ /* 0x000fca00078efcff */
[----:B------:R-:W-:Y:S01]  /*17140*/  STG.E.U8 desc[UR36][R2.64], R5 ;  /* 0x0000000502007986 */ /* 0x000fe2000c101124 */
[----:B------:R-:W-:Y:S05]  /*17150*/  EXIT ;  /* 0x000000000000794d */ /* 0x000fea0003800000 */
.L_x_27841:
        /* <DEDUP_REMOVED lines=17> */
.L_x_27845:
[----:B------:R-:W-:Y:S01]  /*17270*/  IMAD.MOV.U32 R0, RZ, RZ, 0x7f ;  /* 0x0000007fff007424 */ /* 0x000fe200078e00ff */
[----:B------:R-:W-:-:S04]  /*17280*/  ISETP.GT.U32.AND P0, PT, R4, 0x7f800000, PT ;  /* 0x7f8000000400780c */ /* 0x000fc80003f04070 */
[----:B------:R-:W-:-:S09]  /*17290*/  SEL R0, R0, 0x7c, P0 ;  /* 0x0000007c00007807 */ /* 0x000fd20000000000 */
.L_x_27846:
[----:B------:R-:W-:Y:S05]  /*172a0*/  BSYNC B0 ;  /* 0x0000000000007941 */ /* 0x000fea0003800000 */
.L_x_27844:
[----:B------:R-:W-:-:S04]  /*172b0*/  LOP3.LUT R4, R5, 0x80000000, RZ, 0xc0, !PT ;  /* 0x8000000005047812 */ /* 0x000fc800078ec0ff */
[----:B------:R-:W-:-:S04]  /*172c0*/  SHF.R.U32.HI R5, RZ, 0x18, R4 ;  /* 0x00000018ff057819 */ /* 0x000fc80000011604 */
[----:B------:R-:W-:-:S05]  /*172d0*/  LOP3.LUT R5, R0, R5, RZ, 0xfc, !PT ;  /* 0x0000000500057212 */ /* 0x000fca00078efcff */
[----:B------:R-:W-:Y:S01]  /*172e0*/  STG.E.U8 desc[UR36][R2.64], R5 ;  /* 0x0000000502007986 */ /* 0x000fe2000c101124 */
[----:B------:R-:W-:Y:S05]  /*172f0*/  EXIT ;  /* 0x000000000000794d */ /* 0x000fea0003800000 */
.L_x_27840:
        /* <DEDUP_REMOVED lines=8> */
.L_x_27837:
        /* <DEDUP_REMOVED lines=11> */
.L_x_27849:
        /* <DEDUP_REMOVED lines=21> */
.L_x_27852:
[----:B------:R-:W-:-:S04]  /*17580*/  LOP3.LUT R0, R7, 0x80000000, RZ, 0xc0, !PT ;  /* 0x8000000007007812 */ /* 0x000fc800078ec0ff */
[----:B------:R-:W-:-:S04]  /*17590*/  SHF.R.U32.HI R5, RZ, 0x18, R0 ;  /* 0x00000018ff057819 */ /* 0x000fc80000011600 */
[----:B------:R-:W-:-:S04]  /*175a0*/  LOP3.LUT R4, R4, R5, RZ, 0xfc, !PT ;  /* 0x0000000504047212 */ /* 0x000fc800078efcff */
[----:B------:R-:W-:-:S07]  /*175b0*/  PRMT R0, R4, 0x7610, R0 ;  /* 0x0000761004007816 */ /* 0x000fce0000000000 */
.L_x_27851:
[----:B------:R-:W-:Y:S05]  /*175c0*/  BSYNC B0 ;  /* 0x0000000000007941 */ /* 0x000fea0003800000 */
.L_x_27850:
[----:B------:R-:W-:Y:S01]  /*175d0*/  STG.E.U8 desc[UR36][R2.64], R0 ;  /* 0x0000000002007986 */ /* 0x000fe2000c101124 */
[----:B------:R-:W-:Y:S05]  /*175e0*/  EXIT ;  /* 0x000000000000794d */ /* 0x000fea0003800000 */
.L_x_27848:
        /* <DEDUP_REMOVED lines=21> */
.L_x_27855:
[----:B------:R-:W-:-:S04]  /*17740*/  LOP3.LUT R0, R7, 0x80000000, RZ, 0xc0, !PT ;  /* 0x8000000007007812 */ /* 0x000fc800078ec0ff */
[----:B------:R-:W-:-:S04]  /*17750*/  SHF.R.U32.HI R5, RZ, 0x18, R0 ;  /* 0x00000018ff057819 */ /* 0x000fc80000011600 */
[----:B------:R-:W-:-:S04]  /*17760*/  LOP3.LUT R4, R4, R5, RZ, 0xfc, !PT ;  /* 0x0000000504047212 */ /* 0x000fc800078efcff */
[----:B------:R-:W-:-:S07]  /*17770*/  PRMT R0, R4, 0x7610, R0 ;  /* 0x0000761004007816 */ /* 0x000fce0000000000 */
.L_x_27854:
[----:B------:R-:W-:Y:S05]  /*17780*/  BSYNC B0 ;  /* 0x0000000000007941 */ /* 0x000fea0003800000 */
.L_x_27853:
[----:B------:R-:W-:Y:S01]  /*17790*/  STG.E.U8 desc[UR36][R2.64], R0 ;  /* 0x0000000002007986 */ /* 0x000fe2000c101124 */
[----:B------:R-:W-:Y:S05]  /*177a0*/  EXIT ;  /* 0x000000000000794d */ /* 0x000fea0003800000 */
.L_x_27847:
        /* <DEDUP_REMOVED lines=26> */
.L_x_27830:
        /* <DEDUP_REMOVED lines=16> */
.L_x_27858:
[----:B------:R-:W-:Y:S05]  /*17a50*/  EXIT ;  /* 0x000000000000794d */ /* 0x000fea0003800000 */
.L_x_27857:
[----:B------:R-:W0:Y:S02]  /*17a60*/  F2I.U64.F64.TRUNC R40, R40 ;  /* 0x0000002800287311 */ /* 0x000e24000030d800 */
[----:B0-----:R-:W-:Y:S01]  /*17a70*/  STG.E.64 desc[UR36][R2.64], R40 ;  /* 0x0000002802007986 */ /* 0x001fe2000c101b24 */
[----:B------:R-:W-:Y:S05]  /*17a80*/  EXIT ;  /* 0x000000000000794d */ /* 0x000fea0003800000 */
.L_x_27856:
[----:B------:R-:W0:Y:S02]  /*17a90*/  F2I.U32.F64.TRUNC R41, R40 ;  /* 0x0000002800297311 */ /* 0x000e24000030d000 */
[----:B0-----:R-:W-:Y:S01]  /*17aa0*/  STG.E desc[UR36][R2.64], R41 ;  /* 0x0000002902007986 */ /* 0x001fe2000c101924 */
[----:B------:R-:W-:Y:S05]  /*17ab0*/  EXIT ;  /* 0x000000000000794d */ /* 0x000fea0003800000 */
.L_x_27859:
        /* <DEDUP_REMOVED lines=12> */
.L_x_28474:


//--------------------- .text._ZN2at6native18elementwise_kernelILi128ELi2EZNS0_22gpu_kernel_impl_nocastIZZZNS0_49_GLOBAL__N__b919a28f_16_Normalization_cu_5c38458722batch_norm_elementwiseERKNS_6TensorES6_RKSt8optionalIS4_ESA_S6_S6_ENKUlvE0_clEvENKUlvE_clEvEUldddddE_EEvRNS_18TensorIteratorBaseERKT_EUliE_EEviT1_ --------------------------
	.section	.text._ZN2at6native18elementwise_kernelILi128ELi2EZNS0_22gpu_kernel_impl_nocastIZZZNS0_49_GLOBAL__N__b919a28f_16_Normalization_cu_5c38458722batch_norm_elementwiseERKNS_6TensorES6_RKSt8optionalIS4_ESA_S6_S6_ENKUlvE0_clEvENKUlvE_clEvEUldddddE_EEvRNS_18TensorIteratorBaseERKT_EUliE_EEviT1_,"ax",@progbits
	.align	128
        .global         _ZN2at6native18elementwise_kernelILi128ELi2EZNS0_22gpu_kernel_impl_nocastIZZZNS0_49_GLOBAL__N__b919a28f_16_Normalization_cu_5c38458722batch_norm_elementwiseERKNS_6TensorES6_RKSt8optionalIS4_ESA_S6_S6_ENKUlvE0_clEvENKUlvE_clEvEUldddddE_EEvRNS_18TensorIteratorBaseERKT_EUliE_EEviT1_
        .type           _ZN2at6native18elementwise_kernelILi128ELi2EZNS0_22gpu_kernel_impl_nocastIZZZNS0_49_GLOBAL__N__b919a28f_16_Normalization_cu_5c38458722batch_norm_elementwiseERKNS_6TensorES6_RKSt8optionalIS4_ESA_S6_S6_ENKUlvE0_clEvENKUlvE_clEvEUldddddE_EEvRNS_18TensorIteratorBaseERKT_EUliE_EEviT1_,@function
        .size           _ZN2at6native18elementwise_kernelILi128ELi2EZNS0_22gpu_kernel_impl_nocastIZZZNS0_49_GLOBAL__N__b919a28f_16_Normalization_cu_5c38458722batch_norm_elementwiseERKNS_6TensorES6_RKSt8optionalIS4_ESA_S6_S6_ENKUlvE0_clEvENKUlvE_clEvEUldddddE_EEvRNS_18TensorIteratorBaseERKT_EUliE_EEviT1_,(.L_x_28475 - _ZN2at6native18elementwise_kernelILi128ELi2EZNS0_22gpu_kernel_impl_nocastIZZZNS0_49_GLOBAL__N__b919a28f_16_Normalization_cu_5c38458722batch_norm_elementwiseERKNS_6TensorES6_RKSt8optionalIS4_ESA_S6_S6_ENKUlvE0_clEvENKUlvE_clEvEUldddddE_EEvRNS_18TensorIteratorBaseERKT_EUliE_EEviT1_)
        .other          _ZN2at6native18elementwise_kernelILi128ELi2EZNS0_22gpu_kernel_impl_nocastIZZZNS0_49_GLOBAL__N__b919a28f_16_Normalization_cu_5c38458722batch_norm_elementwiseERKNS_6TensorES6_RKSt8optionalIS4_ESA_S6_S6_ENKUlvE0_clEvENKUlvE_clEvEUldddddE_EEvRNS_18TensorIteratorBaseERKT_EUliE_EEviT1_,@"STO_CUDA_ENTRY STV_DEFAULT"
_ZN2at6native18elementwise_kernelILi128ELi2EZNS0_22gpu_kernel_impl_nocastIZZZNS0_49_GLOBAL__N__b919a28f_16_Normalization_cu_5c38458722batch_norm_elementwiseERKNS_6TensorES6_RKSt8optionalIS4_ESA_S6_S6_ENKUlvE0_clEvENKUlvE_clEvEUldddddE_EEvRNS_18TensorIteratorBaseERKT_EUliE_EEviT1_:
.text._ZN2at6native18elementwise_kernelILi128ELi2EZNS0_22gpu_kernel_impl_nocastIZZZNS0_49_GLOBAL__N__b919a28f_16_Normalization_cu_5c38458722batch_norm_elementwiseERKNS_6TensorES6_RKSt8optionalIS4_ESA_S6_S6_ENKUlvE0_clEvENKUlvE_clEvEUldddddE_EEvRNS_18TensorIteratorBaseERKT_EUliE_EEviT1_:
        /* <DEDUP_REMOVED lines=466> */
.L_x_27862:
[----:B------:R-:W-:Y:S01]  /*1d20*/  ULDC.64 UR8, c[0x0][0x5a8] ;  /* 0x00016a0000087ab9 */ /* 0x000fe20000000a00 */
[----:B------:R-:W-:Y:S01]  /*1d30*/  ULDC.64 UR10, c[0x0][0x5c0] ;  /* 0x00017000000a7ab9 */ /* 0x000fe20000000a00 */
[----:B------:R-:W-:Y:S02]  /*1d40*/  IADD3 R8, P0, R2, UR8, RZ ;  /* 0x0000000802087c10 */ /* 0x000fe4000ff1e0ff */
[----:B------:R-:W-:Y:S02]  /*1d50*/  IADD3 R14, P1, R5, UR10, RZ ;  /* 0x0000000a050e7c10 */ /* 0x000fe4000ff3e0ff */
[----:B------:R-:W-:Y:S01]  /*1d60*/  IADD3.X R9, RZ, UR9, RZ, P0, !PT ;  /* 0x00000009ff097c10 */ /* 0x000fe200087fe4ff */
[----:B------:R-:W-:Y:S01]  /*1d70*/  ULDC.64 UR8, c[0x0][0x5b0] ;  /* 0x00016c0000087ab9 */ /* 0x000fe20000000a00 */
[----:B------:R-:W-:Y:S01]  /*1d80*/  IADD3.X R15, RZ, UR11, RZ, P1, !PT ;  /* 0x0000000bff0f7c10 */ /* 0x000fe20008ffe4ff */
[----:B------:R-:W-:Y:S01]  /*1d90*/  ULDC.64 UR10, c[0x0][0x5c8] ;  /* 0x00017200000a7ab9 */ /* 0x000fe20000000a00 */
[----:B------:R-:W-:-:S02]  /*1da0*/  IADD3 R16, P0, R3, UR8, RZ ;  /* 0x0000000803107c10 */ /* 0x000fc4000ff1e0ff */
[----:B------:R-:W2:Y:S04]  /*1db0*/  LDG.E.64 R8, desc[UR4][R8.64] ;  /* 0x0000000408087981 */ /* 0x000ea8000c1e1b00 */
[----:B------:R0:W2:Y:S01]  /*1dc0*/  LDG.E.64 R2, desc[UR4][R14.64] ;  /* 0x000000040e027981 */ /* 0x0000a2000c1e1b00 */
[----:B------:R-:W-:Y:S01]  /*1dd0*/  IADD3.X R17, RZ, UR9, RZ, P0, !PT ;  /* 0x00000009ff117c10 */ /* 0x000fe200087fe4ff */
[----:B------:R-:W-:Y:S01]  /*1de0*/  ULDC.64 UR8, c[0x0][0x5b8] ;  /* 0x00016e0000087ab9 */ /* 0x000fe20000000a00 */
[----:B------:R-:W-:Y:S02]  /*1df0*/  IADD3 R10, P1, R6, UR10, RZ ;  /* 0x0000000a060a7c10 */ /* 0x000fe4000ff3e0ff */
[----:B------:R-:W-:Y:S02]  /*1e00*/  IADD3 R12, P0, R4, UR8, RZ ;  /* 0x00000008040c7c10 */ /* 0x000fe4000ff1e0ff */
[----:B------:R-:W3:Y:S01]  /*1e10*/  LDG.E.64 R4, desc[UR4][R16.64] ;  /* 0x0000000410047981 */ /* 0x000ee2000c1e1b00 */
[----:B------:R-:W-:-:S02]  /*1e20*/  IADD3.X R11, RZ, UR11, RZ, P1, !PT ;  /* 0x0000000bff0b7c10 */ /* 0x000fc40008ffe4ff */
[----:B------:R-:W-:Y:S01]  /*1e30*/  IADD3.X R13, RZ, UR9, RZ, P0, !PT ;  /* 0x00000009ff0d7c10 */ /* 0x000fe200087fe4ff */
[----:B------:R-:W-:-:S03]  /*1e40*/  ULDC.64 UR8, c[0x0][0x5a0] ;  /* 0x0001680000087ab9 */ /* 0x000fc60000000a00 */
[----:B------:R-:W4:Y:S04]  /*1e50*/  LDG.E.64 R10, desc[UR4][R10.64] ;  /* 0x000000040a0a7981 */ /* 0x000f28000c1e1b00 */
[----:B------:R-:W4:Y:S01]  /*1e60*/  LDG.E.64 R12, desc[UR4][R12.64] ;  /* 0x000000040c0c7981 */ /* 0x000f22000c1e1b00 */
[----:B0-----:R-:W-:Y:S01]  /*1e70*/  IADD3 R15, R7, 0x80, RZ ;  /* 0x00000080070f7810 */ /* 0x001fe20007ffe0ff */
[----:B--2---:R-:W-:-:S08]  /*1e80*/  DADD R2, -R2, R8 ;  /* 0x0000000002027229 */ /* 0x004fd00000000108 */
[----:B---3--:R-:W-:Y:S01]  /*1e90*/  DMUL R2, R2, R4 ;  /* 0x0000000402027228 */ /* 0x008fe20000000000 */
[----:B------:R-:W-:-:S04]  /*1ea0*/  IADD3 R4, P0, R0, UR8, RZ ;  /* 0x0000000800047c10 */ /* 0x000fc8000ff1e0ff */
[----:B------:R-:W-:-:S03]  /*1eb0*/  IADD3.X R5, RZ, UR9, RZ, P0, !PT ;  /* 0x00000009ff057c10 */ /* 0x000fc600087fe4ff */
[----:B----4-:R-:W-:-:S07]  /*1ec0*/  DFMA R2, R2, R10, R12 ;  /* 0x0000000a0202722b */ /* 0x010fce000000000c */
[----:B------:R0:W-:Y:S04]  /*1ed0*/  STG.E.64 desc[UR4][R4.64], R2 ;  /* 0x0000000204007986 */ /* 0x0001e8000c101b04 */
.L_x_27861:
[----:B------:R-:W-:Y:S05]  /*1ee0*/  BSYNC B0 ;  /* 0x0000000000007941 */ /* 0x000fea0003800000 */
.L_x_27860:
        /* <DEDUP_REMOVED lines=458> */
.L_x_27863:
        /* <DEDUP_REMOVED lines=10> */
[----:B------:R-:W2:Y:S01]  /*3c30*/  LDG.E.64 R4, desc[UR4][R12.64] ;  /* 0x000000040c047981 */ /* 0x000ea2000c1e1b00 */
        /* <DEDUP_REMOVED lines=10> */
[----:B--2---:R-:W-:-:S08]  /*3ce0*/  DADD R4, -R4, R6 ;  /* 0x0000000004047229 */ /* 0x004fd00000000106 */
[----:B---3--:R-:W-:Y:S01]  /*3cf0*/  DMUL R2, R4, R2 ;  /* 0x0000000204027228 */ /* 0x008fe20000000000 */
[----:B------:R-:W-:-:S04]  /*3d00*/  IADD3 R4, P0, R0, UR6, RZ ;  /* 0x0000000600047c10 */ /* 0x000fc8000ff1e0ff */
[----:B------:R-:W-:-:S03]  /*3d10*/  IADD3.X R5, RZ, UR7, RZ, P0, !PT ;  /* 0x00000007ff057c10 */ /* 0x000fc600087fe4ff */
[----:B----4-:R-:W-:-:S07]  /*3d20*/  DFMA R2, R2, R8, R10 ;  /* 0x000000080202722b */ /* 0x010fce000000000a */
[----:B------:R-:W-:Y:S01]  /*3d30*/  STG.E.64 desc[UR4][R4.64], R2 ;  /* 0x0000000204007986 */ /* 0x000fe2000c101b04 */
[----:B------:R-:W-:Y:S05]  /*3d40*/  EXIT ;  /* 0x000000000000794d */ /* 0x000fea0003800000 */
.L_x_27864:
        /* <DEDUP_REMOVED lines=11> */
.L_x_28475:


//--------------------- .text._ZN2at6native27unrolled_elementwise_kernelIZZZNS0_49_GLOBAL__N__b919a28f_16_Normalization_cu_5c38458722batch_norm_elementwiseERKNS_6TensorES5_RKSt8optionalIS3_ES9_S5_S5_ENKUlvE0_clEvENKUlvE_clEvEUldddddE_St5arrayIPcLm6EELi4E23TrivialOffsetCalculatorILi5EjESG_ILi1EjENS0_6memory15LoadWithoutCastENSJ_16StoreWithoutCastEEEviT_T0_T2_T3_T4_T5_ --------------------------
	.section	.text._ZN2at6native27unrolled_elementwise_kernelIZZZNS0_49_GLOBAL__N__b919a28f_16_Normalization_cu_5c38458722batch_norm_elementwiseERKNS_6TensorES5_RKSt8optionalIS3_ES9_S5_S5_ENKUlvE0_clEvENKUlvE_clEvEUldddddE_St5arrayIPcLm6EELi4E23TrivialOffsetCalculatorILi5EjESG_ILi1EjENS0_6memory15LoadWithoutCastENSJ_16StoreWithoutCastEEEviT_T0_T2_T3_T4_T5_,"ax",@progbits
	.align	128
        .global         _ZN2at6native27unrolled_elementwise_kernelIZZZNS0_49_GLOBAL__N__b919a28f_16_Normalization_cu_5c38458722batch_norm_elementwiseERKNS_6TensorES5_RKSt8optionalIS3_ES9_S5_S5_ENKUlvE0_clEvENKUlvE_clEvEUldddddE_St5arrayIPcLm6EELi4E23TrivialOffsetCalculatorILi5EjESG_ILi1EjENS0_6memory15LoadWithoutCastENSJ_16StoreWithoutCastEEEviT_T0_T2_T3_T4_T5_
        .type           _ZN2at6native27unrolled_elementwise_kernelIZZZNS0_49_GLOBAL__N__b919a28f_16_Normalization_cu_5c38458722batch_norm_elementwiseERKNS_6TensorES5_RKSt8optionalIS3_ES9_S5_S5_ENKUlvE0_clEvENKUlvE_clEvEUldddddE_St5arrayIPcLm6EELi4E23TrivialOffsetCalculatorILi5EjESG_ILi1EjENS0_6memory15LoadWithoutCastENSJ_16StoreWithoutCastEEEviT_T0_T2_T3_T4_T5_,@function
        .size           _ZN2at6native27unrolled_elementwise_kernelIZZZNS0_49_GLOBAL__N__b919a28f_16_Normalization_cu_5c38458722batch_norm_elementwiseERKNS_6TensorES5_RKSt8optionalIS3_ES9_S5_S5_ENKUlvE0_clEvENKUlvE_clEvEUldddddE_St5arrayIPcLm6EELi4E23TrivialOffsetCalculatorILi5EjESG_ILi1EjENS0_6memory15LoadWithoutCastENSJ_16StoreWithoutCastEEEviT_T0_T2_T3_T4_T5_,(.L_x_28476 - _ZN2at6native27unrolled_elementwise_kernelIZZZNS0_49_GLOBAL__N__b919a28f_16_Normalization_cu_5c38458722batch_norm_elementwiseERKNS_6TensorES5_RKSt8optionalIS3_ES9_S5_S5_ENKUlvE0_clEvENKUlvE_clEvEUldddddE_St5arrayIPcLm6EELi4E23TrivialOffsetCalculatorILi5EjESG_ILi1EjENS0_6memory15LoadWithoutCastENSJ_16StoreWithoutCastEEEviT_T0_T2_T3_T4_T5_)
        .other          _ZN2at6native27unrolled_elementwise_kernelIZZZNS0_49_GLOBAL__N__b919a28f_16_Normalization_cu_5c38458722batch_norm_elementwiseERKNS_6TensorES5_RKSt8optionalIS3_ES9_S5_S5_ENKUlvE0_clEvENKUlvE_clEvEUldddddE_St5arrayIPcLm6EELi4E23TrivialOffsetCalculatorILi5EjESG_ILi1EjENS0_6memory15LoadWithoutCastENSJ_16StoreWithoutCastEEEviT_T0_T2_T3_T4_T5_,@"STO_CUDA_ENTRY STV_DEFAULT"
_ZN2at6native27unrolled_elementwise_kernelIZZZNS0_49_GLOBAL__N__b919a28f_16_Normalization_cu_5c38458722batch_norm_elementwiseERKNS_6TensorES5_RKSt8optionalIS3_ES9_S5_S5_ENKUlvE0_clEvENKUlvE_clEvEUldddddE_St5arrayIPcLm6EELi4E23TrivialOffsetCalculatorILi5EjESG_ILi1EjENS0_6memory15LoadWithoutCastENSJ_16StoreWithoutCastEEEviT_T0_T2_T3_T4_T5_:
.text._ZN2at6native27unrolled_elementwise_kernelIZZZNS0_49_GLOBAL__N__b919a28f_16_Normalization_cu_5c38458722batch_norm_elementwiseERKNS_6TensorES5_RKSt8optionalIS3_ES9_S5_S5_ENKUlvE0_clEvENKUlvE_clEvEUldddddE_St5arrayIPcLm6EELi4E23TrivialOffsetCalculatorILi5EjESG_ILi1EjENS0_6memory15LoadWithoutCastENSJ_16StoreWithoutCastEEEviT_T0_T2_T3_T4_T5_:
[----:B------:R-:W-:Y:S01]  /*0000*/  LDC R1, c[0x0][0x28] ;  /* 0x00000a00ff017b82 */ /* 0x000fe20000000800 */
[----:B------:R-:W0:Y:S07]  /*0010*/  S2R R3, SR_CTAID.X ;  /* 0x0000000000037919 */ /* 0x000e2e0000002500 */
[----:B------:R-:W0:Y:S01]  /*0020*/  LDC R2, c[0x0][0x210] ;  /* 0x00008400ff027b82 */ /* 0x000e220000000800 */
[----:B------:R-:W-:Y:S02]  /*0030*/  CS2R R6, SRZ ;  /* 0x0000000000067805 */ /* 0x000fe4000001ff00 */
[----:B------:R-:W-:Y:S01]  /*0040*/  CS2R R8, SRZ ;  /* 0x0000000000087805 */ /* 0x000fe2000001ff00 */
[----:B------:R-:W1:Y:S01]  /*0050*/  S2R R0, SR_TID.X ;  /* 0x0000000000007919 */ /* 0x000e620000002100 */
[----:B------:R-:W-:Y:S01]  /*0060*/  ULDC.64 UR4, c[0x0][0x208] ;  /* 0x0000820000047ab9 */ /* 0x000fe20000000a00 */
[----:B0-----:R-:W-:-:S05]  /*0070*/  IMAD R5, R3, -0x200, R2 ;  /* 0xfffffe0003057824 */ /* 0x001fca00078e0202 */
[----:B-1----:R-:W-:-:S13]  /*0080*/  ISETP.GE.AND P0, PT, R0, R5, PT ;  /* 0x000000050000720c */ /* 0x002fda0003f06270 */
[----:B------:R-:W0:Y:S01]  /*0090*/  @!P0 LDC.64 R10, c[0x0][0x220] ;  /* 0x00008800ff0a8b82 */ /* 0x000e220000000a00 */
[----:B------:R-:W-:-:S07]  /*00a0*/  @!P0 IMAD R21, R3, 0x200, R0 ;  /* 0x0000020003158824 */ /* 0x000fce00078e0200 */
[----:B------:R-:W1:Y:S08]  /*00b0*/  @!P0 LDC.64 R14, c[0x0][0x238] ;  /* 0x00008e00ff0e8b82 */ /* 0x000e700000000a00 */
[----:B------:R-:W2:Y:S01]  /*00c0*/  @!P0 LDC.64 R22, c[0x0][0x228] ;  /* 0x00008a00ff168b82 */ /* 0x000ea20000000a00 */
[----:B------:R-:W-:Y:S01]  /*00d0*/  CS2R R16, SRZ ;  /* 0x0000000000107805 */ /* 0x000fe2000001ff00 */
[----:B0-----:R-:W-:-:S06]  /*00e0*/  @!P0 IMAD.WIDE.U32 R10, R21, 0x8, R10 ;  /* 0x00000008150a8825 */ /* 0x001fcc00078e000a */
[----:B------:R-:W0:Y:S01]  /*00f0*/  @!P0 LDC.64 R26, c[0x0][0x230] ;  /* 0x00008c00ff1a8b82 */ /* 0x000e220000000a00 */
[----:B------:R-:W3:Y:S01]  /*0100*/  @!P0 LDG.E.64 R6, desc[UR4][R10.64] ;  /* 0x000000040a068981 */ /* 0x000ee2000c1e1b00 */
[----:B-1----:R-:W-:-:S06]  /*0110*/  @!P0 IMAD.WIDE.U32 R14, R21, 0x8, R14 ;  /* 0x00000008150e8825 */ /* 0x002fcc00078e000e */
[----:B------:R-:W1:Y:S01]  /*0120*/  @!P0 LDC.64 R12, c[0x0][0x240] ;  /* 0x00009000ff0c8b82 */ /* 0x000e620000000a00 */
[----:B------:R4:W3:Y:S01]  /*0130*/  @!P0 LDG.E.64 R8, desc[UR4][R14.64] ;  /* 0x000000040e088981 */ /* 0x0008e2000c1e1b00 */
[----:B--2---:R-:W-:-:S05]  /*0140*/  @!P0 IMAD.WIDE.U32 R22, R21, 0x8, R22 ;  /* 0x0000000815168825 */ /* 0x004fca00078e0016 */
[----:B------:R2:W3:Y:S01]  /*0150*/  @!P0 LDG.E.64 R16, desc[UR4][R22.64] ;  /* 0x0000000416108981 */ /* 0x0004e2000c1e1b00 */
[----:B------:R-:W-:-:S05]  /*0160*/  @!P0 VIADD R0, R0, 0x80 ;  /* 0x0000008000008836 */ /* 0x000fca0000000000 */
[----:B------:R-:W-:-:S13]  /*0170*/  ISETP.GE.AND P2, PT, R0, R5, PT ;  /* 0x000000050000720c */ /* 0x000fda0003f46270 */
[----:B------:R-:W3:Y:S08]  /*0180*/  @!P2 LDC.64 R24, c[0x0][0x220] ;  /* 0x00008800ff18ab82 */ /* 0x000ef00000000a00 */
[----:B------:R-:W3:Y:S01]  /*0190*/  @!P2 LDC.64 R18, c[0x0][0x238] ;  /* 0x00008e00ff12ab82 */ /* 0x000ee20000000a00 */
[----:B----4-:R-:W-:Y:S01]  /*01a0*/  CS2R R14, SRZ ;  /* 0x00000000000e7805 */ /* 0x010fe2000001ff00 */
[----:B0-----:R-:W-:Y:S01]  /*01b0*/  @!P0 IMAD.WIDE.U32 R26, R21, 0x8, R26 ;  /* 0x00000008151a8825 */ /* 0x001fe200078e001a */
[----:B--2---:R-:W-:-:S04]  /*01c0*/  CS2R R22, SRZ ;  /* 0x0000000000167805 */ /* 0x004fc8000001ff00 */
[----:B------:R0:W2:Y:S01]  /*01d0*/  @!P0 LDG.E.64 R14, desc[UR4][R26.64] ;  /* 0x000000041a0e8981 */ /* 0x0000a2000c1e1b00 */
[----:B------:R-:W4:Y:S08]  /*01e0*/  @!P2 LDC.64 R10, c[0x0][0x228] ;  /* 0x00008a00ff0aab82 */ /* 0x000f300000000a00 */
[----:B------:R-:W4:Y:S08]  /*01f0*/  @!P2 LDC.64 R28, c[0x0][0x230] ;  /* 0x00008c00ff1cab82 */ /* 0x000f300000000a00 */
[----:B0-----:R-:W0:Y:S01]  /*0200*/  @!P2 LDC.64 R26, c[0x0][0x240] ;  /* 0x00009000ff1aab82 */ /* 0x001e220000000a00 */
[----:B-1----:R-:W-:Y:S01]  /*0210*/  @!P0 IMAD.WIDE.U32 R12, R21, 0x8, R12 ;  /* 0x00000008150c8825 */ /* 0x002fe200078e000c */
[----:B------:R-:W-:-:S06]  /*0220*/  CS2R R20, SRZ ;  /* 0x0000000000147805 */ /* 0x000fcc000001ff00 */
[----:B------:R1:W2:Y:S02]  /*0230*/  @!P0 LDG.E.64 R20, desc[UR4][R12.64] ;  /* 0x000000040c148981 */ /* 0x0002a4000c1e1b00 */
[----:B-1----:R-:W-:Y:S01]  /*0240*/  CS2R R12, SRZ ;  /* 0x00000000000c7805 */ /* 0x002fe2000001ff00 */
[----:B---3--:R-:W-:Y:S01]  /*0250*/  DADD R8, -R8, R6 ;  /* 0x0000000008087229 */ /* 0x008fe20000000106 */
[----:B------:R-:W-:-:S07]  /*0260*/  @!P2 LEA R7, R3, R0, 0x9 ;  /* 0x000000000307a211 */ /* 0x000fce00078e48ff */
[----:B------:R-:W-:Y:S01]  /*0270*/  DMUL R16, R8, R16 ;  /* 0x0000001008107228 */ /* 0x000fe20000000000 */
[----:B------:R-:W-:Y:S01]  /*0280*/  @!P2 IMAD.WIDE.U32 R24, R7, 0x8, R24 ;  /* 0x000000080718a825 */ /* 0x000fe200078e0018 */
[----:B------:R-:W-:-:S03]  /*0290*/  CS2R R8, SRZ ;  /* 0x0000000000087805 */ /* 0x000fc6000001ff00 */
[----:B------:R-:W-:-:S03]  /*02a0*/  @!P2 IMAD.WIDE.U32 R18, R7, 0x8, R18 ;  /* 0x000000080712a825 */ /* 0x000fc600078e0012 */
[----:B------:R-:W3:Y:S04]  /*02b0*/  @!P2 LDG.E.64 R8, desc[UR4][R24.64] ;  /* 0x000000041808a981 */ /* 0x000ee8000c1e1b00 */
[----:B------:R1:W3:Y:S01]  /*02c0*/  @!P2 LDG.E.64 R22, desc[UR4][R18.64] ;  /* 0x000000041216a981 */ /* 0x0002e2000c1e1b00 */
[----:B----4-:R-:W-:Y:S01]  /*02d0*/  @!P2 IMAD.WIDE.U32 R10, R7, 0x8, R10 ;  /* 0x00000008070aa825 */ /* 0x010fe200078e000a */
[----:B-1----:R-:W-:-:S03]  /*02e0*/  CS2R R18, SRZ ;  /* 0x0000000000127805 */ /* 0x002fc6000001ff00 */
[----:B------:R-:W-:Y:S02]  /*02f0*/  @!P2 VIADD R0, R0, 0x80 ;  /* 0x000000800000a836 */ /* 0x000fe40000000000 */
[C---:B------:R-:W-:Y:S01]  /*0300*/  @!P2 IMAD.WIDE.U32 R28, R7.reuse, 0x8, R28 ;  /* 0x00000008071ca825 */ /* 0x040fe200078e001c */
[----:B------:R1:W4:Y:S03]  /*0310*/  @!P2 LDG.E.64 R18, desc[UR4][R10.64] ;  /* 0x000000040a12a981 */ /* 0x000326000c1e1b00 */
[----:B0-----:R-:W-:Y:S01]  /*0320*/  @!P2 IMAD.WIDE.U32 R26, R7, 0x8, R26 ;  /* 0x00000008071aa825 */ /* 0x001fe200078e001a */
[----:B------:R-:W-:Y:S02]  /*0330*/  CS2R R6, SRZ ;  /* 0x0000000000067805 */ /* 0x000fe4000001ff00 */
[----:B------:R-:W-:Y:S01]  /*0340*/  ISETP.GE.AND P1, PT, R0, R5, PT ;  /* 0x000000050000720c */ /* 0x000fe20003f26270 */
[----:B------:R0:W4:Y:S04]  /*0350*/  @!P2 LDG.E.64 R12, desc[UR4][R28.64] ;  /* 0x000000041c0ca981 */ /* 0x000128000c1e1b00 */
[----:B------:R0:W4:Y:S08]  /*0360*/  @!P2 LDG.E.64 R6, desc[UR4][R26.64] ;  /* 0x000000041a06a981 */ /* 0x000130000c1e1b00 */
[----:B------:R-:W2:Y:S08]  /*0370*/  @!P1 LDC.64 R24, c[0x0][0x220] ;  /* 0x00008800ff189b82 */ /* 0x000eb00000000a00 */
[----:B-1----:R-:W1:Y:S01]  /*0380*/  @!P1 LDC.64 R10, c[0x0][0x238] ;  /* 0x00008e00ff0a9b82 */ /* 0x002e620000000a00 */
[----:B0-----:R-:W-:-:S02]  /*0390*/  @!P1 LEA R29, R3, R0, 0x9 ;  /* 0x00000000031d9211 */ /* 0x001fc400078e48ff */
[----:B------:R-:W-:-:S03]  /*03a0*/  CS2R R26, SRZ ;  /* 0x00000000001a7805 */ /* 0x000fc6000001ff00 */
[----:B--2---:R-:W-:-:S05]  /*03b0*/  @!P1 IMAD.WIDE.U32 R24, R29, 0x8, R24 ;  /* 0x000000081d189825 */ /* 0x004fca00078e0018 */
[----:B------:R0:W2:Y:S01]  /*03c0*/  @!P1 LDG.E.64 R26, desc[UR4][R24.64] ;  /* 0x00000004181a9981 */ /* 0x0000a2000c1e1b00 */
[----:B-1----:R-:W-:Y:S01]  /*03d0*/  @!P1 IMAD.WIDE.U32 R10, R29, 0x8, R10 ;  /* 0x000000081d0a9825 */ /* 0x002fe200078e000a */
[----:B0-----:R-:W-:-:S06]  /*03e0*/  CS2R R24, SRZ ;  /* 0x0000000000187805 */ /* 0x001fcc000001ff00 */
[----:B------:R3:W2:Y:S01]  /*03f0*/  @!P1 LDG.E.64 R24, desc[UR4][R10.64] ;  /* 0x000000040a189981 */ /* 0x0006a2000c1e1b00 */
[----:B------:R-:W-:Y:S02]  /*0400*/  DFMA R14, R16, R20, R14 ;  /* 0x00000014100e722b */ /* 0x000fe4000000000e */
[----:B---3--:R-:W-:Y:S01]  /*0410*/  DADD R10, -R22, R8 ;  /* 0x00000000160a7229 */ /* 0x008fe20000000108 */
[----:B------:R-:W0:Y:S08]  /*0420*/  @!P1 LDC.64 R8, c[0x0][0x228] ;  /* 0x00008a00ff089b82 */ /* 0x000e300000000a00 */
[----:B------:R-:W1:Y:S01]  /*0430*/  @!P1 LDC.64 R22, c[0x0][0x230] ;  /* 0x00008c00ff169b82 */ /* 0x000e620000000a00 */
[----:B----4-:R-:W-:-:S07]  /*0440*/  DMUL R10, R10, R18 ;  /* 0x000000120a0a7228 */ /* 0x010fce0000000000 */
[----:B------:R-:W3:Y:S01]  /*0450*/  @!P1 LDC.64 R18, c[0x0][0x240] ;  /* 0x00009000ff129b82 */ /* 0x000ee20000000a00 */
[----:B------:R-:W-:Y:S01]  /*0460*/  DFMA R6, R10, R6, R12 ;  /* 0x000000060a06722b */ /* 0x000fe2000000000c */
[----:B------:R-:W-:Y:S01]  /*0470*/  CS2R R10, SRZ ;  /* 0x00000000000a7805 */ /* 0x000fe2000001ff00 */
[----:B0-----:R-:W-:-:S05]  /*0480*/  @!P1 IMAD.WIDE.U32 R20, R29, 0x8, R8 ;  /* 0x000000081d149825 */ /* 0x001fca00078e0008 */
[----:B------:R0:W4:Y:S01]  /*0490*/  @!P1 LDG.E.64 R10, desc[UR4][R20.64] ;  /* 0x00000004140a9981 */ /* 0x000122000c1e1b00 */
[----:B------:R-:W-:Y:S01]  /*04a0*/  CS2R R12, SRZ ;  /* 0x00000000000c7805 */ /* 0x000fe2000001ff00 */
[----:B-1----:R-:W-:-:S05]  /*04b0*/  @!P1 IMAD.WIDE.U32 R22, R29, 0x8, R22 ;  /* 0x000000081d169825 */ /* 0x002fca00078e0016 */
[----:B------:R1:W4:Y:S01]  /*04c0*/  @!P1 LDG.E.64 R12, desc[UR4][R22.64] ;  /* 0x00000004160c9981 */ /* 0x000322000c1e1b00 */
[----:B--2---:R-:W-:Y:S01]  /*04d0*/  DADD R24, -R24, R26 ;  /* 0x0000000018187229 */ /* 0x004fe2000000011a */
[----:B---3--:R-:W-:Y:S01]  /*04e0*/  @!P1 IMAD.WIDE.U32 R26, R29, 0x8, R18 ;  /* 0x000000081d1a9825 */ /* 0x008fe200078e0012 */
[----:B------:R-:W-:-:S06]  /*04f0*/  CS2R R18, SRZ ;  /* 0x0000000000127805 */ /* 0x000fcc000001ff00 */
[----:B------:R-:W2:Y:S01]  /*0500*/  @!P1 LDG.E.64 R18, desc[UR4][R26.64] ;  /* 0x000000041a129981 */ /* 0x000ea2000c1e1b00 */
[----:B------:R-:W-:-:S05]  /*0510*/  @!P1 VIADD R0, R0, 0x80 ;  /* 0x0000008000009836 */ /* 0x000fca0000000000 */
[----:B------:R-:W-:-:S13]  /*0520*/  ISETP.GE.AND P2, PT, R0, R5, PT ;  /* 0x000000050000720c */ /* 0x000fda0003f46270 */
[----:B------:R-:W1:Y:S08]  /*0530*/  @!P2 LDC.64 R8, c[0x0][0x238] ;  /* 0x00008e00ff08ab82 */ /* 0x000e700000000a00 */
[----:B0-----:R-:W0:Y:S01]  /*0540*/  @!P2 LDC.64 R20, c[0x0][0x228] ;  /* 0x00008a00ff14ab82 */ /* 0x001e220000000a00 */
[----:B------:R-:W-:-:S07]  /*0550*/  @!P2 LEA R0, R3, R0, 0x9 ;  /* 0x000000000300a211 */ /* 0x000fce00078e48ff */
[----:B------:R-:W3:Y:S01]  /*0560*/  @!P2 LDC.64 R28, c[0x0][0x230] ;  /* 0x00008c00ff1cab82 */ /* 0x000ee20000000a00 */
[----:B-1----:R-:W-:Y:S01]  /*0570*/  @!P2 IMAD.WIDE.U32 R22, R0, 0x8, R8 ;  /* 0x000000080016a825 */ /* 0x002fe200078e0008 */
[----:B------:R-:W-:-:S06]  /*0580*/  CS2R R8, SRZ ;  /* 0x0000000000087805 */ /* 0x000fcc000001ff00 */
[----:B------:R-:W1:Y:S01]  /*0590*/  @!P2 LDC.64 R16, c[0x0][0x220] ;  /* 0x00008800ff10ab82 */ /* 0x000e620000000a00 */
[----:B------:R0:W5:Y:S02]  /*05a0*/  @!P2 LDG.E.64 R8, desc[UR4][R22.64] ;  /* 0x000000041608a981 */ /* 0x000164000c1e1b00 */
[----:B0-----:R-:W-:Y:S01]  /*05b0*/  @!P2 IMAD.WIDE.U32 R22, R0, 0x8, R20 ;  /* 0x000000080016a825 */ /* 0x001fe200078e0014 */
[----:B------:R-:W-:-:S03]  /*05c0*/  CS2R R20, SRZ ;  /* 0x0000000000147805 */ /* 0x000fc6000001ff00 */
[----:B---3--:R-:W-:-:S03]  /*05d0*/  @!P2 IMAD.WIDE.U32 R28, R0, 0x8, R28 ;  /* 0x00000008001ca825 */ /* 0x008fc600078e001c */
[----:B------:R0:W5:Y:S02]  /*05e0*/  @!P2 LDG.E.64 R20, desc[UR4][R22.64] ;  /* 0x000000041614a981 */ /* 0x000164000c1e1b00 */
[----:B0-----:R-:W-:-:S06]  /*05f0*/  CS2R R22, SRZ ;  /* 0x0000000000167805 */ /* 0x001fcc000001ff00 */
[----:B------:R0:W5:Y:S02]  /*0600*/  @!P2 LDG.E.64 R22, desc[UR4][R28.64] ;  /* 0x000000041c16a981 */ /* 0x000164000c1e1b00 */
[----:B0-----:R-:W0:Y:S01]  /*0610*/  @!P2 LDC.64 R28, c[0x0][0x240] ;  /* 0x00009000ff1cab82 */ /* 0x001e220000000a00 */
[----:B-1----:R-:W-:-:S04]  /*0620*/  @!P2 IMAD.WIDE.U32 R26, R0, 0x8, R16 ;  /* 0x00000008001aa825 */ /* 0x002fc800078e0010 */
[----:B0-----:R-:W-:Y:S02]  /*0630*/  @!P2 IMAD.WIDE.U32 R28, R0, 0x8, R28 ;  /* 0x00000008001ca825 */ /* 0x001fe400078e001c */
[----:B------:R-:W0:Y:S01]  /*0640*/  S2R R0, SR_TID.X ;  /* 0x0000000000007919 */ /* 0x000e220000002100 */
[----:B------:R-:W-:-:S06]  /*0650*/  CS2R R16, SRZ ;  /* 0x0000000000107805 */ /* 0x000fcc000001ff00 */
[----:B------:R1:W5:Y:S02]  /*0660*/  @!P2 LDG.E.64 R16, desc[UR4][R26.64] ;  /* 0x000000041a10a981 */ /* 0x000364000c1e1b00 */
[----:B-1----:R-:W-:-:S06]  /*0670*/  CS2R R26, SRZ ;  /* 0x00000000001a7805 */ /* 0x002fcc000001ff00 */
[----:B------:R1:W5:Y:S01]  /*0680*/  @!P2 LDG.E.64 R26, desc[UR4][R28.64] ;  /* 0x000000041c1aa981 */ /* 0x000362000c1e1b00 */
[----:B0-----:R-:W-:Y:S01]  /*0690*/  @!P0 IMAD R2, R3, 0x200, R0 ;  /* 0x0000020003028824 */ /* 0x001fe200078e0200 */
[----:B------:R-:W-:-:S04]  /*06a0*/  @!P0 IADD3 R0, R0, 0x80, RZ ;  /* 0x0000008000008810 */ /* 0x000fc80007ffe0ff */
[----:B------:R-:W-:Y:S01]  /*06b0*/  ISETP.GE.AND P1, PT, R0, R5, PT ;  /* 0x000000050000720c */ /* 0x000fe20003f26270 */
[----:B------:R-:W-:Y:S01]  /*06c0*/  BSSY B0, `(.L_x_27865) ;  /* 0x0000011000007945 */ /* 0x000fe20003800000 */
[----:B----4-:R-:W-:Y:S01]  /*06d0*/  DMUL R24, R24, R10 ;  /* 0x0000000a18187228 */ /* 0x010fe20000000000 */
[----:B------:R-:W0:Y:S02]  /*06e0*/  @!P0 LDC.64 R10, c[0x0][0x218] ;  /* 0x00008600ff0a8b82 */ /* 0x000e240000000a00 */
[----:B0-----:R-:W-:-:S05]  /*06f0*/  @!P0 IMAD.WIDE.U32 R10, R2, 0x8, R10 ;  /* 0x00000008020a8825 */ /* 0x001fca00078e000a */
[----:B------:R1:W-:Y:S01]  /*0700*/  @!P0 STG.E.64 desc[UR4][R10.64], R14 ;  /* 0x0000000e0a008986 */ /* 0x0003e2000c101b04 */
[----:B--2---:R-:W-:Y:S02]  /*0710*/  DFMA R12, R24, R18, R12 ;  /* 0x00000012180c722b */ /* 0x004fe4000000000c */
[----:B------:R-:W-:Y:S09]  /*0720*/  @P1 BRA `(.L_x_27866) ;  /* 0x0000000000281947 */ /* 0x000ff20003800000 */
[----:B-1----:R-:W0:Y:S01]  /*0730*/  LDC.64 R10, c[0x0][0x218] ;  /* 0x00008600ff0a7b82 */ /* 0x002e220000000a00 */
        /* <DEDUP_REMOVED lines=9> */
.L_x_27866:
[----:B------:R-:W-:Y:S05]  /*07d0*/  BSYNC B0 ;  /* 0x0000000000007941 */ /* 0x000fea0003800000 */
.L_x_27865:
[----:B------:R-:W-:-:S13]  /*07e0*/  ISETP.GE.AND P0, PT, R0, R5, PT ;  /* 0x000000050000720c */ /* 0x000fda0003f06270 */
[----:B------:R-:W-:Y:S05]  /*07f0*/  @P0 EXIT ;  /* 0x000000000000094d */ /* 0x000fea0003800000 */
[----:B------:R-:W2:Y:S01]  /*0800*/  LDC.64 R4, c[0x0][0x218] ;  /* 0x00008600ff047b82 */ /* 0x000ea20000000a00 */
[----:B-----5:R-:W-:Y:S01]  /*0810*/  DADD R8, -R8, R16 ;  /* 0x0000000008087229 */ /* 0x020fe20000000110 */
[----:B------:R-:W-:-:S07]  /*0820*/  IMAD R3, R3, 0x200, R0 ;  /* 0x0000020003037824 */ /* 0x000fce00078e0200 */
[----:B------:R-:W-:-:S08]  /*0830*/  DMUL R8, R8, R20 ;  /* 0x0000001408087228 */ /* 0x000fd00000000000 */
[----:B------:R-:W-:Y:S01]  /*0840*/  DFMA R8, R8, R26, R22 ;  /* 0x0000001a0808722b */ /* 0x000fe20000000016 */
[----:B--2---:R-:W-:-:S06]  /*0850*/  IMAD.WIDE.U32 R2, R3, 0x8, R4 ;  /* 0x0000000803027825 */ /* 0x004fcc00078e0004 */
[----:B------:R-:W-:Y:S01]  /*0860*/  STG.E.64 desc[UR4][R2.64], R8 ;  /* 0x0000000802007986 */ /* 0x000fe2000c101b04 */
[----:B------:R-:W-:Y:S05]  /*0870*/  EXIT ;  /* 0x000000000000794d */ /* 0x000fea0003800000 */
.L_x_27867:
        /* <DEDUP_REMOVED lines=16> */
.L_x_28476:


//--------------------- .text._ZN2at6native29vectorized_elementwise_kernelILi2EZZZNS0_49_GLOBAL__N__b919a28f_16_Normalization_cu_5c38458722batch_norm_elementwiseERKNS_6TensorES5_RKSt8optionalIS3_ES9_S5_S5_ENKUlvE0_clEvENKUlvE_clEvEUldddddE_St5arrayIPcLm6EEEEviT0_T1_ --------------------------
	.section	.text._ZN2at6native29vectorized_elementwise_kernelILi2EZZZNS0_49_GLOBAL__N__b919a28f_16_Normalization_cu_5c38458722batch_norm_elementwiseERKNS_6TensorES5_RKSt8optionalIS3_ES9_S5_S5_ENKUlvE0_clEvENKUlvE_clEvEUldddddE_St5arrayIPcLm6EEEEviT0_T1_,"ax",@progbits
	.align	128
        .global         _ZN2at6native29vectorized_elementwise_kernelILi2EZZZNS0_49_GLOBAL__N__b919a28f_16_Normalization_cu_5c38458722batch_norm_elementwiseERKNS_6TensorES5_RKSt8optionalIS3_ES9_S5_S5_ENKUlvE0_clEvENKUlvE_clEvEUldddddE_St5arrayIPcLm6EEEEviT0_T1_
        .type           _ZN2at6native29vectorized_elementwise_kernelILi2EZZZNS0_49_GLOBAL__N__b919a28f_16_Normalization_cu_5c38458722batch_norm_elementwiseERKNS_6TensorES5_RKSt8optionalIS3_ES9_S5_S5_ENKUlvE0_clEvENKUlvE_clEvEUldddddE_St5arrayIPcLm6EEEEviT0_T1_,@function
        .size           _ZN2at6native29vectorized_elementwise_kernelILi2EZZZNS0_49_GLOBAL__N__b919a28f_16_Normalization_cu_5c38458722batch_norm_elementwiseERKNS_6TensorES5_RKSt8optionalIS3_ES9_S5_S5_ENKUlvE0_clEvENKUlvE_clEvEUldddddE_St5arrayIPcLm6EEEEviT0_T1_,(.L_x_28477 - _ZN2at6native29vectorized_elementwise_kernelILi2EZZZNS0_49_GLOBAL__N__b919a28f_16_Normalization_cu_5c38458722batch_norm_elementwiseERKNS_6TensorES5_RKSt8optionalIS3_ES9_S5_S5_ENKUlvE0_clEvENKUlvE_clEvEUldddddE_St5arrayIPcLm6EEEEviT0_T1_)
        .other          _ZN2at6native29vectorized_elementwise_kernelILi2EZZZNS0_49_GLOBAL__N__b919a28f_16_Normalization_cu_5c38458722batch_norm_elementwiseERKNS_6TensorES5_RKSt8optionalIS3_ES9_S5_S5_ENKUlvE0_clEvENKUlvE_clEvEUldddddE_St5arrayIPcLm6EEEEviT0_T1_,@"STO_CUDA_ENTRY STV_DEFAULT"
_ZN2at6native29vectorized_elementwise_kernelILi2EZZZNS0_49_GLOBAL__N__b919a28f_16_Normalization_cu_5c38458722batch_norm_elementwiseERKNS_6TensorES5_RKSt8optionalIS3_ES9_S5_S5_ENKUlvE0_clEvENKUlvE_clEvEUldddddE_St5arrayIPcLm6EEEEviT0_T1_:
.text._ZN2at6native29vectorized_elementwise_kernelILi2EZZZNS0_49_GLOBAL__N__b919a28f_16_Normalization_cu_5c38458722batch_norm_elementwiseERKNS_6TensorES5_RKSt8optionalIS3_ES9_S5_S5_ENKUlvE0_clEvENKUlvE_clEvEUldddddE_St5arrayIPcLm6EEEEviT0_T1_:
        /* <DEDUP_REMOVED lines=20> */
[----:B---3--:R-:W-:Y:S01]  /*0140*/  IMAD.WIDE R36, R0, 0x8, R36 ;  /* 0x0000000800247825 */ /* 0x008fe200078e0224 */
[----:B--2---:R-:W-:Y:S02]  /*0150*/  DADD R34, R12, -R16 ;  /* 0x000000000c227229 */ /* 0x004fe40000000810 */
[----:B------:R-:W-:Y:S01]  /*0160*/  DADD R2, R14, -R18 ;  /* 0x000000000e027229 */ /* 0x000fe20000000812 */
[----:B------:R-:W2:Y:S04]  /*0170*/  LDG.E.128 R12, desc[UR4][R28.64+0x1800] ;  /* 0x001800041c0c7981 */ /* 0x000ea8000c1e1d00 */
[----:B------:R-:W2:Y:S01]  /*0180*/  LDG.E.128 R16, desc[UR4][R22.64+0x1800] ;  /* 0x0018000416107981 */ /* 0x000ea2000c1e1d00 */
[----:B----4-:R-:W-:-:S02]  /*0190*/  DADD R20, R4, -R8 ;  /* 0x0000000004147229 */ /* 0x010fc40000000808 */
[----:B------:R-:W-:Y:S01]  /*01a0*/  DADD R26, R6, -R10 ;  /* 0x00000000061a7229 */ /* 0x000fe2000000080a */
[----:B------:R2:W3:Y:S04]  /*01b0*/  LDG.E.128 R4, desc[UR4][R28.64+0x1000] ;  /* 0x001000041c047981 */ /* 0x0004e8000c1e1d00 */
[----:B------:R0:W3:Y:S01]  /*01c0*/  LDG.E.128 R8, desc[UR4][R22.64+0x1000] ;  /* 0x0010000416087981 */ /* 0x0000e2000c1e1d00 */
[----:B------:R-:W-:Y:S01]  /*01d0*/  IMAD.WIDE.U32 R36, R32, 0x10, R36 ;  /* 0x0000001020247825 */ /* 0x000fe200078e0024 */
[----:B--2---:R-:W-:Y:S02]  /*01e0*/  DADD R28, R12, -R16 ;  /* 0x000000000c1c7229 */ /* 0x004fe40000000810 */
[----:B0-----:R-:W-:Y:S02]  /*01f0*/  DADD R22, R14, -R18 ;  /* 0x000000000e167229 */ /* 0x001fe40000000812 */
[----:B------:R-:W2:Y:S04]  /*0200*/  LDG.E.128 R16, desc[UR4][R36.64+0x800] ;  /* 0x0008000424107981 */ /* 0x000ea8000c1e1d00 */
[----:B------:R-:W4:Y:S01]  /*0210*/  LDG.E.128 R12, desc[UR4][R36.64] ;  /* 0x00000004240c7981 */ /* 0x000f22000c1e1d00 */
[----:B---3--:R-:W-:-:S02]  /*0220*/  DADD R30, R4, -R8 ;  /* 0x00000000041e7229 */ /* 0x008fc40000000808 */
[----:B------:R-:W-:Y:S01]  /*0230*/  DADD R24, R6, -R10 ;  /* 0x0000000006187229 */ /* 0x000fe2000000080a */
[----:B------:R-:W3:Y:S04]  /*0240*/  LDG.E.128 R8, desc[UR4][R36.64+0x1000] ;  /* 0x0010000424087981 */ /* 0x000ee8000c1e1d00 */
[----:B------:R-:W5:Y:S01]  /*0250*/  LDG.E.128 R4, desc[UR4][R36.64+0x1800] ;  /* 0x0018000424047981 */ /* 0x000f62000c1e1d00 */
[----:B--2---:R-:W-:Y:S02]  /*0260*/  DMUL R16, R16, R34 ;  /* 0x0000002210107228 */ /* 0x004fe40000000000 */
[----:B------:R-:W-:Y:S01]  /*0270*/  DMUL R18, R18, R2 ;  /* 0x0000000212127228 */ /* 0x000fe20000000000 */
[----:B------:R-:W0:Y:S08]  /*0280*/  LDC.64 R34, c[0x0][0x230] ;  /* 0x00008c00ff227b82 */ /* 0x000e300000000a00 */
[----:B------:R-:W1:Y:S01]  /*0290*/  LDC.64 R2, c[0x0][0x240] ;  /* 0x00009000ff027b82 */ /* 0x000e620000000a00 */
[----:B----4-:R-:W-:-:S02]  /*02a0*/  DMUL R12, R12, R20 ;  /* 0x000000140c0c7228 */ /* 0x010fc40000000000 */
[----:B---3--:R-:W-:Y:S02]  /*02b0*/  DMUL R30, R8, R30 ;  /* 0x0000001e081e7228 */ /* 0x008fe40000000000 */
[----:B------:R-:W-:Y:S01]  /*02c0*/  DMUL R20, R10, R24 ;  /* 0x000000180a147228 */ /* 0x000fe20000000000 */
[----:B0-----:R-:W-:-:S04]  /*02d0*/  IMAD.WIDE R34, R0, 0x8, R34 ;  /* 0x0000000800227825 */ /* 0x001fc800078e0222 */
[----:B-1----:R-:W-:-:S04]  /*02e0*/  IMAD.WIDE R2, R0, 0x8, R2 ;  /* 0x0000000800027825 */ /* 0x002fc800078e0202 */
[----:B------:R-:W-:-:S04]  /*02f0*/  IMAD.WIDE.U32 R34, R32, 0x10, R34 ;  /* 0x0000001020227825 */ /* 0x000fc800078e0022 */
[----:B------:R-:W-:Y:S01]  /*0300*/  IMAD.WIDE.U32 R32, R32, 0x10, R2 ;  /* 0x0000001020207825 */ /* 0x000fe200078e0002 */
[----:B-----5:R-:W-:Y:S02]  /*0310*/  DMUL R28, R4, R28 ;  /* 0x0000001c041c7228 */ /* 0x020fe40000000000 */
[----:B------:R-:W-:Y:S01]  /*0320*/  DMUL R2, R6, R22 ;  /* 0x0000001606027228 */ /* 0x000fe20000000000 */
[----:B------:R-:W2:Y:S04]  /*0330*/  LDG.E.128 R4, desc[UR4][R34.64] ;  /* 0x0000000422047981 */ /* 0x000ea8000c1e1d00 */
[----:B------:R-:W2:Y:S01]  /*0340*/  LDG.E.128 R8, desc[UR4][R32.64] ;  /* 0x0000000420087981 */ /* 0x000ea2000c1e1d00 */
[----:B------:R-:W-:-:S03]  /*0350*/  DMUL R14, R14, R26 ;  /* 0x0000001a0e0e7228 */ /* 0x000fc60000000000 */
[----:B------:R-:W3:Y:S05]  /*0360*/  LDG.E.128 R24, desc[UR4][R32.64+0x1800] ;  /* 0x0018000420187981 */ /* 0x000eea000c1e1d00 */
[----:B--2---:R-:W-:Y:S02]  /*0370*/  DFMA R6, R10, R14, R6 ;  /* 0x0000000e0a06722b */ /* 0x004fe40000000006 */
[----:B------:R-:W-:Y:S01]  /*0380*/  DFMA R4, R8, R12, R4 ;  /* 0x0000000c0804722b */ /* 0x000fe20000000004 */
[----:B------:R-:W2:Y:S04]  /*0390*/  LDG.E.128 R8, desc[UR4][R34.64+0x800] ;  /* 0x0008000422087981 */ /* 0x000ea8000c1e1d00 */
[----:B------:R-:W2:Y:S02]  /*03a0*/  LDG.E.128 R12, desc[UR4][R32.64+0x800] ;  /* 0x00080004200c7981 */ /* 0x000ea4000c1e1d00 */
[----:B--2---:R-:W-:-:S02]  /*03b0*/  DFMA R10, R14, R18, R10 ;  /* 0x000000120e0a722b */ /* 0x004fc4000000000a */
[----:B------:R-:W-:Y:S01]  /*03c0*/  DFMA R8, R12, R16, R8 ;  /* 0x000000100c08722b */ /* 0x000fe20000000008 */
[----:B------:R-:W2:Y:S04]  /*03d0*/  LDG.E.128 R12, desc[UR4][R34.64+0x1000] ;  /* 0x00100004220c7981 */ /* 0x000ea8000c1e1d00 */
[----:B------:R-:W2:Y:S02]  /*03e0*/  LDG.E.128 R16, desc[UR4][R32.64+0x1000] ;  /* 0x0010000420107981 */ /* 0x000ea4000c1e1d00 */
[----:B--2---:R-:W-:Y:S02]  /*03f0*/  DFMA R14, R18, R20, R14 ;  /* 0x00000014120e722b */ /* 0x004fe4000000000e */
[----:B------:R-:W3:Y:S01]  /*0400*/  LDG.E.128 R20, desc[UR4][R34.64+0x1800] ;  /* 0x0018000422147981 */ /* 0x000ee2000c1e1d00 */
[----:B------:R-:W-:Y:S01]  /*0410*/  DFMA R12, R16, R30, R12 ;  /* 0x0000001e100c722b */ /* 0x000fe2000000000c */
[----:B------:R-:W0:Y:S01]  /*0420*/  LDC.64 R16, c[0x0][0x218] ;  /* 0x00008600ff107b82 */ /* 0x000e220000000a00 */
[----:B------:R-:W1:Y:S01]  /*0430*/  S2R R19, SR_TID.X ;  /* 0x0000000000137919 */ /* 0x000e620000002100 */
[----:B0-----:R-:W-:-:S04]  /*0440*/  IMAD.WIDE.U32 R16, R0, 0x8, R16 ;  /* 0x0000000800107825 */ /* 0x001fc800078e0010 */
[----:B-1----:R-:W-:-:S05]  /*0450*/  IMAD.WIDE R16, R19, 0x10, R16 ;  /* 0x0000001013107825 */ /* 0x002fca00078e0210 */
[----:B------:R-:W-:Y:S04]  /*0460*/  STG.E.128 desc[UR4][R16.64], R4 ;  /* 0x0000000410007986 */ /* 0x000fe8000c101d04 */
[----:B------:R-:W-:Y:S04]  /*0470*/  STG.E.128 desc[UR4][R16.64+0x800], R8 ;  /* 0x0008000810007986 */ /* 0x000fe8000c101d04 */
[----:B------:R-:W-:Y:S01]  /*0480*/  STG.E.128 desc[UR4][R16.64+0x1000], R12 ;  /* 0x0010000c10007986 */ /* 0x000fe2000c101d04 */
[----:B---3--:R-:W-:Y:S02]  /*0490*/  DFMA R22, R26, R2, R22 ;  /* 0x000000021a16722b */ /* 0x008fe40000000016 */
[----:B------:R-:W-:-:S07]  /*04a0*/  DFMA R20, R24, R28, R20 ;  /* 0x0000001c1814722b */ /* 0x000fce0000000014 */
[----:B------:R-:W-:Y:S01]  /*04b0*/  STG.E.128 desc[UR4][R16.64+0x1800], R20 ;  /* 0x0018001410007986 */ /* 0x000fe2000c101d04 */
[----:B------:R-:W-:Y:S05]  /*04c0*/  EXIT ;  /* 0x000000000000794d */ /* 0x000fea0003800000 */
.L_x_27868:
[----:B------:R-:W0:Y:S01]  /*04d0*/  S2R R3, SR_TID.X ;  /* 0x0000000000037919 */ /* 0x000e220000002100 */
[----:B------:R-:W-:Y:S02]  /*04e0*/  CS2R R6, SRZ ;  /* 0x0000000000067805 */ /* 0x000fe4000001ff00 */
[----:B------:R-:W-:Y:S02]  /*04f0*/  CS2R R12, SRZ ;  /* 0x00000000000c7805 */ /* 0x000fe4000001ff00 */
[----:B0-----:R-:W-:Y:S01]  /*0500*/  ISETP.GE.AND P0, PT, R3, R2, PT ;  /* 0x000000020300720c */ /* 0x001fe20003f06270 */
[----:B------:R-:W-:-:S12]  /*0510*/  IMAD.MOV.U32 R29, RZ, RZ, R3 ;  /* 0x000000ffff1d7224 */ /* 0x000fd800078e0003 */
[----:B------:R-:W0:Y:S01]  /*0520*/  @!P0 LDC.64 R16, c[0x0][0x220] ;  /* 0x00008800ff108b82 */ /* 0x000e220000000a00 */
[----:B------:R-:W-:-:S07]  /*0530*/  @!P0 IADD3 R25, R0, R29, RZ ;  /* 0x0000001d00198210 */ /* 0x000fce0007ffe0ff */
[----:B------:R-:W1:Y:S08]  /*0540*/  @!P0 LDC.64 R18, c[0x0][0x238] ;  /* 0x00008e00ff128b82 */ /* 0x000e700000000a00 */
[----:B------:R-:W2:Y:S08]  /*0550*/  @!P0 LDC.64 R14, c[0x0][0x228] ;  /* 0x00008a00ff0e8b82 */ /* 0x000eb00000000a00 */
[----:B------:R-:W3:Y:S01]  /*0560*/  @!P0 LDC.64 R8, c[0x0][0x230] ;  /* 0x00008c00ff088b82 */ /* 0x000ee20000000a00 */
[----:B0-----:R-:W-:-:S05]  /*0570*/  @!P0 IMAD.WIDE.U32 R16, R25, 0x8, R16 ;  /* 0x0000000819108825 */ /* 0x001fca00078e0010 */
[----:B------:R-:W4:Y:S02]  /*0580*/  @!P0 LDG.E.64 R6, desc[UR4][R16.64] ;  /* 0x0000000410068981 */ /* 0x000f24000c1e1b00 */
[----:B------:R-:W0:Y:S01]  /*0590*/  @!P0 LDC.64 R4, c[0x0][0x240] ;  /* 0x00009000ff048b82 */ /* 0x000e220000000a00 */
[----:B-1----:R-:W-:-:S05]  /*05a0*/  @!P0 IMAD.WIDE.U32 R18, R25, 0x8, R18 ;  /* 0x0000000819128825 */ /* 0x002fca00078e0012 */
[----:B------:R1:W4:Y:S01]  /*05b0*/  @!P0 LDG.E.64 R12, desc[UR4][R18.64] ;  /* 0x00000004120c8981 */ /* 0x000322000c1e1b00 */
[----:B------:R-:W-:Y:S01]  /*05c0*/  CS2R R10, SRZ ;  /* 0x00000000000a7805 */ /* 0x000fe2000001ff00 */
[----:B--2---:R-:W-:Y:S01]  /*05d0*/  @!P0 IMAD.WIDE.U32 R20, R25, 0x8, R14 ;  /* 0x0000000819148825 */ /* 0x004fe200078e000e */
[----:B------:R-:W-:-:S04]  /*05e0*/  CS2R R14, SRZ ;  /* 0x00000000000e7805 */ /* 0x000fc8000001ff00 */
[----:B------:R-:W2:Y:S01]  /*05f0*/  @!P0 LDG.E.64 R10, desc[UR4][R20.64] ;  /* 0x00000004140a8981 */ /* 0x000ea2000c1e1b00 */
[----:B---3--:R-:W-:Y:S01]  /*0600*/  @!P0 IMAD.WIDE.U32 R22, R25, 0x8, R8 ;  /* 0x0000000819168825 */ /* 0x008fe200078e0008 */
[----:B------:R-:W-:-:S04]  /*0610*/  CS2R R8, SRZ ;  /* 0x0000000000087805 */ /* 0x000fc8000001ff00 */
[----:B------:R3:W5:Y:S01]  /*0620*/  @!P0 LDG.E.64 R14, desc[UR4][R22.64] ;  /* 0x00000004160e8981 */ /* 0x000762000c1e1b00 */
[----:B0-----:R-:W-:-:S05]  /*0630*/  @!P0 IMAD.WIDE.U32 R24, R25, 0x8, R4 ;  /* 0x0000000819188825 */ /* 0x001fca00078e0004 */
[----:B------:R-:W5:Y:S01]  /*0640*/  @!P0 LDG.E.64 R8, desc[UR4][R24.64] ;  /* 0x0000000418088981 */ /* 0x000f62000c1e1b00 */
[----:B------:R-:W-:-:S05]  /*0650*/  @!P0 VIADD R29, R29, 0x80 ;  /* 0x000000801d1d8836 */ /* 0x000fca0000000000 */
[----:B------:R-:W-:-:S13]  /*0660*/  ISETP.GE.AND P2, PT, R29, R2, PT ;  /* 0x000000021d00720c */ /* 0x000fda0003f46270 */
[----:B------:R-:W0:Y:S08]  /*0670*/  @!P2 LDC.64 R4, c[0x0][0x220] ;  /* 0x00008800ff04ab82 */ /* 0x000e300000000a00 */
[----:B-1----:R-:W1:Y:S08]  /*0680*/  @!P2 LDC.64 R18, c[0x0][0x238] ;  /* 0x00008e00ff12ab82 */ /* 0x002e700000000a00 */
[----:B------:R-:W5:Y:S01]  /*0690*/  @!P2 LDC.64 R32, c[0x0][0x240] ;  /* 0x00009000ff20ab82 */ /* 0x000f620000000a00 */
[----:B---3--:R-:W-:Y:S01]  /*06a0*/  CS2R R22, SRZ ;  /* 0x0000000000167805 */ /* 0x008fe2000001ff00 */
[----:B----4-:R-:W-:Y:S01]  /*06b0*/  DADD R16, -R12, R6 ;  /* 0x000000000c107229 */ /* 0x010fe20000000106 */
[----:B------:R-:W-:Y:S01]  /*06c0*/  @!P2 IADD3 R13, R0, R29, RZ ;  /* 0x0000001d000da210 */ /* 0x000fe20007ffe0ff */
[----:B------:R-:W-:-:S04]  /*06d0*/  @!P2 VIADD R29, R29, 0x80 ;  /* 0x000000801d1da836 */ /* 0x000fc80000000000 */
[----:B------:R-:W3:Y:S01]  /*06e0*/  @!P2 LDC.64 R6, c[0x0][0x228] ;  /* 0x00008a00ff06ab82 */ /* 0x000ee20000000a00 */
[----:B------:R-:W-:Y:S01]  /*06f0*/  ISETP.GE.AND P1, PT, R29, R2, PT ;  /* 0x000000021d00720c */ /* 0x000fe20003f26270 */
[----:B--2---:R-:W-:-:S06]  /*0700*/  DMUL R10, R16, R10 ;  /* 0x0000000a100a7228 */ /* 0x004fcc0000000000 */
[----:B------:R-:W2:Y:S01]  /*0710*/  @!P2 LDC.64 R16, c[0x0][0x230] ;  /* 0x00008c00ff10ab82 */ /* 0x000ea20000000a00 */
[----:B0-----:R-:W-:-:S04]  /*0720*/  @!P2 IMAD.WIDE.U32 R20, R13, 0x8, R4 ;  /* 0x000000080d14a825 */ /* 0x001fc800078e0004 */
[----:B-1----:R-:W-:-:S03]  /*0730*/  @!P2 IMAD.WIDE.U32 R34, R13, 0x8, R18 ;  /* 0x000000080d22a825 */ /* 0x002fc600078e0012 */
[----:B------:R-:W0:Y:S01]  /*0740*/  @!P1 LDC.64 R30, c[0x0][0x220] ;  /* 0x00008800ff1e9b82 */ /* 0x000e220000000a00 */
[----:B-----5:R-:W-:Y:S01]  /*0750*/  DFMA R14, R10, R8, R14 ;  /* 0x000000080a0e722b */ /* 0x020fe2000000000e */
[----:B------:R-:W-:Y:S02]  /*0760*/  CS2R R10, SRZ ;  /* 0x00000000000a7805 */ /* 0x000fe4000001ff00 */
[----:B------:R-:W-:-:S04]  /*0770*/  CS2R R8, SRZ ;  /* 0x0000000000087805 */ /* 0x000fc8000001ff00 */
[----:B------:R-:W1:Y:S01]  /*0780*/  @!P1 LDC.64 R24, c[0x0][0x238] ;  /* 0x00008e00ff189b82 */ /* 0x000e620000000a00 */
[----:B------:R4:W5:Y:S04]  /*0790*/  @!P2 LDG.E.64 R10, desc[UR4][R20.64] ;  /* 0x00000004140aa981 */ /* 0x000968000c1e1b00 */
[----:B------:R-:W5:Y:S03]  /*07a0*/  @!P2 LDG.E.64 R8, desc[UR4][R34.64] ;  /* 0x000000042208a981 */ /* 0x000f66000c1e1b00 */
[----:B------:R-:W1:Y:S01]  /*07b0*/  @!P1 LDC.64 R26, c[0x0][0x228] ;  /* 0x00008a00ff1a9b82 */ /* 0x000e620000000a00 */
[----:B---3--:R-:W-:Y:S01]  /*07c0*/  @!P2 IMAD.WIDE.U32 R6, R13, 0x8, R6 ;  /* 0x000000080d06a825 */ /* 0x008fe200078e0006 */
[----:B------:R-:W-:-:S03]  /*07d0*/  CS2R R4, SRZ ;  /* 0x0000000000047805 */ /* 0x000fc6000001ff00 */
[C---:B--2---:R-:W-:Y:S01]  /*07e0*/  @!P2 IMAD.WIDE.U32 R16, R13.reuse, 0x8, R16 ;  /* 0x000000080d10a825 */ /* 0x044fe200078e0010 */
[----:B------:R-:W2:Y:S01]  /*07f0*/  @!P2 LDG.E.64 R22, desc[UR4][R6.64] ;  /* 0x000000040616a981 */ /* 0x000ea2000c1e1b00 */
[----:B----4-:R-:W-:Y:S02]  /*0800*/  @!P1 IADD3 R20, R0, R29, RZ ;  /* 0x0000001d00149210 */ /* 0x010fe40007ffe0ff */
[----:B------:R-:W-:Y:S01]  /*0810*/  @!P2 IMAD.WIDE.U32 R32, R13, 0x8, R32 ;  /* 0x000000080d20a825 */ /* 0x000fe200078e0020 */
[----:B------:R3:W4:Y:S01]  /*0820*/  @!P2 LDG.E.64 R4, desc[UR4][R16.64] ;  /* 0x000000041004a981 */ /* 0x000722000c1e1b00 */
[----:B------:R-:W-:Y:S02]  /*0830*/  CS2R R12, SRZ ;  /* 0x00000000000c7805 */ /* 0x000fe4000001ff00 */
[----:B0-----:R-:W-:-:S04]  /*0840*/  @!P1 IMAD.WIDE.U32 R30, R20, 0x8, R30 ;  /* 0x00000008141e9825 */ /* 0x001fc800078e001e */
[----:B-1----:R-:W-:Y:S01]  /*0850*/  @!P1 IMAD.WIDE.U32 R24, R20, 0x8, R24 ;  /* 0x0000000814189825 */ /* 0x002fe200078e0018 */
[----:B------:R-:W4:Y:S01]  /*0860*/  @!P1 LDG.E.64 R12, desc[UR4][R30.64] ;  /* 0x000000041e0c9981 */ /* 0x000f22000c1e1b00 */
[----:B---3--:R-:W-:Y:S02]  /*0870*/  CS2R R16, SRZ ;  /* 0x0000000000107805 */ /* 0x008fe4000001ff00 */
[----:B------:R-:W-:-:S04]  /*0880*/  CS2R R6, SRZ ;  /* 0x0000000000067805 */ /* 0x000fc8000001ff00 */
[----:B------:R-:W4:Y:S01]  /*0890*/  @!P1 LDG.E.64 R16, desc[UR4][R24.64] ;  /* 0x0000000418109981 */ /* 0x000f22000c1e1b00 */
[----:B------:R-:W-:Y:S01]  /*08a0*/  @!P1 IMAD.WIDE.U32 R26, R20, 0x8, R26 ;  /* 0x00000008141a9825 */ /* 0x000fe200078e001a */
[----:B------:R-:W-:-:S04]  /*08b0*/  CS2R R18, SRZ ;  /* 0x0000000000127805 */ /* 0x000fc8000001ff00 */
[----:B------:R0:W3:Y:S04]  /*08c0*/  @!P1 LDG.E.64 R6, desc[UR4][R26.64] ;  /* 0x000000041a069981 */ /* 0x0000e8000c1e1b00 */
[----:B------:R1:W3:Y:S01]  /*08d0*/  @!P2 LDG.E.64 R18, desc[UR4][R32.64] ;  /* 0x000000042012a981 */ /* 0x0002e2000c1e1b00 */
[----:B------:R-:W-:-:S05]  /*08e0*/  @!P1 VIADD R29, R29, 0x80 ;  /* 0x000000801d1d9836 */ /* 0x000fca0000000000 */
[----:B------:R-:W-:-:S13]  /*08f0*/  ISETP.GE.AND P2, PT, R29, R2, PT ;  /* 0x000000021d00720c */ /* 0x000fda0003f46270 */
[----:B0-----:R-:W0:Y:S08]  /*0900*/  @!P2 LDC.64 R26, c[0x0][0x238] ;  /* 0x00008e00ff1aab82 */ /* 0x001e300000000a00 */
[----:B-1----:R-:W1:Y:S08]  /*0910*/  @!P2 LDC.64 R32, c[0x0][0x228] ;  /* 0x00008a00ff20ab82 */ /* 0x002e700000000a00 */
[----:B------:R-:W1:Y:S08]  /*0920*/  @!P2 LDC.64 R30, c[0x0][0x230] ;  /* 0x00008c00ff1eab82 */ /* 0x000e700000000a00 */
[----:B------:R-:W1:Y:S01]  /*0930*/  @!P2 LDC.64 R24, c[0x0][0x240] ;  /* 0x00009000ff18ab82 */ /* 0x000e620000000a00 */
[----:B-----5:R-:W-:-:S07]  /*0940*/  DADD R34, -R8, R10 ;  /* 0x0000000008227229 */ /* 0x020fce000000010a */
[----:B------:R-:W5:Y:S08]  /*0950*/  @!P1 LDC.64 R10, c[0x0][0x230] ;  /* 0x00008c00ff0a9b82 */ /* 0x000f700000000a00 */
[----:B------:R-:W0:Y:S01]  /*0960*/  @!P1 LDC.64 R8, c[0x0][0x240] ;  /* 0x00009000ff089b82 */ /* 0x000e220000000a00 */
[----:B--2---:R-:W-:-:S07]  /*0970*/  DMUL R22, R34, R22 ;  /* 0x0000001622167228 */ /* 0x004fce0000000000 */
[----:B------:R-:W2:Y:S01]  /*0980*/  @!P2 LDC.64 R34, c[0x0][0x220] ;  /* 0x00008800ff22ab82 */ /* 0x000ea20000000a00 */
[----:B----4-:R-:W-:Y:S01]  /*0990*/  DADD R12, -R16, R12 ;  /* 0x00000000100c7229 */ /* 0x010fe2000000010c */
[----:B-----5:R-:W-:Y:S01]  /*09a0*/  @!P1 IMAD.WIDE.U32 R16, R20, 0x8, R10 ;  /* 0x0000000814109825 */ /* 0x020fe200078e000a */
[----:B------:R-:W-:-:S03]  /*09b0*/  CS2R R10, SRZ ;  /* 0x00000000000a7805 */ /* 0x000fc6000001ff00 */
[----:B0-----:R-:W-:-:S03]  /*09c0*/  @!P1 IMAD.WIDE.U32 R20, R20, 0x8, R8 ;  /* 0x0000000814149825 */ /* 0x001fc600078e0008 */
[----:B---3--:R-:W-:Y:S01]  /*09d0*/  DMUL R6, R12, R6 ;  /* 0x000000060c067228 */ /* 0x008fe20000000000 */
[----:B------:R-:W-:Y:S01]  /*09e0*/  @!P2 IADD3 R13, R0, R29, RZ ;  /* 0x0000001d000da210 */ /* 0x000fe20007ffe0ff */
[----:B------:R-:W-:Y:S01]  /*09f0*/  DFMA R4, R22, R18, R4 ;  /* 0x000000121604722b */ /* 0x000fe20000000004 */
[----:B------:R0:W3:Y:S01]  /*0a00*/  @!P1 LDG.E.64 R10, desc[UR4][R20.64] ;  /* 0x00000004140a9981 */ /* 0x0000e2000c1e1b00 */
[----:B------:R-:W-:Y:S02]  /*0a10*/  CS2R R22, SRZ ;  /* 0x0000000000167805 */ /* 0x000fe4000001ff00 */
[----:B------:R-:W-:Y:S01]  /*0a20*/  CS2R R18, SRZ ;  /* 0x0000000000127805 */ /* 0x000fe2000001ff00 */
[----:B--2---:R-:W-:-:S04]  /*0a30*/  @!P2 IMAD.WIDE.U32 R34, R13, 0x8, R34 ;  /* 0x000000080d22a825 */ /* 0x004fc800078e0022 */
[----:B------:R-:W-:Y:S01]  /*0a40*/  @!P2 IMAD.WIDE.U32 R26, R13, 0x8, R26 ;  /* 0x000000080d1aa825 */ /* 0x000fe200078e001a */
[----:B------:R-:W2:Y:S01]  /*0a50*/  @!P2 LDG.E.64 R22, desc[UR4][R34.64] ;  /* 0x000000042216a981 */ /* 0x000ea2000c1e1b00 */
[----:B0-----:R-:W-:-:S03]  /*0a60*/  CS2R R20, SRZ ;  /* 0x0000000000147805 */ /* 0x001fc6000001ff00 */
[----:B------:R0:W3:Y:S04]  /*0a70*/  @!P1 LDG.E.64 R18, desc[UR4][R16.64] ;  /* 0x0000000410129981 */ /* 0x0000e8000c1e1b00 */
[----:B------:R-:W2:Y:S01]  /*0a80*/  @!P2 LDG.E.64 R20, desc[UR4][R26.64] ;  /* 0x000000041a14a981 */ /* 0x000ea2000c1e1b00 */
[----:B-1----:R-:W-:Y:S01]  /*0a90*/  @!P2 IMAD.WIDE.U32 R32, R13, 0x8, R32 ;  /* 0x000000080d20a825 */ /* 0x002fe200078e0020 */
[----:B0-----:R-:W-:-:S03]  /*0aa0*/  CS2R R16, SRZ ;  /* 0x0000000000107805 */ /* 0x001fc6000001ff00 */
[----:B------:R-:W-:Y:S01]  /*0ab0*/  @!P2 IMAD.WIDE.U32 R30, R13, 0x8, R30 ;  /* 0x000000080d1ea825 */ /* 0x000fe200078e001e */
[----:B------:R-:W-:-:S03]  /*0ac0*/  CS2R R8, SRZ ;  /* 0x0000000000087805 */ /* 0x000fc6000001ff00 */
[----:B------:R-:W-:Y:S01]  /*0ad0*/  @!P2 IMAD.WIDE.U32 R24, R13, 0x8, R24 ;  /* 0x000000080d18a825 */ /* 0x000fe200078e0018 */
[----:B------:R0:W4:Y:S01]  /*0ae0*/  @!P2 LDG.E.64 R16, desc[UR4][R32.64] ;  /* 0x000000042010a981 */ /* 0x000122000c1e1b00 */
[----:B------:R-:W-:-:S03]  /*0af0*/  CS2R R12, SRZ ;  /* 0x00000000000c7805 */ /* 0x000fc6000001ff00 */
[----:B------:R1:W5:Y:S04]  /*0b00*/  @!P2 LDG.E.64 R8, desc[UR4][R30.64] ;  /* 0x000000041e08a981 */ /* 0x000368000c1e1b00 */
[----:B------:R1:W5:Y:S01]  /*0b10*/  @!P2 LDG.E.64 R12, desc[UR4][R24.64] ;  /* 0x00000004180ca981 */ /* 0x000362000c1e1b00 */
[----:B------:R-:W-:-:S05]  /*0b20*/  @!P2 VIADD R29, R29, 0x80 ;  /* 0x000000801d1da836 */ /* 0x000fca0000000000 */
[----:B------:R-:W-:-:S13]  /*0b30*/  ISETP.GE.AND P1, PT, R29, R2, PT ;  /* 0x000000021d00720c */ /* 0x000fda0003f26270 */
[----:B0-----:R-:W0:Y:S08]  /*0b40*/  @!P1 LDC.64 R32, c[0x0][0x220] ;  /* 0x00008800ff209b82 */ /* 0x001e300000000a00 */
[----:B-1----:R-:W1:Y:S08]  /*0b50*/  @!P1 LDC.64 R30, c[0x0][0x238] ;  /* 0x00008e00ff1e9b82 */ /* 0x002e700000000a00 */
[----:B------:R-:W5:Y:S08]  /*0b60*/  @!P1 LDC.64 R26, c[0x0][0x228] ;  /* 0x00008a00ff1a9b82 */ /* 0x000f700000000a00 */
[----:B------:R-:W5:Y:S01]  /*0b70*/  @!P1 LDC.64 R24, c[0x0][0x230] ;  /* 0x00008c00ff189b82 */ /* 0x000f620000000a00 */
[----:B--2---:R-:W-:-:S07]  /*0b80*/  DADD R20, -R20, R22 ;  /* 0x0000000014147229 */ /* 0x004fce0000000116 */
[----:B------:R-:W2:Y:S01]  /*0b90*/  @!P1 LDC.64 R22, c[0x0][0x240] ;  /* 0x00009000ff169b82 */ /* 0x000ea20000000a00 */
[----:B---3--:R-:W-:Y:S01]  /*0ba0*/  DFMA R6, R6, R10, R18 ;  /* 0x0000000a0606722b */ /* 0x008fe20000000012 */
[----:B------:R-:W-:Y:S02]  /*0bb0*/  @!P1 IADD3 R11, R0, R29, RZ ;  /* 0x0000001d000b9210 */ /* 0x000fe40007ffe0ff */
[----:B------:R-:W-:-:S03]  /*0bc0*/  CS2R R18, SRZ ;  /* 0x0000000000127805 */ /* 0x000fc6000001ff00 */
[C---:B0-----:R-:W-:Y:S01]  /*0bd0*/  @!P1 IMAD.WIDE.U32 R32, R11.reuse, 0x8, R32 ;  /* 0x000000080b209825 */ /* 0x041fe200078e0020 */
[----:B----4-:R-:W-:Y:S01]  /*0be0*/  DMUL R16, R20, R16 ;  /* 0x0000001014107228 */ /* 0x010fe20000000000 */
[----:B------:R-:W-:Y:S02]  /*0bf0*/  CS2R R20, SRZ ;  /* 0x0000000000147805 */ /* 0x000fe4000001ff00 */
[C---:B-1----:R-:W-:Y:S01]  /*0c00*/  @!P1 IMAD.WIDE.U32 R30, R11.reuse, 0x8, R30 ;  /* 0x000000080b1e9825 */ /* 0x042fe200078e001e */
[----:B------:R-:W3:Y:S04]  /*0c10*/  @!P1 LDG.E.64 R18, desc[UR4][R32.64] ;  /* 0x0000000420129981 */ /* 0x000ee8000c1e1b00 */
[----:B------:R-:W3:Y:S01]  /*0c20*/  @!P1 LDG.E.64 R20, desc[UR4][R30.64] ;  /* 0x000000041e149981 */ /* 0x000ee2000c1e1b00 */
[----:B-----5:R-:W-:Y:S01]  /*0c30*/  DFMA R8, R16, R12, R8 ;  /* 0x0000000c1008722b */ /* 0x020fe20000000008 */
[----:B------:R-:W-:Y:S01]  /*0c40*/  @!P1 IMAD.WIDE.U32 R26, R11, 0x8, R26 ;  /* 0x000000080b1a9825 */ /* 0x000fe200078e001a */
[----:B------:R-:W-:-:S02]  /*0c50*/  CS2R R16, SRZ ;  /* 0x0000000000107805 */ /* 0x000fc4000001ff00 */
[----:B------:R-:W-:Y:S01]  /*0c60*/  CS2R R12, SRZ ;  /* 0x00000000000c7805 */ /* 0x000fe2000001ff00 */
[----:B------:R-:W-:-:S03]  /*0c70*/  @!P1 IMAD.WIDE.U32 R24, R11, 0x8, R24 ;  /* 0x000000080b189825 */ /* 0x000fc600078e0018 */
[----:B------:R0:W4:Y:S01]  /*0c80*/  @!P1 LDG.E.64 R16, desc[UR4][R26.64] ;  /* 0x000000041a109981 */ /* 0x000122000c1e1b00 */
[----:B--2---:R-:W-:Y:S01]  /*0c90*/  @!P1 IMAD.WIDE.U32 R22, R11, 0x8, R22 ;  /* 0x000000080b169825 */ /* 0x004fe200078e0016 */
[----:B------:R-:W-:-:S04]  /*0ca0*/  CS2R R10, SRZ ;  /* 0x00000000000a7805 */ /* 0x000fc8000001ff00 */
[----:B------:R-:W2:Y:S04]  /*0cb0*/  @!P1 LDG.E.64 R12, desc[UR4][R22.64] ;  /* 0x00000004160c9981 */ /* 0x000ea8000c1e1b00 */
[----:B------:R1:W2:Y:S01]  /*0cc0*/  @!P1 LDG.E.64 R10, desc[UR4][R24.64] ;  /* 0x00000004180a9981 */ /* 0x0002a2000c1e1b00 */
[----:B------:R-:W-:-:S05]  /*0cd0*/  @!P1 VIADD R29, R29, 0x80 ;  /* 0x000000801d1d9836 */ /* 0x000fca0000000000 */
[----:B------:R-:W-:-:S13]  /*0ce0*/  ISETP.GE.AND P1, PT, R29, R2, PT ;  /* 0x000000021d00720c */ /* 0x000fda0003f26270 */
[----:B------:R-:W5:Y:S08]  /*0cf0*/  @!P1 LDC.64 R34, c[0x0][0x220] ;  /* 0x00008800ff229b82 */ /* 0x000f700000000a00 */
[----:B0-----:R-:W0:Y:S08]  /*0d00*/  @!P1 LDC.64 R26, c[0x0][0x238] ;  /* 0x00008e00ff1a9b82 */ /* 0x001e300000000a00 */
[----:B------:R-:W0:Y:S01]  /*0d10*/  @!P1 LDC.64 R32, c[0x0][0x228] ;  /* 0x00008a00ff209b82 */ /* 0x000e220000000a00 */
[----:B-1----:R-:W-:-:S07]  /*0d20*/  CS2R R24, SRZ ;  /* 0x0000000000187805 */ /* 0x002fce000001ff00 */
[----:B------:R-:W1:Y:S08]  /*0d30*/  @!P1 LDC.64 R30, c[0x0][0x230] ;  /* 0x00008c00ff1e9b82 */ /* 0x000e700000000a00 */
[----:B------:R-:W1:Y:S01]  /*0d40*/  @!P1 LDC.64 R22, c[0x0][0x240] ;  /* 0x00009000ff169b82 */ /* 0x000e620000000a00 */
[----:B---3--:R-:W-:-:S08]  /*0d50*/  DADD R18, -R20, R18 ;  /* 0x0000000014127229 */ /* 0x008fd00000000112 */
[----:B----4-:R-:W-:Y:S01]  /*0d60*/  DMUL R16, R18, R16 ;  /* 0x0000001012107228 */ /* 0x010fe20000000000 */
[----:B------:R-:W-:-:S07]  /*0d70*/  CS2R R20, SRZ ;  /* 0x0000000000147805 */ /* 0x000fce000001ff00 */
[----:B--2---:R-:W-:Y:S01]  /*0d80*/  DFMA R10, R16, R12, R10 ;  /* 0x0000000c100a722b */ /* 0x004fe2000000000a */
[----:B------:R-:W-:-:S05]  /*0d90*/  @!P1 IADD3 R17, R0, R29, RZ ;  /* 0x0000001d00119210 */ /* 0x000fca0007ffe0ff */
[----:B-----5:R-:W-:-:S04]  /*0da0*/  @!P1 IMAD.WIDE.U32 R34, R17, 0x8, R34 ;  /* 0x0000000811229825 */ /* 0x020fc800078e0022 */
[C---:B0-----:R-:W-:Y:S01]  /*0db0*/  @!P1 IMAD.WIDE.U32 R26, R17.reuse, 0x8, R26 ;  /* 0x00000008111a9825 */ /* 0x041fe200078e001a */
[----:B------:R-:W2:Y:S04]  /*0dc0*/  @!P1 LDG.E.64 R24, desc[UR4][R34.64] ;  /* 0x0000000422189981 */ /* 0x000ea8000c1e1b00 */
[----:B------:R-:W2:Y:S01]  /*0dd0*/  @!P1 LDG.E.64 R20, desc[UR4][R26.64] ;  /* 0x000000041a149981 */ /* 0x000ea2000c1e1b00 */
[----:B------:R-:W-:Y:S01]  /*0de0*/  CS2R R18, SRZ ;  /* 0x0000000000127805 */ /* 0x000fe2000001ff00 */
[----:B------:R-:W-:Y:S01]  /*0df0*/  @!P1 IMAD.WIDE.U32 R32, R17, 0x8, R32 ;  /* 0x0000000811209825 */ /* 0x000fe200078e0020 */
[----:B------:R-:W-:-:S03]  /*0e00*/  CS2R R12, SRZ ;  /* 0x00000000000c7805 */ /* 0x000fc6000001ff00 */
[C---:B-1----:R-:W-:Y:S01]  /*0e10*/  @!P1 IMAD.WIDE.U32 R30, R17.reuse, 0x8, R30 ;  /* 0x00000008111e9825 */ /* 0x042fe200078e001e */
[----:B------:R-:W3:Y:S03]  /*0e20*/  @!P1 LDG.E.64 R18, desc[UR4][R32.64] ;  /* 0x0000000420129981 */ /* 0x000ee6000c1e1b00 */
[----:B------:R-:W-:Y:S01]  /*0e30*/  @!P1 IMAD.WIDE.U32 R22, R17, 0x8, R22 ;  /* 0x0000000811169825 */ /* 0x000fe200078e0016 */
[----:B------:R-:W-:Y:S01]  /*0e40*/  CS2R R16, SRZ ;  /* 0x0000000000107805 */ /* 0x000fe2000001ff00 */
[----:B------:R0:W4:Y:S05]  /*0e50*/  @!P1 LDG.E.64 R12, desc[UR4][R30.64] ;  /* 0x000000041e0c9981 */ /* 0x00012a000c1e1b00 */
[----:B------:R1:W4:Y:S01]  /*0e60*/  @!P1 LDG.E.64 R16, desc[UR4][R22.64] ;  /* 0x0000000416109981 */ /* 0x000322000c1e1b00 */
[----:B------:R-:W-:-:S05]  /*0e70*/  @!P1 VIADD R29, R29, 0x80 ;  /* 0x000000801d1d9836 */ /* 0x000fca0000000000 */
[----:B------:R-:W-:-:S13]  /*0e80*/  ISETP.GE.AND P1, PT, R29, R2, PT ;  /* 0x000000021d00720c */ /* 0x000fda0003f26270 */
[----:B0-----:R-:W0:Y:S01]  /*0e90*/  @!P1 LDC.64 R30, c[0x0][0x238] ;  /* 0x00008e00ff1e9b82 */ /* 0x001e220000000a00 */
[----:B------:R-:W-:-:S07]  /*0ea0*/  @!P1 IADD3 R27, R0, R29, RZ ;  /* 0x0000001d001b9210 */ /* 0x000fce0007ffe0ff */
[----:B------:R-:W5:Y:S01]  /*0eb0*/  @!P1 LDC.64 R34, c[0x0][0x228] ;  /* 0x00008a00ff229b82 */ /* 0x000f620000000a00 */
[----:B-1----:R-:W-:-:S07]  /*0ec0*/  CS2R R22, SRZ ;  /* 0x0000000000167805 */ /* 0x002fce000001ff00 */
[----:B------:R-:W1:Y:S01]  /*0ed0*/  @!P1 LDC.64 R32, c[0x0][0x230] ;  /* 0x00008c00ff209b82 */ /* 0x000e620000000a00 */
[----:B0-----:R-:W-:-:S05]  /*0ee0*/  @!P1 IMAD.WIDE.U32 R30, R27, 0x8, R30 ;  /* 0x000000081b1e9825 */ /* 0x001fca00078e001e */
[----:B------:R-:W4:Y:S01]  /*0ef0*/  @!P1 LDG.E.64 R22, desc[UR4][R30.64] ;  /* 0x000000041e169981 */ /* 0x000f22000c1e1b00 */
[----:B-----5:R-:W-:-:S04]  /*0f00*/  @!P1 IMAD.WIDE.U32 R34, R27, 0x8, R34 ;  /* 0x000000081b229825 */ /* 0x020fc800078e0022 */
[----:B-1----:R-:W-:Y:S01]  /*0f10*/  @!P1 IMAD.WIDE.U32 R32, R27, 0x8, R32 ;  /* 0x000000081b209825 */ /* 0x002fe200078e0020 */
[----:B--2---:R-:W-:Y:S01]  /*0f20*/  DADD R20, -R20, R24 ;  /* 0x0000000014147229 */ /* 0x004fe20000000118 */
[----:B------:R-:W0:Y:S07]  /*0f30*/  @!P1 LDC.64 R24, c[0x0][0x220] ;  /* 0x00008800ff189b82 */ /* 0x000e2e0000000a00 */
[----:B---3--:R-:W-:-:S08]  /*0f40*/  DMUL R18, R20, R18 ;  /* 0x0000001214127228 */ /* 0x008fd00000000000 */
[----:B----4-:R-:W-:Y:S01]  /*0f50*/  DFMA R12, R18, R16, R12 ;  /* 0x00000010120c722b */ /* 0x010fe2000000000c */
[----:B------:R-:W-:Y:S01]  /*0f60*/  CS2R R16, SRZ ;  /* 0x0000000000107805 */ /* 0x000fe2000001ff00 */
[----:B0-----:R-:W-:-:S05]  /*0f70*/  @!P1 IMAD.WIDE.U32 R24, R27, 0x8, R24 ;  /* 0x000000081b189825 */ /* 0x001fca00078e0018 */
[----:B------:R0:W2:Y:S01]  /*0f80*/  @!P1 LDG.E.64 R16, desc[UR4][R24.64] ;  /* 0x0000000418109981 */ /* 0x0000a2000c1e1b00 */
[----:B------:R-:W-:-:S06]  /*0f90*/  CS2R R18, SRZ ;  /* 0x0000000000127805 */ /* 0x000fcc000001ff00 */
[----:B------:R-:W3:Y:S01]  /*0fa0*/  @!P1 LDG.E.64 R18, desc[UR4][R34.64] ;  /* 0x0000000422129981 */ /* 0x000ee2000c1e1b00 */
[----:B0-----:R-:W0:Y:S01]  /*0fb0*/  @!P1 LDC.64 R24, c[0x0][0x240] ;  /* 0x00009000ff189b82 */ /* 0x001e220000000a00 */
[----:B------:R-:W-:-:S06]  /*0fc0*/  CS2R R20, SRZ ;  /* 0x0000000000147805 */ /* 0x000fcc000001ff00 */
[----:B------:R-:W4:Y:S01]  /*0fd0*/  @!P1 LDG.E.64 R20, desc[UR4][R32.64] ;  /* 0x0000000420149981 */ /* 0x000f22000c1e1b00 */
[----:B0-----:R-:W-:Y:S01]  /*0fe0*/  @!P1 IMAD.WIDE.U32 R24, R27, 0x8, R24 ;  /* 0x000000081b189825 */ /* 0x001fe200078e0018 */
[----:B------:R-:W-:-:S06]  /*0ff0*/  CS2R R26, SRZ ;  /* 0x00000000001a7805 */ /* 0x000fcc000001ff00 */
[----:B------:R0:W4:Y:S01]  /*1000*/  @!P1 LDG.E.64 R26, desc[UR4][R24.64] ;  /* 0x00000004181a9981 */ /* 0x000122000c1e1b00 */
[----:B------:R-:W-:-:S05]  /*1010*/  @!P1 VIADD R29, R29, 0x80 ;  /* 0x000000801d1d9836 */ /* 0x000fca0000000000 */
[----:B------:R-:W-:Y:S02]  /*1020*/  ISETP.GE.AND P1, PT, R29, R2, PT ;  /* 0x000000021d00720c */ /* 0x000fe40003f26270 */
[----:B0-----:R-:W-:Y:S01]  /*1030*/  CS2R R24, SRZ ;  /* 0x0000000000187805 */ /* 0x001fe2000001ff00 */
[----:B--2---:R-:W-:-:S10]  /*1040*/  DADD R22, -R22, R16 ;  /* 0x0000000016167229 */ /* 0x004fd40000000110 */
[----:B------:R-:W0:Y:S01]  /*1050*/  @!P1 LDC.64 R16, c[0x0][0x220] ;  /* 0x00008800ff109b82 */ /* 0x000e220000000a00 */
[----:B---3--:R-:W-:-:S07]  /*1060*/  DMUL R22, R22, R18 ;  /* 0x0000001216167228 */ /* 0x008fce0000000000 */
[----:B------:R-:W1:Y:S01]  /*1070*/  @!P1 LDC.64 R18, c[0x0][0x238] ;  /* 0x00008e00ff129b82 */ /* 0x000e620000000a00 */
[----:B----4-:R-:W-:Y:S01]  /*1080*/  DFMA R26, R22, R26, R20 ;  /* 0x0000001a161a722b */ /* 0x010fe20000000014 */
[----:B------:R-:W-:-:S06]  /*1090*/  @!P1 IADD3 R21, R0, R29, RZ ;  /* 0x0000001d00159210 */ /* 0x000fcc0007ffe0ff */
[----:B------:R-:W2:Y:S01]  /*10a0*/  @!P1 LDC.64 R22, c[0x0][0x228] ;  /* 0x00008a00ff169b82 */ /* 0x000ea20000000a00 */
[----:B0-----:R-:W-:Y:S01]  /*10b0*/  @!P1 IMAD.WIDE.U32 R32, R21, 0x8, R16 ;  /* 0x0000000815209825 */ /* 0x001fe200078e0010 */
[----:B------:R-:W-:-:S03]  /*10c0*/  CS2R R16, SRZ ;  /* 0x0000000000107805 */ /* 0x000fc6000001ff00 */
[C---:B-1----:R-:W-:Y:S01]  /*10d0*/  @!P1 IMAD.WIDE.U32 R28, R21.reuse, 0x8, R18 ;  /* 0x00000008151c9825 */ /* 0x042fe200078e0012 */
[----:B------:R-:W-:Y:S02]  /*10e0*/  CS2R R18, SRZ ;  /* 0x0000000000127805 */ /* 0x000fe4000001ff00 */
[----:B------:R-:W3:Y:S04]  /*10f0*/  @!P1 LDG.E.64 R16, desc[UR4][R32.64] ;  /* 0x0000000420109981 */ /* 0x000ee8000c1e1b00 */
[----:B------:R-:W3:Y:S01]  /*1100*/  @!P1 LDG.E.64 R18, desc[UR4][R28.64] ;  /* 0x000000041c129981 */ /* 0x000ee2000c1e1b00 */
[C---:B--2---:R-:W-:Y:S02]  /*1110*/  @!P1 IMAD.WIDE.U32 R30, R21.reuse, 0x8, R22 ;  /* 0x00000008151e9825 */ /* 0x044fe400078e0016 */
[----:B------:R-:W0:Y:S03]  /*1120*/  @!P1 LDC.64 R22, c[0x0][0x230] ;  /* 0x00008c00ff169b82 */ /* 0x000e260000000a00 */
[----:B------:R-:W2:Y:S01]  /*1130*/  @!P1 LDG.E.64 R24, desc[UR4][R30.64] ;  /* 0x000000041e189981 */ /* 0x000ea2000c1e1b00 */
[----:B0-----:R-:W-:Y:S01]  /*1140*/  @!P1 IMAD.WIDE.U32 R22, R21, 0x8, R22 ;  /* 0x0000000815169825 */ /* 0x001fe200078e0016 */
[----:B---3--:R-:W-:-:S03]  /*1150*/  DADD R18, -R18, R16 ;  /* 0x0000000012127229 */ /* 0x008fc60000000110 */
[----:B------:R-:W0:Y:S05]  /*1160*/  @!P1 LDC.64 R16, c[0x0][0x240] ;  /* 0x00009000ff109b82 */ /* 0x000e2a0000000a00 */
[----:B--2---:R-:W-:Y:S01]  /*1170*/  DMUL R18, R18, R24 ;  /* 0x0000001812127228 */ /* 0x004fe20000000000 */
[----:B------:R-:W-:-:S06]  /*1180*/  CS2R R24, SRZ ;  /* 0x0000000000187805 */ /* 0x000fcc000001ff00 */
[----:B------:R-:W2:Y:S01]  /*1190*/  @!P1 LDG.E.64 R24, desc[UR4][R22.64] ;  /* 0x0000000416189981 */ /* 0x000ea2000c1e1b00 */
[----:B0-----:R-:W-:Y:S01]  /*11a0*/  @!P1 IMAD.WIDE.U32 R28, R21, 0x8, R16 ;  /* 0x00000008151c9825 */ /* 0x001fe200078e0010 */
[----:B------:R-:W-:Y:S01]  /*11b0*/  CS2R R16, SRZ ;  /* 0x0000000000107805 */ /* 0x000fe2000001ff00 */
[----:B------:R-:W0:Y:S05]  /*11c0*/  @!P0 LDC.64 R20, c[0x0][0x218] ;  /* 0x00008600ff148b82 */ /* 0x000e2a0000000a00 */
[----:B------:R-:W2:Y:S01]  /*11d0*/  @!P1 LDG.E.64 R16, desc[UR4][R28.64] ;  /* 0x000000041c109981 */ /* 0x000ea2000c1e1b00 */
[----:B------:R-:W-:Y:S01]  /*11e0*/  @!P0 IMAD.IADD R31, R0, 0x1, R3 ;  /* 0x00000001001f8824 */ /* 0x000fe200078e0203 */
[----:B------:R-:W-:-:S03]  /*11f0*/  @!P0 IADD3 R3, R3, 0x80, RZ ;  /* 0x0000008003038810 */ /* 0x000fc60007ffe0ff */
[----:B0-----:R-:W-:-:S05]  /*1200*/  @!P0 IMAD.WIDE.U32 R20, R31, 0x8, R20 ;  /* 0x000000081f148825 */ /* 0x001fca00078e0014 */
[----:B------:R0:W-:Y:S01]  /*1210*/  @!P0 STG.E.64 desc[UR4][R20.64], R14 ;  /* 0x0000000e14008986 */ /* 0x0001e2000c101b04 */
[----:B------:R-:W-:Y:S01]  /*1220*/  ISETP.GE.AND P0, PT, R3, R2, PT ;  /* 0x000000020300720c */ /* 0x000fe20003f06270 */
[----:B------:R-:W-:Y:S04]  /*1230*/  BSSY B0, `(.L_x_27869) ;  /* 0x000002d000007945 */ /* 0x000fe80003800000 */
[----:B------:R-:W-:Y:S01]  /*1240*/  BSSY B1, `(.L_x_27870) ;  /* 0x0000025000017945 */ /* 0x000fe20003800000 */
[----:B--2---:R-:W-:-:S07]  /*1250*/  DFMA R16, R18, R16, R24 ;  /* 0x000000101210722b */ /* 0x004fce0000000018 */
        /* <DEDUP_REMOVED lines=13> */
.L_x_27871:
[----:B------:R-:W-:-:S13]  /*1330*/  ISETP.GE.AND P0, PT, R3, R2, PT ;  /* 0x000000020300720c */ /* 0x000fda0003f06270 */
[----:B------:R-:W-:Y:S05]  /*1340*/  @P0 BRA `(.L_x_27873) ;  /* 0x0000000000300947 */ /* 0x000fea0003800000 */
[----:B0-----:R-:W0:Y:S01]  /*1350*/  LDC.64 R4, c[0x0][0x218] ;  /* 0x00008600ff047b82 */ /* 0x001e220000000a00 */
[----:B------:R-:W-:Y:S01]  /*1360*/  IMAD.IADD R7, R0, 0x1, R3 ;  /* 0x0000000100077824 */ /* 0x000fe200078e0203 */
[----:B------:R-:W-:-:S03]  /*1370*/  IADD3 R3, R3, 0x80, RZ ;  /* 0x0000008003037810 */ /* 0x000fc60007ffe0ff */
[----:B0-----:R-:W-:-:S05]  /*1380*/  IMAD.WIDE.U32 R4, R7, 0x8, R4 ;  /* 0x0000000807047825 */ /* 0x001fca00078e0004 */
[----:B------:R1:W-:Y:S02]  /*1390*/  STG.E.64 desc[UR4][R4.64], R8 ;  /* 0x0000000804007986 */ /* 0x0003e4000c101b04 */
.L_x_27872:
[----:B------:R-:W-:-:S13]  /*13a0*/  ISETP.GE.AND P0, PT, R3, R2, PT ;  /* 0x000000020300720c */ /* 0x000fda0003f06270 */
[----:B------:R-:W-:Y:S05]  /*13b0*/  @P0 BRA `(.L_x_27874) ;  /* 0x0000000000340947 */ /* 0x000fea0003800000 */
[----:B01----:R-:W0:Y:S01]  /*13c0*/  LDC.64 R4, c[0x0][0x218] ;  /* 0x00008600ff047b82 */ /* 0x003e220000000a00 */
[----:B------:R-:W-:Y:S01]  /*13d0*/  IADD3 R7, R0, R3, RZ ;  /* 0x0000000300077210 */ /* 0x000fe20007ffe0ff */
[----:B------:R-:W-:-:S04]  /*13e0*/  VIADD R3, R3, 0x80 ;  /* 0x0000008003037836 */ /* 0x000fc80000000000 */
[----:B0-----:R-:W-:-:S05]  /*13f0*/  IMAD.WIDE.U32 R4, R7, 0x8, R4 ;  /* 0x0000000807047825 */ /* 0x001fca00078e0004 */
[----:B------:R1:W-:Y:S02]  /*1400*/  STG.E.64 desc[UR4][R4.64], R10 ;  /* 0x0000000a04007986 */ /* 0x0003e4000c101b04 */
.L_x_27873:
[----:B------:R-:W-:-:S13]  /*1410*/  ISETP.GE.AND P0, PT, R3, R2, PT ;  /* 0x000000020300720c */ /* 0x000fda0003f06270 */
[----:B------:R-:W-:Y:S05]  /*1420*/  @P0 BREAK B1 ;  /* 0x0000000000010942 */ /* 0x000fea0003800000 */
[----:B------:R-:W-:Y:S05]  /*1430*/  @P0 BRA `(.L_x_27875) ;  /* 0x0000000000300947 */ /* 0x000fea0003800000 */
[----:B01----:R-:W0:Y:S01]  /*1440*/  LDC.64 R4, c[0x0][0x218] ;  /* 0x00008600ff047b82 */ /* 0x003e220000000a00 */
[----:B------:R-:W-:Y:S02]  /*1450*/  IADD3 R7, R0, R3, RZ ;  /* 0x0000000300077210 */ /* 0x000fe40007ffe0ff */
[----:B------:R-:W-:-:S03]  /*1460*/  IADD3 R3, R3, 0x80, RZ ;  /* 0x0000008003037810 */ /* 0x000fc60007ffe0ff */
[----:B0-----:R-:W-:-:S05]  /*1470*/  IMAD.WIDE.U32 R4, R7, 0x8, R4 ;  /* 0x0000000807047825 */ /* 0x001fca00078e0004 */
[----:B------:R2:W-:Y:S02]  /*1480*/  STG.E.64 desc[UR4][R4.64], R12 ;  /* 0x0000000c04007986 */ /* 0x0005e4000c101b04 */
.L_x_27874:
[----:B------:R-:W-:Y:S05]  /*1490*/  BSYNC B1 ;  /* 0x0000000000017941 */ /* 0x000fea0003800000 */
.L_x_27870:
[----:B------:R-:W-:-:S13]  /*14a0*/  ISETP.GE.AND P0, PT, R3, R2, PT ;  /* 0x000000020300720c */ /* 0x000fda0003f06270 */
[----:B012---:R-:W0:Y:S01]  /*14b0*/  @!P0 LDC.64 R4, c[0x0][0x218] ;  /* 0x00008600ff048b82 */ /* 0x007e220000000a00 */
[----:B------:R-:W-:Y:S01]  /*14c0*/  @!P0 IMAD.IADD R7, R0, 0x1, R3 ;  /* 0x0000000100078824 */ /* 0x000fe200078e0203 */
[----:B------:R-:W-:-:S03]  /*14d0*/  @!P0 IADD3 R3, R3, 0x80, RZ ;  /* 0x0000008003038810 */ /* 0x000fc60007ffe0ff */
[----:B0-----:R-:W-:-:S05]  /*14e0*/  @!P0 IMAD.WIDE.U32 R4, R7, 0x8, R4 ;  /* 0x0000000807048825 */ /* 0x001fca00078e0004 */
[----:B------:R2:W-:Y:S02]  /*14f0*/  @!P0 STG.E.64 desc[UR4][R4.64], R26 ;  /* 0x0000001a04008986 */ /* 0x0005e4000c101b04 */
.L_x_27875:
[----:B------:R-:W-:Y:S05]  /*1500*/  BSYNC B0 ;  /* 0x0000000000007941 */ /* 0x000fea0003800000 */
.L_x_27869:
        /* <DEDUP_REMOVED lines=8> */
.L_x_27876:
        /* <DEDUP_REMOVED lines=15> */
.L_x_28477:


//--------------------- .text._ZN2at6native29vectorized_elementwise_kernelILi4EZZZNS0_49_GLOBAL__N__b919a28f_16_Normalization_cu_5c38458722batch_norm_elementwiseERKNS_6TensorES5_RKSt8optionalIS3_ES9_S5_S5_ENKUlvE0_clEvENKUlvE_clEvEUldddddE_St5arrayIPcLm6EEEEviT0_T1_ --------------------------
	.section	.text._ZN2at6native29vectorized_elementwise_kernelILi4EZZZNS0_49_GLOBAL__N__b919a28f_16_Normalization_cu_5c38458722batch_norm_elementwiseERKNS_6TensorES5_RKSt8optionalIS3_ES9_S5_S5_ENKUlvE0_clEvENKUlvE_clEvEUldddddE_St5arrayIPcLm6EEEEviT0_T1_,"ax",@progbits
	.align	128
        .global         _ZN2at6native29vectorized_elementwise_kernelILi4EZZZNS0_49_GLOBAL__N__b919a28f_16_Normalization_cu_5c38458722batch_norm_elementwiseERKNS_6TensorES5_RKSt8optionalIS3_ES9_S5_S5_ENKUlvE0_clEvENKUlvE_clEvEUldddddE_St5arrayIPcLm6EEEEviT0_T1_
        .type           _ZN2at6native29vectorized_elementwise_kernelILi4EZZZNS0_49_GLOBAL__N__b919a28f_16_Normalization_cu_5c38458722batch_norm_elementwiseERKNS_6TensorES5_RKSt8optionalIS3_ES9_S5_S5_ENKUlvE0_clEvENKUlvE_clEvEUldddddE_St5arrayIPcLm6EEEEviT0_T1_,@function
        .size           _ZN2at6native29vectorized_elementwise_kernelILi4EZZZNS0_49_GLOBAL__N__b919a28f_16_Normalization_cu_5c38458722batch_norm_elementwiseERKNS_6TensorES5_RKSt8optionalIS3_ES9_S5_S5_ENKUlvE0_clEvENKUlvE_clEvEUldddddE_St5arrayIPcLm6EEEEviT0_T1_,(.L_x_28478 - _ZN2at6native29vectorized_elementwise_kernelILi4EZZZNS0_49_GLOBAL__N__b919a28f_16_Normalization_cu_5c38458722batch_norm_elementwiseERKNS_6TensorES5_RKSt8optionalIS3_ES9_S5_S5_ENKUlvE0_clEvENKUlvE_clEvEUldddddE_St5arrayIPcLm6EEEEviT0_T1_)
        .other          _ZN2at6native29vectorized_elementwise_kernelILi4EZZZNS0_49_GLOBAL__N__b919a28f_16_Normalization_cu_5c38458722batch_norm_elementwiseERKNS_6TensorES5_RKSt8optionalIS3_ES9_S5_S5_ENKUlvE0_clEvENKUlvE_clEvEUldddddE_St5arrayIPcLm6EEEEviT0_T1_,@"STO_CUDA_ENTRY STV_DEFAULT"
_ZN2at6native29vectorized_elementwise_kernelILi4EZZZNS0_49_GLOBAL__N__b919a28f_16_Normalization_cu_5c38458722batch_norm_elementwiseERKNS_6TensorES5_RKSt8optionalIS3_ES9_S5_S5_ENKUlvE0_clEvENKUlvE_clEvEUldddddE_St5arrayIPcLm6EEEEviT0_T1_:
.text._ZN2at6native29vectorized_elementwise_kernelILi4EZZZNS0_49_GLOBAL__N__b919a28f_16_Normalization_cu_5c38458722batch_norm_elementwiseERKNS_6TensorES5_RKSt8optionalIS3_ES9_S5_S5_ENKUlvE0_clEvENKUlvE_clEvEUldddddE_St5arrayIPcLm6EEEEviT0_T1_:
        /* <DEDUP_REMOVED lines=77> */
.L_x_27877:
        /* <DEDUP_REMOVED lines=230> */
.L_x_27880:
[----:B------:R-:W-:-:S13]  /*1330*/  ISETP.GE.AND P0, PT, R3, R2, PT ;  /* 0x000000020300720c */ /* 0x000fda0003f06270 */
[----:B------:R-:W-:Y:S05]  /*1340*/  @P0 BRA `(.L_x_27882) ;  /* 0x0000000000300947 */ /* 0x000fea0003800000 */
[----:B0-----:R-:W0:Y:S01]  /*1350*/  LDC.64 R4, c[0x0][0x218] ;  /* 0x00008600ff047b82 */ /* 0x001e220000000a00 */
[----:B------:R-:W-:Y:S01]  /*1360*/  IMAD.IADD R7, R0, 0x1, R3 ;  /* 0x0000000100077824 */ /* 0x000fe200078e0203 */
[----:B------:R-:W-:-:S03]  /*1370*/  IADD3 R3, R3, 0x80, RZ ;  /* 0x0000008003037810 */ /* 0x000fc60007ffe0ff */
[----:B0-----:R-:W-:-:S05]  /*1380*/  IMAD.WIDE.U32 R4, R7, 0x8, R4 ;  /* 0x0000000807047825 */ /* 0x001fca00078e0004 */
[----:B------:R1:W-:Y:S02]  /*1390*/  STG.E.64 desc[UR4][R4.64], R8 ;  /* 0x0000000804007986 */ /* 0x0003e4000c101b04 */
.L_x_27881:
[----:B------:R-:W-:-:S13]  /*13a0*/  ISETP.GE.AND P0, PT, R3, R2, PT ;  /* 0x000000020300720c */ /* 0x000fda0003f06270 */
[----:B------:R-:W-:Y:S05]  /*13b0*/  @P0 BRA `(.L_x_27883) ;  /* 0x0000000000340947 */ /* 0x000fea0003800000 */
[----:B01----:R-:W0:Y:S01]  /*13c0*/  LDC.64 R4, c[0x0][0x218] ;  /* 0x00008600ff047b82 */ /* 0x003e220000000a00 */
[----:B------:R-:W-:Y:S01]  /*13d0*/  IADD3 R7, R0, R3, RZ ;  /* 0x0000000300077210 */ /* 0x000fe20007ffe0ff */
[----:B------:R-:W-:-:S04]  /*13e0*/  VIADD R3, R3, 0x80 ;  /* 0x0000008003037836 */ /* 0x000fc80000000000 */
[----:B0-----:R-:W-:-:S05]  /*13f0*/  IMAD.WIDE.U32 R4, R7, 0x8, R4 ;  /* 0x0000000807047825 */ /* 0x001fca00078e0004 */
[----:B------:R1:W-:Y:S02]  /*1400*/  STG.E.64 desc[UR4][R4.64], R10 ;  /* 0x0000000a04007986 */ /* 0x0003e4000c101b04 */
.L_x_27882:
        /* <DEDUP_REMOVED lines=8> */
.L_x_27883:
[----:B------:R-:W-:Y:S05]  /*1490*/  BSYNC B1 ;  /* 0x0000000000017941 */ /* 0x000fea0003800000 */
.L_x_27879:
[----:B------:R-:W-:-:S13]  /*14a0*/  ISETP.GE.AND P0, PT, R3, R2, PT ;  /* 0x000000020300720c */ /* 0x000fda0003f06270 */
[----:B012---:R-:W0:Y:S01]  /*14b0*/  @!P0 LDC.64 R4, c[0x0][0x218] ;  /* 0x00008600ff048b82 */ /* 0x007e220000000a00 */
[----:B------:R-:W-:Y:S01]  /*14c0*/  @!P0 IMAD.IADD R7, R0, 0x1, R3 ;  /* 0x0000000100078824 */ /* 0x000fe200078e0203 */
[----:B------:R-:W-:-:S03]  /*14d0*/  @!P0 IADD3 R3, R3, 0x80, RZ ;  /* 0x0000008003038810 */ /* 0x000fc60007ffe0ff */
[----:B0-----:R-:W-:-:S05]  /*14e0*/  @!P0 IMAD.WIDE.U32 R4, R7, 0x8, R4 ;  /* 0x0000000807048825 */ /* 0x001fca00078e0004 */
[----:B------:R2:W-:Y:S02]  /*14f0*/  @!P0 STG.E.64 desc[UR4][R4.64], R26 ;  /* 0x0000001a04008986 */ /* 0x0005e4000c101b04 */
.L_x_27884:
[----:B------:R-:W-:Y:S05]  /*1500*/  BSYNC B0 ;  /* 0x0000000000007941 */ /* 0x000fea0003800000 */
.L_x_27878:
        /* <DEDUP_REMOVED lines=8> */
.L_x_27885:
        /* <DEDUP_REMOVED lines=15> */
.L_x_28478:


//--------------------- .text._ZN2at6native29vectorized_elementwise_kernelILi8EZZZNS0_49_GLOBAL__N__b919a28f_16_Normalization_cu_5c38458722batch_norm_elementwiseERKNS_6TensorES5_RKSt8optionalIS3_ES9_S5_S5_ENKUlvE0_clEvENKUlvE_clEvEUldddddE_St5arrayIPcLm6EEEEviT0_T1_ --------------------------
	.section	.text._ZN2at6native29vectorized_elementwise_kernelILi8EZZZNS0_49_GLOBAL__N__b919a28f_16_Normalization_cu_5c38458722batch_norm_elementwiseERKNS_6TensorES5_RKSt8optionalIS3_ES9_S5_S5_ENKUlvE0_clEvENKUlvE_clEvEUldddddE_St5arrayIPcLm6EEEEviT0_T1_,"ax",@progbits
	.align	128
        .global         _ZN2at6native29vectorized_elementwise_kernelILi8EZZZNS0_49_GLOBAL__N__b919a28f_16_Normalization_cu_5c38458722batch_norm_elementwiseERKNS_6TensorES5_RKSt8optionalIS3_ES9_S5_S5_ENKUlvE0_clEvENKUlvE_clEvEUldddddE_St5arrayIPcLm6EEEEviT0_T1_
        .type           _ZN2at6native29vectorized_elementwise_kernelILi8EZZZNS0_49_GLOBAL__N__b919a28f_16_Normalization_cu_5c38458722batch_norm_elementwiseERKNS_6TensorES5_RKSt8optionalIS3_ES9_S5_S5_ENKUlvE0_clEvENKUlvE_clEvEUldddddE_St5arrayIPcLm6EEEEviT0_T1_,@function
        .size           _ZN2at6native29vectorized_elementwise_kernelILi8EZZZNS0_49_GLOBAL__N__b919a28f_16_Normalization_cu_5c38458722batch_norm_elementwiseERKNS_6TensorES5_RKSt8optionalIS3_ES9_S5_S5_ENKUlvE0_clEvENKUlvE_clEvEUldddddE_St5arrayIPcLm6EEEEviT0_T1_,(.L_x_28479 - _ZN2at6native29vectorized_elementwise_kernelILi8EZZZNS0_49_GLOBAL__N__b919a28f_16_Normalization_cu_5c38458722batch_norm_elementwiseERKNS_6TensorES5_RKSt8optionalIS3_ES9_S5_S5_ENKUlvE0_clEvENKUlvE_clEvEUldddddE_St5arrayIPcLm6EEEEviT0_T1_)
        .other          _ZN2at6native29vectorized_elementwise_kernelILi8EZZZNS0_49_GLOBAL__N__b919a28f_16_Normalization_cu_5c38458722batch_norm_elementwiseERKNS_6TensorES5_RKSt8optionalIS3_ES9_S5_S5_ENKUlvE0_clEvENKUlvE_clEvEUldddddE_St5arrayIPcLm6EEEEviT0_T1_,@"STO_CUDA_ENTRY STV_DEFAULT"
_ZN2at6native29vectorized_elementwise_kernelILi8EZZZNS0_49_GLOBAL__N__b919a28f_16_Normalization_cu_5c38458722batch_norm_elementwiseERKNS_6TensorES5_RKSt8optionalIS3_ES9_S5_S5_ENKUlvE0_clEvENKUlvE_clEvEUldddddE_St5arrayIPcLm6EEEEviT0_T1_:
.text._ZN2at6native29vectorized_elementwise_kernelILi8EZZZNS0_49_GLOBAL__N__b919a28f_16_Normalization_cu_5c38458722batch_norm_elementwiseERKNS_6TensorES5_RKSt8optionalIS3_ES9_S5_S5_ENKUlvE0_clEvENKUlvE_clEvEUldddddE_St5arrayIPcLm6EEEEviT0_T1_:
        /* <DEDUP_REMOVED lines=77> */
.L_x_27886:
        /* <DEDUP_REMOVED lines=230> */
.L_x_27889:
[----:B------:R-:W-:-:S13]  /*1330*/  ISETP.GE.AND P0, PT, R3, R2, PT ;  /* 0x000000020300720c */ /* 0x000fda0003f06270 */
[----:B------:R-:W-:Y:S05]  /*1340*/  @P0 BRA `(.L_x_27891) ;  /* 0x0000000000300947 */ /* 0x000fea0003800000 */
[----:B0-----:R-:W0:Y:S01]  /*1350*/  LDC.64 R4, c[0x0][0x218] ;  /* 0x00008600ff047b82 */ /* 0x001e220000000a00 */
[----:B------:R-:W-:Y:S01]  /*1360*/  IMAD.IADD R7, R0, 0x1, R3 ;  /* 0x0000000100077824 */ /* 0x000fe200078e0203 */
[----:B------:R-:W-:-:S03]  /*1370*/  IADD3 R3, R3, 0x80, RZ ;  /* 0x0000008003037810 */ /* 0x000fc60007ffe0ff */
[----:B0-----:R-:W-:-:S05]  /*1380*/  IMAD.WIDE.U32 R4, R7, 0x8, R4 ;  /* 0x0000000807047825 */ /* 0x001fca00078e0004 */
[----:B------:R1:W-:Y:S02]  /*1390*/  STG.E.64 desc[UR4][R4.64], R8 ;  /* 0x0000000804007986 */ /* 0x0003e4000c101b04 */
.L_x_27890:
[----:B------:R-:W-:-:S13]  /*13a0*/  ISETP.GE.AND P0, PT, R3, R2, PT ;  /* 0x000000020300720c */ /* 0x000fda0003f06270 */
[----:B------:R-:W-:Y:S05]  /*13b0*/  @P0 BRA `(.L_x_27892) ;  /* 0x0000000000340947 */ /* 0x000fea0003800000 */
[----:B01----:R-:W0:Y:S01]  /*13c0*/  LDC.64 R4, c[0x0][0x218] ;  /* 0x00008600ff047b82 */ /* 0x003e220000000a00 */
[----:B------:R-:W-:Y:S01]  /*13d0*/  IADD3 R7, R0, R3, RZ ;  /* 0x0000000300077210 */ /* 0x000fe20007ffe0ff */
[----:B------:R-:W-:-:S04]  /*13e0*/  VIADD R3, R3, 0x80 ;  /* 0x0000008003037836 */ /* 0x000fc80000000000 */
[----:B0-----:R-:W-:-:S05]  /*13f0*/  IMAD.WIDE.U32 R4, R7, 0x8, R4 ;  /* 0x0000000807047825 */ /* 0x001fca00078e0004 */
[----:B------:R1:W-:Y:S02]  /*1400*/  STG.E.64 desc[UR4][R4.64], R10 ;  /* 0x0000000a04007986 */ /* 0x0003e4000c101b04 */
.L_x_27891:
        /* <DEDUP_REMOVED lines=8> */
.L_x_27892:
[----:B------:R-:W-:Y:S05]  /*1490*/  BSYNC B1 ;  /* 0x0000000000017941 */ /* 0x000fea0003800000 */
.L_x_27888:
[----:B------:R-:W-:-:S13]  /*14a0*/  ISETP.GE.AND P0, PT, R3, R2, PT ;  /* 0x000000020300720c */ /* 0x000fda0003f06270 */
[----:B012---:R-:W0:Y:S01]  /*14b0*/  @!P0 LDC.64 R4, c[0x0][0x218] ;  /* 0x00008600ff048b82 */ /* 0x007e220000000a00 */
[----:B------:R-:W-:Y:S01]  /*14c0*/  @!P0 IMAD.IADD R7, R0, 0x1, R3 ;  /* 0x0000000100078824 */ /* 0x000fe200078e0203 */
[----:B------:R-:W-:-:S03]  /*14d0*/  @!P0 IADD3 R3, R3, 0x80, RZ ;  /* 0x0000008003038810 */ /* 0x000fc60007ffe0ff */
[----:B0-----:R-:W-:-:S05]  /*14e0*/  @!P0 IMAD.WIDE.U32 R4, R7, 0x8, R4 ;  /* 0x0000000807048825 */ /* 0x001fca00078e0004 */
[----:B------:R2:W-:Y:S02]  /*14f0*/  @!P0 STG.E.64 desc[UR4][R4.64], R26 ;  /* 0x0000001a04008986 */ /* 0x0005e4000c101b04 */
.L_x_27893:
[----:B------:R-:W-:Y:S05]  /*1500*/  BSYNC B0 ;  /* 0x0000000000007941 */ /* 0x000fea0003800000 */
.L_x_27887:
        /* <DEDUP_REMOVED lines=8> */
.L_x_27894:
        /* <DEDUP_REMOVED lines=15> */
.L_x_28479:


//--------------------- .text._ZN2at6native33batch_norm_transform_input_kernelIN3c104HalfES3_fLb1EiEEvNS_27GenericPackedTensorAccessorIKT_Lm3ENS_17RestrictPtrTraitsET3_EENS4_IS5_Lm3ES7_S8_EENS4_INSt11conditionalIXT2_ET1_T0_E4typeELm1ES7_S8_EESG_NS4_IKSD_Lm1ES7_S8_EESI_SC_ --------------------------
	.section	.text._ZN2at6native33batch_norm_transform_input_kernelIN3c104HalfES3_fLb1EiEEvNS_27GenericPackedTensorAccessorIKT_Lm3ENS_17RestrictPtrTraitsET3_EENS4_IS5_Lm3ES7_S8_EENS4_INSt11conditionalIXT2_ET1_T0_E4typeELm1ES7_S8_EESG_NS4_IKSD_Lm1ES7_S8_EESI_SC_,"ax",@progbits
	.align	128
        .global         _ZN2at6native33batch_norm_transform_input_kernelIN3c104HalfES3_fLb1EiEEvNS_27GenericPackedTensorAccessorIKT_Lm3ENS_17RestrictPtrTraitsET3_EENS4_IS5_Lm3ES7_S8_EENS4_INSt11conditionalIXT2_ET1_T0_E4typeELm1ES7_S8_EESG_NS4_IKSD_Lm1ES7_S8_EESI_SC_
        .type           _ZN2at6native33batch_norm_transform_input_kernelIN3c104HalfES3_fLb1EiEEvNS_27GenericPackedTensorAccessorIKT_Lm3ENS_17RestrictPtrTraitsET3_EENS4_IS5_Lm3ES7_S8_EENS4_INSt11conditionalIXT2_ET1_T0_E4typeELm1ES7_S8_EESG_NS4_IKSD_Lm1ES7_S8_EESI_SC_,@function
        .size           _ZN2at6native33batch_norm_transform_input_kernelIN3c104HalfES3_fLb1EiEEvNS_27GenericPackedTensorAccessorIKT_Lm3ENS_17RestrictPtrTraitsET3_EENS4_IS5_Lm3ES7_S8_EENS4_INSt11conditionalIXT2_ET1_T0_E4typeELm1ES7_S8_EESG_NS4_IKSD_Lm1ES7_S8_EESI_SC_,(.L_x_28480 - _ZN2at6native33batch_norm_transform_input_kernelIN3c104HalfES3_fLb1EiEEvNS_27GenericPackedTensorAccessorIKT_Lm3ENS_17RestrictPtrTraitsET3_EENS4_IS5_Lm3ES7_S8_EENS4_INSt11conditionalIXT2_ET1_T0_E4typeELm1ES7_S8_EESG_NS4_IKSD_Lm1ES7_S8_EESI_SC_)
        .other          _ZN2at6native33batch_norm_transform_input_kernelIN3c104HalfES3_fLb1EiEEvNS_27GenericPackedTensorAccessorIKT_Lm3ENS_17RestrictPtrTraitsET3_EENS4_IS5_Lm3ES7_S8_EENS4_INSt11conditionalIXT2_ET1_T0_E4typeELm1ES7_S8_EESG_NS4_IKSD_Lm1ES7_S8_EESI_SC_,@"STO_CUDA_ENTRY STV_DEFAULT"
_ZN2at6native33batch_norm_transform_input_kernelIN3c104HalfES3_fLb1EiEEvNS_27GenericPackedTensorAccessorIKT_Lm3ENS_17RestrictPtrTraitsET3_EENS4_IS5_Lm3ES7_S8_EENS4_INSt11conditionalIXT2_ET1_T0_E4typeELm1ES7_S8_EESG_NS4_IKSD_Lm1ES7_S8_EESI_SC_:
.text._ZN2at6native33batch_norm_transform_input_kernelIN3c104HalfES3_fLb1EiEEvNS_27GenericPackedTensorAccessorIKT_Lm3ENS_17RestrictPtrTraitsET3_EENS4_IS5_Lm3ES7_S8_EENS4_INSt11conditionalIXT2_ET1_T0_E4typeELm1ES7_S8_EESG_NS4_IKSD_Lm1ES7_S8_EESI_SC_:
[----:B------:R-:W-:Y:S08]  /*0000*/  LDC R1, c[0x0][0x28] ;  /* 0x00000a00ff017b82 */ /* 0x000ff00000000800 */
[----:B------:R-:W0:Y:S08]  /*0010*/  S2UR UR6, SR_CTAID.X ;  /* 0x00000000000679c3 */ /* 0x000e300000002500 */
[----:B------:R-:W0:Y:S02]  /*0020*/  LDC R0, c[0x0][0x21c] ;  /* 0x00008700ff007b82 */ /* 0x000e240000000800 */
[----:B0-----:R-:W-:-:S13]  /*0030*/  ISETP.LE.AND P0, PT, R0, UR6, PT ;  /* 0x0000000600007c0c */ /* 0x001fda000bf03270 */
[----:B------:R-:W-:Y:S05]  /*0040*/  @P0 EXIT ;  /* 0x000000000000094d */ /* 0x000fea0003800000 */
[----:B------:R-:W0:Y:S01]  /*0050*/  LDC R0, c[0x0][0x278] ;  /* 0x00009e00ff007b82 */ /* 0x000e220000000800 */
[----:B------:R-:W1:Y:S01]  /*0060*/  S2R R10, SR_CTAID.Y ;  /* 0x00000000000a7919 */ /* 0x000e620000002600 */
[----:B------:R-:W-:Y:S01]  /*0070*/  ULDC UR4, c[0x0][0x4] ;  /* 0x0000010000047ab9 */ /* 0x000fe20000000800 */
[----:B------:R-:W-:Y:S01]  /*0080*/  ULDC.64 UR8, c[0x0][0x208] ;  /* 0x0000820000087ab9 */ /* 0x000fe20000000a00 */
[----:B------:R-:W-:Y:S01]  /*0090*/  ULDC UR5, c[0x0][0x218] ;  /* 0x0000860000057ab9 */ /* 0x000fe20000000800 */
[----:B------:R-:W1:Y:S03]  /*00a0*/  S2R R7, SR_TID.Y ;  /* 0x0000000000077919 */ /* 0x000e660000002200 */
[----:B------:R-:W2:Y:S01]  /*00b0*/  LDC R2, c[0x0][0x288] ;  /* 0x0000a200ff027b82 */ /* 0x000ea20000000800 */
[----:B0-----:R-:W-:Y:S02]  /*00c0*/  ISETP.GE.AND P0, PT, R0, 0x1, PT ;  /* 0x000000010000780c */ /* 0x001fe40003f06270 */
[----:B--2---:R-:W-:-:S11]  /*00d0*/  ISETP.GE.AND P1, PT, R2, 0x1, PT ;  /* 0x000000010200780c */ /* 0x004fd60003f26270 */
[----:B------:R-:W0:Y:S01]  /*00e0*/  @P0 LDC R0, c[0x0][0x27c] ;  /* 0x00009f00ff000b82 */ /* 0x000e220000000800 */
[----:B-1----:R-:W-:-:S05]  /*00f0*/  IMAD R10, R10, UR4, R7 ;  /* 0x000000040a0a7c24 */ /* 0x002fca000f8e0207 */
[----:B------:R-:W-:Y:S02]  /*0100*/  ISETP.GE.AND P2, PT, R10, UR5, PT ;  /* 0x000000050a007c0c */ /* 0x000fe4000bf46270 */
[----:B------:R-:W1:Y:S08]  /*0110*/  @P1 LDC R9, c[0x0][0x28c] ;  /* 0x0000a300ff091b82 */ /* 0x000e700000000800 */
[----:B------:R-:W2:Y:S08]  /*0120*/  @P0 LDC.64 R2, c[0x0][0x270] ;  /* 0x00009c00ff020b82 */ /* 0x000eb00000000a00 */
[----:B------:R-:W3:Y:S01]  /*0130*/  @P1 LDC.64 R4, c[0x0][0x280] ;  /* 0x0000a000ff041b82 */ /* 0x000ee20000000a00 */
[----:B0-----:R-:W-:-:S02]  /*0140*/  @P0 IMAD R7, R0, UR6, RZ ;  /* 0x0000000600070c24 */ /* 0x001fc4000f8e02ff */
[----:B-1----:R-:W-:Y:S02]  /*0150*/  @P1 IMAD R9, R9, UR6, RZ ;  /* 0x0000000609091c24 */ /* 0x002fe4000f8e02ff */
[----:B--2---:R-:W-:-:S05]  /*0160*/  @P0 IMAD.WIDE R2, R7, 0x2, R2 ;  /* 0x0000000207020825 */ /* 0x004fca00078e0202 */
[----:B------:R0:W5:Y:S01]  /*0170*/  @P0 LDG.E.U16 R11, desc[UR8][R2.64] ;  /* 0x00000008020b0981 */ /* 0x000162000c1e1500 */
[----:B---3--:R-:W-:-:S05]  /*0180*/  @P1 IMAD.WIDE R4, R9, 0x2, R4 ;  /* 0x0000000209041825 */ /* 0x008fca00078e0204 */
[----:B------:R0:W5:Y:S01]  /*0190*/  @P1 LDG.E.U16 R12, desc[UR8][R4.64] ;  /* 0x00000008040c1981 */ /* 0x000162000c1e1500 */
[----:B------:R-:W-:Y:S05]  /*01a0*/  @P2 EXIT ;  /* 0x000000000000294d */ /* 0x000fea0003800000 */
[----:B------:R-:W1:Y:S08]  /*01b0*/  LDC R7, c[0x0][0x25c] ;  /* 0x00009700ff077b82 */ /* 0x000e700000000800 */
[----:B------:R-:W2:Y:S08]  /*01c0*/  LDC R9, c[0x0][0x26c] ;  /* 0x00009b00ff097b82 */ /* 0x000eb00000000800 */
[----:B0-----:R-:W0:Y:S08]  /*01d0*/  LDC.64 R2, c[0x0][0x250] ;  /* 0x00009400ff027b82 */ /* 0x001e300000000a00 */
[----:B------:R-:W3:Y:S01]  /*01e0*/  LDC.64 R4, c[0x0][0x260] ;  /* 0x00009800ff047b82 */ /* 0x000ee20000000a00 */
[----:B-1----:R-:W-:-:S07]  /*01f0*/  IMAD R7, R7, UR6, RZ ;  /* 0x0000000607077c24 */ /* 0x002fce000f8e02ff */
[----:B------:R-:W1:Y:S01]  /*0200*/  LDC R13, c[0x0][0x248] ;  /* 0x00009200ff0d7b82 */ /* 0x000e620000000800 */
[----:B--2---:R-:W-:-:S07]  /*0210*/  IMAD R9, R9, UR6, RZ ;  /* 0x0000000609097c24 */ /* 0x004fce000f8e02ff */
[----:B------:R-:W2:Y:S01]  /*0220*/  LDC R14, c[0x0][0x228] ;  /* 0x00008a00ff0e7b82 */ /* 0x000ea20000000800 */
[----:B0-----:R-:W-:Y:S01]  /*0230*/  IMAD.WIDE R2, R7, 0x4, R2 ;  /* 0x0000000407027825 */ /* 0x001fe200078e0202 */
[----:B------:R-:W-:Y:S01]  /*0240*/  ULDC UR7, c[0x0][0x0] ;  /* 0x0000000000077ab9 */ /* 0x000fe20000000800 */
[----:B------:R-:W-:Y:S01]  /*0250*/  ULDC UR10, c[0x0][0x22c] ;  /* 0x00008b00000a7ab9 */ /* 0x000fe20000000800 */
[----:B------:R-:W-:Y:S01]  /*0260*/  ULDC UR11, c[0x0][0x24c] ;  /* 0x00009300000b7ab9 */ /* 0x000fe20000000800 */
[----:B------:R-:W-:Y:S01]  /*0270*/  IMAD.MOV.U32 R8, RZ, RZ, 0x3f800000 ;  /* 0x3f800000ff087424 */ /* 0x000fe200078e00ff */
[----:B------:R0:W5:Y:S01]  /*0280*/  LDG.E R0, desc[UR8][R2.64] ;  /* 0x0000000802007981 */ /* 0x000162000c1e1900 */
[----:B------:R-:W-:Y:S01]  /*0290*/  ULDC.64 UR12, c[0x0][0x210] ;  /* 0x00008400000c7ab9 */ /* 0x000fe20000000a00 */
[----:B---3--:R-:W-:Y:S01]  /*02a0*/  IMAD.WIDE R4, R9, 0x4, R4 ;  /* 0x0000000409047825 */ /* 0x008fe200078e0204 */
[----:B------:R-:W-:-:S04]  /*02b0*/  ULDC.64 UR14, c[0x0][0x230] ;  /* 0x00008c00000e7ab9 */ /* 0x000fc80000000a00 */
[----:B------:R0:W5:Y:S01]  /*02c0*/  LDG.E R6, desc[UR8][R4.64] ;  /* 0x0000000804067981 */ /* 0x000162000c1e1900 */
[----:B------:R-:W3:Y:S01]  /*02d0*/  S2R R7, SR_TID.X ;  /* 0x0000000000077919 */ /* 0x000ee20000002100 */
[----:B------:R-:W-:Y:S01]  /*02e0*/  HFMA2.MMA R9, -RZ, RZ, 0, 0 ;  /* 0x00000000ff097435 */ /* 0x000fe200000001ff */
[----:B-----5:R-:W-:Y:S01]  /*02f0*/  @P0 HADD2.F32 R8, -RZ, R11.H0_H0 ;  /* 0x2000000bff080230 */ /* 0x020fe20000004100 */
[----:B------:R-:W-:Y:S01]  /*0300*/  ULDC UR5, c[0x0][0x10] ;  /* 0x0000040000057ab9 */ /* 0x000fe20000000800 */
[----:B-1----:R-:W-:Y:S02]  /*0310*/  IMAD R11, R13, UR6, RZ ;  /* 0x000000060d0b7c24 */ /* 0x002fe4000f8e02ff */
[----:B------:R-:W-:Y:S02]  /*0320*/  @P1 HADD2.F32 R9, -RZ, R12.H0_H0 ;  /* 0x2000000cff091230 */ /* 0x000fe40000004100 */
[----:B--2---:R-:W-:Y:S01]  /*0330*/  IMAD R12, R14, UR6, RZ ;  /* 0x000000060e0c7c24 */ /* 0x004fe2000f8e02ff */
[----:B0--3--:R-:W-:-:S12]  /*0340*/  UIMAD UR4, UR4, UR5, URZ ;  /* 0x00000005040472a4 */ /* 0x009fd8000f8e023f */
.L_x_27898:
[----:B0-----:R-:W0:Y:S01]  /*0350*/  LDC R14, c[0x0][0x220] ;  /* 0x00008800ff0e7b82 */ /* 0x001e220000000800 */
        /* <DEDUP_REMOVED lines=14> */
.L_x_27897:
[----:B------:R-:W-:-:S05]  /*0440*/  IMAD R2, R17, UR10, RZ ;  /* 0x0000000a11027c24 */ /* 0x000fca000f8e02ff */
[----:B0-----:R-:W-:-:S04]  /*0450*/  IADD3 R3, P0, R2, R13, RZ ;  /* 0x0000000d02037210 */ /* 0x001fc80007f1e0ff */
[----:B------:R-:W-:Y:S02]  /*0460*/  LEA.HI.X.SX32 R4, R2, R16, 0x1, P0 ;  /* 0x0000001002047211 */ /* 0x000fe400000f0eff */
[----:B------:R-:W-:-:S04]  /*0470*/  LEA R2, P0, R3, UR12, 0x1 ;  /* 0x0000000c03027c11 */ /* 0x000fc8000f8008ff */
[----:B------:R-:W-:-:S05]  /*0480*/  LEA.HI.X R3, R3, UR13, R4, 0x1, P0 ;  /* 0x0000000d03037c11 */ /* 0x000fca00080f0c04 */
[----:B------:R-:W2:Y:S01]  /*0490*/  LDG.E.U16 R2, desc[UR8][R2.64] ;  /* 0x0000000802027981 */ /* 0x000ea2000c1e1500 */
[C---:B------:R-:W-:Y:S01]  /*04a0*/  IMAD R4, R17.reuse, UR11, RZ ;  /* 0x0000000b11047c24 */ /* 0x040fe2000f8e02ff */
[----:B------:R-:W-:-:S04]  /*04b0*/  IADD3 R17, R17, UR7, RZ ;  /* 0x0000000711117c10 */ /* 0x000fc8000fffe0ff */
[----:B------:R-:W-:-:S04]  /*04c0*/  IADD3 R19, P0, R4, R15, RZ ;  /* 0x0000000f04137210 */ /* 0x000fc80007f1e0ff */
[----:B------:R-:W-:Y:S02]  /*04d0*/  LEA.HI.X.SX32 R20, R4, R18, 0x1, P0 ;  /* 0x0000001204147211 */ /* 0x000fe400000f0eff */
[----:B------:R-:W-:Y:S01]  /*04e0*/  LEA R4, P0, R19, UR14, 0x1 ;  /* 0x0000000e13047c11 */ /* 0x000fe2000f8008ff */
[----:B--2---:R-:W-:-:S05]  /*04f0*/  HADD2.F32 R5, -RZ, R2.H0_H0 ;  /* 0x20000002ff057230 */ /* 0x004fca0000004100 */
[----:B------:R-:W-:-:S04]  /*0500*/  FADD.FTZ R5, -R0, R5 ;  /* 0x0000000500057221 */ /* 0x000fc80000010100 */
[----:B------:R-:W-:-:S04]  /*0510*/  FMUL.FTZ R5, R5, R8 ;  /* 0x0000000805057220 */ /* 0x000fc80000410000 */
[----:B------:R-:W-:-:S05]  /*0520*/  FFMA.FTZ R5, R6, R5, R9 ;  /* 0x0000000506057223 */ /* 0x000fca0000010009 */
[----:B------:R-:W-:Y:S02]  /*0530*/  F2FP.F16.F32.PACK_AB R3, RZ, R5 ;  /* 0x00000005ff03723e */ /* 0x000fe400000000ff */
[----:B------:R-:W-:Y:S02]  /*0540*/  LEA.HI.X R5, R19, UR15, R20, 0x1, P0 ;  /* 0x0000000f13057c11 */ /* 0x000fe400080f0c14 */
[----:B------:R-:W-:-:S03]  /*0550*/  ISETP.GE.AND P0, PT, R17, R14, PT ;  /* 0x0000000e1100720c */ /* 0x000fc60003f06270 */
[----:B------:R0:W-:Y:S10]  /*0560*/  STG.E.U16 desc[UR8][R4.64], R3 ;  /* 0x0000000304007986 */ /* 0x0001f4000c101508 */
[----:B------:R-:W-:Y:S05]  /*0570*/  @!P0 BRA `(.L_x_27897) ;  /* 0xfffffffc00b08947 */ /* 0x000fea000383ffff */
.L_x_27896:
[----:B------:R-:W-:Y:S05]  /*0580*/  BSYNC B0 ;  /* 0x0000000000007941 */ /* 0x000fea0003800000 */
.L_x_27895:
[----:B------:R-:W-:Y:S01]  /*0590*/  VIADD R10, R10, UR4 ;  /* 0x000000040a0a7c36 */ /* 0x000fe20008000000 */
[----:B------:R-:W-:-:S04]  /*05a0*/  ULDC UR5, c[0x0][0x218] ;  /* 0x0000860000057ab9 */ /* 0x000fc80000000800 */
[----:B------:R-:W-:-:S13]  /*05b0*/  ISETP.GE.AND P0, PT, R10, UR5, PT ;  /* 0x000000050a007c0c */ /* 0x000fda000bf06270 */
[----:B------:R-:W-:Y:S05]  /*05c0*/  @!P0 BRA `(.L_x_27898) ;  /* 0xfffffffc00608947 */ /* 0x000fea000383ffff */
[----:B------:R-:W-:Y:S05]  /*05d0*/  EXIT ;  /* 0x000000000000794d */ /* 0x000fea0003800000 */
.L_x_27899:
        /* <DEDUP_REMOVED lines=10> */
.L_x_28480:


//--------------------- .text._ZN2at6native33batch_norm_transform_input_kernelIN3c104HalfEffLb1EiEEvNS_27GenericPackedTensorAccessorIKT_Lm3ENS_17RestrictPtrTraitsET3_EENS4_IS5_Lm3ES7_S8_EENS4_INSt11conditionalIXT2_ET1_T0_E4typeELm1ES7_S8_EESG_NS4_IKSD_Lm1ES7_S8_EESI_SC_ --------------------------
	.section	.text._ZN2at6native33batch_norm_transform_input_kernelIN3c104HalfEffLb1EiEEvNS_27GenericPackedTensorAccessorIKT_Lm3ENS_17RestrictPtrTraitsET3_EENS4_IS5_Lm3ES7_S8_EENS4_INSt11conditionalIXT2_ET1_T0_E4typeELm1ES7_S8_EESG_NS4_IKSD_Lm1ES7_S8_EESI_SC_,"ax",@progbits
	.align	128
        .global         _ZN2at6native33batch_norm_transform_input_kernelIN3c104HalfEffLb1EiEEvNS_27GenericPackedTensorAccessorIKT_Lm3ENS_17RestrictPtrTraitsET3_EENS4_IS5_Lm3ES7_S8_EENS4_INSt11conditionalIXT2_ET1_T0_E4typeELm1ES7_S8_EESG_NS4_IKSD_Lm1ES7_S8_EESI_SC_
        .type           _ZN2at6native33batch_norm_transform_input_kernelIN3c104HalfEffLb1EiEEvNS_27GenericPackedTensorAccessorIKT_Lm3ENS_17RestrictPtrTraitsET3_EENS4_IS5_Lm3ES7_S8_EENS4_INSt11conditionalIXT2_ET1_T0_E4typeELm1ES7_S8_EESG_NS4_IKSD_Lm1ES7_S8_EESI_SC_,@function
        .size           _ZN2at6native33batch_norm_transform_input_kernelIN3c104HalfEffLb1EiEEvNS_27GenericPackedTensorAccessorIKT_Lm3ENS_17RestrictPtrTraitsET3_EENS4_IS5_Lm3ES7_S8_EENS4_INSt11conditionalIXT2_ET1_T0_E4typeELm1ES7_S8_EESG_NS4_IKSD_Lm1ES7_S8_EESI_SC_,(.L_x_28481 - _ZN2at6native33batch_norm_transform_input_kernelIN3c104HalfEffLb1EiEEvNS_27GenericPackedTensorAccessorIKT_Lm3ENS_17RestrictPtrTraitsET3_EENS4_IS5_Lm3ES7_S8_EENS4_INSt11conditionalIXT2_ET1_T0_E4typeELm1ES7_S8_EESG_NS4_IKSD_Lm1ES7_S8_EESI_SC_)
        .other          _ZN2at6native33batch_norm_transform_input_kernelIN3c104HalfEffLb1EiEEvNS_27GenericPackedTensorAccessorIKT_Lm3ENS_17RestrictPtrTraitsET3_EENS4_IS5_Lm3ES7_S8_EENS4_INSt11conditionalIXT2_ET1_T0_E4typeELm1ES7_S8_EESG_NS4_IKSD_Lm1ES7_S8_EESI_SC_,@"STO_CUDA_ENTRY STV_DEFAULT"
_ZN2at6native33batch_norm_transform_input_kernelIN3c104HalfEffLb1EiEEvNS_27GenericPackedTensorAccessorIKT_Lm3ENS_17RestrictPtrTraitsET3_EENS4_IS5_Lm3ES7_S8_EENS4_INSt11conditionalIXT2_ET1_T0_E4typeELm1ES7_S8_EESG_NS4_IKSD_Lm1ES7_S8_EESI_SC_:
.text._ZN2at6native33batch_norm_transform_input_kernelIN3c104HalfEffLb1EiEEvNS_27GenericPackedTensorAccessorIKT_Lm3ENS_17RestrictPtrTraitsET3_EENS4_IS5_Lm3ES7_S8_EENS4_INSt11conditionalIXT2_ET1_T0_E4typeELm1ES7_S8_EESG_NS4_IKSD_Lm1ES7_S8_EESI_SC_:
        /* <DEDUP_REMOVED lines=8> */
[----:B------:R-:W-:Y:S01]  /*0080*/  IMAD.MOV.U32 R6, RZ, RZ, RZ ;  /* 0x000000ffff067224 */ /* 0x000fe200078e00ff */
[----:B------:R-:W-:Y:S01]  /*0090*/  ULDC.64 UR8, c[0x0][0x208] ;  /* 0x0000820000087ab9 */ /* 0x000fe20000000a00 */
[----:B------:R-:W1:Y:S01]  /*00a0*/  S2R R7, SR_TID.Y ;  /* 0x0000000000077919 */ /* 0x000e620000002200 */
[----:B------:R-:W-:Y:S02]  /*00b0*/  ULDC UR5, c[0x0][0x218] ;  /* 0x0000860000057ab9 */ /* 0x000fe40000000800 */
        /* <DEDUP_REMOVED lines=10> */
[----:B------:R-:W-:Y:S02]  /*0160*/  IMAD.MOV.U32 R0, RZ, RZ, 0x3f800000 ;  /* 0x3f800000ff007424 */ /* 0x000fe400078e00ff */
[----:B-1----:R-:W-:Y:S02]  /*0170*/  @P1 IMAD R9, R9, UR6, RZ ;  /* 0x0000000609091c24 */ /* 0x002fe4000f8e02ff */
[----:B--2---:R-:W-:-:S05]  /*0180*/  @P0 IMAD.WIDE R2, R7, 0x4, R2 ;  /* 0x0000000407020825 */ /* 0x004fca00078e0202 */
[----:B------:R0:W5:Y:S01]  /*0190*/  @P0 LDG.E R0, desc[UR8][R2.64] ;  /* 0x0000000802000981 */ /* 0x000162000c1e1900 */
[----:B---3--:R-:W-:-:S05]  /*01a0*/  @P1 IMAD.WIDE R4, R9, 0x4, R4 ;  /* 0x0000000409041825 */ /* 0x008fca00078e0204 */
[----:B------:R0:W5:Y:S01]  /*01b0*/  @P1 LDG.E R6, desc[UR8][R4.64] ;  /* 0x0000000804061981 */ /* 0x000162000c1e1900 */
[----:B------:R-:W-:Y:S05]  /*01c0*/  @P2 EXIT ;  /* 0x000000000000294d */ /* 0x000fea0003800000 */
[----:B------:R-:W1:Y:S08]  /*01d0*/  LDC R7, c[0x0][0x25c] ;  /* 0x00009700ff077b82 */ /* 0x000e700000000800 */
[----:B------:R-:W2:Y:S08]  /*01e0*/  LDC R9, c[0x0][0x26c] ;  /* 0x00009b00ff097b82 */ /* 0x000eb00000000800 */
[----:B0-----:R-:W0:Y:S08]  /*01f0*/  LDC.64 R2, c[0x0][0x250] ;  /* 0x00009400ff027b82 */ /* 0x001e300000000a00 */
[----:B------:R-:W3:Y:S01]  /*0200*/  LDC.64 R4, c[0x0][0x260] ;  /* 0x00009800ff047b82 */ /* 0x000ee20000000a00 */
[----:B-1----:R-:W-:Y:S01]  /*0210*/  IMAD R7, R7, UR6, RZ ;  /* 0x0000000607077c24 */ /* 0x002fe2000f8e02ff */
[----:B------:R-:W1:Y:S06]  /*0220*/  S2R R8, SR_TID.X ;  /* 0x0000000000087919 */ /* 0x000e6c0000002100 */
[----:B------:R-:W4:Y:S01]  /*0230*/  LDC R11, c[0x0][0x248] ;  /* 0x00009200ff0b7b82 */ /* 0x000f220000000800 */
[----:B--2---:R-:W-:-:S07]  /*0240*/  IMAD R9, R9, UR6, RZ ;  /* 0x0000000609097c24 */ /* 0x004fce000f8e02ff */
[----:B------:R-:W2:Y:S01]  /*0250*/  LDC R12, c[0x0][0x228] ;  /* 0x00008a00ff0c7b82 */ /* 0x000ea20000000800 */
[----:B0-----:R-:W-:Y:S01]  /*0260*/  IMAD.WIDE R2, R7, 0x4, R2 ;  /* 0x0000000407027825 */ /* 0x001fe200078e0202 */
[----:B------:R-:W-:Y:S01]  /*0270*/  ULDC UR7, c[0x0][0x0] ;  /* 0x0000000000077ab9 */ /* 0x000fe20000000800 */
[----:B------:R-:W-:Y:S01]  /*0280*/  ULDC UR10, c[0x0][0x22c] ;  /* 0x00008b00000a7ab9 */ /* 0x000fe20000000800 */
[----:B------:R-:W-:Y:S01]  /*0290*/  ULDC UR11, c[0x0][0x24c] ;  /* 0x00009300000b7ab9 */ /* 0x000fe20000000800 */
[----:B------:R-:W-:Y:S01]  /*02a0*/  ULDC.64 UR12, c[0x0][0x210] ;  /* 0x00008400000c7ab9 */ /* 0x000fe20000000a00 */
[----:B------:R0:W5:Y:S01]  /*02b0*/  LDG.E R7, desc[UR8][R2.64] ;  /* 0x0000000802077981 */ /* 0x000162000c1e1900 */
[----:B------:R-:W-:Y:S01]  /*02c0*/  ULDC.64 UR14, c[0x0][0x230] ;  /* 0x00008c00000e7ab9 */ /* 0x000fe20000000a00 */
[----:B---3--:R-:W-:-:S05]  /*02d0*/  IMAD.WIDE R4, R9, 0x4, R4 ;  /* 0x0000000409047825 */ /* 0x008fca00078e0204 */
[----:B------:R0:W5:Y:S01]  /*02e0*/  LDG.E R9, desc[UR8][R4.64] ;  /* 0x0000000804097981 */ /* 0x000162000c1e1900 */
[----:B------:R-:W-:Y:S01]  /*02f0*/  ULDC UR5, c[0x0][0x10] ;  /* 0x0000040000057ab9 */ /* 0x000fe20000000800 */
[----:B----4-:R-:W-:Y:S01]  /*0300*/  IMAD R11, R11, UR6, RZ ;  /* 0x000000060b0b7c24 */ /* 0x010fe2000f8e02ff */
[----:B------:R-:W-:Y:S01]  /*0310*/  UIMAD UR4, UR4, UR5, URZ ;  /* 0x00000005040472a4 */ /* 0x000fe2000f8e023f */
[----:B012---:R-:W-:-:S11]  /*0320*/  IMAD R12, R12, UR6, RZ ;  /* 0x000000060c0c7c24 */ /* 0x007fd6000f8e02ff */
.L_x_27903:
[----:B0-----:R-:W0:Y:S01]  /*0330*/  LDC R13, c[0x0][0x220] ;  /* 0x00008800ff0d7b82 */ /* 0x001e220000000800 */
        /* <DEDUP_REMOVED lines=8> */
[C---:B------:R-:W-:Y:S02]  /*03c0*/  IADD3 R14, P0, R12.reuse, R3, RZ ;  /* 0x000000030c0e7210 */ /* 0x040fe40007f1e0ff */
[C---:B------:R-:W-:Y:S02]  /*03d0*/  IADD3 R15, P1, R11.reuse, R2, RZ ;  /* 0x000000020b0f7210 */ /* 0x040fe40007f3e0ff */
[----:B------:R-:W-:Y:S02]  /*03e0*/  SHF.R.S32.HI R17, RZ, 0x1f, R3 ;  /* 0x0000001fff117819 */ /* 0x000fe40000011403 */
[----:B------:R-:W-:Y:S02]  /*03f0*/  SHF.R.S32.HI R18, RZ, 0x1f, R2 ;  /* 0x0000001fff127819 */ /* 0x000fe40000011402 */
[----:B------:R-:W-:Y:S02]  /*0400*/  LEA.HI.X.SX32 R17, R12, R17, 0x1, P0 ;  /* 0x000000110c117211 */ /* 0x000fe400000f0eff */
[----:B------:R-:W-:-:S07]  /*0410*/  LEA.HI.X.SX32 R18, R11, R18, 0x1, P1 ;  /* 0x000000120b127211 */ /* 0x000fce00008f0eff */
.L_x_27902:
[----:B------:R-:W-:-:S05]  /*0420*/  IMAD R2, R16, UR10, RZ ;  /* 0x0000000a10027c24 */ /* 0x000fca000f8e02ff */
[----:B0-----:R-:W-:-:S04]  /*0430*/  IADD3 R3, P0, R2, R14, RZ ;  /* 0x0000000e02037210 */ /* 0x001fc80007f1e0ff */
[----:B------:R-:W-:Y:S02]  /*0440*/  LEA.HI.X.SX32 R4, R2, R17, 0x1, P0 ;  /* 0x0000001102047211 */ /* 0x000fe400000f0eff */
[----:B------:R-:W-:-:S04]  /*0450*/  LEA R2, P0, R3, UR12, 0x1 ;  /* 0x0000000c03027c11 */ /* 0x000fc8000f8008ff */
[----:B------:R-:W-:-:S05]  /*0460*/  LEA.HI.X R3, R3, UR13, R4, 0x1, P0 ;  /* 0x0000000d03037c11 */ /* 0x000fca00080f0c04 */
[----:B------:R-:W2:Y:S02]  /*0470*/  LDG.E.U16 R2, desc[UR8][R2.64] ;  /* 0x0000000802027981 */ /* 0x000ea4000c1e1500 */
[----:B--2---:R-:W-:-:S05]  /*0480*/  HADD2.F32 R4, -RZ, R2.H0_H0 ;  /* 0x20000002ff047230 */ /* 0x004fca0000004100 */
[----:B-----5:R-:W-:Y:S01]  /*0490*/  FADD.FTZ R5, -R7, R4 ;  /* 0x0000000407057221 */ /* 0x020fe20000010100 */
[C---:B------:R-:W-:Y:S02]  /*04a0*/  IMAD R4, R16.reuse, UR11, RZ ;  /* 0x0000000b10047c24 */ /* 0x040fe4000f8e02ff */
[----:B------:R-:W-:Y:S02]  /*04b0*/  VIADD R16, R16, UR7 ;  /* 0x0000000710107c36 */ /* 0x000fe40008000000 */
[----:B------:R-:W-:Y:S01]  /*04c0*/  FMUL.FTZ R5, R5, R0 ;  /* 0x0000000005057220 */ /* 0x000fe20000410000 */
[----:B------:R-:W-:-:S03]  /*04d0*/  IADD3 R19, P0, R4, R15, RZ ;  /* 0x0000000f04137210 */ /* 0x000fc60007f1e0ff */
[----:B------:R-:W-:Y:S01]  /*04e0*/  FFMA.FTZ R5, R9, R5, R6 ;  /* 0x0000000509057223 */ /* 0x000fe20000010006 */
[----:B------:R-:W-:Y:S02]  /*04f0*/  LEA.HI.X.SX32 R20, R4, R18, 0x1, P0 ;  /* 0x0000001204147211 */ /* 0x000fe400000f0eff */
[C---:B------:R-:W-:Y:S02]  /*0500*/  LEA R4, P0, R19.reuse, UR14, 0x1 ;  /* 0x0000000e13047c11 */ /* 0x040fe4000f8008ff */
[----:B------:R-:W-:Y:S02]  /*0510*/  F2FP.F16.F32.PACK_AB R3, RZ, R5 ;  /* 0x00000005ff03723e */ /* 0x000fe400000000ff */
[----:B------:R-:W-:Y:S02]  /*0520*/  LEA.HI.X R5, R19, UR15, R20, 0x1, P0 ;  /* 0x0000000f13057c11 */ /* 0x000fe400080f0c14 */
[----:B------:R-:W-:-:S03]  /*0530*/  ISETP.GE.AND P0, PT, R16, R13, PT ;  /* 0x0000000d1000720c */ /* 0x000fc60003f06270 */
[----:B------:R0:W-:Y:S10]  /*0540*/  STG.E.U16 desc[UR8][R4.64], R3 ;  /* 0x0000000304007986 */ /* 0x0001f4000c101508 */
[----:B------:R-:W-:Y:S05]  /*0550*/  @!P0 BRA `(.L_x_27902) ;  /* 0xfffffffc00b08947 */ /* 0x000fea000383ffff */
.L_x_27901:
[----:B------:R-:W-:Y:S05]  /*0560*/  BSYNC B0 ;  /* 0x0000000000007941 */ /* 0x000fea0003800000 */
.L_x_27900:
[----:B------:R-:W-:Y:S01]  /*0570*/  IADD3 R10, R10, UR4, RZ ;  /* 0x000000040a0a7c10 */ /* 0x000fe2000fffe0ff */
[----:B------:R-:W-:-:S03]  /*0580*/  ULDC UR5, c[0x0][0x218] ;  /* 0x0000860000057ab9 */ /* 0x000fc60000000800 */
[----:B------:R-:W-:-:S13]  /*0590*/  ISETP.GE.AND P0, PT, R10, UR5, PT ;  /* 0x000000050a007c0c */ /* 0x000fda000bf06270 */
[----:B------:R-:W-:Y:S05]  /*05a0*/  @!P0 BRA `(.L_x_27903) ;  /* 0xfffffffc00608947 */ /* 0x000fea000383ffff */
[----:B------:R-:W-:Y:S05]  /*05b0*/  EXIT ;  /* 0x000000000000794d */ /* 0x000fea0003800000 */
.L_x_27904:
        /* <DEDUP_REMOVED lines=12> */
.L_x_28481:


//--------------------- .text._ZN2at6native33batch_norm_transform_input_kernelIN3c108BFloat16ES3_fLb1EiEEvNS_27GenericPackedTensorAccessorIKT_Lm3ENS_17RestrictPtrTraitsET3_EENS4_IS5_Lm3ES7_S8_EENS4_INSt11conditionalIXT2_ET1_T0_E4typeELm1ES7_S8_EESG_NS4_IKSD_Lm1ES7_S8_EESI_SC_ --------------------------
	.section	.text._ZN2at6native33batch_norm_transform_input_kernelIN3c108BFloat16ES3_fLb1EiEEvNS_27GenericPackedTensorAccessorIKT_Lm3ENS_17RestrictPtrTraitsET3_EENS4_IS5_Lm3ES7_S8_EENS4_INSt11conditionalIXT2_ET1_T0_E4typeELm1ES7_S8_EESG_NS4_IKSD_Lm1ES7_S8_EESI_SC_,"ax",@progbits
	.align	128
        .global         _ZN2at6native33batch_norm_transform_input_kernelIN3c108BFloat16ES3_fLb1EiEEvNS_27GenericPackedTensorAccessorIKT_Lm3ENS_17RestrictPtrTraitsET3_EENS4_IS5_Lm3ES7_S8_EENS4_INSt11conditionalIXT2_ET1_T0_E4typeELm1ES7_S8_EESG_NS4_IKSD_Lm1ES7_S8_EESI_SC_
        .type           _ZN2at6native33batch_norm_transform_input_kernelIN3c108BFloat16ES3_fLb1EiEEvNS_27GenericPackedTensorAccessorIKT_Lm3ENS_17RestrictPtrTraitsET3_EENS4_IS5_Lm3ES7_S8_EENS4_INSt11conditionalIXT2_ET1_T0_E4typeELm1ES7_S8_EESG_NS4_IKSD_Lm1ES7_S8_EESI_SC_,@function
        .size           _ZN2at6native33batch_norm_transform_input_kernelIN3c108BFloat16ES3_fLb1EiEEvNS_27GenericPackedTensorAccessorIKT_Lm3ENS_17RestrictPtrTraitsET3_EENS4_IS5_Lm3ES7_S8_EENS4_INSt11conditionalIXT2_ET1_T0_E4typeELm1ES7_S8_EESG_NS4_IKSD_Lm1ES7_S8_EESI_SC_,(.L_x_28482 - _ZN2at6native33batch_norm_transform_input_kernelIN3c108BFloat16ES3_fLb1EiEEvNS_27GenericPackedTensorAccessorIKT_Lm3ENS_17RestrictPtrTraitsET3_EENS4_IS5_Lm3ES7_S8_EENS4_INSt11conditionalIXT2_ET1_T0_E4typeELm1ES7_S8_EESG_NS4_IKSD_Lm1ES7_S8_EESI_SC_)
        .other          _ZN2at6native33batch_norm_transform_input_kernelIN3c108BFloat16ES3_fLb1EiEEvNS_27GenericPackedTensorAccessorIKT_Lm3ENS_17RestrictPtrTraitsET3_EENS4_IS5_Lm3ES7_S8_EENS4_INSt11conditionalIXT2_ET1_T0_E4typeELm1ES7_S8_EESG_NS4_IKSD_Lm1ES7_S8_EESI_SC_,@"STO_CUDA_ENTRY STV_DEFAULT"
_ZN2at6native33batch_norm_transform_input_kernelIN3c108BFloat16ES3_fLb1EiEEvNS_27GenericPackedTensorAccessorIKT_Lm3ENS_17RestrictPtrTraitsET3_EENS4_IS5_Lm3ES7_S8_EENS4_INSt11conditionalIXT2_ET1_T0_E4typeELm1ES7_S8_EESG_NS4_IKSD_Lm1ES7_S8_EESI_SC_:
.text._ZN2at6native33batch_norm_transform_input_kernelIN3c108BFloat16ES3_fLb1EiEEvNS_27GenericPackedTensorAccessorIKT_Lm3ENS_17RestrictPtrTraitsET3_EENS4_IS5_Lm3ES7_S8_EENS4_INSt11conditionalIXT2_ET1_T0_E4typeELm1ES7_S8_EESG_NS4_IKSD_Lm1ES7_S8_EESI_SC_:
        /* <DEDUP_REMOVED lines=46> */
[----:B------:R-:W-:Y:S01]  /*02e0*/  IMAD.MOV.U32 R9, RZ, RZ, RZ ;  /* 0x000000ffff097224 */ /* 0x000fe200078e00ff */
[----:B-----5:R-:W-:Y:S01]  /*02f0*/  @P0 SHF.L.U32 R8, R11, 0x10, RZ ;  /* 0x000000100b080819 */ /* 0x020fe200000006ff */
[----:B------:R-:W-:Y:S01]  /*0300*/  @P1 IMAD.U32 R9, R12, 0x10000, RZ ;  /* 0x000100000c091824 */ /* 0x000fe200078e00ff */
[----:B------:R-:W-:Y:S01]  /*0310*/  ULDC UR5, c[0x0][0x10] ;  /* 0x0000040000057ab9 */ /* 0x000fe20000000800 */
[----:B-1----:R-:W-:Y:S02]  /*0320*/  IMAD R11, R13, UR6, RZ ;  /* 0x000000060d0b7c24 */ /* 0x002fe4000f8e02ff */
[----:B--2---:R-:W-:Y:S01]  /*0330*/  IMAD R12, R14, UR6, RZ ;  /* 0x000000060e0c7c24 */ /* 0x004fe2000f8e02ff */
[----:B0--3--:R-:W-:-:S12]  /*0340*/  UIMAD UR4, UR4, UR5, URZ ;  /* 0x00000005040472a4 */ /* 0x009fd8000f8e023f */
.L_x_27908:
        /* <DEDUP_REMOVED lines=15> */
.L_x_27907:
[----:B------:R-:W-:-:S05]  /*0440*/  IMAD R2, R17, UR10, RZ ;  /* 0x0000000a11027c24 */ /* 0x000fca000f8e02ff */
[----:B0-----:R-:W-:-:S04]  /*0450*/  IADD3 R3, P0, R2, R13, RZ ;  /* 0x0000000d02037210 */ /* 0x001fc80007f1e0ff */
        /* <DEDUP_REMOVED lines=10> */
[----:B------:R-:W-:-:S04]  /*0500*/  FADD.FTZ R5, -R0, R5 ;  /* 0x0000000500057221 */ /* 0x000fc80000010100 */
[----:B------:R-:W-:-:S04]  /*0510*/  FMUL.FTZ R5, R5, R8 ;  /* 0x0000000805057220 */ /* 0x000fc80000410000 */
[----:B------:R-:W-:-:S05]  /*0520*/  FFMA.FTZ R5, R6, R5, R9 ;  /* 0x0000000506057223 */ /* 0x000fca0000010009 */
[----:B------:R-:W-:Y:S02]  /*0530*/  F2FP.BF16.F32.PACK_AB R3, RZ, R5 ;  /* 0x00000005ff03723e */ /* 0x000fe400000010ff */
[----:B------:R-:W-:Y:S02]  /*0540*/  LEA.HI.X R5, R19, UR15, R20, 0x1, P0 ;  /* 0x0000000f13057c11 */ /* 0x000fe400080f0c14 */
[----:B------:R-:W-:-:S03]  /*0550*/  ISETP.GE.AND P0, PT, R17, R14, PT ;  /* 0x0000000e1100720c */ /* 0x000fc60003f06270 */
[----:B------:R0:W-:Y:S10]  /*0560*/  STG.E.U16 desc[UR8][R4.64], R3 ;  /* 0x0000000304007986 */ /* 0x0001f4000c101508 */
[----:B------:R-:W-:Y:S05]  /*0570*/  @!P0 BRA `(.L_x_27907) ;  /* 0xfffffffc00b08947 */ /* 0x000fea000383ffff */
.L_x_27906:
[----:B------:R-:W-:Y:S05]  /*0580*/  BSYNC B0 ;  /* 0x0000000000007941 */ /* 0x000fea0003800000 */
.L_x_27905:
[----:B------:R-:W-:Y:S01]  /*0590*/  IADD3 R10, R10, UR4, RZ ;  /* 0x000000040a0a7c10 */ /* 0x000fe2000fffe0ff */
[----:B------:R-:W-:-:S03]  /*05a0*/  ULDC UR5, c[0x0][0x218] ;  /* 0x0000860000057ab9 */ /* 0x000fc60000000800 */
[----:B------:R-:W-:-:S13]  /*05b0*/  ISETP.GE.AND P0, PT, R10, UR5, PT ;  /* 0x000000050a007c0c */ /* 0x000fda000bf06270 */
[----:B------:R-:W-:Y:S05]  /*05c0*/  @!P0 BRA `(.L_x_27908) ;  /* 0xfffffffc00608947 */ /* 0x000fea000383ffff */
[----:B------:R-:W-:Y:S05]  /*05d0*/  EXIT ;  /* 0x000000000000794d */ /* 0x000fea0003800000 */
.L_x_27909:
        /* <DEDUP_REMOVED lines=10> */
.L_x_28482:


//--------------------- .text._ZN2at6native33batch_norm_transform_input_kernelIN3c108BFloat16EffLb1EiEEvNS_27GenericPackedTensorAccessorIKT_Lm3ENS_17RestrictPtrTraitsET3_EENS4_IS5_Lm3ES7_S8_EENS4_INSt11conditionalIXT2_ET1_T0_E4typeELm1ES7_S8_EESG_NS4_IKSD_Lm1ES7_S8_EESI_SC_ --------------------------
	.section	.text._ZN2at6native33batch_norm_transform_input_kernelIN3c108BFloat16EffLb1EiEEvNS_27GenericPackedTensorAccessorIKT_Lm3ENS_17RestrictPtrTraitsET3_EENS4_IS5_Lm3ES7_S8_EENS4_INSt11conditionalIXT2_ET1_T0_E4typeELm1ES7_S8_EESG_NS4_IKSD_Lm1ES7_S8_EESI_SC_,"ax",@progbits
	.align	128
        .global         _ZN2at6native33batch_norm_transform_input_kernelIN3c108BFloat16EffLb1EiEEvNS_27GenericPackedTensorAccessorIKT_Lm3ENS_17RestrictPtrTraitsET3_EENS4_IS5_Lm3ES7_S8_EENS4_INSt11conditionalIXT2_ET1_T0_E4typeELm1ES7_S8_EESG_NS4_IKSD_Lm1ES7_S8_EESI_SC_
        .type           _ZN2at6native33batch_norm_transform_input_kernelIN3c108BFloat16EffLb1EiEEvNS_27GenericPackedTensorAccessorIKT_Lm3ENS_17RestrictPtrTraitsET3_EENS4_IS5_Lm3ES7_S8_EENS4_INSt11conditionalIXT2_ET1_T0_E4typeELm1ES7_S8_EESG_NS4_IKSD_Lm1ES7_S8_EESI_SC_,@function
        .size           _ZN2at6native33batch_norm_transform_input_kernelIN3c108BFloat16EffLb1EiEEvNS_27GenericPackedTensorAccessorIKT_Lm3ENS_17RestrictPtrTraitsET3_EENS4_IS5_Lm3ES7_S8_EENS4_INSt11conditionalIXT2_ET1_T0_E4typeELm1ES7_S8_EESG_NS4_IKSD_Lm1ES7_S8_EESI_SC_,(.L_x_28483 - _ZN2at6native33batch_norm_transform_input_kernelIN3c108BFloat16EffLb1EiEEvNS_27GenericPackedTensorAccessorIKT_Lm3ENS_17RestrictPtrTraitsET3_EENS4_IS5_Lm3ES7_S8_EENS4_INSt11conditionalIXT2_ET1_T0_E4typeELm1ES7_S8_EESG_NS4_IKSD_Lm1ES7_S8_EESI_SC_)
        .other          _ZN2at6native33batch_norm_transform_input_kernelIN3c108BFloat16EffLb1EiEEvNS_27GenericPackedTensorAccessorIKT_Lm3ENS_17RestrictPtrTraitsET3_EENS4_IS5_Lm3ES7_S8_EENS4_INSt11conditionalIXT2_ET1_T0_E4typeELm1ES7_S8_EESG_NS4_IKSD_Lm1ES7_S8_EESI_SC_,@"STO_CUDA_ENTRY STV_DEFAULT"
_ZN2at6native33batch_norm_transform_input_kernelIN3c108BFloat16EffLb1EiEEvNS_27GenericPackedTensorAccessorIKT_Lm3ENS_17RestrictPtrTraitsET3_EENS4_IS5_Lm3ES7_S8_EENS4_INSt11conditionalIXT2_ET1_T0_E4typeELm1ES7_S8_EESG_NS4_IKSD_Lm1ES7_S8_EESI_SC_:
.text._ZN2at6native33batch_norm_transform_input_kernelIN3c108BFloat16EffLb1EiEEvNS_27GenericPackedTensorAccessorIKT_Lm3ENS_17RestrictPtrTraitsET3_EENS4_IS5_Lm3ES7_S8_EENS4_INSt11conditionalIXT2_ET1_T0_E4typeELm1ES7_S8_EESG_NS4_IKSD_Lm1ES7_S8_EESI_SC_:
        /* <DEDUP_REMOVED lines=51> */
.L_x_27913:
        /* <DEDUP_REMOVED lines=15> */
.L_x_27912:
[----:B------:R-:W-:-:S05]  /*0420*/  IMAD R2, R16, UR10, RZ ;  /* 0x0000000a10027c24 */ /* 0x000fca000f8e02ff */
[----:B0-----:R-:W-:-:S04]  /*0430*/  IADD3 R3, P0, R2, R14, RZ ;  /* 0x0000000e02037210 */ /* 0x001fc80007f1e0ff */
[----:B------:R-:W-:Y:S02]  /*0440*/  LEA.HI.X.SX32 R4, R2, R17, 0x1, P0 ;  /* 0x0000001102047211 */ /* 0x000fe400000f0eff */
[----:B------:R-:W-:-:S04]  /*0450*/  LEA R2, P0, R3, UR12, 0x1 ;  /* 0x0000000c03027c11 */ /* 0x000fc8000f8008ff */
[----:B------:R-:W-:-:S05]  /*0460*/  LEA.HI.X R3, R3, UR13, R4, 0x1, P0 ;  /* 0x0000000d03037c11 */ /* 0x000fca00080f0c04 */
[----:B------:R-:W2:Y:S02]  /*0470*/  LDG.E.U16 R2, desc[UR8][R2.64] ;  /* 0x0000000802027981 */ /* 0x000ea4000c1e1500 */
[----:B--2---:R-:W-:-:S05]  /*0480*/  SHF.L.U32 R4, R2, 0x10, RZ ;  /* 0x0000001002047819 */ /* 0x004fca00000006ff */
        /* <DEDUP_REMOVED lines=8> */
[----:B------:R-:W-:Y:S02]  /*0510*/  F2FP.BF16.F32.PACK_AB R3, RZ, R5 ;  /* 0x00000005ff03723e */ /* 0x000fe400000010ff */
[----:B------:R-:W-:Y:S02]  /*0520*/  LEA.HI.X R5, R19, UR15, R20, 0x1, P0 ;  /* 0x0000000f13057c11 */ /* 0x000fe400080f0c14 */
[----:B------:R-:W-:-:S03]  /*0530*/  ISETP.GE.AND P0, PT, R16, R13, PT ;  /* 0x0000000d1000720c */ /* 0x000fc60003f06270 */
[----:B------:R0:W-:Y:S10]  /*0540*/  STG.E.U16 desc[UR8][R4.64], R3 ;  /* 0x0000000304007986 */ /* 0x0001f4000c101508 */
[----:B------:R-:W-:Y:S05]  /*0550*/  @!P0 BRA `(.L_x_27912) ;  /* 0xfffffffc00b08947 */ /* 0x000fea000383ffff */
.L_x_27911:
[----:B------:R-:W-:Y:S05]  /*0560*/  BSYNC B0 ;  /* 0x0000000000007941 */ /* 0x000fea0003800000 */
.L_x_27910:
[----:B------:R-:W-:Y:S01]  /*0570*/  IADD3 R10, R10, UR4, RZ ;  /* 0x000000040a0a7c10 */ /* 0x000fe2000fffe0ff */
[----:B------:R-:W-:-:S03]  /*0580*/  ULDC UR5, c[0x0][0x218] ;  /* 0x0000860000057ab9 */ /* 0x000fc60000000800 */
[----:B------:R-:W-:-:S13]  /*0590*/  ISETP.GE.AND P0, PT, R10, UR5, PT ;  /* 0x000000050a007c0c */ /* 0x000fda000bf06270 */
[----:B------:R-:W-:Y:S05]  /*05a0*/  @!P0 BRA `(.L_x_27913) ;  /* 0xfffffffc00608947 */ /* 0x000fea000383ffff */
[----:B------:R-:W-:Y:S05]  /*05b0*/  EXIT ;  /* 0x000000000000794d */ /* 0x000fea0003800000 */
.L_x_27914:
        /* <DEDUP_REMOVED lines=12> */
.L_x_28483:


//--------------------- .text._ZN2at6native33batch_norm_transform_input_kernelIfffLb1EiEEvNS_27GenericPackedTensorAccessorIKT_Lm3ENS_17RestrictPtrTraitsET3_EENS2_IS3_Lm3ES5_S6_EENS2_INSt11conditionalIXT2_ET1_T0_E4typeELm1ES5_S6_EESE_NS2_IKSB_Lm1ES5_S6_EESG_SA_ --------------------------
	.section	.text._ZN2at6native33batch_norm_transform_input_kernelIfffLb1EiEEvNS_27GenericPackedTensorAccessorIKT_Lm3ENS_17RestrictPtrTraitsET3_EENS2_IS3_Lm3ES5_S6_EENS2_INSt11conditionalIXT2_ET1_T0_E4typeELm1ES5_S6_EESE_NS2_IKSB_Lm1ES5_S6_EESG_SA_,"ax",@progbits
	.align	128
        .global         _ZN2at6native33batch_norm_transform_input_kernelIfffLb1EiEEvNS_27GenericPackedTensorAccessorIKT_Lm3ENS_17RestrictPtrTraitsET3_EENS2_IS3_Lm3ES5_S6_EENS2_INSt11conditionalIXT2_ET1_T0_E4typeELm1ES5_S6_EESE_NS2_IKSB_Lm1ES5_S6_EESG_SA_
        .type           _ZN2at6native33batch_norm_transform_input_kernelIfffLb1EiEEvNS_27GenericPackedTensorAccessorIKT_Lm3ENS_17RestrictPtrTraitsET3_EENS2_IS3_Lm3ES5_S6_EENS2_INSt11conditionalIXT2_ET1_T0_E4typeELm1ES5_S6_EESE_NS2_IKSB_Lm1ES5_S6_EESG_SA_,@function
        .size           _ZN2at6native33batch_norm_transform_input_kernelIfffLb1EiEEvNS_27GenericPackedTensorAccessorIKT_Lm3ENS_17RestrictPtrTraitsET3_EENS2_IS3_Lm3ES5_S6_EENS2_INSt11conditionalIXT2_ET1_T0_E4typeELm1ES5_S6_EESE_NS2_IKSB_Lm1ES5_S6_EESG_SA_,(.L_x_28484 - _ZN2at6native33batch_norm_transform_input_kernelIfffLb1EiEEvNS_27GenericPackedTensorAccessorIKT_Lm3ENS_17RestrictPtrTraitsET3_EENS2_IS3_Lm3ES5_S6_EENS2_INSt11conditionalIXT2_ET1_T0_E4typeELm1ES5_S6_EESE_NS2_IKSB_Lm1ES5_S6_EESG_SA_)
        .other          _ZN2at6native33batch_norm_transform_input_kernelIfffLb1EiEEvNS_27GenericPackedTensorAccessorIKT_Lm3ENS_17RestrictPtrTraitsET3_EENS2_IS3_Lm3ES5_S6_EENS2_INSt11conditionalIXT2_ET1_T0_E4typeELm1ES5_S6_EESE_NS2_IKSB_Lm1ES5_S6_EESG_SA_,@"STO_CUDA_ENTRY STV_DEFAULT"
_ZN2at6native33batch_norm_transform_input_kernelIfffLb1EiEEvNS_27GenericPackedTensorAccessorIKT_Lm3ENS_17RestrictPtrTraitsET3_EENS2_IS3_Lm3ES5_S6_EENS2_INSt11conditionalIXT2_ET1_T0_E4typeELm1ES5_S6_EESE_NS2_IKSB_Lm1ES5_S6_EESG_SA_:
.text._ZN2at6native33batch_norm_transform_input_kernelIfffLb1EiEEvNS_27GenericPackedTensorAccessorIKT_Lm3ENS_17RestrictPtrTraitsET3_EENS2_IS3_Lm3ES5_S6_EENS2_INSt11conditionalIXT2_ET1_T0_E4typeELm1ES5_S6_EESE_NS2_IKSB_Lm1ES5_S6_EESG_SA_:
        /* <DEDUP_REMOVED lines=13> */
[----:B--2---:R-:W-:Y:S01]  /*00d0*/  ISETP.GE.AND P1, PT, R2, 0x1, PT ;  /* 0x000000010200780c */ /* 0x004fe20003f26270 */
[----:B------:R-:W-:-:S10]  /*00e0*/  IMAD.MOV.U32 R2, RZ, RZ, RZ ;  /* 0x000000ffff027224 */ /* 0x000fd400078e00ff */
        /* <DEDUP_REMOVED lines=15> */
[----:B0-----:R-:W0:Y:S08]  /*01e0*/  LDC.64 R4, c[0x0][0x250] ;  /* 0x00009400ff047b82 */ /* 0x001e300000000a00 */
[----:B------:R-:W2:Y:S08]  /*01f0*/  LDC R7, c[0x0][0x26c] ;  /* 0x00009b00ff077b82 */ /* 0x000eb00000000800 */
[----:B------:R-:W3:Y:S01]  /*0200*/  LDC.64 R10, c[0x0][0x260] ;  /* 0x00009800ff0a7b82 */ /* 0x000ee20000000a00 */
[----:B-1----:R-:W-:Y:S01]  /*0210*/  IMAD R3, R3, UR6, RZ ;  /* 0x0000000603037c24 */ /* 0x002fe2000f8e02ff */
[----:B------:R-:W1:Y:S06]  /*0220*/  S2R R6, SR_TID.X ;  /* 0x0000000000067919 */ /* 0x000e6c0000002100 */
[----:B------:R-:W4:Y:S01]  /*0230*/  LDC R9, c[0x0][0x248] ;  /* 0x00009200ff097b82 */ /* 0x000f220000000800 */
[----:B0-----:R-:W-:-:S07]  /*0240*/  IMAD.WIDE R4, R3, 0x4, R4 ;  /* 0x0000000403047825 */ /* 0x001fce00078e0204 */
[----:B------:R-:W0:Y:S01]  /*0250*/  LDC R12, c[0x0][0x228] ;  /* 0x00008a00ff0c7b82 */ /* 0x000e220000000800 */
[----:B------:R-:W5:Y:S01]  /*0260*/  LDG.E R3, desc[UR8][R4.64] ;  /* 0x0000000804037981 */ /* 0x000f62000c1e1900 */
[----:B--2---:R-:W-:Y:S01]  /*0270*/  IMAD R7, R7, UR6, RZ ;  /* 0x0000000607077c24 */ /* 0x004fe2000f8e02ff */
[----:B------:R-:W-:Y:S01]  /*0280*/  ULDC UR7, c[0x0][0x0] ;  /* 0x0000000000077ab9 */ /* 0x000fe20000000800 */
[----:B------:R-:W-:Y:S01]  /*0290*/  ULDC UR10, c[0x0][0x22c] ;  /* 0x00008b00000a7ab9 */ /* 0x000fe20000000800 */
[----:B------:R-:W-:Y:S01]  /*02a0*/  ULDC UR11, c[0x0][0x24c] ;  /* 0x00009300000b7ab9 */ /* 0x000fe20000000800 */
[----:B------:R-:W-:Y:S01]  /*02b0*/  ULDC.64 UR12, c[0x0][0x210] ;  /* 0x00008400000c7ab9 */ /* 0x000fe20000000a00 */
[----:B------:R-:W-:Y:S01]  /*02c0*/  ULDC.64 UR14, c[0x0][0x230] ;  /* 0x00008c00000e7ab9 */ /* 0x000fe20000000a00 */
[----:B---3--:R-:W-:Y:S01]  /*02d0*/  IMAD.WIDE R10, R7, 0x4, R10 ;  /* 0x00000004070a7825 */ /* 0x008fe200078e020a */
[----:B------:R-:W-:-:S04]  /*02e0*/  ULDC UR5, c[0x0][0x10] ;  /* 0x0000040000057ab9 */ /* 0x000fc80000000800 */
[----:B------:R0:W5:Y:S01]  /*02f0*/  LDG.E R7, desc[UR8][R10.64] ;  /* 0x000000080a077981 */ /* 0x000162000c1e1900 */
[----:B----4-:R-:W-:Y:S01]  /*0300*/  IMAD R9, R9, UR6, RZ ;  /* 0x0000000609097c24 */ /* 0x010fe2000f8e02ff */
[----:B------:R-:W-:Y:S01]  /*0310*/  UIMAD UR4, UR4, UR5, URZ ;  /* 0x00000005040472a4 */ /* 0x000fe2000f8e023f */
[----:B01----:R-:W-:-:S11]  /*0320*/  IMAD R10, R12, UR6, RZ ;  /* 0x000000060c0a7c24 */ /* 0x003fd6000f8e02ff */
.L_x_27918:
        /* <DEDUP_REMOVED lines=15> */
.L_x_27917:
[----:B0-----:R-:W-:-:S05]  /*0420*/  IMAD R5, R16, UR10, RZ ;  /* 0x0000000a10057c24 */ /* 0x001fca000f8e02ff */
[----:B------:R-:W-:-:S04]  /*0430*/  IADD3 R4, P0, R5, R12, RZ ;  /* 0x0000000c05047210 */ /* 0x000fc80007f1e0ff */
[----:B------:R-:W-:Y:S02]  /*0440*/  LEA.HI.X.SX32 R5, R5, R20, 0x1, P0 ;  /* 0x0000001405057211 */ /* 0x000fe400000f0eff */
[----:B------:R-:W-:-:S04]  /*0450*/  LEA R14, P0, R4, UR12, 0x2 ;  /* 0x0000000c040e7c11 */ /* 0x000fc8000f8010ff */
[----:B------:R-:W-:-:S05]  /*0460*/  LEA.HI.X R15, R4, UR13, R5, 0x2, P0 ;  /* 0x0000000d040f7c11 */ /* 0x000fca00080f1405 */
[----:B------:R-:W2:Y:S01]  /*0470*/  LDG.E R14, desc[UR8][R14.64] ;  /* 0x000000080e0e7981 */ /* 0x000ea2000c1e1900 */
[C---:B------:R-:W-:Y:S02]  /*0480*/  IMAD R4, R16.reuse, UR11, RZ ;  /* 0x0000000b10047c24 */ /* 0x040fe4000f8e02ff */
[----:B------:R-:W-:-:S03]  /*0490*/  VIADD R16, R16, UR7 ;  /* 0x0000000710107c36 */ /* 0x000fc60008000000 */
[----:B------:R-:W-:-:S04]  /*04a0*/  IADD3 R18, P0, R4, R13, RZ ;  /* 0x0000000d04127210 */ /* 0x000fc80007f1e0ff */
[----:B------:R-:W-:Y:S02]  /*04b0*/  LEA.HI.X.SX32 R19, R4, R21, 0x1, P0 ;  /* 0x0000001504137211 */ /* 0x000fe400000f0eff */
[----:B------:R-:W-:Y:S01]  /*04c0*/  LEA R4, P0, R18, UR14, 0x2 ;  /* 0x0000000e12047c11 */ /* 0x000fe2000f8010ff */
[----:B--2--5:R-:W-:-:S04]  /*04d0*/  FADD.FTZ R5, -R3, R14 ;  /* 0x0000000e03057221 */ /* 0x024fc80000010100 */
[----:B------:R-:W-:Y:S01]  /*04e0*/  FMUL.FTZ R17, R5, R0 ;  /* 0x0000000005117220 */ /* 0x000fe20000410000 */
[----:B------:R-:W-:Y:S02]  /*04f0*/  LEA.HI.X R5, R18, UR15, R19, 0x2, P0 ;  /* 0x0000000f12057c11 */ /* 0x000fe400080f1413 */
[----:B------:R-:W-:Y:S01]  /*0500*/  ISETP.GE.AND P0, PT, R16, R11, PT ;  /* 0x0000000b1000720c */ /* 0x000fe20003f06270 */
[----:B------:R-:W-:-:S05]  /*0510*/  FFMA.FTZ R17, R7, R17, R2 ;  /* 0x0000001107117223 */ /* 0x000fca0000010002 */
[----:B------:R0:W-:Y:S07]  /*0520*/  STG.E desc[UR8][R4.64], R17 ;  /* 0x0000001104007986 */ /* 0x0001ee000c101908 */
[----:B------:R-:W-:Y:S05]  /*0530*/  @!P0 BRA `(.L_x_27917) ;  /* 0xfffffffc00b88947 */ /* 0x000fea000383ffff */
.L_x_27916:
[----:B------:R-:W-:Y:S05]  /*0540*/  BSYNC B0 ;  /* 0x0000000000007941 */ /* 0x000fea0003800000 */
.L_x_27915:
[----:B------:R-:W-:Y:S01]  /*0550*/  IADD3 R8, R8, UR4, RZ ;  /* 0x0000000408087c10 */ /* 0x000fe2000fffe0ff */
[----:B------:R-:W-:-:S03]  /*0560*/  ULDC UR5, c[0x0][0x218] ;  /* 0x0000860000057ab9 */ /* 0x000fc60000000800 */
[----:B------:R-:W-:-:S13]  /*0570*/  ISETP.GE.AND P0, PT, R8, UR5, PT ;  /* 0x0000000508007c0c */ /* 0x000fda000bf06270 */
[----:B------:R-:W-:Y:S05]  /*0580*/  @!P0 BRA `(.L_x_27918) ;  /* 0xfffffffc00688947 */ /* 0x000fea000383ffff */
[----:B------:R-:W-:Y:S05]  /*0590*/  EXIT ;  /* 0x000000000000794d */ /* 0x000fea0003800000 */
.L_x_27919:
        /* <DEDUP_REMOVED lines=14> */
.L_x_28484:


//--------------------- .text._ZN2at6native33batch_norm_transform_input_kernelIdddLb1EiEEvNS_27GenericPackedTensorAccessorIKT_Lm3ENS_17RestrictPtrTraitsET3_EENS2_IS3_Lm3ES5_S6_EENS2_INSt11conditionalIXT2_ET1_T0_E4typeELm1ES5_S6_EESE_NS2_IKSB_Lm1ES5_S6_EESG_SA_ --------------------------
	.section	.text._ZN2at6native33batch_norm_transform_input_kernelIdddLb1EiEEvNS_27GenericPackedTensorAccessorIKT_Lm3ENS_17RestrictPtrTraitsET3_EENS2_IS3_Lm3ES5_S6_EENS2_INSt11conditionalIXT2_ET1_T0_E4typeELm1ES5_S6_EESE_NS2_IKSB_Lm1ES5_S6_EESG_SA_,"ax",@progbits
	.align	128
        .global         _ZN2at6native33batch_norm_transform_input_kernelIdddLb1EiEEvNS_27GenericPackedTensorAccessorIKT_Lm3ENS_17RestrictPtrTraitsET3_EENS2_IS3_Lm3ES5_S6_EENS2_INSt11conditionalIXT2_ET1_T0_E4typeELm1ES5_S6_EESE_NS2_IKSB_Lm1ES5_S6_EESG_SA_
        .type           _ZN2at6native33batch_norm_transform_input_kernelIdddLb1EiEEvNS_27GenericPackedTensorAccessorIKT_Lm3ENS_17RestrictPtrTraitsET3_EENS2_IS3_Lm3ES5_S6_EENS2_INSt11conditionalIXT2_ET1_T0_E4typeELm1ES5_S6_EESE_NS2_IKSB_Lm1ES5_S6_EESG_SA_,@function
        .size           _ZN2at6native33batch_norm_transform_input_kernelIdddLb1EiEEvNS_27GenericPackedTensorAccessorIKT_Lm3ENS_17RestrictPtrTraitsET3_EENS2_IS3_Lm3ES5_S6_EENS2_INSt11conditionalIXT2_ET1_T0_E4typeELm1ES5_S6_EESE_NS2_IKSB_Lm1ES5_S6_EESG_SA_,(.L_x_28485 - _ZN2at6native33batch_norm_transform_input_kernelIdddLb1EiEEvNS_27GenericPackedTensorAccessorIKT_Lm3ENS_17RestrictPtrTraitsET3_EENS2_IS3_Lm3ES5_S6_EENS2_INSt11conditionalIXT2_ET1_T0_E4typeELm1ES5_S6_EESE_NS2_IKSB_Lm1ES5_S6_EESG_SA_)
        .other          _ZN2at6native33batch_norm_transform_input_kernelIdddLb1EiEEvNS_27GenericPackedTensorAccessorIKT_Lm3ENS_17RestrictPtrTraitsET3_EENS2_IS3_Lm3ES5_S6_EENS2_INSt11conditionalIXT2_ET1_T0_E4typeELm1ES5_S6_EESE_NS2_IKSB_Lm1ES5_S6_EESG_SA_,@"STO_CUDA_ENTRY STV_DEFAULT"
_ZN2at6native33batch_norm_transform_input_kernelIdddLb1EiEEvNS_27GenericPackedTensorAccessorIKT_Lm3ENS_17RestrictPtrTraitsET3_EENS2_IS3_Lm3ES5_S6_EENS2_INSt11conditionalIXT2_ET1_T0_E4typeELm1ES5_S6_EESE_NS2_IKSB_Lm1ES5_S6_EESG_SA_:
.text._ZN2at6native33batch_norm_transform_input_kernelIdddLb1EiEEvNS_27GenericPackedTensorAccessorIKT_Lm3ENS_17RestrictPtrTraitsET3_EENS2_IS3_Lm3ES5_S6_EENS2_INSt11conditionalIXT2_ET1_T0_E4typeELm1ES5_S6_EESE_NS2_IKSB_Lm1ES5_S6_EESG_SA_:
[----:B------:R-:W-:Y:S08]  /*0000*/  LDC R1, c[0x0][0x28] ;  /* 0x00000a00ff017b82 */ /* 0x000ff00000000800 */
[----:B------:R-:W0:Y:S08]  /*0010*/  S2UR UR6, SR_CTAID.X ;  /* 0x00000000000679c3 */ /* 0x000e300000002500 */
[----:B------:R-:W0:Y:S02]  /*0020*/  LDC R0, c[0x0][0x21c] ;  /* 0x00008700ff007b82 */ /* 0x000e240000000800 */
[----:B0-----:R-:W-:-:S13]  /*0030*/  ISETP.LE.AND P0, PT, R0, UR6, PT ;  /* 0x0000000600007c0c */ /* 0x001fda000bf03270 */
[----:B------:R-:W-:Y:S05]  /*0040*/  @P0 EXIT ;  /* 0x000000000000094d */ /* 0x000fea0003800000 */
[----:B------:R-:W0:Y:S01]  /*0050*/  LDC R0, c[0x0][0x278] ;  /* 0x00009e00ff007b82 */ /* 0x000e220000000800 */
[----:B------:R-:W1:Y:S01]  /*0060*/  S2R R3, SR_TID.Y ;  /* 0x0000000000037919 */ /* 0x000e620000002200 */
[----:B------:R-:W-:Y:S01]  /*0070*/  ULDC UR4, c[0x0][0x4] ;  /* 0x0000010000047ab9 */ /* 0x000fe20000000800 */
[----:B------:R-:W-:Y:S01]  /*0080*/  IMAD.MOV.U32 R12, RZ, RZ, 0x0 ;  /* 0x00000000ff0c7424 */ /* 0x000fe200078e00ff */
[----:B------:R-:W-:Y:S01]  /*0090*/  CS2R R14, SRZ ;  /* 0x00000000000e7805 */ /* 0x000fe2000001ff00 */
[----:B------:R-:W-:Y:S01]  /*00a0*/  IMAD.MOV.U32 R13, RZ, RZ, 0x3ff00000 ;  /* 0x3ff00000ff0d7424 */ /* 0x000fe200078e00ff */
[----:B------:R-:W-:Y:S01]  /*00b0*/  ULDC.64 UR8, c[0x0][0x208] ;  /* 0x0000820000087ab9 */ /* 0x000fe20000000a00 */
[----:B------:R-:W-:Y:S01]  /*00c0*/  ULDC UR5, c[0x0][0x218] ;  /* 0x0000860000057ab9 */ /* 0x000fe20000000800 */
[----:B------:R-:W2:Y:S01]  /*00d0*/  LDC R2, c[0x0][0x288] ;  /* 0x0000a200ff027b82 */ /* 0x000ea20000000800 */
[----:B0-----:R-:W-:Y:S02]  /*00e0*/  ISETP.GE.AND P0, PT, R0, 0x1, PT ;  /* 0x000000010000780c */ /* 0x001fe40003f06270 */
[----:B--2---:R-:W-:-:S02]  /*00f0*/  ISETP.GE.AND P1, PT, R2, 0x1, PT ;  /* 0x000000010200780c */ /* 0x004fc40003f26270 */
[----:B------:R-:W1:Y:S09]  /*0100*/  S2R R2, SR_CTAID.Y ;  /* 0x0000000000027919 */ /* 0x000e720000002600 */
[----:B------:R-:W0:Y:S08]  /*0110*/  @P0 LDC R0, c[0x0][0x27c] ;  /* 0x00009f00ff000b82 */ /* 0x000e300000000800 */
[----:B------:R-:W2:Y:S08]  /*0120*/  @P1 LDC R9, c[0x0][0x28c] ;  /* 0x0000a300ff091b82 */ /* 0x000eb00000000800 */
[----:B------:R-:W3:Y:S08]  /*0130*/  @P0 LDC.64 R4, c[0x0][0x270] ;  /* 0x00009c00ff040b82 */ /* 0x000ef00000000a00 */
[----:B------:R-:W4:Y:S01]  /*0140*/  @P1 LDC.64 R6, c[0x0][0x280] ;  /* 0x0000a000ff061b82 */ /* 0x000f220000000a00 */
[----:B-1----:R-:W-:-:S02]  /*0150*/  IMAD R2, R2, UR4, R3 ;  /* 0x0000000402027c24 */ /* 0x002fc4000f8e0203 */
[----:B0-----:R-:W-:Y:S02]  /*0160*/  @P0 IMAD R3, R0, UR6, RZ ;  /* 0x0000000600030c24 */ /* 0x001fe4000f8e02ff */
[----:B--2---:R-:W-:Y:S01]  /*0170*/  @P1 IMAD R9, R9, UR6, RZ ;  /* 0x0000000609091c24 */ /* 0x004fe2000f8e02ff */
[----:B------:R-:W-:Y:S01]  /*0180*/  ISETP.GE.AND P2, PT, R2, UR5, PT ;  /* 0x0000000502007c0c */ /* 0x000fe2000bf46270 */
[----:B---3--:R-:W-:-:S05]  /*0190*/  @P0 IMAD.WIDE R4, R3, 0x8, R4 ;  /* 0x0000000803040825 */ /* 0x008fca00078e0204 */
[----:B------:R0:W5:Y:S01]  /*01a0*/  @P0 LDG.E.64 R12, desc[UR8][R4.64] ;  /* 0x00000008040c0981 */ /* 0x000162000c1e1b00 */
[----:B----4-:R-:W-:-:S05]  /*01b0*/  @P1 IMAD.WIDE R6, R9, 0x8, R6 ;  /* 0x0000000809061825 */ /* 0x010fca00078e0206 */
[----:B------:R0:W5:Y:S01]  /*01c0*/  @P1 LDG.E.64 R14, desc[UR8][R6.64] ;  /* 0x00000008060e1981 */ /* 0x000162000c1e1b00 */
[----:B------:R-:W-:Y:S05]  /*01d0*/  @P2 EXIT ;  /* 0x000000000000294d */ /* 0x000fea0003800000 */
[----:B------:R-:W1:Y:S08]  /*01e0*/  LDC R3, c[0x0][0x25c] ;  /* 0x00009700ff037b82 */ /* 0x000e700000000800 */
[----:B0-----:R-:W0:Y:S08]  /*01f0*/  LDC R5, c[0x0][0x26c] ;  /* 0x00009b00ff057b82 */ /* 0x001e300000000800 */
[----:B------:R-:W2:Y:S08]  /*0200*/  LDC.64 R16, c[0x0][0x250] ;  /* 0x00009400ff107b82 */ /* 0x000eb00000000a00 */
[----:B------:R-:W3:Y:S01]  /*0210*/  LDC.64 R18, c[0x0][0x260] ;  /* 0x00009800ff127b82 */ /* 0x000ee20000000a00 */
[----:B-1----:R-:W-:Y:S01]  /*0220*/  IMAD R3, R3, UR6, RZ ;  /* 0x0000000603037c24 */ /* 0x002fe2000f8e02ff */
[----:B------:R-:W1:Y:S06]  /*0230*/  S2R R0, SR_TID.X ;  /* 0x0000000000007919 */ /* 0x000e6c0000002100 */
[----:B------:R-:W4:Y:S01]  /*0240*/  LDC R4, c[0x0][0x228] ;  /* 0x00008a00ff047b82 */ /* 0x000f220000000800 */
[----:B0-----:R-:W-:Y:S01]  /*0250*/  IMAD R5, R5, UR6, RZ ;  /* 0x0000000605057c24 */ /* 0x001fe2000f8e02ff */
[----:B------:R-:W-:Y:S01]  /*0260*/  ULDC UR7, c[0x0][0x0] ;  /* 0x0000000000077ab9 */ /* 0x000fe20000000800 */
[----:B------:R-:W-:Y:S01]  /*0270*/  ULDC UR10, c[0x0][0x22c] ;  /* 0x00008b00000a7ab9 */ /* 0x000fe20000000800 */
[----:B------:R-:W-:Y:S01]  /*0280*/  ULDC UR11, c[0x0][0x24c] ;  /* 0x00009300000b7ab9 */ /* 0x000fe20000000800 */
[----:B------:R-:W-:Y:S01]  /*0290*/  ULDC.64 UR12, c[0x0][0x210] ;  /* 0x00008400000c7ab9 */ /* 0x000fe20000000a00 */
[----:B------:R-:W-:Y:S01]  /*02a0*/  ULDC.64 UR14, c[0x0][0x230] ;  /* 0x00008c00000e7ab9 */ /* 0x000fe20000000a00 */
[----:B--2---:R-:W-:-:S02]  /*02b0*/  IMAD.WIDE R16, R3, 0x8, R16 ;  /* 0x0000000803107825 */ /* 0x004fc400078e0210 */
[----:B------:R-:W0:Y:S04]  /*02c0*/  LDC R3, c[0x0][0x248] ;  /* 0x00009200ff037b82 */ /* 0x000e280000000800 */
[----:B------:R-:W5:Y:S01]  /*02d0*/  LDG.E.64 R16, desc[UR8][R16.64] ;  /* 0x0000000810107981 */ /* 0x000f62000c1e1b00 */
[----:B---3--:R-:W-:-:S06]  /*02e0*/  IMAD.WIDE R18, R5, 0x8, R18 ;  /* 0x0000000805127825 */ /* 0x008fcc00078e0212 */
[----:B------:R-:W5:Y:S01]  /*02f0*/  LDG.E.64 R18, desc[UR8][R18.64] ;  /* 0x0000000812127981 */ /* 0x000f62000c1e1b00 */
[----:B------:R-:W-:Y:S01]  /*0300*/  ULDC UR5, c[0x0][0x10] ;  /* 0x0000040000057ab9 */ /* 0x000fe20000000800 */
[----:B----4-:R-:W-:Y:S01]  /*0310*/  IMAD R4, R4, UR6, RZ ;  /* 0x0000000604047c24 */ /* 0x010fe2000f8e02ff */
[----:B------:R-:W-:Y:S01]  /*0320*/  UIMAD UR4, UR4, UR5, URZ ;  /* 0x00000005040472a4 */ /* 0x000fe2000f8e023f */
[----:B01----:R-:W-:-:S11]  /*0330*/  IMAD R3, R3, UR6, RZ ;  /* 0x0000000603037c24 */ /* 0x003fd6000f8e02ff */
.L_x_27923:
        /* <DEDUP_REMOVED lines=15> */
.L_x_27922:
        /* <DEDUP_REMOVED lines=13> */
[----:B--2--5:R-:W-:-:S08]  /*0500*/  DADD R20, -R16, R20 ;  /* 0x0000000010147229 */ /* 0x024fd00000000114 */
[----:B------:R-:W-:-:S08]  /*0510*/  DMUL R20, R20, R12 ;  /* 0x0000000c14147228 */ /* 0x000fd00000000000 */
[----:B------:R-:W-:-:S07]  /*0520*/  DFMA R20, R18, R20, R14 ;  /* 0x000000141214722b */ /* 0x000fce000000000e */
[----:B------:R0:W-:Y:S01]  /*0530*/  STG.E.64 desc[UR8][R10.64], R20 ;  /* 0x000000140a007986 */ /* 0x0001e2000c101b08 */
[----:B------:R-:W-:Y:S05]  /*0540*/  @!P0 BRA `(.L_x_27922) ;  /* 0xfffffffc00b88947 */ /* 0x000fea000383ffff */
.L_x_27921:
[----:B------:R-:W-:Y:S05]  /*0550*/  BSYNC B0 ;  /* 0x0000000000007941 */ /* 0x000fea0003800000 */
.L_x_27920:
[----:B------:R-:W-:Y:S01]  /*0560*/  VIADD R2, R2, UR4 ;  /* 0x0000000402027c36 */ /* 0x000fe20008000000 */
[----:B------:R-:W-:-:S04]  /*0570*/  ULDC UR5, c[0x0][0x218] ;  /* 0x0000860000057ab9 */ /* 0x000fc80000000800 */
[----:B------:R-:W-:-:S13]  /*0580*/  ISETP.GE.AND P0, PT, R2, UR5, PT ;  /* 0x0000000502007c0c */ /* 0x000fda000bf06270 */
[----:B------:R-:W-:Y:S05]  /*0590*/  @!P0 BRA `(.L_x_27923) ;  /* 0xfffffffc00688947 */ /* 0x000fea000383ffff */
[----:B------:R-:W-:Y:S05]  /*05a0*/  EXIT ;  /* 0x000000000000794d */ /* 0x000fea0003800000 */
.L_x_27924:
        /* <DEDUP_REMOVED lines=13> */
.L_x_28485:


//--------------------- .text._ZN2at6native46batch_norm_backward_elemt_channels_last_kernelILi4EN3c108BFloat16EfS3_EEvPKT0_S6_PKT1_S9_PKT2_S9_S9_PS4_S7_ii --------------------------
	.section	.text._ZN2at6native46batch_norm_backward_elemt_channels_last_kernelILi4EN3c108BFloat16EfS3_EEvPKT0_S6_PKT1_S9_PKT2_S9_S9_PS4_S7_ii,"ax",@progbits
	.align	128
        .global         _ZN2at6native46batch_norm_backward_elemt_channels_last_kernelILi4EN3c108BFloat16EfS3_EEvPKT0_S6_PKT1_S9_PKT2_S9_S9_PS4_S7_ii
        .type           _ZN2at6native46batch_norm_backward_elemt_channels_last_kernelILi4EN3c108BFloat16EfS3_EEvPKT0_S6_PKT1_S9_PKT2_S9_S9_PS4_S7_ii,@function
        .size           _ZN2at6native46batch_norm_backward_elemt_channels_last_kernelILi4EN3c108BFloat16EfS3_EEvPKT0_S6_PKT1_S9_PKT2_S9_S9_PS4_S7_ii,(.L_x_28486 - _ZN2at6native46batch_norm_backward_elemt_channels_last_kernelILi4EN3c108BFloat16EfS3_EEvPKT0_S6_PKT1_S9_PKT2_S9_S9_PS4_S7_ii)
        .other          _ZN2at6native46batch_norm_backward_elemt_channels_last_kernelILi4EN3c108BFloat16EfS3_EEvPKT0_S6_PKT1_S9_PKT2_S9_S9_PS4_S7_ii,@"STO_CUDA_ENTRY STV_DEFAULT"
_ZN2at6native46batch_norm_backward_elemt_channels_last_kernelILi4EN3c108BFloat16EfS3_EEvPKT0_S6_PKT1_S9_PKT2_S9_S9_PS4_S7_ii:
.text._ZN2at6native46batch_norm_backward_elemt_channels_last_kernelILi4EN3c108BFloat16EfS3_EEvPKT0_S6_PKT1_S9_PKT2_S9_S9_PS4_S7_ii:
[----:B------:R-:W-:Y:S01]  /*0000*/  LDC R1, c[0x0][0x28] ;  /* 0x00000a00ff017b82 */ /* 0x000fe20000000800 */
[----:B------:R-:W0:Y:S01]  /*0010*/  S2R R26, SR_CTAID.X ;  /* 0x00000000001a7919 */ /* 0x000e220000002500 */
[----:B------:R-:W-:-:S06]  /*0020*/  ULDC UR11, c[0x0][0x10] ;  /* 0x00000400000b7ab9 */ /* 0x000fcc0000000800 */
[----:B------:R-:W1:Y:S01]  /*0030*/  S2UR UR14, SR_CTAID.Y ;  /* 0x00000000000e79c3 */ /* 0x000e620000002600 */
[----:B------:R-:W-:Y:S01]  /*0040*/  ULDC UR15, c[0x0][0x258] ;  /* 0x00009600000f7ab9 */ /* 0x000fe20000000800 */
[----:B------:R-:W0:Y:S01]  /*0050*/  S2R R3, SR_TID.X ;  /* 0x0000000000037919 */ /* 0x000e220000002100 */
[----:B------:R-:W1:Y:S05]  /*0060*/  S2R R10, SR_TID.Y ;  /* 0x00000000000a7919 */ /* 0x000e6a0000002200 */
[----:B------:R-:W1:Y:S01]  /*0070*/  LDC R11, c[0x0][0x4] ;  /* 0x00000100ff0b7b82 */ /* 0x000e620000000800 */
[----:B------:R-:W-:Y:S02]  /*0080*/  ULDC UR4, c[0x0][0x0] ;  /* 0x0000000000047ab9 */ /* 0x000fe40000000800 */
[----:B0-----:R-:W-:Y:S01]  /*0090*/  IMAD R26, R26, UR4, R3 ;  /* 0x000000041a1a7c24 */ /* 0x001fe2000f8e0203 */
[----:B------:R-:W-:-:S02]  /*00a0*/  ULDC UR4, c[0x0][0x254] ;  /* 0x0000950000047ab9 */ /* 0x000fc40000000800 */
[----:B------:R-:W-:Y:S01]  /*00b0*/  MOV R28, UR4 ;  /* 0x00000004001c7c02 */ /* 0x000fe20008000f00 */
[----:B-1----:R-:W-:Y:S01]  /*00c0*/  IMAD R3, R11, UR14, R10 ;  /* 0x0000000e0b037c24 */ /* 0x002fe2000f8e020a */
[----:B------:R-:W-:-:S04]  /*00d0*/  ISETP.GE.AND P0, PT, R26, UR15, PT ;  /* 0x0000000f1a007c0c */ /* 0x000fc8000bf06270 */
[----:B------:R-:W-:-:S13]  /*00e0*/  ISETP.GE.OR P0, PT, R3, R28, P0 ;  /* 0x0000001c0300720c */ /* 0x000fda0000706670 */
[----:B------:R-:W-:Y:S05]  /*00f0*/  @P0 EXIT ;  /* 0x000000000000094d */ /* 0x000fea0003800000 */
[----:B------:R-:W0:Y:S01]  /*0100*/  LDC.64 R12, c[0x0][0x228] ;  /* 0x00008a00ff0c7b82 */ /* 0x000e220000000a00 */
[----:B------:R-:W-:Y:S01]  /*0110*/  ULDC.64 UR4, c[0x0][0x240] ;  /* 0x0000900000047ab9 */ /* 0x000fe20000000a00 */
[----:B------:R-:W-:Y:S01]  /*0120*/  SHF.R.S32.HI R5, RZ, 0x1f, R26 ;  /* 0x0000001fff057819 */ /* 0x000fe2000001141a */
[----:B------:R-:W-:Y:S01]  /*0130*/  ULDC.64 UR12, c[0x0][0x208] ;  /* 0x00008200000c7ab9 */ /* 0x000fe20000000a00 */
[----:B------:R-:W-:-:S04]  /*0140*/  LEA R14, P0, R26, UR4, 0x2 ;  /* 0x000000041a0e7c11 */ /* 0x000fc8000f8010ff */
[----:B------:R-:W-:Y:S01]  /*0150*/  LEA.HI.X R15, R26, UR5, R5, 0x2, P0 ;  /* 0x000000051a0f7c11 */ /* 0x000fe200080f1405 */
[----:B------:R-:W-:Y:S01]  /*0160*/  IMAD R8, R11, UR11, RZ ;  /* 0x0000000b0b087c24 */ /* 0x000fe2000f8e02ff */
[----:B------:R-:W-:Y:S01]  /*0170*/  IADD3 R9, R28, -0x1, RZ ;  /* 0xffffffff1c097810 */ /* 0x000fe20007ffe0ff */
[----:B------:R-:W-:Y:S02]  /*0180*/  ULDC.64 UR4, c[0x0][0x230] ;  /* 0x00008c0000047ab9 */ /* 0x000fe40000000a00 */
[----:B------:R-:W2:Y:S01]  /*0190*/  LDG.E.CONSTANT R0, desc[UR12][R14.64] ;  /* 0x0000000c0e007981 */ /* 0x000ea2000c1e9900 */
[----:B0-----:R-:W-:-:S05]  /*01a0*/  IMAD.WIDE R12, R26, 0x4, R12 ;  /* 0x000000041a0c7825 */ /* 0x001fca00078e020c */
[----:B------:R0:W3:Y:S01]  /*01b0*/  LDG.E.CONSTANT R4, desc[UR12][R12.64] ;  /* 0x0000000c0c047981 */ /* 0x0000e2000c1e9900 */
[----:B------:R-:W-:-:S04]  /*01c0*/  SHF.L.U32 R2, R8, 0x2, RZ ;  /* 0x0000000208027819 */ /* 0x000fc800000006ff */
[----:B------:R-:W-:-:S04]  /*01d0*/  IABS R17, R2 ;  /* 0x0000000200117213 */ /* 0x000fc80000000000 */
[----:B------:R-:W1:Y:S08]  /*01e0*/  I2F.RP R16, R17 ;  /* 0x0000001100107306 */ /* 0x000e700000209400 */
[----:B-1----:R-:W1:Y:S02]  /*01f0*/  MUFU.RCP R16, R16 ;  /* 0x0000001000107308 */ /* 0x002e640000001000 */
[----:B-1----:R-:W-:-:S06]  /*0200*/  IADD3 R6, R16, 0xffffffe, RZ ;  /* 0x0ffffffe10067810 */ /* 0x002fcc0007ffe0ff */
[----:B------:R1:W0:Y:S02]  /*0210*/  F2I.FTZ.U32.TRUNC.NTZ R7, R6 ;  /* 0x0000000600077305 */ /* 0x000224000021f000 */
[----:B-1----:R-:W-:Y:S01]  /*0220*/  HFMA2.MMA R6, -RZ, RZ, 0, 0 ;  /* 0x00000000ff067435 */ /* 0x002fe200000001ff */
[----:B0-----:R-:W-:-:S05]  /*0230*/  IADD3 R12, RZ, -R7, RZ ;  /* 0x80000007ff0c7210 */ /* 0x001fca0007ffe0ff */
[----:B------:R-:W-:Y:S01]  /*0240*/  IMAD R13, R12, R17, RZ ;  /* 0x000000110c0d7224 */ /* 0x000fe200078e02ff */
[----:B------:R-:W-:Y:S02]  /*0250*/  IABS R12, R9 ;  /* 0x00000009000c7213 */ /* 0x000fe40000000000 */
[----:B------:R-:W-:Y:S01]  /*0260*/  IABS R14, R2 ;  /* 0x00000002000e7213 */ /* 0x000fe20000000000 */
[----:B------:R-:W-:-:S03]  /*0270*/  IMAD.HI.U32 R7, R7, R13, R6 ;  /* 0x0000000d07077227 */ /* 0x000fc600078e0006 */
[----:B------:R-:W-:-:S03]  /*0280*/  IADD3 R6, RZ, -R14, RZ ;  /* 0x8000000eff067210 */ /* 0x000fc60007ffe0ff */
[----:B------:R-:W-:-:S04]  /*0290*/  IMAD.HI.U32 R7, R7, R12, RZ ;  /* 0x0000000c07077227 */ /* 0x000fc800078e00ff */
[----:B------:R-:W-:-:S05]  /*02a0*/  IMAD R6, R7, R6, R12 ;  /* 0x0000000607067224 */ /* 0x000fca00078e020c */
[----:B------:R-:W-:Y:S02]  /*02b0*/  ISETP.GT.U32.AND P2, PT, R17, R6, PT ;  /* 0x000000061100720c */ /* 0x000fe40003f44070 */
[----:B------:R-:W-:-:S11]  /*02c0*/  LOP3.LUT R9, R9, R2, RZ, 0x3c, !PT ;  /* 0x0000000209097212 */ /* 0x000fd600078e3cff */
[----:B------:R-:W-:-:S04]  /*02d0*/  @!P2 IADD3 R6, R6, -R17, RZ ;  /* 0x800000110606a210 */ /* 0x000fc80007ffe0ff */
[----:B------:R-:W-:Y:S02]  /*02e0*/  ISETP.GE.U32.AND P0, PT, R6, R17, PT ;  /* 0x000000110600720c */ /* 0x000fe40003f06070 */
[----:B------:R-:W-:Y:S02]  /*02f0*/  ISETP.GE.AND P1, PT, R9, RZ, PT ;  /* 0x000000ff0900720c */ /* 0x000fe40003f26270 */
[----:B------:R-:W-:Y:S02]  /*0300*/  @!P2 IADD3 R7, R7, 0x1, RZ ;  /* 0x000000010707a810 */ /* 0x000fe40007ffe0ff */
[----:B------:R-:W-:-:S07]  /*0310*/  ISETP.NE.AND P2, PT, R2, RZ, PT ;  /* 0x000000ff0200720c */ /* 0x000fce0003f45270 */
[----:B------:R-:W-:Y:S02]  /*0320*/  @P0 IADD3 R7, R7, 0x1, RZ ;  /* 0x0000000107070810 */ /* 0x000fe40007ffe0ff */
[----:B------:R-:W-:Y:S02]  /*0330*/  ISETP.NE.U32.AND P0, PT, RZ, UR4, PT ;  /* 0x00000004ff007c0c */ /* 0x000fe4000bf05070 */
[----:B------:R-:W-:Y:S02]  /*0340*/  MOV R9, R7 ;  /* 0x0000000700097202 */ /* 0x000fe40000000f00 */
[----:B------:R-:W-:Y:S02]  /*0350*/  ISETP.NE.AND.EX P0, PT, RZ, UR5, PT, P0 ;  /* 0x00000005ff007c0c */ /* 0x000fe4000bf05300 */
[----:B------:R-:W-:Y:S02]  /*0360*/  @!P1 IADD3 R9, -R9, RZ, RZ ;  /* 0x000000ff09099210 */ /* 0x000fe40007ffe1ff */
[----:B------:R-:W-:-:S04]  /*0370*/  @!P2 LOP3.LUT R9, RZ, R2, RZ, 0x33, !PT ;  /* 0x00000002ff09a212 */ /* 0x000fc800078e33ff */
[----:B------:R-:W-:-:S05]  /*0380*/  ISETP.GE.AND P1, PT, R9, RZ, PT ;  /* 0x000000ff0900720c */ /* 0x000fca0003f26270 */
[----:B------:R-:W-:Y:S01]  /*0390*/  @P0 LEA R12, P2, R26, UR4, 0x1 ;  /* 0x000000041a0c0c11 */ /* 0x000fe2000f8408ff */
[----:B------:R-:W-:-:S03]  /*03a0*/  ULDC UR4, c[0x0][0x250] ;  /* 0x0000940000047ab9 */ /* 0x000fc60000000800 */
[----:B------:R-:W-:Y:S01]  /*03b0*/  @P0 LEA.HI.X R13, R26, UR5, R5, 0x1, P2 ;  /* 0x000000051a0d0c11 */ /* 0x000fe200090f0c05 */
[----:B---3--:R-:W-:-:S04]  /*03c0*/  FMUL.FTZ R7, R4, R4 ;  /* 0x0000000404077220 */ /* 0x008fc80000410000 */
[----:B--2---:R-:W-:-:S04]  /*03d0*/  FMUL.FTZ R7, R0, R7 ;  /* 0x0000000700077220 */ /* 0x004fc80000410000 */
[----:B------:R-:W-:Y:S01]  /*03e0*/  FMUL.FTZ R7, R7, UR4 ;  /* 0x0000000407077c20 */ /* 0x000fe20008410000 */
[----:B------:R-:W-:Y:S06]  /*03f0*/  @!P1 EXIT ;  /* 0x000000000000994d */ /* 0x000fec0003800000 */
[----:B------:R-:W0:Y:S01]  /*0400*/  LDC.64 R16, c[0x0][0x220] ;  /* 0x00008800ff107b82 */ /* 0x000e220000000a00 */
[----:B------:R-:W2:Y:S07]  /*0410*/  @P0 LDG.E.U16.CONSTANT R12, desc[UR12][R12.64] ;  /* 0x0000000c0c0c0981 */ /* 0x000eae000c1e9500 */
[----:B------:R-:W1:Y:S01]  /*0420*/  LDC.64 R18, c[0x0][0x238] ;  /* 0x00008e00ff127b82 */ /* 0x000e620000000a00 */
[----:B0-----:R-:W-:-:S05]  /*0430*/  IMAD.WIDE R16, R26, 0x4, R16 ;  /* 0x000000041a107825 */ /* 0x001fca00078e0210 */
[----:B------:R0:W5:Y:S01]  /*0440*/  LDG.E.CONSTANT R6, desc[UR12][R16.64] ;  /* 0x0000000c10067981 */ /* 0x000162000c1e9900 */
[----:B-1----:R-:W-:-:S05]  /*0450*/  IMAD.WIDE R18, R26, 0x4, R18 ;  /* 0x000000041a127825 */ /* 0x002fca00078e0212 */
[----:B------:R0:W5:Y:S01]  /*0460*/  LDG.E.CONSTANT R5, desc[UR12][R18.64] ;  /* 0x0000000c12057981 */ /* 0x000162000c1e9900 */
[----:B------:R-:W-:Y:S02]  /*0470*/  MOV R21, 0x3f800000 ;  /* 0x3f80000000157802 */ /* 0x000fe40000000f00 */
[----:B------:R-:W-:Y:S02]  /*0480*/  MOV R15, R3 ;  /* 0x00000003000f7202 */ /* 0x000fe40000000f00 */
[----:B------:R-:W-:Y:S01]  /*0490*/  IADD3 R2, R9, 0x1, RZ ;  /* 0x0000000109027810 */ /* 0x000fe20007ffe0ff */
[----:B------:R-:W-:Y:S02]  /*04a0*/  IMAD R3, R8, UR15, RZ ;  /* 0x0000000f08037c24 */ /* 0x000fe4000f8e02ff */
[----:B------:R-:W-:Y:S01]  /*04b0*/  IMAD R0, R15, UR15, R26 ;  /* 0x0000000f0f007c24 */ /* 0x000fe2000f8e021a */
[----:B------:R-:W-:Y:S02]  /*04c0*/  LOP3.LUT R2, R2, 0x1, RZ, 0xc0, !PT ;  /* 0x0000000102027812 */ /* 0x000fe400078ec0ff */
[----:B--2---:R-:W-:-:S02]  /*04d0*/  @P0 SHF.L.U32 R21, R12, 0x10, RZ ;  /* 0x000000100c150819 */ /* 0x004fc400000006ff */
[----:B------:R-:W-:-:S03]  /*04e0*/  ISETP.NE.AND P0, PT, R9, RZ, PT ;  /* 0x000000ff0900720c */ /* 0x000fc60003f05270 */
[----:B------:R-:W-:-:S10]  /*04f0*/  FMUL.FTZ R4, R4, R21 ;  /* 0x0000001504047220 */ /* 0x000fd40000410000 */
[----:B0-----:R-:W-:Y:S05]  /*0500*/  @!P0 BRA `(.L_x_27925) ;  /* 0x0000000c000c8947 */ /* 0x001fea0003800000 */
[----:B------:R-:W0:Y:S01]  /*0510*/  LDC R28, c[0x0][0x254] ;  /* 0x00009500ff1c7b82 */ /* 0x000e220000000800 */
[----:B------:R-:W-:Y:S01]  /*0520*/  ULEA UR4, UR11, UR14, 0x2 ;  /* 0x0000000e0b047291 */ /* 0x000fe2000f8e103f */
[----:B------:R-:W-:Y:S01]  /*0530*/  IADD3 R9, -R9, -0x1, R2 ;  /* 0xffffffff09097810 */ /* 0x000fe20007ffe102 */
[----:B------:R-:W-:Y:S02]  /*0540*/  UIMAD UR5, UR11, 0x7, UR14 ;  /* 0x000000070b0578a4 */ /* 0x000fe4000f8e020e */
[----:B------:R-:W-:Y:S02]  /*0550*/  UIMAD UR6, UR11, 0x6, UR14 ;  /* 0x000000060b0678a4 */ /* 0x000fe4000f8e020e */
[----:B------:R-:W-:Y:S01]  /*0560*/  UIMAD UR7, UR11, 0x5, UR14 ;  /* 0x000000050b0778a4 */ /* 0x000fe2000f8e020e */
[C-C-:B------:R-:W-:Y:S01]  /*0570*/  IMAD R13, R11.reuse, UR4, R10.reuse ;  /* 0x000000040b0d7c24 */ /* 0x140fe2000f8e020a */
[----:B------:R-:W-:Y:S01]  /*0580*/  UIMAD UR8, UR11, 0x3, UR14 ;  /* 0x000000030b0878a4 */ /* 0x000fe2000f8e020e */
[C-C-:B------:R-:W-:Y:S01]  /*0590*/  IMAD R17, R11.reuse, UR5, R10.reuse ;  /* 0x000000050b117c24 */ /* 0x140fe2000f8e020a */
[----:B------:R-:W-:Y:S01]  /*05a0*/  ULEA UR9, UR11, UR14, 0x1 ;  /* 0x0000000e0b097291 */ /* 0x000fe2000f8e083f */
[C-C-:B------:R-:W-:Y:S01]  /*05b0*/  IMAD R19, R11.reuse, UR6, R10.reuse ;  /* 0x000000060b137c24 */ /* 0x140fe2000f8e020a */
[----:B------:R-:W-:Y:S01]  /*05c0*/  UIADD3 UR10, UR11, UR14, URZ ;  /* 0x0000000e0b0a7290 */ /* 0x000fe2000fffe03f */
[----:B------:R-:W-:-:S02]  /*05d0*/  IMAD R21, R11, UR7, R10 ;  /* 0x000000070b157c24 */ /* 0x000fc4000f8e020a */
[C-C-:B------:R-:W-:Y:S02]  /*05e0*/  IMAD R23, R11.reuse, UR8, R10.reuse ;  /* 0x000000080b177c24 */ /* 0x140fe4000f8e020a */
[C-C-:B------:R-:W-:Y:S02]  /*05f0*/  IMAD R25, R11.reuse, UR9, R10.reuse ;  /* 0x000000090b197c24 */ /* 0x140fe4000f8e020a */
[----:B------:R-:W-:Y:S02]  /*0600*/  IMAD R11, R11, UR10, R10 ;  /* 0x0000000a0b0b7c24 */ /* 0x000fe4000f8e020a */
[--C-:B------:R-:W-:Y:S02]  /*0610*/  IMAD R10, R13, UR15, R26.reuse ;  /* 0x0000000f0d0a7c24 */ /* 0x100fe4000f8e021a */
[--C-:B------:R-:W-:Y:S02]  /*0620*/  IMAD R12, R17, UR15, R26.reuse ;  /* 0x0000000f110c7c24 */ /* 0x100fe4000f8e021a */
[----:B------:R-:W-:-:S02]  /*0630*/  IMAD R14, R19, UR15, R26 ;  /* 0x0000000f130e7c24 */ /* 0x000fc4000f8e021a */
[--C-:B------:R-:W-:Y:S02]  /*0640*/  IMAD R16, R21, UR15, R26.reuse ;  /* 0x0000000f15107c24 */ /* 0x100fe4000f8e021a */
[--C-:B------:R-:W-:Y:S02]  /*0650*/  IMAD R22, R23, UR15, R26.reuse ;  /* 0x0000000f17167c24 */ /* 0x100fe4000f8e021a */
[--C-:B------:R-:W-:Y:S02]  /*0660*/  IMAD R24, R25, UR15, R26.reuse ;  /* 0x0000000f19187c24 */ /* 0x100fe4000f8e021a */
[----:B------:R-:W-:Y:S01]  /*0670*/  IMAD R26, R11, UR15, R26 ;  /* 0x0000000f0b1a7c24 */ /* 0x000fe2000f8e021a */
[----:B------:R-:W-:-:S07]  /*0680*/  MOV R11, R15 ;  /* 0x0000000f000b7202 */ /* 0x000fce0000000f00 */
.L_x_27926:
[C---:B------:R-:W-:Y:S02]  /*0690*/  IADD3 R13, R11.reuse, R8, RZ ;  /* 0x000000080b0d7210 */ /* 0x040fe40007ffe0ff */
[-C--:B0-----:R-:W-:Y:S02]  /*06a0*/  ISETP.GE.AND P2, PT, R11, R28.reuse, PT ;  /* 0x0000001c0b00720c */ /* 0x081fe40003f46270 */
[----:B------:R-:W-:-:S11]  /*06b0*/  ISETP.GE.AND P3, PT, R13, R28, PT ;  /* 0x0000001c0d00720c */ /* 0x000fd60003f66270 */
[----:B------:R-:W0:Y:S08]  /*06c0*/  @!P2 LDC.64 R20, c[0x0][0x210] ;  /* 0x00008400ff14ab82 */ /* 0x000e300000000a00 */
[----:B------:R-:W1:Y:S08]  /*06d0*/  @!P3 LDC.64 R18, c[0x0][0x210] ;  /* 0x00008400ff12bb82 */ /* 0x000e700000000a00 */
[----:B------:R-:W2:Y:S01]  /*06e0*/  @!P2 LDC R27, c[0x0][0x250] ;  /* 0x00009400ff1bab82 */ /* 0x000ea20000000800 */
[----:B0-----:R-:W-:-:S05]  /*06f0*/  @!P2 IMAD.WIDE R20, R0, 0x2, R20 ;  /* 0x000000020014a825 */ /* 0x001fca00078e0214 */
[----:B------:R0:W3:Y:S01]  /*0700*/  @!P2 LDG.E.U16.CONSTANT R15, desc[UR12][R20.64] ;  /* 0x0000000c140fa981 */ /* 0x0000e2000c1e9500 */
[----:B-1----:R-:W-:-:S05]  /*0710*/  @!P3 IMAD.WIDE R18, R26, 0x2, R18 ;  /* 0x000000021a12b825 */ /* 0x002fca00078e0212 */
[----:B------:R1:W4:Y:S01]  /*0720*/  @!P3 LDG.E.U16.CONSTANT R17, desc[UR12][R18.64] ;  /* 0x0000000c1211b981 */ /* 0x000322000c1e9500 */
[----:B0-----:R-:W0:Y:S08]  /*0730*/  @!P2 LDC.64 R20, c[0x0][0x218] ;  /* 0x00008600ff14ab82 */ /* 0x001e300000000a00 */
[----:B-1----:R-:W1:Y:S01]  /*0740*/  @!P3 LDC.64 R18, c[0x0][0x218] ;  /* 0x00008600ff12bb82 */ /* 0x002e620000000a00 */
[----:B0-----:R-:W-:-:S05]  /*0750*/  @!P2 IMAD.WIDE R20, R0, 0x2, R20 ;  /* 0x000000020014a825 */ /* 0x001fca00078e0214 */
[----:B------:R-:W4:Y:S01]  /*0760*/  @!P2 LDG.E.U16.CONSTANT R23, desc[UR12][R20.64] ;  /* 0x0000000c1417a981 */ /* 0x000f22000c1e9500 */
[----:B-1----:R-:W-:-:S05]  /*0770*/  @!P3 IMAD.WIDE R18, R26, 0x2, R18 ;  /* 0x000000021a12b825 */ /* 0x002fca00078e0212 */
[----:B------:R0:W4:Y:S01]  /*0780*/  @!P3 LDG.E.U16.CONSTANT R25, desc[UR12][R18.64] ;  /* 0x0000000c1219b981 */ /* 0x000122000c1e9500 */
[----:B------:R-:W-:Y:S01]  /*0790*/  IADD3 R13, R13, R8, RZ ;  /* 0x000000080d0d7210 */ /* 0x000fe20007ffe0ff */
[----:B0-----:R-:W0:Y:S03]  /*07a0*/  @!P3 LDC.64 R18, c[0x0][0x248] ;  /* 0x00009200ff12bb82 */ /* 0x001e260000000a00 */
[C---:B------:R-:W-:Y:S02]  /*07b0*/  ISETP.GE.AND P0, PT, R13.reuse, R28, PT ;  /* 0x0000001c0d00720c */ /* 0x040fe40003f06270 */
[----:B------:R-:W-:-:S04]  /*07c0*/  IADD3 R13, R13, R8, RZ ;  /* 0x000000080d0d7210 */ /* 0x000fc80007ffe0ff */
[----:B------:R-:W-:Y:S01]  /*07d0*/  ISETP.GE.AND P1, PT, R13, R28, PT ;  /* 0x0000001c0d00720c */ /* 0x000fe20003f26270 */
[----:B0-----:R-:W-:Y:S01]  /*07e0*/  @!P3 IMAD.WIDE R18, R26, 0x2, R18 ;  /* 0x000000021a12b825 */ /* 0x001fe200078e0212 */
[----:B---3--:R-:W-:-:S05]  /*07f0*/  @!P2 SHF.L.U32 R15, R15, 0x10, RZ ;  /* 0x000000100f0fa819 */ /* 0x008fca00000006ff */
[----:B--2--5:R-:W-:Y:S02]  /*0800*/  @!P2 FFMA.FTZ R15, -R5, R27, R15 ;  /* 0x0000001b050fa223 */ /* 0x024fe4000001010f */
[----:B------:R-:W0:Y:S01]  /*0810*/  @!P3 LDC R27, c[0x0][0x250] ;  /* 0x00009400ff1bbb82 */ /* 0x000e220000000800 */
[----:B----4-:R-:W-:-:S05]  /*0820*/  @!P3 SHF.L.U32 R17, R17, 0x10, RZ ;  /* 0x000000101111b819 */ /* 0x010fca00000006ff */
[----:B0-----:R-:W-:Y:S02]  /*0830*/  @!P3 FFMA.FTZ R17, -R5, R27, R17 ;  /* 0x0000001b0511b223 */ /* 0x001fe40000010111 */
[----:B------:R-:W0:Y:S01]  /*0840*/  @!P0 LDC R27, c[0x0][0x250] ;  /* 0x00009400ff1b8b82 */ /* 0x000e220000000800 */
[----:B------:R-:W-:Y:S01]  /*0850*/  @!P2 IMAD.U32 R23, R23, 0x10000, RZ ;  /* 0x000100001717a824 */ /* 0x000fe200078e00ff */
[----:B------:R-:W-:-:S03]  /*0860*/  @!P3 SHF.L.U32 R25, R25, 0x10, RZ ;  /* 0x000000101919b819 */ /* 0x000fc600000006ff */
[C---:B------:R-:W-:Y:S02]  /*0870*/  @!P2 FADD.FTZ R23, -R6.reuse, R23 ;  /* 0x000000170617a221 */ /* 0x040fe40000010100 */
[----:B------:R-:W-:Y:S02]  /*0880*/  @!P3 FADD.FTZ R20, -R6, R25 ;  /* 0x000000190614b221 */ /* 0x000fe40000010100 */
[C---:B------:R-:W-:Y:S02]  /*0890*/  @!P2 FFMA.FTZ R15, -R7.reuse, R23, R15 ;  /* 0x00000017070fa223 */ /* 0x040fe4000001010f */
[----:B------:R-:W-:Y:S02]  /*08a0*/  @!P3 FFMA.FTZ R23, -R7, R20, R17 ;  /* 0x000000140717b223 */ /* 0x000fe40000010111 */
[----:B------:R-:W1:Y:S01]  /*08b0*/  @!P2 LDC.64 R20, c[0x0][0x248] ;  /* 0x00009200ff14ab82 */ /* 0x000e620000000a00 */
[C---:B------:R-:W-:Y:S01]  /*08c0*/  @!P2 FMUL.FTZ R17, R4.reuse, R15 ;  /* 0x0000000f0411a220 */ /* 0x040fe20000410000 */
[----:B------:R-:W-:-:S04]  /*08d0*/  @!P3 FMUL.FTZ R15, R4, R23 ;  /* 0x00000017040fb220 */ /* 0x000fc80000410000 */
[----:B------:R-:W-:Y:S02]  /*08e0*/  @!P2 F2FP.BF16.F32.PACK_AB R17, RZ, R17 ;  /* 0x00000011ff11a23e */ /* 0x000fe400000010ff */
[----:B------:R-:W-:Y:S02]  /*08f0*/  @!P3 F2FP.BF16.F32.PACK_AB R15, RZ, R15 ;  /* 0x0000000fff0fb23e */ /* 0x000fe400000010ff */
[----:B------:R-:W-:Y:S02]  /*0900*/  PRMT R23, R17, 0x7610, R23 ;  /* 0x0000761011177816 */ /* 0x000fe40000000017 */
[----:B------:R-:W-:Y:S01]  /*0910*/  PRMT R25, R15, 0x7610, R25 ;  /* 0x000076100f197816 */ /* 0x000fe20000000019 */
[----:B-1----:R-:W-:-:S05]  /*0920*/  @!P2 IMAD.WIDE R20, R0, 0x2, R20 ;  /* 0x000000020014a825 */ /* 0x002fca00078e0214 */
[----:B------:R1:W-:Y:S04]  /*0930*/  @!P2 STG.E.U16 desc[UR12][R20.64], R23 ;  /* 0x000000171400a986 */ /* 0x0003e8000c10150c */
[----:B------:R2:W-:Y:S01]  /*0940*/  @!P3 STG.E.U16 desc[UR12][R18.64], R25 ;  /* 0x000000191200b986 */ /* 0x0005e2000c10150c */
[----:B-1----:R-:W1:Y:S08]  /*0950*/  @!P0 LDC.64 R20, c[0x0][0x210] ;  /* 0x00008400ff148b82 */ /* 0x002e700000000a00 */
[----:B--2---:R-:W2:Y:S01]  /*0960*/  @!P1 LDC.64 R18, c[0x0][0x210] ;  /* 0x00008400ff129b82 */ /* 0x004ea20000000a00 */
[----:B-1----:R-:W-:-:S05]  /*0970*/  @!P0 IMAD.WIDE R20, R24, 0x2, R20 ;  /* 0x0000000218148825 */ /* 0x002fca00078e0214 */
[----:B------:R1:W3:Y:S01]  /*0980*/  @!P0 LDG.E.U16.CONSTANT R15, desc[UR12][R20.64] ;  /* 0x0000000c140f8981 */ /* 0x0002e2000c1e9500 */
[----:B--2---:R-:W-:-:S05]  /*0990*/  @!P1 IMAD.WIDE R18, R22, 0x2, R18 ;  /* 0x0000000216129825 */ /* 0x004fca00078e0212 */
[----:B------:R2:W4:Y:S01]  /*09a0*/  @!P1 LDG.E.U16.CONSTANT R17, desc[UR12][R18.64] ;  /* 0x0000000c12119981 */ /* 0x000522000c1e9500 */
[----:B-1----:R-:W1:Y:S08]  /*09b0*/  @!P0 LDC.64 R20, c[0x0][0x218] ;  /* 0x00008600ff148b82 */ /* 0x002e700000000a00 */
[----:B--2---:R-:W2:Y:S01]  /*09c0*/  @!P1 LDC.64 R18, c[0x0][0x218] ;  /* 0x00008600ff129b82 */ /* 0x004ea20000000a00 */
[----:B-1----:R-:W-:-:S05]  /*09d0*/  @!P0 IMAD.WIDE R20, R24, 0x2, R20 ;  /* 0x0000000218148825 */ /* 0x002fca00078e0214 */
[----:B------:R-:W4:Y:S01]  /*09e0*/  @!P0 LDG.E.U16.CONSTANT R23, desc[UR12][R20.64] ;  /* 0x0000000c14178981 */ /* 0x000f22000c1e9500 */
[----:B--2---:R-:W-:-:S05]  /*09f0*/  @!P1 IMAD.WIDE R18, R22, 0x2, R18 ;  /* 0x0000000216129825 */ /* 0x004fca00078e0212 */
[----:B------:R1:W2:Y:S01]  /*0a00*/  @!P1 LDG.E.U16.CONSTANT R25, desc[UR12][R18.64] ;  /* 0x0000000c12199981 */ /* 0x0002a2000c1e9500 */
[----:B------:R-:W-:Y:S01]  /*0a10*/  IADD3 R13, R13, R8, RZ ;  /* 0x000000080d0d7210 */ /* 0x000fe20007ffe0ff */
[----:B-1----:R-:W1:Y:S03]  /*0a20*/  @!P1 LDC.64 R18, c[0x0][0x248] ;  /* 0x00009200ff129b82 */ /* 0x002e660000000a00 */
[C---:B------:R-:W-:Y:S02]  /*0a30*/  ISETP.GE.AND P2, PT, R13.reuse, R28, PT ;  /* 0x0000001c0d00720c */ /* 0x040fe40003f46270 */
[----:B------:R-:W-:-:S04]  /*0a40*/  IADD3 R13, R13, R8, RZ ;  /* 0x000000080d0d7210 */ /* 0x000fc80007ffe0ff */
[----:B------:R-:W-:Y:S01]  /*0a50*/  ISETP.GE.AND P3, PT, R13, R28, PT ;  /* 0x0000001c0d00720c */ /* 0x000fe20003f66270 */
[----:B-1----:R-:W-:Y:S01]  /*0a60*/  @!P1 IMAD.WIDE R18, R22, 0x2, R18 ;  /* 0x0000000216129825 */ /* 0x002fe200078e0212 */
[----:B---3--:R-:W-:-:S05]  /*0a70*/  @!P0 SHF.L.U32 R15, R15, 0x10, RZ ;  /* 0x000000100f0f8819 */ /* 0x008fca00000006ff */
[----:B0-----:R-:W-:Y:S02]  /*0a80*/  @!P0 FFMA.FTZ R15, -R5, R27, R15 ;  /* 0x0000001b050f8223 */ /* 0x001fe4000001010f */
[----:B------:R-:W0:Y:S01]  /*0a90*/  @!P1 LDC R27, c[0x0][0x250] ;  /* 0x00009400ff1b9b82 */ /* 0x000e220000000800 */
[----:B----4-:R-:W-:-:S05]  /*0aa0*/  @!P1 SHF.L.U32 R17, R17, 0x10, RZ ;  /* 0x0000001011119819 */ /* 0x010fca00000006ff */
[----:B0-----:R-:W-:Y:S02]  /*0ab0*/  @!P1 FFMA.FTZ R17, -R5, R27, R17 ;  /* 0x0000001b05119223 */ /* 0x001fe40000010111 */
[----:B------:R-:W0:Y:S01]  /*0ac0*/  @!P2 LDC R27, c[0x0][0x250] ;  /* 0x00009400ff1bab82 */ /* 0x000e220000000800 */
[----:B------:R-:W-:Y:S02]  /*0ad0*/  @!P0 SHF.L.U32 R23, R23, 0x10, RZ ;  /* 0x0000001017178819 */ /* 0x000fe400000006ff */
[----:B--2---:R-:W-:-:S03]  /*0ae0*/  @!P1 SHF.L.U32 R25, R25, 0x10, RZ ;  /* 0x0000001019199819 */ /* 0x004fc600000006ff */
        /* <DEDUP_REMOVED lines=28> */
[C---:B------:R-:W-:Y:S01]  /*0cb0*/  ISETP.GE.AND P0, PT, R13.reuse, R28, PT ;  /* 0x0000001c0d00720c */ /* 0x040fe20003f06270 */
[----:B------:R-:W-:-:S05]  /*0cc0*/  IMAD.IADD R13, R13, 0x1, R8 ;  /* 0x000000010d0d7824 */ /* 0x000fca00078e0208 */
        /* <DEDUP_REMOVED lines=31> */
[----:B--2---:R-:W2:Y:S02]  /*0ec0*/  @!P1 LDC.64 R18, c[0x0][0x218] ;  /* 0x00008600ff129b82 */ /* 0x004ea40000000a00 */
[----:B--2---:R-:W-:-:S05]  /*0ed0*/  @!P1 IMAD.WIDE R18, R12, 0x2, R18 ;  /* 0x000000020c129825 */ /* 0x004fca00078e0212 */
[----:B------:R2:W4:Y:S01]  /*0ee0*/  @!P1 LDG.E.U16.CONSTANT R25, desc[UR12][R18.64] ;  /* 0x0000000c12199981 */ /* 0x000522000c1e9500 */
[----:B-1----:R-:W-:-:S05]  /*0ef0*/  @!P0 IMAD.WIDE R20, R14, 0x2, R20 ;  /* 0x000000020e148825 */ /* 0x002fca00078e0214 */
[----:B------:R1:W4:Y:S01]  /*0f00*/  @!P0 LDG.E.U16.CONSTANT R23, desc[UR12][R20.64] ;  /* 0x0000000c14178981 */ /* 0x000322000c1e9500 */
[----:B--2---:R-:W2:Y:S01]  /*0f10*/  @!P1 LDC.64 R18, c[0x0][0x248] ;  /* 0x00009200ff129b82 */ /* 0x004ea20000000a00 */
[----:B------:R-:W-:Y:S01]  /*0f20*/  IADD3 R9, R9, 0x2, RZ ;  /* 0x0000000209097810 */ /* 0x000fe20007ffe0ff */
[----:B--2---:R-:W-:Y:S01]  /*0f30*/  @!P1 IMAD.WIDE R18, R12, 0x2, R18 ;  /* 0x000000020c129825 */ /* 0x004fe200078e0212 */
[C---:B------:R-:W-:Y:S02]  /*0f40*/  LEA R0, R3.reuse, R0, 0x3 ;  /* 0x0000000003007211 */ /* 0x040fe400078e18ff */
[C---:B------:R-:W-:Y:S01]  /*0f50*/  LEA R26, R3.reuse, R26, 0x3 ;  /* 0x0000001a031a7211 */ /* 0x040fe200078e18ff */
[C---:B------:R-:W-:Y:S01]  /*0f60*/  IMAD R12, R3.reuse, 0x8, R12 ;  /* 0x00000008030c7824 */ /* 0x040fe200078e020c */
[C---:B------:R-:W-:Y:S02]  /*0f70*/  LEA R24, R3.reuse, R24, 0x3 ;  /* 0x0000001803187211 */ /* 0x040fe400078e18ff */
[----:B------:R-:W-:-:S02]  /*0f80*/  LEA R22, R3, R22, 0x3 ;  /* 0x0000001603167211 */ /* 0x000fc400078e18ff */
[C---:B------:R-:W-:Y:S02]  /*0f90*/  LEA R10, R3.reuse, R10, 0x3 ;  /* 0x0000000a030a7211 */ /* 0x040fe400078e18ff */
[----:B------:R-:W-:Y:S02]  /*0fa0*/  LEA R16, R3, R16, 0x3 ;  /* 0x0000001003107211 */ /* 0x000fe400078e18ff */
[----:B---3--:R-:W-:-:S05]  /*0fb0*/  @!P0 SHF.L.U32 R15, R15, 0x10, RZ ;  /* 0x000000100f0f8819 */ /* 0x008fca00000006ff */
[----:B0-----:R-:W-:Y:S02]  /*0fc0*/  @!P0 FFMA.FTZ R15, -R5, R27, R15 ;  /* 0x0000001b050f8223 */ /* 0x001fe4000001010f */
[----:B------:R-:W0:Y:S01]  /*0fd0*/  @!P1 LDC R27, c[0x0][0x250] ;  /* 0x00009400ff1b9b82 */ /* 0x000e220000000800 */
[----:B----4-:R-:W-:-:S05]  /*0fe0*/  @!P1 SHF.L.U32 R17, R17, 0x10, RZ ;  /* 0x0000001011119819 */ /* 0x010fca00000006ff */
[----:B0-----:R-:W-:Y:S01]  /*0ff0*/  @!P1 FFMA.FTZ R17, -R5, R27, R17 ;  /* 0x0000001b05119223 */ /* 0x001fe20000010111 */
[----:B------:R-:W-:-:S05]  /*1000*/  @!P1 SHF.L.U32 R25, R25, 0x10, RZ ;  /* 0x0000001019199819 */ /* 0x000fca00000006ff */
[----:B-1----:R-:W-:Y:S01]  /*1010*/  @!P1 FADD.FTZ R20, -R6, R25 ;  /* 0x0000001906149221 */ /* 0x002fe20000010100 */
[----:B------:R-:W-:-:S03]  /*1020*/  @!P0 SHF.L.U32 R23, R23, 0x10, RZ ;  /* 0x0000001017178819 */ /* 0x000fc600000006ff */
[----:B------:R-:W-:Y:S02]  /*1030*/  @!P1 FFMA.FTZ R17, -R7, R20, R17 ;  /* 0x0000001407119223 */ /* 0x000fe40000010111 */
[----:B------:R-:W0:Y:S01]  /*1040*/  @!P0 LDC.64 R20, c[0x0][0x248] ;  /* 0x00009200ff148b82 */ /* 0x000e220000000a00 */
[----:B------:R-:W-:-:S04]  /*1050*/  @!P0 FADD.FTZ R23, -R6, R23 ;  /* 0x0000001706178221 */ /* 0x000fc80000010100 */
[----:B------:R-:W-:-:S04]  /*1060*/  @!P0 FFMA.FTZ R15, -R7, R23, R15 ;  /* 0x00000017070f8223 */ /* 0x000fc8000001010f */
[C---:B------:R-:W-:Y:S01]  /*1070*/  @!P0 FMUL.FTZ R15, R4.reuse, R15 ;  /* 0x0000000f040f8220 */ /* 0x040fe20000410000 */
[----:B------:R-:W-:-:S04]  /*1080*/  @!P1 FMUL.FTZ R17, R4, R17 ;  /* 0x0000001104119220 */ /* 0x000fc80000410000 */
[----:B------:R-:W-:Y:S02]  /*1090*/  @!P0 F2FP.BF16.F32.PACK_AB R15, RZ, R15 ;  /* 0x0000000fff0f823e */ /* 0x000fe400000010ff */
[----:B------:R-:W-:Y:S02]  /*10a0*/  @!P1 F2FP.BF16.F32.PACK_AB R17, RZ, R17 ;  /* 0x00000011ff11923e */ /* 0x000fe400000010ff */
[----:B------:R-:W-:Y:S01]  /*10b0*/  PRMT R23, R15, 0x7610, R23 ;  /* 0x000076100f177816 */ /* 0x000fe20000000017 */
[----:B0-----:R-:W-:-:S05]  /*10c0*/  @!P0 IMAD.WIDE R20, R14, 0x2, R20 ;  /* 0x000000020e148825 */ /* 0x001fca00078e0214 */
[----:B------:R1:W-:Y:S04]  /*10d0*/  @!P0 STG.E.U16 desc[UR12][R20.64], R23 ;  /* 0x0000001714008986 */ /* 0x0003e8000c10150c */
[----:B------:R1:W-:Y:S01]  /*10e0*/  @!P1 STG.E.U16 desc[UR12][R18.64], R17 ;  /* 0x0000001112009986 */ /* 0x0003e2000c10150c */
[----:B------:R-:W-:Y:S02]  /*10f0*/  ISETP.NE.AND P0, PT, R9, RZ, PT ;  /* 0x000000ff0900720c */ /* 0x000fe40003f05270 */
[----:B------:R-:W-:Y:S02]  /*1100*/  LEA R15, R8, R11, 0x3 ;  /* 0x0000000b080f7211 */ /* 0x000fe400078e18ff */
[----:B------:R-:W-:Y:S02]  /*1110*/  IADD3 R11, R13, R8, RZ ;  /* 0x000000080d0b7210 */ /* 0x000fe40007ffe0ff */
[----:B------:R-:W-:-:S07]  /*1120*/  LEA R14, R3, R14, 0x3 ;  /* 0x0000000e030e7211 */ /* 0x000fce00078e18ff */
[----:B-1----:R-:W-:Y:S05]  /*1130*/  @P0 BRA `(.L_x_27926) ;  /* 0xfffffff400540947 */ /* 0x002fea000383ffff */
.L_x_27925:
[----:B------:R-:W-:-:S13]  /*1140*/  ISETP.NE.AND P0, PT, R2, RZ, PT ;  /* 0x000000ff0200720c */ /* 0x000fda0003f05270 */
[----:B------:R-:W-:Y:S05]  /*1150*/  @!P0 EXIT ;  /* 0x000000000000894d */ /* 0x000fea0003800000 */
[C---:B------:R-:W-:Y:S02]  /*1160*/  ISETP.GE.AND P0, PT, R15.reuse, R28, PT ;  /* 0x0000001c0f00720c */ /* 0x040fe40003f06270 */
[----:B------:R-:W-:Y:S02]  /*1170*/  IADD3 R15, R15, R8, RZ ;  /* 0x000000080f0f7210 */ /* 0x000fe40007ffe0ff */
[----:B------:R-:W-:Y:S02]  /*1180*/  IADD3 R23, R0, R3, RZ ;  /* 0x0000000300177210 */ /* 0x000fe40007ffe0ff */
[C---:B------:R-:W-:Y:S02]  /*1190*/  ISETP.GE.AND P1, PT, R15.reuse, R28, PT ;  /* 0x0000001c0f00720c */ /* 0x040fe40003f26270 */
[----:B------:R-:W-:-:S04]  /*11a0*/  IADD3 R9, R15, R8, RZ ;  /* 0x000000080f097210 */ /* 0x000fc80007ffe0ff */
[----:B------:R-:W-:Y:S01]  /*11b0*/  ISETP.GE.AND P2, PT, R9, R28, PT ;  /* 0x0000001c0900720c */ /* 0x000fe20003f46270 */
[----:B------:R-:W0:Y:S08]  /*11c0*/  @!P0 LDC.64 R18, c[0x0][0x210] ;  /* 0x00008400ff128b82 */ /* 0x000e300000000a00 */
[----:B------:R-:W1:Y:S08]  /*11d0*/  @!P0 LDC.64 R20, c[0x0][0x218] ;  /* 0x00008600ff148b82 */ /* 0x000e700000000a00 */
[----:B------:R-:W2:Y:S08]  /*11e0*/  @!P1 LDC.64 R10, c[0x0][0x210] ;  /* 0x00008400ff0a9b82 */ /* 0x000eb00000000a00 */
[----:B------:R-:W3:Y:S01]  /*11f0*/  @!P1 LDC.64 R14, c[0x0][0x218] ;  /* 0x00008600ff0e9b82 */ /* 0x000ee20000000a00 */
[----:B0-----:R-:W-:Y:S01]  /*1200*/  @!P0 IMAD.WIDE R18, R0, 0x2, R18 ;  /* 0x0000000200128825 */ /* 0x001fe200078e0212 */
[----:B------:R-:W-:-:S05]  /*1210*/  IADD3 R25, R23, R3, RZ ;  /* 0x0000000317197210 */ /* 0x000fca0007ffe0ff */
[----:B------:R-:W4:Y:S01]  /*1220*/  @!P0 LDG.E.U16.CONSTANT R18, desc[UR12][R18.64] ;  /* 0x0000000c12128981 */ /* 0x000f22000c1e9500 */
[----:B------:R-:W0:Y:S01]  /*1230*/  @!P2 LDC.64 R16, c[0x0][0x210] ;  /* 0x00008400ff10ab82 */ /* 0x000e220000000a00 */
[----:B-1----:R-:W-:-:S06]  /*1240*/  @!P0 IMAD.WIDE R20, R0, 0x2, R20 ;  /* 0x0000000200148825 */ /* 0x002fcc00078e0214 */
[----:B------:R-:W4:Y:S01]  /*1250*/  @!P0 LDG.E.U16.CONSTANT R20, desc[UR12][R20.64] ;  /* 0x0000000c14148981 */ /* 0x000f22000c1e9500 */
[----:B------:R-:W1:Y:S01]  /*1260*/  @!P2 LDC.64 R12, c[0x0][0x218] ;  /* 0x00008600ff0cab82 */ /* 0x000e620000000a00 */
[----:B--2---:R-:W-:-:S06]  /*1270*/  @!P1 IMAD.WIDE R10, R23, 0x2, R10 ;  /* 0x00000002170a9825 */ /* 0x004fcc00078e020a */
[----:B------:R-:W2:Y:S01]  /*1280*/  @!P1 LDG.E.U16.CONSTANT R10, desc[UR12][R10.64] ;  /* 0x0000000c0a0a9981 */ /* 0x000ea2000c1e9500 */
[----:B---3--:R-:W-:Y:S01]  /*1290*/  @!P1 IMAD.WIDE R14, R23, 0x2, R14 ;  /* 0x00000002170e9825 */ /* 0x008fe200078e020e */
[----:B------:R-:W3:Y:S05]  /*12a0*/  @!P0 LDC R29, c[0x0][0x250] ;  /* 0x00009400ff1d8b82 */ /* 0x000eea0000000800 */
[----:B------:R-:W3:Y:S01]  /*12b0*/  @!P1 LDG.E.U16.CONSTANT R14, desc[UR12][R14.64] ;  /* 0x0000000c0e0e9981 */ /* 0x000ee2000c1e9500 */
[C---:B0-----:R-:W-:Y:S02]  /*12c0*/  @!P2 IMAD.WIDE R16, R25.reuse, 0x2, R16 ;  /* 0x000000021910a825 */ /* 0x041fe400078e0210 */
[----:B------:R-:W0:Y:S04]  /*12d0*/  @!P1 LDC R24, c[0x0][0x250] ;  /* 0x00009400ff189b82 */ /* 0x000e280000000800 */
[----:B------:R-:W3:Y:S01]  /*12e0*/  @!P2 LDG.E.U16.CONSTANT R16, desc[UR12][R16.64] ;  /* 0x0000000c1010a981 */ /* 0x000ee2000c1e9500 */
[----:B-1----:R-:W-:-:S03]  /*12f0*/  @!P2 IMAD.WIDE R12, R25, 0x2, R12 ;  /* 0x00000002190ca825 */ /* 0x002fc600078e020c */
[----:B------:R-:W1:Y:S03]  /*1300*/  @!P2 LDC R2, c[0x0][0x250] ;  /* 0x00009400ff02ab82 */ /* 0x000e660000000800 */
[----:B------:R3:W3:Y:S05]  /*1310*/  @!P2 LDG.E.U16.CONSTANT R12, desc[UR12][R12.64] ;  /* 0x0000000c0c0ca981 */ /* 0x0006ea000c1e9500 */
[----:B------:R-:W0:Y:S01]  /*1320*/  @!P1 LDC.64 R26, c[0x0][0x248] ;  /* 0x00009200ff1a9b82 */ /* 0x000e220000000a00 */
[----:B------:R-:W-:-:S04]  /*1330*/  IADD3 R9, R9, R8, RZ ;  /* 0x0000000809097210 */ /* 0x000fc80007ffe0ff */
[----:B------:R-:W-:Y:S01]  /*1340*/  ISETP.GE.AND P3, PT, R9, R28, PT ;  /* 0x0000001c0900720c */ /* 0x000fe20003f66270 */
[----:B0-----:R-:W-:Y:S01]  /*1350*/  @!P1 IMAD.WIDE R26, R23, 0x2, R26 ;  /* 0x00000002171a9825 */ /* 0x001fe200078e021a */
[----:B----4-:R-:W-:Y:S02]  /*1360*/  @!P0 SHF.L.U32 R22, R18, 0x10, RZ ;  /* 0x0000001012168819 */ /* 0x010fe400000006ff */
[----:B------:R-:W0:Y:S01]  /*1370*/  @!P0 LDC.64 R18, c[0x0][0x248] ;  /* 0x00009200ff128b82 */ /* 0x000e220000000a00 */
[----:B------:R-:W-:Y:S02]  /*1380*/  @!P0 SHF.L.U32 R21, R20, 0x10, RZ ;  /* 0x0000001014158819 */ /* 0x000fe400000006ff */
[----:B--2---:R-:W-:-:S05]  /*1390*/  @!P1 SHF.L.U32 R20, R10, 0x10, RZ ;  /* 0x000000100a149819 */ /* 0x004fca00000006ff */
[----:B------:R-:W2:Y:S01]  /*13a0*/  @!P2 LDC.64 R10, c[0x0][0x248] ;  /* 0x00009200ff0aab82 */ /* 0x000ea20000000a00 */
[C---:B---3-5:R-:W-:Y:S01]  /*13b0*/  @!P0 FFMA.FTZ R22, -R5.reuse, R29, R22 ;  /* 0x0000001d05168223 */ /* 0x068fe20000010116 */
[----:B------:R-:W-:Y:S01]  /*13c0*/  @!P1 SHF.L.U32 R13, R14, 0x10, RZ ;  /* 0x000000100e0d9819 */ /* 0x000fe200000006ff */
[----:B------:R-:W-:Y:S01]  /*13d0*/  @!P0 FADD.FTZ R21, -R6, R21 ;  /* 0x0000001506158221 */ /* 0x000fe20000010100 */
[C---:B------:R-:W-:Y:S01]  /*13e0*/  @!P1 FFMA.FTZ R20, -R5.reuse, R24, R20 ;  /* 0x0000001805149223 */ /* 0x040fe20000010114 */
[----:B------:R-:W-:Y:S02]  /*13f0*/  @!P2 SHF.L.U32 R15, R16, 0x10, RZ ;  /* 0x00000010100fa819 */ /* 0x000fe400000006ff */
[----:B------:R-:W-:Y:S01]  /*1400*/  @!P1 FADD.FTZ R13, -R6, R13 ;  /* 0x0000000d060d9221 */ /* 0x000fe20000010100 */
[----:B------:R-:W-:Y:S02]  /*1410*/  @!P2 SHF.L.U32 R17, R12, 0x10, RZ ;  /* 0x000000100c11a819 */ /* 0x000fe400000006ff */
[----:B-1----:R-:W-:Y:S01]  /*1420*/  @!P2 FFMA.FTZ R2, -R5, R2, R15 ;  /* 0x000000020502a223 */ /* 0x002fe2000001010f */
[----:B------:R-:W-:-:S02]  /*1430*/  @!P0 FFMA.FTZ R21, -R7, R21, R22 ;  /* 0x0000001507158223 */ /* 0x000fc40000010116 */
[----:B------:R-:W-:Y:S01]  /*1440*/  @!P2 FADD.FTZ R17, -R6, R17 ;  /* 0x000000110611a221 */ /* 0x000fe20000010100 */
[C---:B------:R-:W-:Y:S01]  /*1450*/  @!P1 FFMA.FTZ R13, -R7.reuse, R13, R20 ;  /* 0x0000000d070d9223 */ /* 0x040fe20000010114 */
[C---:B------:R-:W-:Y:S02]  /*1460*/  @!P0 FMUL.FTZ R21, R4.reuse, R21 ;  /* 0x0000001504158220 */ /* 0x040fe40000410000 */
[----:B------:R-:W-:Y:S01]  /*1470*/  @!P2 FFMA.FTZ R17, -R7, R17, R2 ;  /* 0x000000110711a223 */ /* 0x000fe20000010102 */
[----:B------:R-:W-:-:S03]  /*1480*/  @!P1 FMUL.FTZ R13, R4, R13 ;  /* 0x0000000d040d9220 */ /* 0x000fc60000410000 */
[----:B------:R-:W-:Y:S01]  /*1490*/  @!P2 FMUL.FTZ R17, R4, R17 ;  /* 0x000000110411a220 */ /* 0x000fe20000410000 */
[----:B0-----:R-:W-:Y:S01]  /*14a0*/  @!P0 IMAD.WIDE R18, R0, 0x2, R18 ;  /* 0x0000000200128825 */ /* 0x001fe200078e0212 */
[----:B------:R-:W-:Y:S02]  /*14b0*/  @!P0 F2FP.BF16.F32.PACK_AB R21, RZ, R21 ;  /* 0x00000015ff15823e */ /* 0x000fe400000010ff */
[----:B------:R-:W-:Y:S01]  /*14c0*/  @!P1 F2FP.BF16.F32.PACK_AB R13, RZ, R13 ;  /* 0x0000000dff0d923e */ /* 0x000fe200000010ff */
[----:B--2---:R-:W-:Y:S01]  /*14d0*/  @!P2 IMAD.WIDE R10, R25, 0x2, R10 ;  /* 0x00000002190aa825 */ /* 0x004fe200078e020a */
[----:B------:R-:W-:Y:S01]  /*14e0*/  @!P2 F2FP.BF16.F32.PACK_AB R17, RZ, R17 ;  /* 0x00000011ff11a23e */ /* 0x000fe200000010ff */
[----:B------:R0:W-:Y:S04]  /*14f0*/  @!P0 STG.E.U16 desc[UR12][R18.64], R21 ;  /* 0x0000001512008986 */ /* 0x0001e8000c10150c */
[----:B------:R0:W-:Y:S04]  /*1500*/  @!P1 STG.E.U16 desc[UR12][R26.64], R13 ;  /* 0x0000000d1a009986 */ /* 0x0001e8000c10150c */
[----:B------:R0:W-:Y:S01]  /*1510*/  @!P2 STG.E.U16 desc[UR12][R10.64], R17 ;  /* 0x000000110a00a986 */ /* 0x0001e2000c10150c */
[----:B------:R-:W-:Y:S05]  /*1520*/  @P3 EXIT ;  /* 0x000000000000394d */ /* 0x000fea0003800000 */
[----:B------:R-:W1:Y:S01]  /*1530*/  LDC.64 R8, c[0x0][0x210] ;  /* 0x00008400ff087b82 */ /* 0x000e620000000a00 */
[----:B------:R-:W-:Y:S01]  /*1540*/  IADD3 R25, R25, R3, RZ ;  /* 0x0000000319197210 */ /* 0x000fe20007ffe0ff */
[----:B------:R-:W-:-:S06]  /*1550*/  ULDC UR4, c[0x0][0x250] ;  /* 0x0000940000047ab9 */ /* 0x000fcc0000000800 */
[----:B0-----:R-:W0:Y:S08]  /*1560*/  LDC.64 R10, c[0x0][0x218] ;  /* 0x00008600ff0a7b82 */ /* 0x001e300000000a00 */
[----:B------:R-:W2:Y:S01]  /*1570*/  LDC.64 R2, c[0x0][0x248] ;  /* 0x00009200ff027b82 */ /* 0x000ea20000000a00 */
[----:B-1----:R-:W-:-:S06]  /*1580*/  IMAD.WIDE R8, R25, 0x2, R8 ;  /* 0x0000000219087825 */ /* 0x002fcc00078e0208 */
[----:B------:R-:W3:Y:S01]  /*1590*/  LDG.E.U16.CONSTANT R8, desc[UR12][R8.64] ;  /* 0x0000000c08087981 */ /* 0x000ee2000c1e9500 */
[----:B0-----:R-:W-:-:S06]  /*15a0*/  IMAD.WIDE R10, R25, 0x2, R10 ;  /* 0x00000002190a7825 */ /* 0x001fcc00078e020a */
[----:B------:R-:W4:Y:S01]  /*15b0*/  LDG.E.U16.CONSTANT R10, desc[UR12][R10.64] ;  /* 0x0000000c0a0a7981 */ /* 0x000f22000c1e9500 */
[----:B--2---:R-:W-:Y:S01]  /*15c0*/  IMAD.WIDE R2, R25, 0x2, R2 ;  /* 0x0000000219027825 */ /* 0x004fe200078e0202 */
[----:B---3--:R-:W-:Y:S02]  /*15d0*/  SHF.L.U32 R0, R8, 0x10, RZ ;  /* 0x0000001008007819 */ /* 0x008fe400000006ff */
[----:B----4-:R-:W-:-:S03]  /*15e0*/  SHF.L.U32 R13, R10, 0x10, RZ ;  /* 0x000000100a0d7819 */ /* 0x010fc600000006ff */
[----:B------:R-:W-:Y:S02]  /*15f0*/  FFMA.FTZ R0, -R5, UR4, R0 ;  /* 0x0000000405007c23 */ /* 0x000fe40008010100 */
[----:B------:R-:W-:-:S04]  /*1600*/  FADD.FTZ R13, -R6, R13 ;  /* 0x0000000d060d7221 */ /* 0x000fc80000010100 */
[----:B------:R-:W-:-:S04]  /*1610*/  FFMA.FTZ R13, -R7, R13, R0 ;  /* 0x0000000d070d7223 */ /* 0x000fc80000010100 */
[----:B------:R-:W-:-:S05]  /*1620*/  FMUL.FTZ R13, R4, R13 ;  /* 0x0000000d040d7220 */ /* 0x000fca0000410000 */
[----:B------:R-:W-:-:S05]  /*1630*/  F2FP.BF16.F32.PACK_AB R13, RZ, R13 ;  /* 0x0000000dff0d723e */ /* 0x000fca00000010ff */
[----:B------:R-:W-:Y:S01]  /*1640*/  STG.E.U16 desc[UR12][R2.64], R13 ;  /* 0x0000000d02007986 */ /* 0x000fe2000c10150c */
[----:B------:R-:W-:Y:S05]  /*1650*/  EXIT ;  /* 0x000000000000794d */ /* 0x000fea0003800000 */
.L_x_27927:
        /* <DEDUP_REMOVED lines=10> */
.L_x_28486:


//--------------------- .text._ZN2at6native46batch_norm_backward_elemt_channels_last_kernelILi4EN3c108BFloat16EffEEvPKT0_S6_PKT1_S9_PKT2_S9_S9_PS4_S7_ii --------------------------
	.section	.text._ZN2at6native46batch_norm_backward_elemt_channels_last_kernelILi4EN3c108BFloat16EffEEvPKT0_S6_PKT1_S9_PKT2_S9_S9_PS4_S7_ii,"ax",@progbits
	.align	128
        .global         _ZN2at6native46batch_norm_backward_elemt_channels_last_kernelILi4EN3c108BFloat16EffEEvPKT0_S6_PKT1_S9_PKT2_S9_S9_PS4_S7_ii
        .type           _ZN2at6native46batch_norm_backward_elemt_channels_last_kernelILi4EN3c108BFloat16EffEEvPKT0_S6_PKT1_S9_PKT2_S9_S9_PS4_S7_ii,@function
        .size           _ZN2at6native46batch_norm_backward_elemt_channels_last_kernelILi4EN3c108BFloat16EffEEvPKT0_S6_PKT1_S9_PKT2_S9_S9_PS4_S7_ii,(.L_x_28487 - _ZN2at6native46batch_norm_backward_elemt_channels_last_kernelILi4EN3c108BFloat16EffEEvPKT0_S6_PKT1_S9_PKT2_S9_S9_PS4_S7_ii)
        .other          _ZN2at6native46batch_norm_backward_elemt_channels_last_kernelILi4EN3c108BFloat16EffEEvPKT0_S6_PKT1_S9_PKT2_S9_S9_PS4_S7_ii,@"STO_CUDA_ENTRY STV_DEFAULT"
_ZN2at6native46batch_norm_backward_elemt_channels_last_kernelILi4EN3c108BFloat16EffEEvPKT0_S6_PKT1_S9_PKT2_S9_S9_PS4_S7_ii:
.text._ZN2at6native46batch_norm_backward_elemt_channels_last_kernelILi4EN3c108BFloat16EffEEvPKT0_S6_PKT1_S9_PKT2_S9_S9_PS4_S7_ii:
        /* <DEDUP_REMOVED lines=65> */
[----:B------:R-:W-:-:S06]  /*0410*/  MOV R21, 0x3f800000 ;  /* 0x3f80000000157802 */ /* 0x000fcc0000000f00 */
[----:B------:R-:W2:Y:S01]  /*0420*/  @P0 LDG.E.CONSTANT R21, desc[UR12][R12.64] ;  /* 0x0000000c0c150981 */ /* 0x000ea2000c1e9900 */
[----:B------:R-:W1:Y:S01]  /*0430*/  LDC.64 R18, c[0x0][0x238] ;  /* 0x00008e00ff127b82 */ /* 0x000e620000000a00 */
[----:B0-----:R-:W-:-:S05]  /*0440*/  IMAD.WIDE R16, R26, 0x4, R16 ;  /* 0x000000041a107825 */ /* 0x001fca00078e0210 */
[----:B------:R0:W5:Y:S01]  /*0450*/  LDG.E.CONSTANT R6, desc[UR12][R16.64] ;  /* 0x0000000c10067981 */ /* 0x000162000c1e9900 */
[----:B-1----:R-:W-:-:S05]  /*0460*/  IMAD.WIDE R18, R26, 0x4, R18 ;  /* 0x000000041a127825 */ /* 0x002fca00078e0212 */
[----:B------:R0:W5:Y:S01]  /*0470*/  LDG.E.CONSTANT R5, desc[UR12][R18.64] ;  /* 0x0000000c12057981 */ /* 0x000162000c1e9900 */
[C---:B------:R-:W-:Y:S02]  /*0480*/  ISETP.NE.AND P0, PT, R9.reuse, RZ, PT ;  /* 0x000000ff0900720c */ /* 0x040fe40003f05270 */
[----:B------:R-:W-:Y:S02]  /*0490*/  MOV R15, R3 ;  /* 0x00000003000f7202 */ /* 0x000fe40000000f00 */
[----:B------:R-:W-:Y:S01]  /*04a0*/  IADD3 R2, R9, 0x1, RZ ;  /* 0x0000000109027810 */ /* 0x000fe20007ffe0ff */
[----:B------:R-:W-:Y:S02]  /*04b0*/  IMAD R3, R8, UR15, RZ ;  /* 0x0000000f08037c24 */ /* 0x000fe4000f8e02ff */
[----:B------:R-:W-:Y:S01]  /*04c0*/  IMAD R0, R15, UR15, R26 ;  /* 0x0000000f0f007c24 */ /* 0x000fe2000f8e021a */
[----:B------:R-:W-:Y:S01]  /*04d0*/  LOP3.LUT R2, R2, 0x1, RZ, 0xc0, !PT ;  /* 0x0000000102027812 */ /* 0x000fe200078ec0ff */
[----:B--2---:R-:W-:-:S04]  /*04e0*/  FMUL.FTZ R4, R4, R21 ;  /* 0x0000001504047220 */ /* 0x004fc80000410000 */
        /* <DEDUP_REMOVED lines=25> */
.L_x_27929:
        /* <DEDUP_REMOVED lines=28> */
[----:B------:R-:W-:Y:S02]  /*0840*/  @!P2 SHF.L.U32 R23, R23, 0x10, RZ ;  /* 0x000000101717a819 */ /* 0x000fe400000006ff */
        /* <DEDUP_REMOVED lines=79> */
[----:B------:R-:W-:Y:S01]  /*0d40*/  @!P2 IMAD.U32 R23, R23, 0x10000, RZ ;  /* 0x000100001717a824 */ /* 0x000fe200078e00ff */
        /* <DEDUP_REMOVED lines=62> */
.L_x_27928:
        /* <DEDUP_REMOVED lines=82> */
.L_x_27930:
        /* <DEDUP_REMOVED lines=11> */
.L_x_28487:


//--------------------- .text._ZN2at6native46batch_norm_backward_elemt_channels_last_kernelILi4EN3c104HalfEfS3_EEvPKT0_S6_PKT1_S9_PKT2_S9_S9_PS4_S7_ii --------------------------
	.section	.text._ZN2at6native46batch_norm_backward_elemt_channels_last_kernelILi4EN3c104HalfEfS3_EEvPKT0_S6_PKT1_S9_PKT2_S9_S9_PS4_S7_ii,"ax",@progbits
	.align	128
        .global         _ZN2at6native46batch_norm_backward_elemt_channels_last_kernelILi4EN3c104HalfEfS3_EEvPKT0_S6_PKT1_S9_PKT2_S9_S9_PS4_S7_ii
        .type           _ZN2at6native46batch_norm_backward_elemt_channels_last_kernelILi4EN3c104HalfEfS3_EEvPKT0_S6_PKT1_S9_PKT2_S9_S9_PS4_S7_ii,@function
        .size           _ZN2at6native46batch_norm_backward_elemt_channels_last_kernelILi4EN3c104HalfEfS3_EEvPKT0_S6_PKT1_S9_PKT2_S9_S9_PS4_S7_ii,(.L_x_28488 - _ZN2at6native46batch_norm_backward_elemt_channels_last_kernelILi4EN3c104HalfEfS3_EEvPKT0_S6_PKT1_S9_PKT2_S9_S9_PS4_S7_ii)
        .other          _ZN2at6native46batch_norm_backward_elemt_channels_last_kernelILi4EN3c104HalfEfS3_EEvPKT0_S6_PKT1_S9_PKT2_S9_S9_PS4_S7_ii,@"STO_CUDA_ENTRY STV_DEFAULT"
_ZN2at6native46batch_norm_backward_elemt_channels_last_kernelILi4EN3c104HalfEfS3_EEvPKT0_S6_PKT1_S9_PKT2_S9_S9_PS4_S7_ii:
.text._ZN2at6native46batch_norm_backward_elemt_channels_last_kernelILi4EN3c104HalfEfS3_EEvPKT0_S6_PKT1_S9_PKT2_S9_S9_PS4_S7_ii:
        /* <DEDUP_REMOVED lines=76> */
[----:B------:R-:W-:Y:S01]  /*04c0*/  LOP3.LUT R2, R2, 0x1, RZ, 0xc0, !PT ;  /* 0x0000000102027812 */ /* 0x000fe200078ec0ff */
[----:B--2---:R-:W-:Y:S01]  /*04d0*/  @P0 HADD2.F32 R21, -RZ, R12.H0_H0 ;  /* 0x2000000cff150230 */ /* 0x004fe20000004100 */
[----:B------:R-:W-:-:S04]  /*04e0*/  ISETP.NE.AND P0, PT, R9, RZ, PT ;  /* 0x000000ff0900720c */ /* 0x000fc80003f05270 */
[----:B------:R-:W-:-:S09]  /*04f0*/  FMUL.FTZ R4, R4, R21 ;  /* 0x0000001504047220 */ /* 0x000fd20000410000 */
        /* <DEDUP_REMOVED lines=25> */
.L_x_27932:
        /* <DEDUP_REMOVED lines=21> */
[----:B0-----:R-:W-:-:S04]  /*07e0*/  @!P3 IMAD.WIDE R18, R26, 0x2, R18 ;  /* 0x000000021a12b825 */ /* 0x001fc800078e0212 */
[----:B---3--:R-:W-:-:S05]  /*07f0*/  @!P2 HADD2.F32 R15, -RZ, R15.H0_H0 ;  /* 0x2000000fff0fa230 */ /* 0x008fca0000004100 */
[----:B--2--5:R-:W-:Y:S02]  /*0800*/  @!P2 FFMA.FTZ R15, -R5, R27, R15 ;  /* 0x0000001b050fa223 */ /* 0x024fe4000001010f */
[----:B------:R-:W0:Y:S01]  /*0810*/  @!P3 LDC R27, c[0x0][0x250] ;  /* 0x00009400ff1bbb82 */ /* 0x000e220000000800 */
[----:B----4-:R-:W-:-:S05]  /*0820*/  @!P3 HADD2.F32 R17, -RZ, R17.H0_H0 ;  /* 0x20000011ff11b230 */ /* 0x010fca0000004100 */
[----:B0-----:R-:W-:Y:S02]  /*0830*/  @!P3 FFMA.FTZ R17, -R5, R27, R17 ;  /* 0x0000001b0511b223 */ /* 0x001fe40000010111 */
[----:B------:R-:W0:Y:S01]  /*0840*/  @!P0 LDC R27, c[0x0][0x250] ;  /* 0x00009400ff1b8b82 */ /* 0x000e220000000800 */
[----:B------:R-:W-:Y:S02]  /*0850*/  @!P2 HADD2.F32 R23, -RZ, R23.H0_H0 ;  /* 0x20000017ff17a230 */ /* 0x000fe40000004100 */
[----:B------:R-:W-:-:S03]  /*0860*/  @!P3 HADD2.F32 R25, -RZ, R25.H0_H0 ;  /* 0x20000019ff19b230 */ /* 0x000fc60000004100 */
[C---:B------:R-:W-:Y:S02]  /*0870*/  @!P2 FADD.FTZ R23, -R6.reuse, R23 ;  /* 0x000000170617a221 */ /* 0x040fe40000010100 */
[----:B------:R-:W-:Y:S02]  /*0880*/  @!P3 FADD.FTZ R20, -R6, R25 ;  /* 0x000000190614b221 */ /* 0x000fe40000010100 */
[C---:B------:R-:W-:Y:S02]  /*0890*/  @!P2 FFMA.FTZ R15, -R7.reuse, R23, R15 ;  /* 0x00000017070fa223 */ /* 0x040fe4000001010f */
[----:B------:R-:W-:Y:S02]  /*08a0*/  @!P3 FFMA.FTZ R23, -R7, R20, R17 ;  /* 0x000000140717b223 */ /* 0x000fe40000010111 */
[----:B------:R-:W1:Y:S01]  /*08b0*/  @!P2 LDC.64 R20, c[0x0][0x248] ;  /* 0x00009200ff14ab82 */ /* 0x000e620000000a00 */
[C---:B------:R-:W-:Y:S01]  /*08c0*/  @!P2 FMUL.FTZ R17, R4.reuse, R15 ;  /* 0x0000000f0411a220 */ /* 0x040fe20000410000 */
[----:B------:R-:W-:-:S04]  /*08d0*/  @!P3 FMUL.FTZ R15, R4, R23 ;  /* 0x00000017040fb220 */ /* 0x000fc80000410000 */
[----:B------:R-:W-:Y:S02]  /*08e0*/  @!P2 F2FP.F16.F32.PACK_AB R17, RZ, R17 ;  /* 0x00000011ff11a23e */ /* 0x000fe400000000ff */
[----:B------:R-:W-:Y:S02]  /*08f0*/  @!P3 F2FP.F16.F32.PACK_AB R15, RZ, R15 ;  /* 0x0000000fff0fb23e */ /* 0x000fe400000000ff */
        /* <DEDUP_REMOVED lines=22> */
[----:B-1----:R-:W-:-:S04]  /*0a60*/  @!P1 IMAD.WIDE R18, R22, 0x2, R18 ;  /* 0x0000000216129825 */ /* 0x002fc800078e0212 */
[----:B---3--:R-:W-:-:S05]  /*0a70*/  @!P0 HADD2.F32 R15, -RZ, R15.H0_H0 ;  /* 0x2000000fff0f8230 */ /* 0x008fca0000004100 */
[----:B0-----:R-:W-:Y:S02]  /*0a80*/  @!P0 FFMA.FTZ R15, -R5, R27, R15 ;  /* 0x0000001b050f8223 */ /* 0x001fe4000001010f */
[----:B------:R-:W0:Y:S01]  /*0a90*/  @!P1 LDC R27, c[0x0][0x250] ;  /* 0x00009400ff1b9b82 */ /* 0x000e220000000800 */
[----:B----4-:R-:W-:-:S05]  /*0aa0*/  @!P1 HADD2.F32 R17, -RZ, R17.H0_H0 ;  /* 0x20000011ff119230 */ /* 0x010fca0000004100 */
[----:B0-----:R-:W-:Y:S02]  /*0ab0*/  @!P1 FFMA.FTZ R17, -R5, R27, R17 ;  /* 0x0000001b05119223 */ /* 0x001fe40000010111 */
[----:B------:R-:W0:Y:S01]  /*0ac0*/  @!P2 LDC R27, c[0x0][0x250] ;  /* 0x00009400ff1bab82 */ /* 0x000e220000000800 */
[----:B------:R-:W-:Y:S02]  /*0ad0*/  @!P0 HADD2.F32 R23, -RZ, R23.H0_H0 ;  /* 0x20000017ff178230 */ /* 0x000fe40000004100 */
[----:B--2---:R-:W-:-:S03]  /*0ae0*/  @!P1 HADD2.F32 R25, -RZ, R25.H0_H0 ;  /* 0x20000019ff199230 */ /* 0x004fc60000004100 */
        /* <DEDUP_REMOVED lines=70> */
[C---:B------:R-:W-:Y:S02]  /*0f50*/  LEA R26, R3.reuse, R26, 0x3 ;  /* 0x0000001a031a7211 */ /* 0x040fe400078e18ff */
[C---:B------:R-:W-:Y:S02]  /*0f60*/  LEA R24, R3.reuse, R24, 0x3 ;  /* 0x0000001803187211 */ /* 0x040fe400078e18ff */
[----:B------:R-:W-:-:S02]  /*0f70*/  LEA R22, R3, R22, 0x3 ;  /* 0x0000001603167211 */ /* 0x000fc400078e18ff */
[C---:B------:R-:W-:Y:S02]  /*0f80*/  LEA R10, R3.reuse, R10, 0x3 ;  /* 0x0000000a030a7211 */ /* 0x040fe400078e18ff */
[C---:B------:R-:W-:Y:S02]  /*0f90*/  LEA R16, R3.reuse, R16, 0x3 ;  /* 0x0000001003107211 */ /* 0x040fe400078e18ff */
[----:B------:R-:W-:Y:S01]  /*0fa0*/  LEA R12, R3, R12, 0x3 ;  /* 0x0000000c030c7211 */ /* 0x000fe200078e18ff */
[----:B---3--:R-:W-:-:S05]  /*0fb0*/  @!P0 HADD2.F32 R15, -RZ, R15.H0_H0 ;  /* 0x2000000fff0f8230 */ /* 0x008fca0000004100 */
[----:B0-----:R-:W-:Y:S02]  /*0fc0*/  @!P0 FFMA.FTZ R15, -R5, R27, R15 ;  /* 0x0000001b050f8223 */ /* 0x001fe4000001010f */
[----:B------:R-:W0:Y:S01]  /*0fd0*/  @!P1 LDC R27, c[0x0][0x250] ;  /* 0x00009400ff1b9b82 */ /* 0x000e220000000800 */
[----:B----4-:R-:W-:-:S05]  /*0fe0*/  @!P1 HADD2.F32 R17, -RZ, R17.H0_H0 ;  /* 0x20000011ff119230 */ /* 0x010fca0000004100 */
[----:B0-----:R-:W-:Y:S01]  /*0ff0*/  @!P1 FFMA.FTZ R17, -R5, R27, R17 ;  /* 0x0000001b05119223 */ /* 0x001fe20000010111 */
[----:B------:R-:W-:-:S05]  /*1000*/  @!P1 HADD2.F32 R25, -RZ, R25.H0_H0 ;  /* 0x20000019ff199230 */ /* 0x000fca0000004100 */
[----:B-1----:R-:W-:Y:S01]  /*1010*/  @!P1 FADD.FTZ R20, -R6, R25 ;  /* 0x0000001906149221 */ /* 0x002fe20000010100 */
[----:B------:R-:W-:-:S03]  /*1020*/  @!P0 HADD2.F32 R23, -RZ, R23.H0_H0 ;  /* 0x20000017ff178230 */ /* 0x000fc60000004100 */
[----:B------:R-:W-:Y:S02]  /*1030*/  @!P1 FFMA.FTZ R17, -R7, R20, R17 ;  /* 0x0000001407119223 */ /* 0x000fe40000010111 */
[----:B------:R-:W0:Y:S01]  /*1040*/  @!P0 LDC.64 R20, c[0x0][0x248] ;  /* 0x00009200ff148b82 */ /* 0x000e220000000a00 */
[----:B------:R-:W-:-:S04]  /*1050*/  @!P0 FADD.FTZ R23, -R6, R23 ;  /* 0x0000001706178221 */ /* 0x000fc80000010100 */
[----:B------:R-:W-:-:S04]  /*1060*/  @!P0 FFMA.FTZ R15, -R7, R23, R15 ;  /* 0x00000017070f8223 */ /* 0x000fc8000001010f */
[C---:B------:R-:W-:Y:S01]  /*1070*/  @!P0 FMUL.FTZ R15, R4.reuse, R15 ;  /* 0x0000000f040f8220 */ /* 0x040fe20000410000 */
[----:B------:R-:W-:-:S04]  /*1080*/  @!P1 FMUL.FTZ R17, R4, R17 ;  /* 0x0000001104119220 */ /* 0x000fc80000410000 */
[----:B------:R-:W-:Y:S02]  /*1090*/  @!P0 F2FP.F16.F32.PACK_AB R15, RZ, R15 ;  /* 0x0000000fff0f823e */ /* 0x000fe400000000ff */
[----:B------:R-:W-:Y:S02]  /*10a0*/  @!P1 F2FP.F16.F32.PACK_AB R17, RZ, R17 ;  /* 0x00000011ff11923e */ /* 0x000fe400000000ff */
        /* <DEDUP_REMOVED lines=9> */
.L_x_27931:
        /* <DEDUP_REMOVED lines=33> */
[----:B0-----:R-:W-:-:S04]  /*1350*/  @!P1 IMAD.WIDE R26, R23, 0x2, R26 ;  /* 0x00000002171a9825 */ /* 0x001fc800078e021a */
[----:B----4-:R-:W-:Y:S02]  /*1360*/  @!P0 HADD2.F32 R22, -RZ, R18.H0_H0 ;  /* 0x20000012ff168230 */ /* 0x010fe40000004100 */
[----:B------:R-:W0:Y:S01]  /*1370*/  @!P0 LDC.64 R18, c[0x0][0x248] ;  /* 0x00009200ff128b82 */ /* 0x000e220000000a00 */
[----:B------:R-:W-:Y:S02]  /*1380*/  @!P0 HADD2.F32 R21, -RZ, R20.H0_H0 ;  /* 0x20000014ff158230 */ /* 0x000fe40000004100 */
[----:B--2---:R-:W-:-:S05]  /*1390*/  @!P1 HADD2.F32 R20, -RZ, R10.H0_H0 ;  /* 0x2000000aff149230 */ /* 0x004fca0000004100 */
[----:B------:R-:W2:Y:S01]  /*13a0*/  @!P2 LDC.64 R10, c[0x0][0x248] ;  /* 0x00009200ff0aab82 */ /* 0x000ea20000000a00 */
[C---:B---3-5:R-:W-:Y:S01]  /*13b0*/  @!P0 FFMA.FTZ R22, -R5.reuse, R29, R22 ;  /* 0x0000001d05168223 */ /* 0x068fe20000010116 */
[----:B------:R-:W-:Y:S02]  /*13c0*/  @!P1 HADD2.F32 R13, -RZ, R14.H0_H0 ;  /* 0x2000000eff0d9230 */ /* 0x000fe40000004100 */
[C---:B------:R-:W-:Y:S01]  /*13d0*/  @!P0 FADD.FTZ R21, -R6.reuse, R21 ;  /* 0x0000001506158221 */ /* 0x040fe20000010100 */
[C---:B------:R-:W-:Y:S01]  /*13e0*/  @!P1 FFMA.FTZ R20, -R5.reuse, R24, R20 ;  /* 0x0000001805149223 */ /* 0x040fe20000010114 */
[----:B------:R-:W-:Y:S02]  /*13f0*/  @!P2 HADD2.F32 R15, -RZ, R16.H0_H0 ;  /* 0x20000010ff0fa230 */ /* 0x000fe40000004100 */
[----:B------:R-:W-:Y:S01]  /*1400*/  @!P1 FADD.FTZ R13, -R6, R13 ;  /* 0x0000000d060d9221 */ /* 0x000fe20000010100 */
[----:B------:R-:W-:Y:S02]  /*1410*/  @!P2 HADD2.F32 R17, -RZ, R12.H0_H0 ;  /* 0x2000000cff11a230 */ /* 0x000fe40000004100 */
        /* <DEDUP_REMOVED lines=9> */
[----:B------:R-:W-:Y:S02]  /*14b0*/  @!P0 F2FP.F16.F32.PACK_AB R21, RZ, R21 ;  /* 0x00000015ff15823e */ /* 0x000fe400000000ff */
[----:B------:R-:W-:Y:S01]  /*14c0*/  @!P1 F2FP.F16.F32.PACK_AB R13, RZ, R13 ;  /* 0x0000000dff0d923e */ /* 0x000fe200000000ff */
[----:B--2---:R-:W-:Y:S01]  /*14d0*/  @!P2 IMAD.WIDE R10, R25, 0x2, R10 ;  /* 0x00000002190aa825 */ /* 0x004fe200078e020a */
[----:B------:R-:W-:Y:S01]  /*14e0*/  @!P2 F2FP.F16.F32.PACK_AB R17, RZ, R17 ;  /* 0x00000011ff11a23e */ /* 0x000fe200000000ff */
        /* <DEDUP_REMOVED lines=13> */
[----:B--2---:R-:W-:-:S04]  /*15c0*/  IMAD.WIDE R2, R25, 0x2, R2 ;  /* 0x0000000219027825 */ /* 0x004fc800078e0202 */
[----:B---3--:R-:W-:Y:S02]  /*15d0*/  HADD2.F32 R0, -RZ, R8.H0_H0 ;  /* 0x20000008ff007230 */ /* 0x008fe40000004100 */
[----:B----4-:R-:W-:-:S03]  /*15e0*/  HADD2.F32 R13, -RZ, R10.H0_H0 ;  /* 0x2000000aff0d7230 */ /* 0x010fc60000004100 */
[----:B------:R-:W-:Y:S02]  /*15f0*/  FFMA.FTZ R0, -R5, UR4, R0 ;  /* 0x0000000405007c23 */ /* 0x000fe40008010100 */
[----:B------:R-:W-:-:S04]  /*1600*/  FADD.FTZ R13, -R6, R13 ;  /* 0x0000000d060d7221 */ /* 0x000fc80000010100 */
[----:B------:R-:W-:-:S04]  /*1610*/  FFMA.FTZ R13, -R7, R13, R0 ;  /* 0x0000000d070d7223 */ /* 0x000fc80000010100 */
[----:B------:R-:W-:-:S05]  /*1620*/  FMUL.FTZ R13, R4, R13 ;  /* 0x0000000d040d7220 */ /* 0x000fca0000410000 */
[----:B------:R-:W-:-:S05]  /*1630*/  F2FP.F16.F32.PACK_AB R13, RZ, R13 ;  /* 0x0000000dff0d723e */ /* 0x000fca00000000ff */
[----:B------:R-:W-:Y:S01]  /*1640*/  STG.E.U16 desc[UR12][R2.64], R13 ;  /* 0x0000000d02007986 */ /* 0x000fe2000c10150c */
[----:B------:R-:W-:Y:S05]  /*1650*/  EXIT ;  /* 0x000000000000794d */ /* 0x000fea0003800000 */
.L_x_27933:
        /* <DEDUP_REMOVED lines=10> */
.L_x_28488:


//--------------------- .text._ZN2at6native46batch_norm_backward_elemt_channels_last_kernelILi4EN3c104HalfEffEEvPKT0_S6_PKT1_S9_PKT2_S9_S9_PS4_S7_ii --------------------------
	.section	.text._ZN2at6native46batch_norm_backward_elemt_channels_last_kernelILi4EN3c104HalfEffEEvPKT0_S6_PKT1_S9_PKT2_S9_S9_PS4_S7_ii,"ax",@progbits
	.align	128
        .global         _ZN2at6native46batch_norm_backward_elemt_channels_last_kernelILi4EN3c104HalfEffEEvPKT0_S6_PKT1_S9_PKT2_S9_S9_PS4_S7_ii
        .type           _ZN2at6native46batch_norm_backward_elemt_channels_last_kernelILi4EN3c104HalfEffEEvPKT0_S6_PKT1_S9_PKT2_S9_S9_PS4_S7_ii,@function
        .size           _ZN2at6native46batch_norm_backward_elemt_channels_last_kernelILi4EN3c104HalfEffEEvPKT0_S6_PKT1_S9_PKT2_S9_S9_PS4_S7_ii,(.L_x_28489 - _ZN2at6native46batch_norm_backward_elemt_channels_last_kernelILi4EN3c104HalfEffEEvPKT0_S6_PKT1_S9_PKT2_S9_S9_PS4_S7_ii)
        .other          _ZN2at6native46batch_norm_backward_elemt_channels_last_kernelILi4EN3c104HalfEffEEvPKT0_S6_PKT1_S9_PKT2_S9_S9_PS4_S7_ii,@"STO_CUDA_ENTRY STV_DEFAULT"
_ZN2at6native46batch_norm_backward_elemt_channels_last_kernelILi4EN3c104HalfEffEEvPKT0_S6_PKT1_S9_PKT2_S9_S9_PS4_S7_ii:
.text._ZN2at6native46batch_norm_backward_elemt_channels_last_kernelILi4EN3c104HalfEffEEvPKT0_S6_PKT1_S9_PKT2_S9_S9_PS4_S7_ii:
        /* <DEDUP_REMOVED lines=104> */
.L_x_27935:
        /* <DEDUP_REMOVED lines=171> */
.L_x_27934:
        /* <DEDUP_REMOVED lines=82> */
.L_x_27936:
        /* <DEDUP_REMOVED lines=11> */
.L_x_28489:


//--------------------- .text._ZN2at6native46batch_norm_backward_elemt_channels_last_kernelILi4EfffEEvPKT0_S4_PKT1_S7_PKT2_S7_S7_PS2_S5_ii --------------------------
	.section	.text._ZN2at6native46batch_norm_backward_elemt_channels_last_kernelILi4EfffEEvPKT0_S4_PKT1_S7_PKT2_S7_S7_PS2_S5_ii,"ax",@progbits
	.align	128
        .global         _ZN2at6native46batch_norm_backward_elemt_channels_last_kernelILi4EfffEEvPKT0_S4_PKT1_S7_PKT2_S7_S7_PS2_S5_ii
        .type           _ZN2at6native46batch_norm_backward_elemt_channels_last_kernelILi4EfffEEvPKT0_S4_PKT1_S7_PKT2_S7_S7_PS2_S5_ii,@function
        .size           _ZN2at6native46batch_norm_backward_elemt_channels_last_kernelILi4EfffEEvPKT0_S4_PKT1_S7_PKT2_S7_S7_PS2_S5_ii,(.L_x_28490 - _ZN2at6native46batch_norm_backward_elemt_channels_last_kernelILi4EfffEEvPKT0_S4_PKT1_S7_PKT2_S7_S7_PS2_S5_ii)
        .other          _ZN2at6native46batch_norm_backward_elemt_channels_last_kernelILi4EfffEEvPKT0_S4_PKT1_S7_PKT2_S7_S7_PS2_S5_ii,@"STO_CUDA_ENTRY STV_DEFAULT"
_ZN2at6native46batch_norm_backward_elemt_channels_last_kernelILi4EfffEEvPKT0_S4_PKT1_S7_PKT2_S7_S7_PS2_S5_ii:
.text._ZN2at6native46batch_norm_backward_elemt_channels_last_kernelILi4EfffEEvPKT0_S4_PKT1_S7_PKT2_S7_S7_PS2_S5_ii:
        /* <DEDUP_REMOVED lines=104> */
.L_x_27938:
[C---:B------:R-:W-:Y:S02]  /*0680*/  IADD3 R13, R11.reuse, R8, RZ ;  /* 0x000000080b0d7210 */ /* 0x040fe40007ffe0ff */
[-C--:B0-----:R-:W-:Y:S02]  /*0690*/  ISETP.GE.AND P2, PT, R11, R28.reuse, PT ;  /* 0x0000001c0b00720c */ /* 0x081fe40003f46270 */
[----:B------:R-:W-:-:S11]  /*06a0*/  ISETP.GE.AND P3, PT, R13, R28, PT ;  /* 0x0000001c0d00720c */ /* 0x000fd60003f66270 */
[----:B------:R-:W0:Y:S08]  /*06b0*/  @!P2 LDC.64 R20, c[0x0][0x210] ;  /* 0x00008400ff14ab82 */ /* 0x000e300000000a00 */
[----:B------:R-:W1:Y:S08]  /*06c0*/  @!P3 LDC.64 R18, c[0x0][0x210] ;  /* 0x00008400ff12bb82 */ /* 0x000e700000000a00 */
[----:B------:R-:W2:Y:S01]  /*06d0*/  @!P2 LDC R27, c[0x0][0x250] ;  /* 0x00009400ff1bab82 */ /* 0x000ea20000000800 */
[----:B0-----:R-:W-:-:S05]  /*06e0*/  @!P2 IMAD.WIDE R20, R0, 0x4, R20 ;  /* 0x000000040014a825 */ /* 0x001fca00078e0214 */
[----:B------:R0:W2:Y:S01]  /*06f0*/  @!P2 LDG.E.CONSTANT R17, desc[UR12][R20.64] ;  /* 0x0000000c1411a981 */ /* 0x0000a2000c1e9900 */
[----:B-1----:R-:W-:-:S05]  /*0700*/  @!P3 IMAD.WIDE R18, R26, 0x4, R18 ;  /* 0x000000041a12b825 */ /* 0x002fca00078e0212 */
[----:B------:R1:W3:Y:S01]  /*0710*/  @!P3 LDG.E.CONSTANT R15, desc[UR12][R18.64] ;  /* 0x0000000c120fb981 */ /* 0x0002e2000c1e9900 */
[----:B0-----:R-:W0:Y:S08]  /*0720*/  @!P2 LDC.64 R20, c[0x0][0x218] ;  /* 0x00008600ff14ab82 */ /* 0x001e300000000a00 */
[----:B-1----:R-:W1:Y:S01]  /*0730*/  @!P3 LDC.64 R18, c[0x0][0x218] ;  /* 0x00008600ff12bb82 */ /* 0x002e620000000a00 */
[----:B0-----:R-:W-:-:S05]  /*0740*/  @!P2 IMAD.WIDE R20, R0, 0x4, R20 ;  /* 0x000000040014a825 */ /* 0x001fca00078e0214 */
[----:B------:R0:W4:Y:S01]  /*0750*/  @!P2 LDG.E.CONSTANT R23, desc[UR12][R20.64] ;  /* 0x0000000c1417a981 */ /* 0x000122000c1e9900 */
[----:B-1----:R-:W-:-:S05]  /*0760*/  @!P3 IMAD.WIDE R18, R26, 0x4, R18 ;  /* 0x000000041a12b825 */ /* 0x002fca00078e0212 */
[----:B------:R1:W4:Y:S01]  /*0770*/  @!P3 LDG.E.CONSTANT R25, desc[UR12][R18.64] ;  /* 0x0000000c1219b981 */ /* 0x000322000c1e9900 */
[----:B0-----:R-:W0:Y:S08]  /*0780*/  @!P2 LDC.64 R20, c[0x0][0x248] ;  /* 0x00009200ff14ab82 */ /* 0x001e300000000a00 */
[----:B-1----:R-:W1:Y:S01]  /*0790*/  @!P3 LDC.64 R18, c[0x0][0x248] ;  /* 0x00009200ff12bb82 */ /* 0x002e620000000a00 */
[----:B------:R-:W-:-:S04]  /*07a0*/  IADD3 R13, R13, R8, RZ ;  /* 0x000000080d0d7210 */ /* 0x000fc80007ffe0ff */
[C---:B------:R-:W-:Y:S02]  /*07b0*/  ISETP.GE.AND P0, PT, R13.reuse, R28, PT ;  /* 0x0000001c0d00720c */ /* 0x040fe40003f06270 */
[----:B------:R-:W-:-:S04]  /*07c0*/  IADD3 R13, R13, R8, RZ ;  /* 0x000000080d0d7210 */ /* 0x000fc80007ffe0ff */
[----:B------:R-:W-:Y:S01]  /*07d0*/  ISETP.GE.AND P1, PT, R13, R28, PT ;  /* 0x0000001c0d00720c */ /* 0x000fe20003f26270 */
[----:B0-----:R-:W-:-:S04]  /*07e0*/  @!P2 IMAD.WIDE R20, R0, 0x4, R20 ;  /* 0x000000040014a825 */ /* 0x001fc800078e0214 */
[----:B-1----:R-:W-:-:S04]  /*07f0*/  @!P3 IMAD.WIDE R18, R26, 0x4, R18 ;  /* 0x000000041a12b825 */ /* 0x002fc800078e0212 */
[C---:B--2--5:R-:W-:Y:S02]  /*0800*/  @!P2 FFMA.FTZ R17, -R5.reuse, R27, R17 ;  /* 0x0000001b0511a223 */ /* 0x064fe40000010111 */
[----:B------:R-:W3:Y:S02]  /*0810*/  @!P3 LDC R27, c[0x0][0x250] ;  /* 0x00009400ff1bbb82 */ /* 0x000ee40000000800 */
[----:B---3--:R-:W-:-:S06]  /*0820*/  @!P3 FFMA.FTZ R15, -R5, R27, R15 ;  /* 0x0000001b050fb223 */ /* 0x008fcc000001010f */
[----:B------:R-:W0:Y:S01]  /*0830*/  @!P0 LDC R27, c[0x0][0x250] ;  /* 0x00009400ff1b8b82 */ /* 0x000e220000000800 */
[----:B----4-:R-:W-:-:S04]  /*0840*/  @!P2 FADD.FTZ R23, -R6, R23 ;  /* 0x000000170617a221 */ /* 0x010fc80000010100 */
[----:B------:R-:W-:Y:S01]  /*0850*/  @!P2 FFMA.FTZ R17, -R7, R23, R17 ;  /* 0x000000170711a223 */ /* 0x000fe20000010111 */
[----:B------:R-:W-:-:S03]  /*0860*/  @!P3 FADD.FTZ R25, -R6, R25 ;  /* 0x000000190619b221 */ /* 0x000fc60000010100 */
[----:B------:R-:W-:Y:S01]  /*0870*/  @!P2 FMUL.FTZ R23, R4, R17 ;  /* 0x000000110417a220 */ /* 0x000fe20000410000 */
[----:B------:R-:W-:-:S04]  /*0880*/  @!P3 FFMA.FTZ R15, -R7, R25, R15 ;  /* 0x00000019070fb223 */ /* 0x000fc8000001010f */
[----:B------:R-:W-:Y:S01]  /*0890*/  @!P3 FMUL.FTZ R25, R4, R15 ;  /* 0x0000000f0419b220 */ /* 0x000fe20000410000 */
[----:B------:R1:W-:Y:S04]  /*08a0*/  @!P2 STG.E desc[UR12][R20.64], R23 ;  /* 0x000000171400a986 */ /* 0x0003e8000c10190c */
[----:B------:R2:W-:Y:S01]  /*08b0*/  @!P3 STG.E desc[UR12][R18.64], R25 ;  /* 0x000000191200b986 */ /* 0x0005e2000c10190c */
[----:B-1----:R-:W1:Y:S08]  /*08c0*/  @!P0 LDC.64 R20, c[0x0][0x210] ;  /* 0x00008400ff148b82 */ /* 0x002e700000000a00 */
[----:B--2---:R-:W2:Y:S01]  /*08d0*/  @!P1 LDC.64 R18, c[0x0][0x210] ;  /* 0x00008400ff129b82 */ /* 0x004ea20000000a00 */
[----:B-1----:R-:W-:-:S05]  /*08e0*/  @!P0 IMAD.WIDE R20, R24, 0x4, R20 ;  /* 0x0000000418148825 */ /* 0x002fca00078e0214 */
[----:B------:R1:W0:Y:S01]  /*08f0*/  @!P0 LDG.E.CONSTANT R17, desc[UR12][R20.64] ;  /* 0x0000000c14118981 */ /* 0x000222000c1e9900 */
[----:B--2---:R-:W-:-:S05]  /*0900*/  @!P1 IMAD.WIDE R18, R22, 0x4, R18 ;  /* 0x0000000416129825 */ /* 0x004fca00078e0212 */
[----:B------:R2:W3:Y:S01]  /*0910*/  @!P1 LDG.E.CONSTANT R15, desc[UR12][R18.64] ;  /* 0x0000000c120f9981 */ /* 0x0004e2000c1e9900 */
[----:B-1----:R-:W1:Y:S08]  /*0920*/  @!P0 LDC.64 R20, c[0x0][0x218] ;  /* 0x00008600ff148b82 */ /* 0x002e700000000a00 */
[----:B--2---:R-:W2:Y:S01]  /*0930*/  @!P1 LDC.64 R18, c[0x0][0x218] ;  /* 0x00008600ff129b82 */ /* 0x004ea20000000a00 */
[----:B-1----:R-:W-:-:S05]  /*0940*/  @!P0 IMAD.WIDE R20, R24, 0x4, R20 ;  /* 0x0000000418148825 */ /* 0x002fca00078e0214 */
[----:B------:R1:W4:Y:S01]  /*0950*/  @!P0 LDG.E.CONSTANT R23, desc[UR12][R20.64] ;  /* 0x0000000c14178981 */ /* 0x000322000c1e9900 */
[----:B--2---:R-:W-:-:S05]  /*0960*/  @!P1 IMAD.WIDE R18, R22, 0x4, R18 ;  /* 0x0000000416129825 */ /* 0x004fca00078e0212 */
[----:B------:R2:W4:Y:S01]  /*0970*/  @!P1 LDG.E.CONSTANT R25, desc[UR12][R18.64] ;  /* 0x0000000c12199981 */ /* 0x000522000c1e9900 */
[----:B-1----:R-:W1:Y:S08]  /*0980*/  @!P0 LDC.64 R20, c[0x0][0x248] ;  /* 0x00009200ff148b82 */ /* 0x002e700000000a00 */
[----:B--2---:R-:W2:Y:S01]  /*0990*/  @!P1 LDC.64 R18, c[0x0][0x248] ;  /* 0x00009200ff129b82 */ /* 0x004ea20000000a00 */
[----:B------:R-:W-:-:S04]  /*09a0*/  IADD3 R13, R13, R8, RZ ;  /* 0x000000080d0d7210 */ /* 0x000fc80007ffe0ff */
[C---:B------:R-:W-:Y:S02]  /*09b0*/  ISETP.GE.AND P2, PT, R13.reuse, R28, PT ;  /* 0x0000001c0d00720c */ /* 0x040fe40003f46270 */
[----:B------:R-:W-:-:S04]  /*09c0*/  IADD3 R13, R13, R8, RZ ;  /* 0x000000080d0d7210 */ /* 0x000fc80007ffe0ff */
[----:B------:R-:W-:Y:S01]  /*09d0*/  ISETP.GE.AND P3, PT, R13, R28, PT ;  /* 0x0000001c0d00720c */ /* 0x000fe20003f66270 */
[----:B-1----:R-:W-:-:S04]  /*09e0*/  @!P0 IMAD.WIDE R20, R24, 0x4, R20 ;  /* 0x0000000418148825 */ /* 0x002fc800078e0214 */
[----:B--2---:R-:W-:-:S04]  /*09f0*/  @!P1 IMAD.WIDE R18, R22, 0x4, R18 ;  /* 0x0000000416129825 */ /* 0x004fc800078e0212 */
[C---:B0-----:R-:W-:Y:S02]  /*0a00*/  @!P0 FFMA.FTZ R17, -R5.reuse, R27, R17 ;  /* 0x0000001b05118223 */ /* 0x041fe40000010111 */
        /* <DEDUP_REMOVED lines=33> */
[----:B---3--:R-:W-:Y:S01]  /*0c20*/  @!P3 FFMA.FTZ R15, -R5, R27, R15 ;  /* 0x0000001b050fb223 */ /* 0x008fe2000001010f */
        /* <DEDUP_REMOVED lines=8> */
[----:B0-----:R-:W0:Y:S08]  /*0cb0*/  @!P0 LDC.64 R20, c[0x0][0x210] ;  /* 0x00008400ff148b82 */ /* 0x001e300000000a00 */
[----:B-1----:R-:W1:Y:S08]  /*0cc0*/  @!P1 LDC.64 R18, c[0x0][0x210] ;  /* 0x00008400ff129b82 */ /* 0x002e700000000a00 */
        /* <DEDUP_REMOVED lines=13> */
[----:B------:R-:W-:Y:S01]  /*0da0*/  IADD3 R9, R9, 0x2, RZ ;  /* 0x0000000209097810 */ /* 0x000fe20007ffe0ff */
[----:B0-----:R-:W-:-:S04]  /*0db0*/  @!P0 IMAD.WIDE R20, R14, 0x4, R20 ;  /* 0x000000040e148825 */ /* 0x001fc800078e0214 */
[----:B-1----:R-:W-:Y:S01]  /*0dc0*/  @!P1 IMAD.WIDE R18, R12, 0x4, R18 ;  /* 0x000000040c129825 */ /* 0x002fe200078e0212 */
[C---:B------:R-:W-:Y:S02]  /*0dd0*/  LEA R0, R3.reuse, R0, 0x3 ;  /* 0x0000000003007211 */ /* 0x040fe400078e18ff */
[C---:B------:R-:W-:Y:S02]  /*0de0*/  LEA R26, R3.reuse, R26, 0x3 ;  /* 0x0000001a031a7211 */ /* 0x040fe400078e18ff */
[C---:B------:R-:W-:Y:S02]  /*0df0*/  LEA R24, R3.reuse, R24, 0x3 ;  /* 0x0000001803187211 */ /* 0x040fe400078e18ff */
[C---:B------:R-:W-:Y:S02]  /*0e00*/  LEA R22, R3.reuse, R22, 0x3 ;  /* 0x0000001603167211 */ /* 0x040fe400078e18ff */
[C---:B------:R-:W-:Y:S02]  /*0e10*/  LEA R10, R3.reuse, R10, 0x3 ;  /* 0x0000000a030a7211 */ /* 0x040fe400078e18ff */
[----:B------:R-:W-:-:S02]  /*0e20*/  LEA R16, R3, R16, 0x3 ;  /* 0x0000001003107211 */ /* 0x000fc400078e18ff */
[C---:B------:R-:W-:Y:S02]  /*0e30*/  LEA R14, R3.reuse, R14, 0x3 ;  /* 0x0000000e030e7211 */ /* 0x040fe400078e18ff */
[----:B------:R-:W-:Y:S01]  /*0e40*/  LEA R12, R3, R12, 0x3 ;  /* 0x0000000c030c7211 */ /* 0x000fe200078e18ff */
[C---:B--2---:R-:W-:Y:S02]  /*0e50*/  @!P0 FFMA.FTZ R17, -R5.reuse, R25, R17 ;  /* 0x0000001905118223 */ /* 0x044fe40000010111 */
        /* <DEDUP_REMOVED lines=10> */
[----:B------:R-:W-:Y:S02]  /*0f00*/  ISETP.NE.AND P0, PT, R9, RZ, PT ;  /* 0x000000ff0900720c */ /* 0x000fe40003f05270 */
[----:B------:R-:W-:Y:S02]  /*0f10*/  LEA R23, R8, R11, 0x3 ;  /* 0x0000000b08177211 */ /* 0x000fe400078e18ff */
[----:B------:R-:W-:-:S09]  /*0f20*/  IADD3 R11, R13, R8, RZ ;  /* 0x000000080d0b7210 */ /* 0x000fd20007ffe0ff */
[----:B-1----:R-:W-:Y:S05]  /*0f30*/  @P0 BRA `(.L_x_27938) ;  /* 0xfffffff400d00947 */ /* 0x002fea000383ffff */
[----:B------:R-:W-:-:S07]  /*0f40*/  MOV R15, R23 ;  /* 0x00000017000f7202 */ /* 0x000fce0000000f00 */
.L_x_27937:
[----:B------:R-:W-:-:S13]  /*0f50*/  ISETP.NE.AND P0, PT, R2, RZ, PT ;  /* 0x000000ff0200720c */ /* 0x000fda0003f05270 */
[----:B------:R-:W-:Y:S05]  /*0f60*/  @!P0 EXIT ;  /* 0x000000000000894d */ /* 0x000fea0003800000 */
[C---:B------:R-:W-:Y:S02]  /*0f70*/  ISETP.GE.AND P0, PT, R15.reuse, R28, PT ;  /* 0x0000001c0f00720c */ /* 0x040fe40003f06270 */
[-C--:B------:R-:W-:Y:S02]  /*0f80*/  IADD3 R15, R15, R8.reuse, RZ ;  /* 0x000000080f0f7210 */ /* 0x080fe40007ffe0ff */
[----:B------:R-:W-:Y:S02]  /*0f90*/  IADD3 R25, R0, R3, RZ ;  /* 0x0000000300197210 */ /* 0x000fe40007ffe0ff */
[C---:B------:R-:W-:Y:S02]  /*0fa0*/  IADD3 R23, R15.reuse, R8, RZ ;  /* 0x000000080f177210 */ /* 0x040fe40007ffe0ff */
[-C--:B------:R-:W-:Y:S02]  /*0fb0*/  ISETP.GE.AND P1, PT, R15, R28.reuse, PT ;  /* 0x0000001c0f00720c */ /* 0x080fe40003f26270 */
[----:B------:R-:W-:-:S02]  /*0fc0*/  ISETP.GE.AND P2, PT, R23, R28, PT ;  /* 0x0000001c1700720c */ /* 0x000fc40003f46270 */
[----:B------:R-:W-:Y:S01]  /*0fd0*/  IADD3 R9, R25, R3, RZ ;  /* 0x0000000319097210 */ /* 0x000fe20007ffe0ff */
[----:B------:R-:W0:Y:S08]  /*0fe0*/  @!P0 LDC.64 R18, c[0x0][0x210] ;  /* 0x00008400ff128b82 */ /* 0x000e300000000a00 */
[----:B------:R-:W1:Y:S08]  /*0ff0*/  @!P0 LDC.64 R20, c[0x0][0x218] ;  /* 0x00008600ff148b82 */ /* 0x000e700000000a00 */
[----:B------:R-:W2:Y:S08]  /*1000*/  @!P1 LDC.64 R10, c[0x0][0x210] ;  /* 0x00008400ff0a9b82 */ /* 0x000eb00000000a00 */
[----:B------:R-:W3:Y:S01]  /*1010*/  @!P1 LDC.64 R12, c[0x0][0x218] ;  /* 0x00008600ff0c9b82 */ /* 0x000ee20000000a00 */
[----:B0-----:R-:W-:-:S06]  /*1020*/  @!P0 IMAD.WIDE R18, R0, 0x4, R18 ;  /* 0x0000000400128825 */ /* 0x001fcc00078e0212 */
[----:B------:R0:W4:Y:S01]  /*1030*/  @!P0 LDG.E.CONSTANT R18, desc[UR12][R18.64] ;  /* 0x0000000c12128981 */ /* 0x000122000c1e9900 */
[----:B------:R-:W0:Y:S01]  /*1040*/  @!P2 LDC.64 R14, c[0x0][0x210] ;  /* 0x00008400ff0eab82 */ /* 0x000e220000000a00 */
[----:B-1----:R-:W-:-:S06]  /*1050*/  @!P0 IMAD.WIDE R20, R0, 0x4, R20 ;  /* 0x0000000400148825 */ /* 0x002fcc00078e0214 */
[----:B------:R-:W4:Y:S01]  /*1060*/  @!P0 LDG.E.CONSTANT R21, desc[UR12][R20.64] ;  /* 0x0000000c14158981 */ /* 0x000f22000c1e9900 */
[----:B------:R-:W1:Y:S01]  /*1070*/  @!P2 LDC.64 R16, c[0x0][0x218] ;  /* 0x00008600ff10ab82 */ /* 0x000e620000000a00 */
[----:B--2---:R-:W-:-:S05]  /*1080*/  @!P1 IMAD.WIDE R10, R25, 0x4, R10 ;  /* 0x00000004190a9825 */ /* 0x004fca00078e020a */
[----:B------:R-:W2:Y:S01]  /*1090*/  @!P1 LDG.E.CONSTANT R2, desc[UR12][R10.64] ;  /* 0x0000000c0a029981 */ /* 0x000ea2000c1e9900 */
[----:B---3--:R-:W-:Y:S01]  /*10a0*/  @!P1 IMAD.WIDE R12, R25, 0x4, R12 ;  /* 0x00000004190c9825 */ /* 0x008fe200078e020c */
[----:B------:R-:W4:Y:S04]  /*10b0*/  @!P0 LDC R24, c[0x0][0x250] ;  /* 0x00009400ff188b82 */ /* 0x000f280000000800 */
[----:B------:R3:W2:Y:S01]  /*10c0*/  @!P1 LDG.E.CONSTANT R29, desc[UR12][R12.64] ;  /* 0x0000000c0c1d9981 */ /* 0x0006a2000c1e9900 */
[----:B0-----:R-:W-:-:S03]  /*10d0*/  @!P2 IMAD.WIDE R14, R9, 0x4, R14 ;  /* 0x00000004090ea825 */ /* 0x001fc600078e020e */
[----:B------:R-:W2:Y:S03]  /*10e0*/  @!P1 LDC R22, c[0x0][0x250] ;  /* 0x00009400ff169b82 */ /* 0x000ea60000000800 */
[----:B------:R0:W2:Y:S01]  /*10f0*/  @!P2 LDG.E.CONSTANT R14, desc[UR12][R14.64] ;  /* 0x0000000c0e0ea981 */ /* 0x0000a2000c1e9900 */
[----:B-1----:R-:W-:-:S04]  /*1100*/  @!P2 IMAD.WIDE R16, R9, 0x4, R16 ;  /* 0x000000040910a825 */ /* 0x002fc800078e0210 */
[----:B------:R-:W1:Y:S02]  /*1110*/  @!P2 LDC R19, c[0x0][0x250] ;  /* 0x00009400ff13ab82 */ /* 0x000e640000000800 */
[----:B------:R-:W2:Y:S06]  /*1120*/  @!P2 LDG.E.CONSTANT R17, desc[UR12][R16.64] ;  /* 0x0000000c1011a981 */ /* 0x000eac000c1e9900 */
[----:B---3--:R-:W3:Y:S08]  /*1130*/  @!P0 LDC.64 R12, c[0x0][0x248] ;  /* 0x00009200ff0c8b82 */ /* 0x008ef00000000a00 */
[----:B------:R-:W0:Y:S08]  /*1140*/  @!P1 LDC.64 R10, c[0x0][0x248] ;  /* 0x00009200ff0a9b82 */ /* 0x000e300000000a00 */
[----:B------:R-:W1:Y:S01]  /*1150*/  @!P2 LDC.64 R26, c[0x0][0x248] ;  /* 0x00009200ff1aab82 */ /* 0x000e620000000a00 */
[----:B------:R-:W-:-:S04]  /*1160*/  IADD3 R23, R23, R8, RZ ;  /* 0x0000000817177210 */ /* 0x000fc80007ffe0ff */
[----:B------:R-:W-:Y:S01]  /*1170*/  ISETP.GE.AND P3, PT, R23, R28, PT ;  /* 0x0000001c1700720c */ /* 0x000fe20003f66270 */
[----:B---3--:R-:W-:-:S04]  /*1180*/  @!P0 IMAD.WIDE R12, R0, 0x4, R12 ;  /* 0x00000004000c8825 */ /* 0x008fc800078e020c */
[----:B0-----:R-:W-:-:S04]  /*1190*/  @!P1 IMAD.WIDE R10, R25, 0x4, R10 ;  /* 0x00000004190a9825 */ /* 0x001fc800078e020a */
[----:B-1----:R-:W-:-:S04]  /*11a0*/  @!P2 IMAD.WIDE R26, R9, 0x4, R26 ;  /* 0x00000004091aa825 */ /* 0x002fc800078e021a */
[----:B----45:R-:W-:Y:S01]  /*11b0*/  @!P0 FFMA.FTZ R18, -R5, R24, R18 ;  /* 0x0000001805128223 */ /* 0x030fe20000010112 */
[----:B------:R-:W-:-:S04]  /*11c0*/  @!P0 FADD.FTZ R21, -R6, R21 ;  /* 0x0000001506158221 */ /* 0x000fc80000010100 */
[----:B------:R-:W-:Y:S01]  /*11d0*/  @!P0 FFMA.FTZ R15, -R7, R21, R18 ;  /* 0x00000015070f8223 */ /* 0x000fe20000010112 */
[----:B--2---:R-:W-:Y:S01]  /*11e0*/  @!P1 FFMA.FTZ R2, -R5, R22, R2 ;  /* 0x0000001605029223 */ /* 0x004fe20000010102 */
[----:B------:R-:W-:Y:S02]  /*11f0*/  @!P1 FADD.FTZ R29, -R6, R29 ;  /* 0x0000001d061d9221 */ /* 0x000fe40000010100 */
[----:B------:R-:W-:Y:S02]  /*1200*/  @!P0 FMUL.FTZ R15, R4, R15 ;  /* 0x0000000f040f8220 */ /* 0x000fe40000410000 */
[----:B------:R-:W-:Y:S01]  /*1210*/  @!P1 FFMA.FTZ R29, -R7, R29, R2 ;  /* 0x0000001d071d9223 */ /* 0x000fe20000010102 */
[----:B------:R-:W-:-:S03]  /*1220*/  @!P2 FFMA.FTZ R14, -R5, R19, R14 ;  /* 0x00000013050ea223 */ /* 0x000fc6000001010e */
[----:B------:R-:W-:Y:S01]  /*1230*/  @!P1 FMUL.FTZ R29, R4, R29 ;  /* 0x0000001d041d9220 */ /* 0x000fe20000410000 */
[----:B------:R-:W-:-:S04]  /*1240*/  @!P2 FADD.FTZ R17, -R6, R17 ;  /* 0x000000110611a221 */ /* 0x000fc80000010100 */
[----:B------:R-:W-:Y:S01]  /*1250*/  @!P2 FFMA.FTZ R17, -R7, R17, R14 ;  /* 0x000000110711a223 */ /* 0x000fe2000001010e */
[----:B------:R0:W-:Y:S03]  /*1260*/  @!P0 STG.E desc[UR12][R12.64], R15 ;  /* 0x0000000f0c008986 */ /* 0x0001e6000c10190c */
[----:B------:R-:W-:Y:S01]  /*1270*/  @!P2 FMUL.FTZ R17, R4, R17 ;  /* 0x000000110411a220 */ /* 0x000fe20000410000 */
[----:B------:R0:W-:Y:S04]  /*1280*/  @!P1 STG.E desc[UR12][R10.64], R29 ;  /* 0x0000001d0a009986 */ /* 0x0001e8000c10190c */
[----:B------:R0:W-:Y:S01]  /*1290*/  @!P2 STG.E desc[UR12][R26.64], R17 ;  /* 0x000000111a00a986 */ /* 0x0001e2000c10190c */
[----:B------:R-:W-:Y:S05]  /*12a0*/  @P3 EXIT ;  /* 0x000000000000394d */ /* 0x000fea0003800000 */
[----:B0-----:R-:W0:Y:S01]  /*12b0*/  LDC.64 R10, c[0x0][0x210] ;  /* 0x00008400ff0a7b82 */ /* 0x001e220000000a00 */
[----:B------:R-:W-:Y:S01]  /*12c0*/  IADD3 R15, R9, R3, RZ ;  /* 0x00000003090f7210 */ /* 0x000fe20007ffe0ff */
[----:B------:R-:W-:-:S06]  /*12d0*/  ULDC UR4, c[0x0][0x250] ;  /* 0x0000940000047ab9 */ /* 0x000fcc0000000800 */
[----:B------:R-:W1:Y:S01]  /*12e0*/  LDC.64 R12, c[0x0][0x218] ;  /* 0x00008600ff0c7b82 */ /* 0x000e620000000a00 */
[----:B0-----:R-:W-:-:S07]  /*12f0*/  IMAD.WIDE R2, R15, 0x4, R10 ;  /* 0x000000040f027825 */ /* 0x001fce00078e020a */
[----:B------:R-:W0:Y:S01]  /*1300*/  LDC.64 R10, c[0x0][0x248] ;  /* 0x00009200ff0a7b82 */ /* 0x000e220000000a00 */
[----:B------:R-:W2:Y:S01]  /*1310*/  LDG.E.CONSTANT R2, desc[UR12][R2.64] ;  /* 0x0000000c02027981 */ /* 0x000ea2000c1e9900 */
[----:B-1----:R-:W-:-:S06]  /*1320*/  IMAD.WIDE R8, R15, 0x4, R12 ;  /* 0x000000040f087825 */ /* 0x002fcc00078e020c */
[----:B------:R-:W3:Y:S01]  /*1330*/  LDG.E.CONSTANT R9, desc[UR12][R8.64] ;  /* 0x0000000c08097981 */ /* 0x000ee2000c1e9900 */
[----:B--2---:R-:W-:Y:S01]  /*1340*/  FFMA.FTZ R0, -R5, UR4, R2 ;  /* 0x0000000405007c23 */ /* 0x004fe20008010102 */
[----:B---3--:R-:W-:-:S04]  /*1350*/  FADD.FTZ R6, -R6, R9 ;  /* 0x0000000906067221 */ /* 0x008fc80000010100 */
[----:B------:R-:W-:Y:S01]  /*1360*/  FFMA.FTZ R5, -R7, R6, R0 ;  /* 0x0000000607057223 */ /* 0x000fe20000010100 */
[----:B0-----:R-:W-:-:S04]  /*1370*/  IMAD.WIDE R6, R15, 0x4, R10 ;  /* 0x000000040f067825 */ /* 0x001fc800078e020a */
[----:B------:R-:W-:-:S05]  /*1380*/  FMUL.FTZ R5, R4, R5 ;  /* 0x0000000504057220 */ /* 0x000fca0000410000 */
[----:B------:R-:W-:Y:S01]  /*1390*/  STG.E desc[UR12][R6.64], R5 ;  /* 0x0000000506007986 */ /* 0x000fe2000c10190c */
[----:B------:R-:W-:Y:S05]  /*13a0*/  EXIT ;  /* 0x000000000000794d */ /* 0x000fea0003800000 */
.L_x_27939:
        /* <DEDUP_REMOVED lines=13> */
.L_x_28490:


//--------------------- .text._ZN2at6native46batch_norm_backward_elemt_channels_last_kernelILi4EdddEEvPKT0_S4_PKT1_S7_PKT2_S7_S7_PS2_S5_ii --------------------------
	.section	.text._ZN2at6native46batch_norm_backward_elemt_channels_last_kernelILi4EdddEEvPKT0_S4_PKT1_S7_PKT2_S7_S7_PS2_S5_ii,"ax",@progbits
	.align	128
        .global         _ZN2at6native46batch_norm_backward_elemt_channels_last_kernelILi4EdddEEvPKT0_S4_PKT1_S7_PKT2_S7_S7_PS2_S5_ii
        .type           _ZN2at6native46batch_norm_backward_elemt_channels_last_kernelILi4EdddEEvPKT0_S4_PKT1_S7_PKT2_S7_S7_PS2_S5_ii,@function
        .size           _ZN2at6native46batch_norm_backward_elemt_channels_last_kernelILi4EdddEEvPKT0_S4_PKT1_S7_PKT2_S7_S7_PS2_S5_ii,(.L_x_28491 - _ZN2at6native46batch_norm_backward_elemt_channels_last_kernelILi4EdddEEvPKT0_S4_PKT1_S7_PKT2_S7_S7_PS2_S5_ii)
        .other          _ZN2at6native46batch_norm_backward_elemt_channels_last_kernelILi4EdddEEvPKT0_S4_PKT1_S7_PKT2_S7_S7_PS2_S5_ii,@"STO_CUDA_ENTRY STV_DEFAULT"
_ZN2at6native46batch_norm_backward_elemt_channels_last_kernelILi4EdddEEvPKT0_S4_PKT1_S7_PKT2_S7_S7_PS2_S5_ii:
.text._ZN2at6native46batch_norm_backward_elemt_channels_last_kernelILi4EdddEEvPKT0_S4_PKT1_S7_PKT2_S7_S7_PS2_S5_ii:
[----:B------:R-:W-:Y:S01]  /*0000*/  LDC R1, c[0x0][0x28] ;  /* 0x00000a00ff017b82 */ /* 0x000fe20000000800 */
[----:B------:R-:W0:Y:S01]  /*0010*/  S2R R4, SR_CTAID.X ;  /* 0x0000000000047919 */ /* 0x000e220000002500 */
[----:B------:R-:W-:-:S06]  /*0020*/  ULDC UR14, c[0x0][0x10] ;  /* 0x00000400000e7ab9 */ /* 0x000fcc0000000800 */
[----:B------:R-:W1:Y:S01]  /*0030*/  S2UR UR15, SR_CTAID.Y ;  /* 0x00000000000f79c3 */ /* 0x000e620000002600 */
[----:B------:R-:W0:Y:S01]  /*0040*/  S2R R3, SR_TID.X ;  /* 0x0000000000037919 */ /* 0x000e220000002100 */
[----:B------:R-:W1:Y:S06]  /*0050*/  S2R R5, SR_TID.Y ;  /* 0x0000000000057919 */ /* 0x000e6c0000002200 */
[----:B------:R-:W1:Y:S01]  /*0060*/  LDC R8, c[0x0][0x4] ;  /* 0x00000100ff087b82 */ /* 0x000e620000000800 */
[----:B------:R-:W-:Y:S02]  /*0070*/  ULDC UR4, c[0x0][0x0] ;  /* 0x0000000000047ab9 */ /* 0x000fe40000000800 */
[----:B0-----:R-:W-:Y:S01]  /*0080*/  IMAD R4, R4, UR4, R3 ;  /* 0x0000000404047c24 */ /* 0x001fe2000f8e0203 */
[----:B------:R-:W-:Y:S01]  /*0090*/  ULDC.64 UR4, c[0x0][0x258] ;  /* 0x0000960000047ab9 */ /* 0x000fe20000000a00 */
[----:B-1----:R-:W-:-:S03]  /*00a0*/  IMAD R2, R8, UR15, R5 ;  /* 0x0000000f08027c24 */ /* 0x002fc6000f8e0205 */
[----:B------:R-:W-:-:S04]  /*00b0*/  ISETP.GE.AND P0, PT, R4, UR5, PT ;  /* 0x0000000504007c0c */ /* 0x000fc8000bf06270 */
[----:B------:R-:W-:-:S13]  /*00c0*/  ISETP.GE.OR P0, PT, R2, UR4, P0 ;  /* 0x0000000402007c0c */ /* 0x000fda0008706670 */
[----:B------:R-:W-:Y:S05]  /*00d0*/  @P0 EXIT ;  /* 0x000000000000094d */ /* 0x000fea0003800000 */
[----:B------:R-:W0:Y:S01]  /*00e0*/  LDC.64 R16, c[0x0][0x228] ;  /* 0x00008a00ff107b82 */ /* 0x000e220000000a00 */
[----:B------:R-:W-:Y:S01]  /*00f0*/  ULDC.64 UR6, c[0x0][0x240] ;  /* 0x0000900000067ab9 */ /* 0x000fe20000000a00 */
[----:B------:R-:W-:Y:S01]  /*0100*/  ULDC.64 UR12, c[0x0][0x208] ;  /* 0x00008200000c7ab9 */ /* 0x000fe20000000a00 */
[----:B------:R-:W-:Y:S01]  /*0110*/  SHF.R.S32.HI R3, RZ, 0x1f, R4 ;  /* 0x0000001fff037819 */ /* 0x000fe20000011404 */
[----:B------:R-:W-:Y:S01]  /*0120*/  IMAD R0, R8, UR14, RZ ;  /* 0x0000000e08007c24 */ /* 0x000fe2000f8e02ff */
[----:B------:R-:W-:Y:S01]  /*0130*/  LEA R6, P0, R4, UR6, 0x3 ;  /* 0x0000000604067c11 */ /* 0x000fe2000f8018ff */
[----:B------:R-:W-:-:S03]  /*0140*/  ULDC.64 UR8, c[0x0][0x250] ;  /* 0x0000940000087ab9 */ /* 0x000fc60000000a00 */
[----:B------:R-:W-:-:S06]  /*0150*/  LEA.HI.X R7, R4, UR7, R3, 0x3, P0 ;  /* 0x0000000704077c11 */ /* 0x000fcc00080f1c03 */
[----:B------:R-:W2:Y:S01]  /*0160*/  LDG.E.64.CONSTANT R6, desc[UR12][R6.64] ;  /* 0x0000000c06067981 */ /* 0x000ea2000c1e9b00 */
[----:B0-----:R-:W-:-:S06]  /*0170*/  IMAD.WIDE R16, R4, 0x8, R16 ;  /* 0x0000000804107825 */ /* 0x001fcc00078e0210 */
[----:B------:R-:W3:Y:S01]  /*0180*/  LDG.E.64.CONSTANT R16, desc[UR12][R16.64] ;  /* 0x0000000c10107981 */ /* 0x000ee2000c1e9b00 */
[----:B------:R-:W-:-:S04]  /*0190*/  SHF.L.U32 R9, R0, 0x2, RZ ;  /* 0x0000000200097819 */ /* 0x000fc800000006ff */
[----:B------:R-:W-:-:S04]  /*01a0*/  IABS R13, R9 ;  /* 0x00000009000d7213 */ /* 0x000fc80000000000 */
[----:B------:R-:W0:Y:S08]  /*01b0*/  I2F.RP R12, R13 ;  /* 0x0000000d000c7306 */ /* 0x000e300000209400 */
[----:B0-----:R-:W0:Y:S02]  /*01c0*/  MUFU.RCP R12, R12 ;  /* 0x0000000c000c7308 */ /* 0x001e240000001000 */
[----:B0-----:R-:W-:-:S06]  /*01d0*/  IADD3 R10, R12, 0xffffffe, RZ ;  /* 0x0ffffffe0c0a7810 */ /* 0x001fcc0007ffe0ff */
[----:B------:R0:W1:Y:S01]  /*01e0*/  F2I.FTZ.U32.TRUNC.NTZ R11, R10 ;  /* 0x0000000a000b7305 */ /* 0x000062000021f000 */
[----:B------:R-:W-:Y:S01]  /*01f0*/  UIADD3 UR6, UR4, -0x1, URZ ;  /* 0xffffffff04067890 */ /* 0x000fe2000fffe03f */
[----:B0-----:R-:W-:-:S05]  /*0200*/  HFMA2.MMA R10, -RZ, RZ, 0, 0 ;  /* 0x00000000ff0a7435 */ /* 0x001fca00000001ff */
[----:B------:R-:W-:Y:S02]  /*0210*/  MOV R14, UR6 ;  /* 0x00000006000e7c02 */ /* 0x000fe40008000f00 */
[----:B-1----:R-:W-:-:S05]  /*0220*/  IADD3 R18, RZ, -R11, RZ ;  /* 0x8000000bff127210 */ /* 0x002fca0007ffe0ff */
[----:B------:R-:W-:Y:S01]  /*0230*/  IMAD R15, R18, R13, RZ ;  /* 0x0000000d120f7224 */ /* 0x000fe200078e02ff */
[----:B------:R-:W-:Y:S02]  /*0240*/  IABS R12, R14 ;  /* 0x0000000e000c7213 */ /* 0x000fe40000000000 */
[----:B------:R-:W-:Y:S01]  /*0250*/  IABS R14, R9 ;  /* 0x00000009000e7213 */ /* 0x000fe20000000000 */
[----:B------:R-:W-:-:S04]  /*0260*/  IMAD.HI.U32 R11, R11, R15, R10 ;  /* 0x0000000f0b0b7227 */ /* 0x000fc800078e000a */
[----:B------:R-:W-:Y:S02]  /*0270*/  IMAD.MOV R15, RZ, RZ, -R14 ;  /* 0x000000ffff0f7224 */ /* 0x000fe400078e0a0e */
[----:B------:R-:W-:-:S04]  /*0280*/  IMAD.HI.U32 R18, R11, R12, RZ ;  /* 0x0000000c0b127227 */ /* 0x000fc800078e00ff */
[----:B------:R-:W-:-:S05]  /*0290*/  IMAD R10, R18, R15, R12 ;  /* 0x0000000f120a7224 */ /* 0x000fca00078e020c */
[----:B------:R-:W-:-:S13]  /*02a0*/  ISETP.GT.U32.AND P2, PT, R13, R10, PT ;  /* 0x0000000a0d00720c */ /* 0x000fda0003f44070 */
[----:B------:R-:W-:-:S04]  /*02b0*/  @!P2 IADD3 R10, R10, -R13, RZ ;  /* 0x8000000d0a0aa210 */ /* 0x000fc80007ffe0ff */
[----:B------:R-:W-:Y:S02]  /*02c0*/  ISETP.GE.U32.AND P0, PT, R10, R13, PT ;  /* 0x0000000d0a00720c */ /* 0x000fe40003f06070 */
[C---:B------:R-:W-:Y:S01]  /*02d0*/  LOP3.LUT R10, R9.reuse, UR6, RZ, 0x3c, !PT ;  /* 0x00000006090a7c12 */ /* 0x040fe2000f8e3cff */
[----:B------:R-:W-:Y:S01]  /*02e0*/  ULDC.64 UR6, c[0x0][0x230] ;  /* 0x00008c0000067ab9 */ /* 0x000fe20000000a00 */
[----:B------:R-:W-:Y:S02]  /*02f0*/  @!P2 IADD3 R18, R18, 0x1, RZ ;  /* 0x000000011212a810 */ /* 0x000fe40007ffe0ff */
[----:B------:R-:W-:Y:S02]  /*0300*/  ISETP.GE.AND P1, PT, R10, RZ, PT ;  /* 0x000000ff0a00720c */ /* 0x000fe40003f26270 */
[----:B------:R-:W-:-:S05]  /*0310*/  ISETP.NE.AND P2, PT, R9, RZ, PT ;  /* 0x000000ff0900720c */ /* 0x000fca0003f45270 */
[----:B------:R-:W-:Y:S02]  /*0320*/  @P0 IADD3 R18, R18, 0x1, RZ ;  /* 0x0000000112120810 */ /* 0x000fe40007ffe0ff */
[----:B------:R-:W-:-:S04]  /*0330*/  ISETP.NE.U32.AND P0, PT, RZ, UR6, PT ;  /* 0x00000006ff007c0c */ /* 0x000fc8000bf05070 */
[----:B------:R-:W-:Y:S02]  /*0340*/  ISETP.NE.AND.EX P0, PT, RZ, UR7, PT, P0 ;  /* 0x00000007ff007c0c */ /* 0x000fe4000bf05300 */
[----:B------:R-:W-:Y:S02]  /*0350*/  @!P1 IADD3 R18, -R18, RZ, RZ ;  /* 0x000000ff12129210 */ /* 0x000fe40007ffe1ff */
[----:B------:R-:W-:-:S04]  /*0360*/  @!P2 LOP3.LUT R18, RZ, R9, RZ, 0x33, !PT ;  /* 0x00000009ff12a212 */ /* 0x000fc800078e33ff */
[----:B------:R-:W-:-:S05]  /*0370*/  ISETP.GE.AND P1, PT, R18, RZ, PT ;  /* 0x000000ff1200720c */ /* 0x000fca0003f26270 */
[----:B------:R-:W-:-:S04]  /*0380*/  @P0 LEA R20, P2, R4, UR6, 0x3 ;  /* 0x0000000604140c11 */ /* 0x000fc8000f8418ff */
[----:B------:R-:W-:Y:S01]  /*0390*/  @P0 LEA.HI.X R21, R4, UR7, R3, 0x3, P2 ;  /* 0x0000000704150c11 */ /* 0x000fe200090f1c03 */
[----:B---3--:R-:W-:-:S08]  /*03a0*/  DMUL R10, R16, R16 ;  /* 0x00000010100a7228 */ /* 0x008fd00000000000 */
[----:B--2---:R-:W-:-:S08]  /*03b0*/  DMUL R10, R6, R10 ;  /* 0x0000000a060a7228 */ /* 0x004fd00000000000 */
[----:B------:R-:W-:Y:S01]  /*03c0*/  DMUL R10, R10, UR8 ;  /* 0x000000080a0a7c28 */ /* 0x000fe20008000000 */
[----:B------:R-:W-:Y:S10]  /*03d0*/  @!P1 EXIT ;  /* 0x000000000000994d */ /* 0x000ff40003800000 */
[----:B------:R-:W0:Y:S01]  /*03e0*/  LDC.64 R12, c[0x0][0x220] ;  /* 0x00008800ff0c7b82 */ /* 0x000e220000000a00 */
[----:B------:R-:W-:Y:S01]  /*03f0*/  IMAD.MOV.U32 R6, RZ, RZ, 0x0 ;  /* 0x00000000ff067424 */ /* 0x000fe200078e00ff */
[----:B------:R-:W-:-:S06]  /*0400*/  MOV R7, 0x3ff00000 ;  /* 0x3ff0000000077802 */ /* 0x000fcc0000000f00 */
[----:B------:R-:W1:Y:S01]  /*0410*/  LDC.64 R14, c[0x0][0x238] ;  /* 0x00008e00ff0e7b82 */ /* 0x000e620000000a00 */
[----:B------:R-:W2:Y:S01]  /*0420*/  @P0 LDG.E.64.CONSTANT R6, desc[UR12][R20.64] ;  /* 0x0000000c14060981 */ /* 0x000ea2000c1e9b00 */
[----:B0-----:R-:W-:-:S06]  /*0430*/  IMAD.WIDE R12, R4, 0x8, R12 ;  /* 0x00000008040c7825 */ /* 0x001fcc00078e020c */
[----:B------:R-:W5:Y:S01]  /*0440*/  LDG.E.64.CONSTANT R12, desc[UR12][R12.64] ;  /* 0x0000000c0c0c7981 */ /* 0x000f62000c1e9b00 */
[----:B-1----:R-:W-:-:S06]  /*0450*/  IMAD.WIDE R14, R4, 0x8, R14 ;  /* 0x00000008040e7825 */ /* 0x002fcc00078e020e */
[----:B------:R-:W5:Y:S01]  /*0460*/  LDG.E.64.CONSTANT R14, desc[UR12][R14.64] ;  /* 0x0000000c0e0e7981 */ /* 0x000f62000c1e9b00 */
[C---:B------:R-:W-:Y:S02]  /*0470*/  ISETP.NE.AND P0, PT, R18.reuse, RZ, PT ;  /* 0x000000ff1200720c */ /* 0x040fe40003f05270 */
[----:B------:R-:W-:Y:S02]  /*0480*/  MOV R31, R2 ;  /* 0x00000002001f7202 */ /* 0x000fe40000000f00 */
[----:B------:R-:W-:Y:S01]  /*0490*/  IADD3 R3, R18, 0x1, RZ ;  /* 0x0000000112037810 */ /* 0x000fe20007ffe0ff */
[----:B------:R-:W-:-:S03]  /*04a0*/  IMAD R2, R0, UR5, RZ ;  /* 0x0000000500027c24 */ /* 0x000fc6000f8e02ff */
[----:B------:R-:W-:Y:S01]  /*04b0*/  LOP3.LUT R3, R3, 0x1, RZ, 0xc0, !PT ;  /* 0x0000000103037812 */ /* 0x000fe200078ec0ff */
[----:B--2---:R-:W-:Y:S01]  /*04c0*/  DMUL R16, R16, R6 ;  /* 0x0000000610107228 */ /* 0x004fe20000000000 */
[----:B------:R-:W-:-:S03]  /*04d0*/  IMAD R6, R31, UR5, R4 ;  /* 0x000000051f067c24 */ /* 0x000fc6000f8e0204 */
[----:B------:R-:W-:Y:S07]  /*04e0*/  @!P0 BRA `(.L_x_27940) ;  /* 0x0000000800908947 */ /* 0x000fee0003800000 */
        /* <DEDUP_REMOVED lines=11> */
[C-C-:B------:R-:W-:Y:S01]  /*05a0*/  IMAD R21, R8.reuse, UR8, R5.reuse ;  /* 0x0000000808157c24 */ /* 0x140fe2000f8e0205 */
[----:B------:R-:W-:Y:S01]  /*05b0*/  ULDC UR4, c[0x0][0x258] ;  /* 0x0000960000047ab9 */ /* 0x000fe20000000800 */
[----:B------:R-:W-:-:S02]  /*05c0*/  IMAD R23, R8, UR9, R5 ;  /* 0x0000000908177c24 */ /* 0x000fc4000f8e0205 */
[C-C-:B------:R-:W-:Y:S02]  /*05d0*/  IMAD R25, R8.reuse, UR10, R5.reuse ;  /* 0x0000000a08197c24 */ /* 0x140fe4000f8e0205 */
[----:B------:R-:W-:Y:S02]  /*05e0*/  IMAD R27, R8, UR11, R5 ;  /* 0x0000000b081b7c24 */ /* 0x000fe4000f8e0205 */
[--C-:B------:R-:W-:Y:S02]  /*05f0*/  IMAD R32, R7, UR5, R4.reuse ;  /* 0x0000000507207c24 */ /* 0x100fe4000f8e0204 */
[--C-:B------:R-:W-:Y:S02]  /*0600*/  IMAD R7, R9, UR5, R4.reuse ;  /* 0x0000000509077c24 */ /* 0x100fe4000f8e0204 */
[--C-:B------:R-:W-:Y:S02]  /*0610*/  IMAD R8, R19, UR5, R4.reuse ;  /* 0x0000000513087c24 */ /* 0x100fe4000f8e0204 */
[----:B------:R-:W-:-:S02]  /*0620*/  IMAD R5, R21, UR5, R4 ;  /* 0x0000000515057c24 */ /* 0x000fc4000f8e0204 */
[--C-:B------:R-:W-:Y:S02]  /*0630*/  IMAD R9, R23, UR5, R4.reuse ;  /* 0x0000000517097c24 */ /* 0x100fe4000f8e0204 */
[--C-:B------:R-:W-:Y:S02]  /*0640*/  IMAD R30, R25, UR5, R4.reuse ;  /* 0x00000005191e7c24 */ /* 0x100fe4000f8e0204 */
[----:B------:R-:W-:-:S07]  /*0650*/  IMAD R4, R27, UR5, R4 ;  /* 0x000000051b047c24 */ /* 0x000fce000f8e0204 */
.L_x_27941:
[----:B------:R-:W-:-:S13]  /*0660*/  ISETP.GE.AND P1, PT, R31, UR4, PT ;  /* 0x000000041f007c0c */ /* 0x000fda000bf26270 */
[----:B------:R-:W0:Y:S08]  /*0670*/  @!P1 LDC.64 R26, c[0x0][0x210] ;  /* 0x00008400ff1a9b82 */ /* 0x000e300000000a00 */
[----:B------:R-:W1:Y:S01]  /*0680*/  @!P1 LDC.64 R18, c[0x0][0x218] ;  /* 0x00008600ff129b82 */ /* 0x000e620000000a00 */
[----:B------:R-:W-:-:S07]  /*0690*/  IADD3 R34, R31, R0, RZ ;  /* 0x000000001f227210 */ /* 0x000fce0007ffe0ff */
[----:B------:R-:W2:Y:S01]  /*06a0*/  @!P1 LDC.64 R24, c[0x0][0x250] ;  /* 0x00009400ff189b82 */ /* 0x000ea20000000a00 */
[----:B0-----:R-:W-:-:S06]  /*06b0*/  @!P1 IMAD.WIDE R26, R6, 0x8, R26 ;  /* 0x00000008061a9825 */ /* 0x001fcc00078e021a */
[----:B------:R-:W2:Y:S01]  /*06c0*/  @!P1 LDG.E.64.CONSTANT R26, desc[UR12][R26.64] ;  /* 0x0000000c1a1a9981 */ /* 0x000ea2000c1e9b00 */
[----:B-1----:R-:W-:-:S06]  /*06d0*/  @!P1 IMAD.WIDE R20, R6, 0x8, R18 ;  /* 0x0000000806149825 */ /* 0x002fcc00078e0212 */
[----:B------:R-:W3:Y:S01]  /*06e0*/  @!P1 LDG.E.64.CONSTANT R20, desc[UR12][R20.64] ;  /* 0x0000000c14149981 */ /* 0x000ee2000c1e9b00 */
[----:B------:R-:W-:-:S13]  /*06f0*/  ISETP.GE.AND P2, PT, R34, UR4, PT ;  /* 0x0000000422007c0c */ /* 0x000fda000bf46270 */
[----:B------:R-:W0:Y:S08]  /*0700*/  @!P2 LDC.64 R22, c[0x0][0x210] ;  /* 0x00008400ff16ab82 */ /* 0x000e300000000a00 */
[----:B------:R-:W1:Y:S01]  /*0710*/  @!P2 LDC.64 R18, c[0x0][0x218] ;  /* 0x00008600ff12ab82 */ /* 0x000e620000000a00 */
[----:B------:R-:W-:Y:S02]  /*0720*/  IMAD.IADD R34, R34, 0x1, R0 ;  /* 0x0000000122227824 */ /* 0x000fe400078e0200 */
[----:B0-----:R-:W-:-:S06]  /*0730*/  @!P2 IMAD.WIDE R22, R4, 0x8, R22 ;  /* 0x000000080416a825 */ /* 0x001fcc00078e0216 */
[----:B------:R-:W4:Y:S01]  /*0740*/  @!P2 LDG.E.64.CONSTANT R22, desc[UR12][R22.64] ;  /* 0x0000000c1616a981 */ /* 0x000f22000c1e9b00 */
[----:B-1----:R-:W-:-:S06]  /*0750*/  @!P2 IMAD.WIDE R18, R4, 0x8, R18 ;  /* 0x000000080412a825 */ /* 0x002fcc00078e0212 */
[----:B------:R-:W4:Y:S01]  /*0760*/  @!P2 LDG.E.64.CONSTANT R18, desc[UR12][R18.64] ;  /* 0x0000000c1212a981 */ /* 0x000f22000c1e9b00 */
[----:B------:R-:W-:-:S13]  /*0770*/  ISETP.GE.AND P0, PT, R34, UR4, PT ;  /* 0x0000000422007c0c */ /* 0x000fda000bf06270 */
[----:B------:R-:W0:Y:S02]  /*0780*/  @!P0 LDC.64 R28, c[0x0][0x210] ;  /* 0x00008400ff1c8b82 */ /* 0x000e240000000a00 */
[----:B0-----:R-:W-:-:S06]  /*0790*/  @!P0 IMAD.WIDE R28, R30, 0x8, R28 ;  /* 0x000000081e1c8825 */ /* 0x001fcc00078e021c */
[----:B------:R-:W4:Y:S01]  /*07a0*/  @!P0 LDG.E.64.CONSTANT R28, desc[UR12][R28.64] ;  /* 0x0000000c1c1c8981 */ /* 0x000f22000c1e9b00 */
[----:B--2--5:R-:W-:Y:S01]  /*07b0*/  @!P1 DFMA R24, -R14, R24, R26 ;  /* 0x000000180e18922b */ /* 0x024fe2000000011a */
[----:B------:R-:W0:Y:S02]  /*07c0*/  @!P0 LDC.64 R26, c[0x0][0x218] ;  /* 0x00008600ff1a8b82 */ /* 0x000e240000000a00 */
[----:B0-----:R-:W-:-:S06]  /*07d0*/  @!P0 IMAD.WIDE R26, R30, 0x8, R26 ;  /* 0x000000081e1a8825 */ /* 0x001fcc00078e021a */
[----:B------:R-:W2:Y:S01]  /*07e0*/  @!P0 LDG.E.64.CONSTANT R26, desc[UR12][R26.64] ;  /* 0x0000000c1a1a8981 */ /* 0x000ea2000c1e9b00 */
[----:B---3--:R-:W-:-:S08]  /*07f0*/  @!P1 DADD R20, -R12, R20 ;  /* 0x000000000c149229 */ /* 0x008fd00000000114 */
[----:B------:R-:W-:Y:S02]  /*0800*/  @!P1 DFMA R24, -R10, R20, R24 ;  /* 0x000000140a18922b */ /* 0x000fe40000000118 */
[----:B------:R-:W0:Y:S06]  /*0810*/  @!P1 LDC.64 R20, c[0x0][0x248] ;  /* 0x00009200ff149b82 */ /* 0x000e2c0000000a00 */
[----:B------:R-:W-:Y:S01]  /*0820*/  @!P1 DMUL R24, R16, R24 ;  /* 0x0000001810189228 */ /* 0x000fe20000000000 */
[----:B0-----:R-:W-:-:S06]  /*0830*/  @!P1 IMAD.WIDE R20, R6, 0x8, R20 ;  /* 0x0000000806149825 */ /* 0x001fcc00078e0214 */
[----:B------:R0:W-:Y:S02]  /*0840*/  @!P1 STG.E.64 desc[UR12][R20.64], R24 ;  /* 0x0000001814009986 */ /* 0x0001e4000c101b0c */
[----:B0-----:R-:W0:Y:S01]  /*0850*/  @!P2 LDC.64 R20, c[0x0][0x250] ;  /* 0x00009400ff14ab82 */ /* 0x001e220000000a00 */
[----:B------:R-:W-:-:S04]  /*0860*/  IADD3 R34, R34, R0, RZ ;  /* 0x0000000022227210 */ /* 0x000fc80007ffe0ff */
[----:B------:R-:W-:Y:S01]  /*0870*/  ISETP.GE.AND P1, PT, R34, UR4, PT ;  /* 0x0000000422007c0c */ /* 0x000fe2000bf26270 */
[----:B----4-:R-:W-:Y:S02]  /*0880*/  @!P2 DADD R18, -R12, R18 ;  /* 0x000000000c12a229 */ /* 0x010fe40000000112 */
[----:B0-----:R-:W-:Y:S01]  /*0890*/  @!P2 DFMA R22, -R14, R20, R22 ;  /* 0x000000140e16a22b */ /* 0x001fe20000000116 */
[----:B------:R-:W0:Y:S07]  /*08a0*/  @!P2 LDC.64 R20, c[0x0][0x248] ;  /* 0x00009200ff14ab82 */ /* 0x000e2e0000000a00 */
[----:B------:R-:W-:-:S02]  /*08b0*/  @!P2 DFMA R24, -R10, R18, R22 ;  /* 0x000000120a18a22b */ /* 0x000fc40000000116 */
[----:B------:R-:W1:Y:S08]  /*08c0*/  @!P1 LDC.64 R22, c[0x0][0x210] ;  /* 0x00008400ff169b82 */ /* 0x000e700000000a00 */
[----:B------:R-:W3:Y:S01]  /*08d0*/  @!P1 LDC.64 R18, c[0x0][0x218] ;  /* 0x00008600ff129b82 */ /* 0x000ee20000000a00 */
[----:B------:R-:W-:Y:S01]  /*08e0*/  @!P2 DMUL R24, R16, R24 ;  /* 0x000000181018a228 */ /* 0x000fe20000000000 */
[----:B------:R-:W-:Y:S01]  /*08f0*/  IADD3 R34, R34, R0, RZ ;  /* 0x0000000022227210 */ /* 0x000fe20007ffe0ff */
[----:B0-----:R-:W-:-:S03]  /*0900*/  @!P2 IMAD.WIDE R20, R4, 0x8, R20 ;  /* 0x000000080414a825 */ /* 0x001fc600078e0214 */
[----:B------:R-:W-:Y:S02]  /*0910*/  ISETP.GE.AND P3, PT, R34, UR4, PT ;  /* 0x0000000422007c0c */ /* 0x000fe4000bf66270 */
[----:B------:R0:W-:Y:S01]  /*0920*/  @!P2 STG.E.64 desc[UR12][R20.64], R24 ;  /* 0x000000181400a986 */ /* 0x0001e2000c101b0c */
[C---:B-1----:R-:W-:Y:S01]  /*0930*/  @!P1 IMAD.WIDE R22, R9.reuse, 0x8, R22 ;  /* 0x0000000809169825 */ /* 0x042fe200078e0216 */
[----:B0-----:R-:W0:Y:S03]  /*0940*/  @!P0 LDC.64 R20, c[0x0][0x250] ;  /* 0x00009400ff148b82 */ /* 0x001e260000000a00 */
[----:B---3--:R-:W-:Y:S01]  /*0950*/  @!P1 IMAD.WIDE R18, R9, 0x8, R18 ;  /* 0x0000000809129825 */ /* 0x008fe200078e0212 */
[----:B------:R-:W3:Y:S04]  /*0960*/  @!P1 LDG.E.64.CONSTANT R24, desc[UR12][R22.64] ;  /* 0x0000000c16189981 */ /* 0x000ee8000c1e9b00 */
[----:B------:R1:W4:Y:S02]  /*0970*/  @!P1 LDG.E.64.CONSTANT R22, desc[UR12][R18.64] ;  /* 0x0000000c12169981 */ /* 0x000324000c1e9b00 */
[----:B-1----:R-:W1:Y:S01]  /*0980*/  @!P3 LDC.64 R18, c[0x0][0x210] ;  /* 0x00008400ff12bb82 */ /* 0x002e620000000a00 */
[----:B0-----:R-:W-:-:S07]  /*0990*/  @!P0 DFMA R28, -R14, R20, R28 ;  /* 0x000000140e1c822b */ /* 0x001fce000000011c */
[----:B------:R-:W0:Y:S01]  /*09a0*/  @!P3 LDC.64 R20, c[0x0][0x218] ;  /* 0x00008600ff14bb82 */ /* 0x000e220000000a00 */
[----:B------:R-:W-:-:S04]  /*09b0*/  IADD3 R34, R34, R0, RZ ;  /* 0x0000000022227210 */ /* 0x000fc80007ffe0ff */
[----:B------:R-:W-:Y:S01]  /*09c0*/  ISETP.GE.AND P2, PT, R34, UR4, PT ;  /* 0x0000000422007c0c */ /* 0x000fe2000bf46270 */
[----:B0-----:R-:W-:-:S06]  /*09d0*/  @!P3 IMAD.WIDE R20, R32, 0x8, R20 ;  /* 0x000000082014b825 */ /* 0x001fcc00078e0214 */
[----:B------:R-:W4:Y:S01]  /*09e0*/  @!P3 LDG.E.64.CONSTANT R20, desc[UR12][R20.64] ;  /* 0x0000000c1414b981 */ /* 0x000f22000c1e9b00 */
[----:B--2---:R-:W-:-:S08]  /*09f0*/  @!P0 DADD R26, -R12, R26 ;  /* 0x000000000c1a8229 */ /* 0x004fd0000000011a */
[----:B------:R-:W-:Y:S01]  /*0a00*/  @!P0 DFMA R26, -R10, R26, R28 ;  /* 0x0000001a0a1a822b */ /* 0x000fe2000000011c */
[----:B-1----:R-:W-:Y:S02]  /*0a10*/  @!P3 IMAD.WIDE R28, R32, 0x8, R18 ;  /* 0x00000008201cb825 */ /* 0x002fe400078e0212 */
[----:B------:R-:W0:Y:S04]  /*0a20*/  @!P0 LDC.64 R18, c[0x0][0x248] ;  /* 0x00009200ff128b82 */ /* 0x000e280000000a00 */
[----:B------:R-:W2:Y:S01]  /*0a30*/  @!P3 LDG.E.64.CONSTANT R28, desc[UR12][R28.64] ;  /* 0x0000000c1c1cb981 */ /* 0x000ea2000c1e9b00 */
[----:B------:R-:W-:Y:S01]  /*0a40*/  @!P0 DMUL R26, R16, R26 ;  /* 0x0000001a101a8228 */ /* 0x000fe20000000000 */
[----:B0-----:R-:W-:-:S06]  /*0a50*/  @!P0 IMAD.WIDE R18, R30, 0x8, R18 ;  /* 0x000000081e128825 */ /* 0x001fcc00078e0212 */
[----:B------:R0:W-:Y:S02]  /*0a60*/  @!P0 STG.E.64 desc[UR12][R18.64], R26 ;  /* 0x0000001a12008986 */ /* 0x0001e4000c101b0c */
[----:B0-----:R-:W0:Y:S02]  /*0a70*/  @!P2 LDC.64 R18, c[0x0][0x210] ;  /* 0x00008400ff12ab82 */ /* 0x001e240000000a00 */
[----:B0-----:R-:W-:-:S05]  /*0a80*/  @!P2 IMAD.WIDE R18, R5, 0x8, R18 ;  /* 0x000000080512a825 */ /* 0x001fca00078e0212 */
[----:B------:R0:W2:Y:S02]  /*0a90*/  @!P2 LDG.E.64.CONSTANT R26, desc[UR12][R18.64] ;  /* 0x0000000c121aa981 */ /* 0x0000a4000c1e9b00 */
[----:B0-----:R-:W3:Y:S02]  /*0aa0*/  @!P1 LDC.64 R18, c[0x0][0x250] ;  /* 0x00009400ff129b82 */ /* 0x001ee40000000a00 */
[----:B---3--:R-:W-:-:S06]  /*0ab0*/  @!P1 DFMA R24, -R14, R18, R24 ;  /* 0x000000120e18922b */ /* 0x008fcc0000000118 */
[----:B------:R-:W0:Y:S01]  /*0ac0*/  @!P1 LDC.64 R18, c[0x0][0x248] ;  /* 0x00009200ff129b82 */ /* 0x000e220000000a00 */
[----:B----4-:R-:W-:-:S08]  /*0ad0*/  @!P1 DADD R22, -R12, R22 ;  /* 0x000000000c169229 */ /* 0x010fd00000000116 */
[----:B------:R-:W-:Y:S01]  /*0ae0*/  @!P1 DFMA R22, -R10, R22, R24 ;  /* 0x000000160a16922b */ /* 0x000fe20000000118 */
[----:B------:R-:W2:Y:S07]  /*0af0*/  @!P3 LDC.64 R24, c[0x0][0x250] ;  /* 0x00009400ff18bb82 */ /* 0x000eae0000000a00 */
[----:B------:R-:W-:Y:S01]  /*0b00*/  @!P1 DMUL R22, R16, R22 ;  /* 0x0000001610169228 */ /* 0x000fe20000000000 */
[----:B0-----:R-:W-:-:S06]  /*0b10*/  @!P1 IMAD.WIDE R18, R9, 0x8, R18 ;  /* 0x0000000809129825 */ /* 0x001fcc00078e0212 */
[----:B------:R0:W-:Y:S01]  /*0b20*/  @!P1 STG.E.64 desc[UR12][R18.64], R22 ;  /* 0x0000001612009986 */ /* 0x0001e2000c101b0c */
[----:B------:R-:W-:Y:S02]  /*0b30*/  IADD3 R34, R34, R0, RZ ;  /* 0x0000000022227210 */ /* 0x000fe40007ffe0ff */
[----:B0-----:R-:W0:Y:S02]  /*0b40*/  @!P2 LDC.64 R22, c[0x0][0x218] ;  /* 0x00008600ff16ab82 */ /* 0x001e240000000a00 */
[----:B------:R-:W-:-:S06]  /*0b50*/  ISETP.GE.AND P0, PT, R34, UR4, PT ;  /* 0x0000000422007c0c */ /* 0x000fcc000bf06270 */
[----:B------:R-:W1:Y:S01]  /*0b60*/  @!P3 LDC.64 R18, c[0x0][0x248] ;  /* 0x00009200ff12bb82 */ /* 0x000e620000000a00 */
[----:B------:R-:W-:Y:S01]  /*0b70*/  @!P3 DADD R20, -R12, R20 ;  /* 0x000000000c14b229 */ /* 0x000fe20000000114 */
[----:B------:R-:W-:-:S04]  /*0b80*/  IADD3 R34, R34, R0, RZ ;  /* 0x0000000022227210 */ /* 0x000fc80007ffe0ff */
[----:B------:R-:W-:Y:S01]  /*0b90*/  ISETP.GE.AND P1, PT, R34, UR4, PT ;  /* 0x0000000422007c0c */ /* 0x000fe2000bf26270 */
[----:B-1----:R-:W-:Y:S01]  /*0ba0*/  @!P3 IMAD.WIDE R18, R32, 0x8, R18 ;  /* 0x000000082012b825 */ /* 0x002fe200078e0212 */
[----:B--2---:R-:W-:Y:S01]  /*0bb0*/  @!P3 DFMA R24, -R14, R24, R28 ;  /* 0x000000180e18b22b */ /* 0x004fe2000000011c */
[----:B------:R-:W1:Y:S07]  /*0bc0*/  @!P2 LDC.64 R28, c[0x0][0x250] ;  /* 0x00009400ff1cab82 */ /* 0x000e6e0000000a00 */
[----:B------:R-:W-:Y:S01]  /*0bd0*/  @!P3 DFMA R24, -R10, R20, R24 ;  /* 0x000000140a18b22b */ /* 0x000fe20000000118 */
[----:B0-----:R-:W-:-:S02]  /*0be0*/  @!P2 IMAD.WIDE R20, R5, 0x8, R22 ;  /* 0x000000080514a825 */ /* 0x001fc400078e0216 */
[----:B------:R-:W0:Y:S04]  /*0bf0*/  @!P0 LDC.64 R22, c[0x0][0x210] ;  /* 0x00008400ff168b82 */ /* 0x000e280000000a00 */
[----:B------:R-:W2:Y:S01]  /*0c00*/  @!P2 LDG.E.64.CONSTANT R20, desc[UR12][R20.64] ;  /* 0x0000000c1414a981 */ /* 0x000ea2000c1e9b00 */
[----:B------:R-:W-:-:S07]  /*0c10*/  @!P3 DMUL R24, R16, R24 ;  /* 0x000000181018b228 */ /* 0x000fce0000000000 */
[----:B------:R3:W-:Y:S01]  /*0c20*/  @!P3 STG.E.64 desc[UR12][R18.64], R24 ;  /* 0x000000181200b986 */ /* 0x0007e2000c101b0c */
[C---:B0-----:R-:W-:Y:S01]  /*0c30*/  @!P0 IMAD.WIDE R22, R8.reuse, 0x8, R22 ;  /* 0x0000000808168825 */ /* 0x041fe200078e0216 */
[----:B---3--:R-:W0:Y:S08]  /*0c40*/  @!P0 LDC.64 R18, c[0x0][0x218] ;  /* 0x00008600ff128b82 */ /* 0x008e300000000a00 */
[----:B------:R-:W3:Y:S01]  /*0c50*/  @!P1 LDC.64 R24, c[0x0][0x210] ;  /* 0x00008400ff189b82 */ /* 0x000ee20000000a00 */
[----:B-1----:R-:W-:Y:S01]  /*0c60*/  @!P2 DFMA R28, -R14, R28, R26 ;  /* 0x0000001c0e1ca22b */ /* 0x002fe2000000011a */
[----:B------:R1:W4:Y:S06]  /*0c70*/  @!P0 LDG.E.64.CONSTANT R26, desc[UR12][R22.64] ;  /* 0x0000000c161a8981 */ /* 0x00032c000c1e9b00 */
[----:B-1----:R-:W1:Y:S01]  /*0c80*/  @!P1 LDC.64 R22, c[0x0][0x218] ;  /* 0x00008600ff169b82 */ /* 0x002e620000000a00 */
[----:B0-----:R-:W-:-:S04]  /*0c90*/  @!P0 IMAD.WIDE R18, R8, 0x8, R18 ;  /* 0x0000000808128825 */ /* 0x001fc800078e0212 */
[C---:B---3--:R-:W-:Y:S02]  /*0ca0*/  @!P1 IMAD.WIDE R24, R7.reuse, 0x8, R24 ;  /* 0x0000000807189825 */ /* 0x048fe400078e0218 */
[----:B------:R-:W3:Y:S04]  /*0cb0*/  @!P0 LDG.E.64.CONSTANT R18, desc[UR12][R18.64] ;  /* 0x0000000c12128981 */ /* 0x000ee8000c1e9b00 */
[----:B------:R-:W3:Y:S01]  /*0cc0*/  @!P1 LDG.E.64.CONSTANT R24, desc[UR12][R24.64] ;  /* 0x0000000c18189981 */ /* 0x000ee2000c1e9b00 */
[----:B-1----:R-:W-:-:S06]  /*0cd0*/  @!P1 IMAD.WIDE R22, R7, 0x8, R22 ;  /* 0x0000000807169825 */ /* 0x002fcc00078e0216 */
[----:B------:R-:W3:Y:S01]  /*0ce0*/  @!P1 LDG.E.64.CONSTANT R22, desc[UR12][R22.64] ;  /* 0x0000000c16169981 */ /* 0x000ee2000c1e9b00 */
[----:B------:R-:W-:Y:S01]  /*0cf0*/  VIADD R33, R33, 0x2 ;  /* 0x0000000221217836 */ /* 0x000fe20000000000 */
[----:B------:R-:W-:Y:S01]  /*0d00*/  LEA R35, R0, R31, 0x3 ;  /* 0x0000001f00237211 */ /* 0x000fe200078e18ff */
[----:B------:R-:W-:Y:S01]  /*0d10*/  IMAD.IADD R31, R34, 0x1, R0 ;  /* 0x00000001221f7824 */ /* 0x000fe200078e0200 */
[C---:B------:R-:W-:Y:S02]  /*0d20*/  LEA R6, R2.reuse, R6, 0x3 ;  /* 0x0000000602067211 */ /* 0x040fe400078e18ff */
[C---:B------:R-:W-:Y:S02]  /*0d30*/  LEA R4, R2.reuse, R4, 0x3 ;  /* 0x0000000402047211 */ /* 0x040fe400078e18ff */
[C---:B------:R-:W-:Y:S02]  /*0d40*/  LEA R30, R2.reuse, R30, 0x3 ;  /* 0x0000001e021e7211 */ /* 0x040fe400078e18ff */
[----:B------:R-:W-:-:S02]  /*0d50*/  LEA R9, R2, R9, 0x3 ;  /* 0x0000000902097211 */ /* 0x000fc400078e18ff */
[----:B------:R-:W-:Y:S01]  /*0d60*/  LEA R32, R2, R32, 0x3 ;  /* 0x0000002002207211 */ /* 0x000fe200078e18ff */
[----:B--2---:R-:W-:-:S08]  /*0d70*/  @!P2 DADD R20, -R12, R20 ;  /* 0x000000000c14a229 */ /* 0x004fd00000000114 */
[----:B------:R-:W-:Y:S02]  /*0d80*/  @!P2 DFMA R28, -R10, R20, R28 ;  /* 0x000000140a1ca22b */ /* 0x000fe4000000011c */
[----:B------:R-:W4:Y:S02]  /*0d90*/  @!P0 LDC.64 R20, c[0x0][0x250] ;  /* 0x00009400ff148b82 */ /* 0x000f240000000a00 */
[----:B----4-:R-:W-:-:S06]  /*0da0*/  @!P0 DFMA R26, -R14, R20, R26 ;  /* 0x000000140e1a822b */ /* 0x010fcc000000011a */
[----:B------:R-:W0:Y:S01]  /*0db0*/  @!P1 LDC.64 R20, c[0x0][0x250] ;  /* 0x00009400ff149b82 */ /* 0x000e220000000a00 */
[----:B---3--:R-:W-:Y:S02]  /*0dc0*/  @!P0 DADD R18, -R12, R18 ;  /* 0x000000000c128229 */ /* 0x008fe40000000112 */
[----:B0-----:R-:W-:-:S06]  /*0dd0*/  @!P1 DFMA R20, -R14, R20, R24 ;  /* 0x000000140e14922b */ /* 0x001fcc0000000118 */
[----:B------:R-:W-:Y:S01]  /*0de0*/  @!P0 DFMA R18, -R10, R18, R26 ;  /* 0x000000120a12822b */ /* 0x000fe2000000011a */
[----:B------:R-:W0:Y:S01]  /*0df0*/  @!P2 LDC.64 R24, c[0x0][0x248] ;  /* 0x00009200ff18ab82 */ /* 0x000e220000000a00 */
[----:B------:R-:W-:-:S08]  /*0e00*/  @!P1 DADD R22, -R12, R22 ;  /* 0x000000000c169229 */ /* 0x000fd00000000116 */
[----:B------:R-:W-:Y:S02]  /*0e10*/  @!P1 DFMA R26, -R10, R22, R20 ;  /* 0x000000160a1a922b */ /* 0x000fe40000000114 */
[----:B------:R-:W1:Y:S08]  /*0e20*/  @!P0 LDC.64 R22, c[0x0][0x248] ;  /* 0x00009200ff168b82 */ /* 0x000e700000000a00 */
[----:B------:R-:W2:Y:S01]  /*0e30*/  @!P1 LDC.64 R20, c[0x0][0x248] ;  /* 0x00009200ff149b82 */ /* 0x000ea20000000a00 */
[C---:B------:R-:W-:Y:S01]  /*0e40*/  @!P2 DMUL R28, R16.reuse, R28 ;  /* 0x0000001c101ca228 */ /* 0x040fe20000000000 */
[----:B0-----:R-:W-:Y:S01]  /*0e50*/  @!P2 IMAD.WIDE R24, R5, 0x8, R24 ;  /* 0x000000080518a825 */ /* 0x001fe200078e0218 */
[----:B------:R-:W-:-:S02]  /*0e60*/  @!P0 DMUL R18, R16, R18 ;  /* 0x0000001210128228 */ /* 0x000fc40000000000 */
[----:B------:R-:W-:-:S03]  /*0e70*/  @!P1 DMUL R26, R16, R26 ;  /* 0x0000001a101a9228 */ /* 0x000fc60000000000 */
[----:B------:R0:W-:Y:S01]  /*0e80*/  @!P2 STG.E.64 desc[UR12][R24.64], R28 ;  /* 0x0000001c1800a986 */ /* 0x0001e2000c101b0c */
[----:B-1----:R-:W-:-:S04]  /*0e90*/  @!P0 IMAD.WIDE R22, R8, 0x8, R22 ;  /* 0x0000000808168825 */ /* 0x002fc800078e0216 */
[----:B--2---:R-:W-:Y:S01]  /*0ea0*/  @!P1 IMAD.WIDE R20, R7, 0x8, R20 ;  /* 0x0000000807149825 */ /* 0x004fe200078e0214 */
[----:B------:R0:W-:Y:S04]  /*0eb0*/  @!P0 STG.E.64 desc[UR12][R22.64], R18 ;  /* 0x0000001216008986 */ /* 0x0001e8000c101b0c */
[----:B------:R0:W-:Y:S01]  /*0ec0*/  @!P1 STG.E.64 desc[UR12][R20.64], R26 ;  /* 0x0000001a14009986 */ /* 0x0001e2000c101b0c */
[----:B------:R-:W-:Y:S02]  /*0ed0*/  ISETP.NE.AND P0, PT, R33, RZ, PT ;  /* 0x000000ff2100720c */ /* 0x000fe40003f05270 */
[C---:B------:R-:W-:Y:S02]  /*0ee0*/  LEA R5, R2.reuse, R5, 0x3 ;  /* 0x0000000502057211 */ /* 0x040fe400078e18ff */
[----:B------:R-:W-:-:S02]  /*0ef0*/  LEA R8, R2, R8, 0x3 ;  /* 0x0000000802087211 */ /* 0x000fc400078e18ff */
[----:B------:R-:W-:-:S07]  /*0f00*/  LEA R7, R2, R7, 0x3 ;  /* 0x0000000702077211 */ /* 0x000fce00078e18ff */
[----:B0-----:R-:W-:Y:S05]  /*0f10*/  @P0 BRA `(.L_x_27941) ;  /* 0xfffffff400d00947 */ /* 0x001fea000383ffff */
[----:B------:R-:W-:-:S07]  /*0f20*/  MOV R31, R35 ;  /* 0x00000023001f7202 */ /* 0x000fce0000000f00 */
.L_x_27940:
[----:B------:R-:W-:-:S13]  /*0f30*/  ISETP.NE.AND P0, PT, R3, RZ, PT ;  /* 0x000000ff0300720c */ /* 0x000fda0003f05270 */
[----:B------:R-:W-:Y:S05]  /*0f40*/  @!P0 EXIT ;  /* 0x000000000000894d */ /* 0x000fea0003800000 */
[C---:B------:R-:W-:Y:S01]  /*0f50*/  IMAD.IADD R3, R31.reuse, 0x1, R0 ;  /* 0x000000011f037824 */ /* 0x040fe200078e0200 */
[----:B------:R-:W-:Y:S02]  /*0f60*/  ISETP.GE.AND P0, PT, R31, UR4, PT ;  /* 0x000000041f007c0c */ /* 0x000fe4000bf06270 */
[----:B------:R-:W-:Y:S02]  /*0f70*/  IADD3 R4, R6, R2, RZ ;  /* 0x0000000206047210 */ /* 0x000fe40007ffe0ff */
[C---:B------:R-:W-:Y:S02]  /*0f80*/  IADD3 R5, R3.reuse, R0, RZ ;  /* 0x0000000003057210 */ /* 0x040fe40007ffe0ff */
[----:B------:R-:W-:Y:S02]  /*0f90*/  ISETP.GE.AND P1, PT, R3, UR4, PT ;  /* 0x0000000403007c0c */ /* 0x000fe4000bf26270 */
[----:B------:R-:W-:Y:S02]  /*0fa0*/  ISETP.GE.AND P2, PT, R5, UR4, PT ;  /* 0x0000000405007c0c */ /* 0x000fe4000bf46270 */
[----:B------:R-:W-:-:S03]  /*0fb0*/  IADD3 R3, R4, R2, RZ ;  /* 0x0000000204037210 */ /* 0x000fc60007ffe0ff */
[----:B------:R-:W0:Y:S08]  /*0fc0*/  @!P0 LDC.64 R20, c[0x0][0x210] ;  /* 0x00008400ff148b82 */ /* 0x000e300000000a00 */
[----:B------:R-:W1:Y:S08]  /*0fd0*/  @!P1 LDC.64 R24, c[0x0][0x210] ;  /* 0x00008400ff189b82 */ /* 0x000e700000000a00 */
[----:B------:R-:W2:Y:S08]  /*0fe0*/  @!P2 LDC.64 R28, c[0x0][0x210] ;  /* 0x00008400ff1cab82 */ /* 0x000eb00000000a00 */
[----:B------:R-:W3:Y:S01]  /*0ff0*/  @!P0 LDC.64 R22, c[0x0][0x218] ;  /* 0x00008600ff168b82 */ /* 0x000ee20000000a00 */
[----:B0-----:R-:W-:-:S06]  /*1000*/  @!P0 IMAD.WIDE R20, R6, 0x8, R20 ;  /* 0x0000000806148825 */ /* 0x001fcc00078e0214 */
[----:B------:R-:W4:Y:S01]  /*1010*/  @!P0 LDG.E.64.CONSTANT R20, desc[UR12][R20.64] ;  /* 0x0000000c14148981 */ /* 0x000f22000c1e9b00 */
[----:B------:R-:W0:Y:S01]  /*1020*/  @!P1 LDC.64 R18, c[0x0][0x218] ;  /* 0x00008600ff129b82 */ /* 0x000e220000000a00 */
[----:B-1----:R-:W-:-:S06]  /*1030*/  @!P1 IMAD.WIDE R24, R4, 0x8, R24 ;  /* 0x0000000804189825 */ /* 0x002fcc00078e0218 */
[----:B------:R-:W4:Y:S01]  /*1040*/  @!P1 LDG.E.64.CONSTANT R24, desc[UR12][R24.64] ;  /* 0x0000000c18189981 */ /* 0x000f22000c1e9b00 */
[----:B------:R-:W1:Y:S01]  /*1050*/  @!P2 LDC.64 R8, c[0x0][0x218] ;  /* 0x00008600ff08ab82 */ /* 0x000e620000000a00 */
[----:B--2---:R-:W-:-:S06]  /*1060*/  @!P2 IMAD.WIDE R28, R3, 0x8, R28 ;  /* 0x00000008031ca825 */ /* 0x004fcc00078e021c */
[----:B------:R-:W2:Y:S01]  /*1070*/  @!P2 LDG.E.64.CONSTANT R28, desc[UR12][R28.64] ;  /* 0x0000000c1c1ca981 */ /* 0x000ea2000c1e9b00 */
[----:B---3--:R-:W-:Y:S01]  /*1080*/  @!P0 IMAD.WIDE R30, R6, 0x8, R22 ;  /* 0x00000008061e8825 */ /* 0x008fe200078e0216 */
[----:B------:R-:W2:Y:S05]  /*1090*/  @!P2 LDC.64 R26, c[0x0][0x250] ;  /* 0x00009400ff1aab82 */ /* 0x000eaa0000000a00 */
[----:B------:R-:W3:Y:S01]  /*10a0*/  @!P0 LDG.E.64.CONSTANT R30, desc[UR12][R30.64] ;  /* 0x0000000c1e1e8981 */ /* 0x000ee2000c1e9b00 */
[----:B0-----:R-:W-:Y:S02]  /*10b0*/  @!P1 IMAD.WIDE R32, R4, 0x8, R18 ;  /* 0x0000000804209825 */ /* 0x001fe400078e0212 */
[----:B------:R-:W0:Y:S04]  /*10c0*/  @!P1 LDC.64 R22, c[0x0][0x250] ;  /* 0x00009400ff169b82 */ /* 0x000e280000000a00 */
[----:B------:R-:W3:Y:S01]  /*10d0*/  @!P1 LDG.E.64.CONSTANT R32, desc[UR12][R32.64] ;  /* 0x0000000c20209981 */ /* 0x000ee2000c1e9b00 */
[----:B-1----:R-:W-:-:S03]  /*10e0*/  @!P2 IMAD.WIDE R8, R3, 0x8, R8 ;  /* 0x000000080308a825 */ /* 0x002fc600078e0208 */
[----:B------:R-:W4:Y:S03]  /*10f0*/  @!P0 LDC.64 R18, c[0x0][0x250] ;  /* 0x00009400ff128b82 */ /* 0x000f260000000a00 */
[----:B------:R-:W3:Y:S01]  /*1100*/  @!P2 LDG.E.64.CONSTANT R8, desc[UR12][R8.64] ;  /* 0x0000000c0808a981 */ /* 0x000ee2000c1e9b00 */
[----:B------:R-:W-:-:S04]  /*1110*/  IADD3 R0, R5, R0, RZ ;  /* 0x0000000005007210 */ /* 0x000fc80007ffe0ff */
[----:B------:R-:W-:Y:S01]  /*1120*/  ISETP.GE.AND P3, PT, R0, UR4, PT ;  /* 0x0000000400007c0c */ /* 0x000fe2000bf66270 */
[C---:B----45:R-:W-:Y:S01]  /*1130*/  @!P0 DFMA R18, -R14.reuse, R18, R20 ;  /* 0x000000120e12822b */ /* 0x070fe20000000114 */
[----:B------:R-:W1:Y:S01]  /*1140*/  @!P0 LDC.64 R20, c[0x0][0x248] ;  /* 0x00009200ff148b82 */ /* 0x000e620000000a00 */
[----:B0-----:R-:W-:-:S07]  /*1150*/  @!P1 DFMA R22, -R14, R22, R24 ;  /* 0x000000160e16922b */ /* 0x001fce0000000118 */
[----:B------:R-:W0:Y:S01]  /*1160*/  @!P1 LDC.64 R24, c[0x0][0x248] ;  /* 0x00009200ff189b82 */ /* 0x000e220000000a00 */
[----:B--2---:R-:W-:-:S07]  /*1170*/  @!P2 DFMA R26, -R14, R26, R28 ;  /* 0x0000001a0e1aa22b */ /* 0x004fce000000011c */
[----:B------:R-:W2:Y:S01]  /*1180*/  @!P2 LDC.64 R28, c[0x0][0x248] ;  /* 0x00009200ff1cab82 */ /* 0x000ea20000000a00 */
[C---:B---3--:R-:W-:Y:S02]  /*1190*/  @!P0 DADD R30, -R12.reuse, R30 ;  /* 0x000000000c1e8229 */ /* 0x048fe4000000011e */
[----:B------:R-:W-:-:S06]  /*11a0*/  @!P1 DADD R32, -R12, R32 ;  /* 0x000000000c209229 */ /* 0x000fcc0000000120 */
[----:B------:R-:W-:Y:S02]  /*11b0*/  @!P0 DFMA R18, -R10, R30, R18 ;  /* 0x0000001e0a12822b */ /* 0x000fe40000000112 */
[----:B------:R-:W-:Y:S02]  /*11c0*/  @!P2 DADD R8, -R12, R8 ;  /* 0x000000000c08a229 */ /* 0x000fe40000000108 */
[----:B------:R-:W-:-:S06]  /*11d0*/  @!P1 DFMA R22, -R10, R32, R22 ;  /* 0x000000200a16922b */ /* 0x000fcc0000000116 */
[----:B------:R-:W-:Y:S02]  /*11e0*/  @!P2 DFMA R8, -R10, R8, R26 ;  /* 0x000000080a08a22b */ /* 0x000fe4000000011a */
[C---:B------:R-:W-:Y:S01]  /*11f0*/  @!P0 DMUL R18, R16.reuse, R18 ;  /* 0x0000001210128228 */ /* 0x040fe20000000000 */
[----:B-1----:R-:W-:Y:S01]  /*1200*/  @!P0 IMAD.WIDE R20, R6, 0x8, R20 ;  /* 0x0000000806148825 */ /* 0x002fe200078e0214 */
[----:B------:R-:W-:-:S03]  /*1210*/  @!P1 DMUL R22, R16, R22 ;  /* 0x0000001610169228 */ /* 0x000fc60000000000 */
[----:B0-----:R-:W-:Y:S01]  /*1220*/  @!P1 IMAD.WIDE R24, R4, 0x8, R24 ;  /* 0x0000000804189825 */ /* 0x001fe200078e0218 */
[----:B------:R-:W-:-:S03]  /*1230*/  @!P2 DMUL R8, R16, R8 ;  /* 0x000000081008a228 */ /* 0x000fc60000000000 */
[----:B--2---:R-:W-:Y:S01]  /*1240*/  @!P2 IMAD.WIDE R28, R3, 0x8, R28 ;  /* 0x00000008031ca825 */ /* 0x004fe200078e021c */
[----:B------:R0:W-:Y:S04]  /*1250*/  @!P0 STG.E.64 desc[UR12][R20.64], R18 ;  /* 0x0000001214008986 */ /* 0x0001e8000c101b0c */
[----:B------:R0:W-:Y:S04]  /*1260*/  @!P1 STG.E.64 desc[UR12][R24.64], R22 ;  /* 0x0000001618009986 */ /* 0x0001e8000c101b0c */
[----:B------:R0:W-:Y:S01]  /*1270*/  @!P2 STG.E.64 desc[UR12][R28.64], R8 ;  /* 0x000000081c00a986 */ /* 0x0001e2000c101b0c */
[----:B------:R-:W-:Y:S05]  /*1280*/  @P3 EXIT ;  /* 0x000000000000394d */ /* 0x000fea0003800000 */
[----:B------:R-:W1:Y:S01]  /*1290*/  LDC.64 R4, c[0x0][0x210] ;  /* 0x00008400ff047b82 */ /* 0x000e620000000a00 */
[----:B0-----:R-:W-:Y:S01]  /*12a0*/  IADD3 R9, R3, R2, RZ ;  /* 0x0000000203097210 */ /* 0x001fe20007ffe0ff */
[----:B------:R-:W-:-:S06]  /*12b0*/  ULDC.64 UR4, c[0x0][0x250] ;  /* 0x0000940000047ab9 */ /* 0x000fcc0000000a00 */
[----:B------:R-:W0:Y:S01]  /*12c0*/  LDC.64 R6, c[0x0][0x218] ;  /* 0x00008600ff067b82 */ /* 0x000e220000000a00 */
[----:B-1----:R-:W-:-:S06]  /*12d0*/  IMAD.WIDE R2, R9, 0x8, R4 ;  /* 0x0000000809027825 */ /* 0x002fcc00078e0204 */
[----:B------:R-:W2:Y:S01]  /*12e0*/  LDG.E.64.CONSTANT R2, desc[UR12][R2.64] ;  /* 0x0000000c02027981 */ /* 0x000ea2000c1e9b00 */
[C---:B0-----:R-:W-:Y:S02]  /*12f0*/  IMAD.WIDE R4, R9.reuse, 0x8, R6 ;  /* 0x0000000809047825 */ /* 0x041fe400078e0206 */
[----:B------:R-:W0:Y:S04]  /*1300*/  LDC.64 R6, c[0x0][0x248] ;  /* 0x00009200ff067b82 */ /* 0x000e280000000a00 */
[----:B------:R-:W3:Y:S01]  /*1310*/  LDG.E.64.CONSTANT R4, desc[UR12][R4.64] ;  /* 0x0000000c04047981 */ /* 0x000ee2000c1e9b00 */
[----:B0-----:R-:W-:Y:S01]  /*1320*/  IMAD.WIDE R6, R9, 0x8, R6 ;  /* 0x0000000809067825 */ /* 0x001fe200078e0206 */
[----:B--2---:R-:W-:Y:S02]  /*1330*/  DFMA R14, -R14, UR4, R2 ;  /* 0x000000040e0e7c2b */ /* 0x004fe40008000102 */
[----:B---3--:R-:W-:-:S08]  /*1340*/  DADD R12, -R12, R4 ;  /* 0x000000000c0c7229 */ /* 0x008fd00000000104 */
[----:B------:R-:W-:-:S08]  /*1350*/  DFMA R12, -R10, R12, R14 ;  /* 0x0000000c0a0c722b */ /* 0x000fd0000000010e */
[----:B------:R-:W-:-:S07]  /*1360*/  DMUL R12, R16, R12 ;  /* 0x0000000c100c7228 */ /* 0x000fce0000000000 */
[----:B------:R-:W-:Y:S01]  /*1370*/  STG.E.64 desc[UR12][R6.64], R12 ;  /* 0x0000000c06007986 */ /* 0x000fe2000c101b0c */
[----:B------:R-:W-:Y:S05]  /*1380*/  EXIT ;  /* 0x000000000000794d */ /* 0x000fea0003800000 */
.L_x_27942:
        /* <DEDUP_REMOVED lines=15> */
.L_x_28491:


//--------------------- .text._ZN2at6native46batch_norm_backward_elemt_channels_last_kernelILi4EN3c108BFloat16EfS3_EEvPKT0_S6_PKT1_S9_PKT2_S9_S9_PKiPS4_lii --------------------------
	.section	.text._ZN2at6native46batch_norm_backward_elemt_channels_last_kernelILi4EN3c108BFloat16EfS3_EEvPKT0_S6_PKT1_S9_PKT2_S9_S9_PKiPS4_lii,"ax",@progbits
	.align	128
        .global         _ZN2at6native46batch_norm_backward_elemt_channels_last_kernelILi4EN3c108BFloat16EfS3_EEvPKT0_S6_PKT1_S9_PKT2_S9_S9_PKiPS4_lii
        .type           _ZN2at6native46batch_norm_backward_elemt_channels_last_kernelILi4EN3c108BFloat16EfS3_EEvPKT0_S6_PKT1_S9_PKT2_S9_S9_PKiPS4_lii,@function
        .size           _ZN2at6native46batch_norm_backward_elemt_channels_last_kernelILi4EN3c108BFloat16EfS3_EEvPKT0_S6_PKT1_S9_PKT2_S9_S9_PKiPS4_lii,(.L_x_28492 - _ZN2at6native46batch_norm_backward_elemt_channels_last_kernelILi4EN3c108BFloat16EfS3_EEvPKT0_S6_PKT1_S9_PKT2_S9_S9_PKiPS4_lii)
        .other          _ZN2at6native46batch_norm_backward_elemt_channels_last_kernelILi4EN3c108BFloat16EfS3_EEvPKT0_S6_PKT1_S9_PKT2_S9_S9_PKiPS4_lii,@"STO_CUDA_ENTRY STV_DEFAULT"
_ZN2at6native46batch_norm_backward_elemt_channels_last_kernelILi4EN3c108BFloat16EfS3_EEvPKT0_S6_PKT1_S9_PKT2_S9_S9_PKiPS4_lii:
.text._ZN2at6native46batch_norm_backward_elemt_channels_last_kernelILi4EN3c108BFloat16EfS3_EEvPKT0_S6_PKT1_S9_PKT2_S9_S9_PKiPS4_lii:
[----:B------:R-:W-:Y:S08]  /*0000*/  LDC R1, c[0x0][0x28] ;  /* 0x00000a00ff017b82 */ /* 0x000ff00000000800 */
[----:B------:R-:W0:Y:S01]  /*0010*/  LDC.64 R2, c[0x0][0x258] ;  /* 0x00009600ff027b82 */ /* 0x000e220000000a00 */
[----:B------:R-:W-:Y:S01]  /*0020*/  ULDC.64 UR12, c[0x0][0x208] ;  /* 0x00008200000c7ab9 */ /* 0x000fe20000000a00 */
[----:B------:R-:W-:Y:S01]  /*0030*/  IMAD.MOV.U32 R0, RZ, RZ, RZ ;  /* 0x000000ffff007224 */ /* 0x000fe200078e00ff */
[----:B0-----:R-:W-:-:S04]  /*0040*/  ISETP.GE.U32.AND P0, PT, R2, 0x1, PT ;  /* 0x000000010200780c */ /* 0x001fc80003f06070 */
[----:B------:R-:W-:-:S13]  /*0050*/  ISETP.GE.AND.EX P0, PT, R3, RZ, PT, P0 ;  /* 0x000000ff0300720c */ /* 0x000fda0003f06300 */
[----:B------:R-:W-:Y:S05]  /*0060*/  @!P0 BRA `(.L_x_27943) ;  /* 0x0000000800848947 */ /* 0x000fea0003800000 */
[C---:B------:R-:W-:Y:S01]  /*0070*/  IADD3 R0, P1, R2.reuse, -0x1, RZ ;  /* 0xffffffff02007810 */ /* 0x040fe20007f3e0ff */
[----:B------:R-:W-:Y:S01]  /*0080*/  UMOV UR4, URZ ;  /* 0x0000003f00047c82 */ /* 0x000fe20008000000 */
[----:B------:R-:W-:Y:S02]  /*0090*/  LOP3.LUT R7, R2, 0x3, RZ, 0xc0, !PT ;  /* 0x0000000302077812 */ /* 0x000fe400078ec0ff */
[----:B------:R-:W-:Y:S02]  /*00a0*/  CS2R R4, SRZ ;  /* 0x0000000000047805 */ /* 0x000fe4000001ff00 */
[----:B------:R-:W-:Y:S02]  /*00b0*/  ISETP.GE.U32.AND P0, PT, R0, 0x3, PT ;  /* 0x000000030000780c */ /* 0x000fe40003f06070 */
[----:B------:R-:W-:-:S04]  /*00c0*/  IADD3.X R0, R3, -0x1, RZ, P1, !PT ;  /* 0xffffffff03007810 */ /* 0x000fc80000ffe4ff */
[----:B------:R-:W-:-:S13]  /*00d0*/  ISETP.GE.U32.AND.EX P0, PT, R0, RZ, PT, P0 ;  /* 0x000000ff0000720c */ /* 0x000fda0003f06100 */
[----:B------:R-:W-:Y:S05]  /*00e0*/  @!P0 BRA `(.L_x_27944) ;  /* 0x0000000800148947 */ /* 0x000fea0003800000 */
[----:B------:R-:W-:Y:S01]  /*00f0*/  IADD3 R0, P0, R7, -R2, RZ ;  /* 0x8000000207007210 */ /* 0x000fe20007f1e0ff */
[----:B------:R-:W-:Y:S01]  /*0100*/  ULDC.64 UR4, c[0x0][0x248] ;  /* 0x0000920000047ab9 */ /* 0x000fe20000000a00 */
[----:B------:R-:W-:Y:S01]  /*0110*/  CS2R R4, SRZ ;  /* 0x0000000000047805 */ /* 0x000fe2000001ff00 */
[----:B------:R-:W-:Y:S01]  /*0120*/  IMAD.U32 R2, RZ, RZ, UR4 ;  /* 0x00000004ff027e24 */ /* 0x000fe2000f8e00ff */
[----:B------:R-:W-:Y:S01]  /*0130*/  UMOV UR4, URZ ;  /* 0x0000003f00047c82 */ /* 0x000fe20008000000 */
[----:B------:R-:W-:Y:S01]  /*0140*/  IMAD.X R6, RZ, RZ, ~R3, P0 ;  /* 0x000000ffff067224 */ /* 0x000fe200000e0e03 */
[----:B------:R-:W-:-:S04]  /*0150*/  MOV R3, UR5 ;  /* 0x0000000500037c02 */ /* 0x000fc80008000f00 */
[----:B------:R-:W-:-:S13]  /*0160*/  ISETP.GE.AND P0, PT, R6, RZ, PT ;  /* 0x000000ff0600720c */ /* 0x000fda0003f06270 */
[----:B------:R-:W-:Y:S05]  /*0170*/  @P0 BRA `(.L_x_27945) ;  /* 0x00000004009c0947 */ /* 0x000fea0003800000 */
[----:B------:R-:W-:-:S04]  /*0180*/  IADD3 R8, P0, RZ, -R0, RZ ;  /* 0x80000000ff087210 */ /* 0x000fc80007f1e0ff */
[----:B------:R-:W-:Y:S01]  /*0190*/  ISETP.GT.U32.AND P1, PT, R8, 0xc, PT ;  /* 0x0000000c0800780c */ /* 0x000fe20003f24070 */
[----:B------:R-:W-:Y:S01]  /*01a0*/  IMAD.X R8, RZ, RZ, ~R6, P0 ;  /* 0x000000ffff087224 */ /* 0x000fe200000e0e06 */
[----:B------:R-:W-:-:S04]  /*01b0*/  PLOP3.LUT P0, PT, PT, PT, PT, 0x80, 0x0 ;  /* 0x000000000000781c */ /* 0x000fc80003f0f070 */
[----:B------:R-:W-:-:S13]  /*01c0*/  ISETP.GT.AND.EX P1, PT, R8, RZ, PT, P1 ;  /* 0x000000ff0800720c */ /* 0x000fda0003f24310 */
[----:B------:R-:W-:Y:S05]  /*01d0*/  @!P1 BRA `(.L_x_27946) ;  /* 0x0000000000e89947 */ /* 0x000fea0003800000 */
[----:B------:R-:W-:-:S13]  /*01e0*/  PLOP3.LUT P0, PT, PT, PT, PT, 0x8, 0x0 ;  /* 0x000000000000781c */ /* 0x000fda0003f0e170 */
.L_x_27947:
        /* <DEDUP_REMOVED lines=42> */
[----:B------:R-:W-:Y:S02]  /*0490*/  IADD3 R0, P1, R0, 0x10, RZ ;  /* 0x0000001000007810 */ /* 0x000fe40007f3e0ff */
[--C-:B------:R-:W-:Y:S02]  /*04a0*/  IADD3 R4, P2, P3, R11, R4, R12.reuse ;  /* 0x000000040b047210 */ /* 0x100fe40007b5e00c */
[----:B------:R-:W-:Y:S01]  /*04b0*/  SHF.R.S32.HI R12, RZ, 0x1f, R12 ;  /* 0x0000001fff0c7819 */ /* 0x000fe2000001140c */
[----:B------:R-:W-:Y:S01]  /*04c0*/  IMAD.X R6, RZ, RZ, R6, P1 ;  /* 0x000000ffff067224 */ /* 0x000fe200008e0606 */
[----:B------:R-:W-:Y:S02]  /*04d0*/  ISETP.GE.U32.AND P1, PT, R0, -0xc, PT ;  /* 0xfffffff40000780c */ /* 0x000fe40003f26070 */
[----:B------:R-:W-:Y:S02]  /*04e0*/  SHF.R.S32.HI R11, RZ, 0x1f, R11 ;  /* 0x0000001fff0b7819 */ /* 0x000fe4000001140b */
[----:B------:R-:W-:-:S02]  /*04f0*/  ISETP.GE.AND.EX P1, PT, R6, -0x1, PT, P1 ;  /* 0xffffffff0600780c */ /* 0x000fc40003f26310 */
[----:B------:R-:W-:Y:S02]  /*0500*/  IADD3.X R11, R11, R10, R12, P2, P3 ;  /* 0x0000000a0b0b7210 */ /* 0x000fe400017e640c */
[----:B------:R-:W-:Y:S02]  /*0510*/  IADD3 R10, P2, R2, 0x40, RZ ;  /* 0x00000040020a7810 */ /* 0x000fe40007f5e0ff */
[----:B------:R-:W-:Y:S02]  /*0520*/  IADD3 R4, P3, P4, R9, R4, R8 ;  /* 0x0000000409047210 */ /* 0x000fe40007c7e008 */
[----:B------:R-:W-:Y:S01]  /*0530*/  SHF.R.S32.HI R2, RZ, 0x1f, R9 ;  /* 0x0000001fff027819 */ /* 0x000fe20000011409 */
[----:B------:R-:W-:-:S03]  /*0540*/  IMAD.X R3, RZ, RZ, R3, P2 ;  /* 0x000000ffff037224 */ /* 0x000fc600010e0603 */
[----:B------:R-:W-:Y:S02]  /*0550*/  IADD3.X R5, R2, R11, R5, P3, P4 ;  /* 0x0000000b02057210 */ /* 0x000fe40001fe8405 */
[----:B------:R-:W-:Y:S01]  /*0560*/  MOV R2, R10 ;  /* 0x0000000a00027202 */ /* 0x000fe20000000f00 */
[----:B------:R-:W-:Y:S06]  /*0570*/  @!P1 BRA `(.L_x_27947) ;  /* 0xfffffffc001c9947 */ /* 0x000fec000383ffff */
.L_x_27946:
[----:B------:R-:W-:-:S04]  /*0580*/  IADD3 R8, P2, RZ, -R0, RZ ;  /* 0x80000000ff087210 */ /* 0x000fc80007f5e0ff */
[----:B------:R-:W-:Y:S01]  /*0590*/  ISETP.GT.U32.AND P1, PT, R8, 0x4, PT ;  /* 0x000000040800780c */ /* 0x000fe20003f24070 */
[----:B------:R-:W-:-:S05]  /*05a0*/  IMAD.X R8, RZ, RZ, ~R6, P2 ;  /* 0x000000ffff087224 */ /* 0x000fca00010e0e06 */
[----:B------:R-:W-:-:S13]  /*05b0*/  ISETP.GT.AND.EX P1, PT, R8, RZ, PT, P1 ;  /* 0x000000ff0800720c */ /* 0x000fda0003f24310 */
        /* <DEDUP_REMOVED lines=8> */
[----:B------:R-:W5:Y:S01]  /*0640*/  LDG.E.CONSTANT R15, desc[UR12][R2.64+0x1c] ;  /* 0x00001c0c020f7981 */ /* 0x000f62000c1e9900 */
[----:B------:R-:W-:Y:S01]  /*0650*/  IADD3 R0, P4, R0, 0x8, RZ ;  /* 0x0000000800007810 */ /* 0x000fe20007f9e0ff */
[----:B------:R-:W-:-:S04]  /*0660*/  UIADD3 UR4, UR4, 0x8, URZ ;  /* 0x0000000804047890 */ /* 0x000fc8000fffe03f */
        /* <DEDUP_REMOVED lines=12> */
[----:B------:R-:W-:Y:S02]  /*0730*/  IADD3 R8, P3, R2, 0x20, RZ ;  /* 0x0000002002087810 */ /* 0x000fe40007f7e0ff */
[----:B------:R-:W-:-:S02]  /*0740*/  IADD3.X R12, R13, R10, R12, P0, P1 ;  /* 0x0000000a0d0c7210 */ /* 0x000fc400007e240c */
[--C-:B-----5:R-:W-:Y:S01]  /*0750*/  IADD3 R4, P1, P2, R15, R4, R14.reuse ;  /* 0x000000040f047210 */ /* 0x120fe20007a3e00e */
[----:B------:R-:W-:Y:S01]  /*0760*/  IMAD.X R3, RZ, RZ, R3, P3 ;  /* 0x000000ffff037224 */ /* 0x000fe200018e0603 */
[----:B------:R-:W-:Y:S02]  /*0770*/  SHF.R.S32.HI R5, RZ, 0x1f, R14 ;  /* 0x0000001fff057819 */ /* 0x000fe4000001140e */
[----:B------:R-:W-:Y:S02]  /*0780*/  SHF.R.S32.HI R2, RZ, 0x1f, R15 ;  /* 0x0000001fff027819 */ /* 0x000fe4000001140f */
[----:B------:R-:W-:Y:S02]  /*0790*/  PLOP3.LUT P0, PT, PT, PT, PT, 0x8, 0x0 ;  /* 0x000000000000781c */ /* 0x000fe40003f0e170 */
[----:B------:R-:W-:Y:S02]  /*07a0*/  IADD3.X R5, R2, R12, R5, P1, P2 ;  /* 0x0000000c02057210 */ /* 0x000fe40000fe4405 */
[----:B------:R-:W-:-:S09]  /*07b0*/  MOV R2, R8 ;  /* 0x0000000800027202 */ /* 0x000fd20000000f00 */
.L_x_27948:
[----:B------:R-:W-:-:S04]  /*07c0*/  ISETP.NE.U32.AND P1, PT, R0, RZ, PT ;  /* 0x000000ff0000720c */ /* 0x000fc80003f25070 */
[----:B------:R-:W-:-:S13]  /*07d0*/  ISETP.NE.OR.EX P0, PT, R6, RZ, P0, P1 ;  /* 0x000000ff0600720c */ /* 0x000fda0000705710 */
[----:B------:R-:W-:Y:S05]  /*07e0*/  @!P0 BRA `(.L_x_27944) ;  /* 0x0000000000548947 */ /* 0x000fea0003800000 */
.L_x_27945:
[----:B------:R-:W2:Y:S04]  /*07f0*/  LDG.E.CONSTANT R9, desc[UR12][R2.64] ;  /* 0x0000000c02097981 */ /* 0x000ea8000c1e9900 */
[----:B------:R-:W2:Y:S04]  /*0800*/  LDG.E.CONSTANT R8, desc[UR12][R2.64+0x4] ;  /* 0x0000040c02087981 */ /* 0x000ea8000c1e9900 */
[----:B------:R-:W3:Y:S04]  /*0810*/  LDG.E.CONSTANT R11, desc[UR12][R2.64+0x8] ;  /* 0x0000080c020b7981 */ /* 0x000ee8000c1e9900 */
[----:B------:R-:W3:Y:S01]  /*0820*/  LDG.E.CONSTANT R12, desc[UR12][R2.64+0xc] ;  /* 0x00000c0c020c7981 */ /* 0x000ee2000c1e9900 */
[----:B------:R-:W-:Y:S01]  /*0830*/  IADD3 R0, P0, R0, 0x4, RZ ;  /* 0x0000000400007810 */ /* 0x000fe20007f1e0ff */
[----:B------:R-:W-:-:S04]  /*0840*/  UIADD3 UR4, UR4, 0x4, URZ ;  /* 0x0000000404047890 */ /* 0x000fc8000fffe03f */
[----:B------:R-:W-:Y:S01]  /*0850*/  IMAD.X R6, RZ, RZ, R6, P0 ;  /* 0x000000ffff067224 */ /* 0x000fe200000e0606 */
[----:B------:R-:W-:-:S04]  /*0860*/  ISETP.NE.U32.AND P0, PT, R0, RZ, PT ;  /* 0x000000ff0000720c */ /* 0x000fc80003f05070 */
[----:B------:R-:W-:Y:S02]  /*0870*/  ISETP.NE.AND.EX P0, PT, R6, RZ, PT, P0 ;  /* 0x000000ff0600720c */ /* 0x000fe40003f05300 */
[--C-:B--2---:R-:W-:Y:S02]  /*0880*/  IADD3 R10, P1, P2, R8, R4, R9.reuse ;  /* 0x00000004080a7210 */ /* 0x104fe40007a3e009 */
[----:B------:R-:W-:Y:S02]  /*0890*/  SHF.R.S32.HI R4, RZ, 0x1f, R9 ;  /* 0x0000001fff047819 */ /* 0x000fe40000011409 */
[----:B------:R-:W-:-:S04]  /*08a0*/  SHF.R.S32.HI R8, RZ, 0x1f, R8 ;  /* 0x0000001fff087819 */ /* 0x000fc80000011408 */
[----:B------:R-:W-:Y:S02]  /*08b0*/  IADD3.X R5, R8, R5, R4, P1, P2 ;  /* 0x0000000508057210 */ /* 0x000fe40000fe4404 */
[----:B------:R-:W-:Y:S02]  /*08c0*/  IADD3 R8, P1, R2, 0x10, RZ ;  /* 0x0000001002087810 */ /* 0x000fe40007f3e0ff */
[--C-:B---3--:R-:W-:Y:S02]  /*08d0*/  IADD3 R4, P2, P3, R12, R10, R11.reuse ;  /* 0x0000000a0c047210 */ /* 0x108fe40007b5e00b */
[----:B------:R-:W-:Y:S01]  /*08e0*/  SHF.R.S32.HI R2, RZ, 0x1f, R11 ;  /* 0x0000001fff027819 */ /* 0x000fe2000001140b */
[----:B------:R-:W-:Y:S01]  /*08f0*/  IMAD.X R3, RZ, RZ, R3, P1 ;  /* 0x000000ffff037224 */ /* 0x000fe200008e0603 */
[----:B------:R-:W-:-:S04]  /*0900*/  SHF.R.S32.HI R12, RZ, 0x1f, R12 ;  /* 0x0000001fff0c7819 */ /* 0x000fc8000001140c */
[----:B------:R-:W-:Y:S01]  /*0910*/  IADD3.X R5, R12, R5, R2, P2, P3 ;  /* 0x000000050c057210 */ /* 0x000fe200017e6402 */
[----:B------:R-:W-:Y:S01]  /*0920*/  IMAD.MOV.U32 R2, RZ, RZ, R8 ;  /* 0x000000ffff027224 */ /* 0x000fe200078e0008 */
[----:B------:R-:W-:Y:S06]  /*0930*/  @P0 BRA `(.L_x_27945) ;  /* 0xfffffffc00ac0947 */ /* 0x000fec000383ffff */
.L_x_27944:
[----:B------:R-:W-:-:S04]  /*0940*/  ISETP.NE.U32.AND P0, PT, R7, RZ, PT ;  /* 0x000000ff0700720c */ /* 0x000fc80003f05070 */
[----:B------:R-:W-:-:S13]  /*0950*/  ISETP.NE.AND.EX P0, PT, RZ, RZ, PT, P0 ;  /* 0x000000ffff00720c */ /* 0x000fda0003f05300 */
[----:B------:R-:W-:Y:S05]  /*0960*/  @!P0 BRA `(.L_x_27949) ;  /* 0x0000000000408947 */ /* 0x000fea0003800000 */
[----:B------:R-:W-:Y:S01]  /*0970*/  IADD3 R7, P0, RZ, -R7, RZ ;  /* 0x80000007ff077210 */ /* 0x000fe20007f1e0ff */
[----:B------:R-:W-:Y:S02]  /*0980*/  ULDC.64 UR6, c[0x0][0x248] ;  /* 0x0000920000067ab9 */ /* 0x000fe40000000a00 */
[----:B------:R-:W-:Y:S01]  /*0990*/  UIMAD.WIDE UR4, UR4, 0x4, UR6 ;  /* 0x00000004040478a5 */ /* 0x000fe2000f8e0206 */
[----:B------:R-:W-:-:S11]  /*09a0*/  IADD3.X R0, RZ, -0x1, RZ, P0, !PT ;  /* 0xffffffffff007810 */ /* 0x000fd600007fe4ff */
.L_x_27950:
[----:B------:R-:W-:Y:S02]  /*09b0*/  IMAD.U32 R2, RZ, RZ, UR4 ;  /* 0x00000004ff027e24 */ /* 0x000fe4000f8e00ff */
[----:B------:R-:W-:-:S05]  /*09c0*/  IMAD.U32 R3, RZ, RZ, UR5 ;  /* 0x00000005ff037e24 */ /* 0x000fca000f8e00ff */
[----:B------:R-:W2:Y:S01]  /*09d0*/  LDG.E.CONSTANT R2, desc[UR12][R2.64] ;  /* 0x0000000c02027981 */ /* 0x000ea2000c1e9900 */
[----:B------:R-:W-:Y:S01]  /*09e0*/  IADD3 R7, P0, R7, 0x1, RZ ;  /* 0x0000000107077810 */ /* 0x000fe20007f1e0ff */
[----:B------:R-:W-:-:S04]  /*09f0*/  UIADD3 UR4, UP0, UR4, 0x4, URZ ;  /* 0x0000000404047890 */ /* 0x000fc8000ff1e03f */
[----:B------:R-:W-:Y:S01]  /*0a00*/  IMAD.X R0, RZ, RZ, R0, P0 ;  /* 0x000000ffff007224 */ /* 0x000fe200000e0600 */
[----:B------:R-:W-:Y:S01]  /*0a10*/  ISETP.NE.U32.AND P0, PT, R7, RZ, PT ;  /* 0x000000ff0700720c */ /* 0x000fe20003f05070 */
[----:B------:R-:W-:-:S03]  /*0a20*/  UIADD3.X UR5, URZ, UR5, URZ, UP0, !UPT ;  /* 0x000000053f057290 */ /* 0x000fc600087fe43f */
[----:B------:R-:W-:Y:S02]  /*0a30*/  ISETP.NE.AND.EX P0, PT, R0, RZ, PT, P0 ;  /* 0x000000ff0000720c */ /* 0x000fe40003f05300 */
[----:B--2---:R-:W-:-:S04]  /*0a40*/  IADD3 R4, P1, R2, R4, RZ ;  /* 0x0000000402047210 */ /* 0x004fc80007f3e0ff */
[----:B------:R-:W-:-:S07]  /*0a50*/  LEA.HI.X.SX32 R5, R2, R5, 0x1, P1 ;  /* 0x0000000502057211 */ /* 0x000fce00008f0eff */
[----:B------:R-:W-:Y:S05]  /*0a60*/  @P0 BRA `(.L_x_27950) ;  /* 0xfffffffc00d00947 */ /* 0x000fea000383ffff */
.L_x_27949:
[----:B------:R0:W1:Y:S02]  /*0a70*/  I2F.S64 R0, R4 ;  /* 0x0000000400007312 */ /* 0x0000640000301400 */
.L_x_27943:
[----:B------:R-:W2:Y:S01]  /*0a80*/  S2R R26, SR_CTAID.X ;  /* 0x00000000001a7919 */ /* 0x000ea20000002500 */
[----:B------:R-:W-:Y:S01]  /*0a90*/  ULDC UR11, c[0x0][0x10] ;  /* 0x00000400000b7ab9 */ /* 0x000fe20000000800 */
[----:B------:R-:W3:Y:S01]  /*0aa0*/  S2UR UR14, SR_CTAID.Y ;  /* 0x00000000000e79c3 */ /* 0x000ee20000002600 */
[----:B------:R-:W-:Y:S01]  /*0ab0*/  ULDC.64 UR16, c[0x0][0x260] ;  /* 0x0000980000107ab9 */ /* 0x000fe20000000a00 */
[----:B------:R-:W2:Y:S01]  /*0ac0*/  S2R R3, SR_TID.X ;  /* 0x0000000000037919 */ /* 0x000ea20000002100 */
[----:B------:R-:W-:Y:S01]  /*0ad0*/  MOV R28, UR16 ;  /* 0x00000010001c7c02 */ /* 0x000fe20008000f00 */
[----:B------:R-:W3:Y:S04]  /*0ae0*/  S2R R10, SR_TID.Y ;  /* 0x00000000000a7919 */ /* 0x000ee80000002200 */
[----:B------:R-:W3:Y:S01]  /*0af0*/  LDC R11, c[0x0][0x4] ;  /* 0x00000100ff0b7b82 */ /* 0x000ee20000000800 */
[----:B------:R-:W-:-:S02]  /*0b00*/  ULDC UR4, c[0x0][0x0] ;  /* 0x0000000000047ab9 */ /* 0x000fc40000000800 */
[----:B--2---:R-:W-:Y:S02]  /*0b10*/  IMAD R26, R26, UR4, R3 ;  /* 0x000000041a1a7c24 */ /* 0x004fe4000f8e0203 */
[----:B---3--:R-:W-:-:S03]  /*0b20*/  IMAD R3, R11, UR14, R10 ;  /* 0x0000000e0b037c24 */ /* 0x008fc6000f8e020a */
[----:B------:R-:W-:-:S04]  /*0b30*/  ISETP.GE.AND P0, PT, R26, UR17, PT ;  /* 0x000000111a007c0c */ /* 0x000fc8000bf06270 */
[----:B------:R-:W-:-:S13]  /*0b40*/  ISETP.GE.OR P0, PT, R3, R28, P0 ;  /* 0x0000001c0300720c */ /* 0x000fda0000706670 */
[----:B------:R-:W-:Y:S05]  /*0b50*/  @P0 EXIT ;  /* 0x000000000000094d */ /* 0x000fea0003800000 */
[----:B------:R-:W-:Y:S01]  /*0b60*/  IMAD R8, R11, UR11, RZ ;  /* 0x0000000b0b087c24 */ /* 0x000fe2000f8e02ff */
[----:B------:R-:W-:Y:S01]  /*0b70*/  IADD3 R7, R28, -0x1, RZ ;  /* 0xffffffff1c077810 */ /* 0x000fe20007ffe0ff */
[----:B------:R-:W-:Y:S01]  /*0b80*/  ULDC.64 UR4, c[0x0][0x230] ;  /* 0x00008c0000047ab9 */ /* 0x000fe20000000a00 */
[----:B------:R-:W-:Y:S01]  /*0b90*/  ULDC.64 UR6, c[0x0][0x240] ;  /* 0x0000900000067ab9 */ /* 0x000fe20000000a00 */
[----:B------:R-:W-:Y:S01]  /*0ba0*/  IMAD.SHL.U32 R2, R8, 0x4, RZ ;  /* 0x0000000408027824 */ /* 0x000fe200078e00ff */
[----:B------:R-:W-:-:S04]  /*0bb0*/  IABS R14, R7 ;  /* 0x00000007000e7213 */ /* 0x000fc80000000000 */
[-C--:B------:R-:W-:Y:S02]  /*0bc0*/  IABS R13, R2.reuse ;  /* 0x00000002000d7213 */ /* 0x080fe40000000000 */
[-C--:B------:R-:W-:Y:S02]  /*0bd0*/  IABS R15, R2.reuse ;  /* 0x00000002000f7213 */ /* 0x080fe40000000000 */
[----:B------:R-:W2:Y:S01]  /*0be0*/  I2F.RP R6, R13 ;  /* 0x0000000d00067306 */ /* 0x000ea20000209400 */
[----:B------:R-:W-:-:S04]  /*0bf0*/  LOP3.LUT R7, R7, R2, RZ, 0x3c, !PT ;  /* 0x0000000207077212 */ /* 0x000fc800078e3cff */
[----:B------:R-:W-:-:S03]  /*0c00*/  ISETP.GE.AND P1, PT, R7, RZ, PT ;  /* 0x000000ff0700720c */ /* 0x000fc60003f26270 */
[----:B--2---:R-:W0:Y:S02]  /*0c10*/  MUFU.RCP R6, R6 ;  /* 0x0000000600067308 */ /* 0x004e240000001000 */
[----:B0-----:R-:W-:Y:S02]  /*0c20*/  VIADD R4, R6, 0xffffffe ;  /* 0x0ffffffe06047836 */ /* 0x001fe40000000000 */
[----:B------:R-:W0:Y:S04]  /*0c30*/  LDC.64 R6, c[0x0][0x238] ;  /* 0x00008e00ff067b82 */ /* 0x000e280000000a00 */
[----:B------:R2:W3:Y:S02]  /*0c40*/  F2I.FTZ.U32.TRUNC.NTZ R5, R4 ;  /* 0x0000000400057305 */ /* 0x0004e4000021f000 */
[----:B--2---:R-:W-:-:S02]  /*0c50*/  IMAD.MOV.U32 R4, RZ, RZ, RZ ;  /* 0x000000ffff047224 */ /* 0x004fc400078e00ff */
[----:B---3--:R-:W-:-:S04]  /*0c60*/  IMAD.MOV R12, RZ, RZ, -R5 ;  /* 0x000000ffff0c7224 */ /* 0x008fc800078e0a05 */
[----:B------:R-:W-:Y:S02]  /*0c70*/  IMAD R9, R12, R13, RZ ;  /* 0x0000000d0c097224 */ /* 0x000fe400078e02ff */
[----:B------:R-:W-:Y:S02]  /*0c80*/  IMAD.MOV.U32 R12, RZ, RZ, R14 ;  /* 0x000000ffff0c7224 */ /* 0x000fe400078e000e */
[----:B------:R-:W-:Y:S01]  /*0c90*/  IMAD.HI.U32 R5, R5, R9, R4 ;  /* 0x0000000905057227 */ /* 0x000fe200078e0004 */
[----:B------:R-:W-:Y:S02]  /*0ca0*/  IADD3 R4, RZ, -R15, RZ ;  /* 0x8000000fff047210 */ /* 0x000fe40007ffe0ff */
[----:B------:R-:W-:-:S03]  /*0cb0*/  SHF.R.S32.HI R15, RZ, 0x1f, R26 ;  /* 0x0000001fff0f7819 */ /* 0x000fc6000001141a */
[----:B------:R-:W-:-:S04]  /*0cc0*/  IMAD.HI.U32 R9, R5, R12, RZ ;  /* 0x0000000c05097227 */ /* 0x000fc800078e00ff */
[----:B------:R-:W-:Y:S01]  /*0cd0*/  IMAD R4, R9, R4, R12 ;  /* 0x0000000409047224 */ /* 0x000fe200078e020c */
[----:B------:R-:W-:-:S04]  /*0ce0*/  LEA R12, P3, R26, UR6, 0x2 ;  /* 0x000000061a0c7c11 */ /* 0x000fc8000f8610ff */
[----:B------:R-:W-:-:S13]  /*0cf0*/  ISETP.GT.U32.AND P2, PT, R13, R4, PT ;  /* 0x000000040d00720c */ /* 0x000fda0003f44070 */
[----:B------:R-:W-:Y:S02]  /*0d00*/  @!P2 IMAD.IADD R4, R4, 0x1, -R13 ;  /* 0x000000010404a824 */ /* 0x000fe400078e0a0d */
[----:B------:R-:W-:Y:S01]  /*0d10*/  @!P2 VIADD R9, R9, 0x1 ;  /* 0x000000010909a836 */ /* 0x000fe20000000000 */
[----:B------:R-:W-:Y:S02]  /*0d20*/  ISETP.NE.AND P2, PT, R2, RZ, PT ;  /* 0x000000ff0200720c */ /* 0x000fe40003f45270 */
[----:B------:R-:W-:Y:S02]  /*0d30*/  ISETP.GE.U32.AND P0, PT, R4, R13, PT ;  /* 0x0000000d0400720c */ /* 0x000fe40003f06070 */
[----:B------:R-:W2:Y:S01]  /*0d40*/  LDC.64 R4, c[0x0][0x228] ;  /* 0x00008a00ff047b82 */ /* 0x000ea20000000a00 */
[----:B------:R-:W-:-:S10]  /*0d50*/  LEA.HI.X R13, R26, UR7, R15, 0x2, P3 ;  /* 0x000000071a0d7c11 */ /* 0x000fd400098f140f */
[----:B------:R-:W-:Y:S02]  /*0d60*/  @P0 IADD3 R9, R9, 0x1, RZ ;  /* 0x0000000109090810 */ /* 0x000fe40007ffe0ff */
[----:B------:R-:W-:-:S03]  /*0d70*/  ISETP.NE.U32.AND P0, PT, RZ, UR4, PT ;  /* 0x00000004ff007c0c */ /* 0x000fc6000bf05070 */
[----:B------:R-:W-:Y:S01]  /*0d80*/  @!P1 IMAD.MOV R9, RZ, RZ, -R9 ;  /* 0x000000ffff099224 */ /* 0x000fe200078e0a09 */
[----:B------:R-:W-:Y:S02]  /*0d90*/  ISETP.NE.AND.EX P0, PT, RZ, UR5, PT, P0 ;  /* 0x00000005ff007c0c */ /* 0x000fe4000bf05300 */
[----:B------:R-:W-:-:S04]  /*0da0*/  @!P2 LOP3.LUT R9, RZ, R2, RZ, 0x33, !PT ;  /* 0x00000002ff09a212 */ /* 0x000fc800078e33ff */
[----:B------:R-:W-:Y:S01]  /*0db0*/  ISETP.GE.AND P1, PT, R9, RZ, PT ;  /* 0x000000ff0900720c */ /* 0x000fe20003f26270 */
[----:B--2---:R-:W-:-:S06]  /*0dc0*/  IMAD.WIDE R20, R26, 0x4, R4 ;  /* 0x000000041a147825 */ /* 0x004fcc00078e0204 */
[----:B------:R-:W-:-:S04]  /*0dd0*/  @P0 LEA R14, P2, R26, UR4, 0x1 ;  /* 0x000000041a0e0c11 */ /* 0x000fc8000f8408ff */
[----:B------:R-:W-:Y:S02]  /*0de0*/  @P0 LEA.HI.X R15, R26, UR5, R15, 0x1, P2 ;  /* 0x000000051a0f0c11 */ /* 0x000fe400090f0c0f */
[----:B0-----:R-:W-:Y:S07]  /*0df0*/  @!P1 EXIT ;  /* 0x000000000000994d */ /* 0x001fee0003800000 */
[----:B------:R-:W0:Y:S01]  /*0e00*/  LDC.64 R4, c[0x0][0x220] ;  /* 0x00008800ff047b82 */ /* 0x000e220000000a00 */
[----:B------:R-:W2:Y:S01]  /*0e10*/  @P0 LDG.E.U16.CONSTANT R14, desc[UR12][R14.64] ;  /* 0x0000000c0e0e0981 */ /* 0x000ea2000c1e9500 */
[----:B------:R-:W-:-:S03]  /*0e20*/  IMAD.WIDE R18, R26, 0x4, R6 ;  /* 0x000000041a127825 */ /* 0x000fc600078e0206 */
[----:B------:R-:W3:Y:S04]  /*0e30*/  LDG.E.CONSTANT R20, desc[UR12][R20.64] ;  /* 0x0000000c14147981 */ /* 0x000ee8000c1e9900 */
[----:B------:R4:W3:Y:S04]  /*0e40*/  LDG.E.CONSTANT R12, desc[UR12][R12.64] ;  /* 0x0000000c0c0c7981 */ /* 0x0008e8000c1e9900 */
[----:B------:R-:W3:Y:S01]  /*0e50*/  LDG.E.CONSTANT R18, desc[UR12][R18.64] ;  /* 0x0000000c12127981 */ /* 0x000ee2000c1e9900 */
[----:B0-----:R-:W-:-:S05]  /*0e60*/  IMAD.WIDE R16, R26, 0x4, R4 ;  /* 0x000000041a107825 */ /* 0x001fca00078e0204 */
[----:B------:R0:W5:Y:S01]  /*0e70*/  LDG.E.CONSTANT R7, desc[UR12][R16.64] ;  /* 0x0000000c10077981 */ /* 0x000162000c1e9900 */
[----:B-1----:R-:W1:Y:S01]  /*0e80*/  MUFU.RCP R0, R0 ;  /* 0x0000000000007308 */ /* 0x002e620000001000 */
[----:B------:R-:W-:Y:S02]  /*0e90*/  IMAD.MOV.U32 R5, RZ, RZ, 0x3f800000 ;  /* 0x3f800000ff057424 */ /* 0x000fe400078e00ff */
[----:B------:R-:W-:Y:S02]  /*0ea0*/  VIADD R2, R9, 0x1 ;  /* 0x0000000109027836 */ /* 0x000fe40000000000 */
[----:B----4-:R-:W-:Y:S02]  /*0eb0*/  IMAD.MOV.U32 R13, RZ, RZ, R3 ;  /* 0x000000ffff0d7224 */ /* 0x010fe400078e0003 */
[----:B------:R-:W-:Y:S01]  /*0ec0*/  IMAD R3, R8, UR17, RZ ;  /* 0x0000001108037c24 */ /* 0x000fe2000f8e02ff */
[----:B------:R-:W-:Y:S02]  /*0ed0*/  LOP3.LUT R2, R2, 0x1, RZ, 0xc0, !PT ;  /* 0x0000000102027812 */ /* 0x000fe400078ec0ff */
[----:B--2---:R-:W-:-:S02]  /*0ee0*/  @P0 SHF.L.U32 R5, R14, 0x10, RZ ;  /* 0x000000100e050819 */ /* 0x004fc400000006ff */
[----:B------:R-:W-:Y:S01]  /*0ef0*/  ISETP.NE.AND P0, PT, R9, RZ, PT ;  /* 0x000000ff0900720c */ /* 0x000fe20003f05270 */
[C---:B---3--:R-:W-:Y:S02]  /*0f00*/  FMUL.FTZ R23, R20.reuse, R20 ;  /* 0x0000001414177220 */ /* 0x048fe40000410000 */
[----:B------:R-:W-:Y:S02]  /*0f10*/  FMUL.FTZ R6, R20, R5 ;  /* 0x0000000514067220 */ /* 0x000fe40000410000 */
[----:B------:R-:W-:-:S04]  /*0f20*/  FMUL.FTZ R23, R12, R23 ;  /* 0x000000170c177220 */ /* 0x000fc80000410000 */
[C---:B-1----:R-:W-:Y:S01]  /*0f30*/  FMUL.FTZ R5, R0.reuse, R23 ;  /* 0x0000001700057220 */ /* 0x042fe20000410000 */
[----:B------:R-:W-:Y:S01]  /*0f40*/  FMUL.FTZ R4, R0, R18 ;  /* 0x0000001200047220 */ /* 0x000fe20000410000 */
[----:B------:R-:W-:Y:S02]  /*0f50*/  IMAD R0, R13, UR17, R26 ;  /* 0x000000110d007c24 */ /* 0x000fe4000f8e021a */
        /* <DEDUP_REMOVED lines=25> */
.L_x_27952:
[C---:B0-----:R-:W-:Y:S01]  /*10f0*/  ISETP.GE.AND P0, PT, R11.reuse, R28, PT ;  /* 0x0000001c0b00720c */ /* 0x041fe20003f06270 */
[----:B------:R-:W-:-:S05]  /*1100*/  IMAD.IADD R13, R11, 0x1, R8 ;  /* 0x000000010b0d7824 */ /* 0x000fca00078e0208 */
[----:B------:R-:W-:-:S07]  /*1110*/  ISETP.GE.AND P1, PT, R13, R28, PT ;  /* 0x0000001c0d00720c */ /* 0x000fce0003f26270 */
[----:B------:R-:W0:Y:S08]  /*1120*/  @!P0 LDC.64 R20, c[0x0][0x210] ;  /* 0x00008400ff148b82 */ /* 0x000e300000000a00 */
[----:B------:R-:W1:Y:S01]  /*1130*/  @!P0 LDC.64 R18, c[0x0][0x218] ;  /* 0x00008600ff128b82 */ /* 0x000e620000000a00 */
[----:B0-----:R-:W-:-:S05]  /*1140*/  @!P0 IMAD.WIDE R20, R0, 0x2, R20 ;  /* 0x0000000200148825 */ /* 0x001fca00078e0214 */
[----:B------:R0:W2:Y:S01]  /*1150*/  @!P0 LDG.E.U16.CONSTANT R17, desc[UR12][R20.64] ;  /* 0x0000000c14118981 */ /* 0x0000a2000c1e9500 */
[----:B-1----:R-:W-:-:S05]  /*1160*/  @!P0 IMAD.WIDE R18, R0, 0x2, R18 ;  /* 0x0000000200128825 */ /* 0x002fca00078e0212 */
[----:B------:R1:W3:Y:S01]  /*1170*/  @!P0 LDG.E.U16.CONSTANT R15, desc[UR12][R18.64] ;  /* 0x0000000c120f8981 */ /* 0x0002e2000c1e9500 */
[----:B0-----:R-:W0:Y:S08]  /*1180*/  @!P1 LDC.64 R20, c[0x0][0x210] ;  /* 0x00008400ff149b82 */ /* 0x001e300000000a00 */
[----:B-1----:R-:W1:Y:S01]  /*1190*/  @!P1 LDC.64 R18, c[0x0][0x218] ;  /* 0x00008600ff129b82 */ /* 0x002e620000000a00 */
[----:B0-----:R-:W-:-:S05]  /*11a0*/  @!P1 IMAD.WIDE R20, R26, 0x2, R20 ;  /* 0x000000021a149825 */ /* 0x001fca00078e0214 */
[----:B------:R0:W4:Y:S01]  /*11b0*/  @!P1 LDG.E.U16.CONSTANT R23, desc[UR12][R20.64] ;  /* 0x0000000c14179981 */ /* 0x000122000c1e9500 */
[----:B-1----:R-:W-:-:S05]  /*11c0*/  @!P1 IMAD.WIDE R18, R26, 0x2, R18 ;  /* 0x000000021a129825 */ /* 0x002fca00078e0212 */
[----:B------:R1:W4:Y:S01]  /*11d0*/  @!P1 LDG.E.U16.CONSTANT R25, desc[UR12][R18.64] ;  /* 0x0000000c12199981 */ /* 0x000322000c1e9500 */
[----:B0-----:R-:W0:Y:S08]  /*11e0*/  @!P0 LDC.64 R20, c[0x0][0x250] ;  /* 0x00009400ff148b82 */ /* 0x001e300000000a00 */
[----:B-1----:R-:W1:Y:S01]  /*11f0*/  @!P1 LDC.64 R18, c[0x0][0x250] ;  /* 0x00009400ff129b82 */ /* 0x002e620000000a00 */
[----:B------:R-:W-:-:S04]  /*1200*/  IADD3 R13, R13, R8, RZ ;  /* 0x000000080d0d7210 */ /* 0x000fc80007ffe0ff */
[----:B------:R-:W-:Y:S01]  /*1210*/  ISETP.GE.AND P2, PT, R13, R28, PT ;  /* 0x0000001c0d00720c */ /* 0x000fe20003f46270 */
[----:B0-----:R-:W-:-:S04]  /*1220*/  @!P0 IMAD.WIDE R20, R0, 0x2, R20 ;  /* 0x0000000200148825 */ /* 0x001fc800078e0214 */
[----:B-1----:R-:W-:-:S04]  /*1230*/  @!P1 IMAD.WIDE R18, R26, 0x2, R18 ;  /* 0x000000021a129825 */ /* 0x002fc800078e0212 */
[----:B------:R-:W-:Y:S02]  /*1240*/  IMAD.IADD R13, R13, 0x1, R8 ;  /* 0x000000010d0d7824 */ /* 0x000fe400078e0208 */
[----:B--2---:R-:W-:Y:S01]  /*1250*/  @!P0 IMAD.U32 R17, R17, 0x10000, RZ ;  /* 0x0001000011118824 */ /* 0x004fe200078e00ff */
[----:B---3--:R-:W-:-:S03]  /*1260*/  @!P0 SHF.L.U32 R15, R15, 0x10, RZ ;  /* 0x000000100f0f8819 */ /* 0x008fc600000006ff */
[----:B------:R-:W-:Y:S02]  /*1270*/  @!P0 FADD.FTZ R17, -R4, R17 ;  /* 0x0000001104118221 */ /* 0x000fe40000010100 */
[----:B-----5:R-:W-:-:S04]  /*1280*/  @!P0 FADD.FTZ R15, -R7, R15 ;  /* 0x0000000f070f8221 */ /* 0x020fc80000010100 */
[----:B------:R-:W-:-:S04]  /*1290*/  @!P0 FFMA.FTZ R15, -R5, R15, R17 ;  /* 0x0000000f050f8223 */ /* 0x000fc80000010111 */
[----:B------:R-:W-:Y:S01]  /*12a0*/  @!P0 FMUL.FTZ R17, R6, R15 ;  /* 0x0000000f06118220 */ /* 0x000fe20000410000 */
[----:B----4-:R-:W-:-:S04]  /*12b0*/  @!P1 IMAD.U32 R23, R23, 0x10000, RZ ;  /* 0x0001000017179824 */ /* 0x010fc800078e00ff */
[----:B------:R-:W-:Y:S01]  /*12c0*/  @!P1 FADD.FTZ R23, -R4, R23 ;  /* 0x0000001704179221 */ /* 0x000fe20000010100 */
[----:B------:R-:W-:-:S04]  /*12d0*/  @!P1 IMAD.U32 R25, R25, 0x10000, RZ ;  /* 0x0001000019199824 */ /* 0x000fc800078e00ff */
[----:B------:R-:W-:-:S04]  /*12e0*/  @!P1 FADD.FTZ R25, -R7, R25 ;  /* 0x0000001907199221 */ /* 0x000fc80000010100 */
[----:B------:R-:W-:-:S04]  /*12f0*/  @!P1 FFMA.FTZ R23, -R5, R25, R23 ;  /* 0x0000001905179223 */ /* 0x000fc80000010117 */
[----:B------:R-:W-:Y:S01]  /*1300*/  @!P1 FMUL.FTZ R15, R6, R23 ;  /* 0x00000017060f9220 */ /* 0x000fe20000410000 */
[----:B------:R-:W-:-:S04]  /*1310*/  @!P0 F2FP.BF16.F32.PACK_AB R17, RZ, R17 ;  /* 0x00000011ff11823e */ /* 0x000fc800000010ff */
[----:B------:R-:W-:Y:S02]  /*1320*/  @!P1 F2FP.BF16.F32.PACK_AB R15, RZ, R15 ;  /* 0x0000000fff0f923e */ /* 0x000fe400000010ff */
[----:B------:R-:W-:Y:S02]  /*1330*/  PRMT R23, R17, 0x7610, R23 ;  /* 0x0000761011177816 */ /* 0x000fe40000000017 */
[----:B------:R-:W-:-:S03]  /*1340*/  PRMT R25, R15, 0x7610, R25 ;  /* 0x000076100f197816 */ /* 0x000fc60000000019 */
[----:B------:R0:W-:Y:S04]  /*1350*/  @!P0 STG.E.U16 desc[UR12][R20.64], R23 ;  /* 0x0000001714008986 */ /* 0x0001e8000c10150c */
[----:B------:R1:W-:Y:S01]  /*1360*/  @!P1 STG.E.U16 desc[UR12][R18.64], R25 ;  /* 0x0000001912009986 */ /* 0x0003e2000c10150c */
[----:B0-----:R-:W0:Y:S08]  /*1370*/  @!P2 LDC.64 R20, c[0x0][0x210] ;  /* 0x00008400ff14ab82 */ /* 0x001e300000000a00 */
[----:B-1----:R-:W1:Y:S01]  /*1380*/  @!P2 LDC.64 R18, c[0x0][0x218] ;  /* 0x00008600ff12ab82 */ /* 0x002e620000000a00 */
[----:B------:R-:W-:Y:S01]  /*1390*/  ISETP.GE.AND P0, PT, R13, R28, PT ;  /* 0x0000001c0d00720c */ /* 0x000fe20003f06270 */
        /* <DEDUP_REMOVED lines=20> */
[----:B------:R-:W-:-:S04]  /*14e0*/  @!P2 FADD.FTZ R15, -R7, R15 ;  /* 0x0000000f070fa221 */ /* 0x000fc80000010100 */
        /* <DEDUP_REMOVED lines=67> */
[----:B------:R-:W-:Y:S01]  /*1920*/  IADD3 R9, R9, 0x2, RZ ;  /* 0x0000000209097810 */ /* 0x000fe20007ffe0ff */
[----:B0-----:R-:W-:-:S04]  /*1930*/  @!P2 IMAD.WIDE R20, R14, 0x2, R20 ;  /* 0x000000020e14a825 */ /* 0x001fc800078e0214 */
[----:B-1----:R-:W-:Y:S01]  /*1940*/  @!P0 IMAD.WIDE R18, R12, 0x2, R18 ;  /* 0x000000020c128825 */ /* 0x002fe200078e0212 */
[C---:B------:R-:W-:Y:S02]  /*1950*/  LEA R26, R3.reuse, R26, 0x3 ;  /* 0x0000001a031a7211 */ /* 0x040fe400078e18ff */
[C---:B------:R-:W-:Y:S01]  /*1960*/  LEA R14, R3.reuse, R14, 0x3 ;  /* 0x0000000e030e7211 */ /* 0x040fe200078e18ff */
[C---:B------:R-:W-:Y:S02]  /*1970*/  IMAD R0, R3.reuse, 0x8, R0 ;  /* 0x0000000803007824 */ /* 0x040fe400078e0200 */
[C---:B------:R-:W-:Y:S02]  /*1980*/  IMAD R24, R3.reuse, 0x8, R24 ;  /* 0x0000000803187824 */ /* 0x040fe400078e0218 */
[C---:B------:R-:W-:Y:S02]  /*1990*/  IMAD R22, R3.reuse, 0x8, R22 ;  /* 0x0000000803167824 */ /* 0x040fe400078e0216 */
[----:B------:R-:W-:-:S02]  /*19a0*/  IMAD R10, R3, 0x8, R10 ;  /* 0x00000008030a7824 */ /* 0x000fc400078e020a */
[C---:B------:R-:W-:Y:S02]  /*19b0*/  IMAD R16, R3.reuse, 0x8, R16 ;  /* 0x0000000803107824 */ /* 0x040fe400078e0210 */
[----:B------:R-:W-:Y:S02]  /*19c0*/  IMAD R12, R3, 0x8, R12 ;  /* 0x00000008030c7824 */ /* 0x000fe400078e020c */
[----:B--2---:R-:W-:Y:S01]  /*19d0*/  @!P2 IMAD.U32 R17, R17, 0x10000, RZ ;  /* 0x000100001111a824 */ /* 0x004fe200078e00ff */
[----:B---3--:R-:W-:-:S03]  /*19e0*/  @!P2 SHF.L.U32 R15, R15, 0x10, RZ ;  /* 0x000000100f0fa819 */ /* 0x008fc600000006ff */
[----:B------:R-:W-:Y:S02]  /*19f0*/  @!P2 FADD.FTZ R17, -R4, R17 ;  /* 0x000000110411a221 */ /* 0x000fe40000010100 */
[----:B------:R-:W-:-:S04]  /*1a00*/  @!P2 FADD.FTZ R15, -R7, R15 ;  /* 0x0000000f070fa221 */ /* 0x000fc80000010100 */
[----:B------:R-:W-:-:S04]  /*1a10*/  @!P2 FFMA.FTZ R15, -R5, R15, R17 ;  /* 0x0000000f050fa223 */ /* 0x000fc80000010111 */
[----:B------:R-:W-:-:S05]  /*1a20*/  @!P2 FMUL.FTZ R15, R6, R15 ;  /* 0x0000000f060fa220 */ /* 0x000fca0000410000 */
[----:B------:R-:W-:Y:S01]  /*1a30*/  @!P2 F2FP.BF16.F32.PACK_AB R15, RZ, R15 ;  /* 0x0000000fff0fa23e */ /* 0x000fe200000010ff */
[----:B----4-:R-:W-:-:S04]  /*1a40*/  @!P0 IMAD.U32 R23, R23, 0x10000, RZ ;  /* 0x0001000017178824 */ /* 0x010fc800078e00ff */
[----:B------:R-:W-:Y:S01]  /*1a50*/  @!P0 FADD.FTZ R23, -R4, R23 ;  /* 0x0000001704178221 */ /* 0x000fe20000010100 */
[----:B------:R-:W-:-:S04]  /*1a60*/  @!P0 IMAD.U32 R25, R25, 0x10000, RZ ;  /* 0x0001000019198824 */ /* 0x000fc800078e00ff */
[----:B------:R-:W-:-:S04]  /*1a70*/  @!P0 FADD.FTZ R25, -R7, R25 ;  /* 0x0000001907198221 */ /* 0x000fc80000010100 */
[----:B------:R-:W-:-:S04]  /*1a80*/  @!P0 FFMA.FTZ R23, -R5, R25, R23 ;  /* 0x0000001905178223 */ /* 0x000fc80000010117 */
[----:B------:R-:W-:Y:S01]  /*1a90*/  @!P0 FMUL.FTZ R17, R6, R23 ;  /* 0x0000001706118220 */ /* 0x000fe20000410000 */
[----:B------:R-:W-:-:S04]  /*1aa0*/  PRMT R23, R15, 0x7610, R23 ;  /* 0x000076100f177816 */ /* 0x000fc80000000017 */
[----:B------:R-:W-:Y:S01]  /*1ab0*/  @!P0 F2FP.BF16.F32.PACK_AB R17, RZ, R17 ;  /* 0x00000011ff11823e */ /* 0x000fe200000010ff */
[----:B------:R1:W-:Y:S04]  /*1ac0*/  @!P2 STG.E.U16 desc[UR12][R20.64], R23 ;  /* 0x000000171400a986 */ /* 0x0003e8000c10150c */
[----:B------:R1:W-:Y:S01]  /*1ad0*/  @!P0 STG.E.U16 desc[UR12][R18.64], R17 ;  /* 0x0000001112008986 */ /* 0x0003e2000c10150c */
[----:B------:R-:W-:Y:S01]  /*1ae0*/  ISETP.NE.AND P0, PT, R9, RZ, PT ;  /* 0x000000ff0900720c */ /* 0x000fe20003f05270 */
[----:B------:R-:W-:Y:S01]  /*1af0*/  IMAD R15, R8, 0x8, R11 ;  /* 0x00000008080f7824 */ /* 0x000fe200078e020b */
[----:B------:R-:W-:-:S11]  /*1b00*/  IADD3 R11, R13, R8, RZ ;  /* 0x000000080d0b7210 */ /* 0x000fd60007ffe0ff */
[----:B-1----:R-:W-:Y:S05]  /*1b10*/  @P0 BRA `(.L_x_27952) ;  /* 0xfffffff400740947 */ /* 0x002fea000383ffff */
[----:B------:R-:W-:-:S07]  /*1b20*/  IMAD.MOV.U32 R13, RZ, RZ, R15 ;  /* 0x000000ffff0d7224 */ /* 0x000fce00078e000f */
.L_x_27951:
[----:B------:R-:W-:-:S13]  /*1b30*/  ISETP.NE.AND P0, PT, R2, RZ, PT ;  /* 0x000000ff0200720c */ /* 0x000fda0003f05270 */
[----:B------:R-:W-:Y:S05]  /*1b40*/  @!P0 EXIT ;  /* 0x000000000000894d */ /* 0x000fea0003800000 */
[C---:B------:R-:W-:Y:S01]  /*1b50*/  ISETP.GE.AND P0, PT, R13.reuse, R28, PT ;  /* 0x0000001c0d00720c */ /* 0x040fe20003f06270 */
[----:B------:R-:W-:Y:S01]  /*1b60*/  IMAD.IADD R9, R0, 0x1, R3 ;  /* 0x0000000100097824 */ /* 0x000fe200078e0203 */
[----:B------:R-:W-:-:S04]  /*1b70*/  IADD3 R13, R13, R8, RZ ;  /* 0x000000080d0d7210 */ /* 0x000fc80007ffe0ff */
[C---:B------:R-:W-:Y:S01]  /*1b80*/  ISETP.GE.AND P1, PT, R13.reuse, R28, PT ;  /* 0x0000001c0d00720c */ /* 0x040fe20003f26270 */
[----:B------:R-:W-:Y:S01]  /*1b90*/  IMAD.IADD R23, R13, 0x1, R8 ;  /* 0x000000010d177824 */ /* 0x000fe200078e0208 */
[----:B------:R-:W-:-:S04]  /*1ba0*/  IADD3 R25, R9, R3, RZ ;  /* 0x0000000309197210 */ /* 0x000fc80007ffe0ff */
[----:B------:R-:W-:Y:S01]  /*1bb0*/  ISETP.GE.AND P2, PT, R23, R28, PT ;  /* 0x0000001c1700720c */ /* 0x000fe20003f46270 */
[----:B------:R-:W0:Y:S08]  /*1bc0*/  @!P0 LDC.64 R20, c[0x0][0x210] ;  /* 0x00008400ff148b82 */ /* 0x000e300000000a00 */
[----:B------:R-:W1:Y:S08]  /*1bd0*/  @!P0 LDC.64 R10, c[0x0][0x218] ;  /* 0x00008600ff0a8b82 */ /* 0x000e700000000a00 */
[----:B------:R-:W2:Y:S08]  /*1be0*/  @!P2 LDC.64 R16, c[0x0][0x210] ;  /* 0x00008400ff10ab82 */ /* 0x000eb00000000a00 */
[----:B------:R-:W3:Y:S01]  /*1bf0*/  @!P1 LDC.64 R12, c[0x0][0x210] ;  /* 0x00008400ff0c9b82 */ /* 0x000ee20000000a00 */
[----:B0-----:R-:W-:-:S06]  /*1c00*/  @!P0 IMAD.WIDE R20, R0, 0x2, R20 ;  /* 0x0000000200148825 */ /* 0x001fcc00078e0214 */
[----:B------:R-:W4:Y:S01]  /*1c10*/  @!P0 LDG.E.U16.CONSTANT R20, desc[UR12][R20.64] ;  /* 0x0000000c14148981 */ /* 0x000f22000c1e9500 */
[----:B------:R-:W0:Y:S01]  /*1c20*/  @!P1 LDC.64 R14, c[0x0][0x218] ;  /* 0x00008600ff0e9b82 */ /* 0x000e220000000a00 */
[----:B-1----:R-:W-:-:S06]  /*1c30*/  @!P0 IMAD.WIDE R10, R0, 0x2, R10 ;  /* 0x00000002000a8825 */ /* 0x002fcc00078e020a */
[----:B------:R-:W4:Y:S01]  /*1c40*/  @!P0 LDG.E.U16.CONSTANT R10, desc[UR12][R10.64] ;  /* 0x0000000c0a0a8981 */ /* 0x000f22000c1e9500 */
[----:B------:R-:W1:Y:S01]  /*1c50*/  @!P2 LDC.64 R18, c[0x0][0x218] ;  /* 0x00008600ff12ab82 */ /* 0x000e620000000a00 */
[----:B--2---:R-:W-:-:S06]  /*1c60*/  @!P2 IMAD.WIDE R16, R25, 0x2, R16 ;  /* 0x000000021910a825 */ /* 0x004fcc00078e0210 */
[----:B------:R-:W2:Y:S01]  /*1c70*/  @!P2 LDG.E.U16.CONSTANT R16, desc[UR12][R16.64] ;  /* 0x0000000c1010a981 */ /* 0x000ea2000c1e9500 */
[C---:B---3--:R-:W-:Y:S01]  /*1c80*/  @!P1 IMAD.WIDE R12, R9.reuse, 0x2, R12 ;  /* 0x00000002090c9825 */ /* 0x048fe200078e020c */
[----:B------:R-:W3:Y:S04]  /*1c90*/  @!P0 LDC.64 R26, c[0x0][0x250] ;  /* 0x00009400ff1a8b82 */ /* 0x000ee80000000a00 */
[----:B------:R0:W2:Y:S02]  /*1ca0*/  @!P1 LDG.E.U16.CONSTANT R2, desc[UR12][R12.64] ;  /* 0x0000000c0c029981 */ /* 0x0000a4000c1e9500 */
[----:B0-----:R-:W-:-:S06]  /*1cb0*/  @!P1 IMAD.WIDE R14, R9, 0x2, R14 ;  /* 0x00000002090e9825 */ /* 0x001fcc00078e020e */
[----:B------:R-:W2:Y:S01]  /*1cc0*/  @!P1 LDG.E.U16.CONSTANT R14, desc[UR12][R14.64] ;  /* 0x0000000c0e0e9981 */ /* 0x000ea2000c1e9500 */
[----:B------:R-:W0:Y:S01]  /*1cd0*/  @!P1 LDC.64 R12, c[0x0][0x250] ;  /* 0x00009400ff0c9b82 */ /* 0x000e220000000a00 */
[----:B-1----:R-:W-:-:S06]  /*1ce0*/  @!P2 IMAD.WIDE R18, R25, 0x2, R18 ;  /* 0x000000021912a825 */ /* 0x002fcc00078e0212 */
[----:B------:R-:W2:Y:S01]  /*1cf0*/  @!P2 LDG.E.U16.CONSTANT R18, desc[UR12][R18.64] ;  /* 0x0000000c1212a981 */ /* 0x000ea2000c1e9500 */
[----:B------:R-:W-:-:S05]  /*1d00*/  IMAD.IADD R23, R23, 0x1, R8 ;  /* 0x0000000117177824 */ /* 0x000fca00078e0208 */
[----:B------:R-:W-:Y:S01]  /*1d10*/  ISETP.GE.AND P3, PT, R23, R28, PT ;  /* 0x0000001c1700720c */ /* 0x000fe20003f66270 */
[----:B---3--:R-:W-:-:S04]  /*1d20*/  @!P0 IMAD.WIDE R26, R0, 0x2, R26 ;  /* 0x00000002001a8825 */ /* 0x008fc800078e021a */
[----:B0-----:R-:W-:-:S04]  /*1d30*/  @!P1 IMAD.WIDE R12, R9, 0x2, R12 ;  /* 0x00000002090c9825 */ /* 0x001fc800078e020c */
[----:B----4-:R-:W-:Y:S02]  /*1d40*/  @!P0 IMAD.U32 R29, R20, 0x10000, RZ ;  /* 0x00010000141d8824 */ /* 0x010fe400078e00ff */
[----:B------:R-:W0:Y:S01]  /*1d50*/  @!P2 LDC.64 R20, c[0x0][0x250] ;  /* 0x00009400ff14ab82 */ /* 0x000e220000000a00 */
[----:B------:R-:W-:Y:S02]  /*1d60*/  @!P0 IMAD.U32 R22, R10, 0x10000, RZ ;  /* 0x000100000a168824 */ /* 0x000fe400078e00ff */
[----:B------:R-:W-:Y:S02]  /*1d70*/  @!P0 FADD.FTZ R10, -R4, R29 ;  /* 0x0000001d040a8221 */ /* 0x000fe40000010100 */
[----:B-----5:R-:W-:Y:S01]  /*1d80*/  @!P0 FADD.FTZ R22, -R7, R22 ;  /* 0x0000001607168221 */ /* 0x020fe20000010100 */
[----:B--2---:R-:W-:Y:S01]  /*1d90*/  @!P2 IMAD.U32 R29, R16, 0x10000, RZ ;  /* 0x00010000101da824 */ /* 0x004fe200078e00ff */
[----:B------:R-:W-:-:S05]  /*1da0*/  @!P1 SHF.L.U32 R11, R2, 0x10, RZ ;  /* 0x00000010020b9819 */ /* 0x000fca00000006ff */
[----:B------:R-:W-:Y:S01]  /*1db0*/  @!P1 FADD.FTZ R2, -R4, R11 ;  /* 0x0000000b04029221 */ /* 0x000fe20000010100 */
[----:B------:R-:W-:Y:S02]  /*1dc0*/  @!P1 IMAD.U32 R24, R14, 0x10000, RZ ;  /* 0x000100000e189824 */ /* 0x000fe400078e00ff */
[----:B------:R-:W-:Y:S02]  /*1dd0*/  @!P2 FADD.FTZ R14, -R4, R29 ;  /* 0x0000001d040ea221 */ /* 0x000fe40000010100 */
[----:B------:R-:W-:Y:S01]  /*1de0*/  @!P1 FADD.FTZ R15, -R7, R24 ;  /* 0x00000018070f9221 */ /* 0x000fe20000010100 */
[----:B------:R-:W-:Y:S01]  /*1df0*/  @!P2 SHF.L.U32 R16, R18, 0x10, RZ ;  /* 0x000000101210a819 */ /* 0x000fe200000006ff */
[C---:B------:R-:W-:Y:S02]  /*1e00*/  @!P0 FFMA.FTZ R11, -R5.reuse, R22, R10 ;  /* 0x00000016050b8223 */ /* 0x040fe4000001010a */
[----:B------:R-:W-:Y:S02]  /*1e10*/  @!P1 FFMA.FTZ R15, -R5, R15, R2 ;  /* 0x0000000f050f9223 */ /* 0x000fe40000010102 */
[----:B------:R-:W-:Y:S01]  /*1e20*/  @!P2 FADD.FTZ R17, -R7, R16 ;  /* 0x000000100711a221 */ /* 0x000fe20000010100 */
[----:B------:R-:W-:-:S03]  /*1e30*/  @!P0 FMUL.FTZ R11, R6, R11 ;  /* 0x0000000b060b8220 */ /* 0x000fc60000410000 */
[----:B------:R-:W-:Y:S01]  /*1e40*/  @!P2 FFMA.FTZ R17, -R5, R17, R14 ;  /* 0x000000110511a223 */ /* 0x000fe2000001010e */
[----:B------:R-:W-:-:S03]  /*1e50*/  @!P1 FMUL.FTZ R15, R6, R15 ;  /* 0x0000000f060f9220 */ /* 0x000fc60000410000 */
[----:B------:R-:W-:Y:S01]  /*1e60*/  @!P2 FMUL.FTZ R17, R6, R17 ;  /* 0x000000110611a220 */ /* 0x000fe20000410000 */
[----:B------:R-:W-:Y:S01]  /*1e70*/  @!P0 F2FP.BF16.F32.PACK_AB R11, RZ, R11 ;  /* 0x0000000bff0b823e */ /* 0x000fe200000010ff */
[----:B0-----:R-:W-:Y:S01]  /*1e80*/  @!P2 IMAD.WIDE R20, R25, 0x2, R20 ;  /* 0x000000021914a825 */ /* 0x001fe200078e0214 */
[----:B------:R-:W-:Y:S02]  /*1e90*/  @!P1 F2FP.BF16.F32.PACK_AB R15, RZ, R15 ;  /* 0x0000000fff0f923e */ /* 0x000fe400000010ff */
[----:B------:R-:W-:Y:S01]  /*1ea0*/  @!P2 F2FP.BF16.F32.PACK_AB R17, RZ, R17 ;  /* 0x00000011ff11a23e */ /* 0x000fe200000010ff */
[----:B------:R0:W-:Y:S04]  /*1eb0*/  @!P0 STG.E.U16 desc[UR12][R26.64], R11 ;  /* 0x0000000b1a008986 */ /* 0x0001e8000c10150c */
[----:B------:R0:W-:Y:S04]  /*1ec0*/  @!P1 STG.E.U16 desc[UR12][R12.64], R15 ;  /* 0x0000000f0c009986 */ /* 0x0001e8000c10150c */
[----:B------:R0:W-:Y:S01]  /*1ed0*/  @!P2 STG.E.U16 desc[UR12][R20.64], R17 ;  /* 0x000000111400a986 */ /* 0x0001e2000c10150c */
[----:B------:R-:W-:Y:S05]  /*1ee0*/  @P3 EXIT ;  /* 0x000000000000394d */ /* 0x000fea0003800000 */
[----:B------:R-:W1:Y:S01]  /*1ef0*/  LDC.64 R8, c[0x0][0x210] ;  /* 0x00008400ff087b82 */ /* 0x000e620000000a00 */
[----:B------:R-:W-:-:S07]  /*1f00*/  IMAD.IADD R25, R25, 0x1, R3 ;  /* 0x0000000119197824 */ /* 0x000fce00078e0203 */
[----:B0-----:R-:W0:Y:S08]  /*1f10*/  LDC.64 R10, c[0x0][0x218] ;  /* 0x00008600ff0a7b82 */ /* 0x001e300000000a00 */
[----:B------:R-:W2:Y:S01]  /*1f20*/  LDC.64 R2, c[0x0][0x250] ;  /* 0x00009400ff027b82 */ /* 0x000ea20000000a00 */
[----:B-1----:R-:W-:-:S06]  /*1f30*/  IMAD.WIDE R8, R25, 0x2, R8 ;  /* 0x0000000219087825 */ /* 0x002fcc00078e0208 */
[----:B------:R-:W3:Y:S01]  /*1f40*/  LDG.E.U16.CONSTANT R8, desc[UR12][R8.64] ;  /* 0x0000000c08087981 */ /* 0x000ee2000c1e9500 */
[----:B0-----:R-:W-:-:S06]  /*1f50*/  IMAD.WIDE R10, R25, 0x2, R10 ;  /* 0x00000002190a7825 */ /* 0x001fcc00078e020a */
[----:B------:R-:W4:Y:S01]  /*1f60*/  LDG.E.U16.CONSTANT R10, desc[UR12][R10.64] ;  /* 0x0000000c0a0a7981 */ /* 0x000f22000c1e9500 */
[----:B--2---:R-:W-:Y:S01]  /*1f70*/  IMAD.WIDE R2, R25, 0x2, R2 ;  /* 0x0000000219027825 */ /* 0x004fe200078e0202 */
[----:B---3--:R-:W-:-:S03]  /*1f80*/  SHF.L.U32 R13, R8, 0x10, RZ ;  /* 0x00000010080d7819 */ /* 0x008fc600000006ff */
[----:B----4-:R-:W-:Y:S02]  /*1f90*/  IMAD.U32 R0, R10, 0x10000, RZ ;  /* 0x000100000a007824 */ /* 0x010fe400078e00ff */
[----:B------:R-:W-:Y:S02]  /*1fa0*/  FADD.FTZ R4, -R4, R13 ;  /* 0x0000000d04047221 */ /* 0x000fe40000010100 */
[----:B------:R-:W-:-:S04]  /*1fb0*/  FADD.FTZ R0, -R7, R0 ;  /* 0x0000000007007221 */ /* 0x000fc80000010100 */
[----:B------:R-:W-:-:S04]  /*1fc0*/  FFMA.FTZ R5, -R5, R0, R4 ;  /* 0x0000000005057223 */ /* 0x000fc80000010104 */
[----:B------:R-:W-:-:S05]  /*1fd0*/  FMUL.FTZ R5, R6, R5 ;  /* 0x0000000506057220 */ /* 0x000fca0000410000 */
[----:B------:R-:W-:-:S05]  /*1fe0*/  F2FP.BF16.F32.PACK_AB R5, RZ, R5 ;  /* 0x00000005ff05723e */ /* 0x000fca00000010ff */
[----:B------:R-:W-:Y:S01]  /*1ff0*/  STG.E.U16 desc[UR12][R2.64], R5 ;  /* 0x0000000502007986 */ /* 0x000fe2000c10150c */
[----:B------:R-:W-:Y:S05]  /*2000*/  EXIT ;  /* 0x000000000000794d */ /* 0x000fea0003800000 */
.L_x_27953:
        /* <DEDUP_REMOVED lines=15> */
.L_x_28492:


//--------------------- .text._ZN2at6native46batch_norm_backward_elemt_channels_last_kernelILi4EN3c104HalfEfS3_EEvPKT0_S6_PKT1_S9_PKT2_S9_S9_PKiPS4_lii --------------------------
	.section	.text._ZN2at6native46batch_norm_backward_elemt_channels_last_kernelILi4EN3c104HalfEfS3_EEvPKT0_S6_PKT1_S9_PKT2_S9_S9_PKiPS4_lii,"ax",@progbits
	.align	128
        .global         _ZN2at6native46batch_norm_backward_elemt_channels_last_kernelILi4EN3c104HalfEfS3_EEvPKT0_S6_PKT1_S9_PKT2_S9_S9_PKiPS4_lii
        .type           _ZN2at6native46batch_norm_backward_elemt_channels_last_kernelILi4EN3c104HalfEfS3_EEvPKT0_S6_PKT1_S9_PKT2_S9_S9_PKiPS4_lii,@function
        .size           _ZN2at6native46batch_norm_backward_elemt_channels_last_kernelILi4EN3c104HalfEfS3_EEvPKT0_S6_PKT1_S9_PKT2_S9_S9_PKiPS4_lii,(.L_x_28493 - _ZN2at6native46batch_norm_backward_elemt_channels_last_kernelILi4EN3c104HalfEfS3_EEvPKT0_S6_PKT1_S9_PKT2_S9_S9_PKiPS4_lii)
        .other          _ZN2at6native46batch_norm_backward_elemt_channels_last_kernelILi4EN3c104HalfEfS3_EEvPKT0_S6_PKT1_S9_PKT2_S9_S9_PKiPS4_lii,@"STO_CUDA_ENTRY STV_DEFAULT"
_ZN2at6native46batch_norm_backward_elemt_channels_last_kernelILi4EN3c104HalfEfS3_EEvPKT0_S6_PKT1_S9_PKT2_S9_S9_PKiPS4_lii:
.text._ZN2at6native46batch_norm_backward_elemt_channels_last_kernelILi4EN3c104HalfEfS3_EEvPKT0_S6_PKT1_S9_PKT2_S9_S9_PKiPS4_lii:
        /* <DEDUP_REMOVED lines=17> */
[----:B------:R-:W-:Y:S02]  /*0110*/  CS2R R4, SRZ ;  /* 0x0000000000047805 */ /* 0x000fe4000001ff00 */
[----:B------:R-:W-:Y:S01]  /*0120*/  MOV R2, UR4 ;  /* 0x0000000400027c02 */ /* 0x000fe20008000f00 */
[----:B------:R-:W-:Y:S01]  /*0130*/  UMOV UR4, URZ ;  /* 0x0000003f00047c82 */ /* 0x000fe20008000000 */
[----:B------:R-:W-:Y:S02]  /*0140*/  IMAD.X R6, RZ, RZ, ~R3, P0 ;  /* 0x000000ffff067224 */ /* 0x000fe400000e0e03 */
[----:B------:R-:W-:-:S03]  /*0150*/  IMAD.U32 R3, RZ, RZ, UR5 ;  /* 0x00000005ff037e24 */ /* 0x000fc6000f8e00ff */
        /* <DEDUP_REMOVED lines=9> */
.L_x_27958:
        /* <DEDUP_REMOVED lines=44> */
[----:B------:R-:W-:Y:S02]  /*04b0*/  IADD3.X R6, RZ, R6, RZ, P1, !PT ;  /* 0x00000006ff067210 */ /* 0x000fe40000ffe4ff */
[----:B------:R-:W-:Y:S02]  /*04c0*/  ISETP.GE.U32.AND P1, PT, R0, -0xc, PT ;  /* 0xfffffff40000780c */ /* 0x000fe40003f26070 */
[----:B------:R-:W-:Y:S02]  /*04d0*/  SHF.R.S32.HI R12, RZ, 0x1f, R12 ;  /* 0x0000001fff0c7819 */ /* 0x000fe4000001140c */
[----:B------:R-:W-:-:S02]  /*04e0*/  ISETP.GE.AND.EX P1, PT, R6, -0x1, PT, P1 ;  /* 0xffffffff0600780c */ /* 0x000fc40003f26310 */
[----:B------:R-:W-:-:S04]  /*04f0*/  SHF.R.S32.HI R11, RZ, 0x1f, R11 ;  /* 0x0000001fff0b7819 */ /* 0x000fc8000001140b */
[----:B------:R-:W-:Y:S02]  /*0500*/  IADD3.X R11, R11, R10, R12, P2, P3 ;  /* 0x0000000a0b0b7210 */ /* 0x000fe400017e640c */
[----:B------:R-:W-:Y:S02]  /*0510*/  IADD3 R10, P2, R2, 0x40, RZ ;  /* 0x00000040020a7810 */ /* 0x000fe40007f5e0ff */
[----:B------:R-:W-:Y:S02]  /*0520*/  IADD3 R4, P3, P4, R9, R4, R8 ;  /* 0x0000000409047210 */ /* 0x000fe40007c7e008 */
[----:B------:R-:W-:Y:S01]  /*0530*/  SHF.R.S32.HI R2, RZ, 0x1f, R9 ;  /* 0x0000001fff027819 */ /* 0x000fe20000011409 */
[----:B------:R-:W-:-:S03]  /*0540*/  IMAD.X R3, RZ, RZ, R3, P2 ;  /* 0x000000ffff037224 */ /* 0x000fc600010e0603 */
[----:B------:R-:W-:Y:S01]  /*0550*/  IADD3.X R5, R2, R11, R5, P3, P4 ;  /* 0x0000000b02057210 */ /* 0x000fe20001fe8405 */
[----:B------:R-:W-:Y:S01]  /*0560*/  IMAD.MOV.U32 R2, RZ, RZ, R10 ;  /* 0x000000ffff027224 */ /* 0x000fe200078e000a */
[----:B------:R-:W-:Y:S06]  /*0570*/  @!P1 BRA `(.L_x_27958) ;  /* 0xfffffffc001c9947 */ /* 0x000fec000383ffff */
.L_x_27957:
[----:B------:R-:W-:-:S04]  /*0580*/  IADD3 R8, P2, RZ, -R0, RZ ;  /* 0x80000000ff087210 */ /* 0x000fc80007f5e0ff */
[----:B------:R-:W-:Y:S02]  /*0590*/  ISETP.GT.U32.AND P1, PT, R8, 0x4, PT ;  /* 0x000000040800780c */ /* 0x000fe40003f24070 */
[----:B------:R-:W-:-:S04]  /*05a0*/  IADD3.X R8, RZ, ~R6, RZ, P2, !PT ;  /* 0x80000006ff087210 */ /* 0x000fc800017fe4ff */
        /* <DEDUP_REMOVED lines=33> */
.L_x_27959:
[----:B------:R-:W-:-:S04]  /*07c0*/  ISETP.NE.U32.AND P1, PT, R0, RZ, PT ;  /* 0x000000ff0000720c */ /* 0x000fc80003f25070 */
[----:B------:R-:W-:-:S13]  /*07d0*/  ISETP.NE.OR.EX P0, PT, R6, RZ, P0, P1 ;  /* 0x000000ff0600720c */ /* 0x000fda0000705710 */
[----:B------:R-:W-:Y:S05]  /*07e0*/  @!P0 BRA `(.L_x_27955) ;  /* 0x0000000000548947 */ /* 0x000fea0003800000 */
.L_x_27956:
        /* <DEDUP_REMOVED lines=18> */
[----:B------:R-:W-:Y:S02]  /*0910*/  IADD3.X R5, R12, R5, R2, P2, P3 ;  /* 0x000000050c057210 */ /* 0x000fe400017e6402 */
[----:B------:R-:W-:Y:S01]  /*0920*/  MOV R2, R8 ;  /* 0x0000000800027202 */ /* 0x000fe20000000f00 */
[----:B------:R-:W-:Y:S06]  /*0930*/  @P0 BRA `(.L_x_27956) ;  /* 0xfffffffc00ac0947 */ /* 0x000fec000383ffff */
.L_x_27955:
[----:B------:R-:W-:-:S04]  /*0940*/  ISETP.NE.U32.AND P0, PT, R7, RZ, PT ;  /* 0x000000ff0700720c */ /* 0x000fc80003f05070 */
[----:B------:R-:W-:-:S13]  /*0950*/  ISETP.NE.AND.EX P0, PT, RZ, RZ, PT, P0 ;  /* 0x000000ffff00720c */ /* 0x000fda0003f05300 */
[----:B------:R-:W-:Y:S05]  /*0960*/  @!P0 BRA `(.L_x_27960) ;  /* 0x0000000000408947 */ /* 0x000fea0003800000 */
[----:B------:R-:W-:Y:S01]  /*0970*/  IADD3 R7, P0, RZ, -R7, RZ ;  /* 0x80000007ff077210 */ /* 0x000fe20007f1e0ff */
[----:B------:R-:W-:Y:S02]  /*0980*/  ULDC.64 UR6, c[0x0][0x248] ;  /* 0x0000920000067ab9 */ /* 0x000fe40000000a00 */
[----:B------:R-:W-:Y:S02]  /*0990*/  UIMAD.WIDE UR4, UR4, 0x4, UR6 ;  /* 0x00000004040478a5 */ /* 0x000fe4000f8e0206 */
[----:B------:R-:W-:-:S10]  /*09a0*/  IMAD.X R0, RZ, RZ, -0x1, P0 ;  /* 0xffffffffff007424 */ /* 0x000fd400000e06ff */
.L_x_27961:
[----:B------:R-:W-:Y:S01]  /*09b0*/  IMAD.U32 R2, RZ, RZ, UR4 ;  /* 0x00000004ff027e24 */ /* 0x000fe2000f8e00ff */
[----:B------:R-:W-:-:S05]  /*09c0*/  MOV R3, UR5 ;  /* 0x0000000500037c02 */ /* 0x000fca0008000f00 */
        /* <DEDUP_REMOVED lines=10> */
.L_x_27960:
[----:B------:R0:W1:Y:S02]  /*0a70*/  I2F.S64 R0, R4 ;  /* 0x0000000400007312 */ /* 0x0000640000301400 */
.L_x_27954:
[----:B------:R-:W2:Y:S01]  /*0a80*/  S2R R26, SR_CTAID.X ;  /* 0x00000000001a7919 */ /* 0x000ea20000002500 */
[----:B------:R-:W-:Y:S01]  /*0a90*/  ULDC UR11, c[0x0][0x10] ;  /* 0x00000400000b7ab9 */ /* 0x000fe20000000800 */
[----:B------:R-:W3:Y:S01]  /*0aa0*/  S2UR UR14, SR_CTAID.Y ;  /* 0x00000000000e79c3 */ /* 0x000ee20000002600 */
[----:B------:R-:W-:Y:S01]  /*0ab0*/  ULDC.64 UR16, c[0x0][0x260] ;  /* 0x0000980000107ab9 */ /* 0x000fe20000000a00 */
[----:B------:R-:W2:Y:S01]  /*0ac0*/  S2R R3, SR_TID.X ;  /* 0x0000000000037919 */ /* 0x000ea20000002100 */
[----:B------:R-:W-:Y:S01]  /*0ad0*/  IMAD.U32 R28, RZ, RZ, UR16 ;  /* 0x00000010ff1c7e24 */ /* 0x000fe2000f8e00ff */
        /* <DEDUP_REMOVED lines=11> */
[----:B------:R-:W-:Y:S02]  /*0b90*/  ULDC.64 UR6, c[0x0][0x240] ;  /* 0x0000900000067ab9 */ /* 0x000fe40000000a00 */
[----:B------:R-:W-:Y:S02]  /*0ba0*/  SHF.L.U32 R2, R8, 0x2, RZ ;  /* 0x0000000208027819 */ /* 0x000fe400000006ff */
[----:B------:R-:W-:Y:S02]  /*0bb0*/  IABS R14, R7 ;  /* 0x00000007000e7213 */ /* 0x000fe40000000000 */
[-C--:B------:R-:W-:Y:S02]  /*0bc0*/  IABS R13, R2.reuse ;  /* 0x00000002000d7213 */ /* 0x080fe40000000000 */
[----:B------:R-:W-:-:S02]  /*0bd0*/  IABS R15, R2 ;  /* 0x00000002000f7213 */ /* 0x000fc40000000000 */
[----:B------:R-:W2:Y:S01]  /*0be0*/  I2F.RP R6, R13 ;  /* 0x0000000d00067306 */ /* 0x000ea20000209400 */
[----:B------:R-:W-:-:S04]  /*0bf0*/  LOP3.LUT R7, R7, R2, RZ, 0x3c, !PT ;  /* 0x0000000207077212 */ /* 0x000fc800078e3cff */
[----:B------:R-:W-:-:S03]  /*0c00*/  ISETP.GE.AND P1, PT, R7, RZ, PT ;  /* 0x000000ff0700720c */ /* 0x000fc60003f26270 */
[----:B--2---:R-:W0:Y:S02]  /*0c10*/  MUFU.RCP R6, R6 ;  /* 0x0000000600067308 */ /* 0x004e240000001000 */
[----:B0-----:R-:W-:Y:S02]  /*0c20*/  VIADD R4, R6, 0xffffffe ;  /* 0x0ffffffe06047836 */ /* 0x001fe40000000000 */
[----:B------:R-:W0:Y:S04]  /*0c30*/  LDC.64 R6, c[0x0][0x238] ;  /* 0x00008e00ff067b82 */ /* 0x000e280000000a00 */
[----:B------:R2:W3:Y:S02]  /*0c40*/  F2I.FTZ.U32.TRUNC.NTZ R5, R4 ;  /* 0x0000000400057305 */ /* 0x0004e4000021f000 */
[----:B--2---:R-:W-:Y:S01]  /*0c50*/  HFMA2.MMA R4, -RZ, RZ, 0, 0 ;  /* 0x00000000ff047435 */ /* 0x004fe200000001ff */
[----:B---3--:R-:W-:-:S04]  /*0c60*/  IMAD.MOV R12, RZ, RZ, -R5 ;  /* 0x000000ffff0c7224 */ /* 0x008fc800078e0a05 */
[----:B------:R-:W-:Y:S02]  /*0c70*/  IMAD R9, R12, R13, RZ ;  /* 0x0000000d0c097224 */ /* 0x000fe400078e02ff */
[----:B------:R-:W-:-:S03]  /*0c80*/  IMAD.MOV.U32 R12, RZ, RZ, R14 ;  /* 0x000000ffff0c7224 */ /* 0x000fc600078e000e */
[----:B------:R-:W-:-:S04]  /*0c90*/  IMAD.HI.U32 R5, R5, R9, R4 ;  /* 0x0000000905057227 */ /* 0x000fc800078e0004 */
[----:B------:R-:W-:Y:S01]  /*0ca0*/  IMAD.MOV R4, RZ, RZ, -R15 ;  /* 0x000000ffff047224 */ /* 0x000fe200078e0a0f */
[----:B------:R-:W-:Y:S01]  /*0cb0*/  SHF.R.S32.HI R15, RZ, 0x1f, R26 ;  /* 0x0000001fff0f7819 */ /* 0x000fe2000001141a */
[----:B------:R-:W-:-:S04]  /*0cc0*/  IMAD.HI.U32 R9, R5, R12, RZ ;  /* 0x0000000c05097227 */ /* 0x000fc800078e00ff */
[----:B------:R-:W-:Y:S01]  /*0cd0*/  IMAD R4, R9, R4, R12 ;  /* 0x0000000409047224 */ /* 0x000fe200078e020c */
[----:B------:R-:W-:-:S04]  /*0ce0*/  LEA R12, P3, R26, UR6, 0x2 ;  /* 0x000000061a0c7c11 */ /* 0x000fc8000f8610ff */
[----:B------:R-:W-:-:S13]  /*0cf0*/  ISETP.GT.U32.AND P2, PT, R13, R4, PT ;  /* 0x000000040d00720c */ /* 0x000fda0003f44070 */
[-C--:B------:R-:W-:Y:S01]  /*0d00*/  @!P2 IADD3 R4, R4, -R13.reuse, RZ ;  /* 0x8000000d0404a210 */ /* 0x080fe20007ffe0ff */
        /* <DEDUP_REMOVED lines=24> */
[----:B------:R-:W-:Y:S01]  /*0e90*/  MOV R5, 0x3f800000 ;  /* 0x3f80000000057802 */ /* 0x000fe20000000f00 */
[----:B----4-:R-:W-:Y:S01]  /*0ea0*/  IMAD.MOV.U32 R13, RZ, RZ, R3 ;  /* 0x000000ffff0d7224 */ /* 0x010fe200078e0003 */
[----:B------:R-:W-:Y:S01]  /*0eb0*/  IADD3 R2, R9, 0x1, RZ ;  /* 0x0000000109027810 */ /* 0x000fe20007ffe0ff */
[----:B------:R-:W-:-:S03]  /*0ec0*/  IMAD R3, R8, UR17, RZ ;  /* 0x0000001108037c24 */ /* 0x000fc6000f8e02ff */
[----:B------:R-:W-:Y:S01]  /*0ed0*/  LOP3.LUT R2, R2, 0x1, RZ, 0xc0, !PT ;  /* 0x0000000102027812 */ /* 0x000fe200078ec0ff */
[----:B--2---:R-:W-:Y:S01]  /*0ee0*/  @P0 HADD2.F32 R5, -RZ, R14.H0_H0 ;  /* 0x2000000eff050230 */ /* 0x004fe20000004100 */
[----:B------:R-:W-:Y:S01]  /*0ef0*/  ISETP.NE.AND P0, PT, R9, RZ, PT ;  /* 0x000000ff0900720c */ /* 0x000fe20003f05270 */
[----:B---3--:R-:W-:-:S03]  /*0f00*/  FMUL.FTZ R23, R20, R20 ;  /* 0x0000001414177220 */ /* 0x008fc60000410000 */
[----:B------:R-:W-:Y:S01]  /*0f10*/  FMUL.FTZ R6, R20, R5 ;  /* 0x0000000514067220 */ /* 0x000fe20000410000 */
        /* <DEDUP_REMOVED lines=27> */
[----:B------:R-:W-:Y:S02]  /*10d0*/  IMAD R26, R11, UR17, R26 ;  /* 0x000000110b1a7c24 */ /* 0x000fe4000f8e021a */
[----:B------:R-:W-:-:S07]  /*10e0*/  IMAD.MOV.U32 R11, RZ, RZ, R13 ;  /* 0x000000ffff0b7224 */ /* 0x000fce00078e000d */
.L_x_27963:
[C---:B0-----:R-:W-:Y:S02]  /*10f0*/  ISETP.GE.AND P0, PT, R11.reuse, R28, PT ;  /* 0x0000001c0b00720c */ /* 0x041fe40003f06270 */
[----:B------:R-:W-:-:S04]  /*1100*/  IADD3 R13, R11, R8, RZ ;  /* 0x000000080b0d7210 */ /* 0x000fc80007ffe0ff */
        /* <DEDUP_REMOVED lines=15> */
[----:B------:R-:W-:-:S05]  /*1200*/  IMAD.IADD R13, R13, 0x1, R8 ;  /* 0x000000010d0d7824 */ /* 0x000fca00078e0208 */
[----:B------:R-:W-:Y:S01]  /*1210*/  ISETP.GE.AND P2, PT, R13, R28, PT ;  /* 0x0000001c0d00720c */ /* 0x000fe20003f46270 */
[----:B0-----:R-:W-:-:S04]  /*1220*/  @!P0 IMAD.WIDE R20, R0, 0x2, R20 ;  /* 0x0000000200148825 */ /* 0x001fc800078e0214 */
[----:B-1----:R-:W-:Y:S01]  /*1230*/  @!P1 IMAD.WIDE R18, R26, 0x2, R18 ;  /* 0x000000021a129825 */ /* 0x002fe200078e0212 */
[----:B------:R-:W-:-:S03]  /*1240*/  IADD3 R13, R13, R8, RZ ;  /* 0x000000080d0d7210 */ /* 0x000fc60007ffe0ff */
[----:B--2---:R-:W-:Y:S02]  /*1250*/  @!P0 HADD2.F32 R17, -RZ, R17.H0_H0 ;  /* 0x20000011ff118230 */ /* 0x004fe40000004100 */
[----:B---3--:R-:W-:-:S03]  /*1260*/  @!P0 HADD2.F32 R15, -RZ, R15.H0_H0 ;  /* 0x2000000fff0f8230 */ /* 0x008fc60000004100 */
[----:B------:R-:W-:Y:S02]  /*1270*/  @!P0 FADD.FTZ R17, -R4, R17 ;  /* 0x0000001104118221 */ /* 0x000fe40000010100 */
[----:B-----5:R-:W-:-:S04]  /*1280*/  @!P0 FADD.FTZ R15, -R7, R15 ;  /* 0x0000000f070f8221 */ /* 0x020fc80000010100 */
[----:B------:R-:W-:-:S04]  /*1290*/  @!P0 FFMA.FTZ R15, -R5, R15, R17 ;  /* 0x0000000f050f8223 */ /* 0x000fc80000010111 */
[----:B------:R-:W-:Y:S01]  /*12a0*/  @!P0 FMUL.FTZ R17, R6, R15 ;  /* 0x0000000f06118220 */ /* 0x000fe20000410000 */
[----:B----4-:R-:W-:Y:S02]  /*12b0*/  @!P1 HADD2.F32 R23, -RZ, R23.H0_H0 ;  /* 0x20000017ff179230 */ /* 0x010fe40000004100 */
[----:B------:R-:W-:-:S03]  /*12c0*/  @!P1 HADD2.F32 R25, -RZ, R25.H0_H0 ;  /* 0x20000019ff199230 */ /* 0x000fc60000004100 */
[----:B------:R-:W-:Y:S02]  /*12d0*/  @!P1 FADD.FTZ R23, -R4, R23 ;  /* 0x0000001704179221 */ /* 0x000fe40000010100 */
[----:B------:R-:W-:-:S04]  /*12e0*/  @!P1 FADD.FTZ R25, -R7, R25 ;  /* 0x0000001907199221 */ /* 0x000fc80000010100 */
[----:B------:R-:W-:-:S04]  /*12f0*/  @!P1 FFMA.FTZ R23, -R5, R25, R23 ;  /* 0x0000001905179223 */ /* 0x000fc80000010117 */
[----:B------:R-:W-:Y:S01]  /*1300*/  @!P1 FMUL.FTZ R15, R6, R23 ;  /* 0x00000017060f9220 */ /* 0x000fe20000410000 */
[----:B------:R-:W-:-:S04]  /*1310*/  @!P0 F2FP.F16.F32.PACK_AB R17, RZ, R17 ;  /* 0x00000011ff11823e */ /* 0x000fc800000000ff */
[----:B------:R-:W-:Y:S02]  /*1320*/  @!P1 F2FP.F16.F32.PACK_AB R15, RZ, R15 ;  /* 0x0000000fff0f923e */ /* 0x000fe400000000ff */
        /* <DEDUP_REMOVED lines=27> */
[----:B------:R-:W-:-:S04]  /*14e0*/  @!P2 FADD.FTZ R15, -R7, R15 ;  /* 0x0000000f070fa221 */ /* 0x000fc80000010100 */
        /* <DEDUP_REMOVED lines=67> */
[----:B------:R-:W-:-:S02]  /*1920*/  VIADD R9, R9, 0x2 ;  /* 0x0000000209097836 */ /* 0x000fc40000000000 */
[----:B0-----:R-:W-:-:S04]  /*1930*/  @!P2 IMAD.WIDE R20, R14, 0x2, R20 ;  /* 0x000000020e14a825 */ /* 0x001fc800078e0214 */
[----:B-1----:R-:W-:Y:S01]  /*1940*/  @!P0 IMAD.WIDE R18, R12, 0x2, R18 ;  /* 0x000000020c128825 */ /* 0x002fe200078e0212 */
[C---:B------:R-:W-:Y:S02]  /*1950*/  LEA R26, R3.reuse, R26, 0x3 ;  /* 0x0000001a031a7211 */ /* 0x040fe400078e18ff */
[C---:B------:R-:W-:Y:S01]  /*1960*/  LEA R22, R3.reuse, R22, 0x3 ;  /* 0x0000001603167211 */ /* 0x040fe200078e18ff */
[C---:B------:R-:W-:Y:S01]  /*1970*/  IMAD R0, R3.reuse, 0x8, R0 ;  /* 0x0000000803007824 */ /* 0x040fe200078e0200 */
[C---:B------:R-:W-:Y:S01]  /*1980*/  LEA R10, R3.reuse, R10, 0x3 ;  /* 0x0000000a030a7211 */ /* 0x040fe200078e18ff */
[C---:B------:R-:W-:Y:S01]  /*1990*/  IMAD R24, R3.reuse, 0x8, R24 ;  /* 0x0000000803187824 */ /* 0x040fe200078e0218 */
[C---:B------:R-:W-:Y:S01]  /*19a0*/  LEA R14, R3.reuse, R14, 0x3 ;  /* 0x0000000e030e7211 */ /* 0x040fe200078e18ff */
[C---:B------:R-:W-:Y:S02]  /*19b0*/  IMAD R16, R3.reuse, 0x8, R16 ;  /* 0x0000000803107824 */ /* 0x040fe400078e0210 */
[----:B------:R-:W-:-:S02]  /*19c0*/  IMAD R12, R3, 0x8, R12 ;  /* 0x00000008030c7824 */ /* 0x000fc400078e020c */
[----:B--2---:R-:W-:Y:S02]  /*19d0*/  @!P2 HADD2.F32 R17, -RZ, R17.H0_H0 ;  /* 0x20000011ff11a230 */ /* 0x004fe40000004100 */
[----:B---3--:R-:W-:-:S03]  /*19e0*/  @!P2 HADD2.F32 R15, -RZ, R15.H0_H0 ;  /* 0x2000000fff0fa230 */ /* 0x008fc60000004100 */
[----:B------:R-:W-:Y:S02]  /*19f0*/  @!P2 FADD.FTZ R17, -R4, R17 ;  /* 0x000000110411a221 */ /* 0x000fe40000010100 */
[----:B------:R-:W-:-:S04]  /*1a00*/  @!P2 FADD.FTZ R15, -R7, R15 ;  /* 0x0000000f070fa221 */ /* 0x000fc80000010100 */
[----:B------:R-:W-:-:S04]  /*1a10*/  @!P2 FFMA.FTZ R15, -R5, R15, R17 ;  /* 0x0000000f050fa223 */ /* 0x000fc80000010111 */
[----:B------:R-:W-:-:S05]  /*1a20*/  @!P2 FMUL.FTZ R15, R6, R15 ;  /* 0x0000000f060fa220 */ /* 0x000fca0000410000 */
[----:B------:R-:W-:Y:S01]  /*1a30*/  @!P2 F2FP.F16.F32.PACK_AB R15, RZ, R15 ;  /* 0x0000000fff0fa23e */ /* 0x000fe200000000ff */
[----:B----4-:R-:W-:Y:S02]  /*1a40*/  @!P0 HADD2.F32 R23, -RZ, R23.H0_H0 ;  /* 0x20000017ff178230 */ /* 0x010fe40000004100 */
[----:B------:R-:W-:-:S03]  /*1a50*/  @!P0 HADD2.F32 R25, -RZ, R25.H0_H0 ;  /* 0x20000019ff198230 */ /* 0x000fc60000004100 */
[----:B------:R-:W-:Y:S02]  /*1a60*/  @!P0 FADD.FTZ R23, -R4, R23 ;  /* 0x0000001704178221 */ /* 0x000fe40000010100 */
[----:B------:R-:W-:-:S04]  /*1a70*/  @!P0 FADD.FTZ R25, -R7, R25 ;  /* 0x0000001907198221 */ /* 0x000fc80000010100 */
[----:B------:R-:W-:-:S04]  /*1a80*/  @!P0 FFMA.FTZ R23, -R5, R25, R23 ;  /* 0x0000001905178223 */ /* 0x000fc80000010117 */
[----:B------:R-:W-:Y:S01]  /*1a90*/  @!P0 FMUL.FTZ R17, R6, R23 ;  /* 0x0000001706118220 */ /* 0x000fe20000410000 */
[----:B------:R-:W-:-:S04]  /*1aa0*/  PRMT R23, R15, 0x7610, R23 ;  /* 0x000076100f177816 */ /* 0x000fc80000000017 */
[----:B------:R-:W-:Y:S01]  /*1ab0*/  @!P0 F2FP.F16.F32.PACK_AB R17, RZ, R17 ;  /* 0x00000011ff11823e */ /* 0x000fe200000000ff */
[----:B------:R1:W-:Y:S04]  /*1ac0*/  @!P2 STG.E.U16 desc[UR12][R20.64], R23 ;  /* 0x000000171400a986 */ /* 0x0003e8000c10150c */
[----:B------:R1:W-:Y:S01]  /*1ad0*/  @!P0 STG.E.U16 desc[UR12][R18.64], R17 ;  /* 0x0000001112008986 */ /* 0x0003e2000c10150c */
[----:B------:R-:W-:Y:S02]  /*1ae0*/  ISETP.NE.AND P0, PT, R9, RZ, PT ;  /* 0x000000ff0900720c */ /* 0x000fe40003f05270 */
[----:B------:R-:W-:Y:S01]  /*1af0*/  LEA R15, R8, R11, 0x3 ;  /* 0x0000000b080f7211 */ /* 0x000fe200078e18ff */
[----:B------:R-:W-:-:S10]  /*1b00*/  IMAD.IADD R11, R13, 0x1, R8 ;  /* 0x000000010d0b7824 */ /* 0x000fd400078e0208 */
[----:B-1----:R-:W-:Y:S05]  /*1b10*/  @P0 BRA `(.L_x_27963) ;  /* 0xfffffff400740947 */ /* 0x002fea000383ffff */
[----:B------:R-:W-:-:S07]  /*1b20*/  MOV R13, R15 ;  /* 0x0000000f000d7202 */ /* 0x000fce0000000f00 */
.L_x_27962:
[----:B------:R-:W-:-:S13]  /*1b30*/  ISETP.NE.AND P0, PT, R2, RZ, PT ;  /* 0x000000ff0200720c */ /* 0x000fda0003f05270 */
[----:B------:R-:W-:Y:S05]  /*1b40*/  @!P0 EXIT ;  /* 0x000000000000894d */ /* 0x000fea0003800000 */
[C---:B------:R-:W-:Y:S01]  /*1b50*/  ISETP.GE.AND P0, PT, R13.reuse, R28, PT ;  /* 0x0000001c0d00720c */ /* 0x040fe20003f06270 */
[----:B------:R-:W-:Y:S02]  /*1b60*/  IMAD.IADD R13, R13, 0x1, R8 ;  /* 0x000000010d0d7824 */ /* 0x000fe400078e0208 */
[----:B------:R-:W-:-:S03]  /*1b70*/  IMAD.IADD R9, R0, 0x1, R3 ;  /* 0x0000000100097824 */ /* 0x000fc600078e0203 */
[C---:B------:R-:W-:Y:S02]  /*1b80*/  IADD3 R23, R13.reuse, R8, RZ ;  /* 0x000000080d177210 */ /* 0x040fe40007ffe0ff */
[-C--:B------:R-:W-:Y:S02]  /*1b90*/  ISETP.GE.AND P1, PT, R13, R28.reuse, PT ;  /* 0x0000001c0d00720c */ /* 0x080fe40003f26270 */
[----:B------:R-:W-:Y:S02]  /*1ba0*/  ISETP.GE.AND P2, PT, R23, R28, PT ;  /* 0x0000001c1700720c */ /* 0x000fe40003f46270 */
[----:B------:R-:W-:Y:S01]  /*1bb0*/  IADD3 R25, R9, R3, RZ ;  /* 0x0000000309197210 */ /* 0x000fe20007ffe0ff */
        /* <DEDUP_REMOVED lines=13> */
[----:B------:R-:W3:Y:S05]  /*1c90*/  @!P0 LDC.64 R26, c[0x0][0x250] ;  /* 0x00009400ff1a8b82 */ /* 0x000eea0000000a00 */
[----:B------:R-:W2:Y:S01]  /*1ca0*/  @!P2 LDG.E.U16.CONSTANT R16, desc[UR12][R16.64] ;  /* 0x0000000c1010a981 */ /* 0x000ea2000c1e9500 */
[----:B0-----:R-:W-:-:S05]  /*1cb0*/  @!P1 IMAD.WIDE R12, R9, 0x2, R12 ;  /* 0x00000002090c9825 */ /* 0x001fca00078e020c */
[----:B------:R0:W2:Y:S01]  /*1cc0*/  @!P1 LDG.E.U16.CONSTANT R2, desc[UR12][R12.64] ;  /* 0x0000000c0c029981 */ /* 0x0000a2000c1e9500 */
[----:B-1----:R-:W-:-:S06]  /*1cd0*/  @!P2 IMAD.WIDE R18, R25, 0x2, R18 ;  /* 0x000000021912a825 */ /* 0x002fcc00078e0212 */
[----:B------:R-:W2:Y:S01]  /*1ce0*/  @!P2 LDG.E.U16.CONSTANT R18, desc[UR12][R18.64] ;  /* 0x0000000c1212a981 */ /* 0x000ea2000c1e9500 */
[----:B0-----:R-:W0:Y:S01]  /*1cf0*/  @!P1 LDC.64 R12, c[0x0][0x250] ;  /* 0x00009400ff0c9b82 */ /* 0x001e220000000a00 */
[----:B------:R-:W-:-:S05]  /*1d00*/  IMAD.IADD R23, R23, 0x1, R8 ;  /* 0x0000000117177824 */ /* 0x000fca00078e0208 */
[----:B------:R-:W-:Y:S01]  /*1d10*/  ISETP.GE.AND P3, PT, R23, R28, PT ;  /* 0x0000001c1700720c */ /* 0x000fe20003f66270 */
[----:B---3--:R-:W-:-:S04]  /*1d20*/  @!P0 IMAD.WIDE R26, R0, 0x2, R26 ;  /* 0x00000002001a8825 */ /* 0x008fc800078e021a */
[----:B0-----:R-:W-:-:S04]  /*1d30*/  @!P1 IMAD.WIDE R12, R9, 0x2, R12 ;  /* 0x00000002090c9825 */ /* 0x001fc800078e020c */
[----:B----4-:R-:W-:Y:S02]  /*1d40*/  @!P0 HADD2.F32 R29, -RZ, R20.H0_H0 ;  /* 0x20000014ff1d8230 */ /* 0x010fe40000004100 */
[----:B------:R-:W0:Y:S01]  /*1d50*/  @!P2 LDC.64 R20, c[0x0][0x250] ;  /* 0x00009400ff14ab82 */ /* 0x000e220000000a00 */
[----:B------:R-:W-:Y:S02]  /*1d60*/  @!P0 HADD2.F32 R22, -RZ, R10.H0_H0 ;  /* 0x2000000aff168230 */ /* 0x000fe40000004100 */
[----:B------:R-:W-:Y:S01]  /*1d70*/  @!P0 FADD.FTZ R10, -R4, R29 ;  /* 0x0000001d040a8221 */ /* 0x000fe20000010100 */
[----:B--2---:R-:W-:Y:S02]  /*1d80*/  @!P1 HADD2.F32 R24, -RZ, R14.H0_H0 ;  /* 0x2000000eff189230 */ /* 0x004fe40000004100 */
[C---:B-----5:R-:W-:Y:S01]  /*1d90*/  @!P0 FADD.FTZ R22, -R7.reuse, R22 ;  /* 0x0000001607168221 */ /* 0x060fe20000010100 */
[----:B------:R-:W-:Y:S02]  /*1da0*/  @!P2 HADD2.F32 R29, -RZ, R16.H0_H0 ;  /* 0x20000010ff1da230 */ /* 0x000fe40000004100 */
[----:B------:R-:W-:Y:S01]  /*1db0*/  @!P1 FADD.FTZ R15, -R7, R24 ;  /* 0x00000018070f9221 */ /* 0x000fe20000010100 */
[----:B------:R-:W-:-:S02]  /*1dc0*/  @!P1 HADD2.F32 R11, -RZ, R2.H0_H0 ;  /* 0x20000002ff0b9230 */ /* 0x000fc40000004100 */
[----:B------:R-:W-:-:S03]  /*1dd0*/  @!P2 FADD.FTZ R14, -R4, R29 ;  /* 0x0000001d040ea221 */ /* 0x000fc60000010100 */
[----:B------:R-:W-:Y:S01]  /*1de0*/  @!P1 FADD.FTZ R2, -R4, R11 ;  /* 0x0000000b04029221 */ /* 0x000fe20000010100 */
[----:B------:R-:W-:Y:S02]  /*1df0*/  @!P2 HADD2.F32 R16, -RZ, R18.H0_H0 ;  /* 0x20000012ff10a230 */ /* 0x000fe40000004100 */
[C---:B------:R-:W-:Y:S01]  /*1e00*/  @!P0 FFMA.FTZ R11, -R5.reuse, R22, R10 ;  /* 0x00000016050b8223 */ /* 0x040fe2000001010a */
[----:B------:R-:W-:Y:S02]  /*1e10*/  @!P1 FFMA.FTZ R15, -R5, R15, R2 ;  /* 0x0000000f050f9223 */ /* 0x000fe40000010102 */
[----:B------:R-:W-:Y:S01]  /*1e20*/  @!P2 FADD.FTZ R17, -R7, R16 ;  /* 0x000000100711a221 */ /* 0x000fe20000010100 */
[----:B------:R-:W-:-:S03]  /*1e30*/  @!P0 FMUL.FTZ R11, R6, R11 ;  /* 0x0000000b060b8220 */ /* 0x000fc60000410000 */
[----:B------:R-:W-:Y:S01]  /*1e40*/  @!P2 FFMA.FTZ R17, -R5, R17, R14 ;  /* 0x000000110511a223 */ /* 0x000fe2000001010e */
[----:B------:R-:W-:-:S03]  /*1e50*/  @!P1 FMUL.FTZ R15, R6, R15 ;  /* 0x0000000f060f9220 */ /* 0x000fc60000410000 */
[----:B------:R-:W-:Y:S01]  /*1e60*/  @!P2 FMUL.FTZ R17, R6, R17 ;  /* 0x000000110611a220 */ /* 0x000fe20000410000 */
[----:B------:R-:W-:Y:S01]  /*1e70*/  @!P0 F2FP.F16.F32.PACK_AB R11, RZ, R11 ;  /* 0x0000000bff0b823e */ /* 0x000fe200000000ff */
[----:B0-----:R-:W-:Y:S01]  /*1e80*/  @!P2 IMAD.WIDE R20, R25, 0x2, R20 ;  /* 0x000000021914a825 */ /* 0x001fe200078e0214 */
[----:B------:R-:W-:Y:S02]  /*1e90*/  @!P1 F2FP.F16.F32.PACK_AB R15, RZ, R15 ;  /* 0x0000000fff0f923e */ /* 0x000fe400000000ff */
[----:B------:R-:W-:Y:S01]  /*1ea0*/  @!P2 F2FP.F16.F32.PACK_AB R17, RZ, R17 ;  /* 0x00000011ff11a23e */ /* 0x000fe200000000ff */
[----:B------:R0:W-:Y:S04]  /*1eb0*/  @!P0 STG.E.U16 desc[UR12][R26.64], R11 ;  /* 0x0000000b1a008986 */ /* 0x0001e8000c10150c */
[----:B------:R0:W-:Y:S04]  /*1ec0*/  @!P1 STG.E.U16 desc[UR12][R12.64], R15 ;  /* 0x0000000f0c009986 */ /* 0x0001e8000c10150c */
[----:B------:R0:W-:Y:S01]  /*1ed0*/  @!P2 STG.E.U16 desc[UR12][R20.64], R17 ;  /* 0x000000111400a986 */ /* 0x0001e2000c10150c */
[----:B------:R-:W-:Y:S05]  /*1ee0*/  @P3 EXIT ;  /* 0x000000000000394d */ /* 0x000fea0003800000 */
[----:B------:R-:W1:Y:S01]  /*1ef0*/  LDC.64 R8, c[0x0][0x210] ;  /* 0x00008400ff087b82 */ /* 0x000e620000000a00 */
[----:B------:R-:W-:-:S07]  /*1f00*/  IADD3 R25, R25, R3, RZ ;  /* 0x0000000319197210 */ /* 0x000fce0007ffe0ff */
        /* <DEDUP_REMOVED lines=9> */
[----:B------:R-:W-:Y:S02]  /*1fa0*/  FADD.FTZ R4, -R4, R13 ;  /* 0x0000000d04047221 */ /* 0x000fe40000010100 */
[----:B------:R-:W-:-:S04]  /*1fb0*/  FADD.FTZ R0, -R7, R0 ;  /* 0x0000000007007221 */ /* 0x000fc80000010100 */
[----:B------:R-:W-:-:S04]  /*1fc0*/  FFMA.FTZ R5, -R5, R0, R4 ;  /* 0x0000000005057223 */ /* 0x000fc80000010104 */
[----:B------:R-:W-:-:S05]  /*1fd0*/  FMUL.FTZ R5, R6, R5 ;  /* 0x0000000506057220 */ /* 0x000fca0000410000 */
[----:B------:R-:W-:-:S05]  /*1fe0*/  F2FP.F16.F32.PACK_AB R5, RZ, R5 ;  /* 0x00000005ff05723e */ /* 0x000fca00000000ff */
[----:B------:R-:W-:Y:S01]  /*1ff0*/  STG.E.U16 desc[UR12][R2.64], R5 ;  /* 0x0000000502007986 */ /* 0x000fe2000c10150c */
[----:B------:R-:W-:Y:S05]  /*2000*/  EXIT ;  /* 0x000000000000794d */ /* 0x000fea0003800000 */
.L_x_27964:
        /* <DEDUP_REMOVED lines=15> */
.L_x_28493:


//--------------------- .text._ZN2at6native46batch_norm_backward_elemt_channels_last_kernelILi4EN3c108BFloat16EffEEvPKT0_S6_PKT1_S9_PKT2_S9_S9_PKiPS4_lii --------------------------
	.section	.text._ZN2at6native46batch_norm_backward_elemt_channels_last_kernelILi4EN3c108BFloat16EffEEvPKT0_S6_PKT1_S9_PKT2_S9_S9_PKiPS4_lii,"ax",@progbits
	.align	128
        .global         _ZN2at6native46batch_norm_backward_elemt_channels_last_kernelILi4EN3c108BFloat16EffEEvPKT0_S6_PKT1_S9_PKT2_S9_S9_PKiPS4_lii
        .type           _ZN2at6native46batch_norm_backward_elemt_channels_last_kernelILi4EN3c108BFloat16EffEEvPKT0_S6_PKT1_S9_PKT2_S9_S9_PKiPS4_lii,@function
        .size           _ZN2at6native46batch_norm_backward_elemt_channels_last_kernelILi4EN3c108BFloat16EffEEvPKT0_S6_PKT1_S9_PKT2_S9_S9_PKiPS4_lii,(.L_x_28494 - _ZN2at6native46batch_norm_backward_elemt_channels_last_kernelILi4EN3c108BFloat16EffEEvPKT0_S6_PKT1_S9_PKT2_S9_S9_PKiPS4_lii)
        .other          _ZN2at6native46batch_norm_backward_elemt_channels_last_kernelILi4EN3c108BFloat16EffEEvPKT0_S6_PKT1_S9_PKT2_S9_S9_PKiPS4_lii,@"STO_CUDA_ENTRY STV_DEFAULT"
_ZN2at6native46batch_norm_backward_elemt_channels_last_kernelILi4EN3c108BFloat16EffEEvPKT0_S6_PKT1_S9_PKT2_S9_S9_PKiPS4_lii:
.text._ZN2at6native46batch_norm_backward_elemt_channels_last_kernelILi4EN3c108BFloat16EffEEvPKT0_S6_PKT1_S9_PKT2_S9_S9_PKiPS4_lii:
        /* <DEDUP_REMOVED lines=31> */
.L_x_27969:
        /* <DEDUP_REMOVED lines=57> */
.L_x_27968:
        /* <DEDUP_REMOVED lines=36> */
.L_x_27970:
[----:B------:R-:W-:-:S04]  /*07c0*/  ISETP.NE.U32.AND P1, PT, R0, RZ, PT ;  /* 0x000000ff0000720c */ /* 0x000fc80003f25070 */
[----:B------:R-:W-:-:S13]  /*07d0*/  ISETP.NE.OR.EX P0, PT, R6, RZ, P0, P1 ;  /* 0x000000ff0600720c */ /* 0x000fda0000705710 */
[----:B------:R-:W-:Y:S05]  /*07e0*/  @!P0 BRA `(.L_x_27966) ;  /* 0x0000000000548947 */ /* 0x000fea0003800000 */
.L_x_27967:
        /* <DEDUP_REMOVED lines=21> */
.L_x_27966:
[----:B------:R-:W-:-:S04]  /*0940*/  ISETP.NE.U32.AND P0, PT, R7, RZ, PT ;  /* 0x000000ff0700720c */ /* 0x000fc80003f05070 */
[----:B------:R-:W-:-:S13]  /*0950*/  ISETP.NE.AND.EX P0, PT, RZ, RZ, PT, P0 ;  /* 0x000000ffff00720c */ /* 0x000fda0003f05300 */
[----:B------:R-:W-:Y:S05]  /*0960*/  @!P0 BRA `(.L_x_27971) ;  /* 0x0000000000408947 */ /* 0x000fea0003800000 */
[----:B------:R-:W-:Y:S01]  /*0970*/  IADD3 R7, P0, RZ, -R7, RZ ;  /* 0x80000007ff077210 */ /* 0x000fe20007f1e0ff */
[----:B------:R-:W-:Y:S02]  /*0980*/  ULDC.64 UR6, c[0x0][0x248] ;  /* 0x0000920000067ab9 */ /* 0x000fe40000000a00 */
[----:B------:R-:W-:Y:S01]  /*0990*/  UIMAD.WIDE UR4, UR4, 0x4, UR6 ;  /* 0x00000004040478a5 */ /* 0x000fe2000f8e0206 */
[----:B------:R-:W-:-:S11]  /*09a0*/  IADD3.X R0, RZ, -0x1, RZ, P0, !PT ;  /* 0xffffffffff007810 */ /* 0x000fd600007fe4ff */
.L_x_27972:
        /* <DEDUP_REMOVED lines=12> */
.L_x_27971:
[----:B------:R0:W1:Y:S02]  /*0a70*/  I2F.S64 R0, R4 ;  /* 0x0000000400007312 */ /* 0x0000640000301400 */
.L_x_27965:
        /* <DEDUP_REMOVED lines=15> */
[----:B0-----:R-:W-:Y:S01]  /*0b70*/  IADD3 R5, R28, -0x1, RZ ;  /* 0xffffffff1c057810 */ /* 0x001fe20007ffe0ff */
[----:B------:R-:W-:Y:S01]  /*0b80*/  ULDC.64 UR4, c[0x0][0x230] ;  /* 0x00008c0000047ab9 */ /* 0x000fe20000000a00 */
[----:B------:R-:W-:Y:S01]  /*0b90*/  ULDC.64 UR6, c[0x0][0x240] ;  /* 0x0000900000067ab9 */ /* 0x000fe20000000a00 */
[----:B------:R-:W-:Y:S01]  /*0ba0*/  IMAD.SHL.U32 R6, R8, 0x4, RZ ;  /* 0x0000000408067824 */ /* 0x000fe200078e00ff */
[----:B------:R-:W-:-:S04]  /*0bb0*/  IABS R14, R5 ;  /* 0x00000005000e7213 */ /* 0x000fc80000000000 */
[-C--:B------:R-:W-:Y:S02]  /*0bc0*/  IABS R7, R6.reuse ;  /* 0x0000000600077213 */ /* 0x080fe40000000000 */
[-C--:B------:R-:W-:Y:S02]  /*0bd0*/  IABS R15, R6.reuse ;  /* 0x00000006000f7213 */ /* 0x080fe40000000000 */
[----:B------:R-:W0:Y:S01]  /*0be0*/  I2F.RP R4, R7 ;  /* 0x0000000700047306 */ /* 0x000e220000209400 */
[----:B------:R-:W-:-:S04]  /*0bf0*/  LOP3.LUT R5, R5, R6, RZ, 0x3c, !PT ;  /* 0x0000000605057212 */ /* 0x000fc800078e3cff */
[----:B------:R-:W-:-:S03]  /*0c00*/  ISETP.GE.AND P1, PT, R5, RZ, PT ;  /* 0x000000ff0500720c */ /* 0x000fc60003f26270 */
[----:B0-----:R-:W0:Y:S02]  /*0c10*/  MUFU.RCP R4, R4 ;  /* 0x0000000400047308 */ /* 0x001e240000001000 */
[----:B0-----:R-:W-:Y:S02]  /*0c20*/  VIADD R2, R4, 0xffffffe ;  /* 0x0ffffffe04027836 */ /* 0x001fe40000000000 */
[----:B------:R-:W0:Y:S04]  /*0c30*/  LDC.64 R4, c[0x0][0x228] ;  /* 0x00008a00ff047b82 */ /* 0x000e280000000a00 */
[----:B------:R2:W3:Y:S02]  /*0c40*/  F2I.FTZ.U32.TRUNC.NTZ R3, R2 ;  /* 0x0000000200037305 */ /* 0x0004e4000021f000 */
[----:B--2---:R-:W-:-:S02]  /*0c50*/  IMAD.MOV.U32 R2, RZ, RZ, RZ ;  /* 0x000000ffff027224 */ /* 0x004fc400078e00ff */
[----:B---3--:R-:W-:-:S04]  /*0c60*/  IMAD.MOV R12, RZ, RZ, -R3 ;  /* 0x000000ffff0c7224 */ /* 0x008fc800078e0a03 */
[----:B------:R-:W-:Y:S02]  /*0c70*/  IMAD R9, R12, R7, RZ ;  /* 0x000000070c097224 */ /* 0x000fe400078e02ff */
[----:B------:R-:W-:Y:S01]  /*0c80*/  IMAD.MOV.U32 R12, RZ, RZ, R14 ;  /* 0x000000ffff0c7224 */ /* 0x000fe200078e000e */
[----:B------:R-:W-:Y:S01]  /*0c90*/  LEA R14, P3, R26, UR6, 0x2 ;  /* 0x000000061a0e7c11 */ /* 0x000fe2000f8610ff */
[----:B------:R-:W-:-:S04]  /*0ca0*/  IMAD.HI.U32 R3, R3, R9, R2 ;  /* 0x0000000903037227 */ /* 0x000fc800078e0002 */
[----:B------:R-:W-:Y:S02]  /*0cb0*/  IMAD.MOV R2, RZ, RZ, -R15 ;  /* 0x000000ffff027224 */ /* 0x000fe400078e0a0f */
[----:B------:R-:W-:Y:S01]  /*0cc0*/  IMAD.HI.U32 R9, R3, R12, RZ ;  /* 0x0000000c03097227 */ /* 0x000fe200078e00ff */
[----:B------:R-:W-:-:S03]  /*0cd0*/  SHF.R.S32.HI R3, RZ, 0x1f, R26 ;  /* 0x0000001fff037819 */ /* 0x000fc6000001141a */
[----:B------:R-:W-:Y:S01]  /*0ce0*/  IMAD R2, R9, R2, R12 ;  /* 0x0000000209027224 */ /* 0x000fe200078e020c */
[C---:B------:R-:W-:Y:S01]  /*0cf0*/  LEA.HI.X R15, R26.reuse, UR7, R3, 0x2, P3 ;  /* 0x000000071a0f7c11 */ /* 0x040fe200098f1403 */
[----:B0-----:R-:W-:-:S03]  /*0d00*/  IMAD.WIDE R20, R26, 0x4, R4 ;  /* 0x000000041a147825 */ /* 0x001fc600078e0204 */
[----:B------:R-:W-:-:S13]  /*0d10*/  ISETP.GT.U32.AND P2, PT, R7, R2, PT ;  /* 0x000000020700720c */ /* 0x000fda0003f44070 */
[-C--:B------:R-:W-:Y:S01]  /*0d20*/  @!P2 IADD3 R2, R2, -R7.reuse, RZ ;  /* 0x800000070202a210 */ /* 0x080fe20007ffe0ff */
[----:B------:R-:W-:Y:S01]  /*0d30*/  @!P2 VIADD R9, R9, 0x1 ;  /* 0x000000010909a836 */ /* 0x000fe20000000000 */
[----:B------:R-:W-:Y:S02]  /*0d40*/  ISETP.NE.AND P2, PT, R6, RZ, PT ;  /* 0x000000ff0600720c */ /* 0x000fe40003f45270 */
[----:B------:R-:W-:-:S13]  /*0d50*/  ISETP.GE.U32.AND P0, PT, R2, R7, PT ;  /* 0x000000070200720c */ /* 0x000fda0003f06070 */
[----:B------:R-:W-:Y:S01]  /*0d60*/  @P0 VIADD R9, R9, 0x1 ;  /* 0x0000000109090836 */ /* 0x000fe20000000000 */
[----:B------:R-:W-:-:S04]  /*0d70*/  ISETP.NE.U32.AND P0, PT, RZ, UR4, PT ;  /* 0x00000004ff007c0c */ /* 0x000fc8000bf05070 */
[----:B------:R-:W-:Y:S02]  /*0d80*/  @!P1 IADD3 R9, -R9, RZ, RZ ;  /* 0x000000ff09099210 */ /* 0x000fe40007ffe1ff */
[----:B------:R-:W-:Y:S02]  /*0d90*/  @!P2 LOP3.LUT R9, RZ, R6, RZ, 0x33, !PT ;  /* 0x00000006ff09a212 */ /* 0x000fe400078e33ff */
[----:B------:R-:W-:Y:S01]  /*0da0*/  ISETP.NE.AND.EX P0, PT, RZ, UR5, PT, P0 ;  /* 0x00000005ff007c0c */ /* 0x000fe2000bf05300 */
[----:B------:R-:W0:Y:S01]  /*0db0*/  LDC.64 R6, c[0x0][0x238] ;  /* 0x00008e00ff067b82 */ /* 0x000e220000000a00 */
[----:B------:R-:W-:-:S11]  /*0dc0*/  ISETP.GE.AND P1, PT, R9, RZ, PT ;  /* 0x000000ff0900720c */ /* 0x000fd60003f26270 */
[----:B------:R-:W-:-:S04]  /*0dd0*/  @P0 LEA R2, P2, R26, UR4, 0x2 ;  /* 0x000000041a020c11 */ /* 0x000fc8000f8410ff */
[----:B------:R-:W-:Y:S01]  /*0de0*/  @P0 LEA.HI.X R3, R26, UR5, R3, 0x2, P2 ;  /* 0x000000051a030c11 */ /* 0x000fe200090f1403 */
[----:B------:R-:W-:Y:S08]  /*0df0*/  @!P1 EXIT ;  /* 0x000000000000994d */ /* 0x000ff00003800000 */
[----:B------:R-:W2:Y:S01]  /*0e00*/  LDC.64 R4, c[0x0][0x220] ;  /* 0x00008800ff047b82 */ /* 0x000ea20000000a00 */
[----:B------:R-:W3:Y:S01]  /*0e10*/  LDG.E.CONSTANT R20, desc[UR12][R20.64] ;  /* 0x0000000c14147981 */ /* 0x000ee2000c1e9900 */
[----:B0-----:R-:W-:-:S03]  /*0e20*/  IMAD.WIDE R18, R26, 0x4, R6 ;  /* 0x000000041a127825 */ /* 0x001fc600078e0206 */
[----:B------:R-:W4:Y:S01]  /*0e30*/  LDG.E.CONSTANT R14, desc[UR12][R14.64] ;  /* 0x0000000c0e0e7981 */ /* 0x000f22000c1e9900 */
[----:B------:R-:W-:-:S03]  /*0e40*/  IMAD.MOV.U32 R23, RZ, RZ, 0x3f800000 ;  /* 0x3f800000ff177424 */ /* 0x000fc600078e00ff */
[----:B------:R-:W4:Y:S04]  /*0e50*/  LDG.E.CONSTANT R18, desc[UR12][R18.64] ;  /* 0x0000000c12127981 */ /* 0x000f28000c1e9900 */
[----:B------:R0:W4:Y:S01]  /*0e60*/  @P0 LDG.E.CONSTANT R23, desc[UR12][R2.64] ;  /* 0x0000000c02170981 */ /* 0x000122000c1e9900 */
[----:B--2---:R-:W-:-:S05]  /*0e70*/  IMAD.WIDE R16, R26, 0x4, R4 ;  /* 0x000000041a107825 */ /* 0x004fca00078e0204 */
[----:B------:R2:W5:Y:S01]  /*0e80*/  LDG.E.CONSTANT R7, desc[UR12][R16.64] ;  /* 0x0000000c10077981 */ /* 0x000562000c1e9900 */
[----:B-1----:R-:W1:Y:S01]  /*0e90*/  MUFU.RCP R0, R0 ;  /* 0x0000000000007308 */ /* 0x002e620000001000 */
[C---:B------:R-:W-:Y:S01]  /*0ea0*/  ISETP.NE.AND P0, PT, R9.reuse, RZ, PT ;  /* 0x000000ff0900720c */ /* 0x040fe20003f05270 */
[----:B0-----:R-:W-:Y:S02]  /*0eb0*/  VIADD R2, R9, 0x1 ;  /* 0x0000000109027836 */ /* 0x001fe40000000000 */
[----:B------:R-:W-:-:S03]  /*0ec0*/  IMAD R3, R8, UR17, RZ ;  /* 0x0000001108037c24 */ /* 0x000fc6000f8e02ff */
[----:B------:R-:W-:Y:S01]  /*0ed0*/  LOP3.LUT R2, R2, 0x1, RZ, 0xc0, !PT ;  /* 0x0000000102027812 */ /* 0x000fe200078ec0ff */
[----:B---3--:R-:W-:-:S04]  /*0ee0*/  FMUL.FTZ R5, R20, R20 ;  /* 0x0000001414057220 */ /* 0x008fc80000410000 */
[----:B----4-:R-:W-:-:S04]  /*0ef0*/  FMUL.FTZ R5, R14, R5 ;  /* 0x000000050e057220 */ /* 0x010fc80000410000 */
[C---:B-1----:R-:W-:Y:S01]  /*0f00*/  FMUL.FTZ R5, R0.reuse, R5 ;  /* 0x0000000500057220 */ /* 0x042fe20000410000 */
[----:B------:R-:W-:Y:S01]  /*0f10*/  FMUL.FTZ R4, R0, R18 ;  /* 0x0000001200047220 */ /* 0x000fe20000410000 */
[----:B------:R-:W-:Y:S02]  /*0f20*/  IMAD R0, R13, UR17, R26 ;  /* 0x000000110d007c24 */ /* 0x000fe4000f8e021a */
[----:B------:R-:W-:Y:S01]  /*0f30*/  FMUL.FTZ R6, R20, R23 ;  /* 0x0000001714067220 */ /* 0x000fe20000410000 */
[----:B--2---:R-:W-:Y:S06]  /*0f40*/  @!P0 BRA `(.L_x_27973) ;  /* 0x0000000800f08947 */ /* 0x004fec0003800000 */
        /* <DEDUP_REMOVED lines=24> */
.L_x_27974:
        /* <DEDUP_REMOVED lines=164> */
.L_x_27973:
        /* <DEDUP_REMOVED lines=78> */
.L_x_27975:
        /* <DEDUP_REMOVED lines=9> */
.L_x_28494:


//--------------------- .text._ZN2at6native46batch_norm_backward_elemt_channels_last_kernelILi4EN3c104HalfEffEEvPKT0_S6_PKT1_S9_PKT2_S9_S9_PKiPS4_lii --------------------------
	.section	.text._ZN2at6native46batch_norm_backward_elemt_channels_last_kernelILi4EN3c104HalfEffEEvPKT0_S6_PKT1_S9_PKT2_S9_S9_PKiPS4_lii,"ax",@progbits
	.align	128
        .global         _ZN2at6native46batch_norm_backward_elemt_channels_last_kernelILi4EN3c104HalfEffEEvPKT0_S6_PKT1_S9_PKT2_S9_S9_PKiPS4_lii
        .type           _ZN2at6native46batch_norm_backward_elemt_channels_last_kernelILi4EN3c104HalfEffEEvPKT0_S6_PKT1_S9_PKT2_S9_S9_PKiPS4_lii,@function
        .size           _ZN2at6native46batch_norm_backward_elemt_channels_last_kernelILi4EN3c104HalfEffEEvPKT0_S6_PKT1_S9_PKT2_S9_S9_PKiPS4_lii,(.L_x_28495 - _ZN2at6native46batch_norm_backward_elemt_channels_last_kernelILi4EN3c104HalfEffEEvPKT0_S6_PKT1_S9_PKT2_S9_S9_PKiPS4_lii)
        .other          _ZN2at6native46batch_norm_backward_elemt_channels_last_kernelILi4EN3c104HalfEffEEvPKT0_S6_PKT1_S9_PKT2_S9_S9_PKiPS4_lii,@"STO_CUDA_ENTRY STV_DEFAULT"
_ZN2at6native46batch_norm_backward_elemt_channels_last_kernelILi4EN3c104HalfEffEEvPKT0_S6_PKT1_S9_PKT2_S9_S9_PKiPS4_lii:
.text._ZN2at6native46batch_norm_backward_elemt_channels_last_kernelILi4EN3c104HalfEffEEvPKT0_S6_PKT1_S9_PKT2_S9_S9_PKiPS4_lii:
        /* <DEDUP_REMOVED lines=31> */
.L_x_27980:
        /* <DEDUP_REMOVED lines=57> */
.L_x_27979:
        /* <DEDUP_REMOVED lines=36> */
.L_x_27981:
[----:B------:R-:W-:-:S04]  /*07c0*/  ISETP.NE.U32.AND P1, PT, R0, RZ, PT ;  /* 0x000000ff0000720c */ /* 0x000fc80003f25070 */
[----:B------:R-:W-:-:S13]  /*07d0*/  ISETP.NE.OR.EX P0, PT, R6, RZ, P0, P1 ;  /* 0x000000ff0600720c */ /* 0x000fda0000705710 */
[----:B------:R-:W-:Y:S05]  /*07e0*/  @!P0 BRA `(.L_x_27977) ;  /* 0x0000000000548947 */ /* 0x000fea0003800000 */
.L_x_27978:
        /* <DEDUP_REMOVED lines=21> */
.L_x_27977:
[----:B------:R-:W-:-:S04]  /*0940*/  ISETP.NE.U32.AND P0, PT, R7, RZ, PT ;  /* 0x000000ff0700720c */ /* 0x000fc80003f05070 */
[----:B------:R-:W-:-:S13]  /*0950*/  ISETP.NE.AND.EX P0, PT, RZ, RZ, PT, P0 ;  /* 0x000000ffff00720c */ /* 0x000fda0003f05300 */
[----:B------:R-:W-:Y:S05]  /*0960*/  @!P0 BRA `(.L_x_27982) ;  /* 0x0000000000408947 */ /* 0x000fea0003800000 */
[----:B------:R-:W-:Y:S01]  /*0970*/  IADD3 R7, P0, RZ, -R7, RZ ;  /* 0x80000007ff077210 */ /* 0x000fe20007f1e0ff */
[----:B------:R-:W-:Y:S02]  /*0980*/  ULDC.64 UR6, c[0x0][0x248] ;  /* 0x0000920000067ab9 */ /* 0x000fe40000000a00 */
[----:B------:R-:W-:Y:S02]  /*0990*/  UIMAD.WIDE UR4, UR4, 0x4, UR6 ;  /* 0x00000004040478a5 */ /* 0x000fe4000f8e0206 */
[----:B------:R-:W-:-:S10]  /*09a0*/  IMAD.X R0, RZ, RZ, -0x1, P0 ;  /* 0xffffffffff007424 */ /* 0x000fd400000e06ff */
.L_x_27983:
        /* <DEDUP_REMOVED lines=12> */
.L_x_27982:
[----:B------:R0:W1:Y:S02]  /*0a70*/  I2F.S64 R0, R4 ;  /* 0x0000000400007312 */ /* 0x0000640000301400 */
.L_x_27976:
        /* <DEDUP_REMOVED lines=17> */
[----:B------:R-:W-:Y:S02]  /*0b90*/  ULDC.64 UR6, c[0x0][0x240] ;  /* 0x0000900000067ab9 */ /* 0x000fe40000000a00 */
[----:B------:R-:W-:Y:S02]  /*0ba0*/  SHF.L.U32 R6, R8, 0x2, RZ ;  /* 0x0000000208067819 */ /* 0x000fe400000006ff */
[----:B------:R-:W-:Y:S02]  /*0bb0*/  IABS R14, R5 ;  /* 0x00000005000e7213 */ /* 0x000fe40000000000 */
[-C--:B------:R-:W-:Y:S02]  /*0bc0*/  IABS R7, R6.reuse ;  /* 0x0000000600077213 */ /* 0x080fe40000000000 */
[----:B------:R-:W-:-:S02]  /*0bd0*/  IABS R15, R6 ;  /* 0x00000006000f7213 */ /* 0x000fc40000000000 */
        /* <DEDUP_REMOVED lines=12> */
[----:B------:R-:W-:Y:S01]  /*0ca0*/  IMAD.HI.U32 R3, R3, R9, R2 ;  /* 0x0000000903037227 */ /* 0x000fe200078e0002 */
[----:B------:R-:W-:-:S03]  /*0cb0*/  IADD3 R2, RZ, -R15, RZ ;  /* 0x8000000fff027210 */ /* 0x000fc60007ffe0ff */
[----:B0-----:R-:W-:-:S04]  /*0cc0*/  IMAD.WIDE R20, R26, 0x4, R4 ;  /* 0x000000041a147825 */ /* 0x001fc800078e0204 */
[----:B------:R-:W-:Y:S01]  /*0cd0*/  IMAD.HI.U32 R9, R3, R12, RZ ;  /* 0x0000000c03097227 */ /* 0x000fe200078e00ff */
[----:B------:R-:W-:-:S03]  /*0ce0*/  SHF.R.S32.HI R3, RZ, 0x1f, R26 ;  /* 0x0000001fff037819 */ /* 0x000fc6000001141a */
[----:B------:R-:W-:Y:S01]  /*0cf0*/  IMAD R2, R9, R2, R12 ;  /* 0x0000000209027224 */ /* 0x000fe200078e020c */
[----:B------:R-:W-:-:S04]  /*0d00*/  LEA.HI.X R15, R26, UR7, R3, 0x2, P3 ;  /* 0x000000071a0f7c11 */ /* 0x000fc800098f1403 */
[----:B------:R-:W-:-:S13]  /*0d10*/  ISETP.GT.U32.AND P2, PT, R7, R2, PT ;  /* 0x000000020700720c */ /* 0x000fda0003f44070 */
[----:B------:R-:W-:Y:S01]  /*0d20*/  @!P2 IMAD.IADD R2, R2, 0x1, -R7 ;  /* 0x000000010202a824 */ /* 0x000fe200078e0a07 */
[----:B------:R-:W-:Y:S02]  /*0d30*/  @!P2 IADD3 R9, R9, 0x1, RZ ;  /* 0x000000010909a810 */ /* 0x000fe40007ffe0ff */
        /* <DEDUP_REMOVED lines=22> */
[C---:B------:R-:W-:Y:S02]  /*0ea0*/  ISETP.NE.AND P0, PT, R9.reuse, RZ, PT ;  /* 0x000000ff0900720c */ /* 0x040fe40003f05270 */
[----:B0-----:R-:W-:Y:S01]  /*0eb0*/  IADD3 R2, R9, 0x1, RZ ;  /* 0x0000000109027810 */ /* 0x001fe20007ffe0ff */
        /* <DEDUP_REMOVED lines=33> */
.L_x_27985:
        /* <DEDUP_REMOVED lines=164> */
.L_x_27984:
        /* <DEDUP_REMOVED lines=78> */
.L_x_27986:
        /* <DEDUP_REMOVED lines=9> */
.L_x_28495:


//--------------------- .text._ZN2at6native46batch_norm_backward_elemt_channels_last_kernelILi4EfffEEvPKT0_S4_PKT1_S7_PKT2_S7_S7_PKiPS2_lii --------------------------
	.section	.text._ZN2at6native46batch_norm_backward_elemt_channels_last_kernelILi4EfffEEvPKT0_S4_PKT1_S7_PKT2_S7_S7_PKiPS2_lii,"ax",@progbits
	.align	128
        .global         _ZN2at6native46batch_norm_backward_elemt_channels_last_kernelILi4EfffEEvPKT0_S4_PKT1_S7_PKT2_S7_S7_PKiPS2_lii
        .type           _ZN2at6native46batch_norm_backward_elemt_channels_last_kernelILi4EfffEEvPKT0_S4_PKT1_S7_PKT2_S7_S7_PKiPS2_lii,@function
        .size           _ZN2at6native46batch_norm_backward_elemt_channels_last_kernelILi4EfffEEvPKT0_S4_PKT1_S7_PKT2_S7_S7_PKiPS2_lii,(.L_x_28496 - _ZN2at6native46batch_norm_backward_elemt_channels_last_kernelILi4EfffEEvPKT0_S4_PKT1_S7_PKT2_S7_S7_PKiPS2_lii)
        .other          _ZN2at6native46batch_norm_backward_elemt_channels_last_kernelILi4EfffEEvPKT0_S4_PKT1_S7_PKT2_S7_S7_PKiPS2_lii,@"STO_CUDA_ENTRY STV_DEFAULT"
_ZN2at6native46batch_norm_backward_elemt_channels_last_kernelILi4EfffEEvPKT0_S4_PKT1_S7_PKT2_S7_S7_PKiPS2_lii:
.text._ZN2at6native46batch_norm_backward_elemt_channels_last_kernelILi4EfffEEvPKT0_S4_PKT1_S7_PKT2_S7_S7_PKiPS2_lii:
        /* <DEDUP_REMOVED lines=31> */
.L_x_27991:
        /* <DEDUP_REMOVED lines=57> */
.L_x_27990:
        /* <DEDUP_REMOVED lines=36> */
.L_x_27992:
[----:B------:R-:W-:-:S04]  /*07c0*/  ISETP.NE.U32.AND P1, PT, R0, RZ, PT ;  /* 0x000000ff0000720c */ /* 0x000fc80003f25070 */
[----:B------:R-:W-:-:S13]  /*07d0*/  ISETP.NE.OR.EX P0, PT, R6, RZ, P0, P1 ;  /* 0x000000ff0600720c */ /* 0x000fda0000705710 */
[----:B------:R-:W-:Y:S05]  /*07e0*/  @!P0 BRA `(.L_x_27988) ;  /* 0x0000000000548947 */ /* 0x000fea0003800000 */
.L_x_27989:
        /* <DEDUP_REMOVED lines=21> */
.L_x_27988:
[----:B------:R-:W-:-:S04]  /*0940*/  ISETP.NE.U32.AND P0, PT, R7, RZ, PT ;  /* 0x000000ff0700720c */ /* 0x000fc80003f05070 */
[----:B------:R-:W-:-:S13]  /*0950*/  ISETP.NE.AND.EX P0, PT, RZ, RZ, PT, P0 ;  /* 0x000000ffff00720c */ /* 0x000fda0003f05300 */
[----:B------:R-:W-:Y:S05]  /*0960*/  @!P0 BRA `(.L_x_27993) ;  /* 0x0000000000408947 */ /* 0x000fea0003800000 */
[----:B------:R-:W-:Y:S01]  /*0970*/  IADD3 R7, P0, RZ, -R7, RZ ;  /* 0x80000007ff077210 */ /* 0x000fe20007f1e0ff */
[----:B------:R-:W-:Y:S02]  /*0980*/  ULDC.64 UR6, c[0x0][0x248] ;  /* 0x0000920000067ab9 */ /* 0x000fe40000000a00 */
[----:B------:R-:W-:Y:S02]  /*0990*/  UIMAD.WIDE UR4, UR4, 0x4, UR6 ;  /* 0x00000004040478a5 */ /* 0x000fe4000f8e0206 */
[----:B------:R-:W-:-:S10]  /*09a0*/  IMAD.X R0, RZ, RZ, -0x1, P0 ;  /* 0xffffffffff007424 */ /* 0x000fd400000e06ff */
.L_x_27994:
        /* <DEDUP_REMOVED lines=12> */
.L_x_27993:
[----:B------:R0:W1:Y:S02]  /*0a70*/  I2F.S64 R0, R4 ;  /* 0x0000000400007312 */ /* 0x0000640000301400 */
.L_x_27987:
        /* <DEDUP_REMOVED lines=42> */
[----:B------:R-:W-:Y:S02]  /*0d20*/  @!P2 IMAD.IADD R2, R2, 0x1, -R7 ;  /* 0x000000010202a824 */ /* 0x000fe400078e0a07 */
[----:B------:R-:W-:Y:S01]  /*0d30*/  @!P2 VIADD R9, R9, 0x1 ;  /* 0x000000010909a836 */ /* 0x000fe20000000000 */
[----:B------:R-:W-:Y:S02]  /*0d40*/  ISETP.NE.AND P2, PT, R6, RZ, PT ;  /* 0x000000ff0600720c */ /* 0x000fe40003f45270 */
[----:B------:R-:W-:-:S13]  /*0d50*/  ISETP.GE.U32.AND P0, PT, R2, R7, PT ;  /* 0x000000070200720c */ /* 0x000fda0003f06070 */
[----:B------:R-:W-:Y:S02]  /*0d60*/  @P0 IADD3 R9, R9, 0x1, RZ ;  /* 0x0000000109090810 */ /* 0x000fe40007ffe0ff */
[----:B------:R-:W-:-:S03]  /*0d70*/  ISETP.NE.U32.AND P0, PT, RZ, UR4, PT ;  /* 0x00000004ff007c0c */ /* 0x000fc6000bf05070 */
[----:B------:R-:W-:Y:S01]  /*0d80*/  @!P1 IMAD.MOV R9, RZ, RZ, -R9 ;  /* 0x000000ffff099224 */ /* 0x000fe200078e0a09 */
        /* <DEDUP_REMOVED lines=52> */
.L_x_27996:
[C---:B0-----:R-:W-:Y:S01]  /*10d0*/  ISETP.GE.AND P0, PT, R11.reuse, R28, PT ;  /* 0x0000001c0b00720c */ /* 0x041fe20003f06270 */
[----:B------:R-:W-:-:S05]  /*10e0*/  IMAD.IADD R13, R11, 0x1, R8 ;  /* 0x000000010b0d7824 */ /* 0x000fca00078e0208 */
[----:B------:R-:W-:-:S07]  /*10f0*/  ISETP.GE.AND P1, PT, R13, R28, PT ;  /* 0x0000001c0d00720c */ /* 0x000fce0003f26270 */
[----:B------:R-:W0:Y:S08]  /*1100*/  @!P0 LDC.64 R20, c[0x0][0x210] ;  /* 0x00008400ff148b82 */ /* 0x000e300000000a00 */
[----:B------:R-:W1:Y:S01]  /*1110*/  @!P0 LDC.64 R18, c[0x0][0x218] ;  /* 0x00008600ff128b82 */ /* 0x000e620000000a00 */
        /* <DEDUP_REMOVED lines=13> */
[----:B------:R-:W-:Y:S01]  /*11f0*/  ISETP.GE.AND P2, PT, R13, R28, PT ;  /* 0x0000001c0d00720c */ /* 0x000fe20003f46270 */
[----:B0-----:R-:W-:-:S04]  /*1200*/  @!P0 IMAD.WIDE R20, R0, 0x4, R20 ;  /* 0x0000000400148825 */ /* 0x001fc800078e0214 */
[----:B-1----:R-:W-:-:S04]  /*1210*/  @!P1 IMAD.WIDE R18, R26, 0x4, R18 ;  /* 0x000000041a129825 */ /* 0x002fc800078e0212 */
[----:B------:R-:W-:Y:S02]  /*1220*/  IMAD.IADD R13, R13, 0x1, R8 ;  /* 0x000000010d0d7824 */ /* 0x000fe400078e0208 */
[----:B--2---:R-:W-:Y:S01]  /*1230*/  @!P0 FADD.FTZ R15, -R4, R15 ;  /* 0x0000000f040f8221 */ /* 0x004fe20000010100 */
[----:B---3-5:R-:W-:-:S04]  /*1240*/  @!P0 FADD.FTZ R17, -R7, R17 ;  /* 0x0000001107118221 */ /* 0x028fc80000010100 */
[----:B------:R-:W-:Y:S01]  /*1250*/  @!P0 FFMA.FTZ R17, -R5, R17, R15 ;  /* 0x0000001105118223 */ /* 0x000fe2000001010f */
[----:B----4-:R-:W-:Y:S01]  /*1260*/  @!P1 FADD.FTZ R23, -R4, R23 ;  /* 0x0000001704179221 */ /* 0x010fe20000010100 */
[----:B------:R-:W-:-:S04]  /*1270*/  @!P1 FADD.FTZ R25, -R7, R25 ;  /* 0x0000001907199221 */ /* 0x000fc80000010100 */
[----:B------:R-:W-:Y:S01]  /*1280*/  @!P1 FFMA.FTZ R15, -R5, R25, R23 ;  /* 0x00000019050f9223 */ /* 0x000fe20000010117 */
[----:B------:R-:W-:-:S03]  /*1290*/  @!P0 FMUL.FTZ R23, R6, R17 ;  /* 0x0000001106178220 */ /* 0x000fc60000410000 */
[----:B------:R-:W-:Y:S02]  /*12a0*/  @!P1 FMUL.FTZ R25, R6, R15 ;  /* 0x0000000f06199220 */ /* 0x000fe40000410000 */
[----:B------:R0:W-:Y:S04]  /*12b0*/  @!P0 STG.E desc[UR12][R20.64], R23 ;  /* 0x0000001714008986 */ /* 0x0001e8000c10190c */
[----:B------:R1:W-:Y:S01]  /*12c0*/  @!P1 STG.E desc[UR12][R18.64], R25 ;  /* 0x0000001912009986 */ /* 0x0003e2000c10190c */
[----:B0-----:R-:W0:Y:S08]  /*12d0*/  @!P2 LDC.64 R20, c[0x0][0x210] ;  /* 0x00008400ff14ab82 */ /* 0x001e300000000a00 */
[----:B-1----:R-:W1:Y:S01]  /*12e0*/  @!P2 LDC.64 R18, c[0x0][0x218] ;  /* 0x00008600ff12ab82 */ /* 0x002e620000000a00 */
[----:B------:R-:W-:Y:S01]  /*12f0*/  ISETP.GE.AND P0, PT, R13, R28, PT ;  /* 0x0000001c0d00720c */ /* 0x000fe20003f06270 */
        /* <DEDUP_REMOVED lines=12> */
[----:B------:R-:W-:-:S05]  /*13c0*/  IMAD.IADD R13, R13, 0x1, R8 ;  /* 0x000000010d0d7824 */ /* 0x000fca00078e0208 */
[----:B------:R-:W-:Y:S01]  /*13d0*/  ISETP.GE.AND P1, PT, R13, R28, PT ;  /* 0x0000001c0d00720c */ /* 0x000fe20003f26270 */
[----:B0-----:R-:W-:-:S04]  /*13e0*/  @!P2 IMAD.WIDE R20, R24, 0x4, R20 ;  /* 0x000000041814a825 */ /* 0x001fc800078e0214 */
[----:B-1----:R-:W-:Y:S01]  /*13f0*/  @!P0 IMAD.WIDE R18, R22, 0x4, R18 ;  /* 0x0000000416128825 */ /* 0x002fe200078e0212 */
[----:B------:R-:W-:-:S03]  /*1400*/  IADD3 R13, R13, R8, RZ ;  /* 0x000000080d0d7210 */ /* 0x000fc60007ffe0ff */
[----:B--2---:R-:W-:Y:S01]  /*1410*/  @!P2 FADD.FTZ R15, -R4, R15 ;  /* 0x0000000f040fa221 */ /* 0x004fe20000010100 */
[----:B---3--:R-:W-:-:S04]  /*1420*/  @!P2 FADD.FTZ R17, -R7, R17 ;  /* 0x000000110711a221 */ /* 0x008fc80000010100 */
        /* <DEDUP_REMOVED lines=26> */
[----:B-1----:R-:W-:-:S04]  /*15d0*/  @!P0 IMAD.WIDE R18, R16, 0x4, R18 ;  /* 0x0000000410128825 */ /* 0x002fc800078e0212 */
[----:B------:R-:W-:Y:S02]  /*15e0*/  IMAD.IADD R13, R13, 0x1, R8 ;  /* 0x000000010d0d7824 */ /* 0x000fe400078e0208 */
        /* <DEDUP_REMOVED lines=36> */
[----:B--2---:R-:W-:Y:S01]  /*1830*/  @!P2 FADD.FTZ R15, -R4, R15 ;  /* 0x0000000f040fa221 */ /* 0x004fe20000010100 */
[----:B---3--:R-:W-:-:S04]  /*1840*/  @!P2 FADD.FTZ R17, -R7, R17 ;  /* 0x000000110711a221 */ /* 0x008fc80000010100 */
[----:B------:R-:W-:-:S04]  /*1850*/  @!P2 FFMA.FTZ R15, -R5, R17, R15 ;  /* 0x00000011050fa223 */ /* 0x000fc8000001010f */
[----:B------:R-:W-:-:S05]  /*1860*/  @!P2 FMUL.FTZ R15, R6, R15 ;  /* 0x0000000f060fa220 */ /* 0x000fca0000410000 */
[----:B------:R1:W-:Y:S01]  /*1870*/  @!P2 STG.E desc[UR12][R20.64], R15 ;  /* 0x0000000f1400a986 */ /* 0x0003e2000c10190c */
[----:B----4-:R-:W-:Y:S01]  /*1880*/  @!P0 FADD.FTZ R23, -R4, R23 ;  /* 0x0000001704178221 */ /* 0x010fe20000010100 */
[----:B------:R-:W-:-:S04]  /*1890*/  @!P0 FADD.FTZ R25, -R7, R25 ;  /* 0x0000001907198221 */ /* 0x000fc80000010100 */
[----:B------:R-:W-:-:S04]  /*18a0*/  @!P0 FFMA.FTZ R17, -R5, R25, R23 ;  /* 0x0000001905118223 */ /* 0x000fc80000010117 */
[----:B------:R-:W-:-:S05]  /*18b0*/  @!P0 FMUL.FTZ R17, R6, R17 ;  /* 0x0000001106118220 */ /* 0x000fca0000410000 */
[----:B------:R1:W-:Y:S01]  /*18c0*/  @!P0 STG.E desc[UR12][R18.64], R17 ;  /* 0x0000001112008986 */ /* 0x0003e2000c10190c */
[----:B------:R-:W-:Y:S01]  /*18d0*/  ISETP.NE.AND P0, PT, R9, RZ, PT ;  /* 0x000000ff0900720c */ /* 0x000fe20003f05270 */
[----:B------:R-:W-:Y:S02]  /*18e0*/  IMAD R23, R8, 0x8, R11 ;  /* 0x0000000808177824 */ /* 0x000fe400078e020b */
[----:B------:R-:W-:-:S10]  /*18f0*/  IMAD.IADD R11, R13, 0x1, R8 ;  /* 0x000000010d0b7824 */ /* 0x000fd400078e0208 */
[----:B-1----:R-:W-:Y:S05]  /*1900*/  @P0 BRA `(.L_x_27996) ;  /* 0xfffffff400f00947 */ /* 0x002fea000383ffff */
[----:B------:R-:W-:-:S07]  /*1910*/  MOV R13, R23 ;  /* 0x00000017000d7202 */ /* 0x000fce0000000f00 */
.L_x_27995:
        /* <DEDUP_REMOVED lines=14> */
[----:B------:R-:W4:Y:S01]  /*1a00*/  @!P0 LDG.E.CONSTANT R19, desc[UR12][R18.64] ;  /* 0x0000000c12138981 */ /* 0x000f22000c1e9900 */
[----:B------:R-:W0:Y:S01]  /*1a10*/  @!P2 LDC.64 R14, c[0x0][0x210] ;  /* 0x00008400ff0eab82 */ /* 0x000e220000000a00 */
[----:B-1----:R-:W-:-:S06]  /*1a20*/  @!P0 IMAD.WIDE R20, R0, 0x4, R20 ;  /* 0x0000000400148825 */ /* 0x002fcc00078e0214 */
[----:B------:R-:W4:Y:S01]  /*1a30*/  @!P0 LDG.E.CONSTANT R20, desc[UR12][R20.64] ;  /* 0x0000000c14148981 */ /* 0x000f22000c1e9900 */
[----:B------:R-:W1:Y:S01]  /*1a40*/  @!P2 LDC.64 R16, c[0x0][0x218] ;  /* 0x00008600ff10ab82 */ /* 0x000e620000000a00 */
[----:B--2---:R-:W-:-:S05]  /*1a50*/  @!P1 IMAD.WIDE R10, R25, 0x4, R10 ;  /* 0x00000004190a9825 */ /* 0x004fca00078e020a */
[----:B------:R2:W4:Y:S01]  /*1a60*/  @!P1 LDG.E.CONSTANT R29, desc[UR12][R10.64] ;  /* 0x0000000c0a1d9981 */ /* 0x000522000c1e9900 */
[----:B---3--:R-:W-:Y:S01]  /*1a70*/  @!P1 IMAD.WIDE R12, R25, 0x4, R12 ;  /* 0x00000004190c9825 */ /* 0x008fe200078e020c */
[----:B------:R-:W3:Y:S04]  /*1a80*/  @!P2 LDC.64 R26, c[0x0][0x250] ;  /* 0x00009400ff1aab82 */ /* 0x000ee80000000a00 */
[----:B------:R1:W4:Y:S01]  /*1a90*/  @!P1 LDG.E.CONSTANT R2, desc[UR12][R12.64] ;  /* 0x0000000c0c029981 */ /* 0x000322000c1e9900 */
[----:B0-----:R-:W-:-:S03]  /*1aa0*/  @!P2 IMAD.WIDE R14, R9, 0x4, R14 ;  /* 0x00000004090ea825 */ /* 0x001fc600078e020e */
[----:B--2---:R-:W0:Y:S03]  /*1ab0*/  @!P1 LDC.64 R10, c[0x0][0x250] ;  /* 0x00009400ff0a9b82 */ /* 0x004e260000000a00 */
[----:B------:R-:W2:Y:S01]  /*1ac0*/  @!P2 LDG.E.CONSTANT R15, desc[UR12][R14.64] ;  /* 0x0000000c0e0fa981 */ /* 0x000ea2000c1e9900 */
[----:B-1----:R-:W-:-:S04]  /*1ad0*/  @!P2 IMAD.WIDE R16, R9, 0x4, R16 ;  /* 0x000000040910a825 */ /* 0x002fc800078e0210 */
[----:B------:R-:W1:Y:S02]  /*1ae0*/  @!P0 LDC.64 R12, c[0x0][0x250] ;  /* 0x00009400ff0c8b82 */ /* 0x000e640000000a00 */
[----:B------:R-:W2:Y:S01]  /*1af0*/  @!P2 LDG.E.CONSTANT R16, desc[UR12][R16.64] ;  /* 0x0000000c1010a981 */ /* 0x000ea2000c1e9900 */
[----:B------:R-:W-:-:S05]  /*1b00*/  IMAD.IADD R23, R23, 0x1, R8 ;  /* 0x0000000117177824 */ /* 0x000fca00078e0208 */
[----:B------:R-:W-:Y:S01]  /*1b10*/  ISETP.GE.AND P3, PT, R23, R28, PT ;  /* 0x0000001c1700720c */ /* 0x000fe20003f66270 */
[----:B---3--:R-:W-:-:S04]  /*1b20*/  @!P2 IMAD.WIDE R26, R9, 0x4, R26 ;  /* 0x00000004091aa825 */ /* 0x008fc800078e021a */
[----:B0-----:R-:W-:-:S04]  /*1b30*/  @!P1 IMAD.WIDE R10, R25, 0x4, R10 ;  /* 0x00000004190a9825 */ /* 0x001fc800078e020a */
[----:B-1----:R-:W-:-:S04]  /*1b40*/  @!P0 IMAD.WIDE R12, R0, 0x4, R12 ;  /* 0x00000004000c8825 */ /* 0x002fc800078e020c */
[----:B----4-:R-:W-:Y:S01]  /*1b50*/  @!P0 FADD.FTZ R8, -R4, R19 ;  /* 0x0000001304088221 */ /* 0x010fe20000010100 */
[----:B-----5:R-:W-:-:S04]  /*1b60*/  @!P0 FADD.FTZ R20, -R7, R20 ;  /* 0x0000001407148221 */ /* 0x020fc80000010100 */
[----:B------:R-:W-:Y:S01]  /*1b70*/  @!P0 FFMA.FTZ R19, -R5, R20, R8 ;  /* 0x0000001405138223 */ /* 0x000fe20000010108 */
[----:B------:R-:W-:Y:S01]  /*1b80*/  @!P1 FADD.FTZ R8, -R4, R29 ;  /* 0x0000001d04089221 */ /* 0x000fe20000010100 */
[----:B------:R-:W-:Y:S02]  /*1b90*/  @!P1 FADD.FTZ R2, -R7, R2 ;  /* 0x0000000207029221 */ /* 0x000fe40000010100 */
[----:B------:R-:W-:Y:S01]  /*1ba0*/  @!P0 FMUL.FTZ R19, R6, R19 ;  /* 0x0000001306138220 */ /* 0x000fe20000410000 */
[----:B--2---:R-:W-:Y:S01]  /*1bb0*/  @!P2 FADD.FTZ R14, -R4, R15 ;  /* 0x0000000f040ea221 */ /* 0x004fe20000010100 */
[----:B------:R-:W-:Y:S01]  /*1bc0*/  @!P1 FFMA.FTZ R15, -R5, R2, R8 ;  /* 0x00000002050f9223 */ /* 0x000fe20000010108 */
[----:B------:R-:W-:-:S03]  /*1bd0*/  @!P2 FADD.FTZ R17, -R7, R16 ;  /* 0x000000100711a221 */ /* 0x000fc60000010100 */
[C---:B------:R-:W-:Y:S01]  /*1be0*/  @!P1 FMUL.FTZ R15, R6.reuse, R15 ;  /* 0x0000000f060f9220 */ /* 0x040fe20000410000 */
[----:B------:R-:W-:Y:S01]  /*1bf0*/  @!P2 FFMA.FTZ R17, -R5, R17, R14 ;  /* 0x000000110511a223 */ /* 0x000fe2000001010e */
[----:B------:R0:W-:Y:S03]  /*1c00*/  @!P0 STG.E desc[UR12][R12.64], R19 ;  /* 0x000000130c008986 */ /* 0x0001e6000c10190c */
[----:B------:R-:W-:Y:S01]  /*1c10*/  @!P2 FMUL.FTZ R17, R6, R17 ;  /* 0x000000110611a220 */ /* 0x000fe20000410000 */
[----:B------:R0:W-:Y:S04]  /*1c20*/  @!P1 STG.E desc[UR12][R10.64], R15 ;  /* 0x0000000f0a009986 */ /* 0x0001e8000c10190c */
[----:B------:R0:W-:Y:S01]  /*1c30*/  @!P2 STG.E desc[UR12][R26.64], R17 ;  /* 0x000000111a00a986 */ /* 0x0001e2000c10190c */
[----:B------:R-:W-:Y:S05]  /*1c40*/  @P3 EXIT ;  /* 0x000000000000394d */ /* 0x000fea0003800000 */
[----:B0-----:R-:W0:Y:S01]  /*1c50*/  LDC.64 R10, c[0x0][0x210] ;  /* 0x00008400ff0a7b82 */ /* 0x001e220000000a00 */
[----:B------:R-:W-:-:S07]  /*1c60*/  IADD3 R15, R9, R3, RZ ;  /* 0x00000003090f7210 */ /* 0x000fce0007ffe0ff */
[----:B------:R-:W1:Y:S01]  /*1c70*/  LDC.64 R12, c[0x0][0x218] ;  /* 0x00008600ff0c7b82 */ /* 0x000e620000000a00 */
[----:B0-----:R-:W-:-:S07]  /*1c80*/  IMAD.WIDE R2, R15, 0x4, R10 ;  /* 0x000000040f027825 */ /* 0x001fce00078e020a */
[----:B------:R-:W0:Y:S01]  /*1c90*/  LDC.64 R10, c[0x0][0x250] ;  /* 0x00009400ff0a7b82 */ /* 0x000e220000000a00 */
[----:B------:R-:W2:Y:S01]  /*1ca0*/  LDG.E.CONSTANT R3, desc[UR12][R2.64] ;  /* 0x0000000c02037981 */ /* 0x000ea2000c1e9900 */
[----:B-1----:R-:W-:-:S06]  /*1cb0*/  IMAD.WIDE R8, R15, 0x4, R12 ;  /* 0x000000040f087825 */ /* 0x002fcc00078e020c */
[----:B------:R-:W3:Y:S01]  /*1cc0*/  LDG.E.CONSTANT R8, desc[UR12][R8.64] ;  /* 0x0000000c08087981 */ /* 0x000ee2000c1e9900 */
[----:B--2---:R-:W-:Y:S01]  /*1cd0*/  FADD.FTZ R4, -R4, R3 ;  /* 0x0000000304047221 */ /* 0x004fe20000010100 */
[----:B---3--:R-:W-:-:S04]  /*1ce0*/  FADD.FTZ R7, -R7, R8 ;  /* 0x0000000807077221 */ /* 0x008fc80000010100 */
[----:B------:R-:W-:Y:S01]  /*1cf0*/  FFMA.FTZ R7, -R5, R7, R4 ;  /* 0x0000000705077223 */ /* 0x000fe20000010104 */
[----:B0-----:R-:W-:-:S04]  /*1d00*/  IMAD.WIDE R4, R15, 0x4, R10 ;  /* 0x000000040f047825 */ /* 0x001fc800078e020a */
[----:B------:R-:W-:-:S05]  /*1d10*/  FMUL.FTZ R7, R6, R7 ;  /* 0x0000000706077220 */ /* 0x000fca0000410000 */
[----:B------:R-:W-:Y:S01]  /*1d20*/  STG.E desc[UR12][R4.64], R7 ;  /* 0x0000000704007986 */ /* 0x000fe2000c10190c */
[----:B------:R-:W-:Y:S05]  /*1d30*/  EXIT ;  /* 0x000000000000794d */ /* 0x000fea0003800000 */
.L_x_27997:
        /* <DEDUP_REMOVED lines=12> */
.L_x_28496:


//--------------------- .text._ZN2at6native46batch_norm_backward_elemt_channels_last_kernelILi4EdddEEvPKT0_S4_PKT1_S7_PKT2_S7_S7_PKiPS2_lii --------------------------
	.section	.text._ZN2at6native46batch_norm_backward_elemt_channels_last_kernelILi4EdddEEvPKT0_S4_PKT1_S7_PKT2_S7_S7_PKiPS2_lii,"ax",@progbits
	.align	128
        .global         _ZN2at6native46batch_norm_backward_elemt_channels_last_kernelILi4EdddEEvPKT0_S4_PKT1_S7_PKT2_S7_S7_PKiPS2_lii
        .type           _ZN2at6native46batch_norm_backward_elemt_channels_last_kernelILi4EdddEEvPKT0_S4_PKT1_S7_PKT2_S7_S7_PKiPS2_lii,@function
        .size           _ZN2at6native46batch_norm_backward_elemt_channels_last_kernelILi4EdddEEvPKT0_S4_PKT1_S7_PKT2_S7_S7_PKiPS2_lii,(.L_x_28275 - _ZN2at6native46batch_norm_backward_elemt_channels_last_kernelILi4EdddEEvPKT0_S4_PKT1_S7_PKT2_S7_S7_PKiPS2_lii)
        .other          _ZN2at6native46batch_norm_backward_elemt_channels_last_kernelILi4EdddEEvPKT0_S4_PKT1_S7_PKT2_S7_S7_PKiPS2_lii,@"STO_CUDA_ENTRY STV_DEFAULT"
_ZN2at6native46batch_norm_backward_elemt_channels_last_kernelILi4EdddEEvPKT0_S4_PKT1_S7_PKT2_S7_S7_PKiPS2_lii:
.text._ZN2at6native46batch_norm_backward_elemt_channels_last_kernelILi4EdddEEvPKT0_S4_PKT1_S7_PKT2_S7_S7_PKiPS2_lii:
[----:B------:R-:W-:Y:S08]  /*0000*/  LDC R1, c[0x0][0x28] ;  /* 0x00000a00ff017b82 */ /* 0x000ff00000000800 */
[----:B------:R-:W0:Y:S01]  /*0010*/  LDC.64 R10, c[0x0][0x258] ;  /* 0x00009600ff0a7b82 */ /* 0x000e220000000a00 */
[----:B------:R-:W-:Y:S01]  /*0020*/  ULDC.64 UR12, c[0x0][0x208] ;  /* 0x00008200000c7ab9 */ /* 0x000fe20000000a00 */
[----:B------:R-:W-:-:S02]  /*0030*/  CS2R R2, SRZ ;  /* 0x0000000000027805 */ /* 0x000fc4000001ff00 */
[----:B0-----:R-:W-:-:S04]  /*0040*/  ISETP.GE.U32.AND P0, PT, R10, 0x1, PT ;  /* 0x000000010a00780c */ /* 0x001fc80003f06070 */
[----:B------:R-:W-:-:S13]  /*0050*/  ISETP.GE.AND.EX P0, PT, R11, RZ, PT, P0 ;  /* 0x000000ff0b00720c */ /* 0x000fda0003f06300 */
[----:B------:R-:W-:Y:S05]  /*0060*/  @!P0 BRA `(.L_x_27998) ;  /* 0x00000008008c8947 */ /* 0x000fea0003800000 */
[C---:B------:R-:W-:Y:S01]  /*0070*/  IADD3 R0, P1, R10.reuse, -0x1, RZ ;  /* 0xffffffff0a007810 */ /* 0x040fe20007f3e0ff */
[----:B------:R-:W-:Y:S01]  /*0080*/  UMOV UR4, URZ ;  /* 0x0000003f00047c82 */ /* 0x000fe20008000000 */
[----:B------:R-:W-:Y:S01]  /*0090*/  LOP3.LUT R5, R10, 0x3, RZ, 0xc0, !PT ;  /* 0x000000030a057812 */ /* 0x000fe200078ec0ff */
[----:B------:R-:W-:Y:S01]  /*00a0*/  IMAD.MOV.U32 R8, RZ, RZ, RZ ;  /* 0x000000ffff087224 */ /* 0x000fe200078e00ff */
[----:B------:R-:W-:Y:S01]  /*00b0*/  ISETP.GE.U32.AND P0, PT, R0, 0x3, PT ;  /* 0x000000030000780c */ /* 0x000fe20003f06070 */
[----:B------:R-:W-:Y:S01]  /*00c0*/  IMAD.MOV.U32 R7, RZ, RZ, RZ ;  /* 0x000000ffff077224 */ /* 0x000fe200078e00ff */
[----:B------:R-:W-:-:S04]  /*00d0*/  IADD3.X R0, R11, -0x1, RZ, P1, !PT ;  /* 0xffffffff0b007810 */ /* 0x000fc80000ffe4ff */
[----:B------:R-:W-:-:S13]  /*00e0*/  ISETP.GE.U32.AND.EX P0, PT, R0, RZ, PT, P0 ;  /* 0x000000ff0000720c */ /* 0x000fda0003f06100 */
[----:B------:R-:W-:Y:S05]  /*00f0*/  @!P0 BRA `(.L_x_27999) ;  /* 0x0000000800148947 */ /* 0x000fea0003800000 */
[----:B------:R-:W-:Y:S01]  /*0100*/  IADD3 R4, P0, R5, -R10, RZ ;  /* 0x8000000a05047210 */ /* 0x000fe20007f1e0ff */
[----:B------:R-:W-:Y:S01]  /*0110*/  ULDC.64 UR4, c[0x0][0x248] ;  /* 0x0000920000047ab9 */ /* 0x000fe20000000a00 */
[----:B------:R-:W-:Y:S02]  /*0120*/  IMAD.MOV.U32 R8, RZ, RZ, RZ ;  /* 0x000000ffff087224 */ /* 0x000fe400078e00ff */
[----:B------:R-:W-:Y:S01]  /*0130*/  IMAD.U32 R2, RZ, RZ, UR4 ;  /* 0x00000004ff027e24 */ /* 0x000fe2000f8e00ff */
[----:B------:R-:W-:Y:S01]  /*0140*/  UMOV UR4, URZ ;  /* 0x0000003f00047c82 */ /* 0x000fe20008000000 */
[----:B------:R-:W-:Y:S02]  /*0150*/  IMAD.X R0, RZ, RZ, ~R11, P0 ;  /* 0x000000ffff007224 */ /* 0x000fe400000e0e0b */
[----:B------:R-:W-:Y:S02]  /*0160*/  IMAD.U32 R3, RZ, RZ, UR5 ;  /* 0x00000005ff037e24 */ /* 0x000fe4000f8e00ff */
[----:B------:R-:W-:Y:S01]  /*0170*/  IMAD.MOV.U32 R7, RZ, RZ, RZ ;  /* 0x000000ffff077224 */ /* 0x000fe200078e00ff */
        /* <DEDUP_REMOVED lines=9> */
.L_x_28002:
        /* <DEDUP_REMOVED lines=50> */
[----:B0-----:R-:W-:Y:S02]  /*0530*/  IADD3 R2, P2, R2, 0x40, RZ ;  /* 0x0000004002027810 */ /* 0x001fe40007f5e0ff */
[----:B------:R-:W-:Y:S02]  /*0540*/  IADD3 R8, P3, P4, R6, R8, R9 ;  /* 0x0000000806087210 */ /* 0x000fe40007c7e009 */
[----:B------:R-:W-:Y:S01]  /*0550*/  SHF.R.S32.HI R6, RZ, 0x1f, R6 ;  /* 0x0000001fff067819 */ /* 0x000fe20000011406 */
[----:B------:R-:W-:-:S03]  /*0560*/  IMAD.X R3, RZ, RZ, R3, P2 ;  /* 0x000000ffff037224 */ /* 0x000fc600010e0603 */
[----:B------:R-:W-:Y:S01]  /*0570*/  IADD3.X R7, R6, R10, R7, P3, P4 ;  /* 0x0000000a06077210 */ /* 0x000fe20001fe8407 */
[----:B------:R-:W-:Y:S06]  /*0580*/  @!P1 BRA `(.L_x_28002) ;  /* 0xfffffffc00209947 */ /* 0x000fec000383ffff */
.L_x_28001:
        /* <DEDUP_REMOVED lines=34> */
[----:B------:R-:W-:Y:S01]  /*07b0*/  IADD3.X R7, R2, R12, R7, P1, P2 ;  /* 0x0000000c02077210 */ /* 0x000fe20000fe4407 */
[----:B------:R-:W-:-:S10]  /*07c0*/  IMAD.MOV.U32 R2, RZ, RZ, R6 ;  /* 0x000000ffff027224 */ /* 0x000fd400078e0006 */
.L_x_28003:
[----:B------:R-:W-:-:S04]  /*07d0*/  ISETP.NE.U32.AND P1, PT, R4, RZ, PT ;  /* 0x000000ff0400720c */ /* 0x000fc80003f25070 */
[----:B------:R-:W-:-:S13]  /*07e0*/  ISETP.NE.OR.EX P0, PT, R0, RZ, P0, P1 ;  /* 0x000000ff0000720c */ /* 0x000fda0000705710 */
[----:B------:R-:W-:Y:S05]  /*07f0*/  @!P0 BRA `(.L_x_27999) ;  /* 0x0000000000548947 */ /* 0x000fea0003800000 */
.L_x_28000:
[----:B------:R-:W2:Y:S04]  /*0800*/  LDG.E.CONSTANT R9, desc[UR12][R2.64] ;  /* 0x0000000c02097981 */ /* 0x000ea8000c1e9900 */
[----:B------:R-:W3:Y:S04]  /*0810*/  LDG.E.CONSTANT R10, desc[UR12][R2.64+0x4] ;  /* 0x0000040c020a7981 */ /* 0x000ee8000c1e9900 */
[----:B------:R-:W4:Y:S04]  /*0820*/  LDG.E.CONSTANT R11, desc[UR12][R2.64+0x8] ;  /* 0x0000080c020b7981 */ /* 0x000f28000c1e9900 */
[----:B------:R-:W4:Y:S01]  /*0830*/  LDG.E.CONSTANT R12, desc[UR12][R2.64+0xc] ;  /* 0x00000c0c020c7981 */ /* 0x000f22000c1e9900 */
[----:B------:R-:W-:Y:S01]  /*0840*/  IADD3 R4, P0, R4, 0x4, RZ ;  /* 0x0000000404047810 */ /* 0x000fe20007f1e0ff */
[----:B------:R-:W-:-:S04]  /*0850*/  UIADD3 UR4, UR4, 0x4, URZ ;  /* 0x0000000404047890 */ /* 0x000fc8000fffe03f */
[----:B------:R-:W-:Y:S01]  /*0860*/  IMAD.X R0, RZ, RZ, R0, P0 ;  /* 0x000000ffff007224 */ /* 0x000fe200000e0600 */
[----:B------:R-:W-:-:S04]  /*0870*/  ISETP.NE.U32.AND P0, PT, R4, RZ, PT ;  /* 0x000000ff0400720c */ /* 0x000fc80003f05070 */
[----:B------:R-:W-:Y:S02]  /*0880*/  ISETP.NE.AND.EX P0, PT, R0, RZ, PT, P0 ;  /* 0x000000ff0000720c */ /* 0x000fe40003f05300 */
[--C-:B--2---:R-:W-:Y:S02]  /*0890*/  SHF.R.S32.HI R6, RZ, 0x1f, R9.reuse ;  /* 0x0000001fff067819 */ /* 0x104fe40000011409 */
[----:B---3--:R-:W-:Y:S02]  /*08a0*/  IADD3 R8, P1, P2, R10, R8, R9 ;  /* 0x000000080a087210 */ /* 0x008fe40007a3e009 */
[----:B------:R-:W-:-:S04]  /*08b0*/  SHF.R.S32.HI R10, RZ, 0x1f, R10 ;  /* 0x0000001fff0a7819 */ /* 0x000fc8000001140a */
[----:B------:R-:W-:Y:S02]  /*08c0*/  IADD3.X R7, R10, R7, R6, P1, P2 ;  /* 0x000000070a077210 */ /* 0x000fe40000fe4406 */
[----:B------:R-:W-:Y:S02]  /*08d0*/  IADD3 R6, P1, R2, 0x10, RZ ;  /* 0x0000001002067810 */ /* 0x000fe40007f3e0ff */
[--C-:B----4-:R-:W-:Y:S02]  /*08e0*/  IADD3 R8, P2, P3, R12, R8, R11.reuse ;  /* 0x000000080c087210 */ /* 0x110fe40007b5e00b */
[----:B------:R-:W-:Y:S01]  /*08f0*/  SHF.R.S32.HI R2, RZ, 0x1f, R11 ;  /* 0x0000001fff027819 */ /* 0x000fe2000001140b */
[----:B------:R-:W-:Y:S01]  /*0900*/  IMAD.X R3, RZ, RZ, R3, P1 ;  /* 0x000000ffff037224 */ /* 0x000fe200008e0603 */
[----:B------:R-:W-:-:S04]  /*0910*/  SHF.R.S32.HI R12, RZ, 0x1f, R12 ;  /* 0x0000001fff0c7819 */ /* 0x000fc8000001140c */
[----:B------:R-:W-:Y:S01]  /*0920*/  IADD3.X R7, R12, R7, R2, P2, P3 ;  /* 0x000000070c077210 */ /* 0x000fe200017e6402 */
[----:B------:R-:W-:Y:S01]  /*0930*/  IMAD.MOV.U32 R2, RZ, RZ, R6 ;  /* 0x000000ffff027224 */ /* 0x000fe200078e0006 */
[----:B------:R-:W-:Y:S06]  /*0940*/  @P0 BRA `(.L_x_28000) ;  /* 0xfffffffc00ac0947 */ /* 0x000fec000383ffff */
.L_x_27999:
[----:B------:R-:W-:-:S04]  /*0950*/  ISETP.NE.U32.AND P0, PT, R5, RZ, PT ;  /* 0x000000ff0500720c */ /* 0x000fc80003f05070 */
[----:B------:R-:W-:-:S13]  /*0960*/  ISETP.NE.AND.EX P0, PT, RZ, RZ, PT, P0 ;  /* 0x000000ffff00720c */ /* 0x000fda0003f05300 */
[----:B------:R-:W-:Y:S05]  /*0970*/  @!P0 BRA `(.L_x_28004) ;  /* 0x0000000000408947 */ /* 0x000fea0003800000 */
[----:B------:R-:W-:Y:S01]  /*0980*/  IADD3 R5, P0, RZ, -R5, RZ ;  /* 0x80000005ff057210 */ /* 0x000fe20007f1e0ff */
[----:B------:R-:W-:Y:S02]  /*0990*/  ULDC.64 UR6, c[0x0][0x248] ;  /* 0x0000920000067ab9 */ /* 0x000fe40000000a00 */
[----:B------:R-:W-:Y:S02]  /*09a0*/  UIMAD.WIDE UR4, UR4, 0x4, UR6 ;  /* 0x00000004040478a5 */ /* 0x000fe4000f8e0206 */
[----:B------:R-:W-:-:S10]  /*09b0*/  IMAD.X R0, RZ, RZ, -0x1, P0 ;  /* 0xffffffffff007424 */ /* 0x000fd400000e06ff */
.L_x_28005:
        /* <DEDUP_REMOVED lines=12> */
.L_x_28004:
[----:B------:R-:W-:-:S04]  /*0a80*/  IMAD.MOV.U32 R9, RZ, RZ, R7 ;  /* 0x000000ffff097224 */ /* 0x000fc800078e0007 */
[----:B------:R0:W1:Y:S03]  /*0a90*/  I2F.F64.S64 R2, R8 ;  /* 0x0000000800027312 */ /* 0x0000660000301c00 */
.L_x_27998:
[----:B-1----:R-:W1:Y:S01]  /*0aa0*/  MUFU.RCP64H R5, R3 ;  /* 0x0000000300057308 */ /* 0x002e620000001800 */
[----:B------:R-:W-:-:S05]  /*0ab0*/  VIADD R4, R3, 0x300402 ;  /* 0x0030040203047836 */ /* 0x000fca0000000000 */
[----:B------:R-:W-:Y:S01]  /*0ac0*/  FSETP.GEU.AND P0, PT, |R4|, 5.8789094863358348022e-39, PT ;  /* 0x004004020400780b */ /* 0x000fe20003f0e200 */
[----:B-1----:R-:W-:-:S08]  /*0ad0*/  DFMA R6, R4, -R2, 1 ;  /* 0x3ff000000406742b */ /* 0x002fd00000000802 */
[----:B------:R-:W-:-:S08]  /*0ae0*/  DFMA R6, R6, R6, R6 ;  /* 0x000000060606722b */ /* 0x000fd00000000006 */
[----:B------:R-:W-:-:S08]  /*0af0*/  DFMA R6, R4, R6, R4 ;  /* 0x000000060406722b */ /* 0x000fd00000000004 */
[----:B------:R-:W-:-:S08]  /*0b00*/  DFMA R22, R6, -R2, 1 ;  /* 0x3ff000000616742b */ /* 0x000fd00000000802 */
[----:B------:R-:W-:Y:S01]  /*0b10*/  DFMA R22, R6, R22, R6 ;  /* 0x000000160616722b */ /* 0x000fe20000000006 */
[----:B------:R-:W-:Y:S10]  /*0b20*/  @P0 BRA `(.L_x_28006) ;  /* 0x0000000000180947 */ /* 0x000ff40003800000 */
[----:B------:R-:W-:Y:S01]  /*0b30*/  LOP3.LUT R0, R3, 0x7fffffff, RZ, 0xc0, !PT ;  /* 0x7fffffff03007812 */ /* 0x000fe200078ec0ff */
[----:B0-----:R-:W-:Y:S02]  /*0b40*/  IMAD.MOV.U32 R8, RZ, RZ, R2 ;  /* 0x000000ffff087224 */ /* 0x001fe400078e0002 */
[----:B------:R-:W-:Y:S02]  /*0b50*/  IMAD.MOV.U32 R9, RZ, RZ, R3 ;  /* 0x000000ffff097224 */ /* 0x000fe400078e0003 */
[----:B------:R-:W-:Y:S01]  /*0b60*/  VIADD R7, R0, 0xfff00000 ;  /* 0xfff0000000077836 */ /* 0x000fe20000000000 */
[----:B------:R-:W-:-:S07]  /*0b70*/  MOV R0, 0xb90 ;  /* 0x00000b9000007802 */ /* 0x000fce0000000f00 */
[----:B------:R-:W-:Y:S05]  /*0b80*/  CALL.REL.NOINC `($__internal_64_$__cuda_sm20_dblrcp_rn_slowpath_v3) ;  /* 0x0000001000b47944 */ /* 0x000fea0003c00000 */
.L_x_28006:
[----:B------:R-:W1:Y:S01]  /*0b90*/  S2R R36, SR_CTAID.X ;  /* 0x0000000000247919 */ /* 0x000e620000002500 */
[----:B------:R-:W-:Y:S01]  /*0ba0*/  ULDC UR11, c[0x0][0x10] ;  /* 0x00000400000b7ab9 */ /* 0x000fe20000000800 */
[----:B------:R-:W2:Y:S01]  /*0bb0*/  S2UR UR14, SR_CTAID.Y ;  /* 0x00000000000e79c3 */ /* 0x000ea20000002600 */
[----:B------:R-:W-:Y:S01]  /*0bc0*/  ULDC.64 UR16, c[0x0][0x260] ;  /* 0x0000980000107ab9 */ /* 0x000fe20000000a00 */
[----:B------:R-:W1:Y:S01]  /*0bd0*/  S2R R3, SR_TID.X ;  /* 0x0000000000037919 */ /* 0x000e620000002100 */
[----:B------:R-:W-:Y:S01]  /*0be0*/  IMAD.U32 R11, RZ, RZ, UR16 ;  /* 0x00000010ff0b7e24 */ /* 0x000fe2000f8e00ff */
[----:B------:R-:W2:Y:S04]  /*0bf0*/  S2R R6, SR_TID.Y ;  /* 0x0000000000067919 */ /* 0x000ea80000002200 */
[----:B------:R-:W2:Y:S01]  /*0c00*/  LDC R7, c[0x0][0x4] ;  /* 0x00000100ff077b82 */ /* 0x000ea20000000800 */
[----:B------:R-:W-:-:S02]  /*0c10*/  ULDC UR4, c[0x0][0x0] ;  /* 0x0000000000047ab9 */ /* 0x000fc40000000800 */
[----:B-1----:R-:W-:Y:S02]  /*0c20*/  IMAD R36, R36, UR4, R3 ;  /* 0x0000000424247c24 */ /* 0x002fe4000f8e0203 */
[----:B--2---:R-:W-:-:S03]  /*0c30*/  IMAD R0, R7, UR14, R6 ;  /* 0x0000000e07007c24 */ /* 0x004fc6000f8e0206 */
[----:B------:R-:W-:-:S04]  /*0c40*/  ISETP.GE.AND P0, PT, R36, UR17, PT ;  /* 0x0000001124007c0c */ /* 0x000fc8000bf06270 */
[----:B------:R-:W-:-:S13]  /*0c50*/  ISETP.GE.OR P0, PT, R0, R11, P0 ;  /* 0x0000000b0000720c */ /* 0x000fda0000706670 */
[----:B------:R-:W-:Y:S05]  /*0c60*/  @P0 EXIT ;  /* 0x000000000000094d */ /* 0x000fea0003800000 */
[----:B------:R-:W1:Y:S01]  /*0c70*/  LDC.64 R18, c[0x0][0x228] ;  /* 0x00008a00ff127b82 */ /* 0x000e620000000a00 */
[----:B------:R-:W-:Y:S01]  /*0c80*/  IMAD R4, R7, UR11, RZ ;  /* 0x0000000b07047c24 */ /* 0x000fe2000f8e02ff */
[----:B------:R-:W-:Y:S01]  /*0c90*/  ULDC.64 UR4, c[0x0][0x230] ;  /* 0x00008c0000047ab9 */ /* 0x000fe20000000a00 */
[----:B------:R-:W-:Y:S01]  /*0ca0*/  VIADD R5, R11, 0xffffffff ;  /* 0xffffffff0b057836 */ /* 0x000fe20000000000 */
[----:B------:R-:W-:Y:S01]  /*0cb0*/  ULDC.64 UR6, c[0x0][0x240] ;  /* 0x0000900000067ab9 */ /* 0x000fe20000000a00 */
[----:B0-----:R-:W-:Y:S01]  /*0cc0*/  IMAD.SHL.U32 R8, R4, 0x4, RZ ;  /* 0x0000000404087824 */ /* 0x001fe200078e00ff */
[----:B------:R-:W-:Y:S02]  /*0cd0*/  LEA R26, P3, R36, UR6, 0x3 ;  /* 0x00000006241a7c11 */ /* 0x000fe4000f8618ff */
[----:B------:R-:W-:Y:S02]  /*0ce0*/  IABS R12, R5 ;  /* 0x00000005000c7213 */ /* 0x000fe40000000000 */
[----:B------:R-:W-:-:S02]  /*0cf0*/  IABS R13, R8 ;  /* 0x00000008000d7213 */ /* 0x000fc40000000000 */
[-C--:B------:R-:W-:Y:S02]  /*0d00*/  IABS R14, R8.reuse ;  /* 0x00000008000e7213 */ /* 0x080fe40000000000 */
[----:B------:R-:W0:Y:S01]  /*0d10*/  I2F.RP R9, R13 ;  /* 0x0000000d00097306 */ /* 0x000e220000209400 */
[----:B------:R-:W-:-:S04]  /*0d20*/  LOP3.LUT R5, R5, R8, RZ, 0x3c, !PT ;  /* 0x0000000805057212 */ /* 0x000fc800078e3cff */
[----:B------:R-:W-:Y:S01]  /*0d30*/  ISETP.GE.AND P1, PT, R5, RZ, PT ;  /* 0x000000ff0500720c */ /* 0x000fe20003f26270 */
[----:B-1----:R-:W-:Y:S02]  /*0d40*/  IMAD.WIDE R18, R36, 0x8, R18 ;  /* 0x0000000824127825 */ /* 0x002fe400078e0212 */
[----:B0-----:R-:W0:Y:S04]  /*0d50*/  MUFU.RCP R9, R9 ;  /* 0x0000000900097308 */ /* 0x001e280000001000 */
[----:B------:R-:W5:Y:S01]  /*0d60*/  LDG.E.64.CONSTANT R18, desc[UR12][R18.64] ;  /* 0x0000000c12127981 */ /* 0x000f62000c1e9b00 */
[----:B0-----:R-:W-:-:S04]  /*0d70*/  VIADD R2, R9, 0xffffffe ;  /* 0x0ffffffe09027836 */ /* 0x001fc80000000000 */
[----:B------:R0:W1:Y:S02]  /*0d80*/  F2I.FTZ.U32.TRUNC.NTZ R3, R2 ;  /* 0x0000000200037305 */ /* 0x000064000021f000 */
[----:B0-----:R-:W-:Y:S02]  /*0d90*/  IMAD.MOV.U32 R2, RZ, RZ, RZ ;  /* 0x000000ffff027224 */ /* 0x001fe400078e00ff */
[----:B-1----:R-:W-:-:S04]  /*0da0*/  IMAD.MOV R10, RZ, RZ, -R3 ;  /* 0x000000ffff0a7224 */ /* 0x002fc800078e0a03 */
[----:B------:R-:W-:Y:S02]  /*0db0*/  IMAD R15, R10, R13, RZ ;  /* 0x0000000d0a0f7224 */ /* 0x000fe400078e02ff */
[----:B------:R-:W-:Y:S02]  /*0dc0*/  IMAD.MOV.U32 R10, RZ, RZ, R12 ;  /* 0x000000ffff0a7224 */ /* 0x000fe400078e000c */
[----:B------:R-:W-:-:S04]  /*0dd0*/  IMAD.HI.U32 R3, R3, R15, R2 ;  /* 0x0000000f03037227 */ /* 0x000fc800078e0002 */
[----:B------:R-:W-:Y:S02]  /*0de0*/  IMAD.MOV R2, RZ, RZ, -R14 ;  /* 0x000000ffff027224 */ /* 0x000fe400078e0a0e */
[----:B------:R-:W-:-:S04]  /*0df0*/  IMAD.HI.U32 R3, R3, R10, RZ ;  /* 0x0000000a03037227 */ /* 0x000fc800078e00ff */
[----:B------:R-:W-:-:S05]  /*0e00*/  IMAD R2, R3, R2, R10 ;  /* 0x0000000203027224 */ /* 0x000fca00078e020a */
[----:B------:R-:W-:-:S13]  /*0e10*/  ISETP.GT.U32.AND P2, PT, R13, R2, PT ;  /* 0x000000020d00720c */ /* 0x000fda0003f44070 */
[----:B------:R-:W-:Y:S02]  /*0e20*/  @!P2 IMAD.IADD R2, R2, 0x1, -R13 ;  /* 0x000000010202a824 */ /* 0x000fe400078e0a0d */
[----:B------:R-:W-:Y:S01]  /*0e30*/  @!P2 VIADD R3, R3, 0x1 ;  /* 0x000000010303a836 */ /* 0x000fe20000000000 */
[----:B------:R-:W-:Y:S02]  /*0e40*/  ISETP.NE.AND P2, PT, R8, RZ, PT ;  /* 0x000000ff0800720c */ /* 0x000fe40003f45270 */
[----:B------:R-:W-:-:S13]  /*0e50*/  ISETP.GE.U32.AND P0, PT, R2, R13, PT ;  /* 0x0000000d0200720c */ /* 0x000fda0003f06070 */
[----:B------:R-:W-:Y:S01]  /*0e60*/  @P0 VIADD R3, R3, 0x1 ;  /* 0x0000000103030836 */ /* 0x000fe20000000000 */
[----:B------:R-:W-:-:S03]  /*0e70*/  ISETP.NE.U32.AND P0, PT, RZ, UR4, PT ;  /* 0x00000004ff007c0c */ /* 0x000fc6000bf05070 */
[----:B------:R-:W-:Y:S01]  /*0e80*/  IMAD.MOV.U32 R5, RZ, RZ, R3 ;  /* 0x000000ffff057224 */ /* 0x000fe200078e0003 */
[----:B------:R-:W-:Y:S02]  /*0e90*/  ISETP.NE.AND.EX P0, PT, RZ, UR5, PT, P0 ;  /* 0x00000005ff007c0c */ /* 0x000fe4000bf05300 */
[----:B------:R-:W-:Y:S01]  /*0ea0*/  SHF.R.S32.HI R3, RZ, 0x1f, R36 ;  /* 0x0000001fff037819 */ /* 0x000fe20000011424 */
[----:B------:R-:W-:Y:S01]  /*0eb0*/  @!P1 IMAD.MOV R5, RZ, RZ, -R5 ;  /* 0x000000ffff059224 */ /* 0x000fe200078e0a05 */
[----:B------:R-:W-:Y:S02]  /*0ec0*/  @!P2 LOP3.LUT R5, RZ, R8, RZ, 0x33, !PT ;  /* 0x00000008ff05a212 */ /* 0x000fe400078e33ff */
[----:B------:R-:W0:Y:S01]  /*0ed0*/  LDC.64 R8, c[0x0][0x238] ;  /* 0x00008e00ff087b82 */ /* 0x000e220000000a00 */
[----:B------:R-:W-:Y:S02]  /*0ee0*/  LEA.HI.X R27, R36, UR7, R3, 0x3, P3 ;  /* 0x00000007241b7c11 */ /* 0x000fe400098f1c03 */
[----:B------:R-:W-:-:S04]  /*0ef0*/  ISETP.GE.AND P1, PT, R5, RZ, PT ;  /* 0x000000ff0500720c */ /* 0x000fc80003f26270 */
[----:B------:R-:W-:-:S04]  /*0f00*/  @P0 LEA R24, P2, R36, UR4, 0x3 ;  /* 0x0000000424180c11 */ /* 0x000fc8000f8418ff */
[----:B------:R-:W-:-:S05]  /*0f10*/  @P0 LEA.HI.X R25, R36, UR5, R3, 0x3, P2 ;  /* 0x0000000524190c11 */ /* 0x000fca00090f1c03 */
[----:B------:R-:W-:Y:S05]  /*0f20*/  @!P1 EXIT ;  /* 0x000000000000994d */ /* 0x000fea0003800000 */
[----:B------:R-:W1:Y:S01]  /*0f30*/  LDC.64 R16, c[0x0][0x220] ;  /* 0x00008800ff107b82 */ /* 0x000e620000000a00 */
[----:B------:R-:W2:Y:S01]  /*0f40*/  LDG.E.64.CONSTANT R12, desc[UR12][R26.64] ;  /* 0x0000000c1a0c7981 */ /* 0x000ea2000c1e9b00 */
[----:B------:R-:W-:Y:S01]  /*0f50*/  MOV R2, 0x0 ;  /* 0x0000000000027802 */ /* 0x000fe20000000f00 */
[----:B------:R-:W-:Y:S02]  /*0f60*/  IMAD.MOV.U32 R3, RZ, RZ, 0x3ff00000 ;  /* 0x3ff00000ff037424 */ /* 0x000fe400078e00ff */
[----:B0-----:R-:W-:-:S04]  /*0f70*/  IMAD.WIDE R8, R36, 0x8, R8 ;  /* 0x0000000824087825 */ /* 0x001fc800078e0208 */
[----:B------:R-:W3:Y:S04]  /*0f80*/  @P0 LDG.E.64.CONSTANT R2, desc[UR12][R24.64] ;  /* 0x0000000c18020981 */ /* 0x000ee8000c1e9b00 */
[----:B------:R-:W4:Y:S01]  /*0f90*/  LDG.E.64.CONSTANT R8, desc[UR12][R8.64] ;  /* 0x0000000c08087981 */ /* 0x000f22000c1e9b00 */
[----:B-1----:R-:W-:-:S06]  /*0fa0*/  IMAD.WIDE R16, R36, 0x8, R16 ;  /* 0x0000000824107825 */ /* 0x002fcc00078e0210 */
[----:B------:R-:W5:Y:S02]  /*0fb0*/  LDG.E.64.CONSTANT R16, desc[UR12][R16.64] ;  /* 0x0000000c10107981 */ /* 0x000f64000c1e9b00 */
[----:B-----5:R-:W-:Y:S01]  /*0fc0*/  DMUL R14, R18, R18 ;  /* 0x00000012120e7228 */ /* 0x020fe20000000000 */
[----:B------:R-:W-:-:S07]  /*0fd0*/  ISETP.NE.AND P0, PT, R5, RZ, PT ;  /* 0x000000ff0500720c */ /* 0x000fce0003f05270 */
[----:B--2---:R-:W-:Y:S02]  /*0fe0*/  DMUL R12, R12, R14 ;  /* 0x0000000e0c0c7228 */ /* 0x004fe40000000000 */
[----:B---3--:R-:W-:-:S06]  /*0ff0*/  DMUL R18, R18, R2 ;  /* 0x0000000212127228 */ /* 0x008fcc0000000000 */
[-C--:B------:R-:W-:Y:S01]  /*1000*/  DMUL R20, R12, R22.reuse ;  /* 0x000000160c147228 */ /* 0x080fe20000000000 */
[----:B------:R-:W-:Y:S01]  /*1010*/  VIADD R2, R5, 0x1 ;  /* 0x0000000105027836 */ /* 0x000fe20000000000 */
[----:B----4-:R-:W-:Y:S01]  /*1020*/  DMUL R22, R8, R22 ;  /* 0x0000001608167228 */ /* 0x010fe20000000000 */
[----:B------:R-:W-:Y:S02]  /*1030*/  IMAD.MOV.U32 R13, RZ, RZ, R0 ;  /* 0x000000ffff0d7224 */ /* 0x000fe400078e0000 */
[----:B------:R-:W-:Y:S01]  /*1040*/  IMAD R3, R4, UR17, RZ ;  /* 0x0000001104037c24 */ /* 0x000fe2000f8e02ff */
[----:B------:R-:W-:Y:S01]  /*1050*/  LOP3.LUT R2, R2, 0x1, RZ, 0xc0, !PT ;  /* 0x0000000102027812 */ /* 0x000fe200078ec0ff */
[----:B------:R-:W-:Y:S01]  /*1060*/  IMAD R0, R13, UR17, R36 ;  /* 0x000000110d007c24 */ /* 0x000fe2000f8e0224 */
[----:B------:R-:W-:Y:S06]  /*1070*/  @!P0 BRA `(.L_x_28007) ;  /* 0x0000000800708947 */ /* 0x000fec0003800000 */
        /* <DEDUP_REMOVED lines=24> */
.L_x_28008:
[C---:B0-----:R-:W-:Y:S01]  /*1200*/  ISETP.GE.AND P0, PT, R7.reuse, R11, PT ;  /* 0x0000000b0700720c */ /* 0x041fe20003f06270 */
[----:B------:R-:W-:-:S05]  /*1210*/  IMAD.IADD R9, R7, 0x1, R4 ;  /* 0x0000000107097824 */ /* 0x000fca00078e0204 */
[----:B------:R-:W-:-:S07]  /*1220*/  ISETP.GE.AND P1, PT, R9, R11, PT ;  /* 0x0000000b0900720c */ /* 0x000fce0003f26270 */
[----:B------:R-:W0:Y:S08]  /*1230*/  @!P0 LDC.64 R26, c[0x0][0x210] ;  /* 0x00008400ff1a8b82 */ /* 0x000e300000000a00 */
[----:B------:R-:W1:Y:S08]  /*1240*/  @!P0 LDC.64 R24, c[0x0][0x218] ;  /* 0x00008600ff188b82 */ /* 0x000e700000000a00 */
[----:B------:R-:W2:Y:S08]  /*1250*/  @!P1 LDC.64 R28, c[0x0][0x210] ;  /* 0x00008400ff1c9b82 */ /* 0x000eb00000000a00 */
[----:B------:R-:W3:Y:S01]  /*1260*/  @!P1 LDC.64 R30, c[0x0][0x218] ;  /* 0x00008600ff1e9b82 */ /* 0x000ee20000000a00 */
[----:B0-----:R-:W-:-:S06]  /*1270*/  @!P0 IMAD.WIDE R26, R0, 0x8, R26 ;  /* 0x00000008001a8825 */ /* 0x001fcc00078e021a */
[----:B------:R-:W4:Y:S01]  /*1280*/  @!P0 LDG.E.64.CONSTANT R26, desc[UR12][R26.64] ;  /* 0x0000000c1a1a8981 */ /* 0x000f22000c1e9b00 */
[----:B-1----:R-:W-:-:S05]  /*1290*/  @!P0 IMAD.WIDE R24, R0, 0x8, R24 ;  /* 0x0000000800188825 */ /* 0x002fca00078e0218 */
[----:B------:R0:W5:Y:S01]  /*12a0*/  @!P0 LDG.E.64.CONSTANT R32, desc[UR12][R24.64] ;  /* 0x0000000c18208981 */ /* 0x000162000c1e9b00 */
[----:B--2---:R-:W-:-:S06]  /*12b0*/  @!P1 IMAD.WIDE R28, R36, 0x8, R28 ;  /* 0x00000008241c9825 */ /* 0x004fcc00078e021c */
[----:B------:R-:W2:Y:S01]  /*12c0*/  @!P1 LDG.E.64.CONSTANT R28, desc[UR12][R28.64] ;  /* 0x0000000c1c1c9981 */ /* 0x000ea2000c1e9b00 */
[----:B0-----:R-:W0:Y:S01]  /*12d0*/  @!P0 LDC.64 R24, c[0x0][0x250] ;  /* 0x00009400ff188b82 */ /* 0x001e220000000a00 */
[----:B---3--:R-:W-:-:S06]  /*12e0*/  @!P1 IMAD.WIDE R30, R36, 0x8, R30 ;  /* 0x00000008241e9825 */ /* 0x008fcc00078e021e */
[----:B------:R-:W3:Y:S01]  /*12f0*/  @!P1 LDG.E.64.CONSTANT R30, desc[UR12][R30.64] ;  /* 0x0000000c1e1e9981 */ /* 0x000ee2000c1e9b00 */
[----:B------:R-:W-:-:S05]  /*1300*/  IMAD.IADD R9, R9, 0x1, R4 ;  /* 0x0000000109097824 */ /* 0x000fca00078e0204 */
[C---:B------:R-:W-:Y:S01]  /*1310*/  ISETP.GE.AND P2, PT, R9.reuse, R11, PT ;  /* 0x0000000b0900720c */ /* 0x040fe20003f46270 */
[----:B------:R-:W-:Y:S02]  /*1320*/  IMAD.IADD R9, R9, 0x1, R4 ;  /* 0x0000000109097824 */ /* 0x000fe400078e0204 */
[----:B0-----:R-:W-:Y:S01]  /*1330*/  @!P0 IMAD.WIDE R24, R0, 0x8, R24 ;  /* 0x0000000800188825 */ /* 0x001fe200078e0218 */
[----:B----4-:R-:W-:Y:S02]  /*1340*/  @!P0 DADD R26, -R22, R26 ;  /* 0x00000000161a8229 */ /* 0x010fe4000000011a */
[----:B-----5:R-:W-:-:S08]  /*1350*/  @!P0 DADD R32, -R16, R32 ;  /* 0x0000000010208229 */ /* 0x020fd00000000120 */
[----:B------:R-:W-:Y:S01]  /*1360*/  @!P0 DFMA R32, -R20, R32, R26 ;  /* 0x000000201420822b */ /* 0x000fe2000000011a */
[----:B------:R-:W0:Y:S01]  /*1370*/  @!P1 LDC.64 R26, c[0x0][0x250] ;  /* 0x00009400ff1a9b82 */ /* 0x000e220000000a00 */
[----:B--2---:R-:W-:Y:S02]  /*1380*/  @!P1 DADD R28, -R22, R28 ;  /* 0x00000000161c9229 */ /* 0x004fe4000000011c */
[----:B---3--:R-:W-:-:S04]  /*1390*/  @!P1 DADD R30, -R16, R30 ;  /* 0x00000000101e9229 */ /* 0x008fc8000000011e */
[----:B------:R-:W-:-:S04]  /*13a0*/  @!P0 DMUL R32, R18, R32 ;  /* 0x0000002012208228 */ /* 0x000fc80000000000 */
[----:B------:R-:W-:-:S03]  /*13b0*/  @!P1 DFMA R30, -R20, R30, R28 ;  /* 0x0000001e141e922b */ /* 0x000fc6000000011c */
[----:B------:R1:W-:Y:S01]  /*13c0*/  @!P0 STG.E.64 desc[UR12][R24.64], R32 ;  /* 0x0000002018008986 */ /* 0x0003e2000c101b0c */
[----:B------:R-:W2:Y:S01]  /*13d0*/  @!P2 LDC.64 R28, c[0x0][0x210] ;  /* 0x00008400ff1cab82 */ /* 0x000ea20000000a00 */
[----:B------:R-:W-:-:S07]  /*13e0*/  ISETP.GE.AND P0, PT, R9, R11, PT ;  /* 0x0000000b0900720c */ /* 0x000fce0003f06270 */
[----:B-1----:R-:W1:Y:S01]  /*13f0*/  @!P2 LDC.64 R24, c[0x0][0x218] ;  /* 0x00008600ff18ab82 */ /* 0x002e620000000a00 */
[----:B------:R-:W-:Y:S01]  /*1400*/  @!P1 DMUL R32, R18, R30 ;  /* 0x0000001e12209228 */ /* 0x000fe20000000000 */
[----:B0-----:R-:W-:-:S06]  /*1410*/  @!P1 IMAD.WIDE R26, R36, 0x8, R26 ;  /* 0x00000008241a9825 */ /* 0x001fcc00078e021a */
[----:B------:R0:W-:Y:S01]  /*1420*/  @!P1 STG.E.64 desc[UR12][R26.64], R32 ;  /* 0x000000201a009986 */ /* 0x0001e2000c101b0c */
[----:B------:R-:W3:Y:S01]  /*1430*/  @!P0 LDC.64 R30, c[0x0][0x218] ;  /* 0x00008600ff1e8b82 */ /* 0x000ee20000000a00 */
[----:B--2---:R-:W-:-:S06]  /*1440*/  @!P2 IMAD.WIDE R28, R34, 0x8, R28 ;  /* 0x00000008221ca825 */ /* 0x004fcc00078e021c */
[----:B------:R-:W2:Y:S01]  /*1450*/  @!P2 LDG.E.64.CONSTANT R28, desc[UR12][R28.64] ;  /* 0x0000000c1c1ca981 */ /* 0x000ea2000c1e9b00 */
[----:B0-----:R-:W0:Y:S01]  /*1460*/  @!P0 LDC.64 R26, c[0x0][0x210] ;  /* 0x00008400ff1a8b82 */ /* 0x001e220000000a00 */
[----:B-1----:R-:W-:-:S05]  /*1470*/  @!P2 IMAD.WIDE R24, R34, 0x8, R24 ;  /* 0x000000082218a825 */ /* 0x002fca00078e0218 */
[----:B------:R1:W4:Y:S01]  /*1480*/  @!P2 LDG.E.64.CONSTANT R32, desc[UR12][R24.64] ;  /* 0x0000000c1820a981 */ /* 0x000322000c1e9b00 */
[----:B---3--:R-:W-:-:S06]  /*1490*/  @!P0 IMAD.WIDE R30, R14, 0x8, R30 ;  /* 0x000000080e1e8825 */ /* 0x008fcc00078e021e */
[----:B------:R-:W3:Y:S01]  /*14a0*/  @!P0 LDG.E.64.CONSTANT R30, desc[UR12][R30.64] ;  /* 0x0000000c1e1e8981 */ /* 0x000ee2000c1e9b00 */
[----:B-1----:R-:W1:Y:S01]  /*14b0*/  @!P2 LDC.64 R24, c[0x0][0x250] ;  /* 0x00009400ff18ab82 */ /* 0x002e620000000a00 */
[----:B0-----:R-:W-:-:S06]  /*14c0*/  @!P0 IMAD.WIDE R26, R14, 0x8, R26 ;  /* 0x000000080e1a8825 */ /* 0x001fcc00078e021a */
[----:B------:R-:W5:Y:S01]  /*14d0*/  @!P0 LDG.E.64.CONSTANT R26, desc[UR12][R26.64] ;  /* 0x0000000c1a1a8981 */ /* 0x000f62000c1e9b00 */
[----:B------:R-:W-:-:S05]  /*14e0*/  IMAD.IADD R9, R9, 0x1, R4 ;  /* 0x0000000109097824 */ /* 0x000fca00078e0204 */
[C---:B------:R-:W-:Y:S01]  /*14f0*/  ISETP.GE.AND P1, PT, R9.reuse, R11, PT ;  /* 0x0000000b0900720c */ /* 0x040fe20003f26270 */
[----:B------:R-:W-:Y:S02]  /*1500*/  IMAD.IADD R9, R9, 0x1, R4 ;  /* 0x0000000109097824 */ /* 0x000fe400078e0204 */
[----:B-1----:R-:W-:Y:S01]  /*1510*/  @!P2 IMAD.WIDE R24, R34, 0x8, R24 ;  /* 0x000000082218a825 */ /* 0x002fe200078e0218 */
[----:B--2---:R-:W-:Y:S02]  /*1520*/  @!P2 DADD R28, -R22, R28 ;  /* 0x00000000161ca229 */ /* 0x004fe4000000011c */
[----:B----4-:R-:W-:-:S08]  /*1530*/  @!P2 DADD R32, -R16, R32 ;  /* 0x000000001020a229 */ /* 0x010fd00000000120 */
[----:B------:R-:W-:Y:S01]  /*1540*/  @!P2 DFMA R32, -R20, R32, R28 ;  /* 0x000000201420a22b */ /* 0x000fe2000000011c */
[----:B------:R-:W0:Y:S01]  /*1550*/  @!P0 LDC.64 R28, c[0x0][0x250] ;  /* 0x00009400ff1c8b82 */ /* 0x000e220000000a00 */
[----:B---3--:R-:W-:-:S06]  /*1560*/  @!P0 DADD R30, -R16, R30 ;  /* 0x00000000101e8229 */ /* 0x008fcc000000011e */
[----:B------:R-:W-:Y:S02]  /*1570*/  @!P2 DMUL R32, R18, R32 ;  /* 0x000000201220a228 */ /* 0x000fe40000000000 */
[----:B-----5:R-:W-:-:S05]  /*1580*/  @!P0 DADD R26, -R22, R26 ;  /* 0x00000000161a8229 */ /* 0x020fca000000011a */
[----:B------:R1:W-:Y:S01]  /*1590*/  @!P2 STG.E.64 desc[UR12][R24.64], R32 ;  /* 0x000000201800a986 */ /* 0x0003e2000c101b0c */
[----:B------:R-:W-:Y:S02]  /*15a0*/  ISETP.GE.AND P2, PT, R9, R11, PT ;  /* 0x0000000b0900720c */ /* 0x000fe40003f46270 */
[----:B------:R-:W-:Y:S02]  /*15b0*/  @!P0 DFMA R30, -R20, R30, R26 ;  /* 0x0000001e141e822b */ /* 0x000fe4000000011a */
[----:B------:R-:W2:Y:S08]  /*15c0*/  @!P1 LDC.64 R26, c[0x0][0x218] ;  /* 0x00008600ff1a9b82 */ /* 0x000eb00000000a00 */
[----:B-1----:R-:W1:Y:S01]  /*15d0*/  @!P1 LDC.64 R24, c[0x0][0x210] ;  /* 0x00008400ff189b82 */ /* 0x002e620000000a00 */
[----:B------:R-:W-:Y:S01]  /*15e0*/  @!P0 DMUL R32, R18, R30 ;  /* 0x0000001e12208228 */ /* 0x000fe20000000000 */
[----:B0-----:R-:W-:-:S06]  /*15f0*/  @!P0 IMAD.WIDE R28, R14, 0x8, R28 ;  /* 0x000000080e1c8825 */ /* 0x001fcc00078e021c */
[----:B------:R0:W-:Y:S01]  /*1600*/  @!P0 STG.E.64 desc[UR12][R28.64], R32 ;  /* 0x000000201c008986 */ /* 0x0001e2000c101b0c */
[----:B------:R-:W3:Y:S08]  /*1610*/  @!P2 LDC.64 R30, c[0x0][0x218] ;  /* 0x00008600ff1eab82 */ /* 0x000ef00000000a00 */
[----:B0-----:R-:W0:Y:S01]  /*1620*/  @!P2 LDC.64 R28, c[0x0][0x210] ;  /* 0x00008400ff1cab82 */ /* 0x001e220000000a00 */
[----:B-1----:R-:W-:-:S04]  /*1630*/  @!P1 IMAD.WIDE R24, R6, 0x8, R24 ;  /* 0x0000000806189825 */ /* 0x002fc800078e0218 */
[----:B--2---:R-:W-:Y:S02]  /*1640*/  @!P1 IMAD.WIDE R26, R6, 0x8, R26 ;  /* 0x00000008061a9825 */ /* 0x004fe400078e021a */
[----:B------:R-:W2:Y:S04]  /*1650*/  @!P1 LDG.E.64.CONSTANT R24, desc[UR12][R24.64] ;  /* 0x0000000c18189981 */ /* 0x000ea8000c1e9b00 */
        /* <DEDUP_REMOVED lines=14> */
[----:B---3--:R-:W-:Y:S02]  /*1740*/  @!P2 DADD R30, -R16, R30 ;  /* 0x00000000101ea229 */ /* 0x008fe4000000011e */
[----:B-----5:R-:W-:-:S04]  /*1750*/  @!P2 DADD R28, -R22, R28 ;  /* 0x00000000161ca229 */ /* 0x020fc8000000011c */
[----:B------:R-:W-:-:S04]  /*1760*/  @!P1 DMUL R32, R18, R32 ;  /* 0x0000002012209228 */ /* 0x000fc80000000000 */
[----:B------:R-:W-:-:S03]  /*1770*/  @!P2 DFMA R30, -R20, R30, R28 ;  /* 0x0000001e141ea22b */ /* 0x000fc6000000011c */
[----:B------:R1:W-:Y:S01]  /*1780*/  @!P1 STG.E.64 desc[UR12][R26.64], R32 ;  /* 0x000000201a009986 */ /* 0x0003e2000c101b0c */
[----:B------:R-:W2:Y:S01]  /*1790*/  @!P0 LDC.64 R28, c[0x0][0x210] ;  /* 0x00008400ff1c8b82 */ /* 0x000ea20000000a00 */
[----:B------:R-:W-:-:S03]  /*17a0*/  ISETP.GE.AND P1, PT, R9, R11, PT ;  /* 0x0000000b0900720c */ /* 0x000fc60003f26270 */
[----:B------:R-:W-:-:S04]  /*17b0*/  @!P2 DMUL R30, R18, R30 ;  /* 0x0000001e121ea228 */ /* 0x000fc80000000000 */
[----:B-1----:R-:W1:Y:S01]  /*17c0*/  @!P0 LDC.64 R26, c[0x0][0x218] ;  /* 0x00008600ff1a8b82 */ /* 0x002e620000000a00 */
[----:B0-----:R-:W-:-:S05]  /*17d0*/  @!P2 IMAD.WIDE R24, R12, 0x8, R24 ;  /* 0x000000080c18a825 */ /* 0x001fca00078e0218 */
[----:B------:R0:W-:Y:S02]  /*17e0*/  @!P2 STG.E.64 desc[UR12][R24.64], R30 ;  /* 0x0000001e1800a986 */ /* 0x0001e4000c101b0c */
[----:B------:R-:W3:Y:S01]  /*17f0*/  @!P1 LDC.64 R32, c[0x0][0x210] ;  /* 0x00008400ff209b82 */ /* 0x000ee20000000a00 */
[----:B--2---:R-:W-:-:S06]  /*1800*/  @!P0 IMAD.WIDE R28, R10, 0x8, R28 ;  /* 0x000000080a1c8825 */ /* 0x004fcc00078e021c */
[----:B------:R-:W2:Y:S01]  /*1810*/  @!P0 LDG.E.64.CONSTANT R28, desc[UR12][R28.64] ;  /* 0x0000000c1c1c8981 */ /* 0x000ea2000c1e9b00 */
[----:B0-----:R-:W0:Y:S01]  /*1820*/  @!P1 LDC.64 R24, c[0x0][0x218] ;  /* 0x00008600ff189b82 */ /* 0x001e220000000a00 */
[----:B-1----:R-:W-:-:S06]  /*1830*/  @!P0 IMAD.WIDE R26, R10, 0x8, R26 ;  /* 0x000000080a1a8825 */ /* 0x002fcc00078e021a */
[----:B------:R-:W4:Y:S01]  /*1840*/  @!P0 LDG.E.64.CONSTANT R26, desc[UR12][R26.64] ;  /* 0x0000000c1a1a8981 */ /* 0x000f22000c1e9b00 */
[----:B---3--:R-:W-:-:S06]  /*1850*/  @!P1 IMAD.WIDE R32, R8, 0x8, R32 ;  /* 0x0000000808209825 */ /* 0x008fcc00078e0220 */
[----:B------:R-:W3:Y:S01]  /*1860*/  @!P1 LDG.E.64.CONSTANT R32, desc[UR12][R32.64] ;  /* 0x0000000c20209981 */ /* 0x000ee2000c1e9b00 */
[----:B0-----:R-:W-:-:S06]  /*1870*/  @!P1 IMAD.WIDE R24, R8, 0x8, R24 ;  /* 0x0000000808189825 */ /* 0x001fcc00078e0218 */
[----:B------:R-:W5:Y:S01]  /*1880*/  @!P1 LDG.E.64.CONSTANT R24, desc[UR12][R24.64] ;  /* 0x0000000c18189981 */ /* 0x000f62000c1e9b00 */
[----:B------:R-:W-:Y:S02]  /*1890*/  VIADD R5, R5, 0x2 ;  /* 0x0000000205057836 */ /* 0x000fe40000000000 */
[----:B------:R-:W-:Y:S02]  /*18a0*/  IMAD R13, R4, 0x8, R7 ;  /* 0x00000008040d7824 */ /* 0x000fe400078e0207 */
[C---:B------:R-:W-:Y:S02]  /*18b0*/  IMAD R0, R3.reuse, 0x8, R0 ;  /* 0x0000000803007824 */ /* 0x040fe400078e0200 */
[C---:B------:R-:W-:Y:S02]  /*18c0*/  IMAD R36, R3.reuse, 0x8, R36 ;  /* 0x0000000803247824 */ /* 0x040fe400078e0224 */
[C---:B------:R-:W-:Y:S02]  /*18d0*/  IMAD R34, R3.reuse, 0x8, R34 ;  /* 0x0000000803227824 */ /* 0x040fe400078e0222 */
[----:B------:R-:W-:-:S02]  /*18e0*/  IMAD R14, R3, 0x8, R14 ;  /* 0x00000008030e7824 */ /* 0x000fc400078e020e */
[----:B------:R-:W-:Y:S02]  /*18f0*/  IMAD.IADD R7, R9, 0x1, R4 ;  /* 0x0000000109077824 */ /* 0x000fe400078e0204 */
[C---:B------:R-:W-:Y:S02]  /*1900*/  IMAD R6, R3.reuse, 0x8, R6 ;  /* 0x0000000803067824 */ /* 0x040fe400078e0206 */
[----:B------:R-:W-:Y:S01]  /*1910*/  IMAD R12, R3, 0x8, R12 ;  /* 0x00000008030c7824 */ /* 0x000fe200078e020c */
[----:B--2---:R-:W-:Y:S01]  /*1920*/  @!P0 DADD R30, -R22, R28 ;  /* 0x00000000161e8229 */ /* 0x004fe2000000011c */
[----:B------:R-:W0:Y:S01]  /*1930*/  @!P0 LDC.64 R28, c[0x0][0x250] ;  /* 0x00009400ff1c8b82 */ /* 0x000e220000000a00 */
[----:B----4-:R-:W-:-:S08]  /*1940*/  @!P0 DADD R26, -R16, R26 ;  /* 0x00000000101a8229 */ /* 0x010fd0000000011a */
[----:B------:R-:W-:Y:S01]  /*1950*/  @!P0 DFMA R26, -R20, R26, R30 ;  /* 0x0000001a141a822b */ /* 0x000fe2000000011e */
[----:B------:R-:W1:Y:S01]  /*1960*/  @!P1 LDC.64 R30, c[0x0][0x250] ;  /* 0x00009400ff1e9b82 */ /* 0x000e620000000a00 */
[----:B---3--:R-:W-:Y:S02]  /*1970*/  @!P1 DADD R32, -R22, R32 ;  /* 0x0000000016209229 */ /* 0x008fe40000000120 */
[----:B-----5:R-:W-:-:S08]  /*1980*/  @!P1 DADD R24, -R16, R24 ;  /* 0x0000000010189229 */ /* 0x020fd00000000118 */
[----:B------:R-:W-:Y:S02]  /*1990*/  @!P1 DFMA R24, -R20, R24, R32 ;  /* 0x000000181418922b */ /* 0x000fe40000000120 */
[----:B------:R-:W-:Y:S01]  /*19a0*/  @!P0 DMUL R26, R18, R26 ;  /* 0x0000001a121a8228 */ /* 0x000fe20000000000 */
[----:B0-----:R-:W-:-:S05]  /*19b0*/  @!P0 IMAD.WIDE R28, R10, 0x8, R28 ;  /* 0x000000080a1c8825 */ /* 0x001fca00078e021c */
[----:B------:R-:W-:Y:S01]  /*19c0*/  @!P1 DMUL R32, R18, R24 ;  /* 0x0000001812209228 */ /* 0x000fe20000000000 */
[----:B-1----:R-:W-:Y:S01]  /*19d0*/  @!P1 IMAD.WIDE R30, R8, 0x8, R30 ;  /* 0x00000008081e9825 */ /* 0x002fe200078e021e */
[----:B------:R1:W-:Y:S05]  /*19e0*/  @!P0 STG.E.64 desc[UR12][R28.64], R26 ;  /* 0x0000001a1c008986 */ /* 0x0003ea000c101b0c */
[----:B------:R1:W-:Y:S01]  /*19f0*/  @!P1 STG.E.64 desc[UR12][R30.64], R32 ;  /* 0x000000201e009986 */ /* 0x0003e2000c101b0c */
[----:B------:R-:W-:Y:S01]  /*1a00*/  ISETP.NE.AND P0, PT, R5, RZ, PT ;  /* 0x000000ff0500720c */ /* 0x000fe20003f05270 */
[C---:B------:R-:W-:Y:S01]  /*1a10*/  IMAD R8, R3.reuse, 0x8, R8 ;  /* 0x0000000803087824 */ /* 0x040fe200078e0208 */
[----:B------:R-:W-:-:S11]  /*1a20*/  LEA R10, R3, R10, 0x3 ;  /* 0x0000000a030a7211 */ /* 0x000fd600078e18ff */
[----:B-1----:R-:W-:Y:S05]  /*1a30*/  @P0 BRA `(.L_x_28008) ;  /* 0xfffffff400f00947 */ /* 0x002fea000383ffff */
.L_x_28007:
[----:B------:R-:W-:-:S13]  /*1a40*/  ISETP.NE.AND P0, PT, R2, RZ, PT ;  /* 0x000000ff0200720c */ /* 0x000fda0003f05270 */
[----:B------:R-:W-:Y:S05]  /*1a50*/  @!P0 EXIT ;  /* 0x000000000000894d */ /* 0x000fea0003800000 */
[C---:B------:R-:W-:Y:S01]  /*1a60*/  IMAD.IADD R10, R13.reuse, 0x1, R4 ;  /* 0x000000010d0a7824 */ /* 0x040fe200078e0204 */
[----:B------:R-:W-:Y:S01]  /*1a70*/  ISETP.GE.AND P0, PT, R13, R11, PT ;  /* 0x0000000b0d00720c */ /* 0x000fe20003f06270 */
[----:B------:R-:W-:-:S03]  /*1a80*/  IMAD.IADD R5, R0, 0x1, R3 ;  /* 0x0000000100057824 */ /* 0x000fc600078e0203 */
[C---:B------:R-:W-:Y:S01]  /*1a90*/  ISETP.GE.AND P1, PT, R10.reuse, R11, PT ;  /* 0x0000000b0a00720c */ /* 0x040fe20003f26270 */
[----:B------:R-:W-:Y:S02]  /*1aa0*/  IMAD.IADD R10, R10, 0x1, R4 ;  /* 0x000000010a0a7824 */ /* 0x000fe400078e0204 */
[----:B------:R-:W-:-:S03]  /*1ab0*/  IMAD.IADD R2, R5, 0x1, R3 ;  /* 0x0000000105027824 */ /* 0x000fc600078e0203 */
[----:B------:R-:W-:-:S03]  /*1ac0*/  ISETP.GE.AND P2, PT, R10, R11, PT ;  /* 0x0000000b0a00720c */ /* 0x000fc60003f46270 */
[----:B------:R-:W0:Y:S08]  /*1ad0*/  @!P0 LDC.64 R24, c[0x0][0x218] ;  /* 0x00008600ff188b82 */ /* 0x000e300000000a00 */
[----:B------:R-:W1:Y:S08]  /*1ae0*/  @!P0 LDC.64 R14, c[0x0][0x210] ;  /* 0x00008400ff0e8b82 */ /* 0x000e700000000a00 */
[----:B------:R-:W2:Y:S08]  /*1af0*/  @!P1 LDC.64 R30, c[0x0][0x218] ;  /* 0x00008600ff1e9b82 */ /* 0x000eb00000000a00 */
[----:B------:R-:W3:Y:S01]  /*1b00*/  @!P1 LDC.64 R28, c[0x0][0x210] ;  /* 0x00008400ff1c9b82 */ /* 0x000ee20000000a00 */
[----:B0-----:R-:W-:-:S06]  /*1b10*/  @!P0 IMAD.WIDE R24, R0, 0x8, R24 ;  /* 0x0000000800188825 */ /* 0x001fcc00078e0218 */
[----:B------:R-:W4:Y:S01]  /*1b20*/  @!P0 LDG.E.64.CONSTANT R24, desc[UR12][R24.64] ;  /* 0x0000000c18188981 */ /* 0x000f22000c1e9b00 */
[----:B------:R-:W0:Y:S01]  /*1b30*/  @!P2 LDC.64 R36, c[0x0][0x210] ;  /* 0x00008400ff24ab82 */ /* 0x000e220000000a00 */
[----:B-1----:R-:W-:-:S05]  /*1b40*/  @!P0 IMAD.WIDE R14, R0, 0x8, R14 ;  /* 0x00000008000e8825 */ /* 0x002fca00078e020e */
[----:B------:R1:W5:Y:S02]  /*1b50*/  @!P0 LDG.E.64.CONSTANT R12, desc[UR12][R14.64] ;  /* 0x0000000c0e0c8981 */ /* 0x000364000c1e9b00 */
[----:B------:R-:W1:Y:S01]  /*1b60*/  @!P2 LDC.64 R34, c[0x0][0x218] ;  /* 0x00008600ff22ab82 */ /* 0x000e620000000a00 */
[----:B--2---:R-:W-:-:S06]  /*1b70*/  @!P1 IMAD.WIDE R30, R5, 0x8, R30 ;  /* 0x00000008051e9825 */ /* 0x004fcc00078e021e */
[----:B------:R-:W2:Y:S01]  /*1b80*/  @!P1 LDG.E.64.CONSTANT R30, desc[UR12][R30.64] ;  /* 0x0000000c1e1e9981 */ /* 0x000ea2000c1e9b00 */
[----:B---3--:R-:W-:Y:S01]  /*1b90*/  @!P1 IMAD.WIDE R28, R5, 0x8, R28 ;  /* 0x00000008051c9825 */ /* 0x008fe200078e021c */
[----:B------:R-:W3:Y:S04]  /*1ba0*/  @!P0 LDC.64 R8, c[0x0][0x250] ;  /* 0x00009400ff088b82 */ /* 0x000ee80000000a00 */
[----:B------:R1:W2:Y:S01]  /*1bb0*/  @!P1 LDG.E.64.CONSTANT R26, desc[UR12][R28.64] ;  /* 0x0000000c1c1a9981 */ /* 0x0002a2000c1e9b00 */
[----:B0-----:R-:W-:-:S03]  /*1bc0*/  @!P2 IMAD.WIDE R36, R2, 0x8, R36 ;  /* 0x000000080224a825 */ /* 0x001fc600078e0224 */
[----:B-1----:R-:W0:Y:S02]  /*1bd0*/  @!P1 LDC.64 R14, c[0x0][0x250] ;  /* 0x00009400ff0e9b82 */ /* 0x002e240000000a00 */
[----:B------:R-:W2:Y:S01]  /*1be0*/  @!P2 LDG.E.64.CONSTANT R32, desc[UR12][R36.64] ;  /* 0x0000000c2420a981 */ /* 0x000ea2000c1e9b00 */
[----:B------:R-:W-:-:S05]  /*1bf0*/  @!P2 IMAD.WIDE R34, R2, 0x8, R34 ;  /* 0x000000080222a825 */ /* 0x000fca00078e0222 */
[----:B------:R-:W1:Y:S01]  /*1c00*/  @!P2 LDC.64 R28, c[0x0][0x250] ;  /* 0x00009400ff1cab82 */ /* 0x000e620000000a00 */
[----:B------:R-:W2:Y:S01]  /*1c10*/  @!P2 LDG.E.64.CONSTANT R6, desc[UR12][R34.64] ;  /* 0x0000000c2206a981 */ /* 0x000ea2000c1e9b00 */
[----:B------:R-:W-:-:S05]  /*1c20*/  IMAD.IADD R4, R10, 0x1, R4 ;  /* 0x000000010a047824 */ /* 0x000fca00078e0204 */
[----:B------:R-:W-:Y:S01]  /*1c30*/  ISETP.GE.AND P3, PT, R4, R11, PT ;  /* 0x0000000b0400720c */ /* 0x000fe20003f66270 */
[----:B---3--:R-:W-:-:S04]  /*1c40*/  @!P0 IMAD.WIDE R8, R0, 0x8, R8 ;  /* 0x0000000800088825 */ /* 0x008fc800078e0208 */
[----:B0-----:R-:W-:-:S04]  /*1c50*/  @!P1 IMAD.WIDE R14, R5, 0x8, R14 ;  /* 0x00000008050e9825 */ /* 0x001fc800078e020e */
[----:B-1----:R-:W-:Y:S01]  /*1c60*/  @!P2 IMAD.WIDE R28, R2, 0x8, R28 ;  /* 0x00000008021ca825 */ /* 0x002fe200078e021c */
[----:B----4-:R-:W-:Y:S02]  /*1c70*/  @!P0 DADD R24, -R16, R24 ;  /* 0x0000000010188229 */ /* 0x010fe40000000118 */
[----:B-----5:R-:W-:Y:S02]  /*1c80*/  @!P0 DADD R12, -R22, R12 ;  /* 0x00000000160c8229 */ /* 0x020fe4000000010c */
[----:B--2---:R-:W-:Y:S02]  /*1c90*/  @!P1 DADD R30, -R16, R30 ;  /* 0x00000000101e9229 */ /* 0x004fe4000000011e */
[----:B------:R-:W-:-:S04]  /*1ca0*/  @!P1 DADD R26, -R22, R26 ;  /* 0x00000000161a9229 */ /* 0x000fc8000000011a */
[----:B------:R-:W-:Y:S02]  /*1cb0*/  @!P0 DFMA R12, -R20, R24, R12 ;  /* 0x00000018140c822b */ /* 0x000fe4000000010c */
[----:B------:R-:W-:Y:S02]  /*1cc0*/  @!P2 DADD R32, -R22, R32 ;  /* 0x000000001620a229 */ /* 0x000fe40000000120 */
[----:B------:R-:W-:Y:S02]  /*1cd0*/  @!P2 DADD R6, -R16, R6 ;  /* 0x000000001006a229 */ /* 0x000fe40000000106 */
[----:B------:R-:W-:-:S06]  /*1ce0*/  @!P1 DFMA R26, -R20, R30, R26 ;  /* 0x0000001e141a922b */ /* 0x000fcc000000011a */
[----:B------:R-:W-:Y:S02]  /*1cf0*/  @!P2 DFMA R6, -R20, R6, R32 ;  /* 0x000000061406a22b */ /* 0x000fe40000000120 */
[C---:B------:R-:W-:Y:S02]  /*1d00*/  @!P0 DMUL R12, R18.reuse, R12 ;  /* 0x0000000c120c8228 */ /* 0x040fe40000000000 */
[----:B------:R-:W-:-:S04]  /*1d10*/  @!P1 DMUL R26, R18, R26 ;  /* 0x0000001a121a9228 */ /* 0x000fc80000000000 */
[----:B------:R-:W-:Y:S01]  /*1d20*/  @!P2 DMUL R6, R18, R6 ;  /* 0x000000061206a228 */ /* 0x000fe20000000000 */
[----:B------:R0:W-:Y:S04]  /*1d30*/  @!P0 STG.E.64 desc[UR12][R8.64], R12 ;  /* 0x0000000c08008986 */ /* 0x0001e8000c101b0c */
[----:B------:R0:W-:Y:S04]  /*1d40*/  @!P1 STG.E.64 desc[UR12][R14.64], R26 ;  /* 0x0000001a0e009986 */ /* 0x0001e8000c101b0c */
[----:B------:R0:W-:Y:S01]  /*1d50*/  @!P2 STG.E.64 desc[UR12][R28.64], R6 ;  /* 0x000000061c00a986 */ /* 0x0001e2000c101b0c */
[----:B------:R-:W-:Y:S05]  /*1d60*/  @P3 EXIT ;  /* 0x000000000000394d */ /* 0x000fea0003800000 */
[----:B------:R-:W1:Y:S01]  /*1d70*/  LDC.64 R4, c[0x0][0x210] ;  /* 0x00008400ff047b82 */ /* 0x000e620000000a00 */
[----:B0-----:R-:W-:-:S07]  /*1d80*/  IMAD.IADD R9, R2, 0x1, R3 ;  /* 0x0000000102097824 */ /* 0x001fce00078e0203 */
[----:B------:R-:W0:Y:S01]  /*1d90*/  LDC.64 R6, c[0x0][0x218] ;  /* 0x00008600ff067b82 */ /* 0x000e220000000a00 */
[----:B-1----:R-:W-:-:S06]  /*1da0*/  IMAD.WIDE R2, R9, 0x8, R4 ;  /* 0x0000000809027825 */ /* 0x002fcc00078e0204 */
[----:B------:R-:W2:Y:S01]  /*1db0*/  LDG.E.64.CONSTANT R2, desc[UR12][R2.64] ;  /* 0x0000000c02027981 */ /* 0x000ea2000c1e9b00 */
[C---:B0-----:R-:W-:Y:S02]  /*1dc0*/  IMAD.WIDE R4, R9.reuse, 0x8, R6 ;  /* 0x0000000809047825 */ /* 0x041fe400078e0206 */
[----:B------:R-:W0:Y:S04]  /*1dd0*/  LDC.64 R6, c[0x0][0x250] ;  /* 0x00009400ff067b82 */ /* 0x000e280000000a00 */
[----:B------:R-:W3:Y:S01]  /*1de0*/  LDG.E.64.CONSTANT R4, desc[UR12][R4.64] ;  /* 0x0000000c04047981 */ /* 0x000ee2000c1e9b00 */
[----:B0-----:R-:W-:Y:S01]  /*1df0*/  IMAD.WIDE R6, R9, 0x8, R6 ;  /* 0x0000000809067825 */ /* 0x001fe200078e0206 */
[----:B--2---:R-:W-:Y:S02]  /*1e00*/  DADD R22, -R22, R2 ;  /* 0x0000000016167229 */ /* 0x004fe40000000102 */
[----:B---3--:R-:W-:-:S08]  /*1e10*/  DADD R16, -R16, R4 ;  /* 0x0000000010107229 */ /* 0x008fd00000000104 */
[----:B------:R-:W-:-:S08]  /*1e20*/  DFMA R16, -R20, R16, R22 ;  /* 0x000000101410722b */ /* 0x000fd00000000116 */
[----:B------:R-:W-:-:S07]  /*1e30*/  DMUL R16, R18, R16 ;  /* 0x0000001012107228 */ /* 0x000fce0000000000 */
[----:B------:R-:W-:Y:S01]  /*1e40*/  STG.E.64 desc[UR12][R6.64], R16 ;  /* 0x0000001006007986 */ /* 0x000fe2000c101b0c */
[----:B------:R-:W-:Y:S05]  /*1e50*/  EXIT ;  /* 0x000000000000794d */ /* 0x000fea0003800000 */
        .weak           $__internal_64_$__cuda_sm20_dblrcp_rn_slowpath_v3
        .type           $__internal_64_$__cuda_sm20_dblrcp_rn_slowpath_v3,@function
        .size           $__internal_64_$__cuda_sm20_dblrcp_rn_slowpath_v3,(.L_x_28275 - $__internal_64_$__cuda_sm20_dblrcp_rn_slowpath_v3)
$__internal_64_$__cuda_sm20_dblrcp_rn_slowpath_v3:
        /* <DEDUP_REMOVED lines=24> */
.L_x_28011:
        /* <DEDUP_REMOVED lines=10> */
.L_x_28009:
[----:B------:R-:W-:Y:S01]  /*2080*/  LOP3.LUT R3, R9, 0x80000, RZ, 0xfc, !PT ;  /* 0x0008000009037812 */ /* 0x000fe200078efcff */
[----:B------:R-:W-:-:S07]  /*2090*/  IMAD.MOV.U32 R2, RZ, RZ, R8 ;  /* 0x000000ffff027224 */ /* 0x000fce00078e0008 */
.L_x_28010:
[----:B------:R-:W-:Y:S02]  /*20a0*/  IMAD.MOV.U32 R22, RZ, RZ, R2 ;  /* 0x000000ffff167224 */ /* 0x000fe400078e0002 */
[----:B------:R-:W-:Y:S02]  /*20b0*/  IMAD.MOV.U32 R23, RZ, RZ, R3 ;  /* 0x000000ffff177224 */ /* 0x000fe400078e0003 */
[----:B------:R-:W-:Y:S02]  /*20c0*/  IMAD.MOV.U32 R2, RZ, RZ, R0 ;  /* 0x000000ffff027224 */ /* 0x000fe400078e0000 */
[----:B------:R-:W-:-:S04]  /*20d0*/  IMAD.MOV.U32 R3, RZ, RZ, 0x0 ;  /* 0x00000000ff037424 */ /* 0x000fc800078e00ff */
[----:B------:R-:W-:Y:S05]  /*20e0*/  RET.REL.NODEC R2 `(_ZN2at6native46batch_norm_backward_elemt_channels_last_kernelILi4EdddEEvPKT0_S4_PKT1_S7_PKT2_S7_S7_PKiPS2_lii) ;  /* 0xffffffdc02c47950 */ /* 0x000fea0003c3ffff */
.L_x_28012:
        /* <DEDUP_REMOVED lines=9> */
.L_x_28275:


//--------------------- .text._ZN2at6native47batch_norm_backward_reduce_channels_last_kernelILi4EN3c108BFloat16EfS3_EEvPKT0_S6_PKT1_S9_PS7_SA_PT2_SC_PVS7_Piii --------------------------
	.section	.text._ZN2at6native47batch_norm_backward_reduce_channels_last_kernelILi4EN3c108BFloat16EfS3_EEvPKT0_S6_PKT1_S9_PS7_SA_PT2_SC_PVS7_Piii,"ax",@progbits
	.align	128
        .global         _ZN2at6native47batch_norm_backward_reduce_channels_last_kernelILi4EN3c108BFloat16EfS3_EEvPKT0_S6_PKT1_S9_PS7_SA_PT2_SC_PVS7_Piii
        .type           _ZN2at6native47batch_norm_backward_reduce_channels_last_kernelILi4EN3c108BFloat16EfS3_EEvPKT0_S6_PKT1_S9_PS7_SA_PT2_SC_PVS7_Piii,@function
        .size           _ZN2at6native47batch_norm_backward_reduce_channels_last_kernelILi4EN3c108BFloat16EfS3_EEvPKT0_S6_PKT1_S9_PS7_SA_PT2_SC_PVS7_Piii,(.L_x_28498 - _ZN2at6native47batch_norm_backward_reduce_channels_last_kernelILi4EN3c108BFloat16EfS3_EEvPKT0_S6_PKT1_S9_PS7_SA_PT2_SC_PVS7_Piii)
        .other          _ZN2at6native47batch_norm_backward_reduce_channels_last_kernelILi4EN3c108BFloat16EfS3_EEvPKT0_S6_PKT1_S9_PS7_SA_PT2_SC_PVS7_Piii,@"STO_CUDA_ENTRY STV_DEFAULT"
_ZN2at6native47batch_norm_backward_reduce_channels_last_kernelILi4EN3c108BFloat16EfS3_EEvPKT0_S6_PKT1_S9_PS7_SA_PT2_SC_PVS7_Piii:
.text._ZN2at6native47batch_norm_backward_reduce_channels_last_kernelILi4EN3c108BFloat16EfS3_EEvPKT0_S6_PKT1_S9_PS7_SA_PT2_SC_PVS7_Piii:
[----:B------:R-:W-:Y:S01]  /*0000*/  LDC R1, c[0x0][0x28] ;  /* 0x00000a00ff017b82 */ /* 0x000fe20000000800 */
[----:B------:R-:W0:Y:S07]  /*0010*/  S2R R8, SR_CTAID.X ;  /* 0x0000000000087919 */ /* 0x000e2e0000002500 */
[----:B------:R-:W1:Y:S01]  /*0020*/  LDC R10, c[0x0][0x10] ;  /* 0x00000400ff0a7b82 */ /* 0x000e620000000800 */
[----:B------:R-:W-:Y:S01]  /*0030*/  ULDC.64 UR10, c[0x0][0x260] ;  /* 0x00009800000a7ab9 */ /* 0x000fe20000000a00 */
[----:B------:R-:W0:Y:S01]  /*0040*/  S2R R3, SR_TID.X ;  /* 0x0000000000037919 */ /* 0x000e220000002100 */
[----:B------:R-:W-:Y:S01]  /*0050*/  IMAD.U32 R34, RZ, RZ, UR10 ;  /* 0x0000000aff227e24 */ /* 0x000fe2000f8e00ff */
[----:B------:R-:W2:Y:S04]  /*0060*/  S2R R11, SR_TID.Y ;  /* 0x00000000000b7919 */ /* 0x000ea80000002200 */
[----:B------:R-:W2:Y:S08]  /*0070*/  S2UR UR4, SR_CTAID.Y ;  /* 0x00000000000479c3 */ /* 0x000eb00000002600 */
[----:B------:R-:W2:Y:S01]  /*0080*/  LDC R9, c[0x0][0x4] ;  /* 0x00000100ff097b82 */ /* 0x000ea20000000800 */
[----:B------:R-:W-:-:S02]  /*0090*/  ULDC UR7, c[0x0][0x0] ;  /* 0x0000000000077ab9 */ /* 0x000fc40000000800 */
[----:B0-----:R-:W-:Y:S02]  /*00a0*/  IMAD R8, R8, UR7, R3 ;  /* 0x0000000708087c24 */ /* 0x001fe4000f8e0203 */
[----:B--2---:R-:W-:-:S03]  /*00b0*/  IMAD R13, R9, UR4, R11 ;  /* 0x00000004090d7c24 */ /* 0x004fc6000f8e020b */
[----:B------:R-:W-:-:S04]  /*00c0*/  ISETP.GE.AND P0, PT, R8, UR11, PT ;  /* 0x0000000b08007c0c */ /* 0x000fc8000bf06270 */
[----:B------:R-:W-:-:S13]  /*00d0*/  ISETP.GE.OR P0, PT, R13, R34, P0 ;  /* 0x000000220d00720c */ /* 0x000fda0000706670 */
[----:B-1----:R-:W-:Y:S05]  /*00e0*/  @P0 EXIT ;  /* 0x000000000000094d */ /* 0x002fea0003800000 */
[----:B------:R-:W-:Y:S01]  /*00f0*/  IMAD R6, R10, R9, RZ ;  /* 0x000000090a067224 */ /* 0x000fe200078e02ff */
[----:B------:R-:W0:Y:S01]  /*0100*/  LDC.64 R2, c[0x0][0x228] ;  /* 0x00008a00ff027b82 */ /* 0x000e220000000a00 */
[----:B------:R-:W-:Y:S02]  /*0110*/  ULDC.64 UR8, c[0x0][0x208] ;  /* 0x0000820000087ab9 */ /* 0x000fe40000000a00 */
[----:B------:R-:W-:-:S05]  /*0120*/  IMAD.SHL.U32 R0, R6, 0x4, RZ ;  /* 0x0000000406007824 */ /* 0x000fca00078e00ff */
[----:B------:R-:W-:-:S04]  /*0130*/  IABS R15, R0 ;  /* 0x00000000000f7213 */ /* 0x000fc80000000000 */
[----:B------:R-:W1:Y:S01]  /*0140*/  I2F.RP R12, R15 ;  /* 0x0000000f000c7306 */ /* 0x000e620000209400 */
[----:B0-----:R-:W-:-:S07]  /*0150*/  IMAD.WIDE R2, R8, 0x4, R2 ;  /* 0x0000000408027825 */ /* 0x001fce00078e0202 */
[----:B-1----:R-:W0:Y:S01]  /*0160*/  MUFU.RCP R12, R12 ;  /* 0x0000000c000c7308 */ /* 0x002e220000001000 */
[----:B------:R1:W5:Y:S01]  /*0170*/  LDG.E.CONSTANT R7, desc[UR8][R2.64] ;  /* 0x0000000802077981 */ /* 0x000362000c1e9900 */
[----:B------:R-:W-:Y:S02]  /*0180*/  CS2R R24, SRZ ;  /* 0x0000000000187805 */ /* 0x000fe4000001ff00 */
[----:B------:R-:W-:Y:S02]  /*0190*/  CS2R R22, SRZ ;  /* 0x0000000000167805 */ /* 0x000fe4000001ff00 */
[----:B------:R-:W-:Y:S01]  /*01a0*/  MOV R28, RZ ;  /* 0x000000ff001c7202 */ /* 0x000fe20000000f00 */
[----:B-1----:R-:W-:Y:S01]  /*01b0*/  VIADD R3, R34, 0xffffffff ;  /* 0xffffffff22037836 */ /* 0x002fe20000000000 */
[----:B0-----:R-:W-:-:S04]  /*01c0*/  IADD3 R4, R12, 0xffffffe, RZ ;  /* 0x0ffffffe0c047810 */ /* 0x001fc80007ffe0ff */
[----:B------:R-:W-:Y:S01]  /*01d0*/  IABS R2, R3 ;  /* 0x0000000300027213 */ /* 0x000fe20000000000 */
[----:B------:R0:W1:Y:S01]  /*01e0*/  F2I.FTZ.U32.TRUNC.NTZ R5, R4 ;  /* 0x0000000400057305 */ /* 0x000062000021f000 */
[----:B------:R-:W-:-:S04]  /*01f0*/  LOP3.LUT R3, R3, R0, RZ, 0x3c, !PT ;  /* 0x0000000003037212 */ /* 0x000fc800078e3cff */
[----:B------:R-:W-:Y:S01]  /*0200*/  ISETP.GE.AND P2, PT, R3, RZ, PT ;  /* 0x000000ff0300720c */ /* 0x000fe20003f46270 */
[----:B------:R-:W-:Y:S01]  /*0210*/  IMAD.MOV.U32 R3, RZ, RZ, RZ ;  /* 0x000000ffff037224 */ /* 0x000fe200078e00ff */
[----:B0-----:R-:W-:Y:S01]  /*0220*/  HFMA2.MMA R4, -RZ, RZ, 0, 0 ;  /* 0x00000000ff047435 */ /* 0x001fe200000001ff */
[----:B-1----:R-:W-:-:S04]  /*0230*/  IMAD.MOV R14, RZ, RZ, -R5 ;  /* 0x000000ffff0e7224 */ /* 0x002fc800078e0a05 */
[----:B------:R-:W-:Y:S01]  /*0240*/  IMAD R17, R14, R15, RZ ;  /* 0x0000000f0e117224 */ /* 0x000fe200078e02ff */
[----:B------:R-:W-:-:S04]  /*0250*/  IABS R14, R0 ;  /* 0x00000000000e7213 */ /* 0x000fc80000000000 */
[----:B------:R-:W-:-:S04]  /*0260*/  IMAD.HI.U32 R5, R5, R17, R4 ;  /* 0x0000001105057227 */ /* 0x000fc800078e0004 */
[----:B------:R-:W-:Y:S02]  /*0270*/  IMAD.MOV R4, RZ, RZ, -R14 ;  /* 0x000000ffff047224 */ /* 0x000fe400078e0a0e */
[----:B------:R-:W-:-:S04]  /*0280*/  IMAD.HI.U32 R5, R5, R2, RZ ;  /* 0x0000000205057227 */ /* 0x000fc800078e00ff */
[----:B------:R-:W-:Y:S02]  /*0290*/  IMAD R2, R5, R4, R2 ;  /* 0x0000000405027224 */ /* 0x000fe400078e0202 */
[----:B------:R-:W-:-:S03]  /*02a0*/  IMAD.MOV.U32 R4, RZ, RZ, RZ ;  /* 0x000000ffff047224 */ /* 0x000fc600078e00ff */
[----:B------:R-:W-:-:S13]  /*02b0*/  ISETP.GT.U32.AND P1, PT, R15, R2, PT ;  /* 0x000000020f00720c */ /* 0x000fda0003f24070 */
[----:B------:R-:W-:Y:S01]  /*02c0*/  @!P1 IMAD.IADD R2, R2, 0x1, -R15 ;  /* 0x0000000102029824 */ /* 0x000fe200078e0a0f */
[----:B------:R-:W-:Y:S02]  /*02d0*/  @!P1 IADD3 R5, R5, 0x1, RZ ;  /* 0x0000000105059810 */ /* 0x000fe40007ffe0ff */
[----:B------:R-:W-:Y:S02]  /*02e0*/  ISETP.NE.AND P1, PT, R0, RZ, PT ;  /* 0x000000ff0000720c */ /* 0x000fe40003f25270 */
[----:B------:R-:W-:-:S13]  /*02f0*/  ISETP.GE.U32.AND P0, PT, R2, R15, PT ;  /* 0x0000000f0200720c */ /* 0x000fda0003f06070 */
[----:B------:R-:W-:-:S04]  /*0300*/  @P0 VIADD R5, R5, 0x1 ;  /* 0x0000000105050836 */ /* 0x000fc80000000000 */
[----:B------:R-:W-:Y:S02]  /*0310*/  IMAD.MOV.U32 R12, RZ, RZ, R5 ;  /* 0x000000ffff0c7224 */ /* 0x000fe400078e0005 */
[----:B------:R-:W-:-:S03]  /*0320*/  IMAD.MOV.U32 R5, RZ, RZ, RZ ;  /* 0x000000ffff057224 */ /* 0x000fc600078e00ff */
[----:B------:R-:W-:Y:S02]  /*0330*/  @!P2 IADD3 R12, -R12, RZ, RZ ;  /* 0x000000ff0c0ca210 */ /* 0x000fe40007ffe1ff */
[----:B------:R-:W-:-:S04]  /*0340*/  @!P1 LOP3.LUT R12, RZ, R0, RZ, 0x33, !PT ;  /* 0x00000000ff0c9212 */ /* 0x000fc800078e33ff */
[----:B------:R-:W-:-:S13]  /*0350*/  ISETP.GE.AND P0, PT, R12, RZ, PT ;  /* 0x000000ff0c00720c */ /* 0x000fda0003f06270 */
[----:B------:R-:W-:Y:S05]  /*0360*/  @!P0 BRA `(.L_x_28013) ;  /* 0x0000000c00588947 */ /* 0x000fea0003800000 */
[----:B------:R-:W0:Y:S02]  /*0370*/  LDC.64 R14, c[0x0][0x220] ;  /* 0x00008800ff0e7b82 */ /* 0x000e240000000a00 */
[----:B0-----:R-:W-:-:S05]  /*0380*/  IMAD.WIDE R14, R8, 0x4, R14 ;  /* 0x00000004080e7825 */ /* 0x001fca00078e020e */
[----:B------:R0:W5:Y:S01]  /*0390*/  LDG.E.CONSTANT R2, desc[UR8][R14.64] ;  /* 0x000000080e027981 */ /* 0x000162000c1e9900 */
[C---:B------:R-:W-:Y:S01]  /*03a0*/  ISETP.NE.AND P1, PT, R12.reuse, RZ, PT ;  /* 0x000000ff0c00720c */ /* 0x040fe20003f25270 */
[----:B------:R-:W-:Y:S01]  /*03b0*/  VIADD R0, R12, 0x1 ;  /* 0x000000010c007836 */ /* 0x000fe20000000000 */
[----:B------:R-:W-:Y:S01]  /*03c0*/  MOV R17, R13 ;  /* 0x0000000d00117202 */ /* 0x000fe20000000f00 */
[----:B------:R-:W-:-:S03]  /*03d0*/  IMAD.MOV.U32 R24, RZ, RZ, RZ ;  /* 0x000000ffff187224 */ /* 0x000fc600078e00ff */
[----:B------:R-:W-:Y:S01]  /*03e0*/  LOP3.LUT P0, RZ, R0, 0x1, RZ, 0xc0, !PT ;  /* 0x0000000100ff7812 */ /* 0x000fe2000780c0ff */
[----:B------:R-:W-:Y:S02]  /*03f0*/  IMAD R0, R6, UR11, RZ ;  /* 0x0000000b06007c24 */ /* 0x000fe4000f8e02ff */
[----:B------:R-:W-:-:S04]  /*0400*/  IMAD R29, R17, UR11, R8 ;  /* 0x0000000b111d7c24 */ /* 0x000fc8000f8e0208 */
[----:B0-----:R-:W-:Y:S06]  /*0410*/  @!P1 BRA `(.L_x_28014) ;  /* 0x0000000800349947 */ /* 0x001fec0003800000 */
[----:B------:R-:W0:Y:S01]  /*0420*/  LDC R34, c[0x0][0x260] ;  /* 0x00009800ff227b82 */ /* 0x000e220000000800 */
[----:B------:R-:W-:Y:S01]  /*0430*/  VIADD R3, R12, 0x1 ;  /* 0x000000010c037836 */ /* 0x000fe20000000000 */
[----:B------:R-:W-:Y:S02]  /*0440*/  CS2R R24, SRZ ;  /* 0x0000000000187805 */ /* 0x000fe4000001ff00 */
[----:B------:R-:W-:Y:S02]  /*0450*/  CS2R R4, SRZ ;  /* 0x0000000000047805 */ /* 0x000fe4000001ff00 */
[----:B------:R-:W-:Y:S01]  /*0460*/  CS2R R22, SRZ ;  /* 0x0000000000167805 */ /* 0x000fe2000001ff00 */
[----:B------:R-:W-:Y:S01]  /*0470*/  IMAD.MOV.U32 R28, RZ, RZ, RZ ;  /* 0x000000ffff1c7224 */ /* 0x000fe200078e00ff */
[----:B------:R-:W-:-:S04]  /*0480*/  LOP3.LUT R12, R3, 0x1, RZ, 0xc0, !PT ;  /* 0x00000001030c7812 */ /* 0x000fc800078ec0ff */
[----:B------:R-:W-:Y:S01]  /*0490*/  IADD3 R12, R3, -R12, RZ ;  /* 0x8000000c030c7210 */ /* 0x000fe20007ffe0ff */
[----:B------:R-:W-:-:S07]  /*04a0*/  IMAD.MOV.U32 R3, RZ, RZ, RZ ;  /* 0x000000ffff037224 */ /* 0x000fce00078e00ff */
.L_x_28015:
[----:B------:R-:W-:Y:S02]  /*04b0*/  IADD3 R13, R6, R17, RZ ;  /* 0x00000011060d7210 */ /* 0x000fe40007ffe0ff */
[----:B0-----:R-:W-:-:S03]  /*04c0*/  ISETP.GE.AND P2, PT, R17, R34, PT ;  /* 0x000000221100720c */ /* 0x001fc60003f46270 */
[----:B------:R-:W-:-:S05]  /*04d0*/  IMAD.IADD R15, R6, 0x1, R13 ;  /* 0x00000001060f7824 */ /* 0x000fca00078e020d */
[----:B------:R-:W-:Y:S01]  /*04e0*/  ISETP.GE.AND P5, PT, R15, R34, PT ;  /* 0x000000220f00720c */ /* 0x000fe20003fa6270 */
[----:B------:R-:W-:-:S04]  /*04f0*/  IMAD.IADD R15, R6, 0x1, R15 ;  /* 0x00000001060f7824 */ /* 0x000fc800078e020f */
[----:B------:R-:W0:Y:S01]  /*0500*/  @!P2 LDC.64 R20, c[0x0][0x210] ;  /* 0x00008400ff14ab82 */ /* 0x000e220000000a00 */
[----:B------:R-:W-:-:S07]  /*0510*/  ISETP.GE.AND P1, PT, R15, R34, PT ;  /* 0x000000220f00720c */ /* 0x000fce0003f26270 */
[----:B------:R-:W1:Y:S01]  /*0520*/  @!P5 LDC.64 R18, c[0x0][0x210] ;  /* 0x00008400ff12db82 */ /* 0x000e620000000a00 */
[----:B------:R-:W-:-:S07]  /*0530*/  @!P5 IADD3 R33, R0, R29, R0 ;  /* 0x0000001d0021d210 */ /* 0x000fce0007ffe000 */
[----:B------:R-:W2:Y:S08]  /*0540*/  @!P5 LDC.64 R26, c[0x0][0x218] ;  /* 0x00008600ff1adb82 */ /* 0x000eb00000000a00 */
[----:B------:R-:W3:Y:S08]  /*0550*/  @!P1 LDC.64 R14, c[0x0][0x210] ;  /* 0x00008400ff0e9b82 */ /* 0x000ef00000000a00 */
[----:B------:R-:W4:Y:S01]  /*0560*/  @!P1 LDC.64 R16, c[0x0][0x218] ;  /* 0x00008600ff109b82 */ /* 0x000f220000000a00 */
[----:B-1----:R-:W-:-:S06]  /*0570*/  @!P5 IMAD.WIDE R30, R33, 0x2, R18 ;  /* 0x00000002211ed825 */ /* 0x002fcc00078e0212 */
[----:B------:R-:W4:Y:S01]  /*0580*/  @!P5 LDG.E.U16.CONSTANT R30, desc[UR8][R30.64] ;  /* 0x000000081e1ed981 */ /* 0x000f22000c1e9500 */
[----:B------:R-:W1:Y:S01]  /*0590*/  @!P2 LDC.64 R18, c[0x0][0x218] ;  /* 0x00008600ff12ab82 */ /* 0x000e620000000a00 */
[----:B--2---:R-:W-:Y:S01]  /*05a0*/  @!P5 IMAD.WIDE R26, R33, 0x2, R26 ;  /* 0x00000002211ad825 */ /* 0x004fe200078e021a */
[----:B------:R-:W-:-:S04]  /*05b0*/  @!P1 IADD3 R33, R0, R29, R0 ;  /* 0x0000001d00219210 */ /* 0x000fc80007ffe000 */
[----:B------:R-:W-:Y:S01]  /*05c0*/  @!P1 IADD3 R33, R33, R0, RZ ;  /* 0x0000000021219210 */ /* 0x000fe20007ffe0ff */
[----:B------:R2:W2:Y:S04]  /*05d0*/  @!P5 LDG.E.U16.CONSTANT R26, desc[UR8][R26.64] ;  /* 0x000000081a1ad981 */ /* 0x0004a8000c1e9500 */
[----:B---3--:R-:W-:-:S04]  /*05e0*/  @!P1 IMAD.WIDE R14, R33, 0x2, R14 ;  /* 0x00000002210e9825 */ /* 0x008fc800078e020e */
[----:B----4-:R-:W-:Y:S02]  /*05f0*/  @!P1 IMAD.WIDE R16, R33, 0x2, R16 ;  /* 0x0000000221109825 */ /* 0x010fe400078e0210 */
[----:B------:R-:W3:Y:S02]  /*0600*/  @!P1 LDG.E.U16.CONSTANT R15, desc[UR8][R14.64] ;  /* 0x000000080e0f9981 */ /* 0x000ee4000c1e9500 */
[C---:B0-----:R-:W-:Y:S02]  /*0610*/  @!P2 IMAD.WIDE R20, R29.reuse, 0x2, R20 ;  /* 0x000000021d14a825 */ /* 0x041fe400078e0214 */
[----:B------:R0:W4:Y:S02]  /*0620*/  @!P1 LDG.E.U16.CONSTANT R16, desc[UR8][R16.64] ;  /* 0x0000000810109981 */ /* 0x000124000c1e9500 */
[----:B-1----:R-:W-:Y:S02]  /*0630*/  @!P2 IMAD.WIDE R18, R29, 0x2, R18 ;  /* 0x000000021d12a825 */ /* 0x002fe400078e0212 */
[----:B------:R1:W4:Y:S04]  /*0640*/  @!P2 LDG.E.U16.CONSTANT R20, desc[UR8][R20.64] ;  /* 0x000000081414a981 */ /* 0x000328000c1e9500 */
[----:B------:R1:W4:Y:S01]  /*0650*/  @!P2 LDG.E.U16.CONSTANT R31, desc[UR8][R18.64] ;  /* 0x00000008121fa981 */ /* 0x000322000c1e9500 */
[----:B------:R-:W-:Y:S01]  /*0660*/  HFMA2.MMA R32, -RZ, RZ, 0, 0 ;  /* 0x00000000ff207435 */ /* 0x000fe200000001ff */
[----:B--2---:R-:W-:Y:S01]  /*0670*/  IMAD.MOV.U32 R27, RZ, RZ, RZ ;  /* 0x000000ffff1b7224 */ /* 0x004fe200078e00ff */
[----:B------:R-:W-:Y:S01]  /*0680*/  ISETP.GE.AND P3, PT, R13, R34, PT ;  /* 0x000000220d00720c */ /* 0x000fe20003f66270 */
[----:B------:R-:W-:-:S02]  /*0690*/  IMAD R33, R6, 0x3, R13 ;  /* 0x0000000306217824 */ /* 0x000fc400078e020d */
[----:B0-----:R-:W-:Y:S02]  /*06a0*/  IMAD.MOV.U32 R17, RZ, RZ, RZ ;  /* 0x000000ffff117224 */ /* 0x001fe400078e00ff */
[C---:B------:R-:W-:Y:S01]  /*06b0*/  IMAD.IADD R13, R6.reuse, 0x1, R33 ;  /* 0x00000001060d7824 */ /* 0x040fe200078e0221 */
[----:B------:R-:W-:Y:S01]  /*06c0*/  ISETP.GE.AND P4, PT, R33, R34, PT ;  /* 0x000000222100720c */ /* 0x000fe20003f86270 */
[----:B------:R-:W-:Y:S02]  /*06d0*/  IMAD.IADD R29, R29, 0x1, R0 ;  /* 0x000000011d1d7824 */ /* 0x000fe400078e0200 */
[----:B------:R-:W-:-:S04]  /*06e0*/  IMAD.IADD R35, R6, 0x1, R13 ;  /* 0x0000000106237824 */ /* 0x000fc800078e020d */
[----:B-1----:R-:W-:Y:S01]  /*06f0*/  IMAD.IADD R21, R6, 0x1, R35 ;  /* 0x0000000106157824 */ /* 0x002fe200078e0223 */
[----:B------:R-:W-:-:S13]  /*0700*/  ISETP.GE.AND P6, PT, R35, R34, PT ;  /* 0x000000222300720c */ /* 0x000fda0003fc6270 */
[----:B------:R-:W0:Y:S01]  /*0710*/  @!P6 LDC.64 R36, c[0x0][0x210] ;  /* 0x00008400ff24eb82 */ /* 0x000e220000000a00 */
[----:B------:R-:W-:-:S04]  /*0720*/  @!P5 IMAD.U32 R27, R30, 0x10000, RZ ;  /* 0x000100001e1bd824 */ /* 0x000fc800078e00ff */
[----:B-----5:R-:W-:Y:S01]  /*0730*/  FADD.FTZ R19, -R2, R27 ;  /* 0x0000001b02137221 */ /* 0x020fe20000010100 */
[----:B------:R-:W-:Y:S02]  /*0740*/  @!P5 SHF.L.U32 R32, R26, 0x10, RZ ;  /* 0x000000101a20d819 */ /* 0x000fe400000006ff */
[----:B------:R-:W1:Y:S01]  /*0750*/  @!P3 LDC.64 R26, c[0x0][0x210] ;  /* 0x00008400ff1abb82 */ /* 0x000e620000000a00 */
[----:B------:R-:W-:Y:S02]  /*0760*/  ISETP.GE.AND P5, PT, R21, R34, PT ;  /* 0x000000221500720c */ /* 0x000fe40003fa6270 */
[----:B------:R-:W-:Y:S01]  /*0770*/  FFMA.FTZ R14, R19, R32, R28 ;  /* 0x00000020130e7223 */ /* 0x000fe2000001001c */
[----:B------:R-:W-:Y:S01]  /*0780*/  MOV R28, RZ ;  /* 0x000000ff001c7202 */ /* 0x000fe20000000f00 */
[----:B---3--:R-:W-:Y:S02]  /*0790*/  @!P1 IMAD.U32 R17, R15, 0x10000, RZ ;  /* 0x000100000f119824 */ /* 0x008fe400078e00ff */
[----:B------:R-:W-:Y:S01]  /*07a0*/  FADD.FTZ R15, R32, R25 ;  /* 0x00000019200f7221 */ /* 0x000fe20000010000 */
[----:B------:R-:W-:Y:S01]  /*07b0*/  HFMA2.MMA R25, -RZ, RZ, 0, 0 ;  /* 0x00000000ff197435 */ /* 0x000fe200000001ff */
[----:B------:R-:W2:Y:S01]  /*07c0*/  @!P3 LDC.64 R18, c[0x0][0x218] ;  /* 0x00008600ff12bb82 */ /* 0x000ea20000000a00 */
[----:B----4-:R-:W-:Y:S01]  /*07d0*/  @!P1 IMAD.U32 R28, R16, 0x10000, RZ ;  /* 0x00010000101c9824 */ /* 0x010fe200078e00ff */
[----:B------:R-:W-:Y:S01]  /*07e0*/  ISETP.GE.AND P1, PT, R13, R34, PT ;  /* 0x000000220d00720c */ /* 0x000fe20003f26270 */
[----:B------:R-:W-:Y:S01]  /*07f0*/  FADD.FTZ R16, -R2, R17 ;  /* 0x0000001102107221 */ /* 0x000fe20000010100 */
[----:B------:R-:W-:-:S02]  /*0800*/  IMAD.MOV.U32 R17, RZ, RZ, RZ ;  /* 0x000000ffff117224 */ /* 0x000fc400078e00ff */
[----:B------:R-:W-:Y:S01]  /*0810*/  FADD.FTZ R24, R28, R24 ;  /* 0x000000181c187221 */ /* 0x000fe20000010000 */
[----:B------:R-:W-:Y:S02]  /*0820*/  @!P2 IMAD.U32 R25, R20, 0x10000, RZ ;  /* 0x000100001419a824 */ /* 0x000fe400078e00ff */
[----:B------:R-:W-:Y:S01]  /*0830*/  FFMA.FTZ R16, R16, R28, R23 ;  /* 0x0000001c10107223 */ /* 0x000fe20000010017 */
[----:B------:R-:W3:Y:S01]  /*0840*/  @!P4 LDC.64 R20, c[0x0][0x210] ;  /* 0x00008400ff14cb82 */ /* 0x000ee20000000a00 */
[----:B------:R-:W-:Y:S01]  /*0850*/  @!P2 SHF.L.U32 R17, R31, 0x10, RZ ;  /* 0x000000101f11a819 */ /* 0x000fe200000006ff */
[----:B------:R-:W-:Y:S01]  /*0860*/  FADD.FTZ R25, -R2, R25 ;  /* 0x0000001902197221 */ /* 0x000fe20000010100 */
[----:B-1----:R-:W-:-:S04]  /*0870*/  @!P3 IMAD.WIDE R26, R29, 0x2, R26 ;  /* 0x000000021d1ab825 */ /* 0x002fc800078e021a */
[----:B------:R-:W-:Y:S01]  /*0880*/  FFMA.FTZ R25, R25, R17, R22 ;  /* 0x0000001119197223 */ /* 0x000fe20000010016 */
[----:B------:R-:W1:Y:S01]  /*0890*/  @!P4 LDC.64 R30, c[0x0][0x218] ;  /* 0x00008600ff1ecb82 */ /* 0x000e620000000a00 */
[----:B------:R-:W4:Y:S07]  /*08a0*/  @!P3 LDG.E.U16.CONSTANT R26, desc[UR8][R26.64] ;  /* 0x000000081a1ab981 */ /* 0x000f2e000c1e9500 */
[----:B------:R-:W0:Y:S01]  /*08b0*/  @!P1 LDC.64 R22, c[0x0][0x210] ;  /* 0x00008400ff169b82 */ /* 0x000e220000000a00 */
[----:B--2---:R-:W-:-:S04]  /*08c0*/  @!P3 IMAD.WIDE R18, R29, 0x2, R18 ;  /* 0x000000021d12b825 */ /* 0x004fc800078e0212 */
[----:B------:R-:W-:Y:S01]  /*08d0*/  IMAD R29, R0, 0x3, R29 ;  /* 0x00000003001d7824 */ /* 0x000fe200078e021d */
[----:B------:R2:W4:Y:S02]  /*08e0*/  @!P3 LDG.E.U16.CONSTANT R27, desc[UR8][R18.64] ;  /* 0x00000008121bb981 */ /* 0x000524000c1e9500 */
[----:B------:R-:W0:Y:S01]  /*08f0*/  @!P1 LDC.64 R32, c[0x0][0x218] ;  /* 0x00008600ff209b82 */ /* 0x000e220000000a00 */
[----:B---3--:R-:W-:-:S05]  /*0900*/  @!P4 IMAD.WIDE R20, R29, 0x2, R20 ;  /* 0x000000021d14c825 */ /* 0x008fca00078e0214 */
[----:B------:R3:W4:Y:S01]  /*0910*/  @!P4 LDG.E.U16.CONSTANT R28, desc[UR8][R20.64] ;  /* 0x00000008141cc981 */ /* 0x000722000c1e9500 */
[C---:B-1----:R-:W-:Y:S01]  /*0920*/  @!P4 IMAD.WIDE R30, R29.reuse, 0x2, R30 ;  /* 0x000000021d1ec825 */ /* 0x042fe200078e021e */
[----:B--2---:R-:W1:Y:S03]  /*0930*/  @!P6 LDC.64 R18, c[0x0][0x218] ;  /* 0x00008600ff12eb82 */ /* 0x004e660000000a00 */
[----:B------:R-:W-:Y:S02]  /*0940*/  IMAD.IADD R29, R29, 0x1, R0 ;  /* 0x000000011d1d7824 */ /* 0x000fe400078e0200 */
[----:B------:R-:W2:Y:S02]  /*0950*/  @!P4 LDG.E.U16.CONSTANT R30, desc[UR8][R30.64] ;  /* 0x000000081e1ec981 */ /* 0x000ea4000c1e9500 */
[C---:B0-----:R-:W-:Y:S01]  /*0960*/  @!P1 IMAD.WIDE R22, R29.reuse, 0x2, R22 ;  /* 0x000000021d169825 */ /* 0x041fe200078e0216 */
[----:B---3--:R-:W0:Y:S04]  /*0970*/  @!P5 LDC.64 R20, c[0x0][0x210] ;  /* 0x00008400ff14db82 */ /* 0x008e280000000a00 */
[----:B------:R3:W2:Y:S04]  /*0980*/  @!P1 LDG.E.U16.CONSTANT R31, desc[UR8][R22.64] ;  /* 0x00000008161f9981 */ /* 0x0006a8000c1e9500 */
[----:B---3--:R-:W3:Y:S01]  /*0990*/  @!P5 LDC.64 R22, c[0x0][0x218] ;  /* 0x00008600ff16db82 */ /* 0x008ee20000000a00 */
[C---:B------:R-:W-:Y:S01]  /*09a0*/  IADD3 R35, R29.reuse, R0, RZ ;  /* 0x000000001d237210 */ /* 0x040fe20007ffe0ff */
[----:B------:R-:W-:-:S04]  /*09b0*/  @!P1 IMAD.WIDE R32, R29, 0x2, R32 ;  /* 0x000000021d209825 */ /* 0x000fc800078e0220 */
[C---:B------:R-:W-:Y:S02]  /*09c0*/  @!P6 IMAD.WIDE R36, R35.reuse, 0x2, R36 ;  /* 0x000000022324e825 */ /* 0x040fe400078e0224 */
[----:B------:R-:W2:Y:S02]  /*09d0*/  @!P1 LDG.E.U16.CONSTANT R32, desc[UR8][R32.64] ;  /* 0x0000000820209981 */ /* 0x000ea4000c1e9500 */
[----:B-1----:R-:W-:-:S04]  /*09e0*/  @!P6 IMAD.WIDE R18, R35, 0x2, R18 ;  /* 0x000000022312e825 */ /* 0x002fc800078e0212 */
[----:B------:R-:W-:Y:S02]  /*09f0*/  @!P5 IMAD.IADD R35, R35, 0x1, R0 ;  /* 0x000000012323d824 */ /* 0x000fe400078e0200 */
[----:B------:R-:W2:Y:S02]  /*0a00*/  @!P6 LDG.E.U16.CONSTANT R18, desc[UR8][R18.64] ;  /* 0x000000081212e981 */ /* 0x000ea4000c1e9500 */
[C---:B0-----:R-:W-:Y:S02]  /*0a10*/  @!P5 IMAD.WIDE R20, R35.reuse, 0x2, R20 ;  /* 0x000000022314d825 */ /* 0x041fe400078e0214 */
[----:B------:R-:W2:Y:S02]  /*0a20*/  @!P6 LDG.E.U16.CONSTANT R33, desc[UR8][R36.64] ;  /* 0x000000082421e981 */ /* 0x000ea4000c1e9500 */
[----:B---3--:R-:W-:Y:S02]  /*0a30*/  @!P5 IMAD.WIDE R22, R35, 0x2, R22 ;  /* 0x000000022316d825 */ /* 0x008fe400078e0216 */
[----:B------:R0:W3:Y:S04]  /*0a40*/  @!P5 LDG.E.U16.CONSTANT R20, desc[UR8][R20.64] ;  /* 0x000000081414d981 */ /* 0x0000e8000c1e9500 */
[----:B------:R1:W3:Y:S01]  /*0a50*/  @!P5 LDG.E.U16.CONSTANT R23, desc[UR8][R22.64] ;  /* 0x000000081617d981 */ /* 0x0002e2000c1e9500 */
[----:B------:R-:W-:Y:S01]  /*0a60*/  FADD.FTZ R4, R17, R4 ;  /* 0x0000000411047221 */ /* 0x000fe20000010000 */
[----:B------:R-:W-:Y:S01]  /*0a70*/  IMAD.MOV.U32 R17, RZ, RZ, RZ ;  /* 0x000000ffff117224 */ /* 0x000fe200078e00ff */
[----:B0-----:R-:W-:Y:S01]  /*0a80*/  HFMA2.MMA R21, -RZ, RZ, 0, 0 ;  /* 0x00000000ff157435 */ /* 0x001fe200000001ff */
[----:B------:R-:W-:-:S02]  /*0a90*/  IMAD.MOV.U32 R19, RZ, RZ, RZ ;  /* 0x000000ffff137224 */ /* 0x000fc400078e00ff */
[----:B------:R-:W-:Y:S02]  /*0aa0*/  VIADD R12, R12, 0xfffffffe ;  /* 0xfffffffe0c0c7836 */ /* 0x000fe40000000000 */
[----:B------:R-:W-:Y:S01]  /*0ab0*/  IMAD R29, R0, 0x3, R29 ;  /* 0x00000003001d7824 */ /* 0x000fe200078e021d */
[----:B----4-:R-:W-:-:S05]  /*0ac0*/  @!P3 SHF.L.U32 R17, R26, 0x10, RZ ;  /* 0x000000101a11b819 */ /* 0x010fca00000006ff */
[----:B------:R-:W-:Y:S01]  /*0ad0*/  FADD.FTZ R36, -R2, R17 ;  /* 0x0000001102247221 */ /* 0x000fe20000010100 */
[----:B------:R-:W-:Y:S01]  /*0ae0*/  MOV R17, RZ ;  /* 0x000000ff00117202 */ /* 0x000fe20000000f00 */
[----:B------:R-:W-:Y:S02]  /*0af0*/  IMAD.MOV.U32 R26, RZ, RZ, RZ ;  /* 0x000000ffff1a7224 */ /* 0x000fe400078e00ff */
[----:B------:R-:W-:Y:S02]  /*0b00*/  @!P3 IMAD.U32 R26, R27, 0x10000, RZ ;  /* 0x000100001b1ab824 */ /* 0x000fe400078e00ff */
[----:B------:R-:W-:Y:S01]  /*0b10*/  @!P4 IMAD.U32 R17, R28, 0x10000, RZ ;  /* 0x000100001c11c824 */ /* 0x000fe200078e00ff */
[----:B------:R-:W-:-:S03]  /*0b20*/  MOV R28, RZ ;  /* 0x000000ff001c7202 */ /* 0x000fc60000000f00 */
[----:B-1----:R-:W-:Y:S01]  /*0b30*/  FADD.FTZ R22, -R2, R17 ;  /* 0x0000001102167221 */ /* 0x002fe20000010100 */
[----:B--2---:R-:W-:Y:S02]  /*0b40*/  @!P4 IMAD.U32 R19, R30, 0x10000, RZ ;  /* 0x000100001e13c824 */ /* 0x004fe400078e00ff */
[----:B------:R-:W-:Y:S01]  /*0b50*/  FFMA.FTZ R3, R36, R26, R3 ;  /* 0x0000001a24037223 */ /* 0x000fe20000010003 */
[----:B------:R-:W-:Y:S01]  /*0b60*/  FADD.FTZ R5, R26, R5 ;  /* 0x000000051a057221 */ /* 0x000fe20000010000 */
[----:B------:R-:W-:Y:S01]  /*0b70*/  FADD.FTZ R4, R4, R19 ;  /* 0x0000001304047221 */ /* 0x000fe20000010000 */
[----:B------:R-:W-:Y:S01]  /*0b80*/  FFMA.FTZ R22, R22, R19, R25 ;  /* 0x0000001316167223 */ /* 0x000fe20000010019 */
[----:B------:R-:W-:Y:S01]  /*0b90*/  HFMA2.MMA R19, -RZ, RZ, 0, 0 ;  /* 0x00000000ff137435 */ /* 0x000fe200000001ff */
[----:B------:R-:W-:-:S04]  /*0ba0*/  @!P1 IMAD.U32 R21, R31, 0x10000, RZ ;  /* 0x000100001f159824 */ /* 0x000fc800078e00ff */
[----:B------:R-:W-:Y:S01]  /*0bb0*/  FADD.FTZ R26, -R2, R21 ;  /* 0x00000015021a7221 */ /* 0x000fe20000010100 */
[----:B------:R-:W-:Y:S01]  /*0bc0*/  IMAD.MOV.U32 R17, RZ, RZ, RZ ;  /* 0x000000ffff117224 */ /* 0x000fe200078e00ff */
[----:B------:R-:W-:Y:S01]  /*0bd0*/  MOV R21, RZ ;  /* 0x000000ff00157202 */ /* 0x000fe20000000f00 */
[----:B------:R-:W-:Y:S01]  /*0be0*/  @!P1 IMAD.U32 R28, R32, 0x10000, RZ ;  /* 0x00010000201c9824 */ /* 0x000fe200078e00ff */
[----:B------:R-:W-:-:S03]  /*0bf0*/  ISETP.NE.AND P1, PT, R12, RZ, PT ;  /* 0x000000ff0c00720c */ /* 0x000fc60003f25270 */
[----:B------:R-:W-:Y:S01]  /*0c00*/  FADD.FTZ R5, R5, R28 ;  /* 0x0000001c05057221 */ /* 0x000fe20000010000 */
[----:B------:R-:W-:Y:S01]  /*0c10*/  FFMA.FTZ R3, R26, R28, R3 ;  /* 0x0000001c1a037223 */ /* 0x000fe20000010003 */
[----:B------:R-:W-:Y:S01]  /*0c20*/  IMAD.MOV.U32 R28, RZ, RZ, RZ ;  /* 0x000000ffff1c7224 */ /* 0x000fe200078e00ff */
[----:B------:R-:W-:Y:S01]  /*0c30*/  @!P6 SHF.L.U32 R28, R18, 0x10, RZ ;  /* 0x00000010121ce819 */ /* 0x000fe200000006ff */
[----:B------:R-:W-:Y:S02]  /*0c40*/  @!P6 IMAD.U32 R17, R33, 0x10000, RZ ;  /* 0x000100002111e824 */ /* 0x000fe400078e00ff */
[----:B---3--:R-:W-:Y:S02]  /*0c50*/  @!P5 IMAD.U32 R19, R20, 0x10000, RZ ;  /* 0x000100001413d824 */ /* 0x008fe400078e00ff */
[C---:B------:R-:W-:Y:S01]  /*0c60*/  FADD.FTZ R17, -R2.reuse, R17 ;  /* 0x0000001102117221 */ /* 0x040fe20000010100 */
[----:B------:R-:W-:Y:S01]  /*0c70*/  FADD.FTZ R25, R15, R28 ;  /* 0x0000001c0f197221 */ /* 0x000fe20000010000 */
[----:B------:R-:W-:Y:S01]  /*0c80*/  FADD.FTZ R19, -R2, R19 ;  /* 0x0000001302137221 */ /* 0x000fe20000010100 */
[----:B------:R-:W-:-:S02]  /*0c90*/  @!P5 IMAD.U32 R21, R23, 0x10000, RZ ;  /* 0x000100001715d824 */ /* 0x000fc400078e00ff */
[----:B------:R-:W-:Y:S01]  /*0ca0*/  FFMA.FTZ R28, R17, R28, R14 ;  /* 0x0000001c111c7223 */ /* 0x000fe2000001000e */
[----:B------:R-:W-:Y:S02]  /*0cb0*/  IMAD R17, R6, 0x3, R13 ;  /* 0x0000000306117824 */ /* 0x000fe400078e020d */
[----:B------:R-:W-:Y:S01]  /*0cc0*/  FADD.FTZ R24, R24, R21 ;  /* 0x0000001518187221 */ /* 0x000fe20000010000 */
[----:B------:R-:W-:Y:S01]  /*0cd0*/  FFMA.FTZ R23, R19, R21, R16 ;  /* 0x0000001513177223 */ /* 0x000fe20000010010 */
[----:B------:R-:W-:Y:S06]  /*0ce0*/  @P1 BRA `(.L_x_28015) ;  /* 0xfffffff400f01947 */ /* 0x000fec000383ffff */
.L_x_28014:
[----:B------:R-:W-:Y:S05]  /*0cf0*/  @!P0 BRA `(.L_x_28013) ;  /* 0x0000000000f48947 */ /* 0x000fea0003800000 */
[----:B------:R-:W-:Y:S01]  /*0d00*/  ISETP.GE.AND P0, PT, R17, R34, PT ;  /* 0x000000221100720c */ /* 0x000fe20003f06270 */
[----:B------:R-:W-:-:S05]  /*0d10*/  IMAD.IADD R17, R6, 0x1, R17 ;  /* 0x0000000106117824 */ /* 0x000fca00078e0211 */
[----:B------:R-:W-:Y:S02]  /*0d20*/  ISETP.GE.AND P1, PT, R17, R34, PT ;  /* 0x000000221100720c */ /* 0x000fe40003f26270 */
[----:B------:R-:W-:-:S04]  /*0d30*/  IADD3 R17, R6, R17, RZ ;  /* 0x0000001106117210 */ /* 0x000fc80007ffe0ff */
[-C--:B------:R-:W-:Y:S01]  /*0d40*/  ISETP.GE.AND P2, PT, R17, R34.reuse, PT ;  /* 0x000000221100720c */ /* 0x080fe20003f46270 */
[----:B------:R-:W-:Y:S01]  /*0d50*/  IMAD.IADD R17, R6, 0x1, R17 ;  /* 0x0000000106117824 */ /* 0x000fe200078e0211 */
[----:B------:R-:W0:Y:S04]  /*0d60*/  @!P0 LDC.64 R12, c[0x0][0x210] ;  /* 0x00008400ff0c8b82 */ /* 0x000e280000000a00 */
[----:B------:R-:W-:-:S04]  /*0d70*/  ISETP.GE.AND P3, PT, R17, R34, PT ;  /* 0x000000221100720c */ /* 0x000fc80003f66270 */
[----:B------:R-:W1:Y:S08]  /*0d80*/  @!P0 LDC.64 R14, c[0x0][0x218] ;  /* 0x00008600ff0e8b82 */ /* 0x000e700000000a00 */
[----:B------:R-:W2:Y:S08]  /*0d90*/  @!P1 LDC.64 R32, c[0x0][0x210] ;  /* 0x00008400ff209b82 */ /* 0x000eb00000000a00 */
[----:B------:R-:W3:Y:S01]  /*0da0*/  @!P1 LDC.64 R30, c[0x0][0x218] ;  /* 0x00008600ff1e9b82 */ /* 0x000ee20000000a00 */
[----:B------:R-:W-:-:S02]  /*0db0*/  IMAD.IADD R35, R29, 0x1, R0 ;  /* 0x000000011d237824 */ /* 0x000fc400078e0200 */
[----:B0-----:R-:W-:-:S05]  /*0dc0*/  @!P0 IMAD.WIDE R12, R29, 0x2, R12 ;  /* 0x000000021d0c8825 */ /* 0x001fca00078e020c */
[----:B------:R-:W0:Y:S08]  /*0dd0*/  @!P2 LDC.64 R26, c[0x0][0x210] ;  /* 0x00008400ff1aab82 */ /* 0x000e300000000a00 */
[----:B------:R-:W4:Y:S08]  /*0de0*/  @!P3 LDC.64 R18, c[0x0][0x210] ;  /* 0x00008400ff12bb82 */ /* 0x000f300000000a00 */
[----:B------:R-:W4:Y:S08]  /*0df0*/  @!P3 LDC.64 R16, c[0x0][0x218] ;  /* 0x00008600ff10bb82 */ /* 0x000f300000000a00 */
[----:B------:R-:W4:Y:S01]  /*0e00*/  @!P2 LDC.64 R20, c[0x0][0x218] ;  /* 0x00008600ff14ab82 */ /* 0x000f220000000a00 */
[----:B-1----:R-:W-:Y:S01]  /*0e10*/  @!P0 IMAD.WIDE R14, R29, 0x2, R14 ;  /* 0x000000021d0e8825 */ /* 0x002fe200078e020e */
[C---:B------:R-:W-:Y:S01]  /*0e20*/  IADD3 R29, R35.reuse, R0, RZ ;  /* 0x00000000231d7210 */ /* 0x040fe20007ffe0ff */
[----:B------:R-:W4:Y:S02]  /*0e30*/  @!P0 LDG.E.U16.CONSTANT R12, desc[UR8][R12.64] ;  /* 0x000000080c0c8981 */ /* 0x000f24000c1e9500 */
[----:B--2---:R-:W-:-:S02]  /*0e40*/  @!P1 IMAD.WIDE R32, R35, 0x2, R32 ;  /* 0x0000000223209825 */ /* 0x004fc400078e0220 */
[----:B------:R1:W2:Y:S02]  /*0e50*/  @!P0 LDG.E.U16.CONSTANT R14, desc[UR8][R14.64] ;  /* 0x000000080e0e8981 */ /* 0x0002a4000c1e9500 */
[----:B---3--:R-:W-:Y:S02]  /*0e60*/  @!P1 IMAD.WIDE R30, R35, 0x2, R30 ;  /* 0x00000002231e9825 */ /* 0x008fe400078e021e */
[----:B------:R-:W3:Y:S02]  /*0e70*/  @!P1 LDG.E.U16.CONSTANT R32, desc[UR8][R32.64] ;  /* 0x0000000820209981 */ /* 0x000ee4000c1e9500 */
[C---:B------:R-:W-:Y:S02]  /*0e80*/  IMAD.IADD R35, R29.reuse, 0x1, R0 ;  /* 0x000000011d237824 */ /* 0x040fe400078e0200 */
[----:B0-----:R-:W-:Y:S01]  /*0e90*/  @!P2 IMAD.WIDE R26, R29, 0x2, R26 ;  /* 0x000000021d1aa825 */ /* 0x001fe200078e021a */
[----:B------:R-:W3:Y:S03]  /*0ea0*/  @!P1 LDG.E.U16.CONSTANT R30, desc[UR8][R30.64] ;  /* 0x000000081e1e9981 */ /* 0x000ee6000c1e9500 */
[----:B----4-:R-:W-:-:S02]  /*0eb0*/  @!P3 IMAD.WIDE R18, R35, 0x2, R18 ;  /* 0x000000022312b825 */ /* 0x010fc400078e0212 */
[----:B------:R-:W4:Y:S02]  /*0ec0*/  @!P2 LDG.E.U16.CONSTANT R26, desc[UR8][R26.64] ;  /* 0x000000081a1aa981 */ /* 0x000f24000c1e9500 */
[----:B------:R-:W-:Y:S02]  /*0ed0*/  @!P3 IMAD.WIDE R16, R35, 0x2, R16 ;  /* 0x000000022310b825 */ /* 0x000fe400078e0210 */
[----:B------:R-:W4:Y:S02]  /*0ee0*/  @!P3 LDG.E.U16.CONSTANT R18, desc[UR8][R18.64] ;  /* 0x000000081212b981 */ /* 0x000f24000c1e9500 */
[----:B------:R-:W-:Y:S02]  /*0ef0*/  @!P2 IMAD.WIDE R20, R29, 0x2, R20 ;  /* 0x000000021d14a825 */ /* 0x000fe400078e0214 */
[----:B------:R0:W4:Y:S04]  /*0f00*/  @!P3 LDG.E.U16.CONSTANT R16, desc[UR8][R16.64] ;  /* 0x000000081010b981 */ /* 0x000128000c1e9500 */
[----:B------:R-:W4:Y:S01]  /*0f10*/  @!P2 LDG.E.U16.CONSTANT R20, desc[UR8][R20.64] ;  /* 0x000000081414a981 */ /* 0x000f22000c1e9500 */
[----:B-1----:R-:W-:Y:S01]  /*0f20*/  HFMA2.MMA R15, -RZ, RZ, 0, 0 ;  /* 0x00000000ff0f7435 */ /* 0x002fe200000001ff */
[----:B------:R-:W-:Y:S01]  /*0f30*/  IMAD.MOV.U32 R13, RZ, RZ, RZ ;  /* 0x000000ffff0d7224 */ /* 0x000fe200078e00ff */
[----:B------:R-:W-:Y:S01]  /*0f40*/  MOV R0, RZ ;  /* 0x000000ff00007202 */ /* 0x000fe20000000f00 */
[----:B0-----:R-:W-:-:S02]  /*0f50*/  IMAD.MOV.U32 R17, RZ, RZ, RZ ;  /* 0x000000ffff117224 */ /* 0x001fc400078e00ff */
[----:B------:R-:W-:Y:S02]  /*0f60*/  IMAD.MOV.U32 R6, RZ, RZ, RZ ;  /* 0x000000ffff067224 */ /* 0x000fe400078e00ff */
[----:B------:R-:W-:Y:S02]  /*0f70*/  @!P0 IMAD.U32 R13, R12, 0x10000, RZ ;  /* 0x000100000c0d8824 */ /* 0x000fe400078e00ff */
[----:B--2---:R-:W-:Y:S02]  /*0f80*/  @!P0 IMAD.U32 R15, R14, 0x10000, RZ ;  /* 0x000100000e0f8824 */ /* 0x004fe400078e00ff */
[----:B-----5:R-:W-:Y:S01]  /*0f90*/  FADD.FTZ R29, -R2, R13 ;  /* 0x0000000d021d7221 */ /* 0x020fe20000010100 */
[----:B------:R-:W-:Y:S01]  /*0fa0*/  CS2R R12, SRZ ;  /* 0x00000000000c7805 */ /* 0x000fe2000001ff00 */
[----:B------:R-:W-:Y:S02]  /*0fb0*/  FADD.FTZ R4, R4, R15 ;  /* 0x0000000f04047221 */ /* 0x000fe40000010000 */
[----:B------:R-:W-:Y:S01]  /*0fc0*/  FFMA.FTZ R22, R29, R15, R22 ;  /* 0x0000000f1d167223 */ /* 0x000fe20000010016 */
[----:B------:R-:W-:-:S02]  /*0fd0*/  IMAD.MOV.U32 R15, RZ, RZ, RZ ;  /* 0x000000ffff0f7224 */ /* 0x000fc400078e00ff */
[----:B---3--:R-:W-:Y:S01]  /*0fe0*/  @!P1 IMAD.U32 R13, R32, 0x10000, RZ ;  /* 0x00010000200d9824 */ /* 0x008fe200078e00ff */
[----:B------:R-:W-:Y:S02]  /*0ff0*/  @!P1 SHF.L.U32 R0, R30, 0x10, RZ ;  /* 0x000000101e009819 */ /* 0x000fe400000006ff */
[----:B----4-:R-:W-:Y:S01]  /*1000*/  @!P2 SHF.L.U32 R15, R26, 0x10, RZ ;  /* 0x000000101a0fa819 */ /* 0x010fe200000006ff */
[----:B------:R-:W-:Y:S01]  /*1010*/  FADD.FTZ R14, -R2, R13 ;  /* 0x0000000d020e7221 */ /* 0x000fe20000010100 */
[----:B------:R-:W-:-:S03]  /*1020*/  @!P3 IMAD.U32 R17, R18, 0x10000, RZ ;  /* 0x000100001211b824 */ /* 0x000fc600078e00ff */
[----:B------:R-:W-:Y:S01]  /*1030*/  FADD.FTZ R15, -R2, R15 ;  /* 0x0000000f020f7221 */ /* 0x000fe20000010100 */
[----:B------:R-:W-:Y:S01]  /*1040*/  @!P3 SHF.L.U32 R12, R16, 0x10, RZ ;  /* 0x00000010100cb819 */ /* 0x000fe200000006ff */
[----:B------:R-:W-:Y:S01]  /*1050*/  FADD.FTZ R2, -R2, R17 ;  /* 0x0000001102027221 */ /* 0x000fe20000010100 */
[----:B------:R-:W-:Y:S02]  /*1060*/  @!P2 IMAD.U32 R6, R20, 0x10000, RZ ;  /* 0x000100001406a824 */ /* 0x000fe400078e00ff */
[----:B------:R-:W-:Y:S01]  /*1070*/  FADD.FTZ R5, R5, R0 ;  /* 0x0000000005057221 */ /* 0x000fe20000010000 */
[----:B------:R-:W-:Y:S01]  /*1080*/  FFMA.FTZ R3, R14, R0, R3 ;  /* 0x000000000e037223 */ /* 0x000fe20000010003 */
[----:B------:R-:W-:Y:S01]  /*1090*/  FADD.FTZ R24, R24, R12 ;  /* 0x0000000c18187221 */ /* 0x000fe20000010000 */
[----:B------:R-:W-:Y:S01]  /*10a0*/  FADD.FTZ R25, R25, R6 ;  /* 0x0000000619197221 */ /* 0x000fe20000010000 */
[----:B------:R-:W-:Y:S01]  /*10b0*/  FFMA.FTZ R28, R15, R6, R28 ;  /* 0x000000060f1c7223 */ /* 0x000fe2000001001c */
[----:B------:R-:W-:-:S07]  /*10c0*/  FFMA.FTZ R23, R2, R12, R23 ;  /* 0x0000000c02177223 */ /* 0x000fce0000010017 */
.L_x_28013:
[----:B------:R-:W0:Y:S01]  /*10d0*/  S2R R16, SR_TID.X ;  /* 0x0000000000107919 */ /* 0x000e220000002100 */
[----:B------:R-:W-:Y:S01]  /*10e0*/  SHF.R.U32.HI R0, RZ, 0x1, R9 ;  /* 0x00000001ff007819 */ /* 0x000fe20000011609 */
[----:B------:R-:W-:Y:S01]  /*10f0*/  FADD.FTZ R4, R5, R4 ;  /* 0x0000000405047221 */ /* 0x000fe20000010000 */
[----:B------:R-:W-:Y:S02]  /*1100*/  FADD.FTZ R3, R3, R22 ;  /* 0x0000001603037221 */ /* 0x000fe40000010000 */
[----:B------:R-:W-:Y:S01]  /*1110*/  ISETP.NE.AND P1, PT, R0, RZ, PT ;  /* 0x000000ff0000720c */ /* 0x000fe20003f25270 */
[----:B------:R-:W-:Y:S01]  /*1120*/  FADD.FTZ R17, R4, R25 ;  /* 0x0000001904117221 */ /* 0x000fe20000010000 */
[----:B------:R-:W-:-:S03]  /*1130*/  FADD.FTZ R28, R3, R28 ;  /* 0x0000001c031c7221 */ /* 0x000fc60000010000 */
[----:B------:R-:W-:Y:S01]  /*1140*/  FADD.FTZ R17, R17, R24 ;  /* 0x0000001811117221 */ /* 0x000fe20000010000 */
[----:B------:R-:W-:Y:S01]  /*1150*/  FADD.FTZ R23, R28, R23 ;  /* 0x000000171c177221 */ /* 0x000fe20000010000 */
[----:B0-----:R-:W-:-:S06]  /*1160*/  IMAD R6, R11, UR7, R16 ;  /* 0x000000070b067c24 */ /* 0x001fcc000f8e0210 */
[----:B------:R-:W-:Y:S05]  /*1170*/  @!P1 BRA `(.L_x_28016) ;  /* 0x0000002000cc9947 */ /* 0x000fea0003800000 */
[----:B------:R-:W0:Y:S01]  /*1180*/  S2UR UR6, SR_CgaCtaId ;  /* 0x00000000000679c3 */ /* 0x000e220000008800 */
[----:B-----5:R-:W-:Y:S01]  /*1190*/  IMAD.IADD R2, R0, 0x1, R11 ;  /* 0x0000000100027824 */ /* 0x020fe200078e020b */
[----:B------:R-:W-:Y:S01]  /*11a0*/  UMOV UR4, 0x400 ;  /* 0x0000040000047882 */ /* 0x000fe20000000000 */
[----:B------:R-:W-:Y:S01]  /*11b0*/  SHF.R.U32.HI R18, RZ, 0x2, R9 ;  /* 0x00000002ff127819 */ /* 0x000fe20000011609 */
[----:B------:R-:W-:Y:S02]  /*11c0*/  UIADD3 UR5, UR4, 0x800, URZ ;  /* 0x0000080004057890 */ /* 0x000fe4000fffe03f */
[----:B------:R-:W-:Y:S02]  /*11d0*/  ISETP.GE.U32.AND P0, PT, R2, R9, PT ;  /* 0x000000090200720c */ /* 0x000fe40003f06070 */
[----:B------:R-:W-:Y:S02]  /*11e0*/  LOP3.LUT R2, R9, 0xfffffffe, RZ, 0xc0, !PT ;  /* 0xfffffffe09027812 */ /* 0x000fe400078ec0ff */
[----:B------:R-:W-:-:S02]  /*11f0*/  ISETP.GE.U32.OR P0, PT, R11, R0, P0 ;  /* 0x000000000b00720c */ /* 0x000fc40000706470 */
[----:B------:R-:W-:-:S11]  /*1200*/  ISETP.GE.U32.AND P2, PT, R11, R2, PT ;  /* 0x000000020b00720c */ /* 0x000fd60003f46070 */
[----:B------:R-:W-:Y:S01]  /*1210*/  @!P0 IMAD R3, R0, UR7, RZ ;  /* 0x0000000700038c24 */ /* 0x000fe2000f8e02ff */
[----:B0-----:R-:W-:Y:S02]  /*1220*/  ULEA UR4, UR6, UR4, 0x18 ;  /* 0x0000000406047291 */ /* 0x001fe4000f8ec03f */
[----:B------:R-:W-:-:S04]  /*1230*/  ULEA UR5, UR6, UR5, 0x18 ;  /* 0x0000000506057291 */ /* 0x000fc8000f8ec03f */
[C---:B------:R-:W-:Y:S02]  /*1240*/  LEA R2, R6.reuse, UR4, 0x2 ;  /* 0x0000000406027c11 */ /* 0x040fe4000f8e10ff */
[----:B------:R-:W-:-:S03]  /*1250*/  LEA R4, R6, UR5, 0x2 ;  /* 0x0000000506047c11 */ /* 0x000fc6000f8e10ff */
[----:B------:R-:W-:Y:S01]  /*1260*/  @!P2 STS [R2], R17 ;  /* 0x000000110200a388 */ /* 0x000fe20000000800 */
[C---:B------:R-:W-:Y:S01]  /*1270*/  @!P0 IMAD R5, R3.reuse, 0x4, R2 ;  /* 0x0000000403058824 */ /* 0x040fe200078e0202 */
[----:B------:R-:W-:Y:S02]  /*1280*/  @!P0 LEA R3, R3, R4, 0x2 ;  /* 0x0000000403038211 */ /* 0x000fe400078e10ff */
[----:B------:R-:W-:Y:S01]  /*1290*/  @!P2 STS [R4], R23 ;  /* 0x000000170400a388 */ /* 0x000fe20000000800 */
[----:B------:R-:W-:Y:S01]  /*12a0*/  BAR.SYNC.DEFER_BLOCKING 0x0 ;  /* 0x0000000000007b1d */ /* 0x000fe20000010000 */
[----:B------:R-:W-:-:S05]  /*12b0*/  ISETP.NE.AND P2, PT, R18, RZ, PT ;  /* 0x000000ff1200720c */ /* 0x000fca0003f45270 */
[----:B------:R-:W0:Y:S04]  /*12c0*/  @!P0 LDS R12, [R5] ;  /* 0x00000000050c8984 */ /* 0x000e280000000800 */
[----:B------:R-:W1:Y:S01]  /*12d0*/  @!P0 LDS R14, [R3] ;  /* 0x00000000030e8984 */ /* 0x000e620000000800 */
[----:B0-----:R-:W-:Y:S01]  /*12e0*/  @!P0 FADD.FTZ R17, R17, R12 ;  /* 0x0000000c11118221 */ /* 0x001fe20000010000 */
[----:B-1----:R-:W-:Y:S02]  /*12f0*/  @!P0 FADD.FTZ R23, R23, R14 ;  /* 0x0000000e17178221 */ /* 0x002fe40000010000 */
[----:B------:R-:W-:Y:S05]  /*1300*/  @!P2 BRA `(.L_x_28016) ;  /* 0x000000200068a947 */ /* 0x000fea0003800000 */
[----:B------:R-:W-:-:S05]  /*1310*/  IMAD.IADD R12, R18, 0x1, R11 ;  /* 0x00000001120c7824 */ /* 0x000fca00078e020b */
[----:B------:R-:W-:Y:S01]  /*1320*/  ISETP.GE.U32.AND P0, PT, R12, R9, PT ;  /* 0x000000090c00720c */ /* 0x000fe20003f06070 */
[----:B------:R-:W-:-:S03]  /*1330*/  IMAD.SHL.U32 R12, R18, 0x2, RZ ;  /* 0x00000002120c7824 */ /* 0x000fc600078e00ff */
[C---:B------:R-:W-:Y:S02]  /*1340*/  ISETP.GE.U32.OR P0, PT, R11.reuse, R18, P0 ;  /* 0x000000120b00720c */ /* 0x040fe40000706470 */
[----:B------:R-:W-:-:S11]  /*1350*/  ISETP.GE.U32.AND P2, PT, R11, R12, PT ;  /* 0x0000000c0b00720c */ /* 0x000fd60003f46070 */
[----:B------:R-:W-:Y:S01]  /*1360*/  @!P0 IMAD R3, R18, UR7, RZ ;  /* 0x0000000712038c24 */ /* 0x000fe2000f8e02ff */
[----:B------:R-:W-:Y:S01]  /*1370*/  SHF.R.U32.HI R18, RZ, 0x3, R9 ;  /* 0x00000003ff127819 */ /* 0x000fe20000011609 */
[----:B------:R-:W-:Y:S03]  /*1380*/  @!P2 STS [R2], R17 ;  /* 0x000000110200a388 */ /* 0x000fe60000000800 */
[C---:B------:R-:W-:Y:S01]  /*1390*/  @!P0 LEA R5, R3.reuse, R2, 0x2 ;  /* 0x0000000203058211 */ /* 0x040fe200078e10ff */
[----:B------:R-:W-:Y:S01]  /*13a0*/  @!P2 STS [R4], R23 ;  /* 0x000000170400a388 */ /* 0x000fe20000000800 */
[----:B------:R-:W-:Y:S01]  /*13b0*/  @!P0 IMAD R3, R3, 0x4, R4 ;  /* 0x0000000403038824 */ /* 0x000fe200078e0204 */
        /* <DEDUP_REMOVED lines=8> */
[----:B------:R-:W-:Y:S02]  /*1440*/  ISETP.GE.U32.AND P0, PT, R12, R9, PT ;  /* 0x000000090c00720c */ /* 0x000fe40003f06070 */
[----:B------:R-:W-:Y:S02]  /*1450*/  SHF.L.U32 R12, R18, 0x1, RZ ;  /* 0x00000001120c7819 */ /* 0x000fe400000006ff */
[C---:B------:R-:W-:Y:S02]  /*1460*/  ISETP.GE.U32.OR P0, PT, R11.reuse, R18, P0 ;  /* 0x000000120b00720c */ /* 0x040fe40000706470 */
[----:B------:R-:W-:-:S11]  /*1470*/  ISETP.GE.U32.AND P2, PT, R11, R12, PT ;  /* 0x0000000c0b00720c */ /* 0x000fd60003f46070 */
[----:B------:R-:W-:Y:S01]  /*1480*/  @!P0 IMAD R3, R18, UR7, RZ ;  /* 0x0000000712038c24 */ /* 0x000fe2000f8e02ff */
[----:B------:R-:W-:Y:S01]  /*1490*/  SHF.R.U32.HI R18, RZ, 0x4, R9 ;  /* 0x00000004ff127819 */ /* 0x000fe20000011609 */
[----:B------:R-:W-:Y:S02]  /*14a0*/  @!P2 STS [R2], R17 ;  /* 0x000000110200a388 */ /* 0x000fe40000000800 */
[C---:B------:R-:W-:Y:S02]  /*14b0*/  @!P0 IMAD R5, R3.reuse, 0x4, R2 ;  /* 0x0000000403058824 */ /* 0x040fe400078e0202 */
        /* <DEDUP_REMOVED lines=9> */
[----:B------:R-:W-:-:S04]  /*1550*/  IADD3 R12, R18, R11, RZ ;  /* 0x0000000b120c7210 */ /* 0x000fc80007ffe0ff */
[----:B------:R-:W-:Y:S01]  /*1560*/  ISETP.GE.U32.AND P0, PT, R12, R9, PT ;  /* 0x000000090c00720c */ /* 0x000fe20003f06070 */
[----:B------:R-:W-:-:S03]  /*1570*/  IMAD.SHL.U32 R12, R18, 0x2, RZ ;  /* 0x00000002120c7824 */ /* 0x000fc600078e00ff */
[C---:B------:R-:W-:Y:S02]  /*1580*/  ISETP.GE.U32.OR P0, PT, R11.reuse, R18, P0 ;  /* 0x000000120b00720c */ /* 0x040fe40000706470 */
[----:B------:R-:W-:-:S11]  /*1590*/  ISETP.GE.U32.AND P2, PT, R11, R12, PT ;  /* 0x0000000c0b00720c */ /* 0x000fd60003f46070 */
[----:B------:R-:W-:Y:S01]  /*15a0*/  @!P0 IMAD R3, R18, UR7, RZ ;  /* 0x0000000712038c24 */ /* 0x000fe2000f8e02ff */
[----:B------:R-:W-:Y:S01]  /*15b0*/  SHF.R.U32.HI R18, RZ, 0x5, R9 ;  /* 0x00000005ff127819 */ /* 0x000fe20000011609 */
[----:B------:R-:W-:Y:S02]  /*15c0*/  @!P2 STS [R2], R17 ;  /* 0x000000110200a388 */ /* 0x000fe40000000800 */
[C---:B------:R-:W-:Y:S01]  /*15d0*/  @!P0 IMAD R5, R3.reuse, 0x4, R2 ;  /* 0x0000000403058824 */ /* 0x040fe200078e0202 */
[----:B------:R-:W-:Y:S01]  /*15e0*/  @!P0 LEA R3, R3, R4, 0x2 ;  /* 0x0000000403038211 */ /* 0x000fe200078e10ff */
        /* <DEDUP_REMOVED lines=477> */
[----:B------:R-:W-:-:S04]  /*33c0*/  ISETP.GE.U32.AND P0, PT, R12, R9, PT ;  /* 0x000000090c00720c */ /* 0x000fc80003f06070 */
[----:B------:R-:W-:Y:S01]  /*33d0*/  ISETP.GE.U32.OR P0, PT, R11, R18, P0 ;  /* 0x000000120b00720c */ /* 0x000fe20000706470 */
[----:B------:R-:W-:-:S05]  /*33e0*/  IMAD.SHL.U32 R18, R18, 0x2, RZ ;  /* 0x0000000212127824 */ /* 0x000fca00078e00ff */
[----:B------:R-:W-:-:S07]  /*33f0*/  ISETP.GE.U32.AND P2, PT, R11, R18, PT ;  /* 0x000000120b00720c */ /* 0x000fce0003f46070 */
[----:B------:R-:W-:-:S04]  /*3400*/  @!P0 SHF.R.S32.HI R3, RZ, 0x1f, R9 ;  /* 0x0000001fff038819 */ /* 0x000fc80000011409 */
[----:B------:R-:W-:Y:S02]  /*3410*/  @!P0 LOP3.LUT R3, R3, UR7, RZ, 0xc0, !PT ;  /* 0x0000000703038c12 */ /* 0x000fe4000f8ec0ff */
[----:B------:R-:W-:Y:S03]  /*3420*/  @!P2 STS [R2], R17 ;  /* 0x000000110200a388 */ /* 0x000fe60000000800 */
[C---:B------:R-:W-:Y:S01]  /*3430*/  @!P0 IMAD R5, R3.reuse, 0x4, R2 ;  /* 0x0000000403058824 */ /* 0x040fe200078e0202 */
[----:B------:R-:W-:Y:S01]  /*3440*/  @!P2 STS [R4], R23 ;  /* 0x000000170400a388 */ /* 0x000fe20000000800 */
[----:B------:R-:W-:Y:S01]  /*3450*/  @!P0 LEA R3, R3, R4, 0x2 ;  /* 0x0000000403038211 */ /* 0x000fe200078e10ff */
[----:B------:R-:W-:Y:S06]  /*3460*/  BAR.SYNC.DEFER_BLOCKING 0x0 ;  /* 0x0000000000007b1d */ /* 0x000fec0000010000 */
[----:B------:R-:W0:Y:S04]  /*3470*/  @!P0 LDS R12, [R5] ;  /* 0x00000000050c8984 */ /* 0x000e280000000800 */
[----:B------:R-:W1:Y:S01]  /*3480*/  @!P0 LDS R14, [R3] ;  /* 0x00000000030e8984 */ /* 0x000e620000000800 */
[----:B0-----:R-:W-:Y:S01]  /*3490*/  @!P0 FADD.FTZ R17, R17, R12 ;  /* 0x0000000c11118221 */ /* 0x001fe20000010000 */
[----:B-1----:R-:W-:-:S07]  /*34a0*/  @!P0 FADD.FTZ R23, R23, R14 ;  /* 0x0000000e17178221 */ /* 0x002fce0000010000 */
.L_x_28016:
[----:B------:R-:W-:Y:S01]  /*34b0*/  ISETP.GT.U32.AND P0, PT, R10, 0x1, PT ;  /* 0x000000010a00780c */ /* 0x000fe20003f04070 */
[C---:B------:R-:W-:Y:S01]  /*34c0*/  IMAD.SHL.U32 R12, R8.reuse, 0x2, RZ ;  /* 0x00000002080c7824 */ /* 0x040fe200078e00ff */
[----:B------:R-:W-:Y:S01]  /*34d0*/  SHF.R.S32.HI R3, RZ, 0x1f, R8 ;  /* 0x0000001fff037819 */ /* 0x000fe20000011408 */
[----:B-----5:R-:W-:Y:S01]  /*34e0*/  IMAD.SHL.U32 R2, R8, 0x4, RZ ;  /* 0x0000000408027824 */ /* 0x020fe200078e00ff */
[----:B------:R-:W-:Y:S01]  /*34f0*/  ULDC.64 UR10, c[0x0][0x248] ;  /* 0x00009200000a7ab9 */ /* 0x000fe20000000a00 */
[----:B------:R-:W-:Y:S01]  /*3500*/  ULDC.64 UR12, c[0x0][0x240] ;  /* 0x00009000000c7ab9 */ /* 0x000fe20000000a00 */
[----:B------:R-:W-:Y:S01]  /*3510*/  ULDC.64 UR4, c[0x0][0x230] ;  /* 0x00008c0000047ab9 */ /* 0x000fe20000000a00 */
[----:B------:R-:W-:Y:S01]  /*3520*/  IADD3 R14, P2, R12, UR10, RZ ;  /* 0x0000000a0c0e7c10 */ /* 0x000fe2000ff5e0ff */
[----:B------:R-:W-:Y:S01]  /*3530*/  ULDC.64 UR14, c[0x0][0x238] ;  /* 0x00008e00000e7ab9 */ /* 0x000fe20000000a00 */
[----:B------:R-:W-:Y:S02]  /*3540*/  SHF.L.U64.HI R5, R8, 0x1, R3 ;  /* 0x0000000108057819 */ /* 0x000fe40000010203 */
[----:B------:R-:W-:-:S02]  /*3550*/  IADD3 R12, P3, R12, UR12, RZ ;  /* 0x0000000c0c0c7c10 */ /* 0x000fc4000ff7e0ff */
[----:B------:R-:W-:Y:S02]  /*3560*/  SHF.L.U64.HI R3, R8, 0x2, R3 ;  /* 0x0000000208037819 */ /* 0x000fe40000010203 */
[C---:B------:R-:W-:Y:S02]  /*3570*/  IADD3 R4, P4, R2.reuse, UR4, RZ ;  /* 0x0000000402047c10 */ /* 0x040fe4000ff9e0ff */
[----:B------:R-:W-:Y:S02]  /*3580*/  IADD3 R2, P5, R2, UR14, RZ ;  /* 0x0000000e02027c10 */ /* 0x000fe4000ffbe0ff */
[C---:B------:R-:W-:Y:S02]  /*3590*/  IADD3.X R15, R5.reuse, UR11, RZ, P2, !PT ;  /* 0x0000000b050f7c10 */ /* 0x040fe400097fe4ff */
[----:B------:R-:W-:Y:S02]  /*35a0*/  IADD3.X R13, R5, UR13, RZ, P3, !PT ;  /* 0x0000000d050d7c10 */ /* 0x000fe40009ffe4ff */
[----:B------:R-:W-:-:S02]  /*35b0*/  IADD3.X R5, R3, UR5, RZ, P4, !PT ;  /* 0x0000000503057c10 */ /* 0x000fc4000a7fe4ff */
[----:B------:R-:W-:Y:S01]  /*35c0*/  IADD3.X R3, R3, UR15, RZ, P5, !PT ;  /* 0x0000000f03037c10 */ /* 0x000fe2000affe4ff */
[----:B------:R-:W-:Y:S06]  /*35d0*/  @P0 BRA `(.L_x_28017) ;  /* 0x00000000003c0947 */ /* 0x000fec0003800000 */
[----:B------:R-:W0:Y:S02]  /*35e0*/  S2UR UR4, SR_CTAID.Y ;  /* 0x00000000000479c3 */ /* 0x000e240000002600 */
[----:B0-----:R-:W-:-:S13]  /*35f0*/  LOP3.LUT P0, RZ, R11, UR4, RZ, 0xfc, !PT ;  /* 0x000000040bff7c12 */ /* 0x001fda000f80fcff */
[----:B------:R-:W-:Y:S05]  /*3600*/  @P0 EXIT ;  /* 0x000000000000094d */ /* 0x000fea0003800000 */
[----:B------:R-:W-:Y:S02]  /*3610*/  ISETP.NE.U32.AND P1, PT, RZ, UR12, PT ;  /* 0x0000000cff007c0c */ /* 0x000fe4000bf25070 */
[----:B------:R-:W-:Y:S02]  /*3620*/  ISETP.NE.U32.AND P0, PT, RZ, UR10, PT ;  /* 0x0000000aff007c0c */ /* 0x000fe4000bf05070 */
[----:B------:R-:W-:Y:S02]  /*3630*/  ISETP.NE.AND.EX P1, PT, RZ, UR13, PT, P1 ;  /* 0x0000000dff007c0c */ /* 0x000fe4000bf25310 */
[----:B------:R-:W-:-:S11]  /*3640*/  ISETP.NE.AND.EX P0, PT, RZ, UR11, PT, P0 ;  /* 0x0000000bff007c0c */ /* 0x000fd6000bf05300 */
[----:B------:R-:W-:Y:S02]  /*3650*/  @P1 FMUL.FTZ R7, R7, R23 ;  /* 0x0000001707071220 */ /* 0x000fe40000410000 */
[----:B------:R-:W-:-:S03]  /*3660*/  @P0 F2FP.BF16.F32.PACK_AB R0, RZ, R17 ;  /* 0x00000011ff00023e */ /* 0x000fc600000010ff */
[----:B------:R-:W-:Y:S02]  /*3670*/  @P1 F2FP.BF16.F32.PACK_AB R7, RZ, R7 ;  /* 0x00000007ff07123e */ /* 0x000fe400000010ff */
[----:B------:R-:W-:Y:S04]  /*3680*/  @P0 STG.E.U16 desc[UR8][R14.64], R0 ;  /* 0x000000000e000986 */ /* 0x000fe8000c101508 */
[----:B------:R-:W-:Y:S04]  /*3690*/  @P1 STG.E.U16 desc[UR8][R12.64], R7 ;  /* 0x000000070c001986 */ /* 0x000fe8000c101508 */
[----:B------:R-:W-:Y:S04]  /*36a0*/  STG.E desc[UR8][R4.64], R17 ;  /* 0x0000001104007986 */ /* 0x000fe8000c101908 */
[----:B------:R-:W-:Y:S01]  /*36b0*/  STG.E desc[UR8][R2.64], R23 ;  /* 0x0000001702007986 */ /* 0x000fe2000c101908 */
[----:B------:R-:W-:Y:S05]  /*36c0*/  EXIT ;  /* 0x000000000000794d */ /* 0x000fea0003800000 */
.L_x_28017:
[----:B------:R-:W0:Y:S01]  /*36d0*/  S2UR UR15, SR_CgaCtaId ;  /* 0x00000000000f79c3 */ /* 0x000e220000008800 */
[----:B------:R-:W-:Y:S01]  /*36e0*/  ISETP.NE.AND P2, PT, R11, RZ, PT ;  /* 0x000000ff0b00720c */ /* 0x000fe20003f45270 */
[----:B------:R-:W-:Y:S01]  /*36f0*/  UMOV UR14, 0x400 ;  /* 0x00000400000e7882 */ /* 0x000fe20000000000 */
[----:B------:R-:W-:Y:S01]  /*3700*/  ULDC UR6, c[0x0][0x264] ;  /* 0x0000990000067ab9 */ /* 0x000fe20000000800 */
[----:B------:R-:W-:Y:S01]  /*3710*/  BSSY B0, `(.L_x_28018) ;  /* 0x000000d000007945 */ /* 0x000fe20003800000 */
[----:B------:R-:W-:Y:S01]  /*3720*/  LOP3.LUT P0, RZ, R16, R11, RZ, 0xfc, !PT ;  /* 0x0000000b10ff7212 */ /* 0x000fe2000780fcff */
[----:B------:R-:W-:Y:S01]  /*3730*/  IMAD R16, R10, UR6, RZ ;  /* 0x000000060a107c24 */ /* 0x000fe2000f8e02ff */
[----:B0-----:R-:W-:-:S07]  /*3740*/  ULEA UR16, UR15, UR14, 0x18 ;  /* 0x0000000e0f107291 */ /* 0x001fce000f8ec03f */
[----:B------:R-:W-:Y:S05]  /*3750*/  @P2 BRA `(.L_x_28019) ;  /* 0x0000000000202947 */ /* 0x000fea0003800000 */
[----:B------:R-:W0:Y:S01]  /*3760*/  S2R R21, SR_CTAID.Y ;  /* 0x0000000000157919 */ /* 0x000e220000002600 */
[----:B------:R-:W1:Y:S01]  /*3770*/  LDC.64 R18, c[0x0][0x250] ;  /* 0x00009400ff127b82 */ /* 0x000e620000000a00 */
[----:B0-----:R-:W-:-:S04]  /*3780*/  IMAD R21, R21, UR6, R8 ;  /* 0x0000000615157c24 */ /* 0x001fc8000f8e0208 */
[----:B-1----:R-:W-:-:S03]  /*3790*/  IMAD.WIDE R18, R21, 0x4, R18 ;  /* 0x0000000415127825 */ /* 0x002fc600078e0212 */
[C---:B------:R-:W-:Y:S02]  /*37a0*/  LEA R20, P3, R16.reuse, R18, 0x2 ;  /* 0x0000001210147211 */ /* 0x040fe400078610ff */
[----:B------:R0:W-:Y:S02]  /*37b0*/  STG.E.STRONG.SYS desc[UR8][R18.64], R17 ;  /* 0x0000001112007986 */ /* 0x0001e4000c115908 */
[----:B------:R-:W-:-:S05]  /*37c0*/  LEA.HI.X R21, R16, R19, RZ, 0x2, P3 ;  /* 0x0000001310157211 */ /* 0x000fca00018f14ff */
[----:B------:R0:W-:Y:S04]  /*37d0*/  STG.E.STRONG.SYS desc[UR8][R20.64], R23 ;  /* 0x0000001714007986 */ /* 0x0001e8000c115908 */
.L_x_28019:
[----:B------:R-:W-:Y:S05]  /*37e0*/  BSYNC B0 ;  /* 0x0000000000007941 */ /* 0x000fea0003800000 */
.L_x_28018:
        /* <DEDUP_REMOVED lines=24> */
[----:B0-----:R-:W-:-:S05]  /*3970*/  IMAD.IADD R17, R17, 0x1, R24 ;  /* 0x0000000111117824 */ /* 0x001fca00078e0218 */
[----:B------:R-:W-:-:S04]  /*3980*/  ISETP.NE.AND P0, PT, R17, R20, PT ;  /* 0x000000141100720c */ /* 0x000fc80003f05270 */
[----:B------:R-:W-:-:S05]  /*3990*/  SEL R17, RZ, 0x1, P0 ;  /* 0x00000001ff117807 */ /* 0x000fca0000000000 */
[----:B------:R1:W-:Y:S04]  /*39a0*/  STS.U8 [UR4+0x1000], R17 ;  /* 0x00100011ff007988 */ /* 0x0003e80008000004 */
.L_x_28021:
[----:B------:R-:W-:Y:S05]  /*39b0*/  BSYNC B0 ;  /* 0x0000000000007941 */ /* 0x000fea0003800000 */
.L_x_28020:
[----:B------:R-:W-:Y:S06]  /*39c0*/  BAR.SYNC.DEFER_BLOCKING 0x0 ;  /* 0x0000000000007b1d */ /* 0x000fec0000010000 */
[----:B01----:R-:W0:Y:S02]  /*39d0*/  LDS.U8 R17, [UR16+0x1000] ;  /* 0x00100010ff117984 */ /* 0x003e240008000000 */
[----:B0-----:R-:W-:-:S13]  /*39e0*/  ISETP.NE.AND P0, PT, R17, RZ, PT ;  /* 0x000000ff1100720c */ /* 0x001fda0003f05270 */
[----:B------:R-:W-:Y:S05]  /*39f0*/  @!P0 EXIT ;  /* 0x000000000000894d */ /* 0x000fea0003800000 */
[----:B------:R-:W-:Y:S01]  /*3a00*/  ISETP.GE.U32.AND P0, PT, R11, R10, PT ;  /* 0x0000000a0b00720c */ /* 0x000fe20003f06070 */
[----:B------:R-:W-:Y:S01]  /*3a10*/  BSSY B0, `(.L_x_28022) ;  /* 0x0000013000007945 */ /* 0x000fe20003800000 */
[----:B------:R-:W-:Y:S01]  /*3a20*/  HFMA2.MMA R17, -RZ, RZ, 0, 0 ;  /* 0x00000000ff117435 */ /* 0x000fe200000001ff */
[----:B------:R-:W-:-:S10]  /*3a30*/  IMAD.MOV.U32 R18, RZ, RZ, RZ ;  /* 0x000000ffff127224 */ /* 0x000fd400078e00ff */
[----:B------:R-:W-:Y:S05]  /*3a40*/  @P0 BRA `(.L_x_28023) ;  /* 0x00000000003c0947 */ /* 0x000fea0003800000 */
[----:B------:R-:W-:Y:S01]  /*3a50*/  IMAD.MOV.U32 R17, RZ, RZ, RZ ;  /* 0x000000ffff117224 */ /* 0x000fe200078e00ff */
[----:B------:R-:W-:Y:S01]  /*3a60*/  MOV R18, RZ ;  /* 0x000000ff00127202 */ /* 0x000fe20000000f00 */
[----:B------:R-:W-:-:S07]  /*3a70*/  IMAD.MOV.U32 R19, RZ, RZ, R11 ;  /* 0x000000ffff137224 */ /* 0x000fce00078e000b */
.L_x_28024:
[----:B------:R-:W0:Y:S01]  /*3a80*/  LDC.64 R20, c[0x0][0x250] ;  /* 0x00009400ff147b82 */ /* 0x000e220000000a00 */
[----:B------:R-:W-:-:S04]  /*3a90*/  IMAD R23, R19, UR6, R8 ;  /* 0x0000000613177c24 */ /* 0x000fc8000f8e0208 */
[----:B0-----:R-:W-:-:S03]  /*3aa0*/  IMAD.WIDE R20, R23, 0x4, R20 ;  /* 0x0000000417147825 */ /* 0x001fc600078e0214 */
[----:B------:R-:W-:-:S03]  /*3ab0*/  LEA R22, P0, R16, R20, 0x2 ;  /* 0x0000001410167211 */ /* 0x000fc600078010ff */
[----:B------:R-:W2:Y:S01]  /*3ac0*/  LDG.E.STRONG.SYS R20, desc[UR8][R20.64] ;  /* 0x0000000814147981 */ /* 0x000ea2000c1f5900 */
[----:B------:R-:W-:-:S06]  /*3ad0*/  LEA.HI.X R23, R16, R21, RZ, 0x2, P0 ;  /* 0x0000001510177211 */ /* 0x000fcc00000f14ff */
[----:B------:R-:W3:Y:S01]  /*3ae0*/  LDG.E.STRONG.SYS R23, desc[UR8][R22.64] ;  /* 0x0000000816177981 */ /* 0x000ee2000c1f5900 */
[----:B------:R-:W-:-:S05]  /*3af0*/  IMAD.IADD R19, R9, 0x1, R19 ;  /* 0x0000000109137824 */ /* 0x000fca00078e0213 */
[----:B------:R-:W-:Y:S01]  /*3b00*/  ISETP.GE.U32.AND P0, PT, R19, R10, PT ;  /* 0x0000000a1300720c */ /* 0x000fe20003f06070 */
[----:B--2---:R-:W-:Y:S01]  /*3b10*/  FADD.FTZ R17, R20, R17 ;  /* 0x0000001114117221 */ /* 0x004fe20000010000 */
[----:B---3--:R-:W-:-:S11]  /*3b20*/  FADD.FTZ R18, R23, R18 ;  /* 0x0000001217127221 */ /* 0x008fd60000010000 */
[----:B------:R-:W-:Y:S05]  /*3b30*/  @!P0 BRA `(.L_x_28024) ;  /* 0xfffffffc00d08947 */ /* 0x000fea000383ffff */
.L_x_28023:
[----:B------:R-:W-:Y:S05]  /*3b40*/  BSYNC B0 ;  /* 0x0000000000007941 */ /* 0x000fea0003800000 */
.L_x_28022:
[----:B------:R-:W-:Y:S05]  /*3b50*/  @!P1 BRA `(.L_x_28025) ;  /* 0x0000002000c09947 */ /* 0x000fea0003800000 */
[----:B------:R-:W-:Y:S01]  /*3b60*/  IMAD.IADD R8, R0, 0x1, R11 ;  /* 0x0000000100087824 */ /* 0x000fe200078e020b */
[----:B------:R-:W-:-:S04]  /*3b70*/  UIADD3 UR4, UR14, 0x800, URZ ;  /* 0x000008000e047890 */ /* 0x000fc8000fffe03f */
[----:B------:R-:W-:Y:S01]  /*3b80*/  ISETP.GE.U32.AND P0, PT, R8, R9, PT ;  /* 0x000000090800720c */ /* 0x000fe20003f06070 */
[----:B------:R-:W-:Y:S01]  /*3b90*/  ULEA UR4, UR15, UR4, 0x18 ;  /* 0x000000040f047291 */ /* 0x000fe2000f8ec03f */
[----:B------:R-:W-:Y:S02]  /*3ba0*/  LOP3.LUT R8, R9, 0xfffffffe, RZ, 0xc0, !PT ;  /* 0xfffffffe09087812 */ /* 0x000fe400078ec0ff */
[C---:B------:R-:W-:Y:S02]  /*3bb0*/  ISETP.GE.U32.OR P0, PT, R11.reuse, R0, P0 ;  /* 0x000000000b00720c */ /* 0x040fe40000706470 */
[----:B------:R-:W-:Y:S02]  /*3bc0*/  ISETP.GE.U32.AND P1, PT, R11, R8, PT ;  /* 0x000000080b00720c */ /* 0x000fe40003f26070 */
[----:B------:R-:W-:-:S09]  /*3bd0*/  LEA R19, R6, UR4, 0x2 ;  /* 0x0000000406137c11 */ /* 0x000fd2000f8e10ff */
[----:B------:R-:W-:Y:S01]  /*3be0*/  @!P0 IMAD R8, R0, UR7, RZ ;  /* 0x0000000700088c24 */ /* 0x000fe2000f8e02ff */
[----:B------:R-:W-:-:S03]  /*3bf0*/  LEA R0, R6, UR16, 0x2 ;  /* 0x0000001006007c11 */ /* 0x000fc6000f8e10ff */
[C---:B------:R-:W-:Y:S01]  /*3c00*/  @!P0 IMAD R21, R8.reuse, 0x4, R19 ;  /* 0x0000000408158824 */ /* 0x040fe200078e0213 */
[----:B------:R-:W-:Y:S01]  /*3c10*/  @!P0 LEA R6, R8, R0, 0x2 ;  /* 0x0000000008068211 */ /* 0x000fe200078e10ff */
[----:B------:R-:W-:Y:S01]  /*3c20*/  @!P1 STS [R0], R17 ;  /* 0x0000001100009388 */ /* 0x000fe20000000800 */
[----:B------:R-:W-:-:S03]  /*3c30*/  SHF.R.U32.HI R8, RZ, 0x2, R9 ;  /* 0x00000002ff087819 */ /* 0x000fc60000011609 */
        /* <DEDUP_REMOVED lines=13> */
[----:B------:R-:W-:Y:S02]  /*3d10*/  @!P0 IMAD R8, R8, UR7, RZ ;  /* 0x0000000708088c24 */ /* 0x000fe4000f8e02ff */
[----:B------:R-:W-:Y:S02]  /*3d20*/  @!P1 STS [R0], R17 ;  /* 0x0000001100009388 */ /* 0x000fe40000000800 */
[C---:B------:R-:W-:Y:S02]  /*3d30*/  @!P0 IMAD R6, R8.reuse, 0x4, R0 ;  /* 0x0000000408068824 */ /* 0x040fe400078e0200 */
[----:B------:R-:W-:Y:S01]  /*3d40*/  @!P1 STS [R19], R18 ;  /* 0x0000001213009388 */ /* 0x000fe20000000800 */
[----:B------:R-:W-:Y:S01]  /*3d50*/  @!P0 IMAD R21, R8, 0x4, R19 ;  /* 0x0000000408158824 */ /* 0x000fe200078e0213 */
[----:B------:R-:W-:Y:S01]  /*3d60*/  SHF.R.U32.HI R8, RZ, 0x3, R9 ;  /* 0x00000003ff087819 */ /* 0x000fe20000011609 */
[----:B------:R-:W-:Y:S03]  /*3d70*/  BAR.SYNC.DEFER_BLOCKING 0x0 ;  /* 0x0000000000007b1d */ /* 0x000fe60000010000 */
[----:B------:R-:W-:-:S03]  /*3d80*/  ISETP.NE.AND P1, PT, R8, RZ, PT ;  /* 0x000000ff0800720c */ /* 0x000fc60003f25270 */
[----:B------:R-:W0:Y:S04]  /*3d90*/  @!P0 LDS R6, [R6] ;  /* 0x0000000006068984 */ /* 0x000e280000000800 */
[----:B------:R-:W1:Y:S01]  /*3da0*/  @!P0 LDS R21, [R21] ;  /* 0x0000000015158984 */ /* 0x000e620000000800 */
[----:B0-----:R-:W-:Y:S01]  /*3db0*/  @!P0 FADD.FTZ R17, R17, R6 ;  /* 0x0000000611118221 */ /* 0x001fe20000010000 */
[----:B-1----:R-:W-:-:S04]  /*3dc0*/  @!P0 FADD.FTZ R18, R18, R21 ;  /* 0x0000001512128221 */ /* 0x002fc80000010000 */
[----:B------:R-:W-:Y:S05]  /*3dd0*/  @!P1 BRA `(.L_x_28025) ;  /* 0x0000002000209947 */ /* 0x000fea0003800000 */
[----:B------:R-:W-:-:S04]  /*3de0*/  IADD3 R6, R8, R11, RZ ;  /* 0x0000000b08067210 */ /* 0x000fc80007ffe0ff */
[----:B------:R-:W-:Y:S01]  /*3df0*/  ISETP.GE.U32.AND P0, PT, R6, R9, PT ;  /* 0x000000090600720c */ /* 0x000fe20003f06070 */
[----:B------:R-:W-:-:S03]  /*3e00*/  IMAD.SHL.U32 R6, R8, 0x2, RZ ;  /* 0x0000000208067824 */ /* 0x000fc600078e00ff */
[C---:B------:R-:W-:Y:S02]  /*3e10*/  ISETP.GE.U32.OR P0, PT, R11.reuse, R8, P0 ;  /* 0x000000080b00720c */ /* 0x040fe40000706470 */
[----:B------:R-:W-:-:S11]  /*3e20*/  ISETP.GE.U32.AND P1, PT, R11, R6, PT ;  /* 0x000000060b00720c */ /* 0x000fd60003f26070 */
[----:B------:R-:W-:Y:S02]  /*3e30*/  @!P0 IMAD R8, R8, UR7, RZ ;  /* 0x0000000708088c24 */ /* 0x000fe4000f8e02ff */
[----:B------:R-:W-:Y:S02]  /*3e40*/  @!P1 STS [R0], R17 ;  /* 0x0000001100009388 */ /* 0x000fe40000000800 */
[C---:B------:R-:W-:Y:S01]  /*3e50*/  @!P0 IMAD R6, R8.reuse, 0x4, R0 ;  /* 0x0000000408068824 */ /* 0x040fe200078e0200 */
[----:B------:R-:W-:Y:S01]  /*3e60*/  @!P0 LEA R21, R8, R19, 0x2 ;  /* 0x0000001308158211 */ /* 0x000fe200078e10ff */
[----:B------:R-:W-:Y:S01]  /*3e70*/  @!P1 STS [R19], R18 ;  /* 0x0000001213009388 */ /* 0x000fe20000000800 */
        /* <DEDUP_REMOVED lines=8> */
[----:B------:R-:W-:-:S05]  /*3f00*/  IMAD.IADD R6, R8, 0x1, R11 ;  /* 0x0000000108067824 */ /* 0x000fca00078e020b */
        /* <DEDUP_REMOVED lines=486> */
[----:B------:R-:W-:-:S04]  /*5d70*/  ISETP.GE.U32.AND P0, PT, R6, R9, PT ;  /* 0x000000090600720c */ /* 0x000fc80003f06070 */
[----:B------:R-:W-:Y:S02]  /*5d80*/  ISETP.GE.U32.OR P0, PT, R11, R8, P0 ;  /* 0x000000080b00720c */ /* 0x000fe40000706470 */
[----:B------:R-:W-:-:S04]  /*5d90*/  SHF.L.U32 R8, R8, 0x1, RZ ;  /* 0x0000000108087819 */ /* 0x000fc800000006ff */
        /* <DEDUP_REMOVED lines=12> */
.L_x_28025:
        /* <DEDUP_REMOVED lines=13> */
.L_x_28026:
        /* <DEDUP_REMOVED lines=13> */
.L_x_28498:


//--------------------- .text._ZN2at6native47batch_norm_backward_reduce_channels_last_kernelILi4EN3c104HalfEfS3_EEvPKT0_S6_PKT1_S9_PS7_SA_PT2_SC_PVS7_Piii --------------------------
	.section	.text._ZN2at6native47batch_norm_backward_reduce_channels_last_kernelILi4EN3c104HalfEfS3_EEvPKT0_S6_PKT1_S9_PS7_SA_PT2_SC_PVS7_Piii,"ax",@progbits
	.align	128
        .global         _ZN2at6native47batch_norm_backward_reduce_channels_last_kernelILi4EN3c104HalfEfS3_EEvPKT0_S6_PKT1_S9_PS7_SA_PT2_SC_PVS7_Piii
        .type           _ZN2at6native47batch_norm_backward_reduce_channels_last_kernelILi4EN3c104HalfEfS3_EEvPKT0_S6_PKT1_S9_PS7_SA_PT2_SC_PVS7_Piii,@function
        .size           _ZN2at6native47batch_norm_backward_reduce_channels_last_kernelILi4EN3c104HalfEfS3_EEvPKT0_S6_PKT1_S9_PS7_SA_PT2_SC_PVS7_Piii,(.L_x_28499 - _ZN2at6native47batch_norm_backward_reduce_channels_last_kernelILi4EN3c104HalfEfS3_EEvPKT0_S6_PKT1_S9_PS7_SA_PT2_SC_PVS7_Piii)
        .other          _ZN2at6native47batch_norm_backward_reduce_channels_last_kernelILi4EN3c104HalfEfS3_EEvPKT0_S6_PKT1_S9_PS7_SA_PT2_SC_PVS7_Piii,@"STO_CUDA_ENTRY STV_DEFAULT"
_ZN2at6native47batch_norm_backward_reduce_channels_last_kernelILi4EN3c104HalfEfS3_EEvPKT0_S6_PKT1_S9_PS7_SA_PT2_SC_PVS7_Piii:
.text._ZN2at6native47batch_norm_backward_reduce_channels_last_kernelILi4EN3c104HalfEfS3_EEvPKT0_S6_PKT1_S9_PS7_SA_PT2_SC_PVS7_Piii:
        /* <DEDUP_REMOVED lines=24> */
[----:B------:R-:W-:Y:S01]  /*0180*/  CS2R R24, SRZ ;  /* 0x0000000000187805 */ /* 0x000fe2000001ff00 */
[----:B------:R-:W-:Y:S01]  /*0190*/  IMAD.MOV.U32 R28, RZ, RZ, RZ ;  /* 0x000000ffff1c7224 */ /* 0x000fe200078e00ff */
[----:B------:R-:W-:Y:S01]  /*01a0*/  CS2R R22, SRZ ;  /* 0x0000000000167805 */ /* 0x000fe2000001ff00 */
        /* <DEDUP_REMOVED lines=14> */
[----:B------:R-:W-:Y:S01]  /*0290*/  IMAD R2, R5, R4, R2 ;  /* 0x0000000405027224 */ /* 0x000fe200078e0202 */
[----:B------:R-:W-:-:S04]  /*02a0*/  MOV R4, RZ ;  /* 0x000000ff00047202 */ /* 0x000fc80000000f00 */
        /* <DEDUP_REMOVED lines=25> */
[----:B------:R-:W-:Y:S01]  /*0440*/  CS2R R24, SRZ ;  /* 0x0000000000187805 */ /* 0x000fe2000001ff00 */
[----:B------:R-:W-:Y:S01]  /*0450*/  IMAD.MOV.U32 R28, RZ, RZ, RZ ;  /* 0x000000ffff1c7224 */ /* 0x000fe200078e00ff */
[----:B------:R-:W-:Y:S02]  /*0460*/  CS2R R4, SRZ ;  /* 0x0000000000047805 */ /* 0x000fe4000001ff00 */
[----:B------:R-:W-:Y:S02]  /*0470*/  CS2R R22, SRZ ;  /* 0x0000000000167805 */ /* 0x000fe4000001ff00 */
[----:B------:R-:W-:-:S04]  /*0480*/  LOP3.LUT R12, R3, 0x1, RZ, 0xc0, !PT ;  /* 0x00000001030c7812 */ /* 0x000fc800078ec0ff */
[----:B------:R-:W-:Y:S01]  /*0490*/  IADD3 R12, R3, -R12, RZ ;  /* 0x8000000c030c7210 */ /* 0x000fe20007ffe0ff */
[----:B------:R-:W-:-:S07]  /*04a0*/  IMAD.MOV.U32 R3, RZ, RZ, RZ ;  /* 0x000000ffff037224 */ /* 0x000fce00078e00ff */
.L_x_28029:
        /* <DEDUP_REMOVED lines=12> */
[----:B-1----:R-:W-:-:S05]  /*0570*/  @!P5 IMAD.WIDE R32, R31, 0x2, R18 ;  /* 0x000000021f20d825 */ /* 0x002fca00078e0212 */
[----:B------:R-:W4:Y:S02]  /*0580*/  @!P5 LDG.E.U16.CONSTANT R30, desc[UR8][R32.64] ;  /* 0x00000008201ed981 */ /* 0x000f24000c1e9500 */
        /* <DEDUP_REMOVED lines=13> */
[----:B--2---:R-:W-:Y:S01]  /*0660*/  IMAD R27, R6, 0x3, R13 ;  /* 0x00000003061b7824 */ /* 0x004fe200078e020d */
[----:B------:R-:W-:-:S03]  /*0670*/  ISETP.GE.AND P3, PT, R13, R34, PT ;  /* 0x000000220d00720c */ /* 0x000fc60003f66270 */
[C---:B------:R-:W-:Y:S01]  /*0680*/  IMAD.IADD R13, R6.reuse, 0x1, R27 ;  /* 0x00000001060d7824 */ /* 0x040fe200078e021b */
[----:B------:R-:W-:Y:S01]  /*0690*/  HFMA2.MMA R35, -RZ, RZ, 0, 0 ;  /* 0x00000000ff237435 */ /* 0x000fe200000001ff */
[----:B------:R-:W-:Y:S02]  /*06a0*/  IMAD.MOV.U32 R37, RZ, RZ, RZ ;  /* 0x000000ffff257224 */ /* 0x000fe400078e00ff */
[----:B0-----:R-:W-:Y:S01]  /*06b0*/  IMAD.IADD R15, R6, 0x1, R13 ;  /* 0x00000001060f7824 */ /* 0x001fe200078e020d */
[----:B------:R-:W-:-:S04]  /*06c0*/  ISETP.GE.AND P4, PT, R27, R34, PT ;  /* 0x000000221b00720c */ /* 0x000fc80003f86270 */
[----:B------:R-:W-:Y:S01]  /*06d0*/  ISETP.GE.AND P6, PT, R15, R34, PT ;  /* 0x000000220f00720c */ /* 0x000fe20003fc6270 */
[----:B------:R-:W-:Y:S01]  /*06e0*/  IMAD.IADD R15, R6, 0x1, R15 ;  /* 0x00000001060f7824 */ /* 0x000fe200078e020f */
[----:B-1----:R-:W-:Y:S01]  /*06f0*/  MOV R21, RZ ;  /* 0x000000ff00157202 */ /* 0x002fe20000000f00 */
[----:B------:R-:W-:Y:S01]  /*0700*/  IMAD.MOV.U32 R32, RZ, RZ, RZ ;  /* 0x000000ffff207224 */ /* 0x000fe200078e00ff */
[----:B------:R-:W-:Y:S01]  /*0710*/  HFMA2.MMA R17, -RZ, RZ, 0, 0 ;  /* 0x00000000ff117435 */ /* 0x000fe200000001ff */
[----:B------:R-:W-:Y:S02]  /*0720*/  IMAD.IADD R29, R29, 0x1, R0 ;  /* 0x000000011d1d7824 */ /* 0x000fe400078e0200 */
[----:B------:R-:W-:-:S05]  /*0730*/  @!P5 HADD2.F32 R37, -RZ, R30.H0_H0 ;  /* 0x2000001eff25d230 */ /* 0x000fca0000004100 */
[----:B-----5:R-:W-:Y:S02]  /*0740*/  FADD.FTZ R18, -R2, R37 ;  /* 0x0000002502127221 */ /* 0x020fe40000010100 */
[----:B------:R-:W0:Y:S01]  /*0750*/  @!P6 LDC.64 R36, c[0x0][0x210] ;  /* 0x00008400ff24eb82 */ /* 0x000e220000000a00 */
[----:B------:R-:W-:Y:S01]  /*0760*/  @!P5 HADD2.F32 R35, -RZ, R26.H0_H0 ;  /* 0x2000001aff23d230 */ /* 0x000fe20000004100 */
[----:B------:R-:W-:-:S04]  /*0770*/  ISETP.GE.AND P5, PT, R15, R34, PT ;  /* 0x000000220f00720c */ /* 0x000fc80003fa6270 */
[----:B------:R-:W-:Y:S02]  /*0780*/  FFMA.FTZ R15, R18, R35, R25 ;  /* 0x00000023120f7223 */ /* 0x000fe40000010019 */
[----:B------:R-:W1:Y:S01]  /*0790*/  @!P3 LDC.64 R26, c[0x0][0x210] ;  /* 0x00008400ff1abb82 */ /* 0x000e620000000a00 */
[----:B------:R-:W-:Y:S02]  /*07a0*/  IMAD.MOV.U32 R25, RZ, RZ, RZ ;  /* 0x000000ffff197224 */ /* 0x000fe400078e00ff */
[----:B---3--:R-:W-:Y:S02]  /*07b0*/  @!P1 HADD2.F32 R32, -RZ, R16.H0_H0 ;  /* 0x20000010ff209230 */ /* 0x008fe40000004100 */
[----:B----4-:R-:W-:Y:S01]  /*07c0*/  @!P1 HADD2.F32 R21, -RZ, R31.H0_H0 ;  /* 0x2000001fff159230 */ /* 0x010fe20000004100 */
[----:B------:R-:W-:Y:S02]  /*07d0*/  ISETP.GE.AND P1, PT, R13, R34, PT ;  /* 0x000000220d00720c */ /* 0x000fe40003f26270 */
[----:B------:R-:W2:Y:S01]  /*07e0*/  @!P3 LDC.64 R18, c[0x0][0x218] ;  /* 0x00008600ff12bb82 */ /* 0x000ea20000000a00 */
[----:B------:R-:W-:-:S02]  /*07f0*/  @!P2 HADD2.F32 R25, -RZ, R20.H0_H0 ;  /* 0x20000014ff19a230 */ /* 0x000fc40000004100 */
[----:B------:R-:W-:Y:S01]  /*0800*/  FADD.FTZ R16, -R2, R21 ;  /* 0x0000001502107221 */ /* 0x000fe20000010100 */
[----:B------:R-:W-:-:S04]  /*0810*/  @!P2 HADD2.F32 R17, -RZ, R33.H0_H0 ;  /* 0x20000021ff11a230 */ /* 0x000fc80000004100 */
[----:B------:R-:W3:Y:S01]  /*0820*/  @!P4 LDC.64 R20, c[0x0][0x210] ;  /* 0x00008400ff14cb82 */ /* 0x000ee20000000a00 */
[----:B------:R-:W-:Y:S01]  /*0830*/  FADD.FTZ R25, -R2, R25 ;  /* 0x0000001902197221 */ /* 0x000fe20000010100 */
[----:B------:R-:W-:-:S06]  /*0840*/  FFMA.FTZ R16, R16, R32, R23 ;  /* 0x0000002010107223 */ /* 0x000fcc0000010017 */
[----:B------:R-:W4:Y:S01]  /*0850*/  @!P4 LDC.64 R30, c[0x0][0x218] ;  /* 0x00008600ff1ecb82 */ /* 0x000f220000000a00 */
[----:B------:R-:W-:-:S07]  /*0860*/  FFMA.FTZ R25, R25, R17, R22 ;  /* 0x0000001119197223 */ /* 0x000fce0000010016 */
[----:B------:R-:W0:Y:S01]  /*0870*/  @!P1 LDC.64 R22, c[0x0][0x210] ;  /* 0x00008400ff169b82 */ /* 0x000e220000000a00 */
[----:B-1----:R-:W-:-:S04]  /*0880*/  @!P3 IMAD.WIDE R26, R29, 0x2, R26 ;  /* 0x000000021d1ab825 */ /* 0x002fc800078e021a */
[----:B--2---:R-:W-:-:S04]  /*0890*/  @!P3 IMAD.WIDE R18, R29, 0x2, R18 ;  /* 0x000000021d12b825 */ /* 0x004fc800078e0212 */
[----:B------:R-:W-:Y:S01]  /*08a0*/  FADD.FTZ R24, R32, R24 ;  /* 0x0000001820187221 */ /* 0x000fe20000010000 */
[----:B------:R-:W2:Y:S01]  /*08b0*/  @!P3 LDG.E.U16.CONSTANT R26, desc[UR8][R26.64] ;  /* 0x000000081a1ab981 */ /* 0x000ea2000c1e9500 */
[----:B------:R-:W1:Y:S01]  /*08c0*/  @!P1 LDC.64 R32, c[0x0][0x218] ;  /* 0x00008600ff209b82 */ /* 0x000e620000000a00 */
[----:B------:R-:W-:-:S04]  /*08d0*/  IMAD R29, R0, 0x3, R29 ;  /* 0x00000003001d7824 */ /* 0x000fc800078e021d */
[----:B---3--:R-:W-:-:S04]  /*08e0*/  @!P4 IMAD.WIDE R20, R29, 0x2, R20 ;  /* 0x000000021d14c825 */ /* 0x008fc800078e0214 */
[C---:B----4-:R-:W-:Y:S01]  /*08f0*/  @!P4 IMAD.WIDE R30, R29.reuse, 0x2, R30 ;  /* 0x000000021d1ec825 */ /* 0x050fe200078e021e */
[----:B------:R3:W4:Y:S03]  /*0900*/  @!P3 LDG.E.U16.CONSTANT R27, desc[UR8][R18.64] ;  /* 0x00000008121bb981 */ /* 0x000726000c1e9500 */
[----:B------:R-:W-:Y:S02]  /*0910*/  IMAD.IADD R29, R29, 0x1, R0 ;  /* 0x000000011d1d7824 */ /* 0x000fe400078e0200 */
[----:B------:R-:W-:Y:S01]  /*0920*/  FADD.FTZ R14, R35, R28 ;  /* 0x0000001c230e7221 */ /* 0x000fe20000010000 */
[----:B------:R-:W4:Y:S01]  /*0930*/  @!P4 LDG.E.U16.CONSTANT R30, desc[UR8][R30.64] ;  /* 0x000000081e1ec981 */ /* 0x000f22000c1e9500 */
[----:B0-----:R-:W-:-:S03]  /*0940*/  @!P1 IMAD.WIDE R22, R29, 0x2, R22 ;  /* 0x000000021d169825 */ /* 0x001fc600078e0216 */
[----:B------:R0:W4:Y:S01]  /*0950*/  @!P4 LDG.E.U16.CONSTANT R28, desc[UR8][R20.64] ;  /* 0x00000008141cc981 */ /* 0x000122000c1e9500 */
[----:B---3--:R-:W3:Y:S03]  /*0960*/  @!P6 LDC.64 R18, c[0x0][0x218] ;  /* 0x00008600ff12eb82 */ /* 0x008ee60000000a00 */
[----:B------:R1:W4:Y:S05]  /*0970*/  @!P1 LDG.E.U16.CONSTANT R31, desc[UR8][R22.64] ;  /* 0x00000008161f9981 */ /* 0x00032a000c1e9500 */
[----:B0-----:R-:W0:Y:S08]  /*0980*/  @!P5 LDC.64 R20, c[0x0][0x210] ;  /* 0x00008400ff14db82 */ /* 0x001e300000000a00 */
[----:B-1----:R-:W1:Y:S01]  /*0990*/  @!P5 LDC.64 R22, c[0x0][0x218] ;  /* 0x00008600ff16db82 */ /* 0x002e620000000a00 */
[C---:B------:R-:W-:Y:S01]  /*09a0*/  IADD3 R35, R29.reuse, R0, RZ ;  /* 0x000000001d237210 */ /* 0x040fe20007ffe0ff */
[----:B------:R-:W-:-:S04]  /*09b0*/  @!P1 IMAD.WIDE R32, R29, 0x2, R32 ;  /* 0x000000021d209825 */ /* 0x000fc800078e0220 */
[C---:B------:R-:W-:Y:S02]  /*09c0*/  @!P6 IMAD.WIDE R36, R35.reuse, 0x2, R36 ;  /* 0x000000022324e825 */ /* 0x040fe400078e0224 */
[----:B------:R-:W4:Y:S02]  /*09d0*/  @!P1 LDG.E.U16.CONSTANT R32, desc[UR8][R32.64] ;  /* 0x0000000820209981 */ /* 0x000f24000c1e9500 */
[----:B---3--:R-:W-:-:S04]  /*09e0*/  @!P6 IMAD.WIDE R18, R35, 0x2, R18 ;  /* 0x000000022312e825 */ /* 0x008fc800078e0212 */
[----:B------:R-:W-:Y:S02]  /*09f0*/  @!P5 IMAD.IADD R35, R35, 0x1, R0 ;  /* 0x000000012323d824 */ /* 0x000fe400078e0200 */
[----:B------:R-:W3:Y:S02]  /*0a00*/  @!P6 LDG.E.U16.CONSTANT R18, desc[UR8][R18.64] ;  /* 0x000000081212e981 */ /* 0x000ee4000c1e9500 */
[C---:B0-----:R-:W-:Y:S02]  /*0a10*/  @!P5 IMAD.WIDE R20, R35.reuse, 0x2, R20 ;  /* 0x000000022314d825 */ /* 0x041fe400078e0214 */
[----:B------:R-:W3:Y:S02]  /*0a20*/  @!P6 LDG.E.U16.CONSTANT R33, desc[UR8][R36.64] ;  /* 0x000000082421e981 */ /* 0x000ee4000c1e9500 */
[----:B-1----:R-:W-:Y:S02]  /*0a30*/  @!P5 IMAD.WIDE R22, R35, 0x2, R22 ;  /* 0x000000022316d825 */ /* 0x002fe400078e0216 */
[----:B------:R0:W3:Y:S04]  /*0a40*/  @!P5 LDG.E.U16.CONSTANT R20, desc[UR8][R20.64] ;  /* 0x000000081414d981 */ /* 0x0000e8000c1e9500 */
[----:B------:R1:W3:Y:S01]  /*0a50*/  @!P5 LDG.E.U16.CONSTANT R23, desc[UR8][R22.64] ;  /* 0x000000081617d981 */ /* 0x0002e2000c1e9500 */
[----:B------:R-:W-:Y:S01]  /*0a60*/  FADD.FTZ R4, R17, R4 ;  /* 0x0000000411047221 */ /* 0x000fe20000010000 */
[----:B------:R-:W-:Y:S01]  /*0a70*/  IMAD.MOV.U32 R17, RZ, RZ, RZ ;  /* 0x000000ffff117224 */ /* 0x000fe200078e00ff */
[----:B------:R-:W-:Y:S01]  /*0a80*/  IADD3 R12, R12, -0x2, RZ ;  /* 0xfffffffe0c0c7810 */ /* 0x000fe20007ffe0ff */
[----:B0-----:R-:W-:Y:S01]  /*0a90*/  HFMA2.MMA R21, -RZ, RZ, 0, 0 ;  /* 0x00000000ff157435 */ /* 0x001fe200000001ff */
[----:B------:R-:W-:-:S02]  /*0aa0*/  IMAD.MOV.U32 R19, RZ, RZ, RZ ;  /* 0x000000ffff137224 */ /* 0x000fc400078e00ff */
[----:B------:R-:W-:Y:S02]  /*0ab0*/  IMAD R29, R0, 0x3, R29 ;  /* 0x00000003001d7824 */ /* 0x000fe400078e021d */
[----:B--2---:R-:W-:-:S05]  /*0ac0*/  @!P3 HADD2.F32 R17, -RZ, R26.H0_H0 ;  /* 0x2000001aff11b230 */ /* 0x004fca0000004100 */
[----:B------:R-:W-:Y:S01]  /*0ad0*/  FADD.FTZ R36, -R2, R17 ;  /* 0x0000001102247221 */ /* 0x000fe20000010100 */
[----:B------:R-:W-:Y:S01]  /*0ae0*/  IMAD.MOV.U32 R17, RZ, RZ, RZ ;  /* 0x000000ffff117224 */ /* 0x000fe200078e00ff */
[----:B------:R-:W-:Y:S01]  /*0af0*/  MOV R26, RZ ;  /* 0x000000ff001a7202 */ /* 0x000fe20000000f00 */
[----:B----4-:R-:W-:Y:S02]  /*0b00*/  @!P3 HADD2.F32 R26, -RZ, R27.H0_H0 ;  /* 0x2000001bff1ab230 */ /* 0x010fe40000004100 */
[----:B------:R-:W-:Y:S02]  /*0b10*/  @!P4 HADD2.F32 R19, -RZ, R30.H0_H0 ;  /* 0x2000001eff13c230 */ /* 0x000fe40000004100 */
[----:B------:R-:W-:Y:S02]  /*0b20*/  @!P4 HADD2.F32 R17, -RZ, R28.H0_H0 ;  /* 0x2000001cff11c230 */ /* 0x000fe40000004100 */
[----:B------:R-:W-:-:S03]  /*0b30*/  IMAD.MOV.U32 R28, RZ, RZ, RZ ;  /* 0x000000ffff1c7224 */ /* 0x000fc600078e00ff */
[----:B-1----:R-:W-:Y:S01]  /*0b40*/  FADD.FTZ R22, -R2, R17 ;  /* 0x0000001102167221 */ /* 0x002fe20000010100 */
[----:B------:R-:W-:Y:S02]  /*0b50*/  @!P1 HADD2.F32 R21, -RZ, R31.H0_H0 ;  /* 0x2000001fff159230 */ /* 0x000fe40000004100 */
[----:B------:R-:W-:Y:S01]  /*0b60*/  FADD.FTZ R4, R4, R19 ;  /* 0x0000001304047221 */ /* 0x000fe20000010000 */
[----:B------:R-:W-:Y:S02]  /*0b70*/  IMAD.MOV.U32 R17, RZ, RZ, RZ ;  /* 0x000000ffff117224 */ /* 0x000fe400078e00ff */
[----:B------:R-:W-:Y:S01]  /*0b80*/  FFMA.FTZ R22, R22, R19, R25 ;  /* 0x0000001316167223 */ /* 0x000fe20000010019 */
[----:B------:R-:W-:Y:S01]  /*0b90*/  MOV R19, RZ ;  /* 0x000000ff00137202 */ /* 0x000fe20000000f00 */
[----:B------:R-:W-:Y:S01]  /*0ba0*/  FFMA.FTZ R3, R36, R26, R3 ;  /* 0x0000001a24037223 */ /* 0x000fe20000010003 */
[----:B------:R-:W-:Y:S01]  /*0bb0*/  FADD.FTZ R5, R26, R5 ;  /* 0x000000051a057221 */ /* 0x000fe20000010000 */
[----:B------:R-:W-:Y:S01]  /*0bc0*/  FADD.FTZ R26, -R2, R21 ;  /* 0x00000015021a7221 */ /* 0x000fe20000010100 */
[----:B------:R-:W-:-:S02]  /*0bd0*/  IMAD.MOV.U32 R25, RZ, RZ, RZ ;  /* 0x000000ffff197224 */ /* 0x000fc400078e00ff */
[----:B------:R-:W-:Y:S02]  /*0be0*/  IMAD.MOV.U32 R21, RZ, RZ, RZ ;  /* 0x000000ffff157224 */ /* 0x000fe400078e00ff */
[----:B------:R-:W-:Y:S01]  /*0bf0*/  @!P1 HADD2.F32 R28, -RZ, R32.H0_H0 ;  /* 0x20000020ff1c9230 */ /* 0x000fe20000004100 */
[----:B------:R-:W-:Y:S01]  /*0c00*/  ISETP.NE.AND P1, PT, R12, RZ, PT ;  /* 0x000000ff0c00720c */ /* 0x000fe20003f25270 */
[----:B---3--:R-:W-:Y:S02]  /*0c10*/  @!P6 HADD2.F32 R25, -RZ, R18.H0_H0 ;  /* 0x20000012ff19e230 */ /* 0x008fe40000004100 */
[----:B------:R-:W-:Y:S02]  /*0c20*/  @!P6 HADD2.F32 R17, -RZ, R33.H0_H0 ;  /* 0x20000021ff11e230 */ /* 0x000fe40000004100 */
[----:B------:R-:W-:-:S03]  /*0c30*/  @!P5 HADD2.F32 R19, -RZ, R20.H0_H0 ;  /* 0x20000014ff13d230 */ /* 0x000fc60000004100 */
[C---:B------:R-:W-:Y:S01]  /*0c40*/  FADD.FTZ R18, -R2.reuse, R17 ;  /* 0x0000001102127221 */ /* 0x040fe20000010100 */
[----:B------:R-:W-:Y:S01]  /*0c50*/  FADD.FTZ R5, R5, R28 ;  /* 0x0000001c05057221 */ /* 0x000fe20000010000 */
[----:B------:R-:W-:Y:S02]  /*0c60*/  @!P5 HADD2.F32 R21, -RZ, R23.H0_H0 ;  /* 0x20000017ff15d230 */ /* 0x000fe40000004100 */
[----:B------:R-:W-:Y:S01]  /*0c70*/  FADD.FTZ R19, -R2, R19 ;  /* 0x0000001302137221 */ /* 0x000fe20000010100 */
[----:B------:R-:W-:Y:S01]  /*0c80*/  FFMA.FTZ R3, R26, R28, R3 ;  /* 0x0000001c1a037223 */ /* 0x000fe20000010003 */
[----:B------:R-:W-:Y:S01]  /*0c90*/  FADD.FTZ R28, R14, R25 ;  /* 0x000000190e1c7221 */ /* 0x000fe20000010000 */
[----:B------:R-:W-:Y:S01]  /*0ca0*/  FFMA.FTZ R25, R18, R25, R15 ;  /* 0x0000001912197223 */ /* 0x000fe2000001000f */
[----:B------:R-:W-:Y:S01]  /*0cb0*/  FADD.FTZ R24, R24, R21 ;  /* 0x0000001518187221 */ /* 0x000fe20000010000 */
[----:B------:R-:W-:Y:S01]  /*0cc0*/  FFMA.FTZ R23, R19, R21, R16 ;  /* 0x0000001513177223 */ /* 0x000fe20000010010 */
[----:B------:R-:W-:Y:S01]  /*0cd0*/  IMAD R17, R6, 0x3, R13 ;  /* 0x0000000306117824 */ /* 0x000fe200078e020d */
[----:B------:R-:W-:Y:S06]  /*0ce0*/  @P1 BRA `(.L_x_28029) ;  /* 0xfffffff400f01947 */ /* 0x000fec000383ffff */
.L_x_28028:
[----:B------:R-:W-:Y:S05]  /*0cf0*/  @!P0 BRA `(.L_x_28027) ;  /* 0x0000000000f48947 */ /* 0x000fea0003800000 */
[----:B------:R-:W-:Y:S01]  /*0d00*/  ISETP.GE.AND P0, PT, R17, R34, PT ;  /* 0x000000221100720c */ /* 0x000fe20003f06270 */
[----:B------:R-:W-:-:S04]  /*0d10*/  IMAD.IADD R17, R6, 0x1, R17 ;  /* 0x0000000106117824 */ /* 0x000fc800078e0211 */
[----:B------:R-:W-:Y:S01]  /*0d20*/  IMAD.IADD R19, R6, 0x1, R17 ;  /* 0x0000000106137824 */ /* 0x000fe200078e0211 */
[----:B------:R-:W-:-:S04]  /*0d30*/  ISETP.GE.AND P1, PT, R17, R34, PT ;  /* 0x000000221100720c */ /* 0x000fc80003f26270 */
[----:B------:R-:W-:Y:S02]  /*0d40*/  IADD3 R17, R6, R19, RZ ;  /* 0x0000001306117210 */ /* 0x000fe40007ffe0ff */
[-C--:B------:R-:W-:Y:S01]  /*0d50*/  ISETP.GE.AND P2, PT, R19, R34.reuse, PT ;  /* 0x000000221300720c */ /* 0x080fe20003f46270 */
[----:B------:R-:W0:Y:S01]  /*0d60*/  @!P0 LDC.64 R12, c[0x0][0x210] ;  /* 0x00008400ff0c8b82 */ /* 0x000e220000000a00 */
[----:B------:R-:W-:-:S07]  /*0d70*/  ISETP.GE.AND P3, PT, R17, R34, PT ;  /* 0x000000221100720c */ /* 0x000fce0003f66270 */
        /* <DEDUP_REMOVED lines=9> */
[----:B------:R-:W-:Y:S01]  /*0e10*/  IMAD.IADD R35, R37, 0x1, R0 ;  /* 0x0000000125237824 */ /* 0x000fe200078e0200 */
[----:B------:R4:W4:Y:S01]  /*0e20*/  @!P0 LDG.E.U16.CONSTANT R12, desc[UR8][R12.64] ;  /* 0x000000080c0c8981 */ /* 0x000922000c1e9500 */
[----:B-1----:R-:W-:-:S03]  /*0e30*/  @!P0 IMAD.WIDE R14, R29, 0x2, R14 ;  /* 0x000000021d0e8825 */ /* 0x002fc600078e020e */
[----:B------:R-:W-:Y:S01]  /*0e40*/  IADD3 R29, R35, R0, RZ ;  /* 0x00000000231d7210 */ /* 0x000fe20007ffe0ff */
[----:B--2---:R-:W-:Y:S02]  /*0e50*/  @!P1 IMAD.WIDE R32, R37, 0x2, R32 ;  /* 0x0000000225209825 */ /* 0x004fe400078e0220 */
[----:B------:R1:W2:Y:S02]  /*0e60*/  @!P0 LDG.E.U16.CONSTANT R14, desc[UR8][R14.64] ;  /* 0x000000080e0e8981 */ /* 0x0002a4000c1e9500 */
[----:B---3--:R-:W-:Y:S02]  /*0e70*/  @!P2 IMAD.WIDE R26, R35, 0x2, R26 ;  /* 0x00000002231aa825 */ /* 0x008fe400078e021a */
[----:B------:R-:W3:Y:S02]  /*0e80*/  @!P1 LDG.E.U16.CONSTANT R32, desc[UR8][R32.64] ;  /* 0x0000000820209981 */ /* 0x000ee4000c1e9500 */
[C---:B0-----:R-:W-:Y:S02]  /*0e90*/  @!P3 IMAD.WIDE R18, R29.reuse, 0x2, R18 ;  /* 0x000000021d12b825 */ /* 0x041fe400078e0212 */
[----:B------:R-:W3:Y:S02]  /*0ea0*/  @!P2 LDG.E.U16.CONSTANT R26, desc[UR8][R26.64] ;  /* 0x000000081a1aa981 */ /* 0x000ee4000c1e9500 */
[----:B----4-:R-:W-:-:S02]  /*0eb0*/  @!P3 IMAD.WIDE R16, R29, 0x2, R16 ;  /* 0x000000021d10b825 */ /* 0x010fc400078e0210 */
[----:B------:R-:W4:Y:S02]  /*0ec0*/  @!P3 LDG.E.U16.CONSTANT R18, desc[UR8][R18.64] ;  /* 0x000000081212b981 */ /* 0x000f24000c1e9500 */
[----:B------:R-:W-:Y:S02]  /*0ed0*/  @!P1 IMAD.WIDE R30, R37, 0x2, R30 ;  /* 0x00000002251e9825 */ /* 0x000fe400078e021e */
[----:B------:R0:W4:Y:S02]  /*0ee0*/  @!P3 LDG.E.U16.CONSTANT R16, desc[UR8][R16.64] ;  /* 0x000000081010b981 */ /* 0x000124000c1e9500 */
[----:B------:R-:W-:Y:S02]  /*0ef0*/  @!P2 IMAD.WIDE R20, R35, 0x2, R20 ;  /* 0x000000022314a825 */ /* 0x000fe400078e0214 */
[----:B------:R-:W4:Y:S04]  /*0f00*/  @!P1 LDG.E.U16.CONSTANT R30, desc[UR8][R30.64] ;  /* 0x000000081e1e9981 */ /* 0x000f28000c1e9500 */
[----:B------:R-:W4:Y:S01]  /*0f10*/  @!P2 LDG.E.U16.CONSTANT R20, desc[UR8][R20.64] ;  /* 0x000000081414a981 */ /* 0x000f22000c1e9500 */
[----:B------:R-:W-:-:S02]  /*0f20*/  IMAD.MOV.U32 R13, RZ, RZ, RZ ;  /* 0x000000ffff0d7224 */ /* 0x000fc400078e00ff */
[----:B-1----:R-:W-:Y:S01]  /*0f30*/  IMAD.MOV.U32 R15, RZ, RZ, RZ ;  /* 0x000000ffff0f7224 */ /* 0x002fe200078e00ff */
[----:B------:R-:W-:Y:S01]  /*0f40*/  HFMA2.MMA R0, -RZ, RZ, 0, 0 ;  /* 0x00000000ff007435 */ /* 0x000fe200000001ff */
[----:B0-----:R-:W-:Y:S01]  /*0f50*/  MOV R17, RZ ;  /* 0x000000ff00117202 */ /* 0x001fe20000000f00 */
[----:B------:R-:W-:Y:S02]  /*0f60*/  IMAD.MOV.U32 R6, RZ, RZ, RZ ;  /* 0x000000ffff067224 */ /* 0x000fe400078e00ff */
[----:B------:R-:W-:-:S05]  /*0f70*/  @!P0 HADD2.F32 R13, -RZ, R12.H0_H0 ;  /* 0x2000000cff0d8230 */ /* 0x000fca0000004100 */
[----:B-----5:R-:W-:Y:S01]  /*0f80*/  FADD.FTZ R29, -R2, R13 ;  /* 0x0000000d021d7221 */ /* 0x020fe20000010100 */
[----:B--2---:R-:W-:Y:S01]  /*0f90*/  @!P0 HADD2.F32 R15, -RZ, R14.H0_H0 ;  /* 0x2000000eff0f8230 */ /* 0x004fe20000004100 */
[----:B------:R-:W-:-:S04]  /*0fa0*/  CS2R R12, SRZ ;  /* 0x00000000000c7805 */ /* 0x000fc8000001ff00 */
[----:B------:R-:W-:Y:S01]  /*0fb0*/  FADD.FTZ R4, R4, R15 ;  /* 0x0000000f04047221 */ /* 0x000fe20000010000 */
[----:B------:R-:W-:Y:S01]  /*0fc0*/  FFMA.FTZ R22, R29, R15, R22 ;  /* 0x0000000f1d167223 */ /* 0x000fe20000010016 */
[----:B------:R-:W-:Y:S02]  /*0fd0*/  IMAD.MOV.U32 R15, RZ, RZ, RZ ;  /* 0x000000ffff0f7224 */ /* 0x000fe400078e00ff */
[----:B---3--:R-:W-:Y:S02]  /*0fe0*/  @!P1 HADD2.F32 R13, -RZ, R32.H0_H0 ;  /* 0x20000020ff0d9230 */ /* 0x008fe40000004100 */
[----:B------:R-:W-:Y:S02]  /*0ff0*/  @!P2 HADD2.F32 R15, -RZ, R26.H0_H0 ;  /* 0x2000001aff0fa230 */ /* 0x000fe40000004100 */
[----:B----4-:R-:W-:Y:S02]  /*1000*/  @!P3 HADD2.F32 R17, -RZ, R18.H0_H0 ;  /* 0x20000012ff11b230 */ /* 0x010fe40000004100 */
[----:B------:R-:W-:Y:S01]  /*1010*/  FADD.FTZ R14, -R2, R13 ;  /* 0x0000000d020e7221 */ /* 0x000fe20000010100 */
[----:B------:R-:W-:-:S02]  /*1020*/  @!P3 HADD2.F32 R12, -RZ, R16.H0_H0 ;  /* 0x20000010ff0cb230 */ /* 0x000fc40000004100 */
[C---:B------:R-:W-:Y:S01]  /*1030*/  FADD.FTZ R16, -R2.reuse, R15 ;  /* 0x0000000f02107221 */ /* 0x040fe20000010100 */
[----:B------:R-:W-:Y:S01]  /*1040*/  FADD.FTZ R2, -R2, R17 ;  /* 0x0000001102027221 */ /* 0x000fe20000010100 */
[----:B------:R-:W-:Y:S02]  /*1050*/  @!P1 HADD2.F32 R0, -RZ, R30.H0_H0 ;  /* 0x2000001eff009230 */ /* 0x000fe40000004100 */
[----:B------:R-:W-:-:S03]  /*1060*/  @!P2 HADD2.F32 R6, -RZ, R20.H0_H0 ;  /* 0x20000014ff06a230 */ /* 0x000fc60000004100 */
[----:B------:R-:W-:Y:S01]  /*1070*/  FADD.FTZ R5, R5, R0 ;  /* 0x0000000005057221 */ /* 0x000fe20000010000 */
[----:B------:R-:W-:Y:S01]  /*1080*/  FFMA.FTZ R3, R14, R0, R3 ;  /* 0x000000000e037223 */ /* 0x000fe20000010003 */
[----:B------:R-:W-:Y:S01]  /*1090*/  FADD.FTZ R24, R24, R12 ;  /* 0x0000000c18187221 */ /* 0x000fe20000010000 */
[----:B------:R-:W-:Y:S01]  /*10a0*/  FFMA.FTZ R23, R2, R12, R23 ;  /* 0x0000000c02177223 */ /* 0x000fe20000010017 */
[----:B------:R-:W-:Y:S01]  /*10b0*/  FADD.FTZ R28, R28, R6 ;  /* 0x000000061c1c7221 */ /* 0x000fe20000010000 */
[----:B------:R-:W-:-:S07]  /*10c0*/  FFMA.FTZ R25, R16, R6, R25 ;  /* 0x0000000610197223 */ /* 0x000fce0000010019 */
.L_x_28027:
        /* <DEDUP_REMOVED lines=574> */
.L_x_28030:
        /* <DEDUP_REMOVED lines=27> */
[----:B------:R-:W-:-:S03]  /*3660*/  @P0 F2FP.F16.F32.PACK_AB R0, RZ, R17 ;  /* 0x00000011ff00023e */ /* 0x000fc600000000ff */
[----:B------:R-:W-:Y:S02]  /*3670*/  @P1 F2FP.F16.F32.PACK_AB R7, RZ, R7 ;  /* 0x00000007ff07123e */ /* 0x000fe400000000ff */
[----:B------:R-:W-:Y:S04]  /*3680*/  @P0 STG.E.U16 desc[UR8][R14.64], R0 ;  /* 0x000000000e000986 */ /* 0x000fe8000c101508 */
[----:B------:R-:W-:Y:S04]  /*3690*/  @P1 STG.E.U16 desc[UR8][R12.64], R7 ;  /* 0x000000070c001986 */ /* 0x000fe8000c101508 */
[----:B------:R-:W-:Y:S04]  /*36a0*/  STG.E desc[UR8][R4.64], R17 ;  /* 0x0000001104007986 */ /* 0x000fe8000c101908 */
[----:B------:R-:W-:Y:S01]  /*36b0*/  STG.E desc[UR8][R2.64], R23 ;  /* 0x0000001702007986 */ /* 0x000fe2000c101908 */
[----:B------:R-:W-:Y:S05]  /*36c0*/  EXIT ;  /* 0x000000000000794d */ /* 0x000fea0003800000 */
.L_x_28031:
        /* <DEDUP_REMOVED lines=17> */
.L_x_28033:
[----:B------:R-:W-:Y:S05]  /*37e0*/  BSYNC B0 ;  /* 0x0000000000007941 */ /* 0x000fea0003800000 */
.L_x_28032:
        /* <DEDUP_REMOVED lines=28> */
.L_x_28035:
[----:B------:R-:W-:Y:S05]  /*39b0*/  BSYNC B0 ;  /* 0x0000000000007941 */ /* 0x000fea0003800000 */
.L_x_28034:
        /* <DEDUP_REMOVED lines=12> */
.L_x_28038:
        /* <DEDUP_REMOVED lines=12> */
.L_x_28037:
[----:B------:R-:W-:Y:S05]  /*3b40*/  BSYNC B0 ;  /* 0x0000000000007941 */ /* 0x000fea0003800000 */
.L_x_28036:
        /* <DEDUP_REMOVED lines=561> */
.L_x_28039:
        /* <DEDUP_REMOVED lines=13> */
.L_x_28040:
        /* <DEDUP_REMOVED lines=13> */
.L_x_28499:


//--------------------- .text._ZN2at6native47batch_norm_backward_reduce_channels_last_kernelILi4EN3c108BFloat16EffEEvPKT0_S6_PKT1_S9_PS7_SA_PT2_SC_PVS7_Piii --------------------------
	.section	.text._ZN2at6native47batch_norm_backward_reduce_channels_last_kernelILi4EN3c108BFloat16EffEEvPKT0_S6_PKT1_S9_PS7_SA_PT2_SC_PVS7_Piii,"ax",@progbits
	.align	128
        .global         _ZN2at6native47batch_norm_backward_reduce_channels_last_kernelILi4EN3c108BFloat16EffEEvPKT0_S6_PKT1_S9_PS7_SA_PT2_SC_PVS7_Piii
        .type           _ZN2at6native47batch_norm_backward_reduce_channels_last_kernelILi4EN3c108BFloat16EffEEvPKT0_S6_PKT1_S9_PS7_SA_PT2_SC_PVS7_Piii,@function
        .size           _ZN2at6native47batch_norm_backward_reduce_channels_last_kernelILi4EN3c108BFloat16EffEEvPKT0_S6_PKT1_S9_PS7_SA_PT2_SC_PVS7_Piii,(.L_x_28500 - _ZN2at6native47batch_norm_backward_reduce_channels_last_kernelILi4EN3c108BFloat16EffEEvPKT0_S6_PKT1_S9_PS7_SA_PT2_SC_PVS7_Piii)
        .other          _ZN2at6native47batch_norm_backward_reduce_channels_last_kernelILi4EN3c108BFloat16EffEEvPKT0_S6_PKT1_S9_PS7_SA_PT2_SC_PVS7_Piii,@"STO_CUDA_ENTRY STV_DEFAULT"
_ZN2at6native47batch_norm_backward_reduce_channels_last_kernelILi4EN3c108BFloat16EffEEvPKT0_S6_PKT1_S9_PS7_SA_PT2_SC_PVS7_Piii:
.text._ZN2at6native47batch_norm_backward_reduce_channels_last_kernelILi4EN3c108BFloat16EffEEvPKT0_S6_PKT1_S9_PS7_SA_PT2_SC_PVS7_Piii:
        /* <DEDUP_REMOVED lines=75> */
.L_x_28043:
        /* <DEDUP_REMOVED lines=132> */
.L_x_28042:
        /* <DEDUP_REMOVED lines=62> */
.L_x_28041:
        /* <DEDUP_REMOVED lines=574> */
.L_x_28044:
[----:B------:R-:W-:Y:S01]  /*34b0*/  ISETP.GT.U32.AND P0, PT, R10, 0x1, PT ;  /* 0x000000010a00780c */ /* 0x000fe20003f04070 */
[C---:B-----5:R-:W-:Y:S01]  /*34c0*/  IMAD.SHL.U32 R2, R8.reuse, 0x4, RZ ;  /* 0x0000000408027824 */ /* 0x060fe200078e00ff */
[----:B------:R-:W-:Y:S01]  /*34d0*/  SHF.R.S32.HI R3, RZ, 0x1f, R8 ;  /* 0x0000001fff037819 */ /* 0x000fe20000011408 */
[----:B------:R-:W-:Y:S01]  /*34e0*/  ULDC.64 UR10, c[0x0][0x248] ;  /* 0x00009200000a7ab9 */ /* 0x000fe20000000a00 */
[----:B------:R-:W-:Y:S01]  /*34f0*/  ULDC.64 UR12, c[0x0][0x240] ;  /* 0x00009000000c7ab9 */ /* 0x000fe20000000a00 */
[----:B------:R-:W-:Y:S01]  /*3500*/  ULDC.64 UR4, c[0x0][0x230] ;  /* 0x00008c0000047ab9 */ /* 0x000fe20000000a00 */
[----:B------:R-:W-:Y:S01]  /*3510*/  ULDC.64 UR14, c[0x0][0x238] ;  /* 0x00008e00000e7ab9 */ /* 0x000fe20000000a00 */
[----:B------:R-:W-:Y:S02]  /*3520*/  SHF.L.U64.HI R3, R8, 0x2, R3 ;  /* 0x0000000208037819 */ /* 0x000fe40000010203 */
[C---:B------:R-:W-:Y:S02]  /*3530*/  IADD3 R14, P2, R2.reuse, UR10, RZ ;  /* 0x0000000a020e7c10 */ /* 0x040fe4000ff5e0ff */
[----:B------:R-:W-:-:S02]  /*3540*/  IADD3 R12, P3, R2, UR12, RZ ;  /* 0x0000000c020c7c10 */ /* 0x000fc4000ff7e0ff */
[C---:B------:R-:W-:Y:S02]  /*3550*/  IADD3 R4, P4, R2.reuse, UR4, RZ ;  /* 0x0000000402047c10 */ /* 0x040fe4000ff9e0ff */
[----:B------:R-:W-:Y:S02]  /*3560*/  IADD3 R2, P5, R2, UR14, RZ ;  /* 0x0000000e02027c10 */ /* 0x000fe4000ffbe0ff */
[C---:B------:R-:W-:Y:S02]  /*3570*/  IADD3.X R15, R3.reuse, UR11, RZ, P2, !PT ;  /* 0x0000000b030f7c10 */ /* 0x040fe400097fe4ff */
[C---:B------:R-:W-:Y:S02]  /*3580*/  IADD3.X R13, R3.reuse, UR13, RZ, P3, !PT ;  /* 0x0000000d030d7c10 */ /* 0x040fe40009ffe4ff */
[C---:B------:R-:W-:Y:S02]  /*3590*/  IADD3.X R5, R3.reuse, UR5, RZ, P4, !PT ;  /* 0x0000000503057c10 */ /* 0x040fe4000a7fe4ff */
        /* <DEDUP_REMOVED lines=10> */
[----:B------:R-:W-:Y:S04]  /*3640*/  @P0 STG.E desc[UR8][R14.64], R17 ;  /* 0x000000110e000986 */ /* 0x000fe8000c101908 */
[----:B------:R-:W-:Y:S04]  /*3650*/  @P1 STG.E desc[UR8][R12.64], R7 ;  /* 0x000000070c001986 */ /* 0x000fe8000c101908 */
[----:B------:R-:W-:Y:S04]  /*3660*/  STG.E desc[UR8][R4.64], R17 ;  /* 0x0000001104007986 */ /* 0x000fe8000c101908 */
[----:B------:R-:W-:Y:S01]  /*3670*/  STG.E desc[UR8][R2.64], R23 ;  /* 0x0000001702007986 */ /* 0x000fe2000c101908 */
[----:B------:R-:W-:Y:S05]  /*3680*/  EXIT ;  /* 0x000000000000794d */ /* 0x000fea0003800000 */
.L_x_28045:
        /* <DEDUP_REMOVED lines=17> */
.L_x_28047:
[----:B------:R-:W-:Y:S05]  /*37a0*/  BSYNC B0 ;  /* 0x0000000000007941 */ /* 0x000fea0003800000 */
.L_x_28046:
        /* <DEDUP_REMOVED lines=28> */
.L_x_28049:
[----:B------:R-:W-:Y:S05]  /*3970*/  BSYNC B0 ;  /* 0x0000000000007941 */ /* 0x000fea0003800000 */
.L_x_28048:
[----:B------:R-:W-:Y:S06]  /*3980*/  BAR.SYNC.DEFER_BLOCKING 0x0 ;  /* 0x0000000000007b1d */ /* 0x000fec0000010000 */
[----:B01----:R-:W0:Y:S02]  /*3990*/  LDS.U8 R17, [UR16+0x1000] ;  /* 0x00100010ff117984 */ /* 0x003e240008000000 */
[----:B0-----:R-:W-:-:S13]  /*39a0*/  ISETP.NE.AND P0, PT, R17, RZ, PT ;  /* 0x000000ff1100720c */ /* 0x001fda0003f05270 */
[----:B------:R-:W-:Y:S05]  /*39b0*/  @!P0 EXIT ;  /* 0x000000000000894d */ /* 0x000fea0003800000 */
[----:B------:R-:W-:Y:S01]  /*39c0*/  ISETP.GE.U32.AND P0, PT, R11, R10, PT ;  /* 0x0000000a0b00720c */ /* 0x000fe20003f06070 */
[----:B------:R-:W-:Y:S01]  /*39d0*/  BSSY B0, `(.L_x_28050) ;  /* 0x0000013000007945 */ /* 0x000fe20003800000 */
[----:B------:R-:W-:Y:S02]  /*39e0*/  IMAD.MOV.U32 R17, RZ, RZ, RZ ;  /* 0x000000ffff117224 */ /* 0x000fe400078e00ff */
[----:B------:R-:W-:-:S09]  /*39f0*/  IMAD.MOV.U32 R18, RZ, RZ, RZ ;  /* 0x000000ffff127224 */ /* 0x000fd200078e00ff */
[----:B------:R-:W-:Y:S05]  /*3a00*/  @P0 BRA `(.L_x_28051) ;  /* 0x00000000003c0947 */ /* 0x000fea0003800000 */
[----:B------:R-:W-:Y:S01]  /*3a10*/  HFMA2.MMA R18, -RZ, RZ, 0, 0 ;  /* 0x00000000ff127435 */ /* 0x000fe200000001ff */
[----:B------:R-:W-:Y:S02]  /*3a20*/  IMAD.MOV.U32 R19, RZ, RZ, R11 ;  /* 0x000000ffff137224 */ /* 0x000fe400078e000b */
[----:B------:R-:W-:-:S08]  /*3a30*/  IMAD.MOV.U32 R17, RZ, RZ, RZ ;  /* 0x000000ffff117224 */ /* 0x000fd000078e00ff */
.L_x_28052:
[----:B------:R-:W0:Y:S01]  /*3a40*/  LDC.64 R20, c[0x0][0x250] ;  /* 0x00009400ff147b82 */ /* 0x000e220000000a00 */
[----:B------:R-:W-:-:S04]  /*3a50*/  IMAD R23, R19, UR6, R8 ;  /* 0x0000000613177c24 */ /* 0x000fc8000f8e0208 */
[----:B0-----:R-:W-:-:S03]  /*3a60*/  IMAD.WIDE R20, R23, 0x4, R20 ;  /* 0x0000000417147825 */ /* 0x001fc600078e0214 */
[----:B------:R-:W-:-:S03]  /*3a70*/  LEA R22, P0, R16, R20, 0x2 ;  /* 0x0000001410167211 */ /* 0x000fc600078010ff */
[----:B------:R-:W2:Y:S01]  /*3a80*/  LDG.E.STRONG.SYS R20, desc[UR8][R20.64] ;  /* 0x0000000814147981 */ /* 0x000ea2000c1f5900 */
[----:B------:R-:W-:-:S06]  /*3a90*/  LEA.HI.X R23, R16, R21, RZ, 0x2, P0 ;  /* 0x0000001510177211 */ /* 0x000fcc00000f14ff */
[----:B------:R-:W3:Y:S01]  /*3aa0*/  LDG.E.STRONG.SYS R23, desc[UR8][R22.64] ;  /* 0x0000000816177981 */ /* 0x000ee2000c1f5900 */
[----:B------:R-:W-:-:S04]  /*3ab0*/  IADD3 R19, R9, R19, RZ ;  /* 0x0000001309137210 */ /* 0x000fc80007ffe0ff */
[----:B------:R-:W-:Y:S01]  /*3ac0*/  ISETP.GE.U32.AND P0, PT, R19, R10, PT ;  /* 0x0000000a1300720c */ /* 0x000fe20003f06070 */
[----:B--2---:R-:W-:Y:S01]  /*3ad0*/  FADD.FTZ R17, R20, R17 ;  /* 0x0000001114117221 */ /* 0x004fe20000010000 */
[----:B---3--:R-:W-:-:S11]  /*3ae0*/  FADD.FTZ R18, R23, R18 ;  /* 0x0000001217127221 */ /* 0x008fd60000010000 */
[----:B------:R-:W-:Y:S05]  /*3af0*/  @!P0 BRA `(.L_x_28052) ;  /* 0xfffffffc00d08947 */ /* 0x000fea000383ffff */
.L_x_28051:
[----:B------:R-:W-:Y:S05]  /*3b00*/  BSYNC B0 ;  /* 0x0000000000007941 */ /* 0x000fea0003800000 */
.L_x_28050:
        /* <DEDUP_REMOVED lines=10> */
[----:B------:R-:W-:-:S04]  /*3bb0*/  LEA R0, R6, UR16, 0x2 ;  /* 0x0000001006007c11 */ /* 0x000fc8000f8e10ff */
[C---:B------:R-:W-:Y:S01]  /*3bc0*/  @!P0 LEA R21, R8.reuse, R19, 0x2 ;  /* 0x0000001308158211 */ /* 0x040fe200078e10ff */
[----:B------:R-:W-:Y:S01]  /*3bd0*/  @!P1 STS [R0], R17 ;  /* 0x0000001100009388 */ /* 0x000fe20000000800 */
[----:B------:R-:W-:Y:S01]  /*3be0*/  @!P0 IMAD R6, R8, 0x4, R0 ;  /* 0x0000000408068824 */ /* 0x000fe200078e0200 */
[----:B------:R-:W-:Y:S02]  /*3bf0*/  SHF.R.U32.HI R8, RZ, 0x2, R9 ;  /* 0x00000002ff087819 */ /* 0x000fe40000011609 */
        /* <DEDUP_REMOVED lines=546> */
.L_x_28053:
        /* <DEDUP_REMOVED lines=11> */
.L_x_28054:
        /* <DEDUP_REMOVED lines=11> */
.L_x_28500:


//--------------------- .text._ZN2at6native47batch_norm_backward_reduce_channels_last_kernelILi4EN3c104HalfEffEEvPKT0_S6_PKT1_S9_PS7_SA_PT2_SC_PVS7_Piii --------------------------
	.section	.text._ZN2at6native47batch_norm_backward_reduce_channels_last_kernelILi4EN3c104HalfEffEEvPKT0_S6_PKT1_S9_PS7_SA_PT2_SC_PVS7_Piii,"ax",@progbits
	.align	128
        .global         _ZN2at6native47batch_norm_backward_reduce_channels_last_kernelILi4EN3c104HalfEffEEvPKT0_S6_PKT1_S9_PS7_SA_PT2_SC_PVS7_Piii
        .type           _ZN2at6native47batch_norm_backward_reduce_channels_last_kernelILi4EN3c104HalfEffEEvPKT0_S6_PKT1_S9_PS7_SA_PT2_SC_PVS7_Piii,@function
        .size           _ZN2at6native47batch_norm_backward_reduce_channels_last_kernelILi4EN3c104HalfEffEEvPKT0_S6_PKT1_S9_PS7_SA_PT2_SC_PVS7_Piii,(.L_x_28501 - _ZN2at6native47batch_norm_backward_reduce_channels_last_kernelILi4EN3c104HalfEffEEvPKT0_S6_PKT1_S9_PS7_SA_PT2_SC_PVS7_Piii)
        .other          _ZN2at6native47batch_norm_backward_reduce_channels_last_kernelILi4EN3c104HalfEffEEvPKT0_S6_PKT1_S9_PS7_SA_PT2_SC_PVS7_Piii,@"STO_CUDA_ENTRY STV_DEFAULT"
_ZN2at6native47batch_norm_backward_reduce_channels_last_kernelILi4EN3c104HalfEffEEvPKT0_S6_PKT1_S9_PS7_SA_PT2_SC_PVS7_Piii:
.text._ZN2at6native47batch_norm_backward_reduce_channels_last_kernelILi4EN3c104HalfEffEEvPKT0_S6_PKT1_S9_PS7_SA_PT2_SC_PVS7_Piii:
        /* <DEDUP_REMOVED lines=75> */
.L_x_28057:
        /* <DEDUP_REMOVED lines=132> */
.L_x_28056:
        /* <DEDUP_REMOVED lines=62> */
.L_x_28055:
        /* <DEDUP_REMOVED lines=574> */
.L_x_28058:
        /* <DEDUP_REMOVED lines=30> */
.L_x_28059:
        /* <DEDUP_REMOVED lines=17> */
.L_x_28061:
[----:B------:R-:W-:Y:S05]  /*37a0*/  BSYNC B0 ;  /* 0x0000000000007941 */ /* 0x000fea0003800000 */
.L_x_28060:
        /* <DEDUP_REMOVED lines=28> */
.L_x_28063:
[----:B------:R-:W-:Y:S05]  /*3970*/  BSYNC B0 ;  /* 0x0000000000007941 */ /* 0x000fea0003800000 */
.L_x_28062:
        /* <DEDUP_REMOVED lines=12> */
.L_x_28066:
        /* <DEDUP_REMOVED lines=12> */
.L_x_28065:
[----:B------:R-:W-:Y:S05]  /*3b00*/  BSYNC B0 ;  /* 0x0000000000007941 */ /* 0x000fea0003800000 */
.L_x_28064:
        /* <DEDUP_REMOVED lines=561> */
.L_x_28067:
        /* <DEDUP_REMOVED lines=11> */
.L_x_28068:
        /* <DEDUP_REMOVED lines=11> */
.L_x_28501:


//--------------------- .text._ZN2at6native47batch_norm_backward_reduce_channels_last_kernelILi4EfffEEvPKT0_S4_PKT1_S7_PS5_S8_PT2_SA_PVS5_Piii --------------------------
	.section	.text._ZN2at6native47batch_norm_backward_reduce_channels_last_kernelILi4EfffEEvPKT0_S4_PKT1_S7_PS5_S8_PT2_SA_PVS5_Piii,"ax",@progbits
	.align	128
        .global         _ZN2at6native47batch_norm_backward_reduce_channels_last_kernelILi4EfffEEvPKT0_S4_PKT1_S7_PS5_S8_PT2_SA_PVS5_Piii
        .type           _ZN2at6native47batch_norm_backward_reduce_channels_last_kernelILi4EfffEEvPKT0_S4_PKT1_S7_PS5_S8_PT2_SA_PVS5_Piii,@function
        .size           _ZN2at6native47batch_norm_backward_reduce_channels_last_kernelILi4EfffEEvPKT0_S4_PKT1_S7_PS5_S8_PT2_SA_PVS5_Piii,(.L_x_28502 - _ZN2at6native47batch_norm_backward_reduce_channels_last_kernelILi4EfffEEvPKT0_S4_PKT1_S7_PS5_S8_PT2_SA_PVS5_Piii)
        .other          _ZN2at6native47batch_norm_backward_reduce_channels_last_kernelILi4EfffEEvPKT0_S4_PKT1_S7_PS5_S8_PT2_SA_PVS5_Piii,@"STO_CUDA_ENTRY STV_DEFAULT"
_ZN2at6native47batch_norm_backward_reduce_channels_last_kernelILi4EfffEEvPKT0_S4_PKT1_S7_PS5_S8_PT2_SA_PVS5_Piii:
.text._ZN2at6native47batch_norm_backward_reduce_channels_last_kernelILi4EfffEEvPKT0_S4_PKT1_S7_PS5_S8_PT2_SA_PVS5_Piii:
        /* <DEDUP_REMOVED lines=24> */
[----:B------:R-:W-:Y:S01]  /*0180*/  HFMA2.MMA R20, -RZ, RZ, 0, 0 ;  /* 0x00000000ff147435 */ /* 0x000fe200000001ff */
[----:B------:R-:W-:Y:S02]  /*0190*/  IMAD.MOV.U32 R16, RZ, RZ, RZ ;  /* 0x000000ffff107224 */ /* 0x000fe400078e00ff */
[----:B------:R-:W-:Y:S02]  /*01a0*/  IMAD.MOV.U32 R32, RZ, RZ, RZ ;  /* 0x000000ffff207224 */ /* 0x000fe400078e00ff */
[----:B------:R-:W-:Y:S02]  /*01b0*/  IMAD.MOV.U32 R26, RZ, RZ, RZ ;  /* 0x000000ffff1a7224 */ /* 0x000fe400078e00ff */
[----:B------:R-:W-:Y:S02]  /*01c0*/  IMAD.MOV.U32 R28, RZ, RZ, RZ ;  /* 0x000000ffff1c7224 */ /* 0x000fe400078e00ff */
        /* <DEDUP_REMOVED lines=22> */
[----:B------:R-:W-:-:S05]  /*0330*/  IMAD.MOV.U32 R2, RZ, RZ, R13 ;  /* 0x000000ffff027224 */ /* 0x000fca00078e000d */
[----:B------:R-:W-:Y:S02]  /*0340*/  @!P2 IADD3 R2, -R2, RZ, RZ ;  /* 0x000000ff0202a210 */ /* 0x000fe40007ffe1ff */
[----:B------:R-:W-:Y:S02]  /*0350*/  @!P1 LOP3.LUT R2, RZ, R0, RZ, 0x33, !PT ;  /* 0x00000000ff029212 */ /* 0x000fe400078e33ff */
[----:B------:R-:W-:Y:S02]  /*0360*/  MOV R0, RZ ;  /* 0x000000ff00007202 */ /* 0x000fe40000000f00 */
[----:B------:R-:W-:-:S13]  /*0370*/  ISETP.GE.AND P0, PT, R2, RZ, PT ;  /* 0x000000ff0200720c */ /* 0x000fda0003f06270 */
[----:B------:R-:W-:Y:S05]  /*0380*/  @!P0 BRA `(.L_x_28069) ;  /* 0x0000000800fc8947 */ /* 0x000fea0003800000 */
[----:B------:R-:W0:Y:S02]  /*0390*/  LDC.64 R12, c[0x0][0x220] ;  /* 0x00008800ff0c7b82 */ /* 0x000e240000000a00 */
[----:B0-----:R-:W-:-:S05]  /*03a0*/  IMAD.WIDE R12, R8, 0x4, R12 ;  /* 0x00000004080c7825 */ /* 0x001fca00078e020c */
[----:B------:R0:W5:Y:S01]  /*03b0*/  LDG.E.CONSTANT R22, desc[UR8][R12.64] ;  /* 0x000000080c167981 */ /* 0x000162000c1e9900 */
[----:B------:R-:W-:Y:S01]  /*03c0*/  ISETP.NE.AND P1, PT, R2, RZ, PT ;  /* 0x000000ff0200720c */ /* 0x000fe20003f25270 */
[----:B------:R-:W-:Y:S01]  /*03d0*/  IMAD R24, R10, UR11, RZ ;  /* 0x0000000b0a187c24 */ /* 0x000fe2000f8e02ff */
[----:B------:R-:W-:Y:S01]  /*03e0*/  IADD3 R11, R2, 0x1, RZ ;  /* 0x00000001020b7810 */ /* 0x000fe20007ffe0ff */
[----:B------:R-:W-:Y:S02]  /*03f0*/  IMAD R23, R25, UR11, R8 ;  /* 0x0000000b19177c24 */ /* 0x000fe4000f8e0208 */
[----:B------:R-:W-:Y:S01]  /*0400*/  IMAD.MOV.U32 R16, RZ, RZ, RZ ;  /* 0x000000ffff107224 */ /* 0x000fe200078e00ff */
[----:B------:R-:W-:-:S07]  /*0410*/  LOP3.LUT P0, RZ, R11, 0x1, RZ, 0xc0, !PT ;  /* 0x000000010bff7812 */ /* 0x000fce000780c0ff */
[----:B0-----:R-:W-:Y:S06]  /*0420*/  @!P1 BRA `(.L_x_28070) ;  /* 0x0000000400f89947 */ /* 0x001fec0003800000 */
[----:B------:R-:W0:Y:S01]  /*0430*/  LDC R34, c[0x0][0x260] ;  /* 0x00009800ff227b82 */ /* 0x000e220000000800 */
[----:B------:R-:W-:Y:S01]  /*0440*/  VIADD R3, R2, 0x1 ;  /* 0x0000000102037836 */ /* 0x000fe20000000000 */
[----:B------:R-:W-:Y:S01]  /*0450*/  HFMA2.MMA R0, -RZ, RZ, 0, 0 ;  /* 0x00000000ff007435 */ /* 0x000fe200000001ff */
[----:B------:R-:W-:Y:S01]  /*0460*/  MOV R16, RZ ;  /* 0x000000ff00107202 */ /* 0x000fe20000000f00 */
[----:B------:R-:W-:Y:S01]  /*0470*/  IMAD.MOV.U32 R32, RZ, RZ, RZ ;  /* 0x000000ffff207224 */ /* 0x000fe200078e00ff */
[----:B------:R-:W-:Y:S01]  /*0480*/  MOV R20, RZ ;  /* 0x000000ff00147202 */ /* 0x000fe20000000f00 */
[----:B------:R-:W-:Y:S01]  /*0490*/  IMAD.MOV.U32 R5, RZ, RZ, RZ ;  /* 0x000000ffff057224 */ /* 0x000fe200078e00ff */
[----:B------:R-:W-:Y:S01]  /*04a0*/  LOP3.LUT R2, R3, 0x1, RZ, 0xc0, !PT ;  /* 0x0000000103027812 */ /* 0x000fe200078ec0ff */
[----:B------:R-:W-:Y:S02]  /*04b0*/  IMAD.MOV.U32 R26, RZ, RZ, RZ ;  /* 0x000000ffff1a7224 */ /* 0x000fe400078e00ff */
[----:B------:R-:W-:-:S02]  /*04c0*/  IMAD.MOV.U32 R28, RZ, RZ, RZ ;  /* 0x000000ffff1c7224 */ /* 0x000fc400078e00ff */
[----:B------:R-:W-:Y:S02]  /*04d0*/  IMAD.IADD R2, R3, 0x1, -R2 ;  /* 0x0000000103027824 */ /* 0x000fe400078e0a02 */
[----:B------:R-:W-:-:S07]  /*04e0*/  IMAD.MOV.U32 R3, RZ, RZ, RZ ;  /* 0x000000ffff037224 */ /* 0x000fce00078e00ff */
.L_x_28071:
[C---:B------:R-:W-:Y:S01]  /*04f0*/  IADD3 R21, R10.reuse, R25, RZ ;  /* 0x000000190a157210 */ /* 0x040fe20007ffe0ff */
[----:B------:R-:W-:Y:S02]  /*0500*/  IMAD.MOV.U32 R11, RZ, RZ, RZ ;  /* 0x000000ffff0b7224 */ /* 0x000fe400078e00ff */
[----:B------:R-:W-:Y:S02]  /*0510*/  IMAD.MOV.U32 R33, RZ, RZ, RZ ;  /* 0x000000ffff217224 */ /* 0x000fe400078e00ff */
[----:B------:R-:W-:-:S05]  /*0520*/  IMAD.IADD R17, R10, 0x1, R21 ;  /* 0x000000010a117824 */ /* 0x000fca00078e0215 */
[----:B0-----:R-:W-:Y:S02]  /*0530*/  ISETP.GE.AND P1, PT, R17, R34, PT ;  /* 0x000000221100720c */ /* 0x001fe40003f26270 */
[----:B------:R-:W-:-:S11]  /*0540*/  IADD3 R17, R10, R17, RZ ;  /* 0x000000110a117210 */ /* 0x000fd60007ffe0ff */
[----:B------:R-:W0:Y:S01]  /*0550*/  @!P1 LDC.64 R30, c[0x0][0x210] ;  /* 0x00008400ff1e9b82 */ /* 0x000e220000000a00 */
[----:B------:R-:W-:-:S07]  /*0560*/  @!P1 IADD3 R15, R24, R23, R24 ;  /* 0x00000017180f9210 */ /* 0x000fce0007ffe018 */
[----:B------:R-:W1:Y:S01]  /*0570*/  @!P1 LDC.64 R12, c[0x0][0x218] ;  /* 0x00008600ff0c9b82 */ /* 0x000e620000000a00 */
[----:B------:R-:W-:-:S13]  /*0580*/  ISETP.GE.AND P2, PT, R17, R34, PT ;  /* 0x000000221100720c */ /* 0x000fda0003f46270 */
[----:B------:R-:W2:Y:S01]  /*0590*/  @!P2 LDC.64 R18, c[0x0][0x218] ;  /* 0x00008600ff12ab82 */ /* 0x000ea20000000a00 */
[----:B0-----:R-:W-:-:S04]  /*05a0*/  @!P1 IMAD.WIDE R30, R15, 0x4, R30 ;  /* 0x000000040f1e9825 */ /* 0x001fc800078e021e */
[----:B-1----:R-:W-:Y:S01]  /*05b0*/  @!P1 IMAD.WIDE R12, R15, 0x4, R12 ;  /* 0x000000040f0c9825 */ /* 0x002fe200078e020c */
[--C-:B------:R-:W-:Y:S02]  /*05c0*/  @!P2 IADD3 R17, R24, R23, R24.reuse ;  /* 0x000000171811a210 */ /* 0x100fe40007ffe018 */
[----:B------:R-:W0:Y:S01]  /*05d0*/  @!P2 LDC.64 R14, c[0x0][0x210] ;  /* 0x00008400ff0eab82 */ /* 0x000e220000000a00 */
[----:B------:R-:W3:Y:S02]  /*05e0*/  @!P1 LDG.E.CONSTANT R11, desc[UR8][R30.64] ;  /* 0x000000081e0b9981 */ /* 0x000ee4000c1e9900 */
[----:B------:R-:W-:Y:S01]  /*05f0*/  @!P2 IMAD.IADD R17, R17, 0x1, R24 ;  /* 0x000000011111a824 */ /* 0x000fe200078e0218 */
[----:B------:R-:W-:Y:S01]  /*0600*/  MOV R27, RZ ;  /* 0x000000ff001b7202 */ /* 0x000fe20000000f00 */
[----:B------:R1:W4:Y:S02]  /*0610*/  @!P1 LDG.E.CONSTANT R33, desc[UR8][R12.64] ;  /* 0x000000080c219981 */ /* 0x000324000c1e9900 */
[----:B--2---:R-:W-:-:S04]  /*0620*/  @!P2 IMAD.WIDE R18, R17, 0x4, R18 ;  /* 0x000000041112a825 */ /* 0x004fc800078e0212 */
[----:B0-----:R-:W-:-:S04]  /*0630*/  @!P2 IMAD.WIDE R14, R17, 0x4, R14 ;  /* 0x00000004110ea825 */ /* 0x001fc800078e020e */
[----:B------:R-:W-:Y:S01]  /*0640*/  IMAD.MOV.U32 R17, RZ, RZ, RZ ;  /* 0x000000ffff117224 */ /* 0x000fe200078e00ff */
[----:B------:R0:W2:Y:S05]  /*0650*/  @!P2 LDG.E.CONSTANT R27, desc[UR8][R14.64] ;  /* 0x000000080e1ba981 */ /* 0x0000aa000c1e9900 */
[----:B------:R0:W2:Y:S01]  /*0660*/  @!P2 LDG.E.CONSTANT R17, desc[UR8][R18.64] ;  /* 0x000000081211a981 */ /* 0x0000a2000c1e9900 */
[----:B------:R-:W-:Y:S01]  /*0670*/  ISETP.GE.AND P1, PT, R25, R34, PT ;  /* 0x000000221900720c */ /* 0x000fe20003f26270 */
[----:B------:R-:W-:-:S12]  /*0680*/  IMAD.MOV.U32 R29, RZ, RZ, RZ ;  /* 0x000000ffff1d7224 */ /* 0x000fd800078e00ff */
[----:B-1----:R-:W1:Y:S08]  /*0690*/  @!P1 LDC.64 R12, c[0x0][0x210] ;  /* 0x00008400ff0c9b82 */ /* 0x002e700000000a00 */
[----:B0-----:R-:W0:Y:S01]  /*06a0*/  @!P1 LDC.64 R14, c[0x0][0x218] ;  /* 0x00008600ff0e9b82 */ /* 0x001e220000000a00 */
[----:B-1----:R-:W-:Y:S01]  /*06b0*/  @!P1 IMAD.WIDE R36, R23, 0x4, R12 ;  /* 0x0000000417249825 */ /* 0x002fe200078e020c */
[----:B------:R-:W-:-:S04]  /*06c0*/  CS2R R12, SRZ ;  /* 0x00000000000c7805 */ /* 0x000fc8000001ff00 */
[----:B------:R-:W2:Y:S01]  /*06d0*/  @!P1 LDG.E.CONSTANT R29, desc[UR8][R36.64] ;  /* 0x00000008241d9981 */ /* 0x000ea2000c1e9900 */
[----:B0-----:R-:W-:-:S05]  /*06e0*/  @!P1 IMAD.WIDE R30, R23, 0x4, R14 ;  /* 0x00000004171e9825 */ /* 0x001fca00078e020e */
[----:B------:R0:W2:Y:S01]  /*06f0*/  @!P1 LDG.E.CONSTANT R12, desc[UR8][R30.64] ;  /* 0x000000081e0c9981 */ /* 0x0000a2000c1e9900 */
[----:B------:R-:W-:Y:S01]  /*0700*/  ISETP.GE.AND P1, PT, R21, R34, PT ;  /* 0x000000221500720c */ /* 0x000fe20003f26270 */
[----:B------:R-:W-:Y:S01]  /*0710*/  IMAD R21, R10, 0x3, R21 ;  /* 0x000000030a157824 */ /* 0x000fe200078e0215 */
[----:B------:R-:W-:-:S04]  /*0720*/  IADD3 R23, R23, R24, RZ ;  /* 0x0000001817177210 */ /* 0x000fc80007ffe0ff */
[----:B------:R-:W-:-:S07]  /*0730*/  ISETP.GE.AND P2, PT, R21, R34, PT ;  /* 0x000000221500720c */ /* 0x000fce0003f46270 */
[----:B------:R-:W1:Y:S08]  /*0740*/  @!P1 LDC.64 R18, c[0x0][0x210] ;  /* 0x00008400ff129b82 */ /* 0x000e700000000a00 */
[----:B------:R-:W1:Y:S01]  /*0750*/  @!P1 LDC.64 R14, c[0x0][0x218] ;  /* 0x00008600ff0e9b82 */ /* 0x000e620000000a00 */
[----:B0-----:R-:W-:-:S07]  /*0760*/  CS2R R30, SRZ ;  /* 0x00000000001e7805 */ /* 0x001fce000001ff00 */
[----:B------:R-:W0:Y:S01]  /*0770*/  @!P2 LDC.64 R36, c[0x0][0x210] ;  /* 0x00008400ff24ab82 */ /* 0x000e220000000a00 */
[----:B-1----:R-:W-:-:S05]  /*0780*/  @!P1 IMAD.WIDE R18, R23, 0x4, R18 ;  /* 0x0000000417129825 */ /* 0x002fca00078e0212 */
[----:B------:R1:W2:Y:S01]  /*0790*/  @!P1 LDG.E.CONSTANT R13, desc[UR8][R18.64] ;  /* 0x00000008120d9981 */ /* 0x0002a2000c1e9900 */
[----:B------:R-:W-:-:S05]  /*07a0*/  @!P1 IMAD.WIDE R14, R23, 0x4, R14 ;  /* 0x00000004170e9825 */ /* 0x000fca00078e020e */
[----:B------:R0:W2:Y:S01]  /*07b0*/  @!P1 LDG.E.CONSTANT R31, desc[UR8][R14.64] ;  /* 0x000000080e1f9981 */ /* 0x0000a2000c1e9900 */
[----:B------:R-:W-:Y:S01]  /*07c0*/  IMAD R23, R24, 0x3, R23 ;  /* 0x0000000318177824 */ /* 0x000fe200078e0217 */
[----:B-1----:R-:W1:Y:S01]  /*07d0*/  @!P2 LDC.64 R18, c[0x0][0x218] ;  /* 0x00008600ff12ab82 */ /* 0x002e620000000a00 */
[----:B------:R-:W-:Y:S02]  /*07e0*/  IMAD.MOV.U32 R25, RZ, RZ, RZ ;  /* 0x000000ffff197224 */ /* 0x000fe400078e00ff */
[----:B0-----:R-:W-:-:S04]  /*07f0*/  @!P2 IMAD.WIDE R36, R23, 0x4, R36 ;  /* 0x000000041724a825 */ /* 0x001fc800078e0224 */
[----:B------:R-:W-:Y:S01]  /*0800*/  IMAD.IADD R15, R10, 0x1, R21 ;  /* 0x000000010a0f7824 */ /* 0x000fe200078e0215 */
[----:B------:R0:W2:Y:S04]  /*0810*/  @!P2 LDG.E.CONSTANT R25, desc[UR8][R36.64] ;  /* 0x000000082419a981 */ /* 0x0000a8000c1e9900 */
[----:B------:R-:W-:Y:S01]  /*0820*/  ISETP.GE.AND P1, PT, R15, R34, PT ;  /* 0x000000220f00720c */ /* 0x000fe20003f26270 */
[----:B-1----:R-:W-:-:S12]  /*0830*/  @!P2 IMAD.WIDE R18, R23, 0x4, R18 ;  /* 0x000000041712a825 */ /* 0x002fd800078e0212 */
[----:B0-----:R-:W0:Y:S01]  /*0840*/  @!P1 LDC.64 R36, c[0x0][0x210] ;  /* 0x00008400ff249b82 */ /* 0x001e220000000a00 */
[----:B------:R1:W2:Y:S07]  /*0850*/  @!P2 LDG.E.CONSTANT R30, desc[UR8][R18.64] ;  /* 0x00000008121ea981 */ /* 0x0002ae000c1e9900 */
[----:B-1----:R-:W1:Y:S01]  /*0860*/  @!P1 LDC.64 R18, c[0x0][0x218] ;  /* 0x00008600ff129b82 */ /* 0x002e620000000a00 */
[----:B------:R-:W-:Y:S01]  /*0870*/  IADD3 R23, R23, R24, RZ ;  /* 0x0000001817177210 */ /* 0x000fe20007ffe0ff */
[----:B------:R-:W-:-:S02]  /*0880*/  IMAD.MOV.U32 R14, RZ, RZ, RZ ;  /* 0x000000ffff0e7224 */ /* 0x000fc400078e00ff */
[----:B------:R-:W-:Y:S01]  /*0890*/  IMAD.MOV.U32 R35, RZ, RZ, RZ ;  /* 0x000000ffff237224 */ /* 0x000fe200078e00ff */
[----:B------:R-:W-:Y:S01]  /*08a0*/  IADD3 R21, R10, R15, RZ ;  /* 0x0000000f0a157210 */ /* 0x000fe20007ffe0ff */
[----:B0-----:R-:W-:-:S05]  /*08b0*/  @!P1 IMAD.WIDE R36, R23, 0x4, R36 ;  /* 0x0000000417249825 */ /* 0x001fca00078e0224 */
[----:B------:R-:W2:Y:S01]  /*08c0*/  @!P1 LDG.E.CONSTANT R14, desc[UR8][R36.64] ;  /* 0x00000008240e9981 */ /* 0x000ea2000c1e9900 */
[----:B-1----:R-:W-:-:S05]  /*08d0*/  @!P1 IMAD.WIDE R18, R23, 0x4, R18 ;  /* 0x0000000417129825 */ /* 0x002fca00078e0212 */
[----:B------:R0:W2:Y:S01]  /*08e0*/  @!P1 LDG.E.CONSTANT R35, desc[UR8][R18.64] ;  /* 0x0000000812239981 */ /* 0x0000a2000c1e9900 */
[----:B------:R-:W-:Y:S01]  /*08f0*/  ISETP.GE.AND P1, PT, R21, R34, PT ;  /* 0x000000221500720c */ /* 0x000fe20003f26270 */
[----:B------:R-:W-:-:S05]  /*0900*/  IMAD.IADD R21, R10, 0x1, R21 ;  /* 0x000000010a157824 */ /* 0x000fca00078e0215 */
[----:B------:R-:W-:-:S07]  /*0910*/  ISETP.GE.AND P2, PT, R21, R34, PT ;  /* 0x000000221500720c */ /* 0x000fce0003f46270 */
[----:B0-----:R-:W0:Y:S01]  /*0920*/  @!P1 LDC.64 R18, c[0x0][0x218] ;  /* 0x00008600ff129b82 */ /* 0x001e220000000a00 */
[----:B------:R-:W-:Y:S02]  /*0930*/  IMAD.MOV.U32 R37, RZ, RZ, RZ ;  /* 0x000000ffff257224 */ /* 0x000fe400078e00ff */
[----:B---3-5:R-:W-:-:S04]  /*0940*/  FADD.FTZ R11, -R22, R11 ;  /* 0x0000000b160b7221 */ /* 0x028fc80000010100 */
[----:B----4-:R-:W-:Y:S02]  /*0950*/  FFMA.FTZ R11, R11, R33, R20 ;  /* 0x000000210b0b7223 */ /* 0x010fe40000010014 */
[----:B------:R-:W1:Y:S01]  /*0960*/  @!P1 LDC.64 R20, c[0x0][0x210] ;  /* 0x00008400ff149b82 */ /* 0x000e620000000a00 */
[----:B------:R-:W-:Y:S01]  /*0970*/  FADD.FTZ R32, R33, R32 ;  /* 0x0000002021207221 */ /* 0x000fe20000010000 */
[----:B--2---:R-:W-:-:S04]  /*0980*/  FADD.FTZ R27, -R22, R27 ;  /* 0x0000001b161b7221 */ /* 0x004fc80000010100 */
[----:B------:R-:W-:Y:S01]  /*0990*/  FFMA.FTZ R26, R27, R17, R26 ;  /* 0x000000111b1a7223 */ /* 0x000fe2000001001a */
[----:B------:R-:W-:Y:S02]  /*09a0*/  FADD.FTZ R36, R17, R16 ;  /* 0x0000001011247221 */ /* 0x000fe40000010000 */
[----:B------:R-:W2:Y:S01]  /*09b0*/  @!P2 LDC.64 R16, c[0x0][0x210] ;  /* 0x00008400ff10ab82 */ /* 0x000ea20000000a00 */
[----:B------:R-:W-:Y:S01]  /*09c0*/  IMAD.IADD R27, R23, 0x1, R24 ;  /* 0x00000001171b7824 */ /* 0x000fe200078e0218 */
[----:B------:R-:W-:-:S03]  /*09d0*/  MOV R33, RZ ;  /* 0x000000ff00217202 */ /* 0x000fc60000000f00 */
[----:B-1----:R-:W-:-:S04]  /*09e0*/  @!P1 IMAD.WIDE R20, R27, 0x4, R20 ;  /* 0x000000041b149825 */ /* 0x002fc800078e0214 */
[C---:B0-----:R-:W-:Y:S01]  /*09f0*/  @!P1 IMAD.WIDE R18, R27.reuse, 0x4, R18 ;  /* 0x000000041b129825 */ /* 0x041fe200078e0212 */
[----:B------:R0:W3:Y:S03]  /*0a00*/  @!P1 LDG.E.CONSTANT R33, desc[UR8][R20.64] ;  /* 0x0000000814219981 */ /* 0x0000e6000c1e9900 */
[----:B------:R-:W-:Y:S01]  /*0a10*/  @!P2 IMAD.IADD R27, R27, 0x1, R24 ;  /* 0x000000011b1ba824 */ /* 0x000fe200078e0218 */
[----:B------:R-:W4:Y:S01]  /*0a20*/  @!P1 LDG.E.CONSTANT R37, desc[UR8][R18.64] ;  /* 0x0000000812259981 */ /* 0x000f22000c1e9900 */
[----:B0-----:R-:W-:Y:S02]  /*0a30*/  MOV R21, RZ ;  /* 0x000000ff00157202 */ /* 0x001fe40000000f00 */
[----:B--2---:R-:W-:-:S05]  /*0a40*/  @!P2 IMAD.WIDE R16, R27, 0x4, R16 ;  /* 0x000000041b10a825 */ /* 0x004fca00078e0210 */
[----:B------:R0:W2:Y:S02]  /*0a50*/  @!P2 LDG.E.CONSTANT R21, desc[UR8][R16.64] ;  /* 0x000000081015a981 */ /* 0x0000a4000c1e9900 */
[----:B0-----:R-:W0:Y:S02]  /*0a60*/  @!P2 LDC.64 R16, c[0x0][0x218] ;  /* 0x00008600ff10ab82 */ /* 0x001e240000000a00 */
[----:B0-----:R-:W-:-:S04]  /*0a70*/  @!P2 IMAD.WIDE R16, R27, 0x4, R16 ;  /* 0x000000041b10a825 */ /* 0x001fc800078e0210 */
[----:B------:R-:W-:-:S06]  /*0a80*/  IMAD.MOV.U32 R27, RZ, RZ, RZ ;  /* 0x000000ffff1b7224 */ /* 0x000fcc00078e00ff */
[----:B------:R-:W2:Y:S01]  /*0a90*/  @!P2 LDG.E.CONSTANT R27, desc[UR8][R16.64] ;  /* 0x00000008101ba981 */ /* 0x000ea2000c1e9900 */
[----:B------:R-:W-:Y:S02]  /*0aa0*/  VIADD R2, R2, 0xfffffffe ;  /* 0xfffffffe02027836 */ /* 0x000fe40000000000 */
[----:B------:R-:W-:-:S03]  /*0ab0*/  FADD.FTZ R29, -R22, R29 ;  /* 0x0000001d161d7221 */ /* 0x000fc60000010100 */
[----:B------:R-:W-:Y:S01]  /*0ac0*/  ISETP.NE.AND P1, PT, R2, RZ, PT ;  /* 0x000000ff0200720c */ /* 0x000fe20003f25270 */
[----:B------:R-:W-:Y:S01]  /*0ad0*/  FFMA.FTZ R3, R29, R12, R3 ;  /* 0x0000000c1d037223 */ /* 0x000fe20000010003 */
[----:B------:R-:W-:Y:S01]  /*0ae0*/  FADD.FTZ R5, R12, R5 ;  /* 0x000000050c057221 */ /* 0x000fe20000010000 */
[----:B------:R-:W-:Y:S02]  /*0af0*/  IMAD R23, R24, 0x3, R23 ;  /* 0x0000000318177824 */ /* 0x000fe400078e0217 */
[----:B------:R-:W-:Y:S01]  /*0b00*/  FADD.FTZ R13, -R22, R13 ;  /* 0x0000000d160d7221 */ /* 0x000fe20000010100 */
[----:B------:R-:W-:-:S03]  /*0b10*/  FADD.FTZ R12, R31, R0 ;  /* 0x000000001f0c7221 */ /* 0x000fc60000010000 */
[----:B------:R-:W-:Y:S01]  /*0b20*/  FFMA.FTZ R13, R13, R31, R28 ;  /* 0x0000001f0d0d7223 */ /* 0x000fe2000001001c */
[----:B------:R-:W-:Y:S01]  /*0b30*/  FADD.FTZ R0, -R22, R25 ;  /* 0x0000001916007221 */ /* 0x000fe20000010100 */
[----:B------:R-:W-:-:S03]  /*0b40*/  IMAD R25, R10, 0x3, R15 ;  /* 0x000000030a197824 */ /* 0x000fc600078e020f */
[----:B------:R-:W-:Y:S01]  /*0b50*/  FFMA.FTZ R3, R0, R30, R3 ;  /* 0x0000001e00037223 */ /* 0x000fe20000010003 */
[----:B------:R-:W-:Y:S01]  /*0b60*/  FADD.FTZ R5, R5, R30 ;  /* 0x0000001e05057221 */ /* 0x000fe20000010000 */
[----:B------:R-:W-:Y:S01]  /*0b70*/  FADD.FTZ R14, -R22, R14 ;  /* 0x0000000e160e7221 */ /* 0x000fe20000010100 */
[----:B------:R-:W-:-:S03]  /*0b80*/  FADD.FTZ R0, R12, R35 ;  /* 0x000000230c007221 */ /* 0x000fc60000010000 */
[----:B------:R-:W-:Y:S01]  /*0b90*/  FFMA.FTZ R28, R14, R35, R13 ;  /* 0x000000230e1c7223 */ /* 0x000fe2000001000d */
[----:B---3--:R-:W-:Y:S01]  /*0ba0*/  FADD.FTZ R20, -R22, R33 ;  /* 0x0000002116147221 */ /* 0x008fe20000010100 */
[----:B----4-:R-:W-:-:S03]  /*0bb0*/  FADD.FTZ R32, R32, R37 ;  /* 0x0000002520207221 */ /* 0x010fc60000010000 */
[----:B------:R-:W-:Y:S01]  /*0bc0*/  FFMA.FTZ R20, R20, R37, R11 ;  /* 0x0000002514147223 */ /* 0x000fe2000001000b */
[----:B--2---:R-:W-:Y:S01]  /*0bd0*/  FADD.FTZ R21, -R22, R21 ;  /* 0x0000001516157221 */ /* 0x004fe20000010100 */
[----:B------:R-:W-:-:S03]  /*0be0*/  FADD.FTZ R16, R36, R27 ;  /* 0x0000001b24107221 */ /* 0x000fc60000010000 */
[----:B------:R-:W-:Y:S01]  /*0bf0*/  FFMA.FTZ R26, R21, R27, R26 ;  /* 0x0000001b151a7223 */ /* 0x000fe2000001001a */
[----:B------:R-:W-:Y:S06]  /*0c00*/  @P1 BRA `(.L_x_28071) ;  /* 0xfffffff800381947 */ /* 0x000fec000383ffff */
.L_x_28070:
[----:B------:R-:W-:Y:S05]  /*0c10*/  @!P0 BRA `(.L_x_28069) ;  /* 0x0000000000d88947 */ /* 0x000fea0003800000 */
[----:B------:R-:W-:Y:S01]  /*0c20*/  ISETP.GE.AND P0, PT, R25, R34, PT ;  /* 0x000000221900720c */ /* 0x000fe20003f06270 */
[----:B------:R-:W-:Y:S01]  /*0c30*/  HFMA2.MMA R17, -RZ, RZ, 0, 0 ;  /* 0x00000000ff117435 */ /* 0x000fe200000001ff */
[----:B------:R-:W-:Y:S01]  /*0c40*/  IADD3 R25, R10, R25, RZ ;  /* 0x000000190a197210 */ /* 0x000fe20007ffe0ff */
[----:B------:R-:W-:-:S03]  /*0c50*/  IMAD.IADD R21, R23, 0x1, R24 ;  /* 0x0000000117157824 */ /* 0x000fc600078e0218 */
[----:B------:R-:W-:Y:S01]  /*0c60*/  ISETP.GE.AND P1, PT, R25, R34, PT ;  /* 0x000000221900720c */ /* 0x000fe20003f26270 */
[----:B------:R-:W-:-:S05]  /*0c70*/  IMAD.IADD R11, R10, 0x1, R25 ;  /* 0x000000010a0b7824 */ /* 0x000fca00078e0219 */
[----:B------:R-:W-:Y:S01]  /*0c80*/  ISETP.GE.AND P2, PT, R11, R34, PT ;  /* 0x000000220b00720c */ /* 0x000fe20003f46270 */
[----:B------:R-:W0:Y:S01]  /*0c90*/  @!P0 LDC.64 R18, c[0x0][0x210] ;  /* 0x00008400ff128b82 */ /* 0x000e220000000a00 */
[----:B------:R-:W-:-:S05]  /*0ca0*/  IMAD.IADD R11, R10, 0x1, R11 ;  /* 0x000000010a0b7824 */ /* 0x000fca00078e020b */
[----:B------:R-:W-:Y:S02]  /*0cb0*/  ISETP.GE.AND P3, PT, R11, R34, PT ;  /* 0x000000220b00720c */ /* 0x000fe40003f66270 */
[----:B------:R-:W1:Y:S08]  /*0cc0*/  @!P0 LDC.64 R14, c[0x0][0x218] ;  /* 0x00008600ff0e8b82 */ /* 0x000e700000000a00 */
[----:B------:R-:W2:Y:S08]  /*0cd0*/  @!P1 LDC.64 R12, c[0x0][0x210] ;  /* 0x00008400ff0c9b82 */ /* 0x000eb00000000a00 */
[----:B------:R-:W3:Y:S01]  /*0ce0*/  @!P1 LDC.64 R30, c[0x0][0x218] ;  /* 0x00008600ff1e9b82 */ /* 0x000ee20000000a00 */
[----:B0-----:R-:W-:-:S05]  /*0cf0*/  @!P0 IMAD.WIDE R18, R23, 0x4, R18 ;  /* 0x0000000417128825 */ /* 0x001fca00078e0212 */
[----:B------:R0:W4:Y:S02]  /*0d00*/  @!P0 LDG.E.CONSTANT R17, desc[UR8][R18.64] ;  /* 0x0000000812118981 */ /* 0x000124000c1e9900 */
[----:B------:R-:W3:Y:S01]  /*0d10*/  @!P2 LDC.64 R10, c[0x0][0x210] ;  /* 0x00008400ff0aab82 */ /* 0x000ee20000000a00 */
[----:B-1----:R-:W-:-:S07]  /*0d20*/  @!P0 IMAD.WIDE R36, R23, 0x4, R14 ;  /* 0x0000000417248825 */ /* 0x002fce00078e020e */
[----:B------:R-:W1:Y:S08]  /*0d30*/  @!P2 LDC.64 R34, c[0x0][0x218] ;  /* 0x00008600ff22ab82 */ /* 0x000e700000000a00 */
[----:B0-----:R-:W0:Y:S08]  /*0d40*/  @!P3 LDC.64 R18, c[0x0][0x210] ;  /* 0x00008400ff12bb82 */ /* 0x001e300000000a00 */
[----:B------:R-:W0:Y:S01]  /*0d50*/  @!P3 LDC.64 R14, c[0x0][0x218] ;  /* 0x00008600ff0ebb82 */ /* 0x000e220000000a00 */
[----:B------:R-:W-:-:S02]  /*0d60*/  IMAD.IADD R27, R21, 0x1, R24 ;  /* 0x00000001151b7824 */ /* 0x000fc400078e0218 */
[----:B--2---:R-:W-:Y:S01]  /*0d70*/  @!P1 IMAD.WIDE R12, R21, 0x4, R12 ;  /* 0x00000004150c9825 */ /* 0x004fe200078e020c */
[----:B------:R-:W-:-:S03]  /*0d80*/  MOV R23, RZ ;  /* 0x000000ff00177202 */ /* 0x000fc60000000f00 */
[----:B---3--:R-:W-:Y:S01]  /*0d90*/  @!P1 IMAD.WIDE R30, R21, 0x4, R30 ;  /* 0x00000004151e9825 */ /* 0x008fe200078e021e */
[----:B------:R-:W-:Y:S02]  /*0da0*/  HFMA2.MMA R21, -RZ, RZ, 0, 0 ;  /* 0x00000000ff157435 */ /* 0x000fe400000001ff */
[----:B------:R2:W3:Y:S01]  /*0db0*/  @!P1 LDG.E.CONSTANT R23, desc[UR8][R12.64] ;  /* 0x000000080c179981 */ /* 0x0004e2000c1e9900 */
[C---:B------:R-:W-:Y:S02]  /*0dc0*/  IMAD.IADD R29, R27.reuse, 0x1, R24 ;  /* 0x000000011b1d7824 */ /* 0x040fe400078e0218 */
[----:B------:R-:W-:-:S04]  /*0dd0*/  @!P2 IMAD.WIDE R10, R27, 0x4, R10 ;  /* 0x000000041b0aa825 */ /* 0x000fc800078e020a */
[----:B-1----:R-:W-:Y:S01]  /*0de0*/  @!P2 IMAD.WIDE R34, R27, 0x4, R34 ;  /* 0x000000041b22a825 */ /* 0x002fe200078e0222 */
[----:B------:R-:W3:Y:S03]  /*0df0*/  @!P2 LDG.E.CONSTANT R21, desc[UR8][R10.64] ;  /* 0x000000080a15a981 */ /* 0x000ee6000c1e9900 */
[----:B------:R-:W-:Y:S02]  /*0e00*/  IMAD.MOV.U32 R27, RZ, RZ, RZ ;  /* 0x000000ffff1b7224 */ /* 0x000fe400078e00ff */
[----:B0-----:R-:W-:Y:S01]  /*0e10*/  @!P3 IMAD.WIDE R18, R29, 0x4, R18 ;  /* 0x000000041d12b825 */ /* 0x001fe200078e0212 */
[----:B--2---:R-:W-:-:S03]  /*0e20*/  MOV R13, RZ ;  /* 0x000000ff000d7202 */ /* 0x004fc60000000f00 */
[----:B------:R-:W-:Y:S01]  /*0e30*/  @!P3 IMAD.WIDE R14, R29, 0x4, R14 ;  /* 0x000000041d0eb825 */ /* 0x000fe200078e020e */
[----:B------:R-:W2:Y:S03]  /*0e40*/  @!P3 LDG.E.CONSTANT R27, desc[UR8][R18.64] ;  /* 0x00000008121bb981 */ /* 0x000ea6000c1e9900 */
[----:B------:R-:W-:Y:S01]  /*0e50*/  IMAD.MOV.U32 R2, RZ, RZ, RZ ;  /* 0x000000ffff027224 */ /* 0x000fe200078e00ff */
[----:B------:R-:W2:Y:S01]  /*0e60*/  @!P2 LDG.E.CONSTANT R13, desc[UR8][R34.64] ;  /* 0x00000008220da981 */ /* 0x000ea2000c1e9900 */
[----:B------:R-:W-:Y:S02]  /*0e70*/  IMAD.MOV.U32 R25, RZ, RZ, RZ ;  /* 0x000000ffff197224 */ /* 0x000fe400078e00ff */
[----:B------:R-:W-:Y:S02]  /*0e80*/  IMAD.MOV.U32 R29, RZ, RZ, RZ ;  /* 0x000000ffff1d7224 */ /* 0x000fe400078e00ff */
[----:B------:R-:W2:Y:S04]  /*0e90*/  @!P0 LDG.E.CONSTANT R2, desc[UR8][R36.64] ;  /* 0x0000000824028981 */ /* 0x000ea8000c1e9900 */
[----:B------:R-:W2:Y:S04]  /*0ea0*/  @!P1 LDG.E.CONSTANT R25, desc[UR8][R30.64] ;  /* 0x000000081e199981 */ /* 0x000ea8000c1e9900 */
[----:B------:R-:W2:Y:S01]  /*0eb0*/  @!P3 LDG.E.CONSTANT R29, desc[UR8][R14.64] ;  /* 0x000000080e1db981 */ /* 0x000ea2000c1e9900 */
[C---:B----45:R-:W-:Y:S01]  /*0ec0*/  FADD.FTZ R12, -R22.reuse, R17 ;  /* 0x00000011160c7221 */ /* 0x070fe20000010100 */
[C---:B---3--:R-:W-:Y:S01]  /*0ed0*/  FADD.FTZ R23, -R22.reuse, R23 ;  /* 0x0000001716177221 */ /* 0x048fe20000010100 */
[C---:B------:R-:W-:Y:S01]  /*0ee0*/  FADD.FTZ R21, -R22.reuse, R21 ;  /* 0x0000001516157221 */ /* 0x040fe20000010100 */
[----:B--2---:R-:W-:Y:S01]  /*0ef0*/  FADD.FTZ R27, -R22, R27 ;  /* 0x0000001b161b7221 */ /* 0x004fe20000010100 */
[----:B------:R-:W-:-:S02]  /*0f00*/  FADD.FTZ R32, R32, R13 ;  /* 0x0000000d20207221 */ /* 0x000fc40000010000 */
[----:B------:R-:W-:Y:S01]  /*0f10*/  FFMA.FTZ R20, R21, R13, R20 ;  /* 0x0000000d15147223 */ /* 0x000fe20000010014 */
[----:B------:R-:W-:Y:S01]  /*0f20*/  FADD.FTZ R5, R5, R2 ;  /* 0x0000000205057221 */ /* 0x000fe20000010000 */
[----:B------:R-:W-:Y:S01]  /*0f30*/  FFMA.FTZ R3, R12, R2, R3 ;  /* 0x000000020c037223 */ /* 0x000fe20000010003 */
[----:B------:R-:W-:Y:S01]  /*0f40*/  FADD.FTZ R0, R0, R25 ;  /* 0x0000001900007221 */ /* 0x000fe20000010000 */
[----:B------:R-:W-:Y:S01]  /*0f50*/  FFMA.FTZ R28, R23, R25, R28 ;  /* 0x00000019171c7223 */ /* 0x000fe2000001001c */
[----:B------:R-:W-:Y:S01]  /*0f60*/  FADD.FTZ R16, R16, R29 ;  /* 0x0000001d10107221 */ /* 0x000fe20000010000 */
[----:B------:R-:W-:-:S07]  /*0f70*/  FFMA.FTZ R26, R27, R29, R26 ;  /* 0x0000001d1b1a7223 */ /* 0x000fce000001001a */
.L_x_28069:
[----:B------:R-:W0:Y:S01]  /*0f80*/  S2R R17, SR_TID.X ;  /* 0x0000000000117919 */ /* 0x000e220000002100 */
[----:B------:R-:W-:Y:S01]  /*0f90*/  FADD.FTZ R11, R0, R5 ;  /* 0x00000005000b7221 */ /* 0x000fe20000010000 */
[----:B------:R-:W-:Y:S01]  /*0fa0*/  SHF.R.U32.HI R5, RZ, 0x1, R6 ;  /* 0x00000001ff057819 */ /* 0x000fe20000011606 */
[----:B------:R-:W-:Y:S02]  /*0fb0*/  FADD.FTZ R3, R28, R3 ;  /* 0x000000031c037221 */ /* 0x000fe40000010000 */
[----:B------:R-:W-:Y:S01]  /*0fc0*/  FADD.FTZ R11, R11, R32 ;  /* 0x000000200b0b7221 */ /* 0x000fe20000010000 */
[----:B------:R-:W-:Y:S01]  /*0fd0*/  ISETP.NE.AND P1, PT, R5, RZ, PT ;  /* 0x000000ff0500720c */ /* 0x000fe20003f25270 */
[----:B------:R-:W-:Y:S02]  /*0fe0*/  FADD.FTZ R3, R3, R20 ;  /* 0x0000001403037221 */ /* 0x000fe40000010000 */
[----:B------:R-:W-:Y:S02]  /*0ff0*/  FADD.FTZ R19, R11, R16 ;  /* 0x000000100b137221 */ /* 0x000fe40000010000 */
[----:B------:R-:W-:Y:S01]  /*1000*/  FADD.FTZ R26, R3, R26 ;  /* 0x0000001a031a7221 */ /* 0x000fe20000010000 */
[----:B0-----:R-:W-:-:S07]  /*1010*/  IMAD R0, R4, UR7, R17 ;  /* 0x0000000704007c24 */ /* 0x001fce000f8e0211 */
[----:B------:R-:W-:Y:S05]  /*1020*/  @!P1 BRA `(.L_x_28072) ;  /* 0x0000002000cc9947 */ /* 0x000fea0003800000 */
[----:B------:R-:W0:Y:S01]  /*1030*/  S2UR UR6, SR_CgaCtaId ;  /* 0x00000000000679c3 */ /* 0x000e220000008800 */
[----:B------:R-:W-:Y:S01]  /*1040*/  IMAD.IADD R3, R5, 0x1, R4 ;  /* 0x0000000105037824 */ /* 0x000fe200078e0204 */
        /* <DEDUP_REMOVED lines=11> */
[----:B------:R-:W-:Y:S02]  /*1100*/  LEA R3, R0, UR5, 0x2 ;  /* 0x0000000500037c11 */ /* 0x000fe4000f8e10ff */
[C---:B------:R-:W-:Y:S01]  /*1110*/  @!P0 LEA R11, R10.reuse, R2, 0x2 ;  /* 0x000000020a0b8211 */ /* 0x040fe200078e10ff */
[----:B------:R-:W-:Y:S02]  /*1120*/  @!P2 STS [R2], R19 ;  /* 0x000000130200a388 */ /* 0x000fe40000000800 */
[----:B------:R-:W-:Y:S02]  /*1130*/  @!P0 IMAD R12, R10, 0x4, R3 ;  /* 0x000000040a0c8824 */ /* 0x000fe400078e0203 */
        /* <DEDUP_REMOVED lines=12> */
[----:B------:R-:W-:Y:S02]  /*1200*/  ISETP.GE.U32.AND P2, PT, R4, R11, PT ;  /* 0x0000000b0400720c */ /* 0x000fe40003f46070 */
[----:B------:R-:W-:-:S09]  /*1210*/  SHF.R.U32.HI R11, RZ, 0x3, R6 ;  /* 0x00000003ff0b7819 */ /* 0x000fd20000011606 */
[----:B------:R-:W-:Y:S02]  /*1220*/  @!P0 IMAD R15, R15, UR7, RZ ;  /* 0x000000070f0f8c24 */ /* 0x000fe4000f8e02ff */
        /* <DEDUP_REMOVED lines=15> */
[----:B------:R-:W-:Y:S02]  /*1320*/  ISETP.GE.U32.AND P2, PT, R4, R13, PT ;  /* 0x0000000d0400720c */ /* 0x000fe40003f46070 */
[----:B------:R-:W-:-:S09]  /*1330*/  SHF.R.U32.HI R13, RZ, 0x4, R6 ;  /* 0x00000004ff0d7819 */ /* 0x000fd20000011606 */
[----:B------:R-:W-:Y:S02]  /*1340*/  @!P0 IMAD R11, R11, UR7, RZ ;  /* 0x000000070b0b8c24 */ /* 0x000fe4000f8e02ff */
        /* <DEDUP_REMOVED lines=15> */
[----:B------:R-:W-:Y:S02]  /*1440*/  ISETP.GE.U32.AND P2, PT, R4, R11, PT ;  /* 0x0000000b0400720c */ /* 0x000fe40003f46070 */
[----:B------:R-:W-:-:S09]  /*1450*/  SHF.R.U32.HI R11, RZ, 0x5, R6 ;  /* 0x00000005ff0b7819 */ /* 0x000fd20000011606 */
[----:B------:R-:W-:Y:S02]  /*1460*/  @!P0 IMAD R13, R13, UR7, RZ ;  /* 0x000000070d0d8c24 */ /* 0x000fe4000f8e02ff */
        /* <DEDUP_REMOVED lines=480> */
[----:B------:R-:W-:-:S04]  /*3270*/  ISETP.GE.U32.AND P0, PT, R13, R6, PT ;  /* 0x000000060d00720c */ /* 0x000fc80003f06070 */
[----:B------:R-:W-:Y:S01]  /*3280*/  ISETP.GE.U32.OR P0, PT, R4, R11, P0 ;  /* 0x0000000b0400720c */ /* 0x000fe20000706470 */
[----:B------:R-:W-:-:S05]  /*3290*/  IMAD.SHL.U32 R11, R11, 0x2, RZ ;  /* 0x000000020b0b7824 */ /* 0x000fca00078e00ff */
[----:B------:R-:W-:-:S07]  /*32a0*/  ISETP.GE.U32.AND P2, PT, R4, R11, PT ;  /* 0x0000000b0400720c */ /* 0x000fce0003f46070 */
[----:B------:R-:W-:-:S04]  /*32b0*/  @!P0 SHF.R.S32.HI R10, RZ, 0x1f, R6 ;  /* 0x0000001fff0a8819 */ /* 0x000fc80000011406 */
[----:B------:R-:W-:Y:S02]  /*32c0*/  @!P0 LOP3.LUT R10, R10, UR7, RZ, 0xc0, !PT ;  /* 0x000000070a0a8c12 */ /* 0x000fe4000f8ec0ff */
[----:B------:R-:W-:Y:S02]  /*32d0*/  @!P2 STS [R2], R19 ;  /* 0x000000130200a388 */ /* 0x000fe40000000800 */
[C---:B------:R-:W-:Y:S01]  /*32e0*/  @!P0 LEA R11, R10.reuse, R2, 0x2 ;  /* 0x000000020a0b8211 */ /* 0x040fe200078e10ff */
[----:B------:R-:W-:Y:S01]  /*32f0*/  @!P0 IMAD R12, R10, 0x4, R3 ;  /* 0x000000040a0c8824 */ /* 0x000fe200078e0203 */
[----:B------:R-:W-:Y:S01]  /*3300*/  @!P2 STS [R3], R26 ;  /* 0x0000001a0300a388 */ /* 0x000fe20000000800 */
[----:B------:R-:W-:Y:S06]  /*3310*/  BAR.SYNC.DEFER_BLOCKING 0x0 ;  /* 0x0000000000007b1d */ /* 0x000fec0000010000 */
[----:B------:R-:W0:Y:S04]  /*3320*/  @!P0 LDS R10, [R11] ;  /* 0x000000000b0a8984 */ /* 0x000e280000000800 */
[----:B------:R-:W1:Y:S01]  /*3330*/  @!P0 LDS R13, [R12] ;  /* 0x000000000c0d8984 */ /* 0x000e620000000800 */
[----:B0-----:R-:W-:Y:S01]  /*3340*/  @!P0 FADD.FTZ R19, R19, R10 ;  /* 0x0000000a13138221 */ /* 0x001fe20000010000 */
[----:B-1----:R-:W-:-:S07]  /*3350*/  @!P0 FADD.FTZ R26, R26, R13 ;  /* 0x0000000d1a1a8221 */ /* 0x002fce0000010000 */
.L_x_28072:
[----:B------:R-:W-:Y:S01]  /*3360*/  ISETP.GT.U32.AND P0, PT, R7, 0x1, PT ;  /* 0x000000010700780c */ /* 0x000fe20003f04070 */
[C---:B------:R-:W-:Y:S01]  /*3370*/  IMAD.SHL.U32 R2, R8.reuse, 0x4, RZ ;  /* 0x0000000408027824 */ /* 0x040fe200078e00ff */
        /* <DEDUP_REMOVED lines=22> */
[----:B-----5:R-:W-:Y:S02]  /*34e0*/  @P1 FMUL.FTZ R9, R9, R26 ;  /* 0x0000001a09091220 */ /* 0x020fe40000410000 */
[----:B------:R-:W-:Y:S04]  /*34f0*/  @P0 STG.E desc[UR8][R14.64], R19 ;  /* 0x000000130e000986 */ /* 0x000fe8000c101908 */
[----:B------:R-:W-:Y:S04]  /*3500*/  @P1 STG.E desc[UR8][R12.64], R9 ;  /* 0x000000090c001986 */ /* 0x000fe8000c101908 */
[----:B------:R-:W-:Y:S04]  /*3510*/  STG.E desc[UR8][R10.64], R19 ;  /* 0x000000130a007986 */ /* 0x000fe8000c101908 */
[----:B------:R-:W-:Y:S01]  /*3520*/  STG.E desc[UR8][R2.64], R26 ;  /* 0x0000001a02007986 */ /* 0x000fe2000c101908 */
[----:B------:R-:W-:Y:S05]  /*3530*/  EXIT ;  /* 0x000000000000794d */ /* 0x000fea0003800000 */
.L_x_28073:
        /* <DEDUP_REMOVED lines=13> */
[C---:B-----5:R-:W-:Y:S02]  /*3610*/  LEA R22, P3, R16.reuse, R20, 0x2 ;  /* 0x0000001410167211 */ /* 0x060fe400078610ff */
[----:B------:R0:W-:Y:S02]  /*3620*/  STG.E.STRONG.SYS desc[UR8][R20.64], R19 ;  /* 0x0000001314007986 */ /* 0x0001e4000c115908 */
[----:B------:R-:W-:-:S05]  /*3630*/  LEA.HI.X R23, R16, R21, RZ, 0x2, P3 ;  /* 0x0000001510177211 */ /* 0x000fca00018f14ff */
[----:B------:R0:W-:Y:S04]  /*3640*/  STG.E.STRONG.SYS desc[UR8][R22.64], R26 ;  /* 0x0000001a16007986 */ /* 0x0001e8000c115908 */
.L_x_28075:
[----:B------:R-:W-:Y:S05]  /*3650*/  BSYNC B0 ;  /* 0x0000000000007941 */ /* 0x000fea0003800000 */
.L_x_28074:
[----:B------:R-:W-:Y:S06]  /*3660*/  MEMBAR.SC.GPU ;  /* 0x0000000000007992 */ /* 0x000fec0000002000 */
[----:B------:R-:W-:-:S00]  /*3670*/  ERRBAR ;  /* 0x00000000000079ab */ /* 0x000fc00000000000 */
[----:B------:R-:W-:Y:S06]  /*3680*/  CGAERRBAR ;  /* 0x00000000000075ab */ /* 0x000fec0000000000 */
[----:B------:R-:W-:Y:S02]  /*3690*/  CCTL.IVALL ;  /* 0x00000000ff00798f */ /* 0x000fe40002000000 */
[----:B------:R-:W-:Y:S06]  /*36a0*/  BAR.SYNC.DEFER_BLOCKING 0x0 ;  /* 0x0000000000007b1d */ /* 0x000fec0000010000 */
[----:B------:R-:W-:Y:S04]  /*36b0*/  BSSY B0, `(.L_x_28076) ;  /* 0x0000017000007945 */ /* 0x000fe80003800000 */
[----:B------:R-:W-:Y:S05]  /*36c0*/  @P0 BRA `(.L_x_28077) ;  /* 0x0000000000540947 */ /* 0x000fea0003800000 */
[----:B------:R-:W1:Y:S01]  /*36d0*/  S2R R17, SR_LANEID ;  /* 0x0000000000117919 */ /* 0x000e620000000000 */
[----:B------:R-:W-:Y:S01]  /*36e0*/  VOTEU.ANY UR4, UPT, PT ;  /* 0x0000000000047886 */ /* 0x000fe200038e0100 */
[----:B0-----:R-:W0:Y:S01]  /*36f0*/  LDC.64 R18, c[0x0][0x258] ;  /* 0x00009600ff127b82 */ /* 0x001e220000000a00 */
[----:B-----5:R-:W1:Y:S01]  /*3700*/  FLO.U32 R22, UR4 ;  /* 0x0000000400167d00 */ /* 0x020e6200080e0000 */
[----:B------:R-:W0:Y:S07]  /*3710*/  S2R R23, SR_CTAID.X ;  /* 0x0000000000177919 */ /* 0x000e2e0000002500 */
[----:B------:R-:W2:Y:S01]  /*3720*/  POPC R21, UR4 ;  /* 0x0000000400157d09 */ /* 0x000ea20008000000 */
[----:B-1----:R-:W-:Y:S01]  /*3730*/  ISETP.EQ.U32.AND P0, PT, R22, R17, PT ;  /* 0x000000111600720c */ /* 0x002fe20003f02070 */
[----:B0-----:R-:W-:-:S12]  /*3740*/  IMAD.WIDE.U32 R18, R23, 0x4, R18 ;  /* 0x0000000417127825 */ /* 0x001fd800078e0012 */
        /* <DEDUP_REMOVED lines=13> */
.L_x_28077:
[----:B------:R-:W-:Y:S05]  /*3820*/  BSYNC B0 ;  /* 0x0000000000007941 */ /* 0x000fea0003800000 */
.L_x_28076:
[----:B------:R-:W-:Y:S06]  /*3830*/  BAR.SYNC.DEFER_BLOCKING 0x0 ;  /* 0x0000000000007b1d */ /* 0x000fec0000010000 */
[----:B-1----:R-:W1:Y:S02]  /*3840*/  LDS.U8 R17, [UR16+0x1000] ;  /* 0x00100010ff117984 */ /* 0x002e640008000000 */
[----:B-1----:R-:W-:-:S13]  /*3850*/  ISETP.NE.AND P0, PT, R17, RZ, PT ;  /* 0x000000ff1100720c */ /* 0x002fda0003f05270 */
        /* <DEDUP_REMOVED lines=8> */
[----:B0-----:R-:W-:-:S07]  /*38e0*/  IMAD.MOV.U32 R19, RZ, RZ, R4 ;  /* 0x000000ffff137224 */ /* 0x001fce00078e0004 */
.L_x_28080:
[----:B------:R-:W0:Y:S01]  /*38f0*/  LDC.64 R20, c[0x0][0x250] ;  /* 0x00009400ff147b82 */ /* 0x000e220000000a00 */
[----:B------:R-:W-:-:S04]  /*3900*/  IMAD R23, R19, UR6, R8 ;  /* 0x0000000613177c24 */ /* 0x000fc8000f8e0208 */
[----:B0-----:R-:W-:-:S03]  /*3910*/  IMAD.WIDE R20, R23, 0x4, R20 ;  /* 0x0000000417147825 */ /* 0x001fc600078e0214 */
[----:B-----5:R-:W-:-:S03]  /*3920*/  LEA R22, P0, R16, R20, 0x2 ;  /* 0x0000001410167211 */ /* 0x020fc600078010ff */
        /* <DEDUP_REMOVED lines=8> */
.L_x_28079:
[----:B------:R-:W-:Y:S05]  /*39b0*/  BSYNC B0 ;  /* 0x0000000000007941 */ /* 0x000fea0003800000 */
.L_x_28078:
[----:B------:R-:W-:Y:S05]  /*39c0*/  @!P1 BRA `(.L_x_28081) ;  /* 0x0000002000c09947 */ /* 0x000fea0003800000 */
[----:B------:R-:W-:Y:S01]  /*39d0*/  IMAD.IADD R7, R5, 0x1, R4 ;  /* 0x0000000105077824 */ /* 0x000fe200078e0204 */
[----:B------:R-:W-:Y:S01]  /*39e0*/  UIADD3 UR4, UR14, 0x800, URZ ;  /* 0x000008000e047890 */ /* 0x000fe2000fffe03f */
[----:B------:R-:W-:Y:S02]  /*39f0*/  LEA R8, R0, UR16, 0x2 ;  /* 0x0000001000087c11 */ /* 0x000fe4000f8e10ff */
[----:B0-----:R-:W-:Y:S01]  /*3a00*/  SHF.R.U32.HI R19, RZ, 0x2, R6 ;  /* 0x00000002ff137819 */ /* 0x001fe20000011606 */
[----:B------:R-:W-:Y:S01]  /*3a10*/  ULEA UR4, UR15, UR4, 0x18 ;  /* 0x000000040f047291 */ /* 0x000fe2000f8ec03f */
[----:B------:R-:W-:Y:S02]  /*3a20*/  ISETP.GE.U32.AND P0, PT, R7, R6, PT ;  /* 0x000000060700720c */ /* 0x000fe40003f06070 */
[----:B------:R-:W-:Y:S02]  /*3a30*/  LOP3.LUT R7, R6, 0xfffffffe, RZ, 0xc0, !PT ;  /* 0xfffffffe06077812 */ /* 0x000fe400078ec0ff */
[----:B------:R-:W-:-:S02]  /*3a40*/  ISETP.GE.U32.OR P0, PT, R4, R5, P0 ;  /* 0x000000050400720c */ /* 0x000fc40000706470 */
[----:B------:R-:W-:-:S11]  /*3a50*/  ISETP.GE.U32.AND P1, PT, R4, R7, PT ;  /* 0x000000070400720c */ /* 0x000fd60003f26070 */
[----:B------:R-:W-:Y:S01]  /*3a60*/  @!P0 IMAD R7, R5, UR7, RZ ;  /* 0x0000000705078c24 */ /* 0x000fe2000f8e02ff */
[----:B------:R-:W-:Y:S01]  /*3a70*/  LEA R5, R0, UR4, 0x2 ;  /* 0x0000000400057c11 */ /* 0x000fe2000f8e10ff */
        /* <DEDUP_REMOVED lines=549> */
.L_x_28081:
        /* <DEDUP_REMOVED lines=11> */
.L_x_28082:
        /* <DEDUP_REMOVED lines=16> */
.L_x_28502:


//--------------------- .text._ZN2at6native47batch_norm_backward_reduce_channels_last_kernelILi4EdddEEvPKT0_S4_PKT1_S7_PS5_S8_PT2_SA_PVS5_Piii --------------------------
	.section	.text._ZN2at6native47batch_norm_backward_reduce_channels_last_kernelILi4EdddEEvPKT0_S4_PKT1_S7_PS5_S8_PT2_SA_PVS5_Piii,"ax",@progbits
	.align	128
        .global         _ZN2at6native47batch_norm_backward_reduce_channels_last_kernelILi4EdddEEvPKT0_S4_PKT1_S7_PS5_S8_PT2_SA_PVS5_Piii
        .type           _ZN2at6native47batch_norm_backward_reduce_channels_last_kernelILi4EdddEEvPKT0_S4_PKT1_S7_PS5_S8_PT2_SA_PVS5_Piii,@function
        .size           _ZN2at6native47batch_norm_backward_reduce_channels_last_kernelILi4EdddEEvPKT0_S4_PKT1_S7_PS5_S8_PT2_SA_PVS5_Piii,(.L_x_28503 - _ZN2at6native47batch_norm_backward_reduce_channels_last_kernelILi4EdddEEvPKT0_S4_PKT1_S7_PS5_S8_PT2_SA_PVS5_Piii)
        .other          _ZN2at6native47batch_norm_backward_reduce_channels_last_kernelILi4EdddEEvPKT0_S4_PKT1_S7_PS5_S8_PT2_SA_PVS5_Piii,@"STO_CUDA_ENTRY STV_DEFAULT"
_ZN2at6native47batch_norm_backward_reduce_channels_last_kernelILi4EdddEEvPKT0_S4_PKT1_S7_PS5_S8_PT2_SA_PVS5_Piii:
.text._ZN2at6native47batch_norm_backward_reduce_channels_last_kernelILi4EdddEEvPKT0_S4_PKT1_S7_PS5_S8_PT2_SA_PVS5_Piii:
        /* <DEDUP_REMOVED lines=15> */
[----:B------:R-:W0:Y:S01]  /*00f0*/  LDC.64 R14, c[0x0][0x228] ;  /* 0x00008a00ff0e7b82 */ /* 0x000e220000000a00 */
[----:B------:R-:W-:Y:S01]  /*0100*/  ULDC.64 UR8, c[0x0][0x208] ;  /* 0x0000820000087ab9 */ /* 0x000fe20000000a00 */
[----:B0-----:R-:W-:-:S06]  /*0110*/  IMAD.WIDE R14, R3, 0x8, R14 ;  /* 0x00000008030e7825 */ /* 0x001fcc00078e020e */
[----:B------:R-:W5:Y:S01]  /*0120*/  LDG.E.64.CONSTANT R14, desc[UR8][R14.64] ;  /* 0x000000080e0e7981 */ /* 0x000f62000c1e9b00 */
[----:B------:R-:W-:Y:S01]  /*0130*/  IMAD R2, R5, R4, RZ ;  /* 0x0000000405027224 */ /* 0x000fe200078e02ff */
[----:B------:R-:W-:Y:S01]  /*0140*/  CS2R R22, SRZ ;  /* 0x0000000000167805 */ /* 0x000fe2000001ff00 */
[----:B------:R-:W-:Y:S01]  /*0150*/  VIADD R11, R46, 0xffffffff ;  /* 0xffffffff2e0b7836 */ /* 0x000fe20000000000 */
[----:B------:R-:W-:Y:S01]  /*0160*/  CS2R R26, SRZ ;  /* 0x00000000001a7805 */ /* 0x000fe2000001ff00 */
[----:B------:R-:W-:Y:S01]  /*0170*/  IMAD.SHL.U32 R0, R2, 0x4, RZ ;  /* 0x0000000402007824 */ /* 0x000fe200078e00ff */
[----:B------:R-:W-:Y:S02]  /*0180*/  CS2R R32, SRZ ;  /* 0x0000000000207805 */ /* 0x000fe4000001ff00 */
[----:B------:R-:W-:Y:S02]  /*0190*/  CS2R R18, SRZ ;  /* 0x0000000000127805 */ /* 0x000fe4000001ff00 */
[----:B------:R-:W-:-:S02]  /*01a0*/  CS2R R28, SRZ ;  /* 0x00000000001c7805 */ /* 0x000fc4000001ff00 */
[----:B------:R-:W-:Y:S02]  /*01b0*/  CS2R R20, SRZ ;  /* 0x0000000000147805 */ /* 0x000fe4000001ff00 */
[----:B------:R-:W-:-:S04]  /*01c0*/  IABS R13, R0 ;  /* 0x00000000000d7213 */ /* 0x000fc80000000000 */
[----:B------:R-:W0:Y:S08]  /*01d0*/  I2F.RP R6, R13 ;  /* 0x0000000d00067306 */ /* 0x000e300000209400 */
[----:B0-----:R-:W0:Y:S02]  /*01e0*/  MUFU.RCP R6, R6 ;  /* 0x0000000600067308 */ /* 0x001e240000001000 */
[----:B0-----:R-:W-:Y:S01]  /*01f0*/  VIADD R8, R6, 0xffffffe ;  /* 0x0ffffffe06087836 */ /* 0x001fe20000000000 */
[----:B------:R-:W-:-:S02]  /*0200*/  IABS R6, R11 ;  /* 0x0000000b00067213 */ /* 0x000fc40000000000 */
[----:B------:R-:W-:-:S03]  /*0210*/  LOP3.LUT R11, R11, R0, RZ, 0x3c, !PT ;  /* 0x000000000b0b7212 */ /* 0x000fc600078e3cff */
[----:B------:R0:W1:Y:S01]  /*0220*/  F2I.FTZ.U32.TRUNC.NTZ R9, R8 ;  /* 0x0000000800097305 */ /* 0x000062000021f000 */
[----:B------:R-:W-:Y:S01]  /*0230*/  ISETP.GE.AND P2, PT, R11, RZ, PT ;  /* 0x000000ff0b00720c */ /* 0x000fe20003f46270 */
[----:B0-----:R-:W-:Y:S02]  /*0240*/  IMAD.MOV.U32 R8, RZ, RZ, RZ ;  /* 0x000000ffff087224 */ /* 0x001fe400078e00ff */
[----:B-1----:R-:W-:-:S04]  /*0250*/  IMAD.MOV R10, RZ, RZ, -R9 ;  /* 0x000000ffff0a7224 */ /* 0x002fc800078e0a09 */
[----:B------:R-:W-:Y:S01]  /*0260*/  IMAD R17, R10, R13, RZ ;  /* 0x0000000d0a117224 */ /* 0x000fe200078e02ff */
[----:B------:R-:W-:-:S03]  /*0270*/  IABS R10, R0 ;  /* 0x00000000000a7213 */ /* 0x000fc60000000000 */
[----:B------:R-:W-:Y:S01]  /*0280*/  IMAD.HI.U32 R9, R9, R17, R8 ;  /* 0x0000001109097227 */ /* 0x000fe200078e0008 */
[----:B------:R-:W-:-:S03]  /*0290*/  CS2R R16, SRZ ;  /* 0x0000000000107805 */ /* 0x000fc6000001ff00 */
        /* <DEDUP_REMOVED lines=8> */
[----:B------:R-:W-:-:S04]  /*0320*/  @P0 VIADD R9, R9, 0x1 ;  /* 0x0000000109090836 */ /* 0x000fc80000000000 */
[----:B------:R-:W-:Y:S01]  /*0330*/  IMAD.MOV.U32 R6, RZ, RZ, R9 ;  /* 0x000000ffff067224 */ /* 0x000fe200078e0009 */
[----:B------:R-:W-:-:S03]  /*0340*/  CS2R R8, SRZ ;  /* 0x0000000000087805 */ /* 0x000fc6000001ff00 */
[----:B------:R-:W-:Y:S01]  /*0350*/  @!P2 IMAD.MOV R6, RZ, RZ, -R6 ;  /* 0x000000ffff06a224 */ /* 0x000fe200078e0a06 */
[----:B------:R-:W-:-:S04]  /*0360*/  @!P1 LOP3.LUT R6, RZ, R0, RZ, 0x33, !PT ;  /* 0x00000000ff069212 */ /* 0x000fc800078e33ff */
[----:B------:R-:W-:-:S13]  /*0370*/  ISETP.GE.AND P0, PT, R6, RZ, PT ;  /* 0x000000ff0600720c */ /* 0x000fda0003f06270 */
[----:B------:R-:W-:Y:S05]  /*0380*/  @!P0 BRA `(.L_x_28083) ;  /* 0x0000000c00088947 */ /* 0x000fea0003800000 */
[----:B------:R-:W0:Y:S02]  /*0390*/  LDC.64 R24, c[0x0][0x220] ;  /* 0x00008800ff187b82 */ /* 0x000e240000000a00 */
[----:B0-----:R-:W-:-:S06]  /*03a0*/  IMAD.WIDE R24, R3, 0x8, R24 ;  /* 0x0000000803187825 */ /* 0x001fcc00078e0218 */
[----:B------:R-:W5:Y:S01]  /*03b0*/  LDG.E.64.CONSTANT R24, desc[UR8][R24.64] ;  /* 0x0000000818187981 */ /* 0x000f62000c1e9b00 */
[C---:B------:R-:W-:Y:S01]  /*03c0*/  ISETP.NE.AND P1, PT, R6.reuse, RZ, PT ;  /* 0x000000ff0600720c */ /* 0x040fe20003f25270 */
[----:B------:R-:W-:Y:S01]  /*03d0*/  VIADD R0, R6, 0x1 ;  /* 0x0000000106007836 */ /* 0x000fe20000000000 */
[----:B------:R-:W-:Y:S01]  /*03e0*/  CS2R R22, SRZ ;  /* 0x0000000000167805 */ /* 0x000fe2000001ff00 */
[----:B------:R-:W-:-:S03]  /*03f0*/  IMAD.MOV.U32 R11, RZ, RZ, R7 ;  /* 0x000000ffff0b7224 */ /* 0x000fc600078e0007 */
[----:B------:R-:W-:Y:S01]  /*0400*/  LOP3.LUT P0, RZ, R0, 0x1, RZ, 0xc0, !PT ;  /* 0x0000000100ff7812 */ /* 0x000fe2000780c0ff */
[----:B------:R-:W-:Y:S02]  /*0410*/  IMAD R0, R2, UR11, RZ ;  /* 0x0000000b02007c24 */ /* 0x000fe4000f8e02ff */
[----:B------:R-:W-:-:S04]  /*0420*/  IMAD R47, R11, UR11, R3 ;  /* 0x0000000b0b2f7c24 */ /* 0x000fc8000f8e0203 */
[----:B------:R-:W-:Y:S06]  /*0430*/  @!P1 BRA `(.L_x_28084) ;  /* 0x0000000800009947 */ /* 0x000fec0003800000 */
[----:B------:R-:W0:Y:S01]  /*0440*/  LDC R46, c[0x0][0x260] ;  /* 0x00009800ff2e7b82 */ /* 0x000e220000000800 */
[----:B------:R-:W-:Y:S01]  /*0450*/  VIADD R6, R6, 0x1 ;  /* 0x0000000106067836 */ /* 0x000fe20000000000 */
[----:B------:R-:W-:Y:S02]  /*0460*/  CS2R R22, SRZ ;  /* 0x0000000000167805 */ /* 0x000fe4000001ff00 */
[----:B------:R-:W-:Y:S02]  /*0470*/  CS2R R26, SRZ ;  /* 0x00000000001a7805 */ /* 0x000fe4000001ff00 */
[----:B------:R-:W-:Y:S02]  /*0480*/  CS2R R8, SRZ ;  /* 0x0000000000087805 */ /* 0x000fe4000001ff00 */
[----:B------:R-:W-:Y:S02]  /*0490*/  CS2R R32, SRZ ;  /* 0x0000000000207805 */ /* 0x000fe4000001ff00 */
[----:B------:R-:W-:-:S02]  /*04a0*/  LOP3.LUT R7, R6, 0x1, RZ, 0xc0, !PT ;  /* 0x0000000106077812 */ /* 0x000fc400078ec0ff */
[----:B------:R-:W-:Y:S02]  /*04b0*/  CS2R R16, SRZ ;  /* 0x0000000000107805 */ /* 0x000fe4000001ff00 */
[----:B------:R-:W-:Y:S02]  /*04c0*/  CS2R R18, SRZ ;  /* 0x0000000000127805 */ /* 0x000fe4000001ff00 */
[----:B------:R-:W-:Y:S02]  /*04d0*/  CS2R R28, SRZ ;  /* 0x00000000001c7805 */ /* 0x000fe4000001ff00 */
[----:B------:R-:W-:Y:S01]  /*04e0*/  CS2R R20, SRZ ;  /* 0x0000000000147805 */ /* 0x000fe2000001ff00 */
[----:B------:R-:W-:-:S07]  /*04f0*/  IMAD.IADD R6, R6, 0x1, -R7 ;  /* 0x0000000106067824 */ /* 0x000fce00078e0a07 */
.L_x_28085:
[C---:B------:R-:W-:Y:S01]  /*0500*/  IMAD.IADD R7, R2.reuse, 0x1, R11 ;  /* 0x0000000102077824 */ /* 0x040fe200078e020b */
[-C--:B0-----:R-:W-:Y:S02]  /*0510*/  ISETP.GE.AND P1, PT, R11, R46.reuse, PT ;  /* 0x0000002e0b00720c */ /* 0x081fe40003f26270 */
[----:B------:R-:W-:Y:S01]  /*0520*/  CS2R R10, SRZ ;  /* 0x00000000000a7805 */ /* 0x000fe2000001ff00 */
[----:B------:R-:W-:Y:S01]  /*0530*/  IMAD.IADD R13, R2, 0x1, R7 ;  /* 0x00000001020d7824 */ /* 0x000fe200078e0207 */
[----:B------:R-:W-:-:S04]  /*0540*/  ISETP.GE.AND P2, PT, R7, R46, PT ;  /* 0x0000002e0700720c */ /* 0x000fc80003f46270 */
[----:B------:R-:W-:Y:S01]  /*0550*/  ISETP.GE.AND P3, PT, R13, R46, PT ;  /* 0x0000002e0d00720c */ /* 0x000fe20003f66270 */
[----:B------:R-:W-:-:S04]  /*0560*/  IMAD.IADD R13, R2, 0x1, R13 ;  /* 0x00000001020d7824 */ /* 0x000fc800078e020d */
[----:B------:R-:W0:Y:S01]  /*0570*/  @!P1 LDC.64 R44, c[0x0][0x210] ;  /* 0x00008400ff2c9b82 */ /* 0x000e220000000a00 */
[----:B------:R-:W-:-:S07]  /*0580*/  ISETP.GE.AND P4, PT, R13, R46, PT ;  /* 0x0000002e0d00720c */ /* 0x000fce0003f86270 */
[----:B------:R-:W1:Y:S01]  /*0590*/  @!P3 LDC.64 R40, c[0x0][0x210] ;  /* 0x00008400ff28bb82 */ /* 0x000e620000000a00 */
[----:B------:R-:W-:-:S05]  /*05a0*/  @!P3 IADD3 R35, R0, R47, R0 ;  /* 0x0000002f0023b210 */ /* 0x000fca0007ffe000 */
[--C-:B------:R-:W-:Y:S02]  /*05b0*/  @!P4 IADD3 R13, R0, R47, R0.reuse ;  /* 0x0000002f000dc210 */ /* 0x100fe40007ffe000 */
[----:B------:R-:W2:Y:S03]  /*05c0*/  @!P4 LDC.64 R38, c[0x0][0x210] ;  /* 0x00008400ff26cb82 */ /* 0x000ea60000000a00 */
[----:B------:R-:W-:-:S05]  /*05d0*/  @!P4 IMAD.IADD R13, R13, 0x1, R0 ;  /* 0x000000010d0dc824 */ /* 0x000fca00078e0200 */
[----:B------:R-:W3:Y:S08]  /*05e0*/  @!P4 LDC.64 R30, c[0x0][0x218] ;  /* 0x00008600ff1ecb82 */ /* 0x000ef00000000a00 */
[----:B------:R-:W4:Y:S01]  /*05f0*/  @!P3 LDC.64 R52, c[0x0][0x218] ;  /* 0x00008600ff34bb82 */ /* 0x000f220000000a00 */
[----:B-1----:R-:W-:Y:S01]  /*0600*/  @!P3 IMAD.WIDE R40, R35, 0x8, R40 ;  /* 0x000000082328b825 */ /* 0x002fe200078e0228 */
[----:B------:R-:W-:-:S04]  /*0610*/  CS2R R42, SRZ ;  /* 0x00000000002a7805 */ /* 0x000fc8000001ff00 */
[----:B------:R1:W4:Y:S01]  /*0620*/  @!P3 LDG.E.64.CONSTANT R10, desc[UR8][R40.64] ;  /* 0x00000008280ab981 */ /* 0x000322000c1e9b00 */
[----:B--2---:R-:W-:Y:S01]  /*0630*/  @!P4 IMAD.WIDE R38, R13, 0x8, R38 ;  /* 0x000000080d26c825 */ /* 0x004fe200078e0226 */
[----:B------:R-:W2:Y:S01]  /*0640*/  @!P2 LDC.64 R50, c[0x0][0x210] ;  /* 0x00008400ff32ab82 */ /* 0x000ea20000000a00 */
[----:B------:R-:W-:-:S03]  /*0650*/  CS2R R36, SRZ ;  /* 0x0000000000247805 */ /* 0x000fc6000001ff00 */
[----:B------:R0:W2:Y:S01]  /*0660*/  @!P4 LDG.E.64.CONSTANT R42, desc[UR8][R38.64] ;  /* 0x00000008262ac981 */ /* 0x0000a2000c1e9b00 */
[----:B---3--:R-:W-:-:S03]  /*0670*/  @!P4 IMAD.WIDE R30, R13, 0x8, R30 ;  /* 0x000000080d1ec825 */ /* 0x008fc600078e021e */
[----:B------:R-:W3:Y:S01]  /*0680*/  @!P2 LDC.64 R48, c[0x0][0x218] ;  /* 0x00008600ff30ab82 */ /* 0x000ee20000000a00 */
[----:B----4-:R-:W-:-:S07]  /*0690*/  @!P3 IMAD.WIDE R52, R35, 0x8, R52 ;  /* 0x000000082334b825 */ /* 0x010fce00078e0234 */
[----:B------:R-:W4:Y:S01]  /*06a0*/  @!P1 LDC.64 R12, c[0x0][0x218] ;  /* 0x00008600ff0c9b82 */ /* 0x000f220000000a00 */
[----:B------:R-:W-:Y:S01]  /*06b0*/  CS2R R34, SRZ ;  /* 0x0000000000227805 */ /* 0x000fe2000001ff00 */
[----:B------:R-:W3:Y:S01]  /*06c0*/  @!P4 LDG.E.64.CONSTANT R36, desc[UR8][R30.64] ;  /* 0x000000081e24c981 */ /* 0x000ee2000c1e9b00 */
[----:B-1----:R-:W-:Y:S01]  /*06d0*/  CS2R R40, SRZ ;  /* 0x0000000000287805 */ /* 0x002fe2000001ff00 */
[----:B0-----:R-:W-:-:S03]  /*06e0*/  @!P1 IMAD.WIDE R44, R47, 0x8, R44 ;  /* 0x000000082f2c9825 */ /* 0x001fc600078e022c */
[----:B------:R-:W3:Y:S04]  /*06f0*/  @!P3 LDG.E.64.CONSTANT R34, desc[UR8][R52.64] ;  /* 0x000000083422b981 */ /* 0x000ee8000c1e9b00 */
[----:B------:R0:W3:Y:S01]  /*0700*/  @!P1 LDG.E.64.CONSTANT R40, desc[UR8][R44.64] ;  /* 0x000000082c289981 */ /* 0x0000e2000c1e9b00 */
[----:B------:R-:W-:Y:S01]  /*0710*/  CS2R R38, SRZ ;  /* 0x0000000000267805 */ /* 0x000fe2000001ff00 */
[----:B0-----:R-:W-:-:S04]  /*0720*/  IMAD.IADD R45, R47, 0x1, R0 ;  /* 0x000000012f2d7824 */ /* 0x001fc800078e0200 */
[----:B--2---:R-:W-:-:S04]  /*0730*/  @!P2 IMAD.WIDE R50, R45, 0x8, R50 ;  /* 0x000000082d32a825 */ /* 0x004fc800078e0232 */
[----:B----4-:R-:W-:Y:S01]  /*0740*/  @!P1 IMAD.WIDE R52, R47, 0x8, R12 ;  /* 0x000000082f349825 */ /* 0x010fe200078e020c */
[----:B------:R-:W2:Y:S01]  /*0750*/  @!P2 LDG.E.64.CONSTANT R38, desc[UR8][R50.64] ;  /* 0x000000083226a981 */ /* 0x000ea2000c1e9b00 */
[----:B------:R-:W-:Y:S02]  /*0760*/  CS2R R12, SRZ ;  /* 0x00000000000c7805 */ /* 0x000fe4000001ff00 */
[----:B------:R-:W-:Y:S01]  /*0770*/  CS2R R30, SRZ ;  /* 0x00000000001e7805 */ /* 0x000fe2000001ff00 */
[----:B---3--:R-:W-:-:S03]  /*0780*/  @!P2 IMAD.WIDE R48, R45, 0x8, R48 ;  /* 0x000000082d30a825 */ /* 0x008fc600078e0230 */
[----:B------:R-:W3:Y:S04]  /*0790*/  @!P1 LDG.E.64.CONSTANT R12, desc[UR8][R52.64] ;  /* 0x00000008340c9981 */ /* 0x000ee8000c1e9b00 */
[----:B------:R0:W4:Y:S01]  /*07a0*/  @!P2 LDG.E.64.CONSTANT R30, desc[UR8][R48.64] ;  /* 0x00000008301ea981 */ /* 0x000122000c1e9b00 */
[----:B------:R-:W-:-:S05]  /*07b0*/  IMAD R7, R2, 0x3, R7 ;  /* 0x0000000302077824 */ /* 0x000fca00078e0207 */
[----:B------:R-:W-:Y:S01]  /*07c0*/  ISETP.GE.AND P1, PT, R7, R46, PT ;  /* 0x0000002e0700720c */ /* 0x000fe20003f26270 */
[----:B------:R-:W-:-:S05]  /*07d0*/  IMAD.IADD R7, R2, 0x1, R7 ;  /* 0x0000000102077824 */ /* 0x000fca00078e0207 */
[----:B------:R-:W-:Y:S01]  /*07e0*/  ISETP.GE.AND P2, PT, R7, R46, PT ;  /* 0x0000002e0700720c */ /* 0x000fe20003f46270 */
[----:B------:R-:W-:-:S05]  /*07f0*/  IMAD.IADD R47, R2, 0x1, R7 ;  /* 0x00000001022f7824 */ /* 0x000fca00078e0207 */
[----:B------:R-:W-:Y:S01]  /*0800*/  ISETP.GE.AND P3, PT, R47, R46, PT ;  /* 0x0000002e2f00720c */ /* 0x000fe20003f66270 */
[----:B------:R-:W-:Y:S02]  /*0810*/  IMAD.IADD R47, R2, 0x1, R47 ;  /* 0x00000001022f7824 */ /* 0x000fe400078e022f */
[----:B------:R-:W-:-:S03]  /*0820*/  IMAD R45, R0, 0x3, R45 ;  /* 0x00000003002d7824 */ /* 0x000fc600078e022d */
[----:B------:R-:W-:Y:S01]  /*0830*/  ISETP.GE.AND P4, PT, R47, R46, PT ;  /* 0x0000002e2f00720c */ /* 0x000fe20003f86270 */
[----:B------:R-:W-:Y:S01]  /*0840*/  IMAD.IADD R47, R45, 0x1, R0 ;  /* 0x000000012d2f7824 */ /* 0x000fe200078e0200 */
[C---:B-----5:R-:W-:Y:S02]  /*0850*/  DADD R10, -R24.reuse, R10 ;  /* 0x00000000180a7229 */ /* 0x060fe4000000010a */
[----:B------:R-:W-:-:S08]  /*0860*/  DADD R42, -R24, R42 ;  /* 0x00000000182a7229 */ /* 0x000fd0000000012a */
[----:B------:R-:W-:Y:S02]  /*0870*/  DFMA R16, R42, R36, R16 ;  /* 0x000000242a10722b */ /* 0x000fe40000000010 */
[----:B------:R-:W1:Y:S01]  /*0880*/  @!P2 LDC.64 R42, c[0x0][0x210] ;  /* 0x00008400ff2aab82 */ /* 0x000e620000000a00 */
[----:B------:R-:W-:Y:S02]  /*0890*/  DFMA R18, R10, R34, R18 ;  /* 0x000000220a12722b */ /* 0x000fe40000000012 */
[----:B------:R-:W-:-:S05]  /*08a0*/  DADD R26, R34, R26 ;  /* 0x00000000221a7229 */ /* 0x000fca000000001a */
[----:B------:R-:W0:Y:S01]  /*08b0*/  @!P1 LDC.64 R34, c[0x0][0x218] ;  /* 0x00008600ff229b82 */ /* 0x000e220000000a00 */
[----:B------:R-:W-:-:S07]  /*08c0*/  DADD R22, R36, R22 ;  /* 0x0000000024167229 */ /* 0x000fce0000000016 */
[----:B------:R-:W4:Y:S01]  /*08d0*/  @!P1 LDC.64 R10, c[0x0][0x210] ;  /* 0x00008400ff0a9b82 */ /* 0x000f220000000a00 */
[----:B------:R-:W-:-:S07]  /*08e0*/  DADD R40, -R24, R40 ;  /* 0x0000000018287229 */ /* 0x000fce0000000128 */
[----:B------:R-:W4:Y:S01]  /*08f0*/  @!P2 LDC.64 R36, c[0x0][0x218] ;  /* 0x00008600ff24ab82 */ /* 0x000f220000000a00 */
[----:B--2---:R-:W-:Y:S01]  /*0900*/  DADD R38, -R24, R38 ;  /* 0x0000000018267229 */ /* 0x004fe20000000126 */
[----:B-1----:R-:W-:-:S04]  /*0910*/  @!P2 IMAD.WIDE R42, R47, 0x8, R42 ;  /* 0x000000082f2aa825 */ /* 0x002fc800078e022a */
[----:B0-----:R-:W-:Y:S01]  /*0920*/  @!P1 IMAD.WIDE R48, R45, 0x8, R34 ;  /* 0x000000082d309825 */ /* 0x001fe200078e0222 */
[----:B---3--:R-:W-:Y:S01]  /*0930*/  DFMA R20, R40, R12, R20 ;  /* 0x0000000c2814722b */ /* 0x008fe20000000014 */
[----:B------:R-:W-:Y:S01]  /*0940*/  CS2R R34, SRZ ;  /* 0x0000000000227805 */ /* 0x000fe2000001ff00 */
[----:B------:R-:W0:Y:S01]  /*0950*/  @!P3 LDC.64 R40, c[0x0][0x218] ;  /* 0x00008600ff28bb82 */ /* 0x000e220000000a00 */
[----:B----4-:R-:W-:-:S04]  /*0960*/  DFMA R28, R38, R30, R28 ;  /* 0x0000001e261c722b */ /* 0x010fc8000000001c */
[----:B------:R1:W2:Y:S03]  /*0970*/  @!P2 LDG.E.64.CONSTANT R34, desc[UR8][R42.64] ;  /* 0x000000082a22a981 */ /* 0x0002a6000c1e9b00 */
[----:B------:R-:W3:Y:S01]  /*0980*/  @!P3 LDC.64 R38, c[0x0][0x210] ;  /* 0x00008400ff26bb82 */ /* 0x000ee20000000a00 */
[----:B------:R-:W-:Y:S01]  /*0990*/  @!P1 IMAD.WIDE R50, R45, 0x8, R10 ;  /* 0x000000082d329825 */ /* 0x000fe200078e020a */
[----:B------:R-:W-:-:S06]  /*09a0*/  CS2R R10, SRZ ;  /* 0x00000000000a7805 */ /* 0x000fcc000001ff00 */
[----:B-1----:R-:W1:Y:S01]  /*09b0*/  @!P4 LDC.64 R42, c[0x0][0x210] ;  /* 0x00008400ff2acb82 */ /* 0x002e620000000a00 */
[----:B------:R-:W-:Y:S01]  /*09c0*/  @!P2 IMAD.WIDE R44, R47, 0x8, R36 ;  /* 0x000000082f2ca825 */ /* 0x000fe200078e0224 */
[----:B------:R-:W-:Y:S01]  /*09d0*/  CS2R R36, SRZ ;  /* 0x0000000000247805 */ /* 0x000fe2000001ff00 */
[----:B------:R4:W2:Y:S01]  /*09e0*/  @!P1 LDG.E.64.CONSTANT R10, desc[UR8][R48.64] ;  /* 0x00000008300a9981 */ /* 0x0008a2000c1e9b00 */
[----:B------:R-:W-:Y:S01]  /*09f0*/  DADD R32, R12, R32 ;  /* 0x000000000c207229 */ /* 0x000fe20000000020 */
[----:B------:R-:W-:-:S03]  /*0a00*/  CS2R R12, SRZ ;  /* 0x00000000000c7805 */ /* 0x000fc6000001ff00 */
[----:B------:R4:W2:Y:S04]  /*0a10*/  @!P2 LDG.E.64.CONSTANT R36, desc[UR8][R44.64] ;  /* 0x000000082c24a981 */ /* 0x0008a8000c1e9b00 */
[----:B------:R0:W2:Y:S01]  /*0a20*/  @!P1 LDG.E.64.CONSTANT R12, desc[UR8][R50.64] ;  /* 0x00000008320c9981 */ /* 0x0000a2000c1e9b00 */
[----:B----4-:R-:W4:Y:S01]  /*0a30*/  @!P4 LDC.64 R48, c[0x0][0x218] ;  /* 0x00008600ff30cb82 */ /* 0x010f220000000a00 */
[----:B------:R-:W-:-:S04]  /*0a40*/  IMAD.IADD R45, R47, 0x1, R0 ;  /* 0x000000012f2d7824 */ /* 0x000fc800078e0200 */
[----:B0-----:R-:W-:Y:S01]  /*0a50*/  @!P3 IMAD.WIDE R50, R45, 0x8, R40 ;  /* 0x000000082d32b825 */ /* 0x001fe200078e0228 */
[----:B------:R-:W-:-:S03]  /*0a60*/  CS2R R40, SRZ ;  /* 0x0000000000287805 */ /* 0x000fc6000001ff00 */
[----:B---3--:R-:W-:-:S03]  /*0a70*/  @!P3 IMAD.WIDE R52, R45, 0x8, R38 ;  /* 0x000000082d34b825 */ /* 0x008fc600078e0226 */
[----:B------:R1:W3:Y:S01]  /*0a80*/  @!P3 LDG.E.64.CONSTANT R40, desc[UR8][R50.64] ;  /* 0x000000083228b981 */ /* 0x0002e2000c1e9b00 */
[----:B------:R-:W-:Y:S01]  /*0a90*/  @!P4 IMAD.IADD R45, R45, 0x1, R0 ;  /* 0x000000012d2dc824 */ /* 0x000fe200078e0200 */
[----:B------:R-:W-:-:S06]  /*0aa0*/  CS2R R38, SRZ ;  /* 0x0000000000267805 */ /* 0x000fcc000001ff00 */
[----:B------:R-:W3:Y:S01]  /*0ab0*/  @!P3 LDG.E.64.CONSTANT R38, desc[UR8][R52.64] ;  /* 0x000000083426b981 */ /* 0x000ee2000c1e9b00 */
[----:B-1----:R-:W-:Y:S01]  /*0ac0*/  @!P4 IMAD.WIDE R50, R45, 0x8, R42 ;  /* 0x000000082d32c825 */ /* 0x002fe200078e022a */
[----:B------:R-:W-:-:S03]  /*0ad0*/  CS2R R42, SRZ ;  /* 0x00000000002a7805 */ /* 0x000fc6000001ff00 */
[----:B----4-:R-:W-:Y:S01]  /*0ae0*/  @!P4 IMAD.WIDE R48, R45, 0x8, R48 ;  /* 0x000000082d30c825 */ /* 0x010fe200078e0230 */
[----:B------:R-:W-:Y:S02]  /*0af0*/  CS2R R44, SRZ ;  /* 0x00000000002c7805 */ /* 0x000fe4000001ff00 */
[----:B------:R-:W4:Y:S04]  /*0b00*/  @!P4 LDG.E.64.CONSTANT R42, desc[UR8][R50.64] ;  /* 0x00000008322ac981 */ /* 0x000f28000c1e9b00 */
[----:B------:R-:W4:Y:S01]  /*0b10*/  @!P4 LDG.E.64.CONSTANT R44, desc[UR8][R48.64] ;  /* 0x00000008302cc981 */ /* 0x000f22000c1e9b00 */
[----:B------:R-:W-:-:S05]  /*0b20*/  VIADD R6, R6, 0xfffffffe ;  /* 0xfffffffe06067836 */ /* 0x000fca0000000000 */
[----:B------:R-:W-:Y:S01]  /*0b30*/  ISETP.NE.AND P1, PT, R6, RZ, PT ;  /* 0x000000ff0600720c */ /* 0x000fe20003f25270 */
[----:B------:R-:W-:Y:S01]  /*0b40*/  DADD R8, R30, R8 ;  /* 0x000000001e087229 */ /* 0x000fe20000000008 */
[----:B------:R-:W-:Y:S01]  /*0b50*/  IMAD R47, R0, 0x3, R47 ;  /* 0x00000003002f7824 */ /* 0x000fe200078e022f */
[----:B--2---:R-:W-:Y:S02]  /*0b60*/  DADD R34, -R24, R34 ;  /* 0x0000000018227229 */ /* 0x004fe40000000122 */
[----:B------:R-:W-:Y:S02]  /*0b70*/  DADD R32, R32, R10 ;  /* 0x0000000020207229 */ /* 0x000fe4000000000a */
[----:B------:R-:W-:Y:S02]  /*0b80*/  DADD R12, -R24, R12 ;  /* 0x00000000180c7229 */ /* 0x000fe4000000010c */
[----:B------:R-:W-:Y:S02]  /*0b90*/  DADD R8, R8, R36 ;  /* 0x0000000008087229 */ /* 0x000fe40000000024 */
[----:B------:R-:W-:-:S04]  /*0ba0*/  DFMA R28, R34, R36, R28 ;  /* 0x00000024221c722b */ /* 0x000fc8000000001c */
[----:B------:R-:W-:Y:S01]  /*0bb0*/  DFMA R20, R12, R10, R20 ;  /* 0x0000000a0c14722b */ /* 0x000fe20000000014 */
[----:B------:R-:W-:Y:S01]  /*0bc0*/  IMAD R11, R2, 0x3, R7 ;  /* 0x00000003020b7824 */ /* 0x000fe200078e0207 */
[----:B---3--:R-:W-:Y:S02]  /*0bd0*/  DADD R26, R26, R40 ;  /* 0x000000001a1a7229 */ /* 0x008fe40000000028 */
[C---:B------:R-:W-:Y:S02]  /*0be0*/  DADD R38, -R24.reuse, R38 ;  /* 0x0000000018267229 */ /* 0x040fe40000000126 */
[----:B----4-:R-:W-:-:S06]  /*0bf0*/  DADD R42, -R24, R42 ;  /* 0x00000000182a7229 */ /* 0x010fcc000000012a */
[----:B------:R-:W-:Y:S02]  /*0c00*/  DFMA R18, R38, R40, R18 ;  /* 0x000000282612722b */ /* 0x000fe40000000012 */
[----:B------:R-:W-:Y:S02]  /*0c10*/  DADD R22, R22, R44 ;  /* 0x0000000016167229 */ /* 0x000fe4000000002c */
[----:B------:R-:W-:Y:S01]  /*0c20*/  DFMA R16, R42, R44, R16 ;  /* 0x0000002c2a10722b */ /* 0x000fe20000000010 */
[----:B------:R-:W-:Y:S10]  /*0c30*/  @P1 BRA `(.L_x_28085) ;  /* 0xfffffff800301947 */ /* 0x000ff4000383ffff */
.L_x_28084:
[----:B------:R-:W-:Y:S05]  /*0c40*/  @!P0 BRA `(.L_x_28083) ;  /* 0x0000000000d88947 */ /* 0x000fea0003800000 */
[-C--:B------:R-:W-:Y:S01]  /*0c50*/  ISETP.GE.AND P0, PT, R11, R46.reuse, PT ;  /* 0x0000002e0b00720c */ /* 0x080fe20003f06270 */
[C---:B------:R-:W-:Y:S01]  /*0c60*/  IMAD.IADD R11, R2.reuse, 0x1, R11 ;  /* 0x00000001020b7824 */ /* 0x040fe200078e020b */
[----:B------:R-:W-:Y:S01]  /*0c70*/  CS2R R38, SRZ ;  /* 0x0000000000267805 */ /* 0x000fe2000001ff00 */
[----:B------:R-:W-:Y:S02]  /*0c80*/  IMAD.IADD R51, R47, 0x1, R0 ;  /* 0x000000012f337824 */ /* 0x000fe400078e0200 */
[C---:B------:R-:W-:Y:S01]  /*0c90*/  IMAD.IADD R13, R2.reuse, 0x1, R11 ;  /* 0x00000001020d7824 */ /* 0x040fe200078e020b */
[-C--:B------:R-:W-:Y:S02]  /*0ca0*/  ISETP.GE.AND P1, PT, R11, R46.reuse, PT ;  /* 0x0000002e0b00720c */ /* 0x080fe40003f26270 */
[----:B------:R-:W-:Y:S01]  /*0cb0*/  CS2R R10, SRZ ;  /* 0x00000000000a7805 */ /* 0x000fe2000001ff00 */
[----:B------:R-:W-:Y:S01]  /*0cc0*/  IMAD.IADD R7, R2, 0x1, R13 ;  /* 0x0000000102077824 */ /* 0x000fe200078e020d */
[----:B------:R-:W-:-:S03]  /*0cd0*/  ISETP.GE.AND P2, PT, R13, R46, PT ;  /* 0x0000002e0d00720c */ /* 0x000fc60003f46270 */
[----:B------:R-:W0:Y:S01]  /*0ce0*/  @!P0 LDC.64 R48, c[0x0][0x210] ;  /* 0x00008400ff308b82 */ /* 0x000e220000000a00 */
[----:B------:R-:W-:-:S07]  /*0cf0*/  ISETP.GE.AND P3, PT, R7, R46, PT ;  /* 0x0000002e0700720c */ /* 0x000fce0003f66270 */
[----:B------:R-:W1:Y:S08]  /*0d00*/  @!P0 LDC.64 R44, c[0x0][0x218] ;  /* 0x00008600ff2c8b82 */ /* 0x000e700000000a00 */
[----:B------:R-:W2:Y:S08]  /*0d10*/  @!P1 LDC.64 R42, c[0x0][0x210] ;  /* 0x00008400ff2a9b82 */ /* 0x000eb00000000a00 */
[----:B------:R-:W3:Y:S01]  /*0d20*/  @!P2 LDC.64 R36, c[0x0][0x210] ;  /* 0x00008400ff24ab82 */ /* 0x000ee20000000a00 */
[----:B0-----:R-:W-:-:S05]  /*0d30*/  @!P0 IMAD.WIDE R48, R47, 0x8, R48 ;  /* 0x000000082f308825 */ /* 0x001fca00078e0230 */
[----:B------:R0:W4:Y:S02]  /*0d40*/  @!P0 LDG.E.64.CONSTANT R10, desc[UR8][R48.64] ;  /* 0x00000008300a8981 */ /* 0x000124000c1e9b00 */
[----:B------:R-:W3:Y:S01]  /*0d50*/  @!P3 LDC.64 R30, c[0x0][0x210] ;  /* 0x00008400ff1ebb82 */ /* 0x000ee20000000a00 */
[----:B-1----:R-:W-:-:S07]  /*0d60*/  @!P0 IMAD.WIDE R44, R47, 0x8, R44 ;  /* 0x000000082f2c8825 */ /* 0x002fce00078e022c */
[----:B------:R-:W1:Y:S08]  /*0d70*/  @!P1 LDC.64 R34, c[0x0][0x218] ;  /* 0x00008600ff229b82 */ /* 0x000e700000000a00 */
[----:B------:R-:W1:Y:S08]  /*0d80*/  @!P2 LDC.64 R12, c[0x0][0x218] ;  /* 0x00008600ff0cab82 */ /* 0x000e700000000a00 */
[----:B------:R-:W1:Y:S01]  /*0d90*/  @!P3 LDC.64 R6, c[0x0][0x218] ;  /* 0x00008600ff06bb82 */ /* 0x000e620000000a00 */
[----:B0-----:R-:W-:Y:S01]  /*0da0*/  IMAD.IADD R49, R51, 0x1, R0 ;  /* 0x0000000133317824 */ /* 0x001fe200078e0200 */
[----:B------:R-:W-:-:S02]  /*0db0*/  CS2R R40, SRZ ;  /* 0x0000000000287805 */ /* 0x000fc4000001ff00 */
[----:B------:R-:W-:Y:S02]  /*0dc0*/  CS2R R46, SRZ ;  /* 0x00000000002e7805 */ /* 0x000fe4000001ff00 */
[----:B------:R-:W-:Y:S01]  /*0dd0*/  CS2R R52, SRZ ;  /* 0x0000000000347805 */ /* 0x000fe2000001ff00 */
[----:B------:R-:W-:Y:S01]  /*0de0*/  IMAD.IADD R0, R49, 0x1, R0 ;  /* 0x0000000131007824 */ /* 0x000fe200078e0200 */
[----:B------:R0:W4:Y:S01]  /*0df0*/  @!P0 LDG.E.64.CONSTANT R38, desc[UR8][R44.64] ;  /* 0x000000082c268981 */ /* 0x000122000c1e9b00 */
[----:B--2---:R-:W-:-:S04]  /*0e00*/  @!P1 IMAD.WIDE R42, R51, 0x8, R42 ;  /* 0x00000008332a9825 */ /* 0x004fc800078e022a */
[----:B---3--:R-:W-:Y:S01]  /*0e10*/  @!P2 IMAD.WIDE R36, R49, 0x8, R36 ;  /* 0x000000083124a825 */ /* 0x008fe200078e0224 */
[----:B------:R-:W2:Y:S03]  /*0e20*/  @!P1 LDG.E.64.CONSTANT R40, desc[UR8][R42.64] ;  /* 0x000000082a289981 */ /* 0x000ea6000c1e9b00 */
[----:B------:R-:W-:Y:S01]  /*0e30*/  @!P3 IMAD.WIDE R30, R0, 0x8, R30 ;  /* 0x00000008001eb825 */ /* 0x000fe200078e021e */
[----:B------:R-:W3:Y:S01]  /*0e40*/  @!P2 LDG.E.64.CONSTANT R46, desc[UR8][R36.64] ;  /* 0x00000008242ea981 */ /* 0x000ee2000c1e9b00 */
[----:B0-----:R-:W-:Y:S02]  /*0e50*/  CS2R R44, SRZ ;  /* 0x00000000002c7805 */ /* 0x001fe4000001ff00 */
[----:B-1----:R-:W-:Y:S01]  /*0e60*/  @!P1 IMAD.WIDE R34, R51, 0x8, R34 ;  /* 0x0000000833229825 */ /* 0x002fe200078e0222 */
[----:B------:R-:W3:Y:S03]  /*0e70*/  @!P3 LDG.E.64.CONSTANT R52, desc[UR8][R30.64] ;  /* 0x000000081e34b981 */ /* 0x000ee6000c1e9b00 */
[----:B------:R-:W-:Y:S01]  /*0e80*/  @!P2 IMAD.WIDE R48, R49, 0x8, R12 ;  /* 0x000000083130a825 */ /* 0x000fe200078e020c */
[----:B------:R-:W-:-:S03]  /*0e90*/  CS2R R12, SRZ ;  /* 0x00000000000c7805 */ /* 0x000fc6000001ff00 */
[----:B------:R-:W-:Y:S01]  /*0ea0*/  @!P3 IMAD.WIDE R50, R0, 0x8, R6 ;  /* 0x000000080032b825 */ /* 0x000fe200078e0206 */
[----:B------:R-:W-:Y:S01]  /*0eb0*/  CS2R R6, SRZ ;  /* 0x0000000000067805 */ /* 0x000fe2000001ff00 */
[----:B------:R-:W3:Y:S04]  /*0ec0*/  @!P2 LDG.E.64.CONSTANT R44, desc[UR8][R48.64] ;  /* 0x00000008302ca981 */ /* 0x000ee8000c1e9b00 */
[----:B------:R-:W3:Y:S04]  /*0ed0*/  @!P1 LDG.E.64.CONSTANT R12, desc[UR8][R34.64] ;  /* 0x00000008220c9981 */ /* 0x000ee8000c1e9b00 */
[----:B------:R-:W3:Y:S01]  /*0ee0*/  @!P3 LDG.E.64.CONSTANT R6, desc[UR8][R50.64] ;  /* 0x000000083206b981 */ /* 0x000ee2000c1e9b00 */
[----:B----45:R-:W-:-:S02]  /*0ef0*/  DADD R10, -R24, R10 ;  /* 0x00000000180a7229 */ /* 0x030fc4000000010a */
[C---:B--2---:R-:W-:Y:S02]  /*0f00*/  DADD R40, -R24.reuse, R40 ;  /* 0x0000000018287229 */ /* 0x044fe40000000128 */
[C---:B---3--:R-:W-:Y:S02]  /*0f10*/  DADD R46, -R24.reuse, R46 ;  /* 0x00000000182e7229 */ /* 0x048fe4000000012e */
[----:B------:R-:W-:Y:S02]  /*0f20*/  DADD R52, -R24, R52 ;  /* 0x0000000018347229 */ /* 0x000fe40000000134 */
[----:B------:R-:W-:Y:S02]  /*0f30*/  DADD R32, R32, R38 ;  /* 0x0000000020207229 */ /* 0x000fe40000000026 */
[----:B------:R-:W-:Y:S02]  /*0f40*/  DFMA R20, R10, R38, R20 ;  /* 0x000000260a14722b */ /* 0x000fe40000000014 */
[----:B------:R-:W-:-:S02]  /*0f50*/  DADD R26, R26, R44 ;  /* 0x000000001a1a7229 */ /* 0x000fc4000000002c */
[----:B------:R-:W-:Y:S02]  /*0f60*/  DFMA R18, R46, R44, R18 ;  /* 0x0000002c2e12722b */ /* 0x000fe40000000012 */
[----:B------:R-:W-:Y:S02]  /*0f70*/  DADD R8, R8, R12 ;  /* 0x0000000008087229 */ /* 0x000fe4000000000c */
[----:B------:R-:W-:Y:S02]  /*0f80*/  DFMA R28, R40, R12, R28 ;  /* 0x0000000c281c722b */ /* 0x000fe4000000001c */
[----:B------:R-:W-:Y:S02]  /*0f90*/  DADD R22, R22, R6 ;  /* 0x0000000016167229 */ /* 0x000fe40000000006 */
[----:B------:R-:W-:-:S11]  /*0fa0*/  DFMA R16, R52, R6, R16 ;  /* 0x000000063410722b */ /* 0x000fd60000000010 */
.L_x_28083:
[----:B------:R-:W0:Y:S01]  /*0fb0*/  S2R R0, SR_TID.Y ;  /* 0x0000000000007919 */ /* 0x000e220000002200 */
[----:B------:R-:W-:Y:S02]  /*0fc0*/  DADD R8, R8, R32 ;  /* 0x0000000008087229 */ /* 0x000fe40000000020 */
[----:B------:R-:W-:Y:S01]  /*0fd0*/  DADD R20, R28, R20 ;  /* 0x000000001c147229 */ /* 0x000fe20000000014 */
[----:B------:R-:W0:Y:S05]  /*0fe0*/  S2R R7, SR_TID.X ;  /* 0x0000000000077919 */ /* 0x000e2a0000002100 */
[----:B------:R-:W-:Y:S01]  /*0ff0*/  DADD R26, R8, R26 ;  /* 0x00000000081a7229 */ /* 0x000fe2000000001a */
[----:B------:R-:W-:Y:S01]  /*1000*/  SHF.R.U32.HI R9, RZ, 0x1, R4 ;  /* 0x00000001ff097819 */ /* 0x000fe20000011604 */
[----:B------:R-:W-:-:S03]  /*1010*/  DADD R20, R20, R18 ;  /* 0x0000000014147229 */ /* 0x000fc60000000012 */
[----:B------:R-:W-:-:S03]  /*1020*/  ISETP.NE.AND P1, PT, R9, RZ, PT ;  /* 0x000000ff0900720c */ /* 0x000fc60003f25270 */
[----:B------:R-:W-:Y:S02]  /*1030*/  DADD R22, R26, R22 ;  /* 0x000000001a167229 */ /* 0x000fe40000000016 */
[----:B------:R-:W-:Y:S01]  /*1040*/  DADD R16, R20, R16 ;  /* 0x0000000014107229 */ /* 0x000fe20000000010 */
[----:B0-----:R-:W-:-:S07]  /*1050*/  IMAD R2, R0, UR7, R7 ;  /* 0x0000000700027c24 */ /* 0x001fce000f8e0207 */
[----:B------:R-:W-:Y:S05]  /*1060*/  @!P1 BRA `(.L_x_28086) ;  /* 0x0000002000cc9947 */ /* 0x000fea0003800000 */
[----:B------:R-:W0:Y:S01]  /*1070*/  S2UR UR6, SR_CgaCtaId ;  /* 0x00000000000679c3 */ /* 0x000e220000008800 */
[----:B------:R-:W-:Y:S01]  /*1080*/  IMAD.IADD R11, R9, 0x1, R0 ;  /* 0x00000001090b7824 */ /* 0x000fe200078e0200 */
[----:B------:R-:W-:Y:S01]  /*1090*/  UMOV UR4, 0x400 ;  /* 0x0000040000047882 */ /* 0x000fe20000000000 */
[----:B-----5:R-:W-:Y:S01]  /*10a0*/  SHF.R.U32.HI R25, RZ, 0x2, R4 ;  /* 0x00000002ff197819 */ /* 0x020fe20000011604 */
        /* <DEDUP_REMOVED lines=10> */
[----:B------:R-:W-:Y:S01]  /*1150*/  @!P2 STS.64 [R11], R22 ;  /* 0x000000160b00a388 */ /* 0x000fe20000000a00 */
[C---:B------:R-:W-:Y:S02]  /*1160*/  @!P0 IMAD R18, R6.reuse, 0x8, R11 ;  /* 0x0000000806128824 */ /* 0x040fe400078e020b */
[----:B------:R-:W-:Y:S01]  /*1170*/  @!P0 IMAD R20, R6, 0x8, R13 ;  /* 0x0000000806148824 */ /* 0x000fe200078e020d */
[----:B------:R-:W-:Y:S01]  /*1180*/  @!P2 STS.64 [R13], R16 ;  /* 0x000000100d00a388 */ /* 0x000fe20000000a00 */
[----:B------:R-:W-:Y:S01]  /*1190*/  BAR.SYNC.DEFER_BLOCKING 0x0 ;  /* 0x0000000000007b1d */ /* 0x000fe20000010000 */
[----:B------:R-:W-:-:S05]  /*11a0*/  ISETP.NE.AND P2, PT, R25, RZ, PT ;  /* 0x000000ff1900720c */ /* 0x000fca0003f45270 */
[----:B------:R-:W0:Y:S04]  /*11b0*/  @!P0 LDS.64 R18, [R18] ;  /* 0x0000000012128984 */ /* 0x000e280000000a00 */
[----:B------:R-:W1:Y:S01]  /*11c0*/  @!P0 LDS.64 R20, [R20] ;  /* 0x0000000014148984 */ /* 0x000e620000000a00 */
[----:B0-----:R-:W-:Y:S02]  /*11d0*/  @!P0 DADD R22, R22, R18 ;  /* 0x0000000016168229 */ /* 0x001fe40000000012 */
[----:B-1----:R-:W-:Y:S01]  /*11e0*/  @!P0 DADD R16, R16, R20 ;  /* 0x0000000010108229 */ /* 0x002fe20000000014 */
[----:B------:R-:W-:Y:S10]  /*11f0*/  @!P2 BRA `(.L_x_28086) ;  /* 0x000000200068a947 */ /* 0x000ff40003800000 */
[----:B------:R-:W-:-:S05]  /*1200*/  IMAD.IADD R19, R25, 0x1, R0 ;  /* 0x0000000119137824 */ /* 0x000fca00078e0200 */
[----:B------:R-:W-:Y:S01]  /*1210*/  ISETP.GE.U32.AND P0, PT, R19, R4, PT ;  /* 0x000000041300720c */ /* 0x000fe20003f06070 */
[----:B------:R-:W-:-:S03]  /*1220*/  IMAD.SHL.U32 R19, R25, 0x2, RZ ;  /* 0x0000000219137824 */ /* 0x000fc600078e00ff */
[C---:B------:R-:W-:Y:S02]  /*1230*/  ISETP.GE.U32.OR P0, PT, R0.reuse, R25, P0 ;  /* 0x000000190000720c */ /* 0x040fe40000706470 */
[----:B------:R-:W-:-:S11]  /*1240*/  ISETP.GE.U32.AND P2, PT, R0, R19, PT ;  /* 0x000000130000720c */ /* 0x000fd60003f46070 */
[----:B------:R-:W-:Y:S01]  /*1250*/  @!P0 IMAD R6, R25, UR7, RZ ;  /* 0x0000000719068c24 */ /* 0x000fe2000f8e02ff */
[----:B------:R-:W-:Y:S01]  /*1260*/  SHF.R.U32.HI R25, RZ, 0x3, R4 ;  /* 0x00000003ff197819 */ /* 0x000fe20000011604 */
[----:B------:R-:W-:Y:S02]  /*1270*/  @!P2 STS.64 [R11], R22 ;  /* 0x000000160b00a388 */ /* 0x000fe40000000a00 */
[C---:B------:R-:W-:Y:S02]  /*1280*/  @!P0 IMAD R18, R6.reuse, 0x8, R11 ;  /* 0x0000000806128824 */ /* 0x040fe400078e020b */
[----:B------:R-:W-:Y:S01]  /*1290*/  @!P2 STS.64 [R13], R16 ;  /* 0x000000100d00a388 */ /* 0x000fe20000000a00 */
[----:B------:R-:W-:Y:S01]  /*12a0*/  @!P0 IMAD R20, R6, 0x8, R13 ;  /* 0x0000000806148824 */ /* 0x000fe200078e020d */
        /* <DEDUP_REMOVED lines=512> */
[----:B------:R-:W-:-:S04]  /*32b0*/  ISETP.GE.U32.AND P0, PT, R19, R4, PT ;  /* 0x000000041300720c */ /* 0x000fc80003f06070 */
[----:B------:R-:W-:Y:S01]  /*32c0*/  ISETP.GE.U32.OR P0, PT, R0, R25, P0 ;  /* 0x000000190000720c */ /* 0x000fe20000706470 */
[----:B------:R-:W-:-:S05]  /*32d0*/  IMAD.SHL.U32 R25, R25, 0x2, RZ ;  /* 0x0000000219197824 */ /* 0x000fca00078e00ff */
[----:B------:R-:W-:-:S07]  /*32e0*/  ISETP.GE.U32.AND P2, PT, R0, R25, PT ;  /* 0x000000190000720c */ /* 0x000fce0003f46070 */
[----:B------:R-:W-:-:S04]  /*32f0*/  @!P0 SHF.R.S32.HI R6, RZ, 0x1f, R4 ;  /* 0x0000001fff068819 */ /* 0x000fc80000011404 */
[----:B------:R-:W-:Y:S02]  /*3300*/  @!P0 LOP3.LUT R6, R6, UR7, RZ, 0xc0, !PT ;  /* 0x0000000706068c12 */ /* 0x000fe4000f8ec0ff */
[----:B------:R-:W-:Y:S03]  /*3310*/  @!P2 STS.64 [R11], R22 ;  /* 0x000000160b00a388 */ /* 0x000fe60000000a00 */
[C---:B------:R-:W-:Y:S01]  /*3320*/  @!P0 IMAD R18, R6.reuse, 0x8, R11 ;  /* 0x0000000806128824 */ /* 0x040fe200078e020b */
[----:B------:R-:W-:Y:S01]  /*3330*/  @!P2 STS.64 [R13], R16 ;  /* 0x000000100d00a388 */ /* 0x000fe20000000a00 */
[----:B------:R-:W-:Y:S01]  /*3340*/  @!P0 IMAD R20, R6, 0x8, R13 ;  /* 0x0000000806148824 */ /* 0x000fe200078e020d */
[----:B------:R-:W-:Y:S06]  /*3350*/  BAR.SYNC.DEFER_BLOCKING 0x0 ;  /* 0x0000000000007b1d */ /* 0x000fec0000010000 */
[----:B------:R-:W0:Y:S04]  /*3360*/  @!P0 LDS.64 R18, [R18] ;  /* 0x0000000012128984 */ /* 0x000e280000000a00 */
[----:B------:R-:W1:Y:S01]  /*3370*/  @!P0 LDS.64 R20, [R20] ;  /* 0x0000000014148984 */ /* 0x000e620000000a00 */
[----:B0-----:R-:W-:-:S02]  /*3380*/  @!P0 DADD R22, R22, R18 ;  /* 0x0000000016168229 */ /* 0x001fc40000000012 */
[----:B-1----:R-:W-:-:S11]  /*3390*/  @!P0 DADD R16, R16, R20 ;  /* 0x0000000010108229 */ /* 0x002fd60000000014 */
.L_x_28086:
[----:B------:R-:W-:Y:S01]  /*33a0*/  ISETP.GT.U32.AND P0, PT, R5, 0x1, PT ;  /* 0x000000010500780c */ /* 0x000fe20003f04070 */
[----:B------:R-:W-:Y:S01]  /*33b0*/  IMAD.SHL.U32 R20, R3, 0x8, RZ ;  /* 0x0000000803147824 */ /* 0x000fe200078e00ff */
[----:B------:R-:W-:Y:S01]  /*33c0*/  SHF.R.S32.HI R6, RZ, 0x1f, R3 ;  /* 0x0000001fff067819 */ /* 0x000fe20000011403 */
[----:B------:R-:W-:Y:S01]  /*33d0*/  ULDC.64 UR10, c[0x0][0x248] ;  /* 0x00009200000a7ab9 */ /* 0x000fe20000000a00 */
[----:B------:R-:W-:Y:S01]  /*33e0*/  ULDC.64 UR12, c[0x0][0x240] ;  /* 0x00009000000c7ab9 */ /* 0x000fe20000000a00 */
[----:B------:R-:W-:Y:S01]  /*33f0*/  ULDC.64 UR4, c[0x0][0x230] ;  /* 0x00008c0000047ab9 */ /* 0x000fe20000000a00 */
[----:B------:R-:W-:Y:S01]  /*3400*/  ULDC.64 UR14, c[0x0][0x238] ;  /* 0x00008e00000e7ab9 */ /* 0x000fe20000000a00 */
[C---:B------:R-:W-:Y:S02]  /*3410*/  IADD3 R10, P2, R20.reuse, UR10, RZ ;  /* 0x0000000a140a7c10 */ /* 0x040fe4000ff5e0ff */
[C---:B------:R-:W-:Y:S02]  /*3420*/  IADD3 R12, P3, R20.reuse, UR12, RZ ;  /* 0x0000000c140c7c10 */ /* 0x040fe4000ff7e0ff */
[----:B------:R-:W-:-:S02]  /*3430*/  IADD3 R18, P4, R20, UR4, RZ ;  /* 0x0000000414127c10 */ /* 0x000fc4000ff9e0ff */
[----:B------:R-:W-:Y:S02]  /*3440*/  SHF.L.U64.HI R6, R3, 0x3, R6 ;  /* 0x0000000303067819 */ /* 0x000fe40000010206 */
        /* <DEDUP_REMOVED lines=13> */
[----:B-----5:R-:W-:Y:S02]  /*3520*/  @P1 DMUL R14, R14, R16 ;  /* 0x000000100e0e1228 */ /* 0x020fe40000000000 */
[----:B------:R-:W-:Y:S05]  /*3530*/  @P0 STG.E.64 desc[UR8][R10.64], R22 ;  /* 0x000000160a000986 */ /* 0x000fea000c101b08 */
[----:B------:R-:W-:Y:S04]  /*3540*/  @P1 STG.E.64 desc[UR8][R12.64], R14 ;  /* 0x0000000e0c001986 */ /* 0x000fe8000c101b08 */
[----:B------:R-:W-:Y:S04]  /*3550*/  STG.E.64 desc[UR8][R18.64], R22 ;  /* 0x0000001612007986 */ /* 0x000fe8000c101b08 */
[----:B------:R-:W-:Y:S01]  /*3560*/  STG.E.64 desc[UR8][R20.64], R16 ;  /* 0x0000001014007986 */ /* 0x000fe2000c101b08 */
[----:B------:R-:W-:Y:S05]  /*3570*/  EXIT ;  /* 0x000000000000794d */ /* 0x000fea0003800000 */
.L_x_28087:
        /* <DEDUP_REMOVED lines=9> */
[----:B-----5:R-:W0:Y:S01]  /*3610*/  S2R R24, SR_CTAID.Y ;  /* 0x0000000000187919 */ /* 0x020e220000002600 */
[----:B------:R-:W1:Y:S01]  /*3620*/  LDC.64 R6, c[0x0][0x250] ;  /* 0x00009400ff067b82 */ /* 0x000e620000000a00 */
[----:B0-----:R-:W-:-:S04]  /*3630*/  IMAD R25, R24, UR6, R3 ;  /* 0x0000000618197c24 */ /* 0x001fc8000f8e0203 */
[----:B-1----:R-:W-:-:S03]  /*3640*/  IMAD.WIDE R6, R25, 0x8, R6 ;  /* 0x0000000819067825 */ /* 0x002fc600078e0206 */
[C---:B------:R-:W-:Y:S02]  /*3650*/  LEA R24, P3, R8.reuse, R6, 0x3 ;  /* 0x0000000608187211 */ /* 0x040fe400078618ff */
[----:B------:R0:W-:Y:S02]  /*3660*/  STG.E.64.STRONG.SYS desc[UR8][R6.64], R22 ;  /* 0x0000001606007986 */ /* 0x0001e4000c115b08 */
[----:B------:R-:W-:-:S05]  /*3670*/  LEA.HI.X R25, R8, R7, RZ, 0x3, P3 ;  /* 0x0000000708197211 */ /* 0x000fca00018f1cff */
[----:B------:R0:W-:Y:S04]  /*3680*/  STG.E.64.STRONG.SYS desc[UR8][R24.64], R16 ;  /* 0x0000001018007986 */ /* 0x0001e8000c115b08 */
.L_x_28089:
[----:B------:R-:W-:Y:S05]  /*3690*/  BSYNC B0 ;  /* 0x0000000000007941 */ /* 0x000fea0003800000 */
.L_x_28088:
        /* <DEDUP_REMOVED lines=11> */
[----:B-----5:R-:W1:Y:S07]  /*3750*/  S2R R25, SR_CTAID.X ;  /* 0x0000000000197919 */ /* 0x020e6e0000002500 */
        /* <DEDUP_REMOVED lines=12> */
[----:B-1----:R-:W-:-:S05]  /*3820*/  IMAD.IADD R16, R16, 0x1, R25 ;  /* 0x0000000110107824 */ /* 0x002fca00078e0219 */
[----:B------:R-:W-:-:S04]  /*3830*/  ISETP.NE.AND P0, PT, R16, R17, PT ;  /* 0x000000111000720c */ /* 0x000fc80003f05270 */
[----:B------:R-:W-:-:S05]  /*3840*/  SEL R6, RZ, 0x1, P0 ;  /* 0x00000001ff067807 */ /* 0x000fca0000000000 */
[----:B------:R1:W-:Y:S04]  /*3850*/  STS.U8 [UR4+0x2000], R6 ;  /* 0x00200006ff007988 */ /* 0x0003e80008000004 */
.L_x_28091:
[----:B------:R-:W-:Y:S05]  /*3860*/  BSYNC B0 ;  /* 0x0000000000007941 */ /* 0x000fea0003800000 */
.L_x_28090:
[----:B------:R-:W-:Y:S06]  /*3870*/  BAR.SYNC.DEFER_BLOCKING 0x0 ;  /* 0x0000000000007b1d */ /* 0x000fec0000010000 */
[----:B01----:R-:W0:Y:S02]  /*3880*/  LDS.U8 R6, [UR16+0x2000] ;  /* 0x00200010ff067984 */ /* 0x003e240008000000 */
[----:B0-----:R-:W-:-:S13]  /*3890*/  ISETP.NE.AND P0, PT, R6, RZ, PT ;  /* 0x000000ff0600720c */ /* 0x001fda0003f05270 */
[----:B------:R-:W-:Y:S05]  /*38a0*/  @!P0 EXIT ;  /* 0x000000000000894d */ /* 0x000fea0003800000 */
[----:B------:R-:W-:Y:S01]  /*38b0*/  ISETP.GE.U32.AND P0, PT, R0, R5, PT ;  /* 0x000000050000720c */ /* 0x000fe20003f06070 */
[----:B------:R-:W-:Y:S01]  /*38c0*/  BSSY B0, `(.L_x_28092) ;  /* 0x0000013000007945 */ /* 0x000fe20003800000 */
[----:B------:R-:W-:Y:S02]  /*38d0*/  CS2R R6, SRZ ;  /* 0x0000000000067805 */ /* 0x000fe4000001ff00 */
[----:B------:R-:W-:-:S09]  /*38e0*/  CS2R R16, SRZ ;  /* 0x0000000000107805 */ /* 0x000fd2000001ff00 */
[----:B------:R-:W-:Y:S05]  /*38f0*/  @P0 BRA `(.L_x_28093) ;  /* 0x00000000003c0947 */ /* 0x000fea0003800000 */
[----:B------:R-:W-:Y:S01]  /*3900*/  IMAD.MOV.U32 R26, RZ, RZ, R0 ;  /* 0x000000ffff1a7224 */ /* 0x000fe200078e0000 */
[----:B------:R-:W-:Y:S02]  /*3910*/  CS2R R16, SRZ ;  /* 0x0000000000107805 */ /* 0x000fe4000001ff00 */
[----:B------:R-:W-:-:S07]  /*3920*/  CS2R R6, SRZ ;  /* 0x0000000000067805 */ /* 0x000fce000001ff00 */
.L_x_28094:
[----:B------:R-:W0:Y:S01]  /*3930*/  LDC.64 R22, c[0x0][0x250] ;  /* 0x00009400ff167b82 */ /* 0x000e220000000a00 */
[----:B-----5:R-:W-:-:S04]  /*3940*/  IMAD R25, R26, UR6, R3 ;  /* 0x000000061a197c24 */ /* 0x020fc8000f8e0203 */
[----:B0-----:R-:W-:-:S03]  /*3950*/  IMAD.WIDE R22, R25, 0x8, R22 ;  /* 0x0000000819167825 */ /* 0x001fc600078e0216 */
[----:B------:R-:W-:-:S04]  /*3960*/  LEA R24, P0, R8, R22, 0x3 ;  /* 0x0000001608187211 */ /* 0x000fc800078018ff */
[----:B------:R-:W-:Y:S02]  /*3970*/  LEA.HI.X R25, R8, R23, RZ, 0x3, P0 ;  /* 0x0000001708197211 */ /* 0x000fe400000f1cff */
[----:B------:R-:W2:Y:S04]  /*3980*/  LDG.E.64.STRONG.SYS R22, desc[UR8][R22.64] ;  /* 0x0000000816167981 */ /* 0x000ea8000c1f5b00 */
[----:B------:R-:W3:Y:S01]  /*3990*/  LDG.E.64.STRONG.SYS R24, desc[UR8][R24.64] ;  /* 0x0000000818187981 */ /* 0x000ee2000c1f5b00 */
[----:B------:R-:W-:-:S05]  /*39a0*/  IMAD.IADD R26, R4, 0x1, R26 ;  /* 0x00000001041a7824 */ /* 0x000fca00078e021a */
[----:B------:R-:W-:Y:S01]  /*39b0*/  ISETP.GE.U32.AND P0, PT, R26, R5, PT ;  /* 0x000000051a00720c */ /* 0x000fe20003f06070 */
[----:B--2---:R-:W-:Y:S02]  /*39c0*/  DADD R6, R22, R6 ;  /* 0x0000000016067229 */ /* 0x004fe40000000006 */
[----:B---3--:R-:W-:-:S10]  /*39d0*/  DADD R16, R24, R16 ;  /* 0x0000000018107229 */ /* 0x008fd40000000010 */
[----:B------:R-:W-:Y:S05]  /*39e0*/  @!P0 BRA `(.L_x_28094) ;  /* 0xfffffffc00d08947 */ /* 0x000fea000383ffff */
.L_x_28093:
[----:B------:R-:W-:Y:S05]  /*39f0*/  BSYNC B0 ;  /* 0x0000000000007941 */ /* 0x000fea0003800000 */
.L_x_28092:
[----:B------:R-:W-:Y:S05]  /*3a00*/  @!P1 BRA `(.L_x_28095) ;  /* 0x0000002000c09947 */ /* 0x000fea0003800000 */
[----:B------:R-:W-:Y:S01]  /*3a10*/  IMAD.IADD R3, R9, 0x1, R0 ;  /* 0x0000000109037824 */ /* 0x000fe200078e0200 */
[----:B------:R-:W-:Y:S01]  /*3a20*/  UIADD3 UR4, UR14, 0x1000, URZ ;  /* 0x000010000e047890 */ /* 0x000fe2000fffe03f */
[----:B-----5:R-:W-:-:S03]  /*3a30*/  SHF.R.U32.HI R25, RZ, 0x2, R4 ;  /* 0x00000002ff197819 */ /* 0x020fc60000011604 */
[----:B------:R-:W-:Y:S01]  /*3a40*/  ISETP.GE.U32.AND P0, PT, R3, R4, PT ;  /* 0x000000040300720c */ /* 0x000fe20003f06070 */
[----:B------:R-:W-:Y:S01]  /*3a50*/  ULEA UR4, UR15, UR4, 0x18 ;  /* 0x000000040f047291 */ /* 0x000fe2000f8ec03f */
[----:B------:R-:W-:Y:S02]  /*3a60*/  LOP3.LUT R3, R4, 0xfffffffe, RZ, 0xc0, !PT ;  /* 0xfffffffe04037812 */ /* 0x000fe400078ec0ff */
[C---:B------:R-:W-:Y:S02]  /*3a70*/  ISETP.GE.U32.OR P0, PT, R0.reuse, R9, P0 ;  /* 0x000000090000720c */ /* 0x040fe40000706470 */
[----:B------:R-:W-:Y:S02]  /*3a80*/  ISETP.GE.U32.AND P1, PT, R0, R3, PT ;  /* 0x000000030000720c */ /* 0x000fe40003f26070 */
[C---:B------:R-:W-:Y:S02]  /*3a90*/  LEA R3, R2.reuse, UR16, 0x3 ;  /* 0x0000001002037c11 */ /* 0x040fe4000f8e18ff */
[----:B------:R-:W-:-:S07]  /*3aa0*/  LEA R5, R2, UR4, 0x3 ;  /* 0x0000000402057c11 */ /* 0x000fce000f8e18ff */
[----:B------:R-:W-:Y:S02]  /*3ab0*/  @!P0 IMAD R8, R9, UR7, RZ ;  /* 0x0000000709088c24 */ /* 0x000fe4000f8e02ff */
        /* <DEDUP_REMOVED lines=549> */
.L_x_28095:
[----:B------:R-:W-:Y:S05]  /*5d10*/  @P2 EXIT ;  /* 0x000000000000294d */ /* 0x000fea0003800000 */
[----:B------:R-:W-:-:S04]  /*5d20*/  ISETP.NE.U32.AND P0, PT, RZ, UR12, PT ;  /* 0x0000000cff007c0c */ /* 0x000fc8000bf05070 */
[----:B------:R-:W-:Y:S02]  /*5d30*/  ISETP.NE.AND.EX P1, PT, RZ, UR13, PT, P0 ;  /* 0x0000000dff007c0c */ /* 0x000fe4000bf25300 */
[----:B------:R-:W-:-:S04]  /*5d40*/  ISETP.NE.U32.AND P0, PT, RZ, UR10, PT ;  /* 0x0000000aff007c0c */ /* 0x000fc8000bf05070 */
[----:B------:R-:W-:-:S07]  /*5d50*/  ISETP.NE.AND.EX P0, PT, RZ, UR11, PT, P0 ;  /* 0x0000000bff007c0c */ /* 0x000fce000bf05300 */
[----:B-----5:R-:W-:-:S06]  /*5d60*/  @P1 DMUL R14, R14, R16 ;  /* 0x000000100e0e1228 */ /* 0x020fcc0000000000 */
[----:B------:R-:W-:Y:S04]  /*5d70*/  @P0 STG.E.64 desc[UR8][R10.64], R6 ;  /* 0x000000060a000986 */ /* 0x000fe8000c101b08 */
[----:B------:R-:W-:Y:S04]  /*5d80*/  @P1 STG.E.64 desc[UR8][R12.64], R14 ;  /* 0x0000000e0c001986 */ /* 0x000fe8000c101b08 */
[----:B------:R-:W-:Y:S04]  /*5d90*/  STG.E.64 desc[UR8][R18.64], R6 ;  /* 0x0000000612007986 */ /* 0x000fe8000c101b08 */
[----:B------:R-:W-:Y:S01]  /*5da0*/  STG.E.64 desc[UR8][R20.64], R16 ;  /* 0x0000001014007986 */ /* 0x000fe2000c101b08 */
[----:B------:R-:W-:Y:S05]  /*5db0*/  EXIT ;  /* 0x000000000000794d */ /* 0x000fea0003800000 */
.L_x_28096:
        /* <DEDUP_REMOVED lines=12> */
.L_x_28503:


//--------------------- .text._ZN2at6native47batch_norm_transform_input_channels_last_kernelIN3c108BFloat16EfS3_Li4EEEvPKT_S6_PKT0_S9_PKT1_SC_PS4_iib --------------------------
	.section	.text._ZN2at6native47batch_norm_transform_input_channels_last_kernelIN3c108BFloat16EfS3_Li4EEEvPKT_S6_PKT0_S9_PKT1_SC_PS4_iib,"ax",@progbits
	.align	128
        .global         _ZN2at6native47batch_norm_transform_input_channels_last_kernelIN3c108BFloat16EfS3_Li4EEEvPKT_S6_PKT0_S9_PKT1_SC_PS4_iib
        .type           _ZN2at6native47batch_norm_transform_input_channels_last_kernelIN3c108BFloat16EfS3_Li4EEEvPKT_S6_PKT0_S9_PKT1_SC_PS4_iib,@function
        .size           _ZN2at6native47batch_norm_transform_input_channels_last_kernelIN3c108BFloat16EfS3_Li4EEEvPKT_S6_PKT0_S9_PKT1_SC_PS4_iib,(.L_x_28504 - _ZN2at6native47batch_norm_transform_input_channels_last_kernelIN3c108BFloat16EfS3_Li4EEEvPKT_S6_PKT0_S9_PKT1_SC_PS4_iib)
        .other          _ZN2at6native47batch_norm_transform_input_channels_last_kernelIN3c108BFloat16EfS3_Li4EEEvPKT_S6_PKT0_S9_PKT1_SC_PS4_iib,@"STO_CUDA_ENTRY STV_DEFAULT"
_ZN2at6native47batch_norm_transform_input_channels_last_kernelIN3c108BFloat16EfS3_Li4EEEvPKT_S6_PKT0_S9_PKT1_SC_PS4_iib:
.text._ZN2at6native47batch_norm_transform_input_channels_last_kernelIN3c108BFloat16EfS3_Li4EEEvPKT_S6_PKT0_S9_PKT1_SC_PS4_iib:
[----:B------:R-:W-:Y:S01]  /*0000*/  LDC R1, c[0x0][0x28] ;  /* 0x00000a00ff017b82 */ /* 0x000fe20000000800 */
[----:B------:R-:W0:Y:S01]  /*0010*/  S2R R18, SR_CTAID.X ;  /* 0x0000000000127919 */ /* 0x000e220000002500 */
[----:B------:R-:W-:-:S06]  /*0020*/  ULDC UR4, c[0x0][0x10] ;  /* 0x0000040000047ab9 */ /* 0x000fcc0000000800 */
[----:B------:R-:W1:Y:S01]  /*0030*/  S2UR UR5, SR_CTAID.Y ;  /* 0x00000000000579c3 */ /* 0x000e620000002600 */
[----:B------:R-:W0:Y:S01]  /*0040*/  S2R R3, SR_TID.X ;  /* 0x0000000000037919 */ /* 0x000e220000002100 */
[----:B------:R-:W1:Y:S06]  /*0050*/  S2R R5, SR_TID.Y ;  /* 0x0000000000057919 */ /* 0x000e6c0000002200 */
[----:B------:R-:W1:Y:S01]  /*0060*/  LDC R4, c[0x0][0x4] ;  /* 0x00000100ff047b82 */ /* 0x000e620000000800 */
[----:B------:R-:W-:-:S07]  /*0070*/  ULDC UR6, c[0x0][0x0] ;  /* 0x0000000000067ab9 */ /* 0x000fce0000000800 */
[----:B------:R-:W2:Y:S01]  /*0080*/  LDC.64 R16, c[0x0][0x248] ;  /* 0x00009200ff107b82 */ /* 0x000ea20000000a00 */
[----:B0-----:R-:W-:Y:S02]  /*0090*/  IMAD R18, R18, UR6, R3 ;  /* 0x0000000612127c24 */ /* 0x001fe4000f8e0203 */
[----:B-1----:R-:W-:-:S03]  /*00a0*/  IMAD R8, R4, UR5, R5 ;  /* 0x0000000504087c24 */ /* 0x002fc6000f8e0205 */
[----:B--2---:R-:W-:-:S04]  /*00b0*/  ISETP.GE.AND P0, PT, R18, R17, PT ;  /* 0x000000111200720c */ /* 0x004fc80003f06270 */
[----:B------:R-:W-:-:S13]  /*00c0*/  ISETP.GE.OR P0, PT, R8, R16, P0 ;  /* 0x000000100800720c */ /* 0x000fda0000706670 */
[----:B------:R-:W-:Y:S05]  /*00d0*/  @P0 EXIT ;  /* 0x000000000000094d */ /* 0x000fea0003800000 */
[----:B------:R-:W-:Y:S01]  /*00e0*/  IMAD R2, R4, UR4, RZ ;  /* 0x0000000404027c24 */ /* 0x000fe2000f8e02ff */
[----:B------:R-:W-:Y:S01]  /*00f0*/  ULDC.64 UR6, c[0x0][0x230] ;  /* 0x00008c0000067ab9 */ /* 0x000fe20000000a00 */
[----:B------:R-:W-:Y:S01]  /*0100*/  VIADD R3, R16, 0xffffffff ;  /* 0xffffffff10037836 */ /* 0x000fe20000000000 */
[----:B------:R-:W-:Y:S01]  /*0110*/  ULDC.64 UR8, c[0x0][0x238] ;  /* 0x00008e0000087ab9 */ /* 0x000fe20000000a00 */
[----:B------:R-:W-:-:S03]  /*0120*/  IMAD.SHL.U32 R0, R2, 0x4, RZ ;  /* 0x0000000402007824 */ /* 0x000fc600078e00ff */
[----:B------:R-:W-:Y:S02]  /*0130*/  IABS R12, R3 ;  /* 0x00000003000c7213 */ /* 0x000fe40000000000 */
[-C--:B------:R-:W-:Y:S02]  /*0140*/  IABS R11, R0.reuse ;  /* 0x00000000000b7213 */ /* 0x080fe40000000000 */
[-C--:B------:R-:W-:Y:S02]  /*0150*/  IABS R14, R0.reuse ;  /* 0x00000000000e7213 */ /* 0x080fe40000000000 */
[----:B------:R-:W0:Y:S01]  /*0160*/  I2F.RP R9, R11 ;  /* 0x0000000b00097306 */ /* 0x000e220000209400 */
[----:B------:R-:W-:Y:S02]  /*0170*/  LOP3.LUT R3, R3, R0, RZ, 0x3c, !PT ;  /* 0x0000000003037212 */ /* 0x000fe400078e3cff */
[----:B------:R-:W-:Y:S02]  /*0180*/  ISETP.NE.AND P3, PT, R0, RZ, PT ;  /* 0x000000ff0000720c */ /* 0x000fe40003f65270 */
[----:B------:R-:W-:-:S02]  /*0190*/  ISETP.GE.AND P2, PT, R3, RZ, PT ;  /* 0x000000ff0300720c */ /* 0x000fc40003f46270 */
[----:B------:R-:W-:Y:S01]  /*01a0*/  SHF.R.S32.HI R3, RZ, 0x1f, R18 ;  /* 0x0000001fff037819 */ /* 0x000fe20000011412 */
[----:B0-----:R-:W0:Y:S02]  /*01b0*/  MUFU.RCP R9, R9 ;  /* 0x0000000900097308 */ /* 0x001e240000001000 */
[----:B0-----:R-:W-:Y:S02]  /*01c0*/  VIADD R6, R9, 0xffffffe ;  /* 0x0ffffffe09067836 */ /* 0x001fe40000000000 */
[----:B------:R-:W-:-:S04]  /*01d0*/  IMAD.MOV R9, RZ, RZ, -R14 ;  /* 0x000000ffff097224 */ /* 0x000fc800078e0a0e */
[----:B------:R0:W1:Y:S02]  /*01e0*/  F2I.FTZ.U32.TRUNC.NTZ R7, R6 ;  /* 0x0000000600077305 */ /* 0x000064000021f000 */
[----:B0-----:R-:W-:Y:S01]  /*01f0*/  HFMA2.MMA R6, -RZ, RZ, 0, 0 ;  /* 0x00000000ff067435 */ /* 0x001fe200000001ff */
[----:B-1----:R-:W-:-:S05]  /*0200*/  IADD3 R10, RZ, -R7, RZ ;  /* 0x80000007ff0a7210 */ /* 0x002fca0007ffe0ff */
[----:B------:R-:W-:Y:S02]  /*0210*/  IMAD R13, R10, R11, RZ ;  /* 0x0000000b0a0d7224 */ /* 0x000fe400078e02ff */
[----:B------:R-:W-:Y:S02]  /*0220*/  IMAD.MOV.U32 R10, RZ, RZ, R12 ;  /* 0x000000ffff0a7224 */ /* 0x000fe400078e000c */
[----:B------:R-:W-:-:S06]  /*0230*/  IMAD.HI.U32 R7, R7, R13, R6 ;  /* 0x0000000d07077227 */ /* 0x000fcc00078e0006 */
[----:B------:R-:W-:-:S04]  /*0240*/  IMAD.HI.U32 R22, R7, R10, RZ ;  /* 0x0000000a07167227 */ /* 0x000fc800078e00ff */
[----:B------:R-:W-:-:S05]  /*0250*/  IMAD R6, R22, R9, R10 ;  /* 0x0000000916067224 */ /* 0x000fca00078e020a */
[----:B------:R-:W-:-:S13]  /*0260*/  ISETP.GT.U32.AND P1, PT, R11, R6, PT ;  /* 0x000000060b00720c */ /* 0x000fda0003f24070 */
[----:B------:R-:W-:Y:S01]  /*0270*/  @!P1 IMAD.IADD R6, R6, 0x1, -R11 ;  /* 0x0000000106069824 */ /* 0x000fe200078e0a0b */
[----:B------:R-:W-:Y:S02]  /*0280*/  @!P1 IADD3 R22, R22, 0x1, RZ ;  /* 0x0000000116169810 */ /* 0x000fe40007ffe0ff */
[----:B------:R-:W-:Y:S02]  /*0290*/  ISETP.NE.U32.AND P1, PT, RZ, UR8, PT ;  /* 0x00000008ff007c0c */ /* 0x000fe4000bf25070 */
[----:B------:R-:W-:Y:S02]  /*02a0*/  ISETP.GE.U32.AND P0, PT, R6, R11, PT ;  /* 0x0000000b0600720c */ /* 0x000fe40003f06070 */
[----:B------:R-:W-:-:S11]  /*02b0*/  ISETP.NE.AND.EX P1, PT, RZ, UR9, PT, P1 ;  /* 0x00000009ff007c0c */ /* 0x000fd6000bf25310 */
[----:B------:R-:W-:Y:S01]  /*02c0*/  @P0 VIADD R22, R22, 0x1 ;  /* 0x0000000116160836 */ /* 0x000fe20000000000 */
[----:B------:R-:W-:Y:S02]  /*02d0*/  ISETP.NE.U32.AND P0, PT, RZ, UR6, PT ;  /* 0x00000006ff007c0c */ /* 0x000fe4000bf05070 */
[C---:B------:R-:W-:Y:S01]  /*02e0*/  @P1 LEA R24, P4, R18.reuse, UR8, 0x1 ;  /* 0x0000000812181c11 */ /* 0x040fe2000f8808ff */
[----:B------:R-:W-:Y:S01]  /*02f0*/  @!P2 IMAD.MOV R22, RZ, RZ, -R22 ;  /* 0x000000ffff16a224 */ /* 0x000fe200078e0a16 */
[----:B------:R-:W-:Y:S02]  /*0300*/  ISETP.NE.AND.EX P0, PT, RZ, UR7, PT, P0 ;  /* 0x00000007ff007c0c */ /* 0x000fe4000bf05300 */
[----:B------:R-:W-:Y:S02]  /*0310*/  @!P3 LOP3.LUT R22, RZ, R0, RZ, 0x33, !PT ;  /* 0x00000000ff16b212 */ /* 0x000fe400078e33ff */
[----:B------:R-:W-:Y:S02]  /*0320*/  @P1 LEA.HI.X R25, R18, UR9, R3, 0x1, P4 ;  /* 0x0000000912191c11 */ /* 0x000fe4000a0f0c03 */
[----:B------:R-:W-:-:S07]  /*0330*/  ISETP.GE.AND P2, PT, R22, RZ, PT ;  /* 0x000000ff1600720c */ /* 0x000fce0003f46270 */
[----:B------:R-:W-:-:S04]  /*0340*/  @P0 LEA R14, P3, R18, UR6, 0x1 ;  /* 0x00000006120e0c11 */ /* 0x000fc8000f8608ff */
[----:B------:R-:W-:Y:S02]  /*0350*/  @P0 LEA.HI.X R15, R18, UR7, R3, 0x1, P3 ;  /* 0x00000007120f0c11 */ /* 0x000fe400098f0c03 */
[----:B------:R-:W-:Y:S07]  /*0360*/  @!P2 EXIT ;  /* 0x000000000000a94d */ /* 0x000fee0003800000 */
[----:B------:R-:W0:Y:S01]  /*0370*/  LDC.64 R12, c[0x0][0x220] ;  /* 0x00008800ff0c7b82 */ /* 0x000e220000000a00 */
[----:B------:R-:W-:Y:S01]  /*0380*/  ULDC.64 UR8, c[0x0][0x208] ;  /* 0x0000820000087ab9 */ /* 0x000fe20000000a00 */
[----:B------:R-:W-:Y:S01]  /*0390*/  ULDC.64 UR6, c[0x0][0x218] ;  /* 0x0000860000067ab9 */ /* 0x000fe20000000a00 */
[----:B------:R-:W2:Y:S04]  /*03a0*/  @P0 LDG.E.U16.CONSTANT R14, desc[UR8][R14.64] ;  /* 0x000000080e0e0981 */ /* 0x000ea8000c1e9500 */
[----:B------:R-:W3:Y:S01]  /*03b0*/  @P1 LDG.E.U16.CONSTANT R24, desc[UR8][R24.64] ;  /* 0x0000000818181981 */ /* 0x000ee2000c1e9500 */
[----:B------:R-:W1:Y:S01]  /*03c0*/  LDC.64 R6, c[0x0][0x228] ;  /* 0x00008a00ff067b82 */ /* 0x000e620000000a00 */
[----:B0-----:R-:W-:-:S05]  /*03d0*/  IMAD.WIDE R12, R18, 0x4, R12 ;  /* 0x00000004120c7825 */ /* 0x001fca00078e020c */
[----:B------:R0:W5:Y:S01]  /*03e0*/  LDG.E.CONSTANT R20, desc[UR8][R12.64] ;  /* 0x000000080c147981 */ /* 0x000162000c1e9900 */
[----:B-1----:R-:W-:-:S05]  /*03f0*/  IMAD.WIDE R6, R18, 0x4, R6 ;  /* 0x0000000412067825 */ /* 0x002fca00078e0206 */
[----:B------:R0:W5:Y:S01]  /*0400*/  LDG.E.CONSTANT R21, desc[UR8][R6.64] ;  /* 0x0000000806157981 */ /* 0x000162000c1e9900 */
[----:B------:R-:W-:-:S04]  /*0410*/  ISETP.NE.U32.AND P2, PT, RZ, UR6, PT ;  /* 0x00000006ff007c0c */ /* 0x000fc8000bf45070 */
[----:B------:R-:W-:Y:S01]  /*0420*/  ISETP.NE.AND.EX P2, PT, RZ, UR7, PT, P2 ;  /* 0x00000007ff007c0c */ /* 0x000fe2000bf45320 */
[----:B------:R-:W-:Y:S01]  /*0430*/  IMAD.MOV.U32 R10, RZ, RZ, RZ ;  /* 0x000000ffff0a7224 */ /* 0x000fe200078e00ff */
[----:B------:R-:W-:Y:S01]  /*0440*/  MOV R11, 0x3f800000 ;  /* 0x3f800000000b7802 */ /* 0x000fe20000000f00 */
[----:B------:R-:W-:Y:S02]  /*0450*/  IMAD R9, R2, R17, RZ ;  /* 0x0000001102097224 */ /* 0x000fe400078e02ff */
[----:B--2---:R-:W-:Y:S01]  /*0460*/  @P0 IMAD.U32 R11, R14, 0x10000, RZ ;  /* 0x000100000e0b0824 */ /* 0x004fe200078e00ff */
[----:B---3--:R-:W-:-:S07]  /*0470*/  @P1 SHF.L.U32 R10, R24, 0x10, RZ ;  /* 0x00000010180a1819 */ /* 0x008fce00000006ff */
[----:B0-----:R-:W-:Y:S05]  /*0480*/  @!P2 BRA `(.L_x_28097) ;  /* 0x0000000400e0a947 */ /* 0x001fea0003800000 */
[----:B------:R-:W0:Y:S01]  /*0490*/  LDC.64 R14, c[0x0][0x210] ;  /* 0x00008400ff0e7b82 */ /* 0x000e220000000a00 */
[----:B------:R-:W-:Y:S01]  /*04a0*/  UIMAD UR6, UR4, 0x3, UR5 ;  /* 0x00000003040678a4 */ /* 0x000fe2000f8e0205 */
[-CC-:B------:R-:W-:Y:S01]  /*04b0*/  IMAD R6, R8, R17.reuse, R18.reuse ;  /* 0x0000001108067224 */ /* 0x180fe200078e0212 */
[----:B------:R-:W-:Y:S02]  /*04c0*/  ULEA UR7, UR4, UR5, 0x1 ;  /* 0x0000000504077291 */ /* 0x000fe4000f8e083f */
[----:B------:R-:W-:Y:S02]  /*04d0*/  UIADD3 UR4, UR4, UR5, URZ ;  /* 0x0000000504047290 */ /* 0x000fe4000fffe03f */
[C-C-:B------:R-:W-:Y:S01]  /*04e0*/  IMAD R0, R4.reuse, UR6, R5.reuse ;  /* 0x0000000604007c24 */ /* 0x140fe2000f8e0205 */
[----:B------:R-:W1:Y:S01]  /*04f0*/  LDC.64 R12, c[0x0][0x218] ;  /* 0x00008600ff0c7b82 */ /* 0x000e620000000a00 */
[C-C-:B------:R-:W-:Y:S01]  /*0500*/  IMAD R3, R4.reuse, UR7, R5.reuse ;  /* 0x0000000704037c24 */ /* 0x140fe2000f8e0205 */
[----:B------:R-:W-:Y:S01]  /*0510*/  UMOV UR5, 0xffffffff ;  /* 0xffffffff00057882 */ /* 0x000fe20000000000 */
[----:B------:R-:W-:Y:S01]  /*0520*/  IMAD R5, R4, UR4, R5 ;  /* 0x0000000404057c24 */ /* 0x000fe2000f8e0205 */
[----:B------:R-:W-:Y:S01]  /*0530*/  ULDC.U8 UR6, c[0x0][0x250] ;  /* 0x0000940000067ab9 */ /* 0x000fe20000000000 */
[-CC-:B------:R-:W-:Y:S01]  /*0540*/  IMAD R4, R0, R17.reuse, R18.reuse ;  /* 0x0000001100047224 */ /* 0x180fe200078e0212 */
[----:B------:R-:W-:Y:S01]  /*0550*/  ULDC UR7, c[0x0][0x248] ;  /* 0x0000920000077ab9 */ /* 0x000fe20000000800 */
[-CC-:B------:R-:W-:Y:S01]  /*0560*/  IMAD R0, R3, R17.reuse, R18.reuse ;  /* 0x0000001103007224 */ /* 0x180fe200078e0212 */
[----:B------:R-:W-:Y:S01]  /*0570*/  ULDC.64 UR10, c[0x0][0x240] ;  /* 0x00009000000a7ab9 */ /* 0x000fe20000000a00 */
[----:B------:R-:W-:-:S07]  /*0580*/  IMAD R17, R5, R17, R18 ;  /* 0x0000001105117224 */ /* 0x000fce00078e0212 */
.L_x_28106:
[C---:B------:R-:W-:Y:S01]  /*0590*/  ISETP.GE.AND P0, PT, R8.reuse, UR7, PT ;  /* 0x0000000708007c0c */ /* 0x040fe2000bf06270 */
[--C-:B0-234-:R-:W-:Y:S01]  /*05a0*/  IMAD.IADD R5, R8, 0x1, R2.reuse ;  /* 0x0000000108057824 */ /* 0x11dfe200078e0202 */
[----:B------:R-:W-:Y:S03]  /*05b0*/  BSSY B0, `(.L_x_28098) ;  /* 0x000001a000007945 */ /* 0x000fe60003800000 */
[C---:B------:R-:W-:Y:S01]  /*05c0*/  IMAD.IADD R7, R5.reuse, 0x1, R2 ;  /* 0x0000000105077824 */ /* 0x040fe200078e0202 */
[----:B------:R-:W-:-:S04]  /*05d0*/  ISETP.GE.AND P3, PT, R5, UR7, PT ;  /* 0x0000000705007c0c */ /* 0x000fc8000bf66270 */
[C---:B------:R-:W-:Y:S02]  /*05e0*/  IADD3 R3, R7.reuse, R2, RZ ;  /* 0x0000000207037210 */ /* 0x040fe40007ffe0ff */
[----:B------:R-:W-:Y:S02]  /*05f0*/  ISETP.GE.AND P2, PT, R7, UR7, PT ;  /* 0x0000000707007c0c */ /* 0x000fe4000bf46270 */
[----:B------:R-:W-:Y:S01]  /*0600*/  ISETP.GE.AND P1, PT, R3, UR7, PT ;  /* 0x0000000703007c0c */ /* 0x000fe2000bf26270 */
[----:B------:R-:W-:-:S12]  /*0610*/  @P0 BRA `(.L_x_28099) ;  /* 0x00000000004c0947 */ /* 0x000fd80003800000 */
[----:B0-----:R-:W-:-:S06]  /*0620*/  IMAD.WIDE R24, R6, 0x2, R14 ;  /* 0x0000000206187825 */ /* 0x001fcc00078e020e */
[----:B------:R-:W2:Y:S01]  /*0630*/  LDG.E.U16.CONSTANT R24, desc[UR8][R24.64] ;  /* 0x0000000818187981 */ /* 0x000ea2000c1e9500 */
[----:B-1----:R-:W-:-:S06]  /*0640*/  IMAD.WIDE R18, R6, 0x2, R12 ;  /* 0x0000000206127825 */ /* 0x002fcc00078e020c */
[----:B------:R-:W3:Y:S01]  /*0650*/  LDG.E.U16.CONSTANT R18, desc[UR8][R18.64] ;  /* 0x0000000812127981 */ /* 0x000ee2000c1e9500 */
[----:B------:R-:W-:Y:S01]  /*0660*/  UPRMT UR4, UR6, 0x8880, URZ ;  /* 0x0000888006047896 */ /* 0x000fe2000800003f */
[----:B------:R-:W-:Y:S01]  /*0670*/  SHF.R.S32.HI R7, RZ, 0x1f, R6 ;  /* 0x0000001fff077819 */ /* 0x000fe20000011406 */
[----:B--2---:R-:W-:-:S04]  /*0680*/  IMAD.U32 R5, R24, 0x10000, RZ ;  /* 0x0001000018057824 */ /* 0x004fc800078e00ff */
[----:B-----5:R-:W-:Y:S01]  /*0690*/  FADD.FTZ R8, -R20, R5 ;  /* 0x0000000514087221 */ /* 0x020fe20000010100 */
[----:B---3--:R-:W-:-:S03]  /*06a0*/  IMAD.U32 R5, R18, 0x10000, RZ ;  /* 0x0001000012057824 */ /* 0x008fc600078e00ff */
[----:B------:R-:W-:Y:S01]  /*06b0*/  FMUL.FTZ R8, R8, R11 ;  /* 0x0000000b08087220 */ /* 0x000fe20000410000 */
[----:B------:R-:W-:-:S03]  /*06c0*/  LEA R18, P4, R6, UR10, 0x1 ;  /* 0x0000000a06127c11 */ /* 0x000fc6000f8808ff */
[----:B------:R-:W-:Y:S01]  /*06d0*/  FFMA.FTZ R8, R21, R8, R10 ;  /* 0x0000000815087223 */ /* 0x000fe2000001000a */
[----:B------:R-:W-:-:S03]  /*06e0*/  LEA.HI.X R19, R6, UR11, R7, 0x1, P4 ;  /* 0x0000000b06137c11 */ /* 0x000fc6000a0f0c07 */
[----:B------:R-:W-:-:S05]  /*06f0*/  FADD.FTZ R5, R8, R5 ;  /* 0x0000000508057221 */ /* 0x000fca0000010000 */
[----:B------:R-:W-:-:S04]  /*0700*/  FSETP.GTU.FTZ.AND P0, PT, R5, RZ, PT ;  /* 0x000000ff0500720b */ /* 0x000fc80003f1c000 */
[----:B------:R-:W-:-:S13]  /*0710*/  ISETP.NE.AND P0, PT, RZ, UR4, !P0 ;  /* 0x00000004ff007c0c */ /* 0x000fda000c705270 */
[----:B------:R-:W-:-:S04]  /*0720*/  @!P0 F2FP.BF16.F32.PACK_AB R5, RZ, R5 ;  /* 0x00000005ff05823e */ /* 0x000fc800000010ff */
[----:B------:R-:W-:-:S05]  /*0730*/  @P0 PRMT R5, RZ, 0x7610, R5 ;  /* 0x00007610ff050816 */ /* 0x000fca0000000005 */
[----:B------:R2:W-:Y:S02]  /*0740*/  STG.E.U16 desc[UR8][R18.64], R5 ;  /* 0x0000000512007986 */ /* 0x0005e4000c101508 */
.L_x_28099:
[----:B------:R-:W-:Y:S05]  /*0750*/  BSYNC B0 ;  /* 0x0000000000007941 */ /* 0x000fea0003800000 */
.L_x_28098:
[----:B------:R-:W-:Y:S04]  /*0760*/  BSSY B0, `(.L_x_28100) ;  /* 0x0000015000007945 */ /* 0x000fe80003800000 */
[----:B------:R-:W-:Y:S05]  /*0770*/  @P3 BRA `(.L_x_28101) ;  /* 0x00000000004c3947 */ /* 0x000fea0003800000 */
[----:B0-----:R-:W-:-:S06]  /*0780*/  IMAD.WIDE R24, R17, 0x2, R14 ;  /* 0x0000000211187825 */ /* 0x001fcc00078e020e */
[----:B------:R-:W3:Y:S01]  /*0790*/  LDG.E.U16.CONSTANT R24, desc[UR8][R24.64] ;  /* 0x0000000818187981 */ /* 0x000ee2000c1e9500 */
[----:B-12---:R-:W-:-:S06]  /*07a0*/  IMAD.WIDE R18, R17, 0x2, R12 ;  /* 0x0000000211127825 */ /* 0x006fcc00078e020c */
[----:B------:R-:W2:Y:S01]  /*07b0*/  LDG.E.U16.CONSTANT R18, desc[UR8][R18.64] ;  /* 0x0000000812127981 */ /* 0x000ea2000c1e9500 */
[----:B------:R-:W-:Y:S01]  /*07c0*/  UPRMT UR4, UR6, 0x8880, URZ ;  /* 0x0000888006047896 */ /* 0x000fe2000800003f */
[----:B---3--:R-:W-:-:S05]  /*07d0*/  SHF.L.U32 R5, R24, 0x10, RZ ;  /* 0x0000001018057819 */ /* 0x008fca00000006ff */
[----:B-----5:R-:W-:Y:S01]  /*07e0*/  FADD.FTZ R8, -R20, R5 ;  /* 0x0000000514087221 */ /* 0x020fe20000010100 */
[----:B--2---:R-:W-:Y:S01]  /*07f0*/  IMAD.U32 R5, R18, 0x10000, RZ ;  /* 0x0001000012057824 */ /* 0x004fe200078e00ff */
[----:B------:R-:W-:Y:S02]  /*0800*/  LEA R18, P3, R17, UR10, 0x1 ;  /* 0x0000000a11127c11 */ /* 0x000fe4000f8608ff */
[----:B------:R-:W-:-:S04]  /*0810*/  FMUL.FTZ R8, R8, R11 ;  /* 0x0000000b08087220 */ /* 0x000fc80000410000 */
[----:B------:R-:W-:-:S04]  /*0820*/  FFMA.FTZ R8, R21, R8, R10 ;  /* 0x0000000815087223 */ /* 0x000fc8000001000a */
[----:B------:R-:W-:Y:S01]  /*0830*/  FADD.FTZ R5, R8, R5 ;  /* 0x0000000508057221 */ /* 0x000fe20000010000 */
[----:B------:R-:W-:-:S04]  /*0840*/  SHF.R.S32.HI R8, RZ, 0x1f, R17 ;  /* 0x0000001fff087819 */ /* 0x000fc80000011411 */
[----:B------:R-:W-:Y:S02]  /*0850*/  FSETP.GTU.FTZ.AND P0, PT, R5, RZ, PT ;  /* 0x000000ff0500720b */ /* 0x000fe40003f1c000 */
[----:B------:R-:W-:Y:S02]  /*0860*/  LEA.HI.X R19, R17, UR11, R8, 0x1, P3 ;  /* 0x0000000b11137c11 */ /* 0x000fe400098f0c08 */
[----:B------:R-:W-:-:S13]  /*0870*/  ISETP.NE.AND P0, PT, RZ, UR4, !P0 ;  /* 0x00000004ff007c0c */ /* 0x000fda000c705270 */
[----:B------:R-:W-:-:S04]  /*0880*/  @!P0 F2FP.BF16.F32.PACK_AB R5, RZ, R5 ;  /* 0x00000005ff05823e */ /* 0x000fc800000010ff */
[----:B------:R-:W-:-:S05]  /*0890*/  @P0 PRMT R5, RZ, 0x7610, R5 ;  /* 0x00007610ff050816 */ /* 0x000fca0000000005 */
[----:B------:R3:W-:Y:S02]  /*08a0*/  STG.E.U16 desc[UR8][R18.64], R5 ;  /* 0x0000000512007986 */ /* 0x0007e4000c101508 */
.L_x_28101:
[----:B------:R-:W-:Y:S05]  /*08b0*/  BSYNC B0 ;  /* 0x0000000000007941 */ /* 0x000fea0003800000 */
.L_x_28100:
[----:B------:R-:W-:Y:S04]  /*08c0*/  BSSY B0, `(.L_x_28102) ;  /* 0x0000015000007945 */ /* 0x000fe80003800000 */
[----:B------:R-:W-:Y:S05]  /*08d0*/  @P2 BRA `(.L_x_28103) ;  /* 0x00000000004c2947 */ /* 0x000fea0003800000 */
[----:B0-----:R-:W-:-:S06]  /*08e0*/  IMAD.WIDE R24, R0, 0x2, R14 ;  /* 0x0000000200187825 */ /* 0x001fcc00078e020e */
[----:B------:R-:W4:Y:S01]  /*08f0*/  LDG.E.U16.CONSTANT R24, desc[UR8][R24.64] ;  /* 0x0000000818187981 */ /* 0x000f22000c1e9500 */
[----:B-123--:R-:W-:-:S06]  /*0900*/  IMAD.WIDE R18, R0, 0x2, R12 ;  /* 0x0000000200127825 */ /* 0x00efcc00078e020c */
[----:B------:R-:W2:Y:S01]  /*0910*/  LDG.E.U16.CONSTANT R18, desc[UR8][R18.64] ;  /* 0x0000000812127981 */ /* 0x000ea2000c1e9500 */
[----:B------:R-:W-:Y:S01]  /*0920*/  UPRMT UR4, UR6, 0x8880, URZ ;  /* 0x0000888006047896 */ /* 0x000fe2000800003f */
[----:B------:R-:W-:Y:S01]  /*0930*/  SHF.R.S32.HI R7, RZ, 0x1f, R0 ;  /* 0x0000001fff077819 */ /* 0x000fe20000011400 */
[----:B----4-:R-:W-:-:S04]  /*0940*/  IMAD.U32 R5, R24, 0x10000, RZ ;  /* 0x0001000018057824 */ /* 0x010fc800078e00ff */
[----:B-----5:R-:W-:Y:S01]  /*0950*/  FADD.FTZ R8, -R20, R5 ;  /* 0x0000000514087221 */ /* 0x020fe20000010100 */
[----:B--2---:R-:W-:-:S03]  /*0960*/  SHF.L.U32 R5, R18, 0x10, RZ ;  /* 0x0000001012057819 */ /* 0x004fc600000006ff */
        /* <DEDUP_REMOVED lines=10> */
.L_x_28103:
[----:B------:R-:W-:Y:S05]  /*0a10*/  BSYNC B0 ;  /* 0x0000000000007941 */ /* 0x000fea0003800000 */
.L_x_28102:
[----:B------:R-:W-:Y:S04]  /*0a20*/  BSSY B0, `(.L_x_28104) ;  /* 0x0000015000007945 */ /* 0x000fe80003800000 */
[----:B------:R-:W-:Y:S05]  /*0a30*/  @P1 BRA `(.L_x_28105) ;  /* 0x00000000004c1947 */ /* 0x000fea0003800000 */
[----:B0-234-:R-:W-:-:S06]  /*0a40*/  IMAD.WIDE R18, R4, 0x2, R14 ;  /* 0x0000000204127825 */ /* 0x01dfcc00078e020e */
[----:B------:R-:W2:Y:S01]  /*0a50*/  LDG.E.U16.CONSTANT R18, desc[UR8][R18.64] ;  /* 0x0000000812127981 */ /* 0x000ea2000c1e9500 */
[----:B-1----:R-:W-:-:S06]  /*0a60*/  IMAD.WIDE R24, R4, 0x2, R12 ;  /* 0x0000000204187825 */ /* 0x002fcc00078e020c */
[----:B------:R-:W3:Y:S01]  /*0a70*/  LDG.E.U16.CONSTANT R24, desc[UR8][R24.64] ;  /* 0x0000000818187981 */ /* 0x000ee2000c1e9500 */
[----:B------:R-:W-:Y:S01]  /*0a80*/  UPRMT UR4, UR6, 0x8880, URZ ;  /* 0x0000888006047896 */ /* 0x000fe2000800003f */
[----:B------:R-:W-:Y:S01]  /*0a90*/  SHF.R.S32.HI R7, RZ, 0x1f, R4 ;  /* 0x0000001fff077819 */ /* 0x000fe20000011404 */
[----:B--2---:R-:W-:Y:S01]  /*0aa0*/  IMAD.U32 R5, R18, 0x10000, RZ ;  /* 0x0001000012057824 */ /* 0x004fe200078e00ff */
[----:B------:R-:W-:-:S03]  /*0ab0*/  LEA R18, P1, R4, UR10, 0x1 ;  /* 0x0000000a04127c11 */ /* 0x000fc6000f8208ff */
[----:B-----5:R-:W-:Y:S01]  /*0ac0*/  FADD.FTZ R8, -R20, R5 ;  /* 0x0000000514087221 */ /* 0x020fe20000010100 */
[----:B------:R-:W-:Y:S01]  /*0ad0*/  LEA.HI.X R19, R4, UR11, R7, 0x1, P1 ;  /* 0x0000000b04137c11 */ /* 0x000fe200088f0c07 */
[----:B---3--:R-:W-:Y:S02]  /*0ae0*/  IMAD.U32 R5, R24, 0x10000, RZ ;  /* 0x0001000018057824 */ /* 0x008fe400078e00ff */
[----:B------:R-:W-:-:S04]  /*0af0*/  FMUL.FTZ R8, R8, R11 ;  /* 0x0000000b08087220 */ /* 0x000fc80000410000 */
[----:B------:R-:W-:-:S04]  /*0b00*/  FFMA.FTZ R8, R21, R8, R10 ;  /* 0x0000000815087223 */ /* 0x000fc8000001000a */
[----:B------:R-:W-:-:S05]  /*0b10*/  FADD.FTZ R5, R8, R5 ;  /* 0x0000000508057221 */ /* 0x000fca0000010000 */
[----:B------:R-:W-:-:S04]  /*0b20*/  FSETP.GTU.FTZ.AND P0, PT, R5, RZ, PT ;  /* 0x000000ff0500720b */ /* 0x000fc80003f1c000 */
[----:B------:R-:W-:-:S13]  /*0b30*/  ISETP.NE.AND P0, PT, RZ, UR4, !P0 ;  /* 0x00000004ff007c0c */ /* 0x000fda000c705270 */
[----:B------:R-:W-:-:S04]  /*0b40*/  @!P0 F2FP.BF16.F32.PACK_AB R5, RZ, R5 ;  /* 0x00000005ff05823e */ /* 0x000fc800000010ff */
[----:B------:R-:W-:-:S05]  /*0b50*/  @P0 PRMT R5, RZ, 0x7610, R5 ;  /* 0x00007610ff050816 */ /* 0x000fca0000000005 */
[----:B------:R0:W-:Y:S02]  /*0b60*/  STG.E.U16 desc[UR8][R18.64], R5 ;  /* 0x0000000512007986 */ /* 0x0001e4000c101508 */
.L_x_28105:
[----:B------:R-:W-:Y:S05]  /*0b70*/  BSYNC B0 ;  /* 0x0000000000007941 */ /* 0x000fea0003800000 */
.L_x_28104:
[----:B------:R-:W-:Y:S01]  /*0b80*/  UIADD3 UR5, UR5, 0x1, URZ ;  /* 0x0000000105057890 */ /* 0x000fe2000fffe03f */
[C---:B------:R-:W-:Y:S01]  /*0b90*/  LEA R4, R9.reuse, R4, 0x2 ;  /* 0x0000000409047211 */ /* 0x040fe200078e10ff */
[C---:B------:R-:W-:Y:S01]  /*0ba0*/  IMAD R0, R9.reuse, 0x4, R0 ;  /* 0x0000000409007824 */ /* 0x040fe200078e0200 */
[C---:B------:R-:W-:Y:S01]  /*0bb0*/  LEA R17, R9.reuse, R17, 0x2 ;  /* 0x0000001109117211 */ /* 0x040fe200078e10ff */
[----:B------:R-:W-:Y:S01]  /*0bc0*/  IMAD R6, R9, 0x4, R6 ;  /* 0x0000000409067824 */ /* 0x000fe200078e0206 */
[----:B------:R-:W-:Y:S02]  /*0bd0*/  IADD3 R8, R3, R2, RZ ;  /* 0x0000000203087210 */ /* 0x000fe40007ffe0ff */
[----:B------:R-:W-:-:S13]  /*0be0*/  ISETP.LE.AND P0, PT, R22, UR5, PT ;  /* 0x0000000516007c0c */ /* 0x000fda000bf03270 */
[----:B------:R-:W-:Y:S05]  /*0bf0*/  @!P0 BRA `(.L_x_28106) ;  /* 0xfffffff800648947 */ /* 0x000fea000383ffff */
[----:B------:R-:W-:Y:S05]  /*0c00*/  EXIT ;  /* 0x000000000000794d */ /* 0x000fea0003800000 */
.L_x_28097:
[----:B------:R-:W0:Y:S01]  /*0c10*/  LDC.64 R12, c[0x0][0x210] ;  /* 0x00008400ff0c7b82 */ /* 0x000e220000000a00 */
[----:B------:R-:W-:Y:S02]  /*0c20*/  UIMAD UR7, UR4, 0x3, UR5 ;  /* 0x00000003040778a4 */ /* 0x000fe4000f8e0205 */
[----:B------:R-:W-:Y:S02]  /*0c30*/  ULEA UR10, UR4, UR5, 0x1 ;  /* 0x00000005040a7291 */ /* 0x000fe4000f8e083f */
[----:B------:R-:W-:Y:S01]  /*0c40*/  UIADD3 UR4, UR4, UR5, URZ ;  /* 0x0000000504047290 */ /* 0x000fe2000fffe03f */
[----:B------:R-:W-:Y:S02]  /*0c50*/  ULDC.U8 UR6, c[0x0][0x250] ;  /* 0x0000940000067ab9 */ /* 0x000fe40000000000 */
[----:B------:R-:W1:Y:S01]  /*0c60*/  LDC.64 R14, c[0x0][0x240] ;  /* 0x00009000ff0e7b82 */ /* 0x000e620000000a00 */
[----:B------:R-:W-:Y:S01]  /*0c70*/  UPRMT UR6, UR6, 0x8880, URZ ;  /* 0x0000888006067896 */ /* 0x000fe2000800003f */
[----:B------:R-:W-:-:S02]  /*0c80*/  IMAD R7, R4, UR7, R5 ;  /* 0x0000000704077c24 */ /* 0x000fc4000f8e0205 */
[C-C-:B------:R-:W-:Y:S02]  /*0c90*/  IMAD R6, R4.reuse, UR10, R5.reuse ;  /* 0x0000000a04067c24 */ /* 0x140fe4000f8e0205 */
[----:B------:R-:W-:Y:S01]  /*0ca0*/  IMAD R5, R4, UR4, R5 ;  /* 0x0000000404057c24 */ /* 0x000fe2000f8e0205 */
[----:B------:R-:W-:Y:S01]  /*0cb0*/  UMOV UR4, 0xffffffff ;  /* 0xffffffff00047882 */ /* 0x000fe20000000000 */
[----:B------:R-:W-:Y:S01]  /*0cc0*/  UMOV UR5, UR6 ;  /* 0x0000000600057c82 */ /* 0x000fe20008000000 */
[-CC-:B------:R-:W-:Y:S01]  /*0cd0*/  IMAD R4, R8, R17.reuse, R18.reuse ;  /* 0x0000001108047224 */ /* 0x180fe200078e0212 */
[----:B------:R-:W-:Y:S01]  /*0ce0*/  ISETP.NE.AND P0, PT, RZ, UR5, PT ;  /* 0x00000005ff007c0c */ /* 0x000fe2000bf05270 */
[-CC-:B------:R-:W-:Y:S01]  /*0cf0*/  IMAD R3, R7, R17.reuse, R18.reuse ;  /* 0x0000001107037224 */ /* 0x180fe200078e0212 */
[----:B------:R-:W-:Y:S01]  /*0d00*/  ULDC UR5, c[0x0][0x248] ;  /* 0x0000920000057ab9 */ /* 0x000fe20000000800 */
[-CC-:B------:R-:W-:Y:S01]  /*0d10*/  IMAD R2, R6, R17.reuse, R18.reuse ;  /* 0x0000001106027224 */ /* 0x180fe200078e0212 */
[----:B------:R-:W-:Y:S01]  /*0d20*/  ULDC.64 UR6, c[0x0][0x240] ;  /* 0x0000900000067ab9 */ /* 0x000fe20000000a00 */
[----:B------:R-:W-:-:S08]  /*0d30*/  IMAD R23, R5, R17, R18 ;  /* 0x0000001105177224 */ /* 0x000fd000078e0212 */
.L_x_28116:
[----:B------:R-:W-:Y:S04]  /*0d40*/  BSSY B0, `(.L_x_28107) ;  /* 0x0000075000007945 */ /* 0x000fe80003800000 */
[----:B0-234-:R-:W-:Y:S05]  /*0d50*/  @P0 BRA `(.L_x_28108) ;  /* 0x0000000000c40947 */ /* 0x01dfea0003800000 */
[----:B------:R-:W-:Y:S02]  /*0d60*/  ISETP.GE.AND P1, PT, R8, UR5, PT ;  /* 0x0000000508007c0c */ /* 0x000fe4000bf26270 */
[----:B------:R-:W-:Y:S02]  /*0d70*/  ISETP.GE.AND P2, PT, R5, UR5, PT ;  /* 0x0000000505007c0c */ /* 0x000fe4000bf46270 */
[----:B------:R-:W-:-:S09]  /*0d80*/  ISETP.GE.AND P3, PT, R6, UR5, PT ;  /* 0x0000000506007c0c */ /* 0x000fd2000bf66270 */
[----:B------:R-:W2:Y:S08]  /*0d90*/  @!P1 LDC.64 R16, c[0x0][0x210] ;  /* 0x00008400ff109b82 */ /* 0x000eb00000000a00 */
[----:B------:R-:W3:Y:S01]  /*0da0*/  @!P2 LDC.64 R18, c[0x0][0x210] ;  /* 0x00008400ff12ab82 */ /* 0x000ee20000000a00 */
[----:B--2---:R-:W-:-:S07]  /*0db0*/  @!P1 IMAD.WIDE R28, R4, 0x2, R16 ;  /* 0x00000002041c9825 */ /* 0x004fce00078e0210 */
[----:B------:R-:W2:Y:S01]  /*0dc0*/  @!P3 LDC.64 R16, c[0x0][0x210] ;  /* 0x00008400ff10bb82 */ /* 0x000ea20000000a00 */
[----:B------:R-:W4:Y:S01]  /*0dd0*/  @!P1 LDG.E.U16.CONSTANT R26, desc[UR8][R28.64] ;  /* 0x000000081c1a9981 */ /* 0x000f22000c1e9500 */
[----:B---3--:R-:W-:-:S05]  /*0de0*/  @!P2 IMAD.WIDE R18, R23, 0x2, R18 ;  /* 0x000000021712a825 */ /* 0x008fca00078e0212 */
[----:B------:R3:W4:Y:S02]  /*0df0*/  @!P2 LDG.E.U16.CONSTANT R27, desc[UR8][R18.64] ;  /* 0x00000008121ba981 */ /* 0x000724000c1e9500 */
[----:B---3--:R-:W3:Y:S01]  /*0e00*/  @!P3 LDC.64 R18, c[0x0][0x240] ;  /* 0x00009000ff12bb82 */ /* 0x008ee20000000a00 */
[----:B--2---:R-:W-:-:S07]  /*0e10*/  @!P3 IMAD.WIDE R24, R2, 0x2, R16 ;  /* 0x000000020218b825 */ /* 0x004fce00078e0210 */
[----:B------:R-:W2:Y:S01]  /*0e20*/  @!P1 LDC.64 R16, c[0x0][0x240] ;  /* 0x00009000ff109b82 */ /* 0x000ea20000000a00 */
[----:B------:R-:W4:Y:S01]  /*0e30*/  @!P3 LDG.E.U16.CONSTANT R24, desc[UR8][R24.64] ;  /* 0x000000081818b981 */ /* 0x000f22000c1e9500 */
[----:B--2---:R-:W-:-:S04]  /*0e40*/  @!P1 IMAD.WIDE R28, R4, 0x2, R16 ;  /* 0x00000002041c9825 */ /* 0x004fc800078e0210 */
[----:B---3--:R-:W-:-:S04]  /*0e50*/  @!P3 IMAD.WIDE R18, R2, 0x2, R18 ;  /* 0x000000020212b825 */ /* 0x008fc800078e0212 */
[----:B----4-:R-:W-:-:S04]  /*0e60*/  @!P1 IMAD.U32 R26, R26, 0x10000, RZ ;  /* 0x000100001a1a9824 */ /* 0x010fc800078e00ff */
[----:B-----5:R-:W-:-:S04]  /*0e70*/  @!P1 FADD.FTZ R26, -R20, R26 ;  /* 0x0000001a141a9221 */ /* 0x020fc80000010100 */
[----:B------:R-:W-:-:S04]  /*0e80*/  @!P1 FMUL.FTZ R26, R26, R11 ;  /* 0x0000000b1a1a9220 */ /* 0x000fc80000410000 */
[----:B------:R-:W-:-:S05]  /*0e90*/  @!P1 FFMA.FTZ R26, R21, R26, R10 ;  /* 0x0000001a151a9223 */ /* 0x000fca000001000a */
[----:B------:R-:W-:-:S04]  /*0ea0*/  @!P1 F2FP.BF16.F32.PACK_AB R26, RZ, R26 ;  /* 0x0000001aff1a923e */ /* 0x000fc800000010ff */
[----:B------:R-:W-:-:S05]  /*0eb0*/  PRMT R17, R26, 0x7610, R17 ;  /* 0x000076101a117816 */ /* 0x000fca0000000011 */
[----:B------:R2:W-:Y:S01]  /*0ec0*/  @!P1 STG.E.U16 desc[UR8][R28.64], R17 ;  /* 0x000000111c009986 */ /* 0x0005e2000c101508 */
[----:B------:R-:W-:Y:S01]  /*0ed0*/  @!P2 SHF.L.U32 R27, R27, 0x10, RZ ;  /* 0x000000101b1ba819 */ /* 0x000fe200000006ff */
[----:B------:R-:W-:Y:S01]  /*0ee0*/  @!P3 IMAD.U32 R25, R24, 0x10000, RZ ;  /* 0x000100001819b824 */ /* 0x000fe200078e00ff */
[----:B--2---:R-:W2:Y:S03]  /*0ef0*/  @!P2 LDC.64 R16, c[0x0][0x240] ;  /* 0x00009000ff10ab82 */ /* 0x004ea60000000a00 */
[C---:B------:R-:W-:Y:S01]  /*0f00*/  @!P2 FADD.FTZ R24, -R20.reuse, R27 ;  /* 0x0000001b1418a221 */ /* 0x040fe20000010100 */
[----:B------:R-:W-:-:S03]  /*0f10*/  @!P3 FADD.FTZ R26, -R20, R25 ;  /* 0x00000019141ab221 */ /* 0x000fc60000010100 */
[-C--:B------:R-:W-:Y:S01]  /*0f20*/  @!P2 FMUL.FTZ R24, R24, R11.reuse ;  /* 0x0000000b1818a220 */ /* 0x080fe20000410000 */
[----:B------:R-:W-:-:S03]  /*0f30*/  @!P3 FMUL.FTZ R25, R26, R11 ;  /* 0x0000000b1a19b220 */ /* 0x000fc60000410000 */
[C-C-:B------:R-:W-:Y:S01]  /*0f40*/  @!P2 FFMA.FTZ R24, R21.reuse, R24, R10.reuse ;  /* 0x000000181518a223 */ /* 0x140fe2000001000a */
[----:B------:R-:W-:-:S04]  /*0f50*/  @!P3 FFMA.FTZ R25, R21, R25, R10 ;  /* 0x000000191519b223 */ /* 0x000fc8000001000a */
[----:B------:R-:W-:Y:S02]  /*0f60*/  @!P2 F2FP.BF16.F32.PACK_AB R24, RZ, R24 ;  /* 0x00000018ff18a23e */ /* 0x000fe400000010ff */
[----:B------:R-:W-:Y:S01]  /*0f70*/  @!P3 F2FP.BF16.F32.PACK_AB R25, RZ, R25 ;  /* 0x00000019ff19b23e */ /* 0x000fe200000010ff */
[----:B--2---:R-:W-:-:S05]  /*0f80*/  @!P2 IMAD.WIDE R16, R23, 0x2, R16 ;  /* 0x000000021710a825 */ /* 0x004fca00078e0210 */
[----:B------:R2:W-:Y:S04]  /*0f90*/  @!P2 STG.E.U16 desc[UR8][R16.64], R24 ;  /* 0x000000181000a986 */ /* 0x0005e8000c101508 */
[----:B------:R2:W-:Y:S01]  /*0fa0*/  @!P3 STG.E.U16 desc[UR8][R18.64], R25 ;  /* 0x000000191200b986 */ /* 0x0005e2000c101508 */
[----:B------:R-:W-:-:S13]  /*0fb0*/  ISETP.GE.AND P1, PT, R7, UR5, PT ;  /* 0x0000000507007c0c */ /* 0x000fda000bf26270 */
[----:B--2---:R-:W-:Y:S05]  /*0fc0*/  @P1 BRA `(.L_x_28109) ;  /* 0x0000000400301947 */ /* 0x004fea0003800000 */
[----:B0-----:R-:W-:-:S06]  /*0fd0*/  IMAD.WIDE R18, R3, 0x2, R12 ;  /* 0x0000000203127825 */ /* 0x001fcc00078e020c */
[----:B------:R-:W2:Y:S02]  /*0fe0*/  LDG.E.U16.CONSTANT R18, desc[UR8][R18.64] ;  /* 0x0000000812127981 */ /* 0x000ea4000c1e9500 */
[----:B--2---:R-:W-:-:S05]  /*0ff0*/  SHF.L.U32 R17, R18, 0x10, RZ ;  /* 0x0000001012117819 */ /* 0x004fca00000006ff */
[----:B------:R-:W-:-:S04]  /*1000*/  FADD.FTZ R16, -R20, R17 ;  /* 0x0000001114107221 */ /* 0x000fc80000010100 */
[----:B------:R-:W-:-:S04]  /*1010*/  FMUL.FTZ R16, R16, R11 ;  /* 0x0000000b10107220 */ /* 0x000fc80000410000 */
[----:B------:R-:W-:-:S05]  /*1020*/  FFMA.FTZ R16, R21, R16, R10 ;  /* 0x0000001015107223 */ /* 0x000fca000001000a */
[----:B------:R-:W-:Y:S01]  /*1030*/  F2FP.BF16.F32.PACK_AB R19, RZ, R16 ;  /* 0x00000010ff13723e */ /* 0x000fe200000010ff */
[----:B-1----:R-:W-:-:S05]  /*1040*/  IMAD.WIDE R16, R3, 0x2, R14 ;  /* 0x0000000203107825 */ /* 0x002fca00078e020e */
[----:B------:R0:W-:Y:S01]  /*1050*/  STG.E.U16 desc[UR8][R16.64], R19 ;  /* 0x0000001310007986 */ /* 0x0001e2000c101508 */
[----:B------:R-:W-:Y:S05]  /*1060*/  BRA `(.L_x_28109) ;  /* 0x0000000400087947 */ /* 0x000fea0003800000 */
.L_x_28108:
[----:B------:R-:W-:Y:S01]  /*1070*/  ISETP.GE.AND P4, PT, R8, UR5, PT ;  /* 0x0000000508007c0c */ /* 0x000fe2000bf86270 */
[----:B------:R-:W-:Y:S01]  /*1080*/  BSSY B1, `(.L_x_28110) ;  /* 0x0000012000017945 */ /* 0x000fe20003800000 */
[----:B------:R-:W-:Y:S02]  /*1090*/  ISETP.GE.AND P3, PT, R5, UR5, PT ;  /* 0x0000000505007c0c */ /* 0x000fe4000bf66270 */
[----:B------:R-:W-:Y:S02]  /*10a0*/  ISETP.GE.AND P2, PT, R6, UR5, PT ;  /* 0x0000000506007c0c */ /* 0x000fe4000bf46270 */
[----:B------:R-:W-:-:S07]  /*10b0*/  ISETP.GE.AND P1, PT, R7, UR5, PT ;  /* 0x0000000507007c0c */ /* 0x000fce000bf26270 */
[----:B------:R-:W-:Y:S06]  /*10c0*/  @P4 BRA `(.L_x_28111) ;  /* 0x0000000000344947 */ /* 0x000fec0003800000 */
[----:B0-----:R-:W-:-:S06]  /*10d0*/  IMAD.WIDE R16, R4, 0x2, R12 ;  /* 0x0000000204107825 */ /* 0x001fcc00078e020c */
[----:B------:R-:W2:Y:S02]  /*10e0*/  LDG.E.U16.CONSTANT R16, desc[UR8][R16.64] ;  /* 0x0000000810107981 */ /* 0x000ea4000c1e9500 */
[----:B--2---:R-:W-:-:S04]  /*10f0*/  IMAD.U32 R19, R16, 0x10000, RZ ;  /* 0x0001000010137824 */ /* 0x004fc800078e00ff */
[----:B-----5:R-:W-:Y:S01]  /*1100*/  FADD.FTZ R18, -R20, R19 ;  /* 0x0000001314127221 */ /* 0x020fe20000010100 */
[----:B------:R-:W-:-:S03]  /*1110*/  SHF.R.S32.HI R19, RZ, 0x1f, R4 ;  /* 0x0000001fff137819 */ /* 0x000fc60000011404 */
[----:B------:R-:W-:-:S04]  /*1120*/  FMUL.FTZ R18, R18, R11 ;  /* 0x0000000b12127220 */ /* 0x000fc80000410000 */
[----:B------:R-:W-:Y:S01]  /*1130*/  FFMA.FTZ R24, R21, R18, R10 ;  /* 0x0000001215187223 */ /* 0x000fe2000001000a */
[----:B------:R-:W-:-:S04]  /*1140*/  LEA R18, P5, R4, UR6, 0x1 ;  /* 0x0000000604127c11 */ /* 0x000fc8000f8a08ff */
[----:B------:R-:W-:Y:S02]  /*1150*/  FSETP.GTU.FTZ.AND P4, PT, R24, RZ, PT ;  /* 0x000000ff1800720b */ /* 0x000fe40003f9c000 */
[----:B------:R-:W-:-:S11]  /*1160*/  LEA.HI.X R19, R4, UR7, R19, 0x1, P5 ;  /* 0x0000000704137c11 */ /* 0x000fd6000a8f0c13 */
[----:B------:R-:W-:Y:S02]  /*1170*/  @!P4 PRMT R17, RZ, 0x7610, R17 ;  /* 0x00007610ff11c816 */ /* 0x000fe40000000011 */
[----:B------:R-:W-:-:S05]  /*1180*/  @P4 F2FP.BF16.F32.PACK_AB R17, RZ, R24 ;  /* 0x00000018ff11423e */ /* 0x000fca00000010ff */
[----:B------:R2:W-:Y:S02]  /*1190*/  STG.E.U16 desc[UR8][R18.64], R17 ;  /* 0x0000001112007986 */ /* 0x0005e4000c101508 */
.L_x_28111:
[----:B------:R-:W-:Y:S05]  /*11a0*/  BSYNC B1 ;  /* 0x0000000000017941 */ /* 0x000fea0003800000 */
.L_x_28110:
[----:B------:R-:W-:Y:S04]  /*11b0*/  BSSY B1, `(.L_x_28112) ;  /* 0x000000f000017945 */ /* 0x000fe80003800000 */
[----:B------:R-:W-:Y:S05]  /*11c0*/  @P3 BRA `(.L_x_28113) ;  /* 0x0000000000343947 */ /* 0x000fea0003800000 */
[----:B0-2---:R-:W-:-:S06]  /*11d0*/  IMAD.WIDE R16, R23, 0x2, R12 ;  /* 0x0000000217107825 */ /* 0x005fcc00078e020c */
[----:B------:R-:W2:Y:S01]  /*11e0*/  LDG.E.U16.CONSTANT R16, desc[UR8][R16.64] ;  /* 0x0000000810107981 */ /* 0x000ea2000c1e9500 */
[----:B------:R-:W-:Y:S02]  /*11f0*/  SHF.R.S32.HI R24, RZ, 0x1f, R23 ;  /* 0x0000001fff187819 */ /* 0x000fe40000011417 */
[----:B--2---:R-:W-:-:S05]  /*1200*/  SHF.L.U32 R19, R16, 0x10, RZ ;  /* 0x0000001010137819 */ /* 0x004fca00000006ff */
[----:B-----5:R-:W-:-:S04]  /*1210*/  FADD.FTZ R18, -R20, R19 ;  /* 0x0000001314127221 */ /* 0x020fc80000010100 */
[----:B------:R-:W-:-:S04]  /*1220*/  FMUL.FTZ R18, R18, R11 ;  /* 0x0000000b12127220 */ /* 0x000fc80000410000 */
[----:B------:R-:W-:Y:S01]  /*1230*/  FFMA.FTZ R19, R21, R18, R10 ;  /* 0x0000001215137223 */ /* 0x000fe2000001000a */
[----:B------:R-:W-:-:S04]  /*1240*/  LEA R18, P4, R23, UR6, 0x1 ;  /* 0x0000000617127c11 */ /* 0x000fc8000f8808ff */
[----:B------:R-:W-:-:S13]  /*1250*/  FSETP.GTU.FTZ.AND P3, PT, R19, RZ, PT ;  /* 0x000000ff1300720b */ /* 0x000fda0003f7c000 */
[----:B------:R-:W-:Y:S02]  /*1260*/  @!P3 PRMT R17, RZ, 0x7610, R17 ;  /* 0x00007610ff11b816 */ /* 0x000fe40000000011 */
[----:B------:R-:W-:Y:S02]  /*1270*/  @P3 F2FP.BF16.F32.PACK_AB R17, RZ, R19 ;  /* 0x00000013ff11323e */ /* 0x000fe400000010ff */
[----:B------:R-:W-:-:S05]  /*1280*/  LEA.HI.X R19, R23, UR7, R24, 0x1, P4 ;  /* 0x0000000717137c11 */ /* 0x000fca000a0f0c18 */
[----:B------:R3:W-:Y:S02]  /*1290*/  STG.E.U16 desc[UR8][R18.64], R17 ;  /* 0x0000001112007986 */ /* 0x0007e4000c101508 */
.L_x_28113:
[----:B------:R-:W-:Y:S05]  /*12a0*/  BSYNC B1 ;  /* 0x0000000000017941 */ /* 0x000fea0003800000 */
.L_x_28112:
[----:B------:R-:W-:Y:S04]  /*12b0*/  BSSY B1, `(.L_x_28114) ;  /* 0x000000f000017945 */ /* 0x000fe80003800000 */
[----:B------:R-:W-:Y:S05]  /*12c0*/  @P2 BRA `(.L_x_28115) ;  /* 0x0000000000342947 */ /* 0x000fea0003800000 */
[----:B0-23--:R-:W-:-:S06]  /*12d0*/  IMAD.WIDE R16, R2, 0x2, R12 ;  /* 0x0000000202107825 */ /* 0x00dfcc00078e020c */
        /* <DEDUP_REMOVED lines=12> */
.L_x_28115:
[----:B------:R-:W-:Y:S05]  /*13a0*/  BSYNC B1 ;  /* 0x0000000000017941 */ /* 0x000fea0003800000 */
.L_x_28114:
[----:B------:R-:W-:Y:S05]  /*13b0*/  @P1 BRA `(.L_x_28109) ;  /* 0x0000000000341947 */ /* 0x000fea0003800000 */
[----:B0-234-:R-:W-:-:S06]  /*13c0*/  IMAD.WIDE R16, R3, 0x2, R12 ;  /* 0x0000000203107825 */ /* 0x01dfcc00078e020c */
        /* <DEDUP_REMOVED lines=12> */
.L_x_28109:
[----:B------:R-:W-:Y:S05]  /*1490*/  BSYNC B0 ;  /* 0x0000000000007941 */ /* 0x000fea0003800000 */
.L_x_28107:
[----:B------:R-:W-:Y:S01]  /*14a0*/  UIADD3 UR4, UR4, 0x1, URZ ;  /* 0x0000000104047890 */ /* 0x000fe2000fffe03f */
[C---:B------:R-:W-:Y:S01]  /*14b0*/  IMAD R4, R9.reuse, 0x4, R4 ;  /* 0x0000000409047824 */ /* 0x040fe200078e0204 */
[C---:B------:R-:W-:Y:S01]  /*14c0*/  LEA R3, R9.reuse, R3, 0x2 ;  /* 0x0000000309037211 */ /* 0x040fe200078e10ff */
[C---:B------:R-:W-:Y:S01]  /*14d0*/  IMAD R2, R9.reuse, 0x4, R2 ;  /* 0x0000000409027824 */ /* 0x040fe200078e0202 */
[----:B------:R-:W-:Y:S01]  /*14e0*/  LEA R23, R9, R23, 0x2 ;  /* 0x0000001709177211 */ /* 0x000fe200078e10ff */
[----:B------:R-:W-:Y:S01]  /*14f0*/  IMAD.IADD R8, R0, 0x1, R8 ;  /* 0x0000000100087824 */ /* 0x000fe200078e0208 */
[----:B------:R-:W-:Y:S01]  /*1500*/  ISETP.LE.AND P1, PT, R22, UR4, PT ;  /* 0x0000000416007c0c */ /* 0x000fe2000bf23270 */
[C---:B------:R-:W-:Y:S01]  /*1510*/  IMAD.IADD R6, R0.reuse, 0x1, R6 ;  /* 0x0000000100067824 */ /* 0x040fe200078e0206 */
[C---:B------:R-:W-:Y:S02]  /*1520*/  IADD3 R7, R0.reuse, R7, RZ ;  /* 0x0000000700077210 */ /* 0x040fe40007ffe0ff */
[----:B------:R-:W-:-:S09]  /*1530*/  IADD3 R5, R0, R5, RZ ;  /* 0x0000000500057210 */ /* 0x000fd20007ffe0ff */
[----:B------:R-:W-:Y:S05]  /*1540*/  @!P1 BRA `(.L_x_28116) ;  /* 0xfffffff400fc9947 */ /* 0x000fea000383ffff */
[----:B------:R-:W-:Y:S05]  /*1550*/  EXIT ;  /* 0x000000000000794d */ /* 0x000fea0003800000 */
.L_x_28117:
        /* <DEDUP_REMOVED lines=10> */
.L_x_28504:


//--------------------- .text._ZN2at6native47batch_norm_transform_input_channels_last_kernelIN3c104HalfEfS3_Li4EEEvPKT_S6_PKT0_S9_PKT1_SC_PS4_iib --------------------------
	.section	.text._ZN2at6native47batch_norm_transform_input_channels_last_kernelIN3c104HalfEfS3_Li4EEEvPKT_S6_PKT0_S9_PKT1_SC_PS4_iib,"ax",@progbits
	.align	128
        .global         _ZN2at6native47batch_norm_transform_input_channels_last_kernelIN3c104HalfEfS3_Li4EEEvPKT_S6_PKT0_S9_PKT1_SC_PS4_iib
        .type           _ZN2at6native47batch_norm_transform_input_channels_last_kernelIN3c104HalfEfS3_Li4EEEvPKT_S6_PKT0_S9_PKT1_SC_PS4_iib,@function
        .size           _ZN2at6native47batch_norm_transform_input_channels_last_kernelIN3c104HalfEfS3_Li4EEEvPKT_S6_PKT0_S9_PKT1_SC_PS4_iib,(.L_x_28505 - _ZN2at6native47batch_norm_transform_input_channels_last_kernelIN3c104HalfEfS3_Li4EEEvPKT_S6_PKT0_S9_PKT1_SC_PS4_iib)
        .other          _ZN2at6native47batch_norm_transform_input_channels_last_kernelIN3c104HalfEfS3_Li4EEEvPKT_S6_PKT0_S9_PKT1_SC_PS4_iib,@"STO_CUDA_ENTRY STV_DEFAULT"
_ZN2at6native47batch_norm_transform_input_channels_last_kernelIN3c104HalfEfS3_Li4EEEvPKT_S6_PKT0_S9_PKT1_SC_PS4_iib:
.text._ZN2at6native47batch_norm_transform_input_channels_last_kernelIN3c104HalfEfS3_Li4EEEvPKT_S6_PKT0_S9_PKT1_SC_PS4_iib:
        /* <DEDUP_REMOVED lines=17> */
[----:B------:R-:W-:Y:S02]  /*0110*/  ULDC.64 UR8, c[0x0][0x238] ;  /* 0x00008e0000087ab9 */ /* 0x000fe40000000a00 */
[----:B------:R-:W-:Y:S02]  /*0120*/  SHF.L.U32 R0, R2, 0x2, RZ ;  /* 0x0000000202007819 */ /* 0x000fe400000006ff */
[----:B------:R-:W-:Y:S02]  /*0130*/  IABS R12, R3 ;  /* 0x00000003000c7213 */ /* 0x000fe40000000000 */
[-C--:B------:R-:W-:Y:S02]  /*0140*/  IABS R11, R0.reuse ;  /* 0x00000000000b7213 */ /* 0x080fe40000000000 */
[----:B------:R-:W-:-:S02]  /*0150*/  IABS R14, R0 ;  /* 0x00000000000e7213 */ /* 0x000fc40000000000 */
[----:B------:R-:W0:Y:S01]  /*0160*/  I2F.RP R9, R11 ;  /* 0x0000000b00097306 */ /* 0x000e220000209400 */
[----:B------:R-:W-:Y:S02]  /*0170*/  LOP3.LUT R3, R3, R0, RZ, 0x3c, !PT ;  /* 0x0000000003037212 */ /* 0x000fe400078e3cff */
[----:B------:R-:W-:Y:S02]  /*0180*/  ISETP.NE.AND P3, PT, R0, RZ, PT ;  /* 0x000000ff0000720c */ /* 0x000fe40003f65270 */
[----:B------:R-:W-:Y:S02]  /*0190*/  ISETP.GE.AND P2, PT, R3, RZ, PT ;  /* 0x000000ff0300720c */ /* 0x000fe40003f46270 */
[----:B------:R-:W-:Y:S01]  /*01a0*/  SHF.R.S32.HI R3, RZ, 0x1f, R18 ;  /* 0x0000001fff037819 */ /* 0x000fe20000011412 */
[----:B0-----:R-:W0:Y:S02]  /*01b0*/  MUFU.RCP R9, R9 ;  /* 0x0000000900097308 */ /* 0x001e240000001000 */
[----:B0-----:R-:W-:Y:S01]  /*01c0*/  VIADD R6, R9, 0xffffffe ;  /* 0x0ffffffe09067836 */ /* 0x001fe20000000000 */
[----:B------:R-:W-:-:S05]  /*01d0*/  IADD3 R9, RZ, -R14, RZ ;  /* 0x8000000eff097210 */ /* 0x000fca0007ffe0ff */
[----:B------:R0:W1:Y:S02]  /*01e0*/  F2I.FTZ.U32.TRUNC.NTZ R7, R6 ;  /* 0x0000000600077305 */ /* 0x000064000021f000 */
[----:B0-----:R-:W-:Y:S01]  /*01f0*/  IMAD.MOV.U32 R6, RZ, RZ, RZ ;  /* 0x000000ffff067224 */ /* 0x001fe200078e00ff */
[----:B-1----:R-:W-:-:S05]  /*0200*/  IADD3 R10, RZ, -R7, RZ ;  /* 0x80000007ff0a7210 */ /* 0x002fca0007ffe0ff */
[----:B------:R-:W-:Y:S01]  /*0210*/  IMAD R13, R10, R11, RZ ;  /* 0x0000000b0a0d7224 */ /* 0x000fe200078e02ff */
[----:B------:R-:W-:-:S03]  /*0220*/  MOV R10, R12 ;  /* 0x0000000c000a7202 */ /* 0x000fc60000000f00 */
        /* <DEDUP_REMOVED lines=11> */
[----:B------:R-:W-:Y:S02]  /*02e0*/  @P1 LEA R24, P4, R18, UR8, 0x1 ;  /* 0x0000000812181c11 */ /* 0x000fe4000f8808ff */
[----:B------:R-:W-:Y:S02]  /*02f0*/  ISETP.NE.AND.EX P0, PT, RZ, UR7, PT, P0 ;  /* 0x00000007ff007c0c */ /* 0x000fe4000bf05300 */
[----:B------:R-:W-:Y:S02]  /*0300*/  @!P2 IADD3 R22, -R22, RZ, RZ ;  /* 0x000000ff1616a210 */ /* 0x000fe40007ffe1ff */
[----:B------:R-:W-:Y:S02]  /*0310*/  @!P3 LOP3.LUT R22, RZ, R0, RZ, 0x33, !PT ;  /* 0x00000000ff16b212 */ /* 0x000fe400078e33ff */
[----:B------:R-:W-:-:S02]  /*0320*/  @P1 LEA.HI.X R25, R18, UR9, R3, 0x1, P4 ;  /* 0x0000000912191c11 */ /* 0x000fc4000a0f0c03 */
[----:B------:R-:W-:-:S05]  /*0330*/  ISETP.GE.AND P2, PT, R22, RZ, PT ;  /* 0x000000ff1600720c */ /* 0x000fca0003f46270 */
[----:B------:R-:W-:-:S04]  /*0340*/  @P0 LEA R14, P3, R18, UR6, 0x1 ;  /* 0x00000006120e0c11 */ /* 0x000fc8000f8608ff */
[----:B------:R-:W-:-:S04]  /*0350*/  @P0 LEA.HI.X R15, R18, UR7, R3, 0x1, P3 ;  /* 0x00000007120f0c11 */ /* 0x000fc800098f0c03 */
[----:B------:R-:W-:Y:S05]  /*0360*/  @!P2 EXIT ;  /* 0x000000000000a94d */ /* 0x000fea0003800000 */
        /* <DEDUP_REMOVED lines=12> */
[----:B------:R-:W-:Y:S01]  /*0430*/  HFMA2.MMA R10, -RZ, RZ, 0, 0 ;  /* 0x00000000ff0a7435 */ /* 0x000fe200000001ff */
[----:B------:R-:W-:Y:S02]  /*0440*/  IMAD.MOV.U32 R11, RZ, RZ, 0x3f800000 ;  /* 0x3f800000ff0b7424 */ /* 0x000fe400078e00ff */
[----:B------:R-:W-:Y:S02]  /*0450*/  IMAD R9, R2, R17, RZ ;  /* 0x0000001102097224 */ /* 0x000fe400078e02ff */
[----:B--2---:R-:W-:Y:S02]  /*0460*/  @P0 HADD2.F32 R11, -RZ, R14.H0_H0 ;  /* 0x2000000eff0b0230 */ /* 0x004fe40000004100 */
[----:B---3--:R-:W-:-:S05]  /*0470*/  @P1 HADD2.F32 R10, -RZ, R24.H0_H0 ;  /* 0x20000018ff0a1230 */ /* 0x008fca0000004100 */
        /* <DEDUP_REMOVED lines=17> */
.L_x_28127:
[C---:B------:R-:W-:Y:S01]  /*0590*/  ISETP.GE.AND P0, PT, R8.reuse, UR7, PT ;  /* 0x0000000708007c0c */ /* 0x040fe2000bf06270 */
[----:B------:R-:W-:Y:S01]  /*05a0*/  BSSY B0, `(.L_x_28119) ;  /* 0x000001b000007945 */ /* 0x000fe20003800000 */
[----:B0-234-:R-:W-:-:S04]  /*05b0*/  IADD3 R5, R8, R2, RZ ;  /* 0x0000000208057210 */ /* 0x01dfc80007ffe0ff */
[C---:B------:R-:W-:Y:S01]  /*05c0*/  ISETP.GE.AND P3, PT, R5.reuse, UR7, PT ;  /* 0x0000000705007c0c */ /* 0x040fe2000bf66270 */
[----:B------:R-:W-:-:S05]  /*05d0*/  IMAD.IADD R7, R5, 0x1, R2 ;  /* 0x0000000105077824 */ /* 0x000fca00078e0202 */
        /* <DEDUP_REMOVED lines=10> */
[----:B--2---:R-:W-:-:S05]  /*0680*/  HADD2.F32 R5, -RZ, R24.H0_H0 ;  /* 0x20000018ff057230 */ /* 0x004fca0000004100 */
[----:B-----5:R-:W-:Y:S01]  /*0690*/  FADD.FTZ R8, -R20, R5 ;  /* 0x0000000514087221 */ /* 0x020fe20000010100 */
[----:B---3--:R-:W-:Y:S01]  /*06a0*/  HADD2.F32 R5, -RZ, R18.H0_H0 ;  /* 0x20000012ff057230 */ /* 0x008fe20000004100 */
[----:B------:R-:W-:Y:S02]  /*06b0*/  LEA R18, P4, R6, UR10, 0x1 ;  /* 0x0000000a06127c11 */ /* 0x000fe4000f8808ff */
[----:B------:R-:W-:Y:S02]  /*06c0*/  FMUL.FTZ R8, R8, R11 ;  /* 0x0000000b08087220 */ /* 0x000fe40000410000 */
[----:B------:R-:W-:Y:S02]  /*06d0*/  LEA.HI.X R19, R6, UR11, R7, 0x1, P4 ;  /* 0x0000000b06137c11 */ /* 0x000fe4000a0f0c07 */
[----:B------:R-:W-:-:S04]  /*06e0*/  FFMA.FTZ R8, R21, R8, R10 ;  /* 0x0000000815087223 */ /* 0x000fc8000001000a */
[----:B------:R-:W-:-:S05]  /*06f0*/  FADD.FTZ R5, R8, R5 ;  /* 0x0000000508057221 */ /* 0x000fca0000010000 */
[----:B------:R-:W-:-:S04]  /*0700*/  FSETP.GTU.FTZ.AND P0, PT, R5, RZ, PT ;  /* 0x000000ff0500720b */ /* 0x000fc80003f1c000 */
[----:B------:R-:W-:-:S13]  /*0710*/  ISETP.NE.AND P0, PT, RZ, UR4, !P0 ;  /* 0x00000004ff007c0c */ /* 0x000fda000c705270 */
[----:B------:R-:W-:-:S04]  /*0720*/  @!P0 F2FP.F16.F32.PACK_AB R5, RZ, R5 ;  /* 0x00000005ff05823e */ /* 0x000fc800000000ff */
[----:B------:R-:W-:-:S05]  /*0730*/  @P0 PRMT R5, RZ, 0x7610, R5 ;  /* 0x00007610ff050816 */ /* 0x000fca0000000005 */
[----:B------:R2:W-:Y:S02]  /*0740*/  STG.E.U16 desc[UR8][R18.64], R5 ;  /* 0x0000000512007986 */ /* 0x0005e4000c101508 */
.L_x_28120:
[----:B------:R-:W-:Y:S05]  /*0750*/  BSYNC B0 ;  /* 0x0000000000007941 */ /* 0x000fea0003800000 */
.L_x_28119:
[----:B------:R-:W-:Y:S04]  /*0760*/  BSSY B0, `(.L_x_28121) ;  /* 0x0000015000007945 */ /* 0x000fe80003800000 */
[----:B------:R-:W-:Y:S05]  /*0770*/  @P3 BRA `(.L_x_28122) ;  /* 0x00000000004c3947 */ /* 0x000fea0003800000 */
[----:B0-----:R-:W-:-:S06]  /*0780*/  IMAD.WIDE R24, R17, 0x2, R14 ;  /* 0x0000000211187825 */ /* 0x001fcc00078e020e */
[----:B------:R-:W3:Y:S01]  /*0790*/  LDG.E.U16.CONSTANT R24, desc[UR8][R24.64] ;  /* 0x0000000818187981 */ /* 0x000ee2000c1e9500 */
[----:B-12---:R-:W-:-:S06]  /*07a0*/  IMAD.WIDE R18, R17, 0x2, R12 ;  /* 0x0000000211127825 */ /* 0x006fcc00078e020c */
[----:B------:R-:W2:Y:S01]  /*07b0*/  LDG.E.U16.CONSTANT R18, desc[UR8][R18.64] ;  /* 0x0000000812127981 */ /* 0x000ea2000c1e9500 */
[----:B------:R-:W-:Y:S01]  /*07c0*/  UPRMT UR4, UR6, 0x8880, URZ ;  /* 0x0000888006047896 */ /* 0x000fe2000800003f */
[----:B---3--:R-:W-:-:S05]  /*07d0*/  HADD2.F32 R5, -RZ, R24.H0_H0 ;  /* 0x20000018ff057230 */ /* 0x008fca0000004100 */
[----:B-----5:R-:W-:Y:S01]  /*07e0*/  FADD.FTZ R8, -R20, R5 ;  /* 0x0000000514087221 */ /* 0x020fe20000010100 */
[----:B--2---:R-:W-:Y:S01]  /*07f0*/  HADD2.F32 R5, -RZ, R18.H0_H0 ;  /* 0x20000012ff057230 */ /* 0x004fe20000004100 */
        /* <DEDUP_REMOVED lines=8> */
[----:B------:R-:W-:-:S04]  /*0880*/  @!P0 F2FP.F16.F32.PACK_AB R5, RZ, R5 ;  /* 0x00000005ff05823e */ /* 0x000fc800000000ff */
[----:B------:R-:W-:-:S05]  /*0890*/  @P0 PRMT R5, RZ, 0x7610, R5 ;  /* 0x00007610ff050816 */ /* 0x000fca0000000005 */
[----:B------:R3:W-:Y:S02]  /*08a0*/  STG.E.U16 desc[UR8][R18.64], R5 ;  /* 0x0000000512007986 */ /* 0x0007e4000c101508 */
.L_x_28122:
[----:B------:R-:W-:Y:S05]  /*08b0*/  BSYNC B0 ;  /* 0x0000000000007941 */ /* 0x000fea0003800000 */
.L_x_28121:
        /* <DEDUP_REMOVED lines=8> */
[----:B----4-:R-:W-:-:S05]  /*0940*/  HADD2.F32 R5, -RZ, R24.H0_H0 ;  /* 0x20000018ff057230 */ /* 0x010fca0000004100 */
[----:B-----5:R-:W-:Y:S01]  /*0950*/  FADD.FTZ R8, -R20, R5 ;  /* 0x0000000514087221 */ /* 0x020fe20000010100 */
[----:B--2---:R-:W-:Y:S01]  /*0960*/  HADD2.F32 R5, -RZ, R18.H0_H0 ;  /* 0x20000012ff057230 */ /* 0x004fe20000004100 */
        /* <DEDUP_REMOVED lines=10> */
.L_x_28124:
[----:B------:R-:W-:Y:S05]  /*0a10*/  BSYNC B0 ;  /* 0x0000000000007941 */ /* 0x000fea0003800000 */
.L_x_28123:
        /* <DEDUP_REMOVED lines=8> */
[----:B--2---:R-:W-:Y:S01]  /*0aa0*/  HADD2.F32 R5, -RZ, R18.H0_H0 ;  /* 0x20000012ff057230 */ /* 0x004fe20000004100 */
[----:B------:R-:W-:-:S04]  /*0ab0*/  LEA R18, P1, R4, UR10, 0x1 ;  /* 0x0000000a04127c11 */ /* 0x000fc8000f8208ff */
[----:B-----5:R-:W-:Y:S01]  /*0ac0*/  FADD.FTZ R8, -R20, R5 ;  /* 0x0000000514087221 */ /* 0x020fe20000010100 */
[----:B------:R-:W-:Y:S01]  /*0ad0*/  LEA.HI.X R19, R4, UR11, R7, 0x1, P1 ;  /* 0x0000000b04137c11 */ /* 0x000fe200088f0c07 */
[----:B---3--:R-:W-:Y:S02]  /*0ae0*/  HADD2.F32 R5, -RZ, R24.H0_H0 ;  /* 0x20000018ff057230 */ /* 0x008fe40000004100 */
[----:B------:R-:W-:-:S04]  /*0af0*/  FMUL.FTZ R8, R8, R11 ;  /* 0x0000000b08087220 */ /* 0x000fc80000410000 */
[----:B------:R-:W-:-:S04]  /*0b00*/  FFMA.FTZ R8, R21, R8, R10 ;  /* 0x0000000815087223 */ /* 0x000fc8000001000a */
[----:B------:R-:W-:-:S05]  /*0b10*/  FADD.FTZ R5, R8, R5 ;  /* 0x0000000508057221 */ /* 0x000fca0000010000 */
[----:B------:R-:W-:-:S04]  /*0b20*/  FSETP.GTU.FTZ.AND P0, PT, R5, RZ, PT ;  /* 0x000000ff0500720b */ /* 0x000fc80003f1c000 */
[----:B------:R-:W-:-:S13]  /*0b30*/  ISETP.NE.AND P0, PT, RZ, UR4, !P0 ;  /* 0x00000004ff007c0c */ /* 0x000fda000c705270 */
[----:B------:R-:W-:-:S04]  /*0b40*/  @!P0 F2FP.F16.F32.PACK_AB R5, RZ, R5 ;  /* 0x00000005ff05823e */ /* 0x000fc800000000ff */
[----:B------:R-:W-:-:S05]  /*0b50*/  @P0 PRMT R5, RZ, 0x7610, R5 ;  /* 0x00007610ff050816 */ /* 0x000fca0000000005 */
[----:B------:R0:W-:Y:S02]  /*0b60*/  STG.E.U16 desc[UR8][R18.64], R5 ;  /* 0x0000000512007986 */ /* 0x0001e4000c101508 */
.L_x_28126:
[----:B------:R-:W-:Y:S05]  /*0b70*/  BSYNC B0 ;  /* 0x0000000000007941 */ /* 0x000fea0003800000 */
.L_x_28125:
[----:B------:R-:W-:Y:S01]  /*0b80*/  UIADD3 UR5, UR5, 0x1, URZ ;  /* 0x0000000105057890 */ /* 0x000fe2000fffe03f */
[C---:B------:R-:W-:Y:S01]  /*0b90*/  LEA R4, R9.reuse, R4, 0x2 ;  /* 0x0000000409047211 */ /* 0x040fe200078e10ff */
[C---:B------:R-:W-:Y:S01]  /*0ba0*/  IMAD R0, R9.reuse, 0x4, R0 ;  /* 0x0000000409007824 */ /* 0x040fe200078e0200 */
[----:B------:R-:W-:Y:S01]  /*0bb0*/  LEA R17, R9, R17, 0x2 ;  /* 0x0000001109117211 */ /* 0x000fe200078e10ff */
[----:B------:R-:W-:Y:S01]  /*0bc0*/  IMAD.IADD R8, R3, 0x1, R2 ;  /* 0x0000000103087824 */ /* 0x000fe200078e0202 */
[----:B------:R-:W-:Y:S02]  /*0bd0*/  LEA R6, R9, R6, 0x2 ;  /* 0x0000000609067211 */ /* 0x000fe400078e10ff */
[----:B------:R-:W-:-:S13]  /*0be0*/  ISETP.LE.AND P0, PT, R22, UR5, PT ;  /* 0x0000000516007c0c */ /* 0x000fda000bf03270 */
[----:B------:R-:W-:Y:S05]  /*0bf0*/  @!P0 BRA `(.L_x_28127) ;  /* 0xfffffff800648947 */ /* 0x000fea000383ffff */
[----:B------:R-:W-:Y:S05]  /*0c00*/  EXIT ;  /* 0x000000000000794d */ /* 0x000fea0003800000 */
.L_x_28118:
        /* <DEDUP_REMOVED lines=19> */
.L_x_28137:
        /* <DEDUP_REMOVED lines=18> */
[----:B----4-:R-:W-:-:S05]  /*0e60*/  @!P1 HADD2.F32 R26, -RZ, R26.H0_H0 ;  /* 0x2000001aff1a9230 */ /* 0x010fca0000004100 */
[----:B-----5:R-:W-:-:S04]  /*0e70*/  @!P1 FADD.FTZ R26, -R20, R26 ;  /* 0x0000001a141a9221 */ /* 0x020fc80000010100 */
[----:B------:R-:W-:-:S04]  /*0e80*/  @!P1 FMUL.FTZ R26, R26, R11 ;  /* 0x0000000b1a1a9220 */ /* 0x000fc80000410000 */
[----:B------:R-:W-:-:S05]  /*0e90*/  @!P1 FFMA.FTZ R26, R21, R26, R10 ;  /* 0x0000001a151a9223 */ /* 0x000fca000001000a */
[----:B------:R-:W-:-:S04]  /*0ea0*/  @!P1 F2FP.F16.F32.PACK_AB R26, RZ, R26 ;  /* 0x0000001aff1a923e */ /* 0x000fc800000000ff */
[----:B------:R-:W-:-:S05]  /*0eb0*/  PRMT R17, R26, 0x7610, R17 ;  /* 0x000076101a117816 */ /* 0x000fca0000000011 */
[----:B------:R2:W-:Y:S01]  /*0ec0*/  @!P1 STG.E.U16 desc[UR8][R28.64], R17 ;  /* 0x000000111c009986 */ /* 0x0005e2000c101508 */
[----:B------:R-:W-:Y:S02]  /*0ed0*/  @!P2 HADD2.F32 R27, -RZ, R27.H0_H0 ;  /* 0x2000001bff1ba230 */ /* 0x000fe40000004100 */
[----:B------:R-:W-:Y:S01]  /*0ee0*/  @!P3 HADD2.F32 R25, -RZ, R24.H0_H0 ;  /* 0x20000018ff19b230 */ /* 0x000fe20000004100 */
[----:B--2---:R-:W2:Y:S02]  /*0ef0*/  @!P2 LDC.64 R16, c[0x0][0x240] ;  /* 0x00009000ff10ab82 */ /* 0x004ea40000000a00 */
[C---:B------:R-:W-:Y:S02]  /*0f00*/  @!P2 FADD.FTZ R24, -R20.reuse, R27 ;  /* 0x0000001b1418a221 */ /* 0x040fe40000010100 */
[----:B------:R-:W-:Y:S02]  /*0f10*/  @!P3 FADD.FTZ R26, -R20, R25 ;  /* 0x00000019141ab221 */ /* 0x000fe40000010100 */
[----:B------:R-:W-:-:S02]  /*0f20*/  @!P2 FMUL.FTZ R24, R24, R11 ;  /* 0x0000000b1818a220 */ /* 0x000fc40000410000 */
[----:B------:R-:W-:Y:S02]  /*0f30*/  @!P3 FMUL.FTZ R25, R26, R11 ;  /* 0x0000000b1a19b220 */ /* 0x000fe40000410000 */
[C-C-:B------:R-:W-:Y:S02]  /*0f40*/  @!P2 FFMA.FTZ R24, R21.reuse, R24, R10.reuse ;  /* 0x000000181518a223 */ /* 0x140fe4000001000a */
[----:B------:R-:W-:-:S03]  /*0f50*/  @!P3 FFMA.FTZ R25, R21, R25, R10 ;  /* 0x000000191519b223 */ /* 0x000fc6000001000a */
[----:B------:R-:W-:Y:S02]  /*0f60*/  @!P2 F2FP.F16.F32.PACK_AB R24, RZ, R24 ;  /* 0x00000018ff18a23e */ /* 0x000fe400000000ff */
[----:B------:R-:W-:Y:S01]  /*0f70*/  @!P3 F2FP.F16.F32.PACK_AB R25, RZ, R25 ;  /* 0x00000019ff19b23e */ /* 0x000fe200000000ff */
[----:B--2---:R-:W-:-:S05]  /*0f80*/  @!P2 IMAD.WIDE R16, R23, 0x2, R16 ;  /* 0x000000021710a825 */ /* 0x004fca00078e0210 */
[----:B------:R2:W-:Y:S04]  /*0f90*/  @!P2 STG.E.U16 desc[UR8][R16.64], R24 ;  /* 0x000000181000a986 */ /* 0x0005e8000c101508 */
[----:B------:R2:W-:Y:S01]  /*0fa0*/  @!P3 STG.E.U16 desc[UR8][R18.64], R25 ;  /* 0x000000191200b986 */ /* 0x0005e2000c101508 */
[----:B------:R-:W-:-:S13]  /*0fb0*/  ISETP.GE.AND P1, PT, R7, UR5, PT ;  /* 0x0000000507007c0c */ /* 0x000fda000bf26270 */
[----:B--2---:R-:W-:Y:S05]  /*0fc0*/  @P1 BRA `(.L_x_28130) ;  /* 0x0000000400301947 */ /* 0x004fea0003800000 */
[----:B0-----:R-:W-:-:S06]  /*0fd0*/  IMAD.WIDE R18, R3, 0x2, R12 ;  /* 0x0000000203127825 */ /* 0x001fcc00078e020c */
[----:B------:R-:W2:Y:S02]  /*0fe0*/  LDG.E.U16.CONSTANT R18, desc[UR8][R18.64] ;  /* 0x0000000812127981 */ /* 0x000ea4000c1e9500 */
[----:B--2---:R-:W-:-:S05]  /*0ff0*/  HADD2.F32 R17, -RZ, R18.H0_H0 ;  /* 0x20000012ff117230 */ /* 0x004fca0000004100 */
[----:B------:R-:W-:-:S04]  /*1000*/  FADD.FTZ R16, -R20, R17 ;  /* 0x0000001114107221 */ /* 0x000fc80000010100 */
[----:B------:R-:W-:-:S04]  /*1010*/  FMUL.FTZ R16, R16, R11 ;  /* 0x0000000b10107220 */ /* 0x000fc80000410000 */
[----:B------:R-:W-:-:S05]  /*1020*/  FFMA.FTZ R16, R21, R16, R10 ;  /* 0x0000001015107223 */ /* 0x000fca000001000a */
[----:B------:R-:W-:Y:S01]  /*1030*/  F2FP.F16.F32.PACK_AB R19, RZ, R16 ;  /* 0x00000010ff13723e */ /* 0x000fe200000000ff */
[----:B-1----:R-:W-:-:S05]  /*1040*/  IMAD.WIDE R16, R3, 0x2, R14 ;  /* 0x0000000203107825 */ /* 0x002fca00078e020e */
[----:B------:R0:W-:Y:S01]  /*1050*/  STG.E.U16 desc[UR8][R16.64], R19 ;  /* 0x0000001310007986 */ /* 0x0001e2000c101508 */
[----:B------:R-:W-:Y:S05]  /*1060*/  BRA `(.L_x_28130) ;  /* 0x0000000400087947 */ /* 0x000fea0003800000 */
.L_x_28129:
        /* <DEDUP_REMOVED lines=8> */
[----:B--2---:R-:W-:-:S05]  /*10f0*/  HADD2.F32 R19, -RZ, R16.H0_H0 ;  /* 0x20000010ff137230 */ /* 0x004fca0000004100 */
        /* <DEDUP_REMOVED lines=8> */
[----:B------:R-:W-:-:S05]  /*1180*/  @P4 F2FP.F16.F32.PACK_AB R17, RZ, R24 ;  /* 0x00000018ff11423e */ /* 0x000fca00000000ff */
[----:B------:R2:W-:Y:S02]  /*1190*/  STG.E.U16 desc[UR8][R18.64], R17 ;  /* 0x0000001112007986 */ /* 0x0005e4000c101508 */
.L_x_28132:
[----:B------:R-:W-:Y:S05]  /*11a0*/  BSYNC B1 ;  /* 0x0000000000017941 */ /* 0x000fea0003800000 */
.L_x_28131:
[----:B------:R-:W-:Y:S04]  /*11b0*/  BSSY B1, `(.L_x_28133) ;  /* 0x000000f000017945 */ /* 0x000fe80003800000 */
[----:B------:R-:W-:Y:S05]  /*11c0*/  @P3 BRA `(.L_x_28134) ;  /* 0x0000000000343947 */ /* 0x000fea0003800000 */
[----:B0-2---:R-:W-:-:S06]  /*11d0*/  IMAD.WIDE R16, R23, 0x2, R12 ;  /* 0x0000000217107825 */ /* 0x005fcc00078e020c */
[----:B------:R-:W2:Y:S01]  /*11e0*/  LDG.E.U16.CONSTANT R16, desc[UR8][R16.64] ;  /* 0x0000000810107981 */ /* 0x000ea2000c1e9500 */
[----:B------:R-:W-:Y:S01]  /*11f0*/  SHF.R.S32.HI R24, RZ, 0x1f, R23 ;  /* 0x0000001fff187819 */ /* 0x000fe20000011417 */
[----:B--2---:R-:W-:-:S05]  /*1200*/  HADD2.F32 R19, -RZ, R16.H0_H0 ;  /* 0x20000010ff137230 */ /* 0x004fca0000004100 */
[----:B-----5:R-:W-:-:S04]  /*1210*/  FADD.FTZ R18, -R20, R19 ;  /* 0x0000001314127221 */ /* 0x020fc80000010100 */
[----:B------:R-:W-:-:S04]  /*1220*/  FMUL.FTZ R18, R18, R11 ;  /* 0x0000000b12127220 */ /* 0x000fc80000410000 */
[----:B------:R-:W-:Y:S01]  /*1230*/  FFMA.FTZ R19, R21, R18, R10 ;  /* 0x0000001215137223 */ /* 0x000fe2000001000a */
[----:B------:R-:W-:-:S04]  /*1240*/  LEA R18, P4, R23, UR6, 0x1 ;  /* 0x0000000617127c11 */ /* 0x000fc8000f8808ff */
[----:B------:R-:W-:-:S13]  /*1250*/  FSETP.GTU.FTZ.AND P3, PT, R19, RZ, PT ;  /* 0x000000ff1300720b */ /* 0x000fda0003f7c000 */
[----:B------:R-:W-:Y:S02]  /*1260*/  @!P3 PRMT R17, RZ, 0x7610, R17 ;  /* 0x00007610ff11b816 */ /* 0x000fe40000000011 */
[----:B------:R-:W-:Y:S02]  /*1270*/  @P3 F2FP.F16.F32.PACK_AB R17, RZ, R19 ;  /* 0x00000013ff11323e */ /* 0x000fe400000000ff */
[----:B------:R-:W-:-:S05]  /*1280*/  LEA.HI.X R19, R23, UR7, R24, 0x1, P4 ;  /* 0x0000000717137c11 */ /* 0x000fca000a0f0c18 */
[----:B------:R3:W-:Y:S02]  /*1290*/  STG.E.U16 desc[UR8][R18.64], R17 ;  /* 0x0000001112007986 */ /* 0x0007e4000c101508 */
.L_x_28134:
[----:B------:R-:W-:Y:S05]  /*12a0*/  BSYNC B1 ;  /* 0x0000000000017941 */ /* 0x000fea0003800000 */
.L_x_28133:
[----:B------:R-:W-:Y:S04]  /*12b0*/  BSSY B1, `(.L_x_28135) ;  /* 0x000000f000017945 */ /* 0x000fe80003800000 */
[----:B------:R-:W-:Y:S05]  /*12c0*/  @P2 BRA `(.L_x_28136) ;  /* 0x0000000000342947 */ /* 0x000fea0003800000 */
[----:B0-23--:R-:W-:-:S06]  /*12d0*/  IMAD.WIDE R16, R2, 0x2, R12 ;  /* 0x0000000202107825 */ /* 0x00dfcc00078e020c */
        /* <DEDUP_REMOVED lines=12> */
.L_x_28136:
[----:B------:R-:W-:Y:S05]  /*13a0*/  BSYNC B1 ;  /* 0x0000000000017941 */ /* 0x000fea0003800000 */
.L_x_28135:
[----:B------:R-:W-:Y:S05]  /*13b0*/  @P1 BRA `(.L_x_28130) ;  /* 0x0000000000341947 */ /* 0x000fea0003800000 */
[----:B0-234-:R-:W-:-:S06]  /*13c0*/  IMAD.WIDE R16, R3, 0x2, R12 ;  /* 0x0000000203107825 */ /* 0x01dfcc00078e020c */
        /* <DEDUP_REMOVED lines=12> */
.L_x_28130:
[----:B------:R-:W-:Y:S05]  /*1490*/  BSYNC B0 ;  /* 0x0000000000007941 */ /* 0x000fea0003800000 */
.L_x_28128:
[----:B------:R-:W-:Y:S01]  /*14a0*/  UIADD3 UR4, UR4, 0x1, URZ ;  /* 0x0000000104047890 */ /* 0x000fe2000fffe03f */
[C---:B------:R-:W-:Y:S01]  /*14b0*/  LEA R4, R9.reuse, R4, 0x2 ;  /* 0x0000000409047211 */ /* 0x040fe200078e10ff */
[C---:B------:R-:W-:Y:S01]  /*14c0*/  IMAD R2, R9.reuse, 0x4, R2 ;  /* 0x0000000409027824 */ /* 0x040fe200078e0202 */
[C---:B------:R-:W-:Y:S01]  /*14d0*/  LEA R3, R9.reuse, R3, 0x2 ;  /* 0x0000000309037211 */ /* 0x040fe200078e10ff */
[----:B------:R-:W-:Y:S01]  /*14e0*/  IMAD.IADD R7, R0, 0x1, R7 ;  /* 0x0000000100077824 */ /* 0x000fe200078e0207 */
[----:B------:R-:W-:Y:S02]  /*14f0*/  LEA R23, R9, R23, 0x2 ;  /* 0x0000001709177211 */ /* 0x000fe400078e10ff */
[----:B------:R-:W-:Y:S02]  /*1500*/  ISETP.LE.AND P1, PT, R22, UR4, PT ;  /* 0x0000000416007c0c */ /* 0x000fe4000bf23270 */
[C---:B------:R-:W-:Y:S02]  /*1510*/  IADD3 R8, R0.reuse, R8, RZ ;  /* 0x0000000800087210 */ /* 0x040fe40007ffe0ff */
[----:B------:R-:W-:-:S02]  /*1520*/  IADD3 R6, R0, R6, RZ ;  /* 0x0000000600067210 */ /* 0x000fc40007ffe0ff */
[----:B------:R-:W-:-:S07]  /*1530*/  IADD3 R5, R0, R5, RZ ;  /* 0x0000000500057210 */ /* 0x000fce0007ffe0ff */
[----:B------:R-:W-:Y:S05]  /*1540*/  @!P1 BRA `(.L_x_28137) ;  /* 0xfffffff400fc9947 */ /* 0x000fea000383ffff */
[----:B------:R-:W-:Y:S05]  /*1550*/  EXIT ;  /* 0x000000000000794d */ /* 0x000fea0003800000 */
.L_x_28138:
        /* <DEDUP_REMOVED lines=10> */
.L_x_28505:


//--------------------- .text._ZN2at6native47batch_norm_transform_input_channels_last_kernelIN3c108BFloat16EffLi4EEEvPKT_S6_PKT0_S9_PKT1_SC_PS4_iib --------------------------
	.section	.text._ZN2at6native47batch_norm_transform_input_channels_last_kernelIN3c108BFloat16EffLi4EEEvPKT_S6_PKT0_S9_PKT1_SC_PS4_iib,"ax",@progbits
	.align	128
        .global         _ZN2at6native47batch_norm_transform_input_channels_last_kernelIN3c108BFloat16EffLi4EEEvPKT_S6_PKT0_S9_PKT1_SC_PS4_iib
        .type           _ZN2at6native47batch_norm_transform_input_channels_last_kernelIN3c108BFloat16EffLi4EEEvPKT_S6_PKT0_S9_PKT1_SC_PS4_iib,@function
        .size           _ZN2at6native47batch_norm_transform_input_channels_last_kernelIN3c108BFloat16EffLi4EEEvPKT_S6_PKT0_S9_PKT1_SC_PS4_iib,(.L_x_28506 - _ZN2at6native47batch_norm_transform_input_channels_last_kernelIN3c108BFloat16EffLi4EEEvPKT_S6_PKT0_S9_PKT1_SC_PS4_iib)
        .other          _ZN2at6native47batch_norm_transform_input_channels_last_kernelIN3c108BFloat16EffLi4EEEvPKT_S6_PKT0_S9_PKT1_SC_PS4_iib,@"STO_CUDA_ENTRY STV_DEFAULT"
_ZN2at6native47batch_norm_transform_input_channels_last_kernelIN3c108BFloat16EffLi4EEEvPKT_S6_PKT0_S9_PKT1_SC_PS4_iib:
.text._ZN2at6native47batch_norm_transform_input_channels_last_kernelIN3c108BFloat16EffLi4EEEvPKT_S6_PKT0_S9_PKT1_SC_PS4_iib:
        /* <DEDUP_REMOVED lines=56> */
[----:B------:R-:W-:Y:S01]  /*0380*/  IMAD.MOV.U32 R21, RZ, RZ, RZ ;  /* 0x000000ffff157224 */ /* 0x000fe200078e00ff */
[----:B------:R-:W-:Y:S01]  /*0390*/  ULDC.64 UR8, c[0x0][0x208] ;  /* 0x0000820000087ab9 */ /* 0x000fe20000000a00 */
[----:B------:R-:W-:Y:S01]  /*03a0*/  MOV R20, 0x3f800000 ;  /* 0x3f80000000147802 */ /* 0x000fe20000000f00 */
[----:B------:R-:W-:-:S03]  /*03b0*/  ULDC.64 UR6, c[0x0][0x218] ;  /* 0x0000860000067ab9 */ /* 0x000fc60000000a00 */
[----:B------:R1:W5:Y:S01]  /*03c0*/  @P1 LDG.E.CONSTANT R21, desc[UR8][R12.64] ;  /* 0x000000080c151981 */ /* 0x000362000c1e9900 */
[----:B------:R-:W2:Y:S03]  /*03d0*/  LDC.64 R24, c[0x0][0x228] ;  /* 0x00008a00ff187b82 */ /* 0x000ea60000000a00 */
[----:B------:R1:W5:Y:S01]  /*03e0*/  @P0 LDG.E.CONSTANT R20, desc[UR8][R6.64] ;  /* 0x0000000806140981 */ /* 0x000362000c1e9900 */
[----:B0-----:R-:W-:-:S05]  /*03f0*/  IMAD.WIDE R14, R18, 0x4, R14 ;  /* 0x00000004120e7825 */ /* 0x001fca00078e020e */
[----:B------:R1:W5:Y:S01]  /*0400*/  LDG.E.CONSTANT R11, desc[UR8][R14.64] ;  /* 0x000000080e0b7981 */ /* 0x000362000c1e9900 */
[----:B--2---:R-:W-:-:S05]  /*0410*/  IMAD.WIDE R24, R18, 0x4, R24 ;  /* 0x0000000412187825 */ /* 0x004fca00078e0218 */
[----:B------:R1:W5:Y:S01]  /*0420*/  LDG.E.CONSTANT R10, desc[UR8][R24.64] ;  /* 0x00000008180a7981 */ /* 0x000362000c1e9900 */
[----:B------:R-:W-:-:S04]  /*0430*/  ISETP.NE.U32.AND P0, PT, RZ, UR6, PT ;  /* 0x00000006ff007c0c */ /* 0x000fc8000bf05070 */
[----:B------:R-:W-:Y:S01]  /*0440*/  ISETP.NE.AND.EX P0, PT, RZ, UR7, PT, P0 ;  /* 0x00000007ff007c0c */ /* 0x000fe2000bf05300 */
[----:B------:R-:W-:-:S12]  /*0450*/  IMAD R9, R2, R17, RZ ;  /* 0x0000001102097224 */ /* 0x000fd800078e02ff */
[----:B-1----:R-:W-:Y:S05]  /*0460*/  @!P0 BRA `(.L_x_28139) ;  /* 0x0000000400e08947 */ /* 0x002fea0003800000 */
        /* <DEDUP_REMOVED lines=16> */
.L_x_28148:
[C-C-:B0-234-:R-:W-:Y:S01]  /*0570*/  IMAD.IADD R5, R8.reuse, 0x1, R2.reuse ;  /* 0x0000000108057824 */ /* 0x15dfe200078e0202 */
[----:B------:R-:W-:Y:S01]  /*0580*/  ISETP.GE.AND P0, PT, R8, UR7, PT ;  /* 0x0000000708007c0c */ /* 0x000fe2000bf06270 */
[----:B------:R-:W-:Y:S03]  /*0590*/  BSSY B0, `(.L_x_28140) ;  /* 0x000001a000007945 */ /* 0x000fe60003800000 */
[C---:B------:R-:W-:Y:S02]  /*05a0*/  IADD3 R7, R5.reuse, R2, RZ ;  /* 0x0000000205077210 */ /* 0x040fe40007ffe0ff */
[----:B------:R-:W-:Y:S02]  /*05b0*/  ISETP.GE.AND P3, PT, R5, UR7, PT ;  /* 0x0000000705007c0c */ /* 0x000fe4000bf66270 */
[C---:B------:R-:W-:Y:S01]  /*05c0*/  ISETP.GE.AND P2, PT, R7.reuse, UR7, PT ;  /* 0x0000000707007c0c */ /* 0x040fe2000bf46270 */
[----:B------:R-:W-:-:S05]  /*05d0*/  IMAD.IADD R3, R7, 0x1, R2 ;  /* 0x0000000107037824 */ /* 0x000fca00078e0202 */
        /* <DEDUP_REMOVED lines=10> */
[----:B---3--:R-:W-:-:S03]  /*0680*/  SHF.L.U32 R8, R18, 0x10, RZ ;  /* 0x0000001012087819 */ /* 0x008fc600000006ff */
        /* <DEDUP_REMOVED lines=10> */
.L_x_28141:
[----:B------:R-:W-:Y:S05]  /*0730*/  BSYNC B0 ;  /* 0x0000000000007941 */ /* 0x000fea0003800000 */
.L_x_28140:
[----:B------:R-:W-:Y:S04]  /*0740*/  BSSY B0, `(.L_x_28142) ;  /* 0x0000015000007945 */ /* 0x000fe80003800000 */
[----:B------:R-:W-:Y:S05]  /*0750*/  @P3 BRA `(.L_x_28143) ;  /* 0x00000000004c3947 */ /* 0x000fea0003800000 */
[----:B0-----:R-:W-:-:S06]  /*0760*/  IMAD.WIDE R24, R17, 0x2, R14 ;  /* 0x0000000211187825 */ /* 0x001fcc00078e020e */
[----:B------:R-:W3:Y:S01]  /*0770*/  LDG.E.U16.CONSTANT R24, desc[UR8][R24.64] ;  /* 0x0000000818187981 */ /* 0x000ee2000c1e9500 */
[----:B-12---:R-:W-:-:S06]  /*0780*/  IMAD.WIDE R18, R17, 0x2, R12 ;  /* 0x0000000211127825 */ /* 0x006fcc00078e020c */
[----:B------:R-:W2:Y:S01]  /*0790*/  LDG.E.U16.CONSTANT R18, desc[UR8][R18.64] ;  /* 0x0000000812127981 */ /* 0x000ea2000c1e9500 */
[----:B------:R-:W-:Y:S01]  /*07a0*/  UPRMT UR4, UR6, 0x8880, URZ ;  /* 0x0000888006047896 */ /* 0x000fe2000800003f */
[----:B---3--:R-:W-:-:S04]  /*07b0*/  IMAD.U32 R8, R24, 0x10000, RZ ;  /* 0x0001000018087824 */ /* 0x008fc800078e00ff */
[----:B-----5:R-:W-:Y:S01]  /*07c0*/  FADD.FTZ R5, -R11, R8 ;  /* 0x000000080b057221 */ /* 0x020fe20000010100 */
[----:B--2---:R-:W-:-:S03]  /*07d0*/  IMAD.U32 R8, R18, 0x10000, RZ ;  /* 0x0001000012087824 */ /* 0x004fc600078e00ff */
[----:B------:R-:W-:Y:S01]  /*07e0*/  FMUL.FTZ R5, R5, R20 ;  /* 0x0000001405057220 */ /* 0x000fe20000410000 */
[----:B------:R-:W-:-:S03]  /*07f0*/  LEA R18, P3, R17, UR10, 0x1 ;  /* 0x0000000a11127c11 */ /* 0x000fc6000f8608ff */
        /* <DEDUP_REMOVED lines=9> */
.L_x_28143:
[----:B------:R-:W-:Y:S05]  /*0890*/  BSYNC B0 ;  /* 0x0000000000007941 */ /* 0x000fea0003800000 */
.L_x_28142:
[----:B------:R-:W-:Y:S04]  /*08a0*/  BSSY B0, `(.L_x_28144) ;  /* 0x0000015000007945 */ /* 0x000fe80003800000 */
[----:B------:R-:W-:Y:S05]  /*08b0*/  @P2 BRA `(.L_x_28145) ;  /* 0x00000000004c2947 */ /* 0x000fea0003800000 */
[----:B0-----:R-:W-:-:S06]  /*08c0*/  IMAD.WIDE R24, R0, 0x2, R14 ;  /* 0x0000000200187825 */ /* 0x001fcc00078e020e */
[----:B------:R-:W4:Y:S01]  /*08d0*/  LDG.E.U16.CONSTANT R24, desc[UR8][R24.64] ;  /* 0x0000000818187981 */ /* 0x000f22000c1e9500 */
[----:B-123--:R-:W-:-:S06]  /*08e0*/  IMAD.WIDE R18, R0, 0x2, R12 ;  /* 0x0000000200127825 */ /* 0x00efcc00078e020c */
[----:B------:R-:W2:Y:S01]  /*08f0*/  LDG.E.U16.CONSTANT R18, desc[UR8][R18.64] ;  /* 0x0000000812127981 */ /* 0x000ea2000c1e9500 */
[----:B------:R-:W-:Y:S01]  /*0900*/  UPRMT UR4, UR6, 0x8880, URZ ;  /* 0x0000888006047896 */ /* 0x000fe2000800003f */
[----:B------:R-:W-:Y:S02]  /*0910*/  SHF.R.S32.HI R7, RZ, 0x1f, R0 ;  /* 0x0000001fff077819 */ /* 0x000fe40000011400 */
[----:B----4-:R-:W-:-:S05]  /*0920*/  SHF.L.U32 R8, R24, 0x10, RZ ;  /* 0x0000001018087819 */ /* 0x010fca00000006ff */
[----:B-----5:R-:W-:Y:S01]  /*0930*/  FADD.FTZ R5, -R11, R8 ;  /* 0x000000080b057221 */ /* 0x020fe20000010100 */
[----:B--2---:R-:W-:Y:S01]  /*0940*/  IMAD.U32 R8, R18, 0x10000, RZ ;  /* 0x0001000012087824 */ /* 0x004fe200078e00ff */
[C---:B------:R-:W-:Y:S02]  /*0950*/  LEA R18, P2, R0.reuse, UR10, 0x1 ;  /* 0x0000000a00127c11 */ /* 0x040fe4000f8408ff */
[----:B------:R-:W-:Y:S02]  /*0960*/  FMUL.FTZ R5, R5, R20 ;  /* 0x0000001405057220 */ /* 0x000fe40000410000 */
[----:B------:R-:W-:Y:S02]  /*0970*/  LEA.HI.X R19, R0, UR11, R7, 0x1, P2 ;  /* 0x0000000b00137c11 */ /* 0x000fe400090f0c07 */
[----:B------:R-:W-:-:S04]  /*0980*/  FFMA.FTZ R5, R10, R5, R21 ;  /* 0x000000050a057223 */ /* 0x000fc80000010015 */
[----:B------:R-:W-:-:S05]  /*0990*/  FADD.FTZ R5, R5, R8 ;  /* 0x0000000805057221 */ /* 0x000fca0000010000 */
[----:B------:R-:W-:-:S04]  /*09a0*/  FSETP.GTU.FTZ.AND P0, PT, R5, RZ, PT ;  /* 0x000000ff0500720b */ /* 0x000fc80003f1c000 */
[----:B------:R-:W-:-:S13]  /*09b0*/  ISETP.NE.AND P0, PT, RZ, UR4, !P0 ;  /* 0x00000004ff007c0c */ /* 0x000fda000c705270 */
[----:B------:R-:W-:-:S04]  /*09c0*/  @!P0 F2FP.BF16.F32.PACK_AB R5, RZ, R5 ;  /* 0x00000005ff05823e */ /* 0x000fc800000010ff */
[----:B------:R-:W-:-:S05]  /*09d0*/  @P0 PRMT R5, RZ, 0x7610, R5 ;  /* 0x00007610ff050816 */ /* 0x000fca0000000005 */
[----:B------:R4:W-:Y:S02]  /*09e0*/  STG.E.U16 desc[UR8][R18.64], R5 ;  /* 0x0000000512007986 */ /* 0x0009e4000c101508 */
.L_x_28145:
[----:B------:R-:W-:Y:S05]  /*09f0*/  BSYNC B0 ;  /* 0x0000000000007941 */ /* 0x000fea0003800000 */
.L_x_28144:
        /* <DEDUP_REMOVED lines=11> */
[----:B------:R-:W-:Y:S02]  /*0ab0*/  LEA.HI.X R19, R4, UR11, R7, 0x1, P1 ;  /* 0x0000000b04137c11 */ /* 0x000fe400088f0c07 */
[----:B---3--:R-:W-:Y:S01]  /*0ac0*/  SHF.L.U32 R8, R24, 0x10, RZ ;  /* 0x0000001018087819 */ /* 0x008fe200000006ff */
        /* <DEDUP_REMOVED lines=8> */
.L_x_28147:
[----:B------:R-:W-:Y:S05]  /*0b50*/  BSYNC B0 ;  /* 0x0000000000007941 */ /* 0x000fea0003800000 */
.L_x_28146:
[----:B------:R-:W-:Y:S01]  /*0b60*/  UIADD3 UR5, UR5, 0x1, URZ ;  /* 0x0000000105057890 */ /* 0x000fe2000fffe03f */
[C---:B------:R-:W-:Y:S01]  /*0b70*/  IMAD R4, R9.reuse, 0x4, R4 ;  /* 0x0000000409047824 */ /* 0x040fe200078e0204 */
[C---:B------:R-:W-:Y:S01]  /*0b80*/  LEA R17, R9.reuse, R17, 0x2 ;  /* 0x0000001109117211 */ /* 0x040fe200078e10ff */
[----:B------:R-:W-:Y:S01]  /*0b90*/  IMAD R0, R9, 0x4, R0 ;  /* 0x0000000409007824 */ /* 0x000fe200078e0200 */
[----:B------:R-:W-:Y:S01]  /*0ba0*/  IADD3 R8, R3, R2, RZ ;  /* 0x0000000203087210 */ /* 0x000fe20007ffe0ff */
[----:B------:R-:W-:Y:S01]  /*0bb0*/  IMAD R6, R9, 0x4, R6 ;  /* 0x0000000409067824 */ /* 0x000fe200078e0206 */
[----:B------:R-:W-:-:S13]  /*0bc0*/  ISETP.LE.AND P0, PT, R22, UR5, PT ;  /* 0x0000000516007c0c */ /* 0x000fda000bf03270 */
[----:B------:R-:W-:Y:S05]  /*0bd0*/  @!P0 BRA `(.L_x_28148) ;  /* 0xfffffff800648947 */ /* 0x000fea000383ffff */
[----:B------:R-:W-:Y:S05]  /*0be0*/  EXIT ;  /* 0x000000000000794d */ /* 0x000fea0003800000 */
.L_x_28139:
        /* <DEDUP_REMOVED lines=19> */
.L_x_28158:
        /* <DEDUP_REMOVED lines=51> */
.L_x_28150:
        /* <DEDUP_REMOVED lines=10> */
[----:B------:R-:W-:-:S03]  /*10f0*/  LEA R18, P5, R4, UR6, 0x1 ;  /* 0x0000000604127c11 */ /* 0x000fc6000f8a08ff */
[----:B------:R-:W-:-:S04]  /*1100*/  FMUL.FTZ R19, R19, R20 ;  /* 0x0000001413137220 */ /* 0x000fc80000410000 */
[----:B------:R-:W-:Y:S01]  /*1110*/  FFMA.FTZ R24, R10, R19, R21 ;  /* 0x000000130a187223 */ /* 0x000fe20000010015 */
[----:B------:R-:W-:-:S04]  /*1120*/  SHF.R.S32.HI R19, RZ, 0x1f, R4 ;  /* 0x0000001fff137819 */ /* 0x000fc80000011404 */
[----:B------:R-:W-:Y:S02]  /*1130*/  FSETP.GTU.FTZ.AND P4, PT, R24, RZ, PT ;  /* 0x000000ff1800720b */ /* 0x000fe40003f9c000 */
[----:B------:R-:W-:-:S11]  /*1140*/  LEA.HI.X R19, R4, UR7, R19, 0x1, P5 ;  /* 0x0000000704137c11 */ /* 0x000fd6000a8f0c13 */
[----:B------:R-:W-:Y:S02]  /*1150*/  @!P4 PRMT R17, RZ, 0x7610, R17 ;  /* 0x00007610ff11c816 */ /* 0x000fe40000000011 */
[----:B------:R-:W-:-:S05]  /*1160*/  @P4 F2FP.BF16.F32.PACK_AB R17, RZ, R24 ;  /* 0x00000018ff11423e */ /* 0x000fca00000010ff */
[----:B------:R2:W-:Y:S02]  /*1170*/  STG.E.U16 desc[UR8][R18.64], R17 ;  /* 0x0000001112007986 */ /* 0x0005e4000c101508 */
.L_x_28153:
[----:B------:R-:W-:Y:S05]  /*1180*/  BSYNC B1 ;  /* 0x0000000000017941 */ /* 0x000fea0003800000 */
.L_x_28152:
[----:B------:R-:W-:Y:S04]  /*1190*/  BSSY B1, `(.L_x_28154) ;  /* 0x000000f000017945 */ /* 0x000fe80003800000 */
[----:B------:R-:W-:Y:S05]  /*11a0*/  @P3 BRA `(.L_x_28155) ;  /* 0x0000000000343947 */ /* 0x000fea0003800000 */
[----:B0-2---:R-:W-:-:S06]  /*11b0*/  IMAD.WIDE R16, R23, 0x2, R12 ;  /* 0x0000000217107825 */ /* 0x005fcc00078e020c */
[----:B------:R-:W2:Y:S01]  /*11c0*/  LDG.E.U16.CONSTANT R16, desc[UR8][R16.64] ;  /* 0x0000000810107981 */ /* 0x000ea2000c1e9500 */
[----:B------:R-:W-:Y:S02]  /*11d0*/  SHF.R.S32.HI R24, RZ, 0x1f, R23 ;  /* 0x0000001fff187819 */ /* 0x000fe40000011417 */
[----:B--2---:R-:W-:-:S05]  /*11e0*/  SHF.L.U32 R18, R16, 0x10, RZ ;  /* 0x0000001010127819 */ /* 0x004fca00000006ff */
[----:B-----5:R-:W-:Y:S01]  /*11f0*/  FADD.FTZ R19, -R11, R18 ;  /* 0x000000120b137221 */ /* 0x020fe20000010100 */
[----:B------:R-:W-:-:S03]  /*1200*/  LEA R18, P4, R23, UR6, 0x1 ;  /* 0x0000000617127c11 */ /* 0x000fc6000f8808ff */
[----:B------:R-:W-:-:S04]  /*1210*/  FMUL.FTZ R19, R19, R20 ;  /* 0x0000001413137220 */ /* 0x000fc80000410000 */
[----:B------:R-:W-:-:S05]  /*1220*/  FFMA.FTZ R19, R10, R19, R21 ;  /* 0x000000130a137223 */ /* 0x000fca0000010015 */
[----:B------:R-:W-:-:S13]  /*1230*/  FSETP.GTU.FTZ.AND P3, PT, R19, RZ, PT ;  /* 0x000000ff1300720b */ /* 0x000fda0003f7c000 */
[----:B------:R-:W-:Y:S02]  /*1240*/  @!P3 PRMT R17, RZ, 0x7610, R17 ;  /* 0x00007610ff11b816 */ /* 0x000fe40000000011 */
[----:B------:R-:W-:Y:S02]  /*1250*/  @P3 F2FP.BF16.F32.PACK_AB R17, RZ, R19 ;  /* 0x00000013ff11323e */ /* 0x000fe400000010ff */
[----:B------:R-:W-:-:S05]  /*1260*/  LEA.HI.X R19, R23, UR7, R24, 0x1, P4 ;  /* 0x0000000717137c11 */ /* 0x000fca000a0f0c18 */
[----:B------:R3:W-:Y:S02]  /*1270*/  STG.E.U16 desc[UR8][R18.64], R17 ;  /* 0x0000001112007986 */ /* 0x0007e4000c101508 */
.L_x_28155:
[----:B------:R-:W-:Y:S05]  /*1280*/  BSYNC B1 ;  /* 0x0000000000017941 */ /* 0x000fea0003800000 */
.L_x_28154:
[----:B------:R-:W-:Y:S04]  /*1290*/  BSSY B1, `(.L_x_28156) ;  /* 0x000000f000017945 */ /* 0x000fe80003800000 */
[----:B------:R-:W-:Y:S05]  /*12a0*/  @P2 BRA `(.L_x_28157) ;  /* 0x0000000000342947 */ /* 0x000fea0003800000 */
[----:B0-23--:R-:W-:-:S06]  /*12b0*/  IMAD.WIDE R16, R2, 0x2, R12 ;  /* 0x0000000202107825 */ /* 0x00dfcc00078e020c */
        /* <DEDUP_REMOVED lines=12> */
.L_x_28157:
[----:B------:R-:W-:Y:S05]  /*1380*/  BSYNC B1 ;  /* 0x0000000000017941 */ /* 0x000fea0003800000 */
.L_x_28156:
[----:B------:R-:W-:Y:S05]  /*1390*/  @P1 BRA `(.L_x_28151) ;  /* 0x0000000000341947 */ /* 0x000fea0003800000 */
[----:B0-234-:R-:W-:-:S06]  /*13a0*/  IMAD.WIDE R16, R3, 0x2, R12 ;  /* 0x0000000203107825 */ /* 0x01dfcc00078e020c */
        /* <DEDUP_REMOVED lines=12> */
.L_x_28151:
[----:B------:R-:W-:Y:S05]  /*1470*/  BSYNC B0 ;  /* 0x0000000000007941 */ /* 0x000fea0003800000 */
.L_x_28149:
        /* <DEDUP_REMOVED lines=12> */
.L_x_28159:
        /* <DEDUP_REMOVED lines=12> */
.L_x_28506:


//--------------------- .text._ZN2at6native47batch_norm_transform_input_channels_last_kernelIN3c104HalfEffLi4EEEvPKT_S6_PKT0_S9_PKT1_SC_PS4_iib --------------------------
	.section	.text._ZN2at6native47batch_norm_transform_input_channels_last_kernelIN3c104HalfEffLi4EEEvPKT_S6_PKT0_S9_PKT1_SC_PS4_iib,"ax",@progbits
	.align	128
        .global         _ZN2at6native47batch_norm_transform_input_channels_last_kernelIN3c104HalfEffLi4EEEvPKT_S6_PKT0_S9_PKT1_SC_PS4_iib
        .type           _ZN2at6native47batch_norm_transform_input_channels_last_kernelIN3c104HalfEffLi4EEEvPKT_S6_PKT0_S9_PKT1_SC_PS4_iib,@function
        .size           _ZN2at6native47batch_norm_transform_input_channels_last_kernelIN3c104HalfEffLi4EEEvPKT_S6_PKT0_S9_PKT1_SC_PS4_iib,(.L_x_28507 - _ZN2at6native47batch_norm_transform_input_channels_last_kernelIN3c104HalfEffLi4EEEvPKT_S6_PKT0_S9_PKT1_SC_PS4_iib)
        .other          _ZN2at6native47batch_norm_transform_input_channels_last_kernelIN3c104HalfEffLi4EEEvPKT_S6_PKT0_S9_PKT1_SC_PS4_iib,@"STO_CUDA_ENTRY STV_DEFAULT"
_ZN2at6native47batch_norm_transform_input_channels_last_kernelIN3c104HalfEffLi4EEEvPKT_S6_PKT0_S9_PKT1_SC_PS4_iib:
.text._ZN2at6native47batch_norm_transform_input_channels_last_kernelIN3c104HalfEffLi4EEEvPKT_S6_PKT0_S9_PKT1_SC_PS4_iib:
        /* <DEDUP_REMOVED lines=56> */
[----:B------:R-:W-:Y:S01]  /*0380*/  HFMA2.MMA R21, -RZ, RZ, 0, 0 ;  /* 0x00000000ff157435 */ /* 0x000fe200000001ff */
[----:B------:R-:W-:Y:S01]  /*0390*/  ULDC.64 UR8, c[0x0][0x208] ;  /* 0x0000820000087ab9 */ /* 0x000fe20000000a00 */
[----:B------:R-:W-:Y:S01]  /*03a0*/  IMAD.MOV.U32 R20, RZ, RZ, 0x3f800000 ;  /* 0x3f800000ff147424 */ /* 0x000fe200078e00ff */
[----:B------:R-:W-:-:S04]  /*03b0*/  ULDC.64 UR6, c[0x0][0x218] ;  /* 0x0000860000067ab9 */ /* 0x000fc80000000a00 */
[----:B------:R-:W1:Y:S01]  /*03c0*/  LDC.64 R24, c[0x0][0x228] ;  /* 0x00008a00ff187b82 */ /* 0x000e620000000a00 */
[----:B------:R2:W5:Y:S04]  /*03d0*/  @P0 LDG.E.CONSTANT R20, desc[UR8][R6.64] ;  /* 0x0000000806140981 */ /* 0x000568000c1e9900 */
[----:B------:R2:W5:Y:S01]  /*03e0*/  @P1 LDG.E.CONSTANT R21, desc[UR8][R12.64] ;  /* 0x000000080c151981 */ /* 0x000562000c1e9900 */
[----:B0-----:R-:W-:-:S05]  /*03f0*/  IMAD.WIDE R14, R18, 0x4, R14 ;  /* 0x00000004120e7825 */ /* 0x001fca00078e020e */
[----:B------:R2:W5:Y:S01]  /*0400*/  LDG.E.CONSTANT R11, desc[UR8][R14.64] ;  /* 0x000000080e0b7981 */ /* 0x000562000c1e9900 */
[----:B-1----:R-:W-:-:S05]  /*0410*/  IMAD.WIDE R24, R18, 0x4, R24 ;  /* 0x0000000412187825 */ /* 0x002fca00078e0218 */
[----:B------:R2:W5:Y:S01]  /*0420*/  LDG.E.CONSTANT R10, desc[UR8][R24.64] ;  /* 0x00000008180a7981 */ /* 0x000562000c1e9900 */
[----:B------:R-:W-:-:S04]  /*0430*/  ISETP.NE.U32.AND P0, PT, RZ, UR6, PT ;  /* 0x00000006ff007c0c */ /* 0x000fc8000bf05070 */
[----:B------:R-:W-:Y:S01]  /*0440*/  ISETP.NE.AND.EX P0, PT, RZ, UR7, PT, P0 ;  /* 0x00000007ff007c0c */ /* 0x000fe2000bf05300 */
[----:B------:R-:W-:-:S12]  /*0450*/  IMAD R9, R2, R17, RZ ;  /* 0x0000001102097224 */ /* 0x000fd800078e02ff */
[----:B--2---:R-:W-:Y:S05]  /*0460*/  @!P0 BRA `(.L_x_28160) ;  /* 0x0000000400e08947 */ /* 0x004fea0003800000 */
        /* <DEDUP_REMOVED lines=16> */
.L_x_28169:
        /* <DEDUP_REMOVED lines=18> */
[C---:B------:R-:W-:Y:S02]  /*0690*/  LEA R18, P4, R6.reuse, UR10, 0x1 ;  /* 0x0000000a06127c11 */ /* 0x040fe4000f8808ff */
        /* <DEDUP_REMOVED lines=9> */
.L_x_28162:
[----:B------:R-:W-:Y:S05]  /*0730*/  BSYNC B0 ;  /* 0x0000000000007941 */ /* 0x000fea0003800000 */
.L_x_28161:
        /* <DEDUP_REMOVED lines=21> */
.L_x_28164:
[----:B------:R-:W-:Y:S05]  /*0890*/  BSYNC B0 ;  /* 0x0000000000007941 */ /* 0x000fea0003800000 */
.L_x_28163:
        /* <DEDUP_REMOVED lines=21> */
.L_x_28166:
[----:B------:R-:W-:Y:S05]  /*09f0*/  BSYNC B0 ;  /* 0x0000000000007941 */ /* 0x000fea0003800000 */
.L_x_28165:
        /* <DEDUP_REMOVED lines=21> */
.L_x_28168:
[----:B------:R-:W-:Y:S05]  /*0b50*/  BSYNC B0 ;  /* 0x0000000000007941 */ /* 0x000fea0003800000 */
.L_x_28167:
        /* <DEDUP_REMOVED lines=9> */
.L_x_28160:
        /* <DEDUP_REMOVED lines=19> */
.L_x_28179:
        /* <DEDUP_REMOVED lines=51> */
.L_x_28171:
        /* <DEDUP_REMOVED lines=17> */
[----:B------:R-:W-:-:S05]  /*1160*/  @P4 F2FP.F16.F32.PACK_AB R17, RZ, R24 ;  /* 0x00000018ff11423e */ /* 0x000fca00000000ff */
[----:B------:R2:W-:Y:S02]  /*1170*/  STG.E.U16 desc[UR8][R18.64], R17 ;  /* 0x0000001112007986 */ /* 0x0005e4000c101508 */
.L_x_28174:
[----:B------:R-:W-:Y:S05]  /*1180*/  BSYNC B1 ;  /* 0x0000000000017941 */ /* 0x000fea0003800000 */
.L_x_28173:
[----:B------:R-:W-:Y:S04]  /*1190*/  BSSY B1, `(.L_x_28175) ;  /* 0x000000f000017945 */ /* 0x000fe80003800000 */
[----:B------:R-:W-:Y:S05]  /*11a0*/  @P3 BRA `(.L_x_28176) ;  /* 0x0000000000343947 */ /* 0x000fea0003800000 */
[----:B0-2---:R-:W-:-:S06]  /*11b0*/  IMAD.WIDE R16, R23, 0x2, R12 ;  /* 0x0000000217107825 */ /* 0x005fcc00078e020c */
[----:B------:R-:W2:Y:S01]  /*11c0*/  LDG.E.U16.CONSTANT R16, desc[UR8][R16.64] ;  /* 0x0000000810107981 */ /* 0x000ea2000c1e9500 */
[----:B------:R-:W-:Y:S01]  /*11d0*/  SHF.R.S32.HI R24, RZ, 0x1f, R23 ;  /* 0x0000001fff187819 */ /* 0x000fe20000011417 */
[----:B--2---:R-:W-:-:S05]  /*11e0*/  HADD2.F32 R18, -RZ, R16.H0_H0 ;  /* 0x20000010ff127230 */ /* 0x004fca0000004100 */
[----:B-----5:R-:W-:Y:S01]  /*11f0*/  FADD.FTZ R19, -R11, R18 ;  /* 0x000000120b137221 */ /* 0x020fe20000010100 */
[----:B------:R-:W-:-:S03]  /*1200*/  LEA R18, P4, R23, UR6, 0x1 ;  /* 0x0000000617127c11 */ /* 0x000fc6000f8808ff */
[----:B------:R-:W-:-:S04]  /*1210*/  FMUL.FTZ R19, R19, R20 ;  /* 0x0000001413137220 */ /* 0x000fc80000410000 */
[----:B------:R-:W-:-:S05]  /*1220*/  FFMA.FTZ R19, R10, R19, R21 ;  /* 0x000000130a137223 */ /* 0x000fca0000010015 */
[----:B------:R-:W-:-:S13]  /*1230*/  FSETP.GTU.FTZ.AND P3, PT, R19, RZ, PT ;  /* 0x000000ff1300720b */ /* 0x000fda0003f7c000 */
[----:B------:R-:W-:Y:S02]  /*1240*/  @!P3 PRMT R17, RZ, 0x7610, R17 ;  /* 0x00007610ff11b816 */ /* 0x000fe40000000011 */
[----:B------:R-:W-:Y:S02]  /*1250*/  @P3 F2FP.F16.F32.PACK_AB R17, RZ, R19 ;  /* 0x00000013ff11323e */ /* 0x000fe400000000ff */
[----:B------:R-:W-:-:S05]  /*1260*/  LEA.HI.X R19, R23, UR7, R24, 0x1, P4 ;  /* 0x0000000717137c11 */ /* 0x000fca000a0f0c18 */
[----:B------:R3:W-:Y:S02]  /*1270*/  STG.E.U16 desc[UR8][R18.64], R17 ;  /* 0x0000001112007986 */ /* 0x0007e4000c101508 */
.L_x_28176:
[----:B------:R-:W-:Y:S05]  /*1280*/  BSYNC B1 ;  /* 0x0000000000017941 */ /* 0x000fea0003800000 */
.L_x_28175:
[----:B------:R-:W-:Y:S04]  /*1290*/  BSSY B1, `(.L_x_28177) ;  /* 0x000000f000017945 */ /* 0x000fe80003800000 */
[----:B------:R-:W-:Y:S05]  /*12a0*/  @P2 BRA `(.L_x_28178) ;  /* 0x0000000000342947 */ /* 0x000fea0003800000 */
[----:B0-23--:R-:W-:-:S06]  /*12b0*/  IMAD.WIDE R16, R2, 0x2, R12 ;  /* 0x0000000202107825 */ /* 0x00dfcc00078e020c */
        /* <DEDUP_REMOVED lines=12> */
.L_x_28178:
[----:B------:R-:W-:Y:S05]  /*1380*/  BSYNC B1 ;  /* 0x0000000000017941 */ /* 0x000fea0003800000 */
.L_x_28177:
[----:B------:R-:W-:Y:S05]  /*1390*/  @P1 BRA `(.L_x_28172) ;  /* 0x0000000000341947 */ /* 0x000fea0003800000 */
[----:B0-234-:R-:W-:-:S06]  /*13a0*/  IMAD.WIDE R16, R3, 0x2, R12 ;  /* 0x0000000203107825 */ /* 0x01dfcc00078e020c */
        /* <DEDUP_REMOVED lines=12> */
.L_x_28172:
[----:B------:R-:W-:Y:S05]  /*1470*/  BSYNC B0 ;  /* 0x0000000000007941 */ /* 0x000fea0003800000 */
.L_x_28170:
        /* <DEDUP_REMOVED lines=12> */
.L_x_28180:
        /* <DEDUP_REMOVED lines=12> */
.L_x_28507:


//--------------------- .text._ZN2at6native47batch_norm_transform_input_channels_last_kernelIfffLi4EEEvPKT_S4_PKT0_S7_PKT1_SA_PS2_iib --------------------------
	.section	.text._ZN2at6native47batch_norm_transform_input_channels_last_kernelIfffLi4EEEvPKT_S4_PKT0_S7_PKT1_SA_PS2_iib,"ax",@progbits
	.align	128
        .global         _ZN2at6native47batch_norm_transform_input_channels_last_kernelIfffLi4EEEvPKT_S4_PKT0_S7_PKT1_SA_PS2_iib
        .type           _ZN2at6native47batch_norm_transform_input_channels_last_kernelIfffLi4EEEvPKT_S4_PKT0_S7_PKT1_SA_PS2_iib,@function
        .size           _ZN2at6native47batch_norm_transform_input_channels_last_kernelIfffLi4EEEvPKT_S4_PKT0_S7_PKT1_SA_PS2_iib,(.L_x_28508 - _ZN2at6native47batch_norm_transform_input_channels_last_kernelIfffLi4EEEvPKT_S4_PKT0_S7_PKT1_SA_PS2_iib)
        .other          _ZN2at6native47batch_norm_transform_input_channels_last_kernelIfffLi4EEEvPKT_S4_PKT0_S7_PKT1_SA_PS2_iib,@"STO_CUDA_ENTRY STV_DEFAULT"
_ZN2at6native47batch_norm_transform_input_channels_last_kernelIfffLi4EEEvPKT_S4_PKT0_S7_PKT1_SA_PS2_iib:
.text._ZN2at6native47batch_norm_transform_input_channels_last_kernelIfffLi4EEEvPKT_S4_PKT0_S7_PKT1_SA_PS2_iib:
        /* <DEDUP_REMOVED lines=25> */
[----:B------:R-:W-:-:S03]  /*0190*/  ISETP.GE.AND P2, PT, R5, RZ, PT ;  /* 0x000000ff0500720c */ /* 0x000fc60003f46270 */
[----:B0-----:R-:W0:Y:S02]  /*01a0*/  MUFU.RCP R4, R4 ;  /* 0x0000000400047308 */ /* 0x001e240000001000 */
[----:B0-----:R-:W-:-:S06]  /*01b0*/  IADD3 R2, R4, 0xffffffe, RZ ;  /* 0x0ffffffe04027810 */ /* 0x001fcc0007ffe0ff */
[----:B------:R0:W1:Y:S02]  /*01c0*/  F2I.FTZ.U32.TRUNC.NTZ R3, R2 ;  /* 0x0000000200037305 */ /* 0x000064000021f000 */
[----:B0-----:R-:W-:Y:S01]  /*01d0*/  HFMA2.MMA R2, -RZ, RZ, 0, 0 ;  /* 0x00000000ff027435 */ /* 0x001fe200000001ff */
[----:B-1----:R-:W-:-:S05]  /*01e0*/  IADD3 R7, RZ, -R3, RZ ;  /* 0x80000003ff077210 */ /* 0x002fca0007ffe0ff */
[----:B------:R-:W-:-:S04]  /*01f0*/  IMAD R7, R7, R8, RZ ;  /* 0x0000000807077224 */ /* 0x000fc800078e02ff */
[----:B------:R-:W-:Y:S01]  /*0200*/  IMAD.HI.U32 R3, R3, R7, R2 ;  /* 0x0000000703037227 */ /* 0x000fe200078e0002 */
[----:B------:R-:W-:-:S05]  /*0210*/  IADD3 R7, RZ, -R12, RZ ;  /* 0x8000000cff077210 */ /* 0x000fca0007ffe0ff */
[----:B------:R-:W-:-:S04]  /*0220*/  IMAD.HI.U32 R2, R3, R10, RZ ;  /* 0x0000000a03027227 */ /* 0x000fc800078e00ff */
[----:B------:R-:W-:-:S05]  /*0230*/  IMAD R3, R2, R7, R10 ;  /* 0x0000000702037224 */ /* 0x000fca00078e020a */
[----:B------:R-:W-:-:S13]  /*0240*/  ISETP.GT.U32.AND P1, PT, R8, R3, PT ;  /* 0x000000030800720c */ /* 0x000fda0003f24070 */
[-C--:B------:R-:W-:Y:S02]  /*0250*/  @!P1 IADD3 R3, R3, -R8.reuse, RZ ;  /* 0x8000000803039210 */ /* 0x080fe40007ffe0ff */
[----:B------:R-:W-:Y:S02]  /*0260*/  @!P1 IADD3 R2, R2, 0x1, RZ ;  /* 0x0000000102029810 */ /* 0x000fe40007ffe0ff */
[----:B------:R-:W-:Y:S02]  /*0270*/  ISETP.GE.U32.AND P0, PT, R3, R8, PT ;  /* 0x000000080300720c */ /* 0x000fe40003f06070 */
[----:B------:R-:W-:Y:S02]  /*0280*/  ISETP.NE.U32.AND P1, PT, RZ, UR8, PT ;  /* 0x00000008ff007c0c */ /* 0x000fe4000bf25070 */
[----:B------:R-:W-:Y:S02]  /*0290*/  SHF.R.S32.HI R3, RZ, 0x1f, R18 ;  /* 0x0000001fff037819 */ /* 0x000fe40000011412 */
[----:B------:R-:W-:-:S07]  /*02a0*/  ISETP.NE.AND.EX P1, PT, RZ, UR9, PT, P1 ;  /* 0x00000009ff007c0c */ /* 0x000fce000bf25310 */
[----:B------:R-:W-:Y:S02]  /*02b0*/  @P0 IADD3 R2, R2, 0x1, RZ ;  /* 0x0000000102020810 */ /* 0x000fe40007ffe0ff */
[----:B------:R-:W-:Y:S02]  /*02c0*/  ISETP.NE.U32.AND P0, PT, RZ, UR6, PT ;  /* 0x00000006ff007c0c */ /* 0x000fe4000bf05070 */
[----:B------:R-:W-:Y:S02]  /*02d0*/  @!P2 IADD3 R2, -R2, RZ, RZ ;  /* 0x000000ff0202a210 */ /* 0x000fe40007ffe1ff */
[----:B------:R-:W-:Y:S02]  /*02e0*/  ISETP.NE.AND.EX P0, PT, RZ, UR7, PT, P0 ;  /* 0x00000007ff007c0c */ /* 0x000fe4000bf05300 */
[----:B------:R-:W-:Y:S02]  /*02f0*/  @!P3 LOP3.LUT R2, RZ, R0, RZ, 0x33, !PT ;  /* 0x00000000ff02b212 */ /* 0x000fe400078e33ff */
[----:B------:R-:W-:-:S02]  /*0300*/  @P1 LEA R14, P4, R18, UR8, 0x2 ;  /* 0x00000008120e1c11 */ /* 0x000fc4000f8810ff */
[----:B------:R-:W-:Y:S02]  /*0310*/  ISETP.GE.AND P2, PT, R2, RZ, PT ;  /* 0x000000ff0200720c */ /* 0x000fe40003f46270 */
[----:B------:R-:W-:-:S05]  /*0320*/  @P1 LEA.HI.X R15, R18, UR9, R3, 0x2, P4 ;  /* 0x00000009120f1c11 */ /* 0x000fca000a0f1403 */
[----:B------:R-:W-:-:S04]  /*0330*/  @P0 LEA R12, P3, R18, UR6, 0x2 ;  /* 0x00000006120c0c11 */ /* 0x000fc8000f8610ff */
[----:B------:R-:W-:Y:S02]  /*0340*/  @P0 LEA.HI.X R13, R18, UR7, R3, 0x2, P3 ;  /* 0x00000007120d0c11 */ /* 0x000fe400098f1403 */
[----:B------:R-:W-:Y:S07]  /*0350*/  @!P2 EXIT ;  /* 0x000000000000a94d */ /* 0x000fee0003800000 */
[----:B------:R-:W0:Y:S01]  /*0360*/  LDC.64 R22, c[0x0][0x220] ;  /* 0x00008800ff167b82 */ /* 0x000e220000000a00 */
[----:B------:R-:W-:Y:S01]  /*0370*/  MOV R4, RZ ;  /* 0x000000ff00047202 */ /* 0x000fe20000000f00 */
        /* <DEDUP_REMOVED lines=14> */
[----:B------:R-:W-:Y:S02]  /*0460*/  UIMAD UR6, UR4, 0x3, UR5 ;  /* 0x00000003040678a4 */ /* 0x000fe4000f8e0205 */
[----:B------:R-:W-:Y:S02]  /*0470*/  ULEA UR7, UR4, UR5, 0x1 ;  /* 0x0000000504077291 */ /* 0x000fe4000f8e083f */
[----:B------:R-:W-:Y:S02]  /*0480*/  UIADD3 UR4, UR4, UR5, URZ ;  /* 0x0000000504047290 */ /* 0x000fe4000fffe03f */
[C-C-:B------:R-:W-:Y:S01]  /*0490*/  IMAD R15, R20.reuse, UR6, R11.reuse ;  /* 0x00000006140f7c24 */ /* 0x140fe2000f8e020b */
[----:B------:R-:W-:Y:S01]  /*04a0*/  ULDC UR5, c[0x0][0x248] ;  /* 0x0000920000057ab9 */ /* 0x000fe20000000800 */
[C-C-:B------:R-:W-:Y:S02]  /*04b0*/  IMAD R13, R20.reuse, UR7, R11.reuse ;  /* 0x00000007140d7c24 */ /* 0x140fe4000f8e020b */
[----:B------:R-:W-:Y:S01]  /*04c0*/  IMAD R20, R20, UR4, R11 ;  /* 0x0000000414147c24 */ /* 0x000fe2000f8e020b */
[----:B------:R-:W-:Y:S01]  /*04d0*/  UMOV UR4, 0xffffffff ;  /* 0xffffffff00047882 */ /* 0x000fe20000000000 */
[----:B------:R-:W-:-:S02]  /*04e0*/  IMAD R11, R6, R17, R18 ;  /* 0x00000011060b7224 */ /* 0x000fc400078e0212 */
[-CC-:B------:R-:W-:Y:S02]  /*04f0*/  IMAD R15, R15, R17.reuse, R18.reuse ;  /* 0x000000110f0f7224 */ /* 0x180fe400078e0212 */
[-CC-:B------:R-:W-:Y:S02]  /*0500*/  IMAD R13, R13, R17.reuse, R18.reuse ;  /* 0x000000110d0d7224 */ /* 0x180fe400078e0212 */
[----:B------:R-:W-:-:S07]  /*0510*/  IMAD R25, R20, R17, R18 ;  /* 0x0000001114197224 */ /* 0x000fce00078e0212 */
.L_x_28182:
[CC--:B------:R-:W-:Y:S02]  /*0520*/  IADD3 R0, R6.reuse, R9.reuse, RZ ;  /* 0x0000000906007210 */ /* 0x0c0fe40007ffe0ff */
[----:B------:R-:W-:Y:S02]  /*0530*/  ISETP.GE.AND P6, PT, R6, UR5, PT ;  /* 0x0000000506007c0c */ /* 0x000fe4000bfc6270 */
[C---:B------:R-:W-:Y:S02]  /*0540*/  ISETP.GE.AND P5, PT, R0.reuse, UR5, PT ;  /* 0x0000000500007c0c */ /* 0x040fe4000bfa6270 */
[----:B------:R-:W-:-:S04]  /*0550*/  IADD3 R0, R0, R9, RZ ;  /* 0x0000000900007210 */ /* 0x000fc80007ffe0ff */
[C---:B------:R-:W-:Y:S02]  /*0560*/  IADD3 R6, R0.reuse, R9, RZ ;  /* 0x0000000900067210 */ /* 0x040fe40007ffe0ff */
[----:B------:R-:W-:Y:S02]  /*0570*/  ISETP.GE.AND P4, PT, R0, UR5, PT ;  /* 0x0000000500007c0c */ /* 0x000fe4000bf86270 */
[----:B------:R-:W-:Y:S01]  /*0580*/  ISETP.GE.AND P3, PT, R6, UR5, PT ;  /* 0x0000000506007c0c */ /* 0x000fe2000bf66270 */
[----:B------:R-:W0:Y:S08]  /*0590*/  @!P6 LDC.64 R20, c[0x0][0x210] ;  /* 0x00008400ff14eb82 */ /* 0x000e300000000a00 */
[----:B------:R-:W1:Y:S08]  /*05a0*/  @!P5 LDC.64 R18, c[0x0][0x210] ;  /* 0x00008400ff12db82 */ /* 0x000e700000000a00 */
[----:B------:R-:W2:Y:S08]  /*05b0*/  @!P4 LDC.64 R22, c[0x0][0x210] ;  /* 0x00008400ff16cb82 */ /* 0x000eb00000000a00 */
[----:B------:R-:W3:Y:S01]  /*05c0*/  @!P3 LDC.64 R16, c[0x0][0x210] ;  /* 0x00008400ff10bb82 */ /* 0x000ee20000000a00 */
[----:B0-----:R-:W-:-:S05]  /*05d0*/  @!P6 IMAD.WIDE R20, R11, 0x4, R20 ;  /* 0x000000040b14e825 */ /* 0x001fca00078e0214 */
[----:B------:R0:W4:Y:S02]  /*05e0*/  @!P6 LDG.E.CONSTANT R10, desc[UR8][R20.64] ;  /* 0x00000008140ae981 */ /* 0x000124000c1e9900 */
[----:B------:R-:W3:Y:S01]  /*05f0*/  @!P6 LDC.64 R28, c[0x0][0x218] ;  /* 0x00008600ff1ceb82 */ /* 0x000ee20000000a00 */
[----:B-1----:R-:W-:-:S05]  /*0600*/  @!P5 IMAD.WIDE R18, R25, 0x4, R18 ;  /* 0x000000041912d825 */ /* 0x002fca00078e0212 */
[----:B------:R1:W4:Y:S02]  /*0610*/  @!P5 LDG.E.CONSTANT R0, desc[UR8][R18.64] ;  /* 0x000000081200d981 */ /* 0x000324000c1e9900 */
[----:B------:R-:W3:Y:S08]  /*0620*/  @!P5 LDC.64 R26, c[0x0][0x218] ;  /* 0x00008600ff1adb82 */ /* 0x000ef00000000a00 */
[----:B0-----:R-:W0:Y:S08]  /*0630*/  @!P4 LDC.64 R20, c[0x0][0x218] ;  /* 0x00008600ff14cb82 */ /* 0x001e300000000a00 */
[----:B-1----:R-:W1:Y:S01]  /*0640*/  @!P3 LDC.64 R18, c[0x0][0x218] ;  /* 0x00008600ff12bb82 */ /* 0x002e620000000a00 */
[----:B--2---:R-:W-:-:S04]  /*0650*/  @!P4 IMAD.WIDE R22, R13, 0x4, R22 ;  /* 0x000000040d16c825 */ /* 0x004fc800078e0216 */
[----:B---3--:R-:W-:Y:S02]  /*0660*/  @!P3 IMAD.WIDE R16, R15, 0x4, R16 ;  /* 0x000000040f10b825 */ /* 0x008fe400078e0210 */
[----:B------:R-:W2:Y:S01]  /*0670*/  @!P4 LDG.E.CONSTANT R22, desc[UR8][R22.64] ;  /* 0x000000081616c981 */ /* 0x000ea2000c1e9900 */
[----:B------:R-:W3:Y:S01]  /*0680*/  @!P6 LDC.U8 R14, c[0x0][0x250] ;  /* 0x00009400ff0eeb82 */ /* 0x000ee20000000000 */
[----:B------:R-:W-:Y:S02]  /*0690*/  @!P6 IMAD.WIDE R28, R11, 0x4, R28 ;  /* 0x000000040b1ce825 */ /* 0x000fe400078e021c */
[----:B------:R-:W2:Y:S02]  /*06a0*/  @!P3 LDG.E.CONSTANT R16, desc[UR8][R16.64] ;  /* 0x000000081010b981 */ /* 0x000ea4000c1e9900 */
[----:B------:R-:W-:Y:S02]  /*06b0*/  @!P5 IMAD.WIDE R26, R25, 0x4, R26 ;  /* 0x00000004191ad825 */ /* 0x000fe400078e021a */
[----:B------:R-:W2:Y:S01]  /*06c0*/  @!P6 LDG.E.CONSTANT R28, desc[UR8][R28.64] ;  /* 0x000000081c1ce981 */ /* 0x000ea2000c1e9900 */
[----:B------:R-:W3:Y:S01]  /*06d0*/  @!P5 LDC.U8 R24, c[0x0][0x250] ;  /* 0x00009400ff18db82 */ /* 0x000ee20000000000 */
[----:B0-----:R-:W-:-:S02]  /*06e0*/  @!P4 IMAD.WIDE R20, R13, 0x4, R20 ;  /* 0x000000040d14c825 */ /* 0x001fc400078e0214 */
[----:B------:R-:W2:Y:S04]  /*06f0*/  @!P5 LDG.E.CONSTANT R26, desc[UR8][R26.64] ;  /* 0x000000081a1ad981 */ /* 0x000ea8000c1e9900 */
[----:B------:R3:W2:Y:S01]  /*0700*/  @!P4 LDG.E.CONSTANT R12, desc[UR8][R20.64] ;  /* 0x00000008140cc981 */ /* 0x0006a2000c1e9900 */
[----:B-1----:R-:W-:-:S06]  /*0710*/  @!P3 IMAD.WIDE R18, R15, 0x4, R18 ;  /* 0x000000040f12b825 */ /* 0x002fcc00078e0212 */
[----:B------:R0:W2:Y:S01]  /*0720*/  @!P3 LDG.E.CONSTANT R18, desc[UR8][R18.64] ;  /* 0x000000081212b981 */ /* 0x0000a2000c1e9900 */
[----:B---3--:R-:W-:Y:S02]  /*0730*/  @!P5 PRMT R20, R24, 0x8880, RZ ;  /* 0x000088801814d816 */ /* 0x008fe400000000ff */
[----:B------:R-:W1:Y:S01]  /*0740*/  @!P3 LDC.U8 R24, c[0x0][0x250] ;  /* 0x00009400ff18bb82 */ /* 0x000e620000000000 */
[----:B------:R-:W-:Y:S01]  /*0750*/  UIADD3 UR4, UR4, 0x1, URZ ;  /* 0x0000000104047890 */ /* 0x000fe2000fffe03f */
[----:B-1----:R-:W-:Y:S02]  /*0760*/  @!P3 PRMT R24, R24, 0x8880, RZ ;  /* 0x000088801818b816 */ /* 0x002fe400000000ff */
[----:B------:R-:W-:Y:S01]  /*0770*/  IADD3 R6, R6, R9, RZ ;  /* 0x0000000906067210 */ /* 0x000fe20007ffe0ff */
[----:B----45:R-:W-:-:S04]  /*0780*/  @!P6 FADD.FTZ R10, -R5, R10 ;  /* 0x0000000a050ae221 */ /* 0x030fc80000010100 */
[----:B------:R-:W-:Y:S01]  /*0790*/  @!P6 FMUL.FTZ R10, R10, R3 ;  /* 0x000000030a0ae220 */ /* 0x000fe20000410000 */
[----:B------:R-:W-:-:S03]  /*07a0*/  @!P5 FADD.FTZ R0, -R5, R0 ;  /* 0x000000000500d221 */ /* 0x000fc60000010100 */
[----:B------:R-:W-:Y:S01]  /*07b0*/  @!P6 FFMA.FTZ R17, R7, R10, R4 ;  /* 0x0000000a0711e223 */ /* 0x000fe20000010004 */
[----:B------:R-:W-:-:S04]  /*07c0*/  @!P5 FMUL.FTZ R23, R0, R3 ;  /* 0x000000030017d220 */ /* 0x000fc80000410000 */
[----:B------:R-:W-:Y:S01]  /*07d0*/  @!P5 FFMA.FTZ R23, R7, R23, R4 ;  /* 0x000000170717d223 */ /* 0x000fe20000010004 */
[----:B------:R-:W-:Y:S02]  /*07e0*/  @!P6 PRMT R10, R14, 0x8880, RZ ;  /* 0x000088800e0ae816 */ /* 0x000fe400000000ff */
[----:B------:R-:W1:Y:S01]  /*07f0*/  @!P4 LDC.U8 R14, c[0x0][0x250] ;  /* 0x00009400ff0ecb82 */ /* 0x000e620000000000 */
[C---:B--2---:R-:W-:Y:S01]  /*0800*/  @!P4 FADD.FTZ R22, -R5.reuse, R22 ;  /* 0x000000160516c221 */ /* 0x044fe20000010100 */
[----:B------:R-:W-:-:S03]  /*0810*/  @!P3 FADD.FTZ R16, -R5, R16 ;  /* 0x000000100510b221 */ /* 0x000fc60000010100 */
[-C--:B------:R-:W-:Y:S01]  /*0820*/  @!P4 FMUL.FTZ R22, R22, R3.reuse ;  /* 0x000000031616c220 */ /* 0x080fe20000410000 */
[----:B------:R-:W-:Y:S01]  /*0830*/  @!P6 FADD.FTZ R28, R17, R28 ;  /* 0x0000001c111ce221 */ /* 0x000fe20000010000 */
[----:B0-----:R-:W-:Y:S02]  /*0840*/  @!P3 FMUL.FTZ R19, R16, R3 ;  /* 0x000000031013b220 */ /* 0x001fe40000410000 */
[----:B------:R-:W-:Y:S01]  /*0850*/  @!P4 FFMA.FTZ R17, R7, R22, R4 ;  /* 0x000000160711c223 */ /* 0x000fe20000010004 */
[----:B------:R-:W-:Y:S01]  /*0860*/  @!P5 FADD.FTZ R0, R23, R26 ;  /* 0x0000001a1700d221 */ /* 0x000fe20000010000 */
[----:B------:R-:W-:Y:S01]  /*0870*/  @!P6 FSETP.GTU.FTZ.AND P1, PT, R28, RZ, PT ;  /* 0x000000ff1c00e20b */ /* 0x000fe20003f3c000 */
[----:B------:R-:W-:Y:S01]  /*0880*/  @!P3 FFMA.FTZ R19, R7, R19, R4 ;  /* 0x000000130713b223 */ /* 0x000fe20000010004 */
[----:B------:R-:W0:Y:S02]  /*0890*/  @!P6 LDC.64 R22, c[0x0][0x240] ;  /* 0x00009000ff16eb82 */ /* 0x000e240000000a00 */
[----:B------:R-:W-:Y:S01]  /*08a0*/  @!P5 FSETP.GTU.FTZ.AND P0, PT, R0, RZ, PT ;  /* 0x000000ff0000d20b */ /* 0x000fe20003f1c000 */
[----:B------:R-:W-:Y:S01]  /*08b0*/  @!P4 FADD.FTZ R12, R17, R12 ;  /* 0x0000000c110cc221 */ /* 0x000fe20000010000 */
[----:B------:R-:W-:-:S02]  /*08c0*/  @!P6 ISETP.NE.AND P1, PT, R10, RZ, !P1 ;  /* 0x000000ff0a00e20c */ /* 0x000fc40004f25270 */
[----:B------:R-:W-:Y:S01]  /*08d0*/  @!P5 ISETP.NE.AND P0, PT, R20, RZ, !P0 ;  /* 0x000000ff1400d20c */ /* 0x000fe20004705270 */
[----:B------:R-:W-:Y:S01]  /*08e0*/  @!P3 FADD.FTZ R10, R19, R18 ;  /* 0x00000012130ab221 */ /* 0x000fe20000010000 */
[----:B------:R-:W2:Y:S08]  /*08f0*/  @!P5 LDC.64 R16, c[0x0][0x240] ;  /* 0x00009000ff10db82 */ /* 0x000eb00000000a00 */
[----:B------:R-:W3:Y:S08]  /*0900*/  @!P4 LDC.64 R18, c[0x0][0x240] ;  /* 0x00009000ff12cb82 */ /* 0x000ef00000000a00 */
[----:B------:R-:W4:Y:S01]  /*0910*/  @!P3 LDC.64 R20, c[0x0][0x240] ;  /* 0x00009000ff14bb82 */ /* 0x000f220000000a00 */
[----:B------:R-:W-:-:S02]  /*0920*/  @!P6 FSEL R27, R28, RZ, !P1 ;  /* 0x000000ff1c1be208 */ /* 0x000fc40004800000 */
[----:B-1----:R-:W-:Y:S02]  /*0930*/  @!P4 PRMT R14, R14, 0x8880, RZ ;  /* 0x000088800e0ec816 */ /* 0x002fe400000000ff */
[----:B------:R-:W-:Y:S02]  /*0940*/  @!P4 FSETP.GTU.FTZ.AND P1, PT, R12, RZ, PT ;  /* 0x000000ff0c00c20b */ /* 0x000fe40003f3c000 */
[----:B------:R-:W-:Y:S02]  /*0950*/  @!P3 FSETP.GTU.FTZ.AND P2, PT, R10, RZ, PT ;  /* 0x000000ff0a00b20b */ /* 0x000fe40003f5c000 */
[----:B------:R-:W-:Y:S01]  /*0960*/  @!P4 ISETP.NE.AND P1, PT, R14, RZ, !P1 ;  /* 0x000000ff0e00c20c */ /* 0x000fe20004f25270 */
[----:B0-----:R-:W-:Y:S01]  /*0970*/  @!P6 IMAD.WIDE R22, R11, 0x4, R22 ;  /* 0x000000040b16e825 */ /* 0x001fe200078e0216 */
[----:B------:R-:W-:Y:S02]  /*0980*/  @!P3 ISETP.NE.AND P2, PT, R24, RZ, !P2 ;  /* 0x000000ff1800b20c */ /* 0x000fe40005745270 */
[----:B------:R-:W-:Y:S01]  /*0990*/  @!P5 FSEL R29, R0, RZ, !P0 ;  /* 0x000000ff001dd208 */ /* 0x000fe20004000000 */
[----:B--2---:R-:W-:Y:S01]  /*09a0*/  @!P5 IMAD.WIDE R16, R25, 0x4, R16 ;  /* 0x000000041910d825 */ /* 0x004fe200078e0210 */
[----:B------:R-:W-:-:S02]  /*09b0*/  @!P4 FSEL R12, R12, RZ, !P1 ;  /* 0x000000ff0c0cc208 */ /* 0x000fc40004800000 */
[----:B------:R-:W-:Y:S01]  /*09c0*/  @!P3 FSEL R10, R10, RZ, !P2 ;  /* 0x000000ff0a0ab208 */ /* 0x000fe20005000000 */
[----:B---3--:R-:W-:Y:S01]  /*09d0*/  @!P4 IMAD.WIDE R18, R13, 0x4, R18 ;  /* 0x000000040d12c825 */ /* 0x008fe200078e0212 */
[----:B------:R0:W-:Y:S03]  /*09e0*/  @!P6 STG.E desc[UR8][R22.64], R27 ;  /* 0x0000001b1600e986 */ /* 0x0001e6000c101908 */
[----:B----4-:R-:W-:Y:S01]  /*09f0*/  @!P3 IMAD.WIDE R20, R15, 0x4, R20 ;  /* 0x000000040f14b825 */ /* 0x010fe200078e0214 */
[----:B------:R0:W-:Y:S04]  /*0a00*/  @!P5 STG.E desc[UR8][R16.64], R29 ;  /* 0x0000001d1000d986 */ /* 0x0001e8000c101908 */
[----:B------:R0:W-:Y:S04]  /*0a10*/  @!P4 STG.E desc[UR8][R18.64], R12 ;  /* 0x0000000c1200c986 */ /* 0x0001e8000c101908 */
[----:B------:R0:W-:Y:S01]  /*0a20*/  @!P3 STG.E desc[UR8][R20.64], R10 ;  /* 0x0000000a1400b986 */ /* 0x0001e2000c101908 */
[----:B------:R-:W-:-:S02]  /*0a30*/  ISETP.LE.AND P0, PT, R2, UR4, PT ;  /* 0x0000000402007c0c */ /* 0x000fc4000bf03270 */
[C---:B------:R-:W-:Y:S02]  /*0a40*/  LEA R11, R8.reuse, R11, 0x2 ;  /* 0x0000000b080b7211 */ /* 0x040fe400078e10ff */
[C---:B------:R-:W-:Y:S02]  /*0a50*/  LEA R25, R8.reuse, R25, 0x2 ;  /* 0x0000001908197211 */ /* 0x040fe400078e10ff */
[C---:B------:R-:W-:Y:S02]  /*0a60*/  LEA R13, R8.reuse, R13, 0x2 ;  /* 0x0000000d080d7211 */ /* 0x040fe400078e10ff */
[----:B------:R-:W-:-:S05]  /*0a70*/  LEA R15, R8, R15, 0x2 ;  /* 0x0000000f080f7211 */ /* 0x000fca00078e10ff */
[----:B0-----:R-:W-:Y:S05]  /*0a80*/  @!P0 BRA `(.L_x_28182) ;  /* 0xfffffff800a48947 */ /* 0x001fea000383ffff */
[----:B------:R-:W-:Y:S05]  /*0a90*/  EXIT ;  /* 0x000000000000794d */ /* 0x000fea0003800000 */
.L_x_28181:
[----:B------:R-:W0:Y:S01]  /*0aa0*/  LDC.64 R12, c[0x0][0x210] ;  /* 0x00008400ff0c7b82 */ /* 0x000e220000000a00 */
[----:B------:R-:W-:Y:S01]  /*0ab0*/  UIMAD UR7, UR4, 0x3, UR5 ;  /* 0x00000003040778a4 */ /* 0x000fe2000f8e0205 */
[----:B------:R-:W-:Y:S01]  /*0ac0*/  IMAD R21, R6, R17, R18 ;  /* 0x0000001106157224 */ /* 0x000fe200078e0212 */
        /* <DEDUP_REMOVED lines=14> */
[----:B------:R-:W-:-:S10]  /*0bb0*/  IMAD R27, R11, R17, R18 ;  /* 0x000000110b1b7224 */ /* 0x000fd400078e0212 */
.L_x_28186:
[----:B------:R-:W-:Y:S04]  /*0bc0*/  BSSY B0, `(.L_x_28183) ;  /* 0x0000056000007945 */ /* 0x000fe80003800000 */
[----:B0-2---:R-:W-:Y:S05]  /*0bd0*/  @P0 BRA `(.L_x_28184) ;  /* 0x0000000000a00947 */ /* 0x005fea0003800000 */
[----:B------:R-:W-:Y:S02]  /*0be0*/  ISETP.GE.AND P1, PT, R6, UR5, PT ;  /* 0x0000000506007c0c */ /* 0x000fe4000bf26270 */
[----:B------:R-:W-:Y:S02]  /*0bf0*/  ISETP.GE.AND P2, PT, R11, UR5, PT ;  /* 0x000000050b007c0c */ /* 0x000fe4000bf46270 */
[----:B------:R-:W-:-:S09]  /*0c00*/  ISETP.GE.AND P3, PT, R10, UR5, PT ;  /* 0x000000050a007c0c */ /* 0x000fd2000bf66270 */
[----:B------:R-:W2:Y:S08]  /*0c10*/  @!P1 LDC.64 R16, c[0x0][0x210] ;  /* 0x00008400ff109b82 */ /* 0x000eb00000000a00 */
[----:B------:R-:W3:Y:S01]  /*0c20*/  @!P2 LDC.64 R18, c[0x0][0x210] ;  /* 0x00008400ff12ab82 */ /* 0x000ee20000000a00 */
[----:B--2---:R-:W-:-:S05]  /*0c30*/  @!P1 IMAD.WIDE R16, R21, 0x4, R16 ;  /* 0x0000000415109825 */ /* 0x004fca00078e0210 */
[----:B------:R2:W4:Y:S01]  /*0c40*/  @!P1 LDG.E.CONSTANT R20, desc[UR8][R16.64] ;  /* 0x0000000810149981 */ /* 0x000522000c1e9900 */
[----:B---3--:R-:W-:Y:S02]  /*0c50*/  @!P2 IMAD.WIDE R28, R27, 0x4, R18 ;  /* 0x000000041b1ca825 */ /* 0x008fe400078e0212 */
[----:B------:R-:W3:Y:S04]  /*0c60*/  @!P1 LDC.64 R18, c[0x0][0x240] ;  /* 0x00009000ff129b82 */ /* 0x000ee80000000a00 */
[----:B------:R-:W4:Y:S04]  /*0c70*/  @!P2 LDG.E.CONSTANT R28, desc[UR8][R28.64] ;  /* 0x000000081c1ca981 */ /* 0x000f28000c1e9900 */
[----:B--2---:R-:W2:Y:S02]  /*0c80*/  @!P3 LDC.64 R16, c[0x0][0x210] ;  /* 0x00008400ff10bb82 */ /* 0x004ea40000000a00 */
[----:B--2---:R-:W-:-:S05]  /*0c90*/  @!P3 IMAD.WIDE R16, R25, 0x4, R16 ;  /* 0x000000041910b825 */ /* 0x004fca00078e0210 */
[----:B------:R2:W4:Y:S01]  /*0ca0*/  @!P3 LDG.E.CONSTANT R22, desc[UR8][R16.64] ;  /* 0x000000081016b981 */ /* 0x000522000c1e9900 */
[----:B---3--:R-:W-:Y:S01]  /*0cb0*/  @!P1 IMAD.WIDE R18, R21, 0x4, R18 ;  /* 0x0000000415129825 */ /* 0x008fe200078e0212 */
[----:B--2---:R-:W2:Y:S03]  /*0cc0*/  @!P3 LDC.64 R16, c[0x0][0x240] ;  /* 0x00009000ff10bb82 */ /* 0x004ea60000000a00 */
[----:B--2---:R-:W-:-:S04]  /*0cd0*/  @!P3 IMAD.WIDE R16, R25, 0x4, R16 ;  /* 0x000000041910b825 */ /* 0x004fc800078e0210 */
[----:B----45:R-:W-:-:S04]  /*0ce0*/  @!P1 FADD.FTZ R20, -R5, R20 ;  /* 0x0000001405149221 */ /* 0x030fc80000010100 */
[----:B------:R-:W-:-:S04]  /*0cf0*/  @!P1 FMUL.FTZ R20, R20, R3 ;  /* 0x0000000314149220 */ /* 0x000fc80000410000 */
[----:B------:R-:W-:-:S05]  /*0d00*/  @!P1 FFMA.FTZ R24, R7, R20, R4 ;  /* 0x0000001407189223 */ /* 0x000fca0000010004 */
[----:B------:R2:W-:Y:S02]  /*0d10*/  @!P1 STG.E desc[UR8][R18.64], R24 ;  /* 0x0000001812009986 */ /* 0x0005e4000c101908 */
[----:B--2---:R-:W2:Y:S01]  /*0d20*/  @!P2 LDC.64 R18, c[0x0][0x240] ;  /* 0x00009000ff12ab82 */ /* 0x004ea20000000a00 */
[C---:B------:R-:W-:Y:S01]  /*0d30*/  @!P2 FADD.FTZ R20, -R5.reuse, R28 ;  /* 0x0000001c0514a221 */ /* 0x040fe20000010100 */
[----:B------:R-:W-:-:S03]  /*0d40*/  @!P3 FADD.FTZ R26, -R5, R22 ;  /* 0x00000016051ab221 */ /* 0x000fc60000010100 */
[-C--:B------:R-:W-:Y:S01]  /*0d50*/  @!P2 FMUL.FTZ R22, R20, R3.reuse ;  /* 0x000000031416a220 */ /* 0x080fe20000410000 */
[----:B------:R-:W-:-:S03]  /*0d60*/  @!P3 FMUL.FTZ R20, R26, R3 ;  /* 0x000000031a14b220 */ /* 0x000fc60000410000 */
[----:B------:R-:W-:Y:S01]  /*0d70*/  @!P2 FFMA.FTZ R22, R7, R22, R4 ;  /* 0x000000160716a223 */ /* 0x000fe20000010004 */
[----:B--2---:R-:W-:-:S04]  /*0d80*/  @!P2 IMAD.WIDE R28, R27, 0x4, R18 ;  /* 0x000000041b1ca825 */ /* 0x004fc800078e0212 */
[----:B------:R-:W-:Y:S01]  /*0d90*/  @!P3 FFMA.FTZ R20, R7, R20, R4 ;  /* 0x000000140714b223 */ /* 0x000fe20000010004 */
[----:B------:R2:W-:Y:S04]  /*0da0*/  @!P2 STG.E desc[UR8][R28.64], R22 ;  /* 0x000000161c00a986 */ /* 0x0005e8000c101908 */
[----:B------:R2:W-:Y:S01]  /*0db0*/  @!P3 STG.E desc[UR8][R16.64], R20 ;  /* 0x000000141000b986 */ /* 0x0005e2000c101908 */
[----:B------:R-:W-:-:S13]  /*0dc0*/  ISETP.GE.AND P1, PT, R9, UR5, PT ;  /* 0x0000000509007c0c */ /* 0x000fda000bf26270 */
[----:B--2---:R-:W-:Y:S05]  /*0dd0*/  @P1 BRA `(.L_x_28185) ;  /* 0x0000000000d01947 */ /* 0x004fea0003800000 */
[----:B0-----:R-:W-:-:S06]  /*0de0*/  IMAD.WIDE R18, R23, 0x4, R12 ;  /* 0x0000000417127825 */ /* 0x001fcc00078e020c */
[----:B------:R-:W2:Y:S02]  /*0df0*/  LDG.E.CONSTANT R18, desc[UR8][R18.64] ;  /* 0x0000000812127981 */ /* 0x000ea4000c1e9900 */
[----:B--2---:R-:W-:-:S04]  /*0e00*/  FADD.FTZ R16, -R5, R18 ;  /* 0x0000001205107221 */ /* 0x004fc80000010100 */
[----:B------:R-:W-:Y:S01]  /*0e10*/  FMUL.FTZ R20, R16, R3 ;  /* 0x0000000310147220 */ /* 0x000fe20000410000 */
[----:B-1----:R-:W-:-:S04]  /*0e20*/  IMAD.WIDE R16, R23, 0x4, R14 ;  /* 0x0000000417107825 */ /* 0x002fc800078e020e */
[----:B------:R-:W-:-:S05]  /*0e30*/  FFMA.FTZ R29, R7, R20, R4 ;  /* 0x00000014071d7223 */ /* 0x000fca0000010004 */
[----:B------:R2:W-:Y:S01]  /*0e40*/  STG.E desc[UR8][R16.64], R29 ;  /* 0x0000001d10007986 */ /* 0x0005e2000c101908 */
[----:B------:R-:W-:Y:S05]  /*0e50*/  BRA `(.L_x_28185) ;  /* 0x0000000000b07947 */ /* 0x000fea0003800000 */
.L_x_28184:
[----:B------:R-:W-:Y:S02]  /*0e60*/  ISETP.GE.AND P1, PT, R6, UR5, PT ;  /* 0x0000000506007c0c */ /* 0x000fe4000bf26270 */
[----:B------:R-:W-:-:S11]  /*0e70*/  ISETP.GE.AND P2, PT, R11, UR5, PT ;  /* 0x000000050b007c0c */ /* 0x000fd6000bf46270 */
[----:B------:R-:W2:Y:S08]  /*0e80*/  @!P1 LDC.64 R16, c[0x0][0x210] ;  /* 0x00008400ff109b82 */ /* 0x000eb00000000a00 */
[----:B------:R-:W3:Y:S01]  /*0e90*/  @!P2 LDC.64 R28, c[0x0][0x210] ;  /* 0x00008400ff1cab82 */ /* 0x000ee20000000a00 */
[----:B------:R-:W-:Y:S02]  /*0ea0*/  ISETP.GE.AND P3, PT, R10, UR5, PT ;  /* 0x000000050a007c0c */ /* 0x000fe4000bf66270 */
[----:B------:R-:W-:-:S11]  /*0eb0*/  ISETP.GE.AND P4, PT, R9, UR5, PT ;  /* 0x0000000509007c0c */ /* 0x000fd6000bf86270 */
[----:B------:R-:W4:Y:S01]  /*0ec0*/  @!P3 LDC.64 R18, c[0x0][0x210] ;  /* 0x00008400ff12bb82 */ /* 0x000f220000000a00 */
[----:B--2---:R-:W-:-:S05]  /*0ed0*/  @!P1 IMAD.WIDE R16, R21, 0x4, R16 ;  /* 0x0000000415109825 */ /* 0x004fca00078e0210 */
[----:B------:R2:W4:Y:S01]  /*0ee0*/  @!P1 LDG.E.CONSTANT R22, desc[UR8][R16.64] ;  /* 0x0000000810169981 */ /* 0x000522000c1e9900 */
[----:B---3--:R-:W-:-:S05]  /*0ef0*/  @!P2 IMAD.WIDE R28, R27, 0x4, R28 ;  /* 0x000000041b1ca825 */ /* 0x008fca00078e021c */
[----:B------:R3:W3:Y:S01]  /*0f00*/  @!P2 LDG.E.CONSTANT R20, desc[UR8][R28.64] ;  /* 0x000000081c14a981 */ /* 0x0006e2000c1e9900 */
[----:B--2---:R-:W2:Y:S01]  /*0f10*/  @!P4 LDC.64 R16, c[0x0][0x210] ;  /* 0x00008400ff10cb82 */ /* 0x004ea20000000a00 */
[----:B----4-:R-:W-:-:S07]  /*0f20*/  @!P3 IMAD.WIDE R18, R25, 0x4, R18 ;  /* 0x000000041912b825 */ /* 0x010fce00078e0212 */
[----:B---3--:R-:W3:Y:S01]  /*0f30*/  @!P1 LDC.64 R28, c[0x0][0x240] ;  /* 0x00009000ff1c9b82 */ /* 0x008ee20000000a00 */
[----:B------:R-:W4:Y:S01]  /*0f40*/  @!P3 LDG.E.CONSTANT R18, desc[UR8][R18.64] ;  /* 0x000000081212b981 */ /* 0x000f22000c1e9900 */
[----:B--2---:R-:W-:-:S05]  /*0f50*/  @!P4 IMAD.WIDE R16, R23, 0x4, R16 ;  /* 0x000000041710c825 */ /* 0x004fca00078e0210 */
[----:B------:R3:W2:Y:S02]  /*0f60*/  @!P4 LDG.E.CONSTANT R24, desc[UR8][R16.64] ;  /* 0x000000081018c981 */ /* 0x0006a4000c1e9900 */
[----:B---3--:R-:W-:Y:S02]  /*0f70*/  @!P1 IMAD.WIDE R16, R21, 0x4, R28 ;  /* 0x0000000415109825 */ /* 0x008fe400078e021c */
[----:B------:R-:W3:Y:S02]  /*0f80*/  @!P2 LDC.64 R28, c[0x0][0x240] ;  /* 0x00009000ff1cab82 */ /* 0x000ee40000000a00 */
[----:B---3--:R-:W-:-:S04]  /*0f90*/  @!P2 IMAD.WIDE R28, R27, 0x4, R28 ;  /* 0x000000041b1ca825 */ /* 0x008fc800078e021c */
[----:B-----5:R-:W-:-:S04]  /*0fa0*/  @!P1 FADD.FTZ R22, -R5, R22 ;  /* 0x0000001605169221 */ /* 0x020fc80000010100 */
[----:B------:R-:W-:Y:S01]  /*0fb0*/  @!P1 FMUL.FTZ R22, R22, R3 ;  /* 0x0000000316169220 */ /* 0x000fe20000410000 */
[----:B------:R-:W-:-:S03]  /*0fc0*/  @!P2 FADD.FTZ R20, -R5, R20 ;  /* 0x000000140514a221 */ /* 0x000fc60000010100 */
[----:B------:R-:W-:Y:S01]  /*0fd0*/  @!P1 FFMA.FTZ R22, R7, R22, R4 ;  /* 0x0000001607169223 */ /* 0x000fe20000010004 */
[----:B------:R-:W-:-:S04]  /*0fe0*/  @!P2 FMUL.FTZ R20, R20, R3 ;  /* 0x000000031414a220 */ /* 0x000fc80000410000 */
[----:B------:R-:W-:Y:S01]  /*0ff0*/  @!P2 FFMA.FTZ R20, R7, R20, R4 ;  /* 0x000000140714a223 */ /* 0x000fe20000010004 */
[----:B------:R-:W-:-:S04]  /*1000*/  @!P1 FMNMX.NAN R22, RZ, R22, !PT ;  /* 0x00000016ff169209 */ /* 0x000fc80007820000 */
[----:B------:R-:W-:Y:S01]  /*1010*/  @!P2 FMNMX.NAN R26, RZ, R20, !PT ;  /* 0x00000014ff1aa209 */ /* 0x000fe20007820000 */
[----:B------:R3:W-:Y:S04]  /*1020*/  @!P1 STG.E desc[UR8][R16.64], R22 ;  /* 0x0000001610009986 */ /* 0x0007e8000c101908 */
[----:B------:R0:W-:Y:S01]  /*1030*/  @!P2 STG.E desc[UR8][R28.64], R26 ;  /* 0x0000001a1c00a986 */ /* 0x0001e2000c101908 */
[----:B---3--:R-:W3:Y:S08]  /*1040*/  @!P4 LDC.64 R16, c[0x0][0x240] ;  /* 0x00009000ff10cb82 */ /* 0x008ef00000000a00 */
[----:B0-----:R-:W0:Y:S01]  /*1050*/  @!P3 LDC.64 R28, c[0x0][0x240] ;  /* 0x00009000ff1cbb82 */ /* 0x001e220000000a00 */
[C---:B----4-:R-:W-:Y:S01]  /*1060*/  @!P3 FADD.FTZ R18, -R5.reuse, R18 ;  /* 0x000000120512b221 */ /* 0x050fe20000010100 */
[----:B--2---:R-:W-:-:S03]  /*1070*/  @!P4 FADD.FTZ R24, -R5, R24 ;  /* 0x000000180518c221 */ /* 0x004fc60000010100 */
[-C--:B------:R-:W-:Y:S01]  /*1080*/  @!P3 FMUL.FTZ R18, R18, R3.reuse ;  /* 0x000000031212b220 */ /* 0x080fe20000410000 */
[----:B------:R-:W-:-:S03]  /*1090*/  @!P4 FMUL.FTZ R19, R24, R3 ;  /* 0x000000031813c220 */ /* 0x000fc60000410000 */
[C-C-:B------:R-:W-:Y:S01]  /*10a0*/  @!P3 FFMA.FTZ R22, R7.reuse, R18, R4.reuse ;  /* 0x000000120716b223 */ /* 0x140fe20000010004 */
[----:B------:R-:W-:-:S05]  /*10b0*/  @!P4 FFMA.FTZ R20, R7, R19, R4 ;  /* 0x000000130714c223 */ /* 0x000fca0000010004 */
[----:B------:R-:W-:Y:S01]  /*10c0*/  @!P4 FMNMX.NAN R20, RZ, R20, !PT ;  /* 0x00000014ff14c209 */ /* 0x000fe20007820000 */
[----:B---3--:R-:W-:-:S04]  /*10d0*/  @!P4 IMAD.WIDE R16, R23, 0x4, R16 ;  /* 0x000000041710c825 */ /* 0x008fc800078e0210 */
[----:B0-----:R-:W-:Y:S01]  /*10e0*/  @!P3 IMAD.WIDE R18, R25, 0x4, R28 ;  /* 0x000000041912b825 */ /* 0x001fe200078e021c */
[----:B------:R-:W-:-:S05]  /*10f0*/  @!P3 FMNMX.NAN R29, RZ, R22, !PT ;  /* 0x00000016ff1db209 */ /* 0x000fca0007820000 */
[----:B------:R0:W-:Y:S04]  /*1100*/  @!P3 STG.E desc[UR8][R18.64], R29 ;  /* 0x0000001d1200b986 */ /* 0x0001e8000c101908 */
[----:B------:R0:W-:Y:S02]  /*1110*/  @!P4 STG.E desc[UR8][R16.64], R20 ;  /* 0x000000141000c986 */ /* 0x0001e4000c101908 */
.L_x_28185:
[----:B------:R-:W-:Y:S05]  /*1120*/  BSYNC B0 ;  /* 0x0000000000007941 */ /* 0x000fea0003800000 */
.L_x_28183:
[----:B------:R-:W-:Y:S01]  /*1130*/  UIADD3 UR4, UR4, 0x1, URZ ;  /* 0x0000000104047890 */ /* 0x000fe2000fffe03f */
[C---:B------:R-:W-:Y:S02]  /*1140*/  LEA R21, R8.reuse, R21, 0x2 ;  /* 0x0000001508157211 */ /* 0x040fe400078e10ff */
[C---:B------:R-:W-:Y:S02]  /*1150*/  LEA R23, R8.reuse, R23, 0x2 ;  /* 0x0000001708177211 */ /* 0x040fe400078e10ff */
[----:B------:R-:W-:Y:S02]  /*1160*/  LEA R25, R8, R25, 0x2 ;  /* 0x0000001908197211 */ /* 0x000fe400078e10ff */
[----:B------:R-:W-:Y:S02]  /*1170*/  ISETP.LE.AND P1, PT, R2, UR4, PT ;  /* 0x0000000402007c0c */ /* 0x000fe4000bf23270 */
[----:B------:R-:W-:Y:S02]  /*1180*/  LEA R27, R8, R27, 0x2 ;  /* 0x0000001b081b7211 */ /* 0x000fe400078e10ff */
[----:B------:R-:W-:-:S02]  /*1190*/  IADD3 R6, R0, R6, RZ ;  /* 0x0000000600067210 */ /* 0x000fc40007ffe0ff */
[C---:B------:R-:W-:Y:S02]  /*11a0*/  IADD3 R9, R0.reuse, R9, RZ ;  /* 0x0000000900097210 */ /* 0x040fe40007ffe0ff */
[C---:B------:R-:W-:Y:S02]  /*11b0*/  IADD3 R10, R0.reuse, R10, RZ ;  /* 0x0000000a000a7210 */ /* 0x040fe40007ffe0ff */
[----:B------:R-:W-:-:S03]  /*11c0*/  IADD3 R11, R0, R11, RZ ;  /* 0x0000000b000b7210 */ /* 0x000fc60007ffe0ff */
[----:B------:R-:W-:Y:S05]  /*11d0*/  @!P1 BRA `(.L_x_28186) ;  /* 0xfffffff800789947 */ /* 0x000fea000383ffff */
[----:B------:R-:W-:Y:S05]  /*11e0*/  EXIT ;  /* 0x000000000000794d */ /* 0x000fea0003800000 */
.L_x_28187:
        /* <DEDUP_REMOVED lines=9> */
.L_x_28508:


//--------------------- .text._ZN2at6native47batch_norm_transform_input_channels_last_kernelIdddLi4EEEvPKT_S4_PKT0_S7_PKT1_SA_PS2_iib --------------------------
	.section	.text._ZN2at6native47batch_norm_transform_input_channels_last_kernelIdddLi4EEEvPKT_S4_PKT0_S7_PKT1_SA_PS2_iib,"ax",@progbits
	.align	128
        .global         _ZN2at6native47batch_norm_transform_input_channels_last_kernelIdddLi4EEEvPKT_S4_PKT0_S7_PKT1_SA_PS2_iib
        .type           _ZN2at6native47batch_norm_transform_input_channels_last_kernelIdddLi4EEEvPKT_S4_PKT0_S7_PKT1_SA_PS2_iib,@function
        .size           _ZN2at6native47batch_norm_transform_input_channels_last_kernelIdddLi4EEEvPKT_S4_PKT0_S7_PKT1_SA_PS2_iib,(.L_x_28509 - _ZN2at6native47batch_norm_transform_input_channels_last_kernelIdddLi4EEEvPKT_S4_PKT0_S7_PKT1_SA_PS2_iib)
        .other          _ZN2at6native47batch_norm_transform_input_channels_last_kernelIdddLi4EEEvPKT_S4_PKT0_S7_PKT1_SA_PS2_iib,@"STO_CUDA_ENTRY STV_DEFAULT"
_ZN2at6native47batch_norm_transform_input_channels_last_kernelIdddLi4EEEvPKT_S4_PKT0_S7_PKT1_SA_PS2_iib:
.text._ZN2at6native47batch_norm_transform_input_channels_last_kernelIdddLi4EEEvPKT_S4_PKT0_S7_PKT1_SA_PS2_iib:
        /* <DEDUP_REMOVED lines=28> */
[----:B0-----:R-:W-:-:S06]  /*01c0*/  VIADD R6, R8, 0xffffffe ;  /* 0x0ffffffe08067836 */ /* 0x001fcc0000000000 */
[----:B------:R0:W1:Y:S02]  /*01d0*/  F2I.FTZ.U32.TRUNC.NTZ R7, R6 ;  /* 0x0000000600077305 */ /* 0x000064000021f000 */
[----:B0-----:R-:W-:Y:S01]  /*01e0*/  HFMA2.MMA R6, -RZ, RZ, 0, 0 ;  /* 0x00000000ff067435 */ /* 0x001fe200000001ff */
[----:B-1----:R-:W-:-:S05]  /*01f0*/  IADD3 R10, RZ, -R7, RZ ;  /* 0x80000007ff0a7210 */ /* 0x002fca0007ffe0ff */
[----:B------:R-:W-:Y:S02]  /*0200*/  IMAD R11, R10, R9, RZ ;  /* 0x000000090a0b7224 */ /* 0x000fe400078e02ff */
[----:B------:R-:W-:Y:S02]  /*0210*/  IMAD.MOV.U32 R10, RZ, RZ, R12 ;  /* 0x000000ffff0a7224 */ /* 0x000fe400078e000c */
[----:B------:R-:W-:-:S04]  /*0220*/  IMAD.HI.U32 R7, R7, R11, R6 ;  /* 0x0000000b07077227 */ /* 0x000fc800078e0006 */
[----:B------:R-:W-:Y:S02]  /*0230*/  IMAD.MOV R11, RZ, RZ, -R13 ;  /* 0x000000ffff0b7224 */ /* 0x000fe400078e0a0d */
        /* <DEDUP_REMOVED lines=20> */
[----:B------:R-:W-:Y:S01]  /*0380*/  CS2R R10, SRZ ;  /* 0x00000000000a7805 */ /* 0x000fe2000001ff00 */
[----:B------:R-:W-:Y:S01]  /*0390*/  ULDC.64 UR8, c[0x0][0x208] ;  /* 0x0000820000087ab9 */ /* 0x000fe20000000a00 */
[----:B------:R-:W-:Y:S01]  /*03a0*/  MOV R8, 0x0 ;  /* 0x0000000000087802 */ /* 0x000fe20000000f00 */
[----:B------:R-:W-:Y:S01]  /*03b0*/  IMAD.MOV.U32 R9, RZ, RZ, 0x3ff00000 ;  /* 0x3ff00000ff097424 */ /* 0x000fe200078e00ff */
[----:B------:R-:W-:Y:S02]  /*03c0*/  ULDC.64 UR6, c[0x0][0x218] ;  /* 0x0000860000067ab9 */ /* 0x000fe40000000a00 */
[----:B------:R1:W5:Y:S01]  /*03d0*/  @P1 LDG.E.64.CONSTANT R10, desc[UR8][R6.64] ;  /* 0x00000008060a1981 */ /* 0x000362000c1e9b00 */
[----:B------:R-:W2:Y:S03]  /*03e0*/  LDC.64 R14, c[0x0][0x228] ;  /* 0x00008a00ff0e7b82 */ /* 0x000ea60000000a00 */
[----:B------:R1:W5:Y:S01]  /*03f0*/  @P0 LDG.E.64.CONSTANT R8, desc[UR8][R20.64] ;  /* 0x0000000814080981 */ /* 0x000362000c1e9b00 */
[----:B0-----:R-:W-:-:S06]  /*0400*/  IMAD.WIDE R12, R18, 0x8, R12 ;  /* 0x00000008120c7825 */ /* 0x001fcc00078e020c */
[----:B------:R-:W5:Y:S01]  /*0410*/  LDG.E.64.CONSTANT R12, desc[UR8][R12.64] ;  /* 0x000000080c0c7981 */ /* 0x000f62000c1e9b00 */
[----:B--2---:R-:W-:-:S06]  /*0420*/  IMAD.WIDE R14, R18, 0x8, R14 ;  /* 0x00000008120e7825 */ /* 0x004fcc00078e020e */
[----:B------:R-:W5:Y:S01]  /*0430*/  LDG.E.64.CONSTANT R14, desc[UR8][R14.64] ;  /* 0x000000080e0e7981 */ /* 0x000f62000c1e9b00 */
[----:B------:R-:W-:-:S04]  /*0440*/  ISETP.NE.U32.AND P0, PT, RZ, UR6, PT ;  /* 0x00000006ff007c0c */ /* 0x000fc8000bf05070 */
[----:B------:R-:W-:Y:S01]  /*0450*/  ISETP.NE.AND.EX P0, PT, RZ, UR7, PT, P0 ;  /* 0x00000007ff007c0c */ /* 0x000fe2000bf05300 */
[----:B------:R-:W-:-:S12]  /*0460*/  IMAD R22, R2, R17, RZ ;  /* 0x0000001102167224 */ /* 0x000fd800078e02ff */
[----:B-1----:R-:W-:Y:S05]  /*0470*/  @!P0 BRA `(.L_x_28188) ;  /* 0x0000000400a08947 */ /* 0x002fea0003800000 */
[----:B------:R-:W-:Y:S01]  /*0480*/  UIMAD UR6, UR4, 0x3, UR5 ;  /* 0x00000003040678a4 */ /* 0x000fe2000f8e0205 */
[-CC-:B------:R-:W-:Y:S01]  /*0490*/  IMAD R0, R23, R17.reuse, R18.reuse ;  /* 0x0000001117007224 */ /* 0x180fe200078e0212 */
        /* <DEDUP_REMOVED lines=9> */
[----:B------:R-:W-:-:S07]  /*0530*/  IMAD R5, R5, R17, R18 ;  /* 0x0000001105057224 */ /* 0x000fce00078e0212 */
.L_x_28189:
[C---:B------:R-:W-:Y:S01]  /*0540*/  ISETP.GE.AND P4, PT, R23.reuse, UR5, PT ;  /* 0x0000000517007c0c */ /* 0x040fe2000bf86270 */
[----:B------:R-:W-:-:S05]  /*0550*/  IMAD.IADD R23, R23, 0x1, R2 ;  /* 0x0000000117177824 */ /* 0x000fca00078e0202 */
[----:B------:R-:W-:-:S07]  /*0560*/  ISETP.GE.AND P1, PT, R23, UR5, PT ;  /* 0x0000000517007c0c */ /* 0x000fce000bf26270 */
[----:B------:R-:W0:Y:S08]  /*0570*/  @!P4 LDC.64 R18, c[0x0][0x210] ;  /* 0x00008400ff12cb82 */ /* 0x000e300000000a00 */
[----:B------:R-:W1:Y:S08]  /*0580*/  @!P4 LDC.64 R16, c[0x0][0x218] ;  /* 0x00008600ff10cb82 */ /* 0x000e700000000a00 */
[----:B------:R-:W2:Y:S01]  /*0590*/  @!P1 LDC.64 R6, c[0x0][0x210] ;  /* 0x00008400ff069b82 */ /* 0x000ea20000000a00 */
[----:B0-----:R-:W-:-:S07]  /*05a0*/  @!P4 IMAD.WIDE R26, R0, 0x8, R18 ;  /* 0x00000008001ac825 */ /* 0x001fce00078e0212 */
[----:B------:R-:W0:Y:S01]  /*05b0*/  @!P4 LDC.U8 R25, c[0x0][0x250] ;  /* 0x00009400ff19cb82 */ /* 0x000e220000000000 */
[----:B------:R0:W3:Y:S01]  /*05c0*/  @!P4 LDG.E.64.CONSTANT R18, desc[UR8][R26.64] ;  /* 0x000000081a12c981 */ /* 0x0000e2000c1e9b00 */
[----:B-1----:R-:W-:-:S06]  /*05d0*/  @!P4 IMAD.WIDE R16, R0, 0x8, R16 ;  /* 0x000000080010c825 */ /* 0x002fcc00078e0210 */
[----:B------:R-:W4:Y:S01]  /*05e0*/  @!P4 LDG.E.64.CONSTANT R16, desc[UR8][R16.64] ;  /* 0x000000081010c981 */ /* 0x000f22000c1e9b00 */
[C---:B--2---:R-:W-:Y:S02]  /*05f0*/  @!P1 IMAD.WIDE R20, R5.reuse, 0x8, R6 ;  /* 0x0000000805149825 */ /* 0x044fe400078e0206 */
[----:B------:R-:W1:Y:S04]  /*0600*/  @!P1 LDC.64 R6, c[0x0][0x218] ;  /* 0x00008600ff069b82 */ /* 0x000e680000000a00 */
[----:B------:R-:W2:Y:S01]  /*0610*/  @!P1 LDG.E.64.CONSTANT R20, desc[UR8][R20.64] ;  /* 0x0000000814149981 */ /* 0x000ea2000c1e9b00 */
[----:B-1----:R-:W-:-:S06]  /*0620*/  @!P1 IMAD.WIDE R6, R5, 0x8, R6 ;  /* 0x0000000805069825 */ /* 0x002fcc00078e0206 */
[----:B------:R-:W4:Y:S01]  /*0630*/  @!P1 LDG.E.64.CONSTANT R6, desc[UR8][R6.64] ;  /* 0x0000000806069981 */ /* 0x000f22000c1e9b00 */
[----:B------:R-:W-:Y:S02]  /*0640*/  IADD3 R23, R23, R2, RZ ;  /* 0x0000000217177210 */ /* 0x000fe40007ffe0ff */
[----:B0-----:R-:W-:Y:S02]  /*0650*/  @!P4 PRMT R26, R25, 0x8880, RZ ;  /* 0x00008880191ac816 */ /* 0x001fe400000000ff */
[C---:B------:R-:W-:Y:S01]  /*0660*/  ISETP.GE.AND P2, PT, R23.reuse, UR5, PT ;  /* 0x0000000517007c0c */ /* 0x040fe2000bf46270 */
[----:B------:R-:W-:Y:S01]  /*0670*/  IMAD.IADD R23, R23, 0x1, R2 ;  /* 0x0000000117177824 */ /* 0x000fe200078e0202 */
[----:B------:R-:W0:Y:S04]  /*0680*/  @!P1 LDC.U8 R25, c[0x0][0x250] ;  /* 0x00009400ff199b82 */ /* 0x000e280000000000 */
[----:B------:R-:W-:-:S02]  /*0690*/  ISETP.GE.AND P3, PT, R23, UR5, PT ;  /* 0x0000000517007c0c */ /* 0x000fc4000bf66270 */
[----:B0-----:R-:W-:Y:S01]  /*06a0*/  @!P1 PRMT R25, R25, 0x8880, RZ ;  /* 0x0000888019199816 */ /* 0x001fe200000000ff */
[----:B---3-5:R-:W-:-:S08]  /*06b0*/  @!P4 DADD R18, -R12, R18 ;  /* 0x000000000c12c229 */ /* 0x028fd00000000112 */
[----:B------:R-:W-:-:S08]  /*06c0*/  @!P4 DMUL R18, R18, R8 ;  /* 0x000000081212c228 */ /* 0x000fd00000000000 */
[----:B------:R-:W-:Y:S02]  /*06d0*/  @!P4 DFMA R18, R14, R18, R10 ;  /* 0x000000120e12c22b */ /* 0x000fe4000000000a */
[----:B--2---:R-:W-:-:S06]  /*06e0*/  @!P1 DADD R20, -R12, R20 ;  /* 0x000000000c149229 */ /* 0x004fcc0000000114 */
[----:B----4-:R-:W-:Y:S02]  /*06f0*/  @!P4 DADD R16, R18, R16 ;  /* 0x000000001210c229 */ /* 0x010fe40000000010 */
[----:B------:R-:W0:Y:S01]  /*0700*/  @!P4 LDC.64 R18, c[0x0][0x240] ;  /* 0x00009000ff12cb82 */ /* 0x000e220000000a00 */
[----:B------:R-:W-:-:S05]  /*0710*/  @!P1 DMUL R20, R20, R8 ;  /* 0x0000000814149228 */ /* 0x000fca0000000000 */
[----:B------:R-:W-:-:S03]  /*0720*/  @!P4 DSETP.GTU.AND P0, PT, R16, RZ, PT ;  /* 0x000000ff1000c22a */ /* 0x000fc60003f0c000 */
[----:B------:R-:W-:-:S03]  /*0730*/  @!P1 DFMA R20, R14, R20, R10 ;  /* 0x000000140e14922b */ /* 0x000fc6000000000a */
[----:B------:R-:W-:-:S04]  /*0740*/  @!P4 ISETP.NE.AND P0, PT, R26, RZ, !P0 ;  /* 0x000000ff1a00c20c */ /* 0x000fc80004705270 */
[----:B------:R-:W-:Y:S02]  /*0750*/  @!P4 FSEL R16, R16, RZ, !P0 ;  /* 0x000000ff1010c208 */ /* 0x000fe40004000000 */
[----:B------:R-:W-:Y:S01]  /*0760*/  @!P4 FSEL R17, R17, RZ, !P0 ;  /* 0x000000ff1111c208 */ /* 0x000fe20004000000 */
[----:B------:R-:W-:Y:S01]  /*0770*/  @!P1 DADD R6, R20, R6 ;  /* 0x0000000014069229 */ /* 0x000fe20000000006 */
[----:B------:R-:W1:Y:S01]  /*0780*/  @!P2 LDC.64 R20, c[0x0][0x210] ;  /* 0x00008400ff14ab82 */ /* 0x000e620000000a00 */
[----:B0-----:R-:W-:-:S05]  /*0790*/  @!P4 IMAD.WIDE R18, R0, 0x8, R18 ;  /* 0x000000080012c825 */ /* 0x001fca00078e0212 */
[----:B------:R0:W-:Y:S02]  /*07a0*/  @!P4 STG.E.64 desc[UR8][R18.64], R16 ;  /* 0x000000101200c986 */ /* 0x0001e4000c101b08 */
[----:B0-----:R-:W0:Y:S08]  /*07b0*/  @!P1 LDC.64 R16, c[0x0][0x240] ;  /* 0x00009000ff109b82 */ /* 0x001e300000000a00 */
[----:B------:R-:W2:Y:S01]  /*07c0*/  @!P3 LDC.64 R18, c[0x0][0x210] ;  /* 0x00008400ff12bb82 */ /* 0x000ea20000000a00 */
[----:B------:R-:W-:Y:S01]  /*07d0*/  @!P1 DSETP.GTU.AND P0, PT, R6, RZ, PT ;  /* 0x000000ff0600922a */ /* 0x000fe20003f0c000 */
[----:B-1----:R-:W-:-:S05]  /*07e0*/  @!P2 IMAD.WIDE R20, R3, 0x8, R20 ;  /* 0x000000080314a825 */ /* 0x002fca00078e0214 */
[----:B------:R-:W-:Y:S01]  /*07f0*/  @!P1 ISETP.NE.AND P0, PT, R25, RZ, !P0 ;  /* 0x000000ff1900920c */ /* 0x000fe20004705270 */
[----:B------:R-:W3:Y:S01]  /*0800*/  @!P2 LDG.E.64.CONSTANT R20, desc[UR8][R20.64] ;  /* 0x000000081414a981 */ /* 0x000ee2000c1e9b00 */
[----:B------:R-:W1:Y:S02]  /*0810*/  @!P3 LDC.U8 R25, c[0x0][0x250] ;  /* 0x00009400ff19bb82 */ /* 0x000e640000000000 */
[----:B------:R-:W-:Y:S02]  /*0820*/  @!P1 FSEL R26, R6, RZ, !P0 ;  /* 0x000000ff061a9208 */ /* 0x000fe40004000000 */
[----:B------:R-:W-:Y:S01]  /*0830*/  @!P1 FSEL R27, R7, RZ, !P0 ;  /* 0x000000ff071b9208 */ /* 0x000fe20004000000 */
[----:B0-----:R-:W-:-:S03]  /*0840*/  @!P1 IMAD.WIDE R16, R5, 0x8, R16 ;  /* 0x0000000805109825 */ /* 0x001fc600078e0210 */
[----:B------:R-:W0:Y:S02]  /*0850*/  @!P2 LDC.64 R6, c[0x0][0x218] ;  /* 0x00008600ff06ab82 */ /* 0x000e240000000a00 */
[----:B------:R4:W-:Y:S01]  /*0860*/  @!P1 STG.E.64 desc[UR8][R16.64], R26 ;  /* 0x0000001a10009986 */ /* 0x0009e2000c101b08 */
[----:B--2---:R-:W-:-:S06]  /*0870*/  @!P3 IMAD.WIDE R18, R4, 0x8, R18 ;  /* 0x000000080412b825 */ /* 0x004fcc00078e0212 */
[----:B------:R-:W2:Y:S01]  /*0880*/  @!P3 LDG.E.64.CONSTANT R18, desc[UR8][R18.64] ;  /* 0x000000081212b981 */ /* 0x000ea2000c1e9b00 */
[----:B----4-:R-:W4:Y:S01]  /*0890*/  @!P3 LDC.64 R16, c[0x0][0x218] ;  /* 0x00008600ff10bb82 */ /* 0x010f220000000a00 */
[----:B0-----:R-:W-:-:S06]  /*08a0*/  @!P2 IMAD.WIDE R6, R3, 0x8, R6 ;  /* 0x000000080306a825 */ /* 0x001fcc00078e0206 */
[----:B------:R-:W2:Y:S01]  /*08b0*/  @!P2 LDG.E.64.CONSTANT R6, desc[UR8][R6.64] ;  /* 0x000000080606a981 */ /* 0x000ea2000c1e9b00 */
[----:B----4-:R-:W-:-:S06]  /*08c0*/  @!P3 IMAD.WIDE R16, R4, 0x8, R16 ;  /* 0x000000080410b825 */ /* 0x010fcc00078e0210 */
[----:B------:R-:W4:Y:S01]  /*08d0*/  @!P3 LDG.E.64.CONSTANT R16, desc[UR8][R16.64] ;  /* 0x000000081010b981 */ /* 0x000f22000c1e9b00 */
[----:B-1----:R-:W-:Y:S01]  /*08e0*/  @!P3 PRMT R25, R25, 0x8880, RZ ;  /* 0x000088801919b816 */ /* 0x002fe200000000ff */
[----:B------:R-:W-:Y:S01]  /*08f0*/  UIADD3 UR4, UR4, 0x1, URZ ;  /* 0x0000000104047890 */ /* 0x000fe2000fffe03f */
[----:B------:R-:W-:Y:S01]  /*0900*/  IMAD.IADD R23, R23, 0x1, R2 ;  /* 0x0000000117177824 */ /* 0x000fe200078e0202 */
[C---:B------:R-:W-:Y:S01]  /*0910*/  LEA R0, R22.reuse, R0, 0x2 ;  /* 0x0000000016007211 */ /* 0x040fe200078e10ff */
[----:B------:R-:W-:Y:S01]  /*0920*/  IMAD R5, R22, 0x4, R5 ;  /* 0x0000000416057824 */ /* 0x000fe200078e0205 */
[----:B---3--:R-:W-:-:S08]  /*0930*/  @!P2 DADD R20, -R12, R20 ;  /* 0x000000000c14a229 */ /* 0x008fd00000000114 */
[----:B------:R-:W-:Y:S02]  /*0940*/  @!P2 DMUL R26, R20, R8 ;  /* 0x00000008141aa228 */ /* 0x000fe40000000000 */
[----:B------:R-:W0:Y:S01]  /*0950*/  @!P2 LDC.U8 R20, c[0x0][0x250] ;  /* 0x00009400ff14ab82 */ /* 0x000e220000000000 */
[----:B--2---:R-:W-:-:S08]  /*0960*/  @!P3 DADD R18, -R12, R18 ;  /* 0x000000000c12b229 */ /* 0x004fd00000000112 */
[----:B------:R-:W-:Y:S02]  /*0970*/  @!P3 DMUL R18, R18, R8 ;  /* 0x000000081212b228 */ /* 0x000fe40000000000 */
[----:B------:R-:W-:-:S06]  /*0980*/  @!P2 DFMA R26, R14, R26, R10 ;  /* 0x0000001a0e1aa22b */ /* 0x000fcc000000000a */
[----:B------:R-:W-:Y:S02]  /*0990*/  @!P3 DFMA R18, R14, R18, R10 ;  /* 0x000000120e12b22b */ /* 0x000fe4000000000a */
[----:B------:R-:W-:Y:S01]  /*09a0*/  @!P2 DADD R6, R26, R6 ;  /* 0x000000001a06a229 */ /* 0x000fe20000000006 */
[----:B0-----:R-:W-:Y:S02]  /*09b0*/  @!P2 PRMT R26, R20, 0x8880, RZ ;  /* 0x00008880141aa816 */ /* 0x001fe400000000ff */
[----:B------:R-:W0:Y:S03]  /*09c0*/  @!P3 LDC.64 R20, c[0x0][0x240] ;  /* 0x00009000ff14bb82 */ /* 0x000e260000000a00 */
[----:B----4-:R-:W-:-:S05]  /*09d0*/  @!P3 DADD R16, R18, R16 ;  /* 0x000000001210b229 */ /* 0x010fca0000000010 */
[----:B------:R-:W1:Y:S01]  /*09e0*/  @!P2 LDC.64 R18, c[0x0][0x240] ;  /* 0x00009000ff12ab82 */ /* 0x000e620000000a00 */
[----:B------:R-:W-:Y:S02]  /*09f0*/  @!P2 DSETP.GTU.AND P0, PT, R6, RZ, PT ;  /* 0x000000ff0600a22a */ /* 0x000fe40003f0c000 */
[----:B------:R-:W-:-:S04]  /*0a00*/  @!P3 DSETP.GTU.AND P1, PT, R16, RZ, PT ;  /* 0x000000ff1000b22a */ /* 0x000fc80003f2c000 */
[----:B------:R-:W-:Y:S02]  /*0a10*/  @!P2 ISETP.NE.AND P0, PT, R26, RZ, !P0 ;  /* 0x000000ff1a00a20c */ /* 0x000fe40004705270 */
[----:B------:R-:W-:Y:S01]  /*0a20*/  @!P3 ISETP.NE.AND P1, PT, R25, RZ, !P1 ;  /* 0x000000ff1900b20c */ /* 0x000fe20004f25270 */
[----:B0-----:R-:W-:Y:S01]  /*0a30*/  @!P3 IMAD.WIDE R20, R4, 0x8, R20 ;  /* 0x000000080414b825 */ /* 0x001fe200078e0214 */
[----:B------:R-:W-:Y:S02]  /*0a40*/  @!P2 FSEL R6, R6, RZ, !P0 ;  /* 0x000000ff0606a208 */ /* 0x000fe40004000000 */
[----:B------:R-:W-:Y:S02]  /*0a50*/  @!P2 FSEL R7, R7, RZ, !P0 ;  /* 0x000000ff0707a208 */ /* 0x000fe40004000000 */
[----:B------:R-:W-:Y:S02]  /*0a60*/  @!P3 FSEL R16, R16, RZ, !P1 ;  /* 0x000000ff1010b208 */ /* 0x000fe40004800000 */
[----:B------:R-:W-:Y:S01]  /*0a70*/  @!P3 FSEL R17, R17, RZ, !P1 ;  /* 0x000000ff1111b208 */ /* 0x000fe20004800000 */
[----:B-1----:R-:W-:-:S05]  /*0a80*/  @!P2 IMAD.WIDE R18, R3, 0x8, R18 ;  /* 0x000000080312a825 */ /* 0x002fca00078e0212 */
[----:B------:R0:W-:Y:S04]  /*0a90*/  @!P2 STG.E.64 desc[UR8][R18.64], R6 ;  /* 0x000000061200a986 */ /* 0x0001e8000c101b08 */
[----:B------:R0:W-:Y:S01]  /*0aa0*/  @!P3 STG.E.64 desc[UR8][R20.64], R16 ;  /* 0x000000101400b986 */ /* 0x0001e2000c101b08 */
[----:B------:R-:W-:Y:S01]  /*0ab0*/  ISETP.LE.AND P0, PT, R24, UR4, PT ;  /* 0x0000000418007c0c */ /* 0x000fe2000bf03270 */
[C---:B------:R-:W-:Y:S01]  /*0ac0*/  IMAD R3, R22.reuse, 0x4, R3 ;  /* 0x0000000416037824 */ /* 0x040fe200078e0203 */
[----:B------:R-:W-:-:S11]  /*0ad0*/  LEA R4, R22, R4, 0x2 ;  /* 0x0000000416047211 */ /* 0x000fd600078e10ff */
[----:B0-----:R-:W-:Y:S05]  /*0ae0*/  @!P0 BRA `(.L_x_28189) ;  /* 0xfffffff800948947 */ /* 0x001fea000383ffff */
[----:B------:R-:W-:Y:S05]  /*0af0*/  EXIT ;  /* 0x000000000000794d */ /* 0x000fea0003800000 */
.L_x_28188:
[----:B------:R-:W-:Y:S02]  /*0b00*/  UIMAD UR7, UR4, 0x3, UR5 ;  /* 0x00000003040778a4 */ /* 0x000fe4000f8e0205 */
[----:B------:R-:W-:Y:S02]  /*0b10*/  ULEA UR10, UR4, UR5, 0x1 ;  /* 0x00000005040a7291 */ /* 0x000fe4000f8e083f */
[----:B------:R-:W-:Y:S01]  /*0b20*/  UIADD3 UR4, UR4, UR5, URZ ;  /* 0x0000000504047290 */ /* 0x000fe2000fffe03f */
[----:B------:R-:W-:Y:S01]  /*0b30*/  ULDC.U8 UR6, c[0x0][0x250] ;  /* 0x0000940000067ab9 */ /* 0x000fe20000000000 */
[C-C-:B------:R-:W-:Y:S01]  /*0b40*/  IMAD R7, R4.reuse, UR7, R5.reuse ;  /* 0x0000000704077c24 */ /* 0x140fe2000f8e0205 */
[----:B------:R-:W-:Y:S01]  /*0b50*/  UPRMT UR6, UR6, 0x8880, URZ ;  /* 0x0000888006067896 */ /* 0x000fe2000800003f */
[C-C-:B------:R-:W-:Y:S02]  /*0b60*/  IMAD R6, R4.reuse, UR10, R5.reuse ;  /* 0x0000000a04067c24 */ /* 0x140fe4000f8e0205 */
[----:B------:R-:W-:Y:S01]  /*0b70*/  IMAD R5, R4, UR4, R5 ;  /* 0x0000000404057c24 */ /* 0x000fe2000f8e0205 */
[----:B------:R-:W-:Y:S01]  /*0b80*/  UMOV UR4, 0xffffffff ;  /* 0xffffffff00047882 */ /* 0x000fe20000000000 */
[----:B------:R-:W-:-:S02]  /*0b90*/  IMAD R4, R23, R17, R18 ;  /* 0x0000001117047224 */ /* 0x000fc400078e0212 */
[----:B------:R-:W-:Y:S01]  /*0ba0*/  UMOV UR5, UR6 ;  /* 0x0000000600057c82 */ /* 0x000fe20008000000 */
[-CC-:B------:R-:W-:Y:S01]  /*0bb0*/  IMAD R3, R7, R17.reuse, R18.reuse ;  /* 0x0000001107037224 */ /* 0x180fe200078e0212 */
[----:B------:R-:W-:Y:S01]  /*0bc0*/  ISETP.NE.AND P0, PT, RZ, UR5, PT ;  /* 0x00000005ff007c0c */ /* 0x000fe2000bf05270 */
[-CC-:B------:R-:W-:Y:S01]  /*0bd0*/  IMAD R2, R6, R17.reuse, R18.reuse ;  /* 0x0000001106027224 */ /* 0x180fe200078e0212 */
[----:B------:R-:W-:Y:S01]  /*0be0*/  ULDC UR5, c[0x0][0x248] ;  /* 0x0000920000057ab9 */ /* 0x000fe20000000800 */
[----:B------:R-:W-:-:S10]  /*0bf0*/  IMAD R25, R5, R17, R18 ;  /* 0x0000001105197224 */ /* 0x000fd400078e0212 */
.L_x_28193:
[----:B------:R-:W-:Y:S04]  /*0c00*/  BSSY B0, `(.L_x_28190) ;  /* 0x0000060000007945 */ /* 0x000fe80003800000 */
[----:B012---:R-:W-:Y:S05]  /*0c10*/  @P0 BRA `(.L_x_28191) ;  /* 0x0000000000a80947 */ /* 0x007fea0003800000 */
[----:B------:R-:W-:-:S13]  /*0c20*/  ISETP.GE.AND P1, PT, R23, UR5, PT ;  /* 0x0000000517007c0c */ /* 0x000fda000bf26270 */
[----:B------:R-:W0:Y:S01]  /*0c30*/  @!P1 LDC.64 R16, c[0x0][0x210] ;  /* 0x00008400ff109b82 */ /* 0x000e220000000a00 */
[----:B------:R-:W-:-:S07]  /*0c40*/  ISETP.GE.AND P2, PT, R5, UR5, PT ;  /* 0x0000000505007c0c */ /* 0x000fce000bf46270 */
[----:B------:R-:W1:Y:S01]  /*0c50*/  @!P1 LDC.64 R18, c[0x0][0x240] ;  /* 0x00009000ff129b82 */ /* 0x000e620000000a00 */
[----:B0-----:R-:W-:-:S05]  /*0c60*/  @!P1 IMAD.WIDE R16, R4, 0x8, R16 ;  /* 0x0000000804109825 */ /* 0x001fca00078e0210 */
[----:B------:R0:W2:Y:S01]  /*0c70*/  @!P1 LDG.E.64.CONSTANT R20, desc[UR8][R16.64] ;  /* 0x0000000810149981 */ /* 0x0000a2000c1e9b00 */
[----:B------:R-:W-:Y:S01]  /*0c80*/  ISETP.GE.AND P3, PT, R6, UR5, PT ;  /* 0x0000000506007c0c */ /* 0x000fe2000bf66270 */
[----:B-1----:R-:W-:Y:S01]  /*0c90*/  @!P1 IMAD.WIDE R18, R4, 0x8, R18 ;  /* 0x0000000804129825 */ /* 0x002fe200078e0212 */
[----:B0-----:R-:W0:Y:S03]  /*0ca0*/  @!P2 LDC.64 R16, c[0x0][0x210] ;  /* 0x00008400ff10ab82 */ /* 0x001e260000000a00 */
[----:B0-----:R-:W-:Y:S01]  /*0cb0*/  @!P2 IMAD.WIDE R16, R25, 0x8, R16 ;  /* 0x000000081910a825 */ /* 0x001fe200078e0210 */
[----:B--2--5:R-:W-:-:S08]  /*0cc0*/  @!P1 DADD R20, -R12, R20 ;  /* 0x000000000c149229 */ /* 0x024fd00000000114 */
[----:B------:R-:W-:-:S08]  /*0cd0*/  @!P1 DMUL R20, R20, R8 ;  /* 0x0000000814149228 */ /* 0x000fd00000000000 */
[----:B------:R-:W-:-:S07]  /*0ce0*/  @!P1 DFMA R20, R14, R20, R10 ;  /* 0x000000140e14922b */ /* 0x000fce000000000a */
[----:B------:R0:W-:Y:S04]  /*0cf0*/  @!P1 STG.E.64 desc[UR8][R18.64], R20 ;  /* 0x0000001412009986 */ /* 0x0001e8000c101b08 */
[----:B0-----:R0:W2:Y:S02]  /*0d00*/  @!P2 LDG.E.64.CONSTANT R20, desc[UR8][R16.64] ;  /* 0x000000081014a981 */ /* 0x0010a4000c1e9b00 */
[----:B0-----:R-:W0:Y:S02]  /*0d10*/  @!P3 LDC.64 R16, c[0x0][0x210] ;  /* 0x00008400ff10bb82 */ /* 0x001e240000000a00 */
[----:B0-----:R-:W-:-:S05]  /*0d20*/  @!P3 IMAD.WIDE R16, R2, 0x8, R16 ;  /* 0x000000080210b825 */ /* 0x001fca00078e0210 */
[----:B------:R0:W3:Y:S01]  /*0d30*/  @!P3 LDG.E.64.CONSTANT R18, desc[UR8][R16.64] ;  /* 0x000000081012b981 */ /* 0x0000e2000c1e9b00 */
[----:B------:R-:W-:Y:S01]  /*0d40*/  ISETP.GE.AND P1, PT, R7, UR5, PT ;  /* 0x0000000507007c0c */ /* 0x000fe2000bf26270 */
[----:B0-----:R-:W0:Y:S02]  /*0d50*/  @!P2 LDC.64 R16, c[0x0][0x240] ;  /* 0x00009000ff10ab82 */ /* 0x001e240000000a00 */
[----:B0-----:R-:W-:Y:S01]  /*0d60*/  @!P2 IMAD.WIDE R16, R25, 0x8, R16 ;  /* 0x000000081910a825 */ /* 0x001fe200078e0210 */
[----:B--2---:R-:W-:-:S08]  /*0d70*/  @!P2 DADD R20, -R12, R20 ;  /* 0x000000000c14a229 */ /* 0x004fd00000000114 */
[----:B------:R-:W-:-:S08]  /*0d80*/  @!P2 DMUL R20, R20, R8 ;  /* 0x000000081414a228 */ /* 0x000fd00000000000 */
[----:B------:R-:W-:-:S07]  /*0d90*/  @!P2 DFMA R20, R14, R20, R10 ;  /* 0x000000140e14a22b */ /* 0x000fce000000000a */
[----:B------:R0:W-:Y:S02]  /*0da0*/  @!P2 STG.E.64 desc[UR8][R16.64], R20 ;  /* 0x000000141000a986 */ /* 0x0001e4000c101b08 */
[----:B0-----:R-:W0:Y:S01]  /*0db0*/  @!P3 LDC.64 R16, c[0x0][0x240] ;  /* 0x00009000ff10bb82 */ /* 0x001e220000000a00 */
[----:B---3--:R-:W-:-:S08]  /*0dc0*/  @!P3 DADD R18, -R12, R18 ;  /* 0x000000000c12b229 */ /* 0x008fd00000000112 */
[----:B------:R-:W-:-:S08]  /*0dd0*/  @!P3 DMUL R18, R18, R8 ;  /* 0x000000081212b228 */ /* 0x000fd00000000000 */
[----:B------:R-:W-:Y:S01]  /*0de0*/  @!P3 DFMA R18, R14, R18, R10 ;  /* 0x000000120e12b22b */ /* 0x000fe2000000000a */
[----:B0-----:R-:W-:-:S06]  /*0df0*/  @!P3 IMAD.WIDE R16, R2, 0x8, R16 ;  /* 0x000000080210b825 */ /* 0x001fcc00078e0210 */
[----:B------:R1:W-:Y:S01]  /*0e00*/  @!P3 STG.E.64 desc[UR8][R16.64], R18 ;  /* 0x000000121000b986 */ /* 0x0003e2000c101b08 */
[----:B------:R-:W-:Y:S05]  /*0e10*/  @P1 BRA `(.L_x_28192) ;  /* 0x0000000000f81947 */ /* 0x000fea0003800000 */
[----:B-1----:R-:W0:Y:S02]  /*0e20*/  LDC.64 R16, c[0x0][0x210] ;  /* 0x00008400ff107b82 */ /* 0x002e240000000a00 */
[----:B0-----:R-:W-:-:S05]  /*0e30*/  IMAD.WIDE R16, R3, 0x8, R16 ;  /* 0x0000000803107825 */ /* 0x001fca00078e0210 */
[----:B------:R0:W2:Y:S02]  /*0e40*/  LDG.E.64.CONSTANT R18, desc[UR8][R16.64] ;  /* 0x0000000810127981 */ /* 0x0000a4000c1e9b00 */
[----:B0-----:R-:W0:Y:S02]  /*0e50*/  LDC.64 R16, c[0x0][0x240] ;  /* 0x00009000ff107b82 */ /* 0x001e240000000a00 */
[----:B0-----:R-:W-:Y:S01]  /*0e60*/  IMAD.WIDE R16, R3, 0x8, R16 ;  /* 0x0000000803107825 */ /* 0x001fe200078e0210 */
[----:B--2---:R-:W-:-:S08]  /*0e70*/  DADD R18, -R12, R18 ;  /* 0x000000000c127229 */ /* 0x004fd00000000112 */
[----:B------:R-:W-:-:S08]  /*0e80*/  DMUL R18, R18, R8 ;  /* 0x0000000812127228 */ /* 0x000fd00000000000 */
[----:B------:R-:W-:-:S07]  /*0e90*/  DFMA R18, R14, R18, R10 ;  /* 0x000000120e12722b */ /* 0x000fce000000000a */
[----:B------:R2:W-:Y:S01]  /*0ea0*/  STG.E.64 desc[UR8][R16.64], R18 ;  /* 0x0000001210007986 */ /* 0x0005e2000c101b08 */
[----:B------:R-:W-:Y:S05]  /*0eb0*/  BRA `(.L_x_28192) ;  /* 0x0000000000d07947 */ /* 0x000fea0003800000 */
.L_x_28191:
[----:B------:R-:W-:Y:S02]  /*0ec0*/  ISETP.GE.AND P4, PT, R23, UR5, PT ;  /* 0x0000000517007c0c */ /* 0x000fe4000bf86270 */
[----:B------:R-:W-:-:S11]  /*0ed0*/  ISETP.GE.AND P2, PT, R5, UR5, PT ;  /* 0x0000000505007c0c */ /* 0x000fd6000bf46270 */
[----:B------:R-:W0:Y:S08]  /*0ee0*/  @!P4 LDC.64 R16, c[0x0][0x210] ;  /* 0x00008400ff10cb82 */ /* 0x000e300000000a00 */
[----:B------:R-:W1:Y:S01]  /*0ef0*/  @!P2 LDC.64 R20, c[0x0][0x210] ;  /* 0x00008400ff14ab82 */ /* 0x000e620000000a00 */
[----:B0-----:R-:W-:-:S06]  /*0f00*/  @!P4 IMAD.WIDE R16, R4, 0x8, R16 ;  /* 0x000000080410c825 */ /* 0x001fcc00078e0210 */
[----:B------:R-:W2:Y:S01]  /*0f10*/  @!P4 LDG.E.64.CONSTANT R16, desc[UR8][R16.64] ;  /* 0x000000081010c981 */ /* 0x000ea2000c1e9b00 */
[----:B-1----:R-:W-:-:S06]  /*0f20*/  @!P2 IMAD.WIDE R20, R25, 0x8, R20 ;  /* 0x000000081914a825 */ /* 0x002fcc00078e0214 */
[----:B------:R-:W3:Y:S01]  /*0f30*/  @!P2 LDG.E.64.CONSTANT R20, desc[UR8][R20.64] ;  /* 0x000000081414a981 */ /* 0x000ee2000c1e9b00 */
[----:B------:R-:W-:Y:S01]  /*0f40*/  ISETP.GE.AND P1, PT, R6, UR5, PT ;  /* 0x0000000506007c0c */ /* 0x000fe2000bf26270 */
[----:B--2--5:R-:W-:-:S08]  /*0f50*/  @!P4 DADD R16, -R12, R16 ;  /* 0x000000000c10c229 */ /* 0x024fd00000000110 */
[----:B------:R-:W-:Y:S02]  /*0f60*/  @!P4 DMUL R18, R16, R8 ;  /* 0x000000081012c228 */ /* 0x000fe40000000000 */
[----:B------:R-:W0:Y:S01]  /*0f70*/  @!P4 LDC.64 R16, c[0x0][0x240] ;  /* 0x00009000ff10cb82 */ /* 0x000e220000000a00 */
[----:B---3--:R-:W-:-:S05]  /*0f80*/  @!P2 DADD R20, -R12, R20 ;  /* 0x000000000c14a229 */ /* 0x008fca0000000114 */
[----:B------:R-:W-:-:S03]  /*0f90*/  @!P4 DFMA R18, R14, R18, R10 ;  /* 0x000000120e12c22b */ /* 0x000fc6000000000a */
[----:B------:R-:W-:-:S05]  /*0fa0*/  @!P2 DMUL R20, R20, R8 ;  /* 0x000000081414a228 */ /* 0x000fca0000000000 */
[----:B------:R-:W-:-:S03]  /*0fb0*/  @!P4 DSETP.GTU.AND P3, PT, R18, RZ, PT ;  /* 0x000000ff1200c22a */ /* 0x000fc60003f6c000 */
[----:B------:R-:W-:-:S03]  /*0fc0*/  @!P2 DFMA R20, R14, R20, R10 ;  /* 0x000000140e14a22b */ /* 0x000fc6000000000a */
[----:B------:R-:W-:Y:S02]  /*0fd0*/  @!P4 FSEL R18, R18, RZ, P3 ;  /* 0x000000ff1212c208 */ /* 0x000fe40001800000 */
[----:B------:R-:W-:Y:S01]  /*0fe0*/  @!P4 FSEL R19, R19, RZ, P3 ;  /* 0x000000ff1313c208 */ /* 0x000fe20001800000 */
[----:B0-----:R-:W-:Y:S01]  /*0ff0*/  @!P4 IMAD.WIDE R16, R4, 0x8, R16 ;  /* 0x000000080410c825 */ /* 0x001fe200078e0210 */
[----:B------:R-:W-:-:S04]  /*1000*/  ISETP.GE.AND P3, PT, R7, UR5, PT ;  /* 0x0000000507007c0c */ /* 0x000fc8000bf66270 */
[----:B------:R0:W-:Y:S01]  /*1010*/  @!P4 STG.E.64 desc[UR8][R16.64], R18 ;  /* 0x000000121000c986 */ /* 0x0001e2000c101b08 */
[----:B------:R-:W-:-:S06]  /*1020*/  @!P2 DSETP.GTU.AND P4, PT, R20, RZ, PT ;  /* 0x000000ff1400a22a */ /* 0x000fcc0003f8c000 */
[----:B------:R-:W-:Y:S02]  /*1030*/  @!P2 FSEL R20, R20, RZ, P4 ;  /* 0x000000ff1414a208 */ /* 0x000fe40002000000 */
[----:B------:R-:W-:Y:S01]  /*1040*/  @!P2 FSEL R21, R21, RZ, P4 ;  /* 0x000000ff1515a208 */ /* 0x000fe20002000000 */
[----:B0-----:R-:W0:Y:S08]  /*1050*/  @!P1 LDC.64 R16, c[0x0][0x210] ;  /* 0x00008400ff109b82 */ /* 0x001e300000000a00 */
[----:B------:R-:W1:Y:S01]  /*1060*/  @!P2 LDC.64 R18, c[0x0][0x240] ;  /* 0x00009000ff12ab82 */ /* 0x000e620000000a00 */
[----:B0-----:R-:W-:-:S06]  /*1070*/  @!P1 IMAD.WIDE R16, R2, 0x8, R16 ;  /* 0x0000000802109825 */ /* 0x001fcc00078e0210 */
[----:B------:R-:W2:Y:S01]  /*1080*/  @!P1 LDG.E.64.CONSTANT R16, desc[UR8][R16.64] ;  /* 0x0000000810109981 */ /* 0x000ea2000c1e9b00 */
[----:B-1----:R-:W-:-:S05]  /*1090*/  @!P2 IMAD.WIDE R18, R25, 0x8, R18 ;  /* 0x000000081912a825 */ /* 0x002fca00078e0212 */
[----:B------:R0:W-:Y:S02]  /*10a0*/  @!P2 STG.E.64 desc[UR8][R18.64], R20 ;  /* 0x000000141200a986 */ /* 0x0001e4000c101b08 */
[----:B0-----:R-:W0:Y:S02]  /*10b0*/  @!P3 LDC.64 R20, c[0x0][0x210] ;  /* 0x00008400ff14bb82 */ /* 0x001e240000000a00 */
[----:B0-----:R-:W-:-:S06]  /*10c0*/  @!P3 IMAD.WIDE R20, R3, 0x8, R20 ;  /* 0x000000080314b825 */ /* 0x001fcc00078e0214 */
[----:B------:R-:W3:Y:S01]  /*10d0*/  @!P3 LDG.E.64.CONSTANT R20, desc[UR8][R20.64] ;  /* 0x000000081414b981 */ /* 0x000ee2000c1e9b00 */
[----:B--2---:R-:W-:-:S08]  /*10e0*/  @!P1 DADD R16, -R12, R16 ;  /* 0x000000000c109229 */ /* 0x004fd00000000110 */
[----:B------:R-:W-:Y:S02]  /*10f0*/  @!P1 DMUL R18, R16, R8 ;  /* 0x0000000810129228 */ /* 0x000fe40000000000 */
[----:B------:R-:W0:Y:S06]  /*1100*/  @!P1 LDC.64 R16, c[0x0][0x240] ;  /* 0x00009000ff109b82 */ /* 0x000e2c0000000a00 */
[----:B------:R-:W-:-:S08]  /*1110*/  @!P1 DFMA R18, R14, R18, R10 ;  /* 0x000000120e12922b */ /* 0x000fd0000000000a */
[----:B------:R-:W-:-:S06]  /*1120*/  @!P1 DSETP.GTU.AND P2, PT, R18, RZ, PT ;  /* 0x000000ff1200922a */ /* 0x000fcc0003f4c000 */
[----:B------:R-:W-:Y:S02]  /*1130*/  @!P1 FSEL R18, R18, RZ, P2 ;  /* 0x000000ff12129208 */ /* 0x000fe40001000000 */
[----:B------:R-:W-:Y:S01]  /*1140*/  @!P1 FSEL R19, R19, RZ, P2 ;  /* 0x000000ff13139208 */ /* 0x000fe20001000000 */
[----:B0-----:R-:W-:-:S05]  /*1150*/  @!P1 IMAD.WIDE R16, R2, 0x8, R16 ;  /* 0x0000000802109825 */ /* 0x001fca00078e0210 */
[----:B------:R0:W-:Y:S01]  /*1160*/  @!P1 STG.E.64 desc[UR8][R16.64], R18 ;  /* 0x0000001210009986 */ /* 0x0001e2000c101b08 */
[----:B---3--:R-:W-:Y:S01]  /*1170*/  @!P3 DADD R20, -R12, R20 ;  /* 0x000000000c14b229 */ /* 0x008fe20000000114 */
[----:B0-----:R-:W0:Y:S07]  /*1180*/  @!P3 LDC.64 R16, c[0x0][0x240] ;  /* 0x00009000ff10bb82 */ /* 0x001e2e0000000a00 */
[----:B------:R-:W-:-:S08]  /*1190*/  @!P3 DMUL R18, R20, R8 ;  /* 0x000000081412b228 */ /* 0x000fd00000000000 */
[----:B------:R-:W-:-:S08]  /*11a0*/  @!P3 DFMA R18, R14, R18, R10 ;  /* 0x000000120e12b22b */ /* 0x000fd0000000000a */
[----:B------:R-:W-:Y:S01]  /*11b0*/  @!P3 DSETP.GTU.AND P1, PT, R18, RZ, PT ;  /* 0x000000ff1200b22a */ /* 0x000fe20003f2c000 */
[----:B0-----:R-:W-:-:S05]  /*11c0*/  @!P3 IMAD.WIDE R16, R3, 0x8, R16 ;  /* 0x000000080310b825 */ /* 0x001fca00078e0210 */
[----:B------:R-:W-:Y:S02]  /*11d0*/  @!P3 FSEL R18, R18, RZ, P1 ;  /* 0x000000ff1212b208 */ /* 0x000fe40000800000 */
[----:B------:R-:W-:-:S05]  /*11e0*/  @!P3 FSEL R19, R19, RZ, P1 ;  /* 0x000000ff1313b208 */ /* 0x000fca0000800000 */
[----:B------:R0:W-:Y:S02]  /*11f0*/  @!P3 STG.E.64 desc[UR8][R16.64], R18 ;  /* 0x000000121000b986 */ /* 0x0001e4000c101b08 */
.L_x_28192:
[----:B------:R-:W-:Y:S05]  /*1200*/  BSYNC B0 ;  /* 0x0000000000007941 */ /* 0x000fea0003800000 */
.L_x_28190:
[----:B------:R-:W-:Y:S01]  /*1210*/  UIADD3 UR4, UR4, 0x1, URZ ;  /* 0x0000000104047890 */ /* 0x000fe2000fffe03f */
[C---:B------:R-:W-:Y:S01]  /*1220*/  IMAD R4, R22.reuse, 0x4, R4 ;  /* 0x0000000416047824 */ /* 0x040fe200078e0204 */
[C---:B------:R-:W-:Y:S01]  /*1230*/  LEA R2, R22.reuse, R2, 0x2 ;  /* 0x0000000216027211 */ /* 0x040fe200078e10ff */
[----:B------:R-:W-:Y:S01]  /*1240*/  IMAD R3, R22, 0x4, R3 ;  /* 0x0000000416037824 */ /* 0x000fe200078e0203 */
[----:B------:R-:W-:Y:S01]  /*1250*/  IADD3 R7, R0, R7, RZ ;  /* 0x0000000700077210 */ /* 0x000fe20007ffe0ff */
[----:B------:R-:W-:Y:S01]  /*1260*/  IMAD R25, R22, 0x4, R25 ;  /* 0x0000000416197824 */ /* 0x000fe200078e0219 */
[----:B------:R-:W-:Y:S01]  /*1270*/  ISETP.LE.AND P1, PT, R24, UR4, PT ;  /* 0x0000000418007c0c */ /* 0x000fe2000bf23270 */
[C---:B------:R-:W-:Y:S01]  /*1280*/  IMAD.IADD R23, R0.reuse, 0x1, R23 ;  /* 0x0000000100177824 */ /* 0x040fe200078e0217 */
[C---:B------:R-:W-:Y:S01]  /*1290*/  IADD3 R5, R0.reuse, R5, RZ ;  /* 0x0000000500057210 */ /* 0x040fe20007ffe0ff */
[----:B------:R-:W-:-:S10]  /*12a0*/  IMAD.IADD R6, R0, 0x1, R6 ;  /* 0x0000000100067824 */ /* 0x000fd400078e0206 */
[----:B------:R-:W-:Y:S05]  /*12b0*/  @!P1 BRA `(.L_x_28193) ;  /* 0xfffffff800509947 */ /* 0x000fea000383ffff */
[----:B------:R-:W-:Y:S05]  /*12c0*/  EXIT ;  /* 0x000000000000794d */ /* 0x000fea0003800000 */
.L_x_28194:
        /* <DEDUP_REMOVED lines=11> */
.L_x_28509:


//--------------------- .nv.global.init           --------------------------
	.section	.nv.global.init,"aw",@progbits
.nv.global.init:
	.type		$str$13,@object
	.size		$str$13,(__unnamed_1 - $str$13)
$str$13:
        /*0000*/ 	.byte	0x66, 0x61, 0x6c, 0x73, 0x65, 0x00
	.type		__unnamed_1,@object
	.size		__unnamed_1,(__unnamed_5 - __unnamed_1)
__unnamed_1:
        /*0006*/ 	.byte	0x66, 0x65, 0x74, 0x63, 0x68, 0x5f, 0x61, 0x6e, 0x64, 0x5f, 0x63, 0x61, 0x73, 0x74, 0x00
	.type		__unnamed_5,@object
	.size		__unnamed_5,(__unnamed_3 - __unnamed_5)
__unnamed_5:
        /*0015*/ 	.byte	0x66, 0x65, 0x74, 0x63, 0x68, 0x5f, 0x61, 0x6e, 0x64, 0x5f, 0x63, 0x61, 0x73, 0x74, 0x00
	.type		__unnamed_3,@object
	.size		__unnamed_3,(__unnamed_7 - __unnamed_3)
__unnamed_3:
        /*0024*/ 	.byte	0x66, 0x65, 0x74, 0x63, 0x68, 0x5f, 0x61, 0x6e, 0x64, 0x5f, 0x63, 0x61, 0x73, 0x74, 0x00
	.type		__unnamed_7,@object
	.size		__unnamed_7,(__unnamed_2 - __unnamed_7)
__unnamed_7:
        /*0033*/ 	.byte	0x66, 0x65, 0x74, 0x63, 0x68, 0x5f, 0x61, 0x6e, 0x64, 0x5f, 0x63, 0x61, 0x73, 0x74, 0x00
	.type		__unnamed_2,@object
	.size		__unnamed_2,(__unnamed_6 - __unnamed_2)
__unnamed_2:
        /*0042*/ 	.byte	0x63, 0x61, 0x73, 0x74, 0x5f, 0x61, 0x6e, 0x64, 0x5f, 0x73, 0x74, 0x6f, 0x72, 0x65, 0x00
	.type		__unnamed_6,@object
	.size		__unnamed_6,(__unnamed_4 - __unnamed_6)
__unnamed_6:
        /*0051*/ 	.byte	0x63, 0x61, 0x73, 0x74, 0x5f, 0x61, 0x6e, 0x64, 0x5f, 0x73, 0x74, 0x6f, 0x72, 0x65, 0x00
	.type		__unnamed_4,@object
	.size		__unnamed_4,(__unnamed_8 - __unnamed_4)
__unnamed_4:
        /*0060*/ 	.byte	0x63, 0x61, 0x73, 0x74, 0x5f, 0x61, 0x6e, 0x64, 0x5f, 0x73, 0x74, 0x6f, 0x72, 0x65, 0x00
	.type		__unnamed_8,@object
	.size		__unnamed_8,($str$14 - __unnamed_8)
__unnamed_8:
        /*006f*/ 	.byte	0x63, 0x61, 0x73, 0x74, 0x5f, 0x61, 0x6e, 0x64, 0x5f, 0x73, 0x74, 0x6f, 0x72, 0x65, 0x00
	.type		$str$14,@object
	.size		$str$14,(.L_37 - $str$14)
$str$14:
        /*007e*/ 	.byte	0x2f, 0x72, 0x6f, 0x6f, 0x74, 0x2f, 0x2e, 0x70, 0x79, 0x65, 0x6e, 0x76, 0x2f, 0x76, 0x65, 0x72
        /*008e*/ 	.byte	0x73, 0x69, 0x6f, 0x6e, 0x73, 0x2f, 0x33, 0x2e, 0x31, 0x33, 0x2e, 0x31, 0x32, 0x2f, 0x6c, 0x69
        /*009e*/ 	.byte	0x62, 0x2f, 0x70, 0x79, 0x74, 0x68, 0x6f, 0x6e, 0x33, 0x2e, 0x31, 0x33, 0x2f, 0x73, 0x69, 0x74
        /*00ae*/ 	.byte	0x65, 0x2d, 0x70, 0x61, 0x63, 0x6b, 0x61, 0x67, 0x65, 0x73, 0x2f, 0x74, 0x6f, 0x72, 0x63, 0x68
        /*00be*/ 	.byte	0x2f, 0x69, 0x6e, 0x63, 0x6c, 0x75, 0x64, 0x65, 0x2f, 0x63, 0x31, 0x30, 0x2f, 0x63, 0x6f, 0x72
        /*00ce*/ 	.byte	0x65, 0x2f, 0x44, 0x79, 0x6e, 0x61, 0x6d, 0x69, 0x63, 0x43, 0x61, 0x73, 0x74, 0x2e, 0x68, 0x00
.L_37:


//--------------------- .nv.shared.reserved.0     --------------------------
	.section	.nv.shared.reserved.0,"aw",@nobits
	.weak		__nv_reservedSMEM_offset_0_alias
	.size		__nv_reservedSMEM_offset_0_alias, 0, 0
	.other		__nv_reservedSMEM_offset_0_alias,@"STO_CUDA_RESERVED_SHARED STV_DEFAULT"
__nv_reservedSMEM_offset_0_alias:
	.zero		0


//--------------------- .nv.global                --------------------------
	.section	.nv.global,"aw",@nobits
.nv.global:
	.type		_ZN47_INTERNAL_b919a28f_16_Normalization_cu_5c3845874cuda3std3__48in_placeE,@object
	.size		_ZN47_INTERNAL_b919a28f_16_Normalization_cu_5c3845874cuda3std3__48in_placeE,(_ZN47_INTERNAL_b919a28f_16_Normalization_cu_5c3845874cuda3std6ranges3__45__cpo8distanceE - _ZN47_INTERNAL_b919a28f_16_Normalization_cu_5c3845874cuda3std3__48in_placeE)
_ZN47_INTERNAL_b919a28f_16_Normalization_cu_5c3845874cuda3std3__48in_placeE:
	.zero		1
	.type		_ZN47_INTERNAL_b919a28f_16_Normalization_cu_5c3845874cuda3std6ranges3__45__cpo8distanceE,@object
	.size		_ZN47_INTERNAL_b919a28f_16_Normalization_cu_5c3845874cuda3std6ranges3__45__cpo8distanceE,(_ZN47_INTERNAL_b919a28f_16_Normalization_cu_5c3845874cuda3std3__45__cpo6cbeginE - _ZN47_INTERNAL_b919a28f_16_Normalization_cu_5c3845874cuda3std6ranges3__45__cpo8distanceE)
_ZN47_INTERNAL_b919a28f_16_Normalization_cu_5c3845874cuda3std6ranges3__45__cpo8distanceE:
	.zero		1
	.type		_ZN47_INTERNAL_b919a28f_16_Normalization_cu_5c3845874cuda3std3__45__cpo6cbeginE,@object
	.size		_ZN47_INTERNAL_b919a28f_16_Normalization_cu_5c3845874cuda3std3__45__cpo6cbeginE,(_ZN47_INTERNAL_b919a28f_16_Normalization_cu_5c3845874cuda3std6ranges3__45__cpo7advanceE - _ZN47_INTERNAL_b919a28f_16_Normalization_cu_5c3845874cuda3std3__45__cpo6cbeginE)
_ZN47_INTERNAL_b919a28f_16_Normalization_cu_5c3845874cuda3std3__45__cpo6cbeginE:
	.zero		1
	.type		_ZN47_INTERNAL_b919a28f_16_Normalization_cu_5c3845874cuda3std6ranges3__45__cpo7advanceE,@object
	.size		_ZN47_INTERNAL_b919a28f_16_Normalization_cu_5c3845874cuda3std6ranges3__45__cpo7advanceE,(_ZN47_INTERNAL_b919a28f_16_Normalization_cu_5c3845874cuda3std3__45__cpo7crbeginE - _ZN47_INTERNAL_b919a28f_16_Normalization_cu_5c3845874cuda3std6ranges3__45__cpo7advanceE)
_ZN47_INTERNAL_b919a28f_16_Normalization_cu_5c3845874cuda3std6ranges3__45__cpo7advanceE:
	.zero		1
	.type		_ZN47_INTERNAL_b919a28f_16_Normalization_cu_5c3845874cuda3std3__45__cpo7crbeginE,@object
	.size		_ZN47_INTERNAL_b919a28f_16_Normalization_cu_5c3845874cuda3std3__45__cpo7crbeginE,(_ZN47_INTERNAL_b919a28f_16_Normalization_cu_5c3845874cuda3std6ranges3__45__cpo4dataE - _ZN47_INTERNAL_b919a28f_16_Normalization_cu_5c3845874cuda3std3__45__cpo7crbeginE)
_ZN47_INTERNAL_b919a28f_16_Normalization_cu_5c3845874cuda3std3__45__cpo7crbeginE:
	.zero		1
	.type		_ZN47_INTERNAL_b919a28f_16_Normalization_cu_5c3845874cuda3std6ranges3__45__cpo4dataE,@object
	.size		_ZN47_INTERNAL_b919a28f_16_Normalization_cu_5c3845874cuda3std6ranges3__45__cpo4dataE,(_ZN47_INTERNAL_b919a28f_16_Normalization_cu_5c3845874cuda3std6ranges3__45__cpo5beginE - _ZN47_INTERNAL_b919a28f_16_Normalization_cu_5c3845874cuda3std6ranges3__45__cpo4dataE)
_ZN47_INTERNAL_b919a28f_16_Normalization_cu_5c3845874cuda3std6ranges3__45__cpo4dataE:
	.zero		1
	.type		_ZN47_INTERNAL_b919a28f_16_Normalization_cu_5c3845874cuda3std6ranges3__45__cpo5beginE,@object
	.size		_ZN47_INTERNAL_b919a28f_16_Normalization_cu_5c3845874cuda3std6ranges3__45__cpo5beginE,(_ZN47_INTERNAL_b919a28f_16_Normalization_cu_5c3845874cuda3std3__449_GLOBAL__N__b919a28f_16_Normalization_cu_5c3845876ignoreE - _ZN47_INTERNAL_b919a28f_16_Normalization_cu_5c3845874cuda3std6ranges3__45__cpo5beginE)
_ZN47_INTERNAL_b919a28f_16_Normalization_cu_5c3845874cuda3std6ranges3__45__cpo5beginE:
	.zero		1
	.type		_ZN47_INTERNAL_b919a28f_16_Normalization_cu_5c3845874cuda3std3__449_GLOBAL__N__b919a28f_16_Normalization_cu_5c3845876ignoreE,@object
	.size		_ZN47_INTERNAL_b919a28f_16_Normalization_cu_5c3845874cuda3std3__449_GLOBAL__N__b919a28f_16_Normalization_cu_5c3845876ignoreE,(_ZN47_INTERNAL_b919a28f_16_Normalization_cu_5c3845874cuda3std6ranges3__45__cpo4sizeE - _ZN47_INTERNAL_b919a28f_16_Normalization_cu_5c3845874cuda3std3__449_GLOBAL__N__b919a28f_16_Normalization_cu_5c3845876ignoreE)
_ZN47_INTERNAL_b919a28f_16_Normalization_cu_5c3845874cuda3std3__449_GLOBAL__N__b919a28f_16_Normalization_cu_5c3845876ignoreE:
	.zero		1
	.type		_ZN47_INTERNAL_b919a28f_16_Normalization_cu_5c3845874cuda3std6ranges3__45__cpo4sizeE,@object
	.size		_ZN47_INTERNAL_b919a28f_16_Normalization_cu_5c3845874cuda3std6ranges3__45__cpo4sizeE,(_ZN47_INTERNAL_b919a28f_16_Normalization_cu_5c3845874cuda3std3__45__cpo5beginE - _ZN47_INTERNAL_b919a28f_16_Normalization_cu_5c3845874cuda3std6ranges3__45__cpo4sizeE)
_ZN47_INTERNAL_b919a28f_16_Normalization_cu_5c3845874cuda3std6ranges3__45__cpo4sizeE:
	.zero		1
	.type		_ZN47_INTERNAL_b919a28f_16_Normalization_cu_5c3845874cuda3std3__45__cpo5beginE,@object
	.size		_ZN47_INTERNAL_b919a28f_16_Normalization_cu_5c3845874cuda3std3__45__cpo5beginE,(_ZN47_INTERNAL_b919a28f_16_Normalization_cu_5c3845874cuda3std6ranges3__45__cpo6cbeginE - _ZN47_INTERNAL_b919a28f_16_Normalization_cu_5c3845874cuda3std3__45__cpo5beginE)
_ZN47_INTERNAL_b919a28f_16_Normalization_cu_5c3845874cuda3std3__45__cpo5beginE:
	.zero		1
	.type		_ZN47_INTERNAL_b919a28f_16_Normalization_cu_5c3845874cuda3std6ranges3__45__cpo6cbeginE,@object
	.size		_ZN47_INTERNAL_b919a28f_16_Normalization_cu_5c3845874cuda3std6ranges3__45__cpo6cbeginE,(_ZN47_INTERNAL_b919a28f_16_Normalization_cu_5c3845874cuda3std3__45__cpo6rbeginE - _ZN47_INTERNAL_b919a28f_16_Normalization_cu_5c3845874cuda3std6ranges3__45__cpo6cbeginE)
_ZN47_INTERNAL_b919a28f_16_Normalization_cu_5c3845874cuda3std6ranges3__45__cpo6cbeginE:
	.zero		1
	.type		_ZN47_INTERNAL_b919a28f_16_Normalization_cu_5c3845874cuda3std3__45__cpo6rbeginE,@object
	.size		_ZN47_INTERNAL_b919a28f_16_Normalization_cu_5c3845874cuda3std3__45__cpo6rbeginE,(_ZN47_INTERNAL_b919a28f_16_Normalization_cu_5c3845874cuda3std6ranges3__45__cpo4nextE - _ZN47_INTERNAL_b919a28f_16_Normalization_cu_5c3845874cuda3std3__45__cpo6rbeginE)
_ZN47_INTERNAL_b919a28f_16_Normalization_cu_5c3845874cuda3std3__45__cpo6rbeginE:
	.zero		1
	.type		_ZN47_INTERNAL_b919a28f_16_Normalization_cu_5c3845874cuda3std6ranges3__45__cpo4nextE,@object
	.size		_ZN47_INTERNAL_b919a28f_16_Normalization_cu_5c3845874cuda3std6ranges3__45__cpo4nextE,(_ZN47_INTERNAL_b919a28f_16_Normalization_cu_5c3845874cuda3std6ranges3__45__cpo4swapE - _ZN47_INTERNAL_b919a28f_16_Normalization_cu_5c3845874cuda3std6ranges3__45__cpo4nextE)
_ZN47_INTERNAL_b919a28f_16_Normalization_cu_5c3845874cuda3std6ranges3__45__cpo4nextE:
	.zero		1
	.type		_ZN47_INTERNAL_b919a28f_16_Normalization_cu_5c3845874cuda3std6ranges3__45__cpo4swapE,@object
	.size		_ZN47_INTERNAL_b919a28f_16_Normalization_cu_5c3845874cuda3std6ranges3__45__cpo4swapE,(_ZN47_INTERNAL_b919a28f_16_Normalization_cu_5c3845874cuda3std3__420unreachable_sentinelE - _ZN47_INTERNAL_b919a28f_16_Normalization_cu_5c3845874cuda3std6ranges3__45__cpo4swapE)
_ZN47_INTERNAL_b919a28f_16_Normalization_cu_5c3845874cuda3std6ranges3__45__cpo4swapE:
	.zero		1
	.type		_ZN47_INTERNAL_b919a28f_16_Normalization_cu_5c3845874cuda3std3__420unreachable_sentinelE,@object
	.size		_ZN47_INTERNAL_b919a28f_16_Normalization_cu_5c3845874cuda3std3__420unreachable_sentinelE,(_ZN47_INTERNAL_b919a28f_16_Normalization_cu_5c3845876thrust23THRUST_300001_SM_900_NS6system6detail10sequential3seqE - _ZN47_INTERNAL_b919a28f_16_Normalization_cu_5c3845874cuda3std3__420unreachable_sentinelE)
_ZN47_INTERNAL_b919a28f_16_Normalization_cu_5c3845874cuda3std3__420unreachable_sentinelE:
	.zero		1
	.type		_ZN47_INTERNAL_b919a28f_16_Normalization_cu_5c3845876thrust23THRUST_300001_SM_900_NS6system6detail10sequential3seqE,@object
	.size		_ZN47_INTERNAL_b919a28f_16_Normalization_cu_5c3845876thrust23THRUST_300001_SM_900_NS6system6detail10sequential3seqE,(_ZN47_INTERNAL_b919a28f_16_Normalization_cu_5c3845874cuda3std3__45__cpo4cendE - _ZN47_INTERNAL_b919a28f_16_Normalization_cu_5c3845876thrust23THRUST_300001_SM_900_NS6system6detail10sequential3seqE)
_ZN47_INTERNAL_b919a28f_16_Normalization_cu_5c3845876thrust23THRUST_300001_SM_900_NS6system6detail10sequential3seqE:
	.zero		1
	.type		_ZN47_INTERNAL_b919a28f_16_Normalization_cu_5c3845874cuda3std3__45__cpo4cendE,@object
	.size		_ZN47_INTERNAL_b919a28f_16_Normalization_cu_5c3845874cuda3std3__45__cpo4cendE,(_ZN47_INTERNAL_b919a28f_16_Normalization_cu_5c3845874cuda3std6ranges3__45__cpo9iter_swapE - _ZN47_INTERNAL_b919a28f_16_Normalization_cu_5c3845874cuda3std3__45__cpo4cendE)
_ZN47_INTERNAL_b919a28f_16_Normalization_cu_5c3845874cuda3std3__45__cpo4cendE:
	.zero		1
	.type		_ZN47_INTERNAL_b919a28f_16_Normalization_cu_5c3845874cuda3std6ranges3__45__cpo9iter_swapE,@object
	.size		_ZN47_INTERNAL_b919a28f_16_Normalization_cu_5c3845874cuda3std6ranges3__45__cpo9iter_swapE,(_ZN47_INTERNAL_b919a28f_16_Normalization_cu_5c3845874cuda3std3__45__cpo5crendE - _ZN47_INTERNAL_b919a28f_16_Normalization_cu_5c3845874cuda3std6ranges3__45__cpo9iter_swapE)
_ZN47_INTERNAL_b919a28f_16_Normalization_cu_5c3845874cuda3std6ranges3__45__cpo9iter_swapE:
	.zero		1
	.type		_ZN47_INTERNAL_b919a28f_16_Normalization_cu_5c3845874cuda3std3__45__cpo5crendE,@object
	.size		_ZN47_INTERNAL_b919a28f_16_Normalization_cu_5c3845874cuda3std3__45__cpo5crendE,(_ZN47_INTERNAL_b919a28f_16_Normalization_cu_5c3845874cuda3std6ranges3__45__cpo5cdataE - _ZN47_INTERNAL_b919a28f_16_Normalization_cu_5c3845874cuda3std3__45__cpo5crendE)
_ZN47_INTERNAL_b919a28f_16_Normalization_cu_5c3845874cuda3std3__45__cpo5crendE:
	.zero		1
	.type		_ZN47_INTERNAL_b919a28f_16_Normalization_cu_5c3845874cuda3std6ranges3__45__cpo5cdataE,@object
	.size		_ZN47_INTERNAL_b919a28f_16_Normalization_cu_5c3845874cuda3std6ranges3__45__cpo5cdataE,(_ZN47_INTERNAL_b919a28f_16_Normalization_cu_5c3845874cuda3std6ranges3__45__cpo3endE - _ZN47_INTERNAL_b919a28f_16_Normalization_cu_5c3845874cuda3std6ranges3__45__cpo5cdataE)
_ZN47_INTERNAL_b919a28f_16_Normalization_cu_5c3845874cuda3std6ranges3__45__cpo5cdataE:
	.zero		1
	.type		_ZN47_INTERNAL_b919a28f_16_Normalization_cu_5c3845874cuda3std6ranges3__45__cpo3endE,@object
	.size		_ZN47_INTERNAL_b919a28f_16_Normalization_cu_5c3845874cuda3std6ranges3__45__cpo3endE,(_ZN47_INTERNAL_b919a28f_16_Normalization_cu_5c3845874cuda3std3__419piecewise_constructE - _ZN47_INTERNAL_b919a28f_16_Normalization_cu_5c3845874cuda3std6ranges3__45__cpo3endE)
_ZN47_INTERNAL_b919a28f_16_Normalization_cu_5c3845874cuda3std6ranges3__45__cpo3endE:
	.zero		1
	.type		_ZN47_INTERNAL_b919a28f_16_Normalization_cu_5c3845874cuda3std3__419piecewise_constructE,@object
	.size		_ZN47_INTERNAL_b919a28f_16_Normalization_cu_5c3845874cuda3std3__419piecewise_constructE,(_ZN47_INTERNAL_b919a28f_16_Normalization_cu_5c3845874cuda3std6ranges3__45__cpo5ssizeE - _ZN47_INTERNAL_b919a28f_16_Normalization_cu_5c3845874cuda3std3__419piecewise_constructE)
_ZN47_INTERNAL_b919a28f_16_Normalization_cu_5c3845874cuda3std3__419piecewise_constructE:
	.zero		1
	.type		_ZN47_INTERNAL_b919a28f_16_Normalization_cu_5c3845874cuda3std6ranges3__45__cpo5ssizeE,@object
	.size		_ZN47_INTERNAL_b919a28f_16_Normalization_cu_5c3845874cuda3std6ranges3__45__cpo5ssizeE,(_ZN47_INTERNAL_b919a28f_16_Normalization_cu_5c3845874cuda3std3__45__cpo3endE - _ZN47_INTERNAL_b919a28f_16_Normalization_cu_5c3845874cuda3std6ranges3__45__cpo5ssizeE)
_ZN47_INTERNAL_b919a28f_16_Normalization_cu_5c3845874cuda3std6ranges3__45__cpo5ssizeE:
	.zero		1
	.type		_ZN47_INTERNAL_b919a28f_16_Normalization_cu_5c3845874cuda3std3__45__cpo3endE,@object
	.size		_ZN47_INTERNAL_b919a28f_16_Normalization_cu_5c3845874cuda3std3__45__cpo3endE,(_ZN47_INTERNAL_b919a28f_16_Normalization_cu_5c3845874cuda3std6ranges3__45__cpo4cendE - _ZN47_INTERNAL_b919a28f_16_Normalization_cu_5c3845874cuda3std3__45__cpo3endE)
_ZN47_INTERNAL_b919a28f_16_Normalization_cu_5c3845874cuda3std3__45__cpo3endE:
	.zero		1
	.type		_ZN47_INTERNAL_b919a28f_16_Normalization_cu_5c3845874cuda3std6ranges3__45__cpo4cendE,@object
	.size		_ZN47_INTERNAL_b919a28f_16_Normalization_cu_5c3845874cuda3std6ranges3__45__cpo4cendE,(_ZN47_INTERNAL_b919a28f_16_Normalization_cu_5c3845874cuda3std3__45__cpo4rendE - _ZN47_INTERNAL_b919a28f_16_Normalization_cu_5c3845874cuda3std6ranges3__45__cpo4cendE)
_ZN47_INTERNAL_b919a28f_16_Normalization_cu_5c3845874cuda3std6ranges3__45__cpo4cendE:
	.zero		1
	.type		_ZN47_INTERNAL_b919a28f_16_Normalization_cu_5c3845874cuda3std3__45__cpo4rendE,@object
	.size		_ZN47_INTERNAL_b919a28f_16_Normalization_cu_5c3845874cuda3std3__45__cpo4rendE,(_ZN47_INTERNAL_b919a28f_16_Normalization_cu_5c3845874cuda3std6ranges3__45__cpo4prevE - _ZN47_INTERNAL_b919a28f_16_Normalization_cu_5c3845874cuda3std3__45__cpo4rendE)
_ZN47_INTERNAL_b919a28f_16_Normalization_cu_5c3845874cuda3std3__45__cpo4rendE:
	.zero		1
	.type		_ZN47_INTERNAL_b919a28f_16_Normalization_cu_5c3845874cuda3std6ranges3__45__cpo4prevE,@object
	.size		_ZN47_INTERNAL_b919a28f_16_Normalization_cu_5c3845874cuda3std6ranges3__45__cpo4prevE,(_ZN47_INTERNAL_b919a28f_16_Normalization_cu_5c3845874cuda3std6ranges3__45__cpo9iter_moveE - _ZN47_INTERNAL_b919a28f_16_Normalization_cu_5c3845874cuda3std6ranges3__45__cpo4prevE)
_ZN47_INTERNAL_b919a28f_16_Normalization_cu_5c3845874cuda3std6ranges3__45__cpo4prevE:
	.zero		1
	.type		_ZN47_INTERNAL_b919a28f_16_Normalization_cu_5c3845874cuda3std6ranges3__45__cpo9iter_moveE,@object
	.size		_ZN47_INTERNAL_b919a28f_16_Normalization_cu_5c3845874cuda3std6ranges3__45__cpo9iter_moveE,(.L_21 - _ZN47_INTERNAL_b919a28f_16_Normalization_cu_5c3845874cuda3std6ranges3__45__cpo9iter_moveE)
_ZN47_INTERNAL_b919a28f_16_Normalization_cu_5c3845874cuda3std6ranges3__45__cpo9iter_moveE:
	.zero		1
.L_21:


//--------------------- .nv.shared._ZN2at6native33batch_norm_backward_reduce_kernelIN3c108BFloat16ES3_flEEvNS_27GenericPackedTensorAccessorIT_Lm3ENS_16DefaultPtrTraitsET2_EES8_NS4_IT1_Lm1ES6_S7_EESA_SA_SA_NS4_IT0_Lm1ES6_S7_EESC_ --------------------------
	.section	.nv.shared._ZN2at6native33batch_norm_backward_reduce_kernelIN3c108BFloat16ES3_flEEvNS_27GenericPackedTensorAccessorIT_Lm3ENS_16DefaultPtrTraitsET2_EES8_NS4_IT1_Lm1ES6_S7_EESA_SA_SA_NS4_IT0_Lm1ES6_S7_EESC_,"aw",@nobits
	.sectionflags	@""
	.align	4
.nv.shared._ZN2at6native33batch_norm_backward_reduce_kernelIN3c108BFloat16ES3_flEEvNS_27GenericPackedTensorAccessorIT_Lm3ENS_16DefaultPtrTraitsET2_EES8_NS4_IT1_Lm1ES6_S7_EESA_SA_SA_NS4_IT0_Lm1ES6_S7_EESC_:
	.zero		1280


//--------------------- .nv.shared._ZN2at6native33batch_norm_backward_reduce_kernelIN3c108BFloat16EfflEEvNS_27GenericPackedTensorAccessorIT_Lm3ENS_16DefaultPtrTraitsET2_EES8_NS4_IT1_Lm1ES6_S7_EESA_SA_SA_NS4_IT0_Lm1ES6_S7_EESC_ --------------------------
	.section	.nv.shared._ZN2at6native33batch_norm_backward_reduce_kernelIN3c108BFloat16EfflEEvNS_27GenericPackedTensorAccessorIT_Lm3ENS_16DefaultPtrTraitsET2_EES8_NS4_IT1_Lm1ES6_S7_EESA_SA_SA_NS4_IT0_Lm1ES6_S7_EESC_,"aw",@nobits
	.sectionflags	@""
	.align	4
.nv.shared._ZN2at6native33batch_norm_backward_reduce_kernelIN3c108BFloat16EfflEEvNS_27GenericPackedTensorAccessorIT_Lm3ENS_16DefaultPtrTraitsET2_EES8_NS4_IT1_Lm1ES6_S7_EESA_SA_SA_NS4_IT0_Lm1ES6_S7_EESC_:
	.zero		1280


//--------------------- .nv.shared._ZN2at6native33batch_norm_backward_reduce_kernelIN3c108BFloat16ES3_fiEEvNS_27GenericPackedTensorAccessorIT_Lm3ENS_16DefaultPtrTraitsET2_EES8_NS4_IT1_Lm1ES6_S7_EESA_SA_SA_NS4_IT0_Lm1ES6_S7_EESC_ --------------------------
	.section	.nv.shared._ZN2at6native33batch_norm_backward_reduce_kernelIN3c108BFloat16ES3_fiEEvNS_27GenericPackedTensorAccessorIT_Lm3ENS_16DefaultPtrTraitsET2_EES8_NS4_IT1_Lm1ES6_S7_EESA_SA_SA_NS4_IT0_Lm1ES6_S7_EESC_,"aw",@nobits
	.sectionflags	@""
	.align	4
.nv.shared._ZN2at6native33batch_norm_backward_reduce_kernelIN3c108BFloat16ES3_fiEEvNS_27GenericPackedTensorAccessorIT_Lm3ENS_16DefaultPtrTraitsET2_EES8_NS4_IT1_Lm1ES6_S7_EESA_SA_SA_NS4_IT0_Lm1ES6_S7_EESC_:
	.zero		1280


//--------------------- .nv.shared._ZN2at6native33batch_norm_backward_reduce_kernelIN3c108BFloat16EffiEEvNS_27GenericPackedTensorAccessorIT_Lm3ENS_16DefaultPtrTraitsET2_EES8_NS4_IT1_Lm1ES6_S7_EESA_SA_SA_NS4_IT0_Lm1ES6_S7_EESC_ --------------------------
	.section	.nv.shared._ZN2at6native33batch_norm_backward_reduce_kernelIN3c108BFloat16EffiEEvNS_27GenericPackedTensorAccessorIT_Lm3ENS_16DefaultPtrTraitsET2_EES8_NS4_IT1_Lm1ES6_S7_EESA_SA_SA_NS4_IT0_Lm1ES6_S7_EESC_,"aw",@nobits
	.sectionflags	@""
	.align	4
.nv.shared._ZN2at6native33batch_norm_backward_reduce_kernelIN3c108BFloat16EffiEEvNS_27GenericPackedTensorAccessorIT_Lm3ENS_16DefaultPtrTraitsET2_EES8_NS4_IT1_Lm1ES6_S7_EESA_SA_SA_NS4_IT0_Lm1ES6_S7_EESC_:
	.zero		1280


//--------------------- .nv.shared._ZN2at6native33batch_norm_backward_reduce_kernelIN3c104HalfES3_flEEvNS_27GenericPackedTensorAccessorIT_Lm3ENS_16DefaultPtrTraitsET2_EES8_NS4_IT1_Lm1ES6_S7_EESA_SA_SA_NS4_IT0_Lm1ES6_S7_EESC_ --------------------------
	.section	.nv.shared._ZN2at6native33batch_norm_backward_reduce_kernelIN3c104HalfES3_flEEvNS_27GenericPackedTensorAccessorIT_Lm3ENS_16DefaultPtrTraitsET2_EES8_NS4_IT1_Lm1ES6_S7_EESA_SA_SA_NS4_IT0_Lm1ES6_S7_EESC_,"aw",@nobits
	.sectionflags	@""
	.align	4
.nv.shared._ZN2at6native33batch_norm_backward_reduce_kernelIN3c104HalfES3_flEEvNS_27GenericPackedTensorAccessorIT_Lm3ENS_16DefaultPtrTraitsET2_EES8_NS4_IT1_Lm1ES6_S7_EESA_SA_SA_NS4_IT0_Lm1ES6_S7_EESC_:
	.zero		1280


//--------------------- .nv.shared._ZN2at6native33batch_norm_backward_reduce_kernelIN3c104HalfEfflEEvNS_27GenericPackedTensorAccessorIT_Lm3ENS_16DefaultPtrTraitsET2_EES8_NS4_IT1_Lm1ES6_S7_EESA_SA_SA_NS4_IT0_Lm1ES6_S7_EESC_ --------------------------
	.section	.nv.shared._ZN2at6native33batch_norm_backward_reduce_kernelIN3c104HalfEfflEEvNS_27GenericPackedTensorAccessorIT_Lm3ENS_16DefaultPtrTraitsET2_EES8_NS4_IT1_Lm1ES6_S7_EESA_SA_SA_NS4_IT0_Lm1ES6_S7_EESC_,"aw",@nobits
	.sectionflags	@""
	.align	4
.nv.shared._ZN2at6native33batch_norm_backward_reduce_kernelIN3c104HalfEfflEEvNS_27GenericPackedTensorAccessorIT_Lm3ENS_16DefaultPtrTraitsET2_EES8_NS4_IT1_Lm1ES6_S7_EESA_SA_SA_NS4_IT0_Lm1ES6_S7_EESC_:
	.zero		1280


//--------------------- .nv.shared._ZN2at6native33batch_norm_backward_reduce_kernelIN3c104HalfES3_fiEEvNS_27GenericPackedTensorAccessorIT_Lm3ENS_16DefaultPtrTraitsET2_EES8_NS4_IT1_Lm1ES6_S7_EESA_SA_SA_NS4_IT0_Lm1ES6_S7_EESC_ --------------------------
	.section	.nv.shared._ZN2at6native33batch_norm_backward_reduce_kernelIN3c104HalfES3_fiEEvNS_27GenericPackedTensorAccessorIT_Lm3ENS_16DefaultPtrTraitsET2_EES8_NS4_IT1_Lm1ES6_S7_EESA_SA_SA_NS4_IT0_Lm1ES6_S7_EESC_,"aw",@nobits
	.sectionflags	@""
	.align	4
.nv.shared._ZN2at6native33batch_norm_backward_reduce_kernelIN3c104HalfES3_fiEEvNS_27GenericPackedTensorAccessorIT_Lm3ENS_16DefaultPtrTraitsET2_EES8_NS4_IT1_Lm1ES6_S7_EESA_SA_SA_NS4_IT0_Lm1ES6_S7_EESC_:
	.zero		1280


//--------------------- .nv.shared._ZN2at6native33batch_norm_backward_reduce_kernelIN3c104HalfEffiEEvNS_27GenericPackedTensorAccessorIT_Lm3ENS_16DefaultPtrTraitsET2_EES8_NS4_IT1_Lm1ES6_S7_EESA_SA_SA_NS4_IT0_Lm1ES6_S7_EESC_ --------------------------
	.section	.nv.shared._ZN2at6native33batch_norm_backward_reduce_kernelIN3c104HalfEffiEEvNS_27GenericPackedTensorAccessorIT_Lm3ENS_16DefaultPtrTraitsET2_EES8_NS4_IT1_Lm1ES6_S7_EESA_SA_SA_NS4_IT0_Lm1ES6_S7_EESC_,"aw",@nobits
	.sectionflags	@""
	.align	4
.nv.shared._ZN2at6native33batch_norm_backward_reduce_kernelIN3c104HalfEffiEEvNS_27GenericPackedTensorAccessorIT_Lm3ENS_16DefaultPtrTraitsET2_EES8_NS4_IT1_Lm1ES6_S7_EESA_SA_SA_NS4_IT0_Lm1ES6_S7_EESC_:
	.zero		1280


//--------------------- .nv.shared._ZN2at6native33batch_norm_backward_reduce_kernelIffflEEvNS_27GenericPackedTensorAccessorIT_Lm3ENS_16DefaultPtrTraitsET2_EES6_NS2_IT1_Lm1ES4_S5_EES8_S8_S8_NS2_IT0_Lm1ES4_S5_EESA_ --------------------------
	.section	.nv.shared._ZN2at6native33batch_norm_backward_reduce_kernelIffflEEvNS_27GenericPackedTensorAccessorIT_Lm3ENS_16DefaultPtrTraitsET2_EES6_NS2_IT1_Lm1ES4_S5_EES8_S8_S8_NS2_IT0_Lm1ES4_S5_EESA_,"aw",@nobits
	.sectionflags	@""
	.align	4
.nv.shared._ZN2at6native33batch_norm_backward_reduce_kernelIffflEEvNS_27GenericPackedTensorAccessorIT_Lm3ENS_16DefaultPtrTraitsET2_EES6_NS2_IT1_Lm1ES4_S5_EES8_S8_S8_NS2_IT0_Lm1ES4_S5_EESA_:
	.zero		1280


//--------------------- .nv.shared._ZN2at6native33batch_norm_backward_reduce_kernelIfffiEEvNS_27GenericPackedTensorAccessorIT_Lm3ENS_16DefaultPtrTraitsET2_EES6_NS2_IT1_Lm1ES4_S5_EES8_S8_S8_NS2_IT0_Lm1ES4_S5_EESA_ --------------------------
	.section	.nv.shared._ZN2at6native33batch_norm_backward_reduce_kernelIfffiEEvNS_27GenericPackedTensorAccessorIT_Lm3ENS_16DefaultPtrTraitsET2_EES6_NS2_IT1_Lm1ES4_S5_EES8_S8_S8_NS2_IT0_Lm1ES4_S5_EESA_,"aw",@nobits
	.sectionflags	@""
	.align	4
.nv.shared._ZN2at6native33batch_norm_backward_reduce_kernelIfffiEEvNS_27GenericPackedTensorAccessorIT_Lm3ENS_16DefaultPtrTraitsET2_EES6_NS2_IT1_Lm1ES4_S5_EES8_S8_S8_NS2_IT0_Lm1ES4_S5_EESA_:
	.zero		1280


//--------------------- .nv.shared._ZN2at6native33batch_norm_backward_reduce_kernelIdddlEEvNS_27GenericPackedTensorAccessorIT_Lm3ENS_16DefaultPtrTraitsET2_EES6_NS2_IT1_Lm1ES4_S5_EES8_S8_S8_NS2_IT0_Lm1ES4_S5_EESA_ --------------------------
	.section	.nv.shared._ZN2at6native33batch_norm_backward_reduce_kernelIdddlEEvNS_27GenericPackedTensorAccessorIT_Lm3ENS_16DefaultPtrTraitsET2_EES6_NS2_IT1_Lm1ES4_S5_EES8_S8_S8_NS2_IT0_Lm1ES4_S5_EESA_,"aw",@nobits
	.sectionflags	@""
	.align	8
.nv.shared._ZN2at6native33batch_norm_backward_reduce_kernelIdddlEEvNS_27GenericPackedTensorAccessorIT_Lm3ENS_16DefaultPtrTraitsET2_EES6_NS2_IT1_Lm1ES4_S5_EES8_S8_S8_NS2_IT0_Lm1ES4_S5_EESA_:
	.zero		1536


//--------------------- .nv.shared._ZN2at6native33batch_norm_backward_reduce_kernelIdddiEEvNS_27GenericPackedTensorAccessorIT_Lm3ENS_16DefaultPtrTraitsET2_EES6_NS2_IT1_Lm1ES4_S5_EES8_S8_S8_NS2_IT0_Lm1ES4_S5_EESA_ --------------------------
	.section	.nv.shared._ZN2at6native33batch_norm_backward_reduce_kernelIdddiEEvNS_27GenericPackedTensorAccessorIT_Lm3ENS_16DefaultPtrTraitsET2_EES6_NS2_IT1_Lm1ES4_S5_EES8_S8_S8_NS2_IT0_Lm1ES4_S5_EESA_,"aw",@nobits
	.sectionflags	@""
	.align	8
.nv.shared._ZN2at6native33batch_norm_backward_reduce_kernelIdddiEEvNS_27GenericPackedTensorAccessorIT_Lm3ENS_16DefaultPtrTraitsET2_EES6_NS2_IT1_Lm1ES4_S5_EES8_S8_S8_NS2_IT0_Lm1ES4_S5_EESA_:
	.zero		1536


//--------------------- .nv.shared._ZN2at6native36batch_norm_collect_statistics_kernelINS0_6InvStdEN3c108BFloat16ES4_flEEvNS_27GenericPackedTensorAccessorIKT0_Lm3ENS_17RestrictPtrTraitsET3_EET2_SB_NS5_ISB_Lm1ES8_S9_EESC_ --------------------------
	.section	.nv.shared._ZN2at6native36batch_norm_collect_statistics_kernelINS0_6InvStdEN3c108BFloat16ES4_flEEvNS_27GenericPackedTensorAccessorIKT0_Lm3ENS_17RestrictPtrTraitsET3_EET2_SB_NS5_ISB_Lm1ES8_S9_EESC_,"aw",@nobits
	.sectionflags	@""
	.align	4
.nv.shared._ZN2at6native36batch_norm_collect_statistics_kernelINS0_6InvStdEN3c108BFloat16ES4_flEEvNS_27GenericPackedTensorAccessorIKT0_Lm3ENS_17RestrictPtrTraitsET3_EET2_SB_NS5_ISB_Lm1ES8_S9_EESC_:
	.zero		1664


//--------------------- .nv.shared._ZN2at6native36batch_norm_collect_statistics_kernelINS0_6InvStdEN3c108BFloat16ES4_fiEEvNS_27GenericPackedTensorAccessorIKT0_Lm3ENS_17RestrictPtrTraitsET3_EET2_SB_NS5_ISB_Lm1ES8_S9_EESC_ --------------------------
	.section	.nv.shared._ZN2at6native36batch_norm_collect_statistics_kernelINS0_6InvStdEN3c108BFloat16ES4_fiEEvNS_27GenericPackedTensorAccessorIKT0_Lm3ENS_17RestrictPtrTraitsET3_EET2_SB_NS5_ISB_Lm1ES8_S9_EESC_,"aw",@nobits
	.sectionflags	@""
	.align	4
.nv.shared._ZN2at6native36batch_norm_collect_statistics_kernelINS0_6InvStdEN3c108BFloat16ES4_fiEEvNS_27GenericPackedTensorAccessorIKT0_Lm3ENS_17RestrictPtrTraitsET3_EET2_SB_NS5_ISB_Lm1ES8_S9_EESC_:
	.zero		1664


//--------------------- .nv.shared._ZN2at6native50batch_norm_collect_statistics_channels_last_kernelINS0_6InvStdEN3c108BFloat16EfLi4EEEvPKT0_PT1_S9_PVS8_PiiiS8_ --------------------------
	.section	.nv.shared._ZN2at6native50batch_norm_collect_statistics_channels_last_kernelINS0_6InvStdEN3c108BFloat16EfLi4EEEvPKT0_PT1_S9_PVS8_PiiiS8_,"aw",@nobits
	.sectionflags	@""
	.align	4
.nv.shared._ZN2at6native50batch_norm_collect_statistics_channels_last_kernelINS0_6InvStdEN3c108BFloat16EfLi4EEEvPKT0_PT1_S9_PVS8_PiiiS8_:
	.zero		7169


//--------------------- .nv.shared._ZN2at6native36batch_norm_collect_statistics_kernelINS0_6InvStdEN3c104HalfES4_flEEvNS_27GenericPackedTensorAccessorIKT0_Lm3ENS_17RestrictPtrTraitsET3_EET2_SB_NS5_ISB_Lm1ES8_S9_EESC_ --------------------------
	.section	.nv.shared._ZN2at6native36batch_norm_collect_statistics_kernelINS0_6InvStdEN3c104HalfES4_flEEvNS_27GenericPackedTensorAccessorIKT0_Lm3ENS_17RestrictPtrTraitsET3_EET2_SB_NS5_ISB_Lm1ES8_S9_EESC_,"aw",@nobits
	.sectionflags	@""
	.align	4
.nv.shared._ZN2at6native36batch_norm_collect_statistics_kernelINS0_6InvStdEN3c104HalfES4_flEEvNS_27GenericPackedTensorAccessorIKT0_Lm3ENS_17RestrictPtrTraitsET3_EET2_SB_NS5_ISB_Lm1ES8_S9_EESC_:
	.zero		1664


//--------------------- .nv.shared._ZN2at6native36batch_norm_collect_statistics_kernelINS0_6InvStdEN3c104HalfES4_fiEEvNS_27GenericPackedTensorAccessorIKT0_Lm3ENS_17RestrictPtrTraitsET3_EET2_SB_NS5_ISB_Lm1ES8_S9_EESC_ --------------------------
	.section	.nv.shared._ZN2at6native36batch_norm_collect_statistics_kernelINS0_6InvStdEN3c104HalfES4_fiEEvNS_27GenericPackedTensorAccessorIKT0_Lm3ENS_17RestrictPtrTraitsET3_EET2_SB_NS5_ISB_Lm1ES8_S9_EESC_,"aw",@nobits
	.sectionflags	@""
	.align	4
.nv.shared._ZN2at6native36batch_norm_collect_statistics_kernelINS0_6InvStdEN3c104HalfES4_fiEEvNS_27GenericPackedTensorAccessorIKT0_Lm3ENS_17RestrictPtrTraitsET3_EET2_SB_NS5_ISB_Lm1ES8_S9_EESC_:
	.zero		1664


//--------------------- .nv.shared._ZN2at6native50batch_norm_collect_statistics_channels_last_kernelINS0_6InvStdEN3c104HalfEfLi4EEEvPKT0_PT1_S9_PVS8_PiiiS8_ --------------------------
	.section	.nv.shared._ZN2at6native50batch_norm_collect_statistics_channels_last_kernelINS0_6InvStdEN3c104HalfEfLi4EEEvPKT0_PT1_S9_PVS8_PiiiS8_,"aw",@nobits
	.sectionflags	@""
	.align	4
.nv.shared._ZN2at6native50batch_norm_collect_statistics_channels_last_kernelINS0_6InvStdEN3c104HalfEfLi4EEEvPKT0_PT1_S9_PVS8_PiiiS8_:
	.zero		7169


//--------------------- .nv.shared._ZN2at6native36batch_norm_collect_statistics_kernelINS0_6InvStdEffflEEvNS_27GenericPackedTensorAccessorIKT0_Lm3ENS_17RestrictPtrTraitsET3_EET2_S9_NS3_IS9_Lm1ES6_S7_EESA_ --------------------------
	.section	.nv.shared._ZN2at6native36batch_norm_collect_statistics_kernelINS0_6InvStdEffflEEvNS_27GenericPackedTensorAccessorIKT0_Lm3ENS_17RestrictPtrTraitsET3_EET2_S9_NS3_IS9_Lm1ES6_S7_EESA_,"aw",@nobits
	.sectionflags	@""
	.align	4
.nv.shared._ZN2at6native36batch_norm_collect_statistics_kernelINS0_6InvStdEffflEEvNS_27GenericPackedTensorAccessorIKT0_Lm3ENS_17RestrictPtrTraitsET3_EET2_S9_NS3_IS9_Lm1ES6_S7_EESA_:
	.zero		1664


//--------------------- .nv.shared._ZN2at6native36batch_norm_collect_statistics_kernelINS0_6InvStdEfffiEEvNS_27GenericPackedTensorAccessorIKT0_Lm3ENS_17RestrictPtrTraitsET3_EET2_S9_NS3_IS9_Lm1ES6_S7_EESA_ --------------------------
	.section	.nv.shared._ZN2at6native36batch_norm_collect_statistics_kernelINS0_6InvStdEfffiEEvNS_27GenericPackedTensorAccessorIKT0_Lm3ENS_17RestrictPtrTraitsET3_EET2_S9_NS3_IS9_Lm1ES6_S7_EESA_,"aw",@nobits
	.sectionflags	@""
	.align	4
.nv.shared._ZN2at6native36batch_norm_collect_statistics_kernelINS0_6InvStdEfffiEEvNS_27GenericPackedTensorAccessorIKT0_Lm3ENS_17RestrictPtrTraitsET3_EET2_S9_NS3_IS9_Lm1ES6_S7_EESA_:
	.zero		1664


//--------------------- .nv.shared._ZN2at6native50batch_norm_collect_statistics_channels_last_kernelINS0_6InvStdEffLi4EEEvPKT0_PT1_S7_PVS6_PiiiS6_ --------------------------
	.section	.nv.shared._ZN2at6native50batch_norm_collect_statistics_channels_last_kernelINS0_6InvStdEffLi4EEEvPKT0_PT1_S7_PVS6_PiiiS6_,"aw",@nobits
	.sectionflags	@""
	.align	4
.nv.shared._ZN2at6native50batch_norm_collect_statistics_channels_last_kernelINS0_6InvStdEffLi4EEEvPKT0_PT1_S7_PVS6_PiiiS6_:
	.zero		7169


//--------------------- .nv.shared._ZN2at6native36batch_norm_collect_statistics_kernelINS0_6InvStdEdddlEEvNS_27GenericPackedTensorAccessorIKT0_Lm3ENS_17RestrictPtrTraitsET3_EET2_S9_NS3_IS9_Lm1ES6_S7_EESA_ --------------------------
	.section	.nv.shared._ZN2at6native36batch_norm_collect_statistics_kernelINS0_6InvStdEdddlEEvNS_27GenericPackedTensorAccessorIKT0_Lm3ENS_17RestrictPtrTraitsET3_EET2_S9_NS3_IS9_Lm1ES6_S7_EESA_,"aw",@nobits
	.sectionflags	@""
	.align	4
.nv.shared._ZN2at6native36batch_norm_collect_statistics_kernelINS0_6InvStdEdddlEEvNS_27GenericPackedTensorAccessorIKT0_Lm3ENS_17RestrictPtrTraitsET3_EET2_S9_NS3_IS9_Lm1ES6_S7_EESA_:
	.zero		1664


//--------------------- .nv.shared._ZN2at6native36batch_norm_collect_statistics_kernelINS0_6InvStdEdddiEEvNS_27GenericPackedTensorAccessorIKT0_Lm3ENS_17RestrictPtrTraitsET3_EET2_S9_NS3_IS9_Lm1ES6_S7_EESA_ --------------------------
	.section	.nv.shared._ZN2at6native36batch_norm_collect_statistics_kernelINS0_6InvStdEdddiEEvNS_27GenericPackedTensorAccessorIKT0_Lm3ENS_17RestrictPtrTraitsET3_EET2_S9_NS3_IS9_Lm1ES6_S7_EESA_,"aw",@nobits
	.sectionflags	@""
	.align	4
.nv.shared._ZN2at6native36batch_norm_collect_statistics_kernelINS0_6InvStdEdddiEEvNS_27GenericPackedTensorAccessorIKT0_Lm3ENS_17RestrictPtrTraitsET3_EET2_S9_NS3_IS9_Lm1ES6_S7_EESA_:
	.zero		1664


//--------------------- .nv.shared._ZN2at6native50batch_norm_collect_statistics_channels_last_kernelINS0_6InvStdEddLi4EEEvPKT0_PT1_S7_PVS6_PiiiS6_ --------------------------
	.section	.nv.shared._ZN2at6native50batch_norm_collect_statistics_channels_last_kernelINS0_6InvStdEddLi4EEEvPKT0_PT1_S7_PVS6_PiiiS6_,"aw",@nobits
	.sectionflags	@""
	.align	8
.nv.shared._ZN2at6native50batch_norm_collect_statistics_channels_last_kernelINS0_6InvStdEddLi4EEEvPKT0_PT1_S7_PVS6_PiiiS6_:
	.zero		11265


//--------------------- .nv.shared._ZN2at6native26batch_norm_backward_kernelIN3c108BFloat16ES3_fiEEvNS_27GenericPackedTensorAccessorIKT_Lm3ENS_16DefaultPtrTraitsET2_EES9_NS4_IS5_Lm3ES7_S8_EENS4_IT0_Lm1ES7_S8_EESC_NS4_IKSB_Lm1ES7_S8_EESE_SE_NS4_IKT1_Lm1ES7_S8_EESH_bSF_ --------------------------
	.section	.nv.shared._ZN2at6native26batch_norm_backward_kernelIN3c108BFloat16ES3_fiEEvNS_27GenericPackedTensorAccessorIKT_Lm3ENS_16DefaultPtrTraitsET2_EES9_NS4_IS5_Lm3ES7_S8_EENS4_IT0_Lm1ES7_S8_EESC_NS4_IKSB_Lm1ES7_S8_EESE_SE_NS4_IKT1_Lm1ES7_S8_EESH_bSF_,"aw",@nobits
	.sectionflags	@""
	.align	4
.nv.shared._ZN2at6native26batch_norm_backward_kernelIN3c108BFloat16ES3_fiEEvNS_27GenericPackedTensorAccessorIKT_Lm3ENS_16DefaultPtrTraitsET2_EES9_NS4_IS5_Lm3ES7_S8_EENS4_IT0_Lm1ES7_S8_EESC_NS4_IKSB_Lm1ES7_S8_EESE_SE_NS4_IKT1_Lm1ES7_S8_EESH_bSF_:
	.zero		1280


//--------------------- .nv.shared._ZN2at6native26batch_norm_backward_kernelIN3c108BFloat16EffiEEvNS_27GenericPackedTensorAccessorIKT_Lm3ENS_16DefaultPtrTraitsET2_EES9_NS4_IS5_Lm3ES7_S8_EENS4_IT0_Lm1ES7_S8_EESC_NS4_IKSB_Lm1ES7_S8_EESE_SE_NS4_IKT1_Lm1ES7_S8_EESH_bSF_ --------------------------
	.section	.nv.shared._ZN2at6native26batch_norm_backward_kernelIN3c108BFloat16EffiEEvNS_27GenericPackedTensorAccessorIKT_Lm3ENS_16DefaultPtrTraitsET2_EES9_NS4_IS5_Lm3ES7_S8_EENS4_IT0_Lm1ES7_S8_EESC_NS4_IKSB_Lm1ES7_S8_EESE_SE_NS4_IKT1_Lm1ES7_S8_EESH_bSF_,"aw",@nobits
	.sectionflags	@""
	.align	4
.nv.shared._ZN2at6native26batch_norm_backward_kernelIN3c108BFloat16EffiEEvNS_27GenericPackedTensorAccessorIKT_Lm3ENS_16DefaultPtrTraitsET2_EES9_NS4_IS5_Lm3ES7_S8_EENS4_IT0_Lm1ES7_S8_EESC_NS4_IKSB_Lm1ES7_S8_EESE_SE_NS4_IKT1_Lm1ES7_S8_EESH_bSF_:
	.zero		1280


//--------------------- .nv.shared._ZN2at6native26batch_norm_backward_kernelIN3c104HalfES3_fiEEvNS_27GenericPackedTensorAccessorIKT_Lm3ENS_16DefaultPtrTraitsET2_EES9_NS4_IS5_Lm3ES7_S8_EENS4_IT0_Lm1ES7_S8_EESC_NS4_IKSB_Lm1ES7_S8_EESE_SE_NS4_IKT1_Lm1ES7_S8_EESH_bSF_ --------------------------
	.section	.nv.shared._ZN2at6native26batch_norm_backward_kernelIN3c104HalfES3_fiEEvNS_27GenericPackedTensorAccessorIKT_Lm3ENS_16DefaultPtrTraitsET2_EES9_NS4_IS5_Lm3ES7_S8_EENS4_IT0_Lm1ES7_S8_EESC_NS4_IKSB_Lm1ES7_S8_EESE_SE_NS4_IKT1_Lm1ES7_S8_EESH_bSF_,"aw",@nobits
	.sectionflags	@""
	.align	4
.nv.shared._ZN2at6native26batch_norm_backward_kernelIN3c104HalfES3_fiEEvNS_27GenericPackedTensorAccessorIKT_Lm3ENS_16DefaultPtrTraitsET2_EES9_NS4_IS5_Lm3ES7_S8_EENS4_IT0_Lm1ES7_S8_EESC_NS4_IKSB_Lm1ES7_S8_EESE_SE_NS4_IKT1_Lm1ES7_S8_EESH_bSF_:
	.zero		1280


//--------------------- .nv.shared._ZN2at6native26batch_norm_backward_kernelIN3c104HalfEffiEEvNS_27GenericPackedTensorAccessorIKT_Lm3ENS_16DefaultPtrTraitsET2_EES9_NS4_IS5_Lm3ES7_S8_EENS4_IT0_Lm1ES7_S8_EESC_NS4_IKSB_Lm1ES7_S8_EESE_SE_NS4_IKT1_Lm1ES7_S8_EESH_bSF_ --------------------------
	.section	.nv.shared._ZN2at6native26batch_norm_backward_kernelIN3c104HalfEffiEEvNS_27GenericPackedTensorAccessorIKT_Lm3ENS_16DefaultPtrTraitsET2_EES9_NS4_IS5_Lm3ES7_S8_EENS4_IT0_Lm1ES7_S8_EESC_NS4_IKSB_Lm1ES7_S8_EESE_SE_NS4_IKT1_Lm1ES7_S8_EESH_bSF_,"aw",@nobits
	.sectionflags	@""
	.align	4
.nv.shared._ZN2at6native26batch_norm_backward_kernelIN3c104HalfEffiEEvNS_27GenericPackedTensorAccessorIKT_Lm3ENS_16DefaultPtrTraitsET2_EES9_NS4_IS5_Lm3ES7_S8_EENS4_IT0_Lm1ES7_S8_EESC_NS4_IKSB_Lm1ES7_S8_EESE_SE_NS4_IKT1_Lm1ES7_S8_EESH_bSF_:
	.zero		1280


//--------------------- .nv.shared._ZN2at6native26batch_norm_backward_kernelIfffiEEvNS_27GenericPackedTensorAccessorIKT_Lm3ENS_16DefaultPtrTraitsET2_EES7_NS2_IS3_Lm3ES5_S6_EENS2_IT0_Lm1ES5_S6_EESA_NS2_IKS9_Lm1ES5_S6_EESC_SC_NS2_IKT1_Lm1ES5_S6_EESF_bSD_ --------------------------
	.section	.nv.shared._ZN2at6native26batch_norm_backward_kernelIfffiEEvNS_27GenericPackedTensorAccessorIKT_Lm3ENS_16DefaultPtrTraitsET2_EES7_NS2_IS3_Lm3ES5_S6_EENS2_IT0_Lm1ES5_S6_EESA_NS2_IKS9_Lm1ES5_S6_EESC_SC_NS2_IKT1_Lm1ES5_S6_EESF_bSD_,"aw",@nobits
	.sectionflags	@""
	.align	4
.nv.shared._ZN2at6native26batch_norm_backward_kernelIfffiEEvNS_27GenericPackedTensorAccessorIKT_Lm3ENS_16DefaultPtrTraitsET2_EES7_NS2_IS3_Lm3ES5_S6_EENS2_IT0_Lm1ES5_S6_EESA_NS2_IKS9_Lm1ES5_S6_EESC_SC_NS2_IKT1_Lm1ES5_S6_EESF_bSD_:
	.zero		1280


//--------------------- .nv.shared._ZN2at6native26batch_norm_backward_kernelIdddiEEvNS_27GenericPackedTensorAccessorIKT_Lm3ENS_16DefaultPtrTraitsET2_EES7_NS2_IS3_Lm3ES5_S6_EENS2_IT0_Lm1ES5_S6_EESA_NS2_IKS9_Lm1ES5_S6_EESC_SC_NS2_IKT1_Lm1ES5_S6_EESF_bSD_ --------------------------
	.section	.nv.shared._ZN2at6native26batch_norm_backward_kernelIdddiEEvNS_27GenericPackedTensorAccessorIKT_Lm3ENS_16DefaultPtrTraitsET2_EES7_NS2_IS3_Lm3ES5_S6_EENS2_IT0_Lm1ES5_S6_EESA_NS2_IKS9_Lm1ES5_S6_EESC_SC_NS2_IKT1_Lm1ES5_S6_EESF_bSD_,"aw",@nobits
	.sectionflags	@""
	.align	8
.nv.shared._ZN2at6native26batch_norm_backward_kernelIdddiEEvNS_27GenericPackedTensorAccessorIKT_Lm3ENS_16DefaultPtrTraitsET2_EES7_NS2_IS3_Lm3ES5_S6_EENS2_IT0_Lm1ES5_S6_EESA_NS2_IKS9_Lm1ES5_S6_EESC_SC_NS2_IKT1_Lm1ES5_S6_EESF_bSD_:
	.zero		1536


//--------------------- .nv.shared._ZN2at6native50batch_norm_collect_statistics_channels_last_kernelINS0_3VarEN3c108BFloat16EfLi4EEEvPKT0_PT1_S9_PVS8_PiiiS8_ --------------------------
	.section	.nv.shared._ZN2at6native50batch_norm_collect_statistics_channels_last_kernelINS0_3VarEN3c108BFloat16EfLi4EEEvPKT0_PT1_S9_PVS8_PiiiS8_,"aw",@nobits
	.sectionflags	@""
	.align	4
.nv.shared._ZN2at6native50batch_norm_collect_statistics_channels_last_kernelINS0_3VarEN3c108BFloat16EfLi4EEEvPKT0_PT1_S9_PVS8_PiiiS8_:
	.zero		7169


//--------------------- .nv.shared._ZN2at6native50batch_norm_collect_statistics_channels_last_kernelINS0_3VarEN3c104HalfEfLi4EEEvPKT0_PT1_S9_PVS8_PiiiS8_ --------------------------
	.section	.nv.shared._ZN2at6native50batch_norm_collect_statistics_channels_last_kernelINS0_3VarEN3c104HalfEfLi4EEEvPKT0_PT1_S9_PVS8_PiiiS8_,"aw",@nobits
	.sectionflags	@""
	.align	4
.nv.shared._ZN2at6native50batch_norm_collect_statistics_channels_last_kernelINS0_3VarEN3c104HalfEfLi4EEEvPKT0_PT1_S9_PVS8_PiiiS8_:
	.zero		7169


//--------------------- .nv.shared._ZN2at6native50batch_norm_collect_statistics_channels_last_kernelINS0_3VarEffLi4EEEvPKT0_PT1_S7_PVS6_PiiiS6_ --------------------------
	.section	.nv.shared._ZN2at6native50batch_norm_collect_statistics_channels_last_kernelINS0_3VarEffLi4EEEvPKT0_PT1_S7_PVS6_PiiiS6_,"aw",@nobits
	.sectionflags	@""
	.align	4
.nv.shared._ZN2at6native50batch_norm_collect_statistics_channels_last_kernelINS0_3VarEffLi4EEEvPKT0_PT1_S7_PVS6_PiiiS6_:
	.zero		7169


//--------------------- .nv.shared._ZN2at6native50batch_norm_collect_statistics_channels_last_kernelINS0_3VarEddLi4EEEvPKT0_PT1_S7_PVS6_PiiiS6_ --------------------------
	.section	.nv.shared._ZN2at6native50batch_norm_collect_statistics_channels_last_kernelINS0_3VarEddLi4EEEvPKT0_PT1_S7_PVS6_PiiiS6_,"aw",@nobits
	.sectionflags	@""
	.align	8
.nv.shared._ZN2at6native50batch_norm_collect_statistics_channels_last_kernelINS0_3VarEddLi4EEEvPKT0_PT1_S7_PVS6_PiiiS6_:
	.zero		11265


//--------------------- .nv.shared._ZN2at6native36batch_norm_collect_statistics_kernelINS0_3VarEN3c108BFloat16ES4_fiEEvNS_27GenericPackedTensorAccessorIKT0_Lm3ENS_17RestrictPtrTraitsET3_EET2_SB_NS5_ISB_Lm1ES8_S9_EESC_ --------------------------
	.section	.nv.shared._ZN2at6native36batch_norm_collect_statistics_kernelINS0_3VarEN3c108BFloat16ES4_fiEEvNS_27GenericPackedTensorAccessorIKT0_Lm3ENS_17RestrictPtrTraitsET3_EET2_SB_NS5_ISB_Lm1ES8_S9_EESC_,"aw",@nobits
	.sectionflags	@""
	.align	4
.nv.shared._ZN2at6native36batch_norm_collect_statistics_kernelINS0_3VarEN3c108BFloat16ES4_fiEEvNS_27GenericPackedTensorAccessorIKT0_Lm3ENS_17RestrictPtrTraitsET3_EET2_SB_NS5_ISB_Lm1ES8_S9_EESC_:
	.zero		1664


//--------------------- .nv.shared._ZN2at6native36batch_norm_collect_statistics_kernelINS0_3VarEN3c104HalfES4_fiEEvNS_27GenericPackedTensorAccessorIKT0_Lm3ENS_17RestrictPtrTraitsET3_EET2_SB_NS5_ISB_Lm1ES8_S9_EESC_ --------------------------
	.section	.nv.shared._ZN2at6native36batch_norm_collect_statistics_kernelINS0_3VarEN3c104HalfES4_fiEEvNS_27GenericPackedTensorAccessorIKT0_Lm3ENS_17RestrictPtrTraitsET3_EET2_SB_NS5_ISB_Lm1ES8_S9_EESC_,"aw",@nobits
	.sectionflags	@""
	.align	4
.nv.shared._ZN2at6native36batch_norm_collect_statistics_kernelINS0_3VarEN3c104HalfES4_fiEEvNS_27GenericPackedTensorAccessorIKT0_Lm3ENS_17RestrictPtrTraitsET3_EET2_SB_NS5_ISB_Lm1ES8_S9_EESC_:
	.zero		1664


//--------------------- .nv.shared._ZN2at6native36batch_norm_collect_statistics_kernelINS0_3VarEfffiEEvNS_27GenericPackedTensorAccessorIKT0_Lm3ENS_17RestrictPtrTraitsET3_EET2_S9_NS3_IS9_Lm1ES6_S7_EESA_ --------------------------
	.section	.nv.shared._ZN2at6native36batch_norm_collect_statistics_kernelINS0_3VarEfffiEEvNS_27GenericPackedTensorAccessorIKT0_Lm3ENS_17RestrictPtrTraitsET3_EET2_S9_NS3_IS9_Lm1ES6_S7_EESA_,"aw",@nobits
	.sectionflags	@""
	.align	4
.nv.shared._ZN2at6native36batch_norm_collect_statistics_kernelINS0_3VarEfffiEEvNS_27GenericPackedTensorAccessorIKT0_Lm3ENS_17RestrictPtrTraitsET3_EET2_S9_NS3_IS9_Lm1ES6_S7_EESA_:
	.zero		1664


//--------------------- .nv.shared._ZN2at6native36batch_norm_collect_statistics_kernelINS0_3VarEdddiEEvNS_27GenericPackedTensorAccessorIKT0_Lm3ENS_17RestrictPtrTraitsET3_EET2_S9_NS3_IS9_Lm1ES6_S7_EESA_ --------------------------
	.section	.nv.shared._ZN2at6native36batch_norm_collect_statistics_kernelINS0_3VarEdddiEEvNS_27GenericPackedTensorAccessorIKT0_Lm3ENS_17RestrictPtrTraitsET3_EET2_S9_NS3_IS9_Lm1ES6_S7_EESA_,"aw",@nobits
	.sectionflags	@""
	.align	4
.nv.shared._ZN2at6native36batch_norm_collect_statistics_kernelINS0_3VarEdddiEEvNS_27GenericPackedTensorAccessorIKT0_Lm3ENS_17RestrictPtrTraitsET3_EET2_S9_NS3_IS9_Lm1ES6_S7_EESA_:
	.zero		1664


//--------------------- .nv.shared._ZN2at6native47batch_norm_backward_reduce_channels_last_kernelILi4EN3c108BFloat16EfS3_EEvPKT0_S6_PKT1_S9_PS7_SA_PT2_SC_PVS7_Piii --------------------------
	.section	.nv.shared._ZN2at6native47batch_norm_backward_reduce_channels_last_kernelILi4EN3c108BFloat16EfS3_EEvPKT0_S6_PKT1_S9_PS7_SA_PT2_SC_PVS7_Piii,"aw",@nobits
	.sectionflags	@""
	.align	4
.nv.shared._ZN2at6native47batch_norm_backward_reduce_channels_last_kernelILi4EN3c108BFloat16EfS3_EEvPKT0_S6_PKT1_S9_PS7_SA_PT2_SC_PVS7_Piii:
	.zero		5121


//--------------------- .nv.shared._ZN2at6native47batch_norm_backward_reduce_channels_last_kernelILi4EN3c104HalfEfS3_EEvPKT0_S6_PKT1_S9_PS7_SA_PT2_SC_PVS7_Piii --------------------------
	.section	.nv.shared._ZN2at6native47batch_norm_backward_reduce_channels_last_kernelILi4EN3c104HalfEfS3_EEvPKT0_S6_PKT1_S9_PS7_SA_PT2_SC_PVS7_Piii,"aw",@nobits
	.sectionflags	@""
	.align	4
.nv.shared._ZN2at6native47batch_norm_backward_reduce_channels_last_kernelILi4EN3c104HalfEfS3_EEvPKT0_S6_PKT1_S9_PS7_SA_PT2_SC_PVS7_Piii:
	.zero		5121


//--------------------- .nv.shared._ZN2at6native47batch_norm_backward_reduce_channels_last_kernelILi4EN3c108BFloat16EffEEvPKT0_S6_PKT1_S9_PS7_SA_PT2_SC_PVS7_Piii --------------------------
	.section	.nv.shared._ZN2at6native47batch_norm_backward_reduce_channels_last_kernelILi4EN3c108BFloat16EffEEvPKT0_S6_PKT1_S9_PS7_SA_PT2_SC_PVS7_Piii,"aw",@nobits
	.sectionflags	@""
	.align	4
.nv.shared._ZN2at6native47batch_norm_backward_reduce_channels_last_kernelILi4EN3c108BFloat16EffEEvPKT0_S6_PKT1_S9_PS7_SA_PT2_SC_PVS7_Piii:
	.zero		5121


//--------------------- .nv.shared._ZN2at6native47batch_norm_backward_reduce_channels_last_kernelILi4EN3c104HalfEffEEvPKT0_S6_PKT1_S9_PS7_SA_PT2_SC_PVS7_Piii --------------------------
	.section	.nv.shared._ZN2at6native47batch_norm_backward_reduce_channels_last_kernelILi4EN3c104HalfEffEEvPKT0_S6_PKT1_S9_PS7_SA_PT2_SC_PVS7_Piii,"aw",@nobits
	.sectionflags	@""
	.align	4
.nv.shared._ZN2at6native47batch_norm_backward_reduce_channels_last_kernelILi4EN3c104HalfEffEEvPKT0_S6_PKT1_S9_PS7_SA_PT2_SC_PVS7_Piii:
	.zero		5121


//--------------------- .nv.shared._ZN2at6native47batch_norm_backward_reduce_channels_last_kernelILi4EfffEEvPKT0_S4_PKT1_S7_PS5_S8_PT2_SA_PVS5_Piii --------------------------
	.section	.nv.shared._ZN2at6native47batch_norm_backward_reduce_channels_last_kernelILi4EfffEEvPKT0_S4_PKT1_S7_PS5_S8_PT2_SA_PVS5_Piii,"aw",@nobits
	.sectionflags	@""
	.align	4
.nv.shared._ZN2at6native47batch_norm_backward_reduce_channels_last_kernelILi4EfffEEvPKT0_S4_PKT1_S7_PS5_S8_PT2_SA_PVS5_Piii:
	.zero		5121


//--------------------- .nv.shared._ZN2at6native47batch_norm_backward_reduce_channels_last_kernelILi4EdddEEvPKT0_S4_PKT1_S7_PS5_S8_PT2_SA_PVS5_Piii --------------------------
	.section	.nv.shared._ZN2at6native47batch_norm_backward_reduce_channels_last_kernelILi4EdddEEvPKT0_S4_PKT1_S7_PS5_S8_PT2_SA_PVS5_Piii,"aw",@nobits
	.sectionflags	@""
	.align	8
.nv.shared._ZN2at6native47batch_norm_backward_reduce_channels_last_kernelILi4EdddEEvPKT0_S4_PKT1_S7_PS5_S8_PT2_SA_PVS5_Piii:
	.zero		9217


//--------------------- .nv.constant0._ZN2at6native49_GLOBAL__N__b919a28f_16_Normalization_cu_5c38458745unrolled_elementwise_kernel_for_multi_outputsILi3EZZZNS1_34batch_norm_update_stats_and_invertERKNS_6TensorES5_S5_S5_ddlENKUlvE_clEvENKUlvE2_clEvEUlffN3c108BFloat16ES9_E_St5arrayIPcLm7EE16OffsetCalculatorILi4EjLb0EESE_ILi3EjLb0EEEEviT0_T1_T2_T3_ --------------------------
	.section	.nv.constant0._ZN2at6native49_GLOBAL__N__b919a28f_16_Normalization_cu_5c38458745unrolled_elementwise_kernel_for_multi_outputsILi3EZZZNS1_34batch_norm_update_stats_and_invertERKNS_6TensorES5_S5_S5_ddlENKUlvE_clEvENKUlvE2_clEvEUlffN3c108BFloat16ES9_E_St5arrayIPcLm7EE16OffsetCalculatorILi4EjLb0EESE_ILi3EjLb0EEEEviT0_T1_T2_T3_,"a",@progbits
	.sectionflags	@""
	.align	4
.nv.constant0._ZN2at6native49_GLOBAL__N__b919a28f_16_Normalization_cu_5c38458745unrolled_elementwise_kernel_for_multi_outputsILi3EZZZNS1_34batch_norm_update_stats_and_invertERKNS_6TensorES5_S5_S5_ddlENKUlvE_clEvENKUlvE2_clEvEUlffN3c108BFloat16ES9_E_St5arrayIPcLm7EE16OffsetCalculatorILi4EjLb0EESE_ILi3EjLb0EEEEviT0_T1_T2_T3_:
	.zero		1924


//--------------------- .nv.constant0._ZN2at6native49_GLOBAL__N__b919a28f_16_Normalization_cu_5c38458745unrolled_elementwise_kernel_for_multi_outputsILi3EZZZNS1_34batch_norm_update_stats_and_invertERKNS_6TensorES5_S5_S5_ddlENKUlvE_clEvENKUlvE2_clEvEUlffN3c108BFloat16ES9_E_St5arrayIPcLm7EE23TrivialOffsetCalculatorILi4EjESE_ILi3EjEEEviT0_T1_T2_T3_ --------------------------
	.section	.nv.constant0._ZN2at6native49_GLOBAL__N__b919a28f_16_Normalization_cu_5c38458745unrolled_elementwise_kernel_for_multi_outputsILi3EZZZNS1_34batch_norm_update_stats_and_invertERKNS_6TensorES5_S5_S5_ddlENKUlvE_clEvENKUlvE2_clEvEUlffN3c108BFloat16ES9_E_St5arrayIPcLm7EE23TrivialOffsetCalculatorILi4EjESE_ILi3EjEEEviT0_T1_T2_T3_,"a",@progbits
	.sectionflags	@""
	.align	4
.nv.constant0._ZN2at6native49_GLOBAL__N__b919a28f_16_Normalization_cu_5c38458745unrolled_elementwise_kernel_for_multi_outputsILi3EZZZNS1_34batch_norm_update_stats_and_invertERKNS_6TensorES5_S5_S5_ddlENKUlvE_clEvENKUlvE2_clEvEUlffN3c108BFloat16ES9_E_St5arrayIPcLm7EE23TrivialOffsetCalculatorILi4EjESE_ILi3EjEEEviT0_T1_T2_T3_:
	.zero		618


//--------------------- .nv.constant0._ZN2at6native49_GLOBAL__N__b919a28f_16_Normalization_cu_5c38458745unrolled_elementwise_kernel_for_multi_outputsILi3EZZZNS1_34batch_norm_update_stats_and_invertERKNS_6TensorES5_S5_S5_ddlENKUlvE_clEvENKUlvE1_clEvEUlffN3c104HalfES9_E_St5arrayIPcLm7EE16OffsetCalculatorILi4EjLb0EESE_ILi3EjLb0EEEEviT0_T1_T2_T3_ --------------------------
	.section	.nv.constant0._ZN2at6native49_GLOBAL__N__b919a28f_16_Normalization_cu_5c38458745unrolled_elementwise_kernel_for_multi_outputsILi3EZZZNS1_34batch_norm_update_stats_and_invertERKNS_6TensorES5_S5_S5_ddlENKUlvE_clEvENKUlvE1_clEvEUlffN3c104HalfES9_E_St5arrayIPcLm7EE16OffsetCalculatorILi4EjLb0EESE_ILi3EjLb0EEEEviT0_T1_T2_T3_,"a",@progbits
	.sectionflags	@""
	.align	4
.nv.constant0._ZN2at6native49_GLOBAL__N__b919a28f_16_Normalization_cu_5c38458745unrolled_elementwise_kernel_for_multi_outputsILi3EZZZNS1_34batch_norm_update_stats_and_invertERKNS_6TensorES5_S5_S5_ddlENKUlvE_clEvENKUlvE1_clEvEUlffN3c104HalfES9_E_St5arrayIPcLm7EE16OffsetCalculatorILi4EjLb0EESE_ILi3EjLb0EEEEviT0_T1_T2_T3_:
	.zero		1924


//--------------------- .nv.constant0._ZN2at6native49_GLOBAL__N__b919a28f_16_Normalization_cu_5c38458745unrolled_elementwise_kernel_for_multi_outputsILi3EZZZNS1_34batch_norm_update_stats_and_invertERKNS_6TensorES5_S5_S5_ddlENKUlvE_clEvENKUlvE1_clEvEUlffN3c104HalfES9_E_St5arrayIPcLm7EE23TrivialOffsetCalculatorILi4EjESE_ILi3EjEEEviT0_T1_T2_T3_ --------------------------
	.section	.nv.constant0._ZN2at6native49_GLOBAL__N__b919a28f_16_Normalization_cu_5c38458745unrolled_elementwise_kernel_for_multi_outputsILi3EZZZNS1_34batch_norm_update_stats_and_invertERKNS_6TensorES5_S5_S5_ddlENKUlvE_clEvENKUlvE1_clEvEUlffN3c104HalfES9_E_St5arrayIPcLm7EE23TrivialOffsetCalculatorILi4EjESE_ILi3EjEEEviT0_T1_T2_T3_,"a",@progbits
	.sectionflags	@""
	.align	4
.nv.constant0._ZN2at6native49_GLOBAL__N__b919a28f_16_Normalization_cu_5c38458745unrolled_elementwise_kernel_for_multi_outputsILi3EZZZNS1_34batch_norm_update_stats_and_invertERKNS_6TensorES5_S5_S5_ddlENKUlvE_clEvENKUlvE1_clEvEUlffN3c104HalfES9_E_St5arrayIPcLm7EE23TrivialOffsetCalculatorILi4EjESE_ILi3EjEEEviT0_T1_T2_T3_:
	.zero		618


//--------------------- .nv.constant0._ZN2at6native49_GLOBAL__N__b919a28f_16_Normalization_cu_5c38458745unrolled_elementwise_kernel_for_multi_outputsILi3EZZZNS1_34batch_norm_update_stats_and_invertERKNS_6TensorES5_S5_S5_ddlENKUlvE_clEvENKUlvE0_clEvEUlffffE_St5arrayIPcLm7EE16OffsetCalculatorILi4EjLb0EESC_ILi3EjLb0EEEEviT0_T1_T2_T3_ --------------------------
	.section	.nv.constant0._ZN2at6native49_GLOBAL__N__b919a28f_16_Normalization_cu_5c38458745unrolled_elementwise_kernel_for_multi_outputsILi3EZZZNS1_34batch_norm_update_stats_and_invertERKNS_6TensorES5_S5_S5_ddlENKUlvE_clEvENKUlvE0_clEvEUlffffE_St5arrayIPcLm7EE16OffsetCalculatorILi4EjLb0EESC_ILi3EjLb0EEEEviT0_T1_T2_T3_,"a",@progbits
	.sectionflags	@""
	.align	4
.nv.constant0._ZN2at6native49_GLOBAL__N__b919a28f_16_Normalization_cu_5c38458745unrolled_elementwise_kernel_for_multi_outputsILi3EZZZNS1_34batch_norm_update_stats_and_invertERKNS_6TensorES5_S5_S5_ddlENKUlvE_clEvENKUlvE0_clEvEUlffffE_St5arrayIPcLm7EE16OffsetCalculatorILi4EjLb0EESC_ILi3EjLb0EEEEviT0_T1_T2_T3_:
	.zero		1924


//--------------------- .nv.constant0._ZN2at6native49_GLOBAL__N__b919a28f_16_Normalization_cu_5c38458745unrolled_elementwise_kernel_for_multi_outputsILi3EZZZNS1_34batch_norm_update_stats_and_invertERKNS_6TensorES5_S5_S5_ddlENKUlvE_clEvENKUlvE0_clEvEUlffffE_St5arrayIPcLm7EE23TrivialOffsetCalculatorILi4EjESC_ILi3EjEEEviT0_T1_T2_T3_ --------------------------
	.section	.nv.constant0._ZN2at6native49_GLOBAL__N__b919a28f_16_Normalization_cu_5c38458745unrolled_elementwise_kernel_for_multi_outputsILi3EZZZNS1_34batch_norm_update_stats_and_invertERKNS_6TensorES5_S5_S5_ddlENKUlvE_clEvENKUlvE0_clEvEUlffffE_St5arrayIPcLm7EE23TrivialOffsetCalculatorILi4EjESC_ILi3EjEEEviT0_T1_T2_T3_,"a",@progbits
	.sectionflags	@""
	.align	4
.nv.constant0._ZN2at6native49_GLOBAL__N__b919a28f_16_Normalization_cu_5c38458745unrolled_elementwise_kernel_for_multi_outputsILi3EZZZNS1_34batch_norm_update_stats_and_invertERKNS_6TensorES5_S5_S5_ddlENKUlvE_clEvENKUlvE0_clEvEUlffffE_St5arrayIPcLm7EE23TrivialOffsetCalculatorILi4EjESC_ILi3EjEEEviT0_T1_T2_T3_:
	.zero		618


//--------------------- .nv.constant0._ZN2at6native49_GLOBAL__N__b919a28f_16_Normalization_cu_5c38458745unrolled_elementwise_kernel_for_multi_outputsILi3EZZZNS1_34batch_norm_update_stats_and_invertERKNS_6TensorES5_S5_S5_ddlENKUlvE_clEvENKUlvE_clEvEUlddddE_St5arrayIPcLm7EE16OffsetCalculatorILi4EjLb0EESC_ILi3EjLb0EEEEviT0_T1_T2_T3_ --------------------------
	.section	.nv.constant0._ZN2at6native49_GLOBAL__N__b919a28f_16_Normalization_cu_5c38458745unrolled_elementwise_kernel_for_multi_outputsILi3EZZZNS1_34batch_norm_update_stats_and_invertERKNS_6TensorES5_S5_S5_ddlENKUlvE_clEvENKUlvE_clEvEUlddddE_St5arrayIPcLm7EE16OffsetCalculatorILi4EjLb0EESC_ILi3EjLb0EEEEviT0_T1_T2_T3_,"a",@progbits
	.sectionflags	@""
	.align	4
.nv.constant0._ZN2at6native49_GLOBAL__N__b919a28f_16_Normalization_cu_5c38458745unrolled_elementwise_kernel_for_multi_outputsILi3EZZZNS1_34batch_norm_update_stats_and_invertERKNS_6TensorES5_S5_S5_ddlENKUlvE_clEvENKUlvE_clEvEUlddddE_St5arrayIPcLm7EE16OffsetCalculatorILi4EjLb0EESC_ILi3EjLb0EEEEviT0_T1_T2_T3_:
	.zero		1932


//--------------------- .nv.constant0._ZN2at6native49_GLOBAL__N__b919a28f_16_Normalization_cu_5c38458745unrolled_elementwise_kernel_for_multi_outputsILi3EZZZNS1_34batch_norm_update_stats_and_invertERKNS_6TensorES5_S5_S5_ddlENKUlvE_clEvENKUlvE_clEvEUlddddE_St5arrayIPcLm7EE23TrivialOffsetCalculatorILi4EjESC_ILi3EjEEEviT0_T1_T2_T3_ --------------------------
	.section	.nv.constant0._ZN2at6native49_GLOBAL__N__b919a28f_16_Normalization_cu_5c38458745unrolled_elementwise_kernel_for_multi_outputsILi3EZZZNS1_34batch_norm_update_stats_and_invertERKNS_6TensorES5_S5_S5_ddlENKUlvE_clEvENKUlvE_clEvEUlddddE_St5arrayIPcLm7EE23TrivialOffsetCalculatorILi4EjESC_ILi3EjEEEviT0_T1_T2_T3_,"a",@progbits
	.sectionflags	@""
	.align	4
.nv.constant0._ZN2at6native49_GLOBAL__N__b919a28f_16_Normalization_cu_5c38458745unrolled_elementwise_kernel_for_multi_outputsILi3EZZZNS1_34batch_norm_update_stats_and_invertERKNS_6TensorES5_S5_S5_ddlENKUlvE_clEvENKUlvE_clEvEUlddddE_St5arrayIPcLm7EE23TrivialOffsetCalculatorILi4EjESC_ILi3EjEEEviT0_T1_T2_T3_:
	.zero		626


//--------------------- .nv.constant0._ZN2at6native49_GLOBAL__N__b919a28f_16_Normalization_cu_5c38458745unrolled_elementwise_kernel_for_multi_outputsILi2EZZZNS1_23batch_norm_update_statsERKNS_6TensorES5_S5_S5_dlENKUlvE_clEvENKUlvE2_clEvEUlffN3c108BFloat16ES9_E_St5arrayIPcLm6EE16OffsetCalculatorILi4EjLb0EESE_ILi2EjLb0EEEEviT0_T1_T2_T3_ --------------------------
	.section	.nv.constant0._ZN2at6native49_GLOBAL__N__b919a28f_16_Normalization_cu_5c38458745unrolled_elementwise_kernel_for_multi_outputsILi2EZZZNS1_23batch_norm_update_statsERKNS_6TensorES5_S5_S5_dlENKUlvE_clEvENKUlvE2_clEvEUlffN3c108BFloat16ES9_E_St5arrayIPcLm6EE16OffsetCalculatorILi4EjLb0EESE_ILi2EjLb0EEEEviT0_T1_T2_T3_,"a",@progbits
	.sectionflags	@""
	.align	4
.nv.constant0._ZN2at6native49_GLOBAL__N__b919a28f_16_Normalization_cu_5c38458745unrolled_elementwise_kernel_for_multi_outputsILi2EZZZNS1_23batch_norm_update_statsERKNS_6TensorES5_S5_S5_dlENKUlvE_clEvENKUlvE2_clEvEUlffN3c108BFloat16ES9_E_St5arrayIPcLm6EE16OffsetCalculatorILi4EjLb0EESE_ILi2EjLb0EEEEviT0_T1_T2_T3_:
	.zero		1808


//--------------------- .nv.constant0._ZN2at6native49_GLOBAL__N__b919a28f_16_Normalization_cu_5c38458745unrolled_elementwise_kernel_for_multi_outputsILi2EZZZNS1_23batch_norm_update_statsERKNS_6TensorES5_S5_S5_dlENKUlvE_clEvENKUlvE2_clEvEUlffN3c108BFloat16ES9_E_St5arrayIPcLm6EE23TrivialOffsetCalculatorILi4EjESE_ILi2EjEEEviT0_T1_T2_T3_ --------------------------
	.section	.nv.constant0._ZN2at6native49_GLOBAL__N__b919a28f_16_Normalization_cu_5c38458745unrolled_elementwise_kernel_for_multi_outputsILi2EZZZNS1_23batch_norm_update_statsERKNS_6TensorES5_S5_S5_dlENKUlvE_clEvENKUlvE2_clEvEUlffN3c108BFloat16ES9_E_St5arrayIPcLm6EE23TrivialOffsetCalculatorILi4EjESE_ILi2EjEEEviT0_T1_T2_T3_,"a",@progbits
	.sectionflags	@""
	.align	4
.nv.constant0._ZN2at6native49_GLOBAL__N__b919a28f_16_Normalization_cu_5c38458745unrolled_elementwise_kernel_for_multi_outputsILi2EZZZNS1_23batch_norm_update_statsERKNS_6TensorES5_S5_S5_dlENKUlvE_clEvENKUlvE2_clEvEUlffN3c108BFloat16ES9_E_St5arrayIPcLm6EE23TrivialOffsetCalculatorILi4EjESE_ILi2EjEEEviT0_T1_T2_T3_:
	.zero		602


//--------------------- .nv.constant0._ZN2at6native49_GLOBAL__N__b919a28f_16_Normalization_cu_5c38458745unrolled_elementwise_kernel_for_multi_outputsILi2EZZZNS1_23batch_norm_update_statsERKNS_6TensorES5_S5_S5_dlENKUlvE_clEvENKUlvE1_clEvEUlffN3c104HalfES9_E_St5arrayIPcLm6EE16OffsetCalculatorILi4EjLb0EESE_ILi2EjLb0EEEEviT0_T1_T2_T3_ --------------------------
	.section	.nv.constant0._ZN2at6native49_GLOBAL__N__b919a28f_16_Normalization_cu_5c38458745unrolled_elementwise_kernel_for_multi_outputsILi2EZZZNS1_23batch_norm_update_statsERKNS_6TensorES5_S5_S5_dlENKUlvE_clEvENKUlvE1_clEvEUlffN3c104HalfES9_E_St5arrayIPcLm6EE16OffsetCalculatorILi4EjLb0EESE_ILi2EjLb0EEEEviT0_T1_T2_T3_,"a",@progbits
	.sectionflags	@""
	.align	4
.nv.constant0._ZN2at6native49_GLOBAL__N__b919a28f_16_Normalization_cu_5c38458745unrolled_elementwise_kernel_for_multi_outputsILi2EZZZNS1_23batch_norm_update_statsERKNS_6TensorES5_S5_S5_dlENKUlvE_clEvENKUlvE1_clEvEUlffN3c104HalfES9_E_St5arrayIPcLm6EE16OffsetCalculatorILi4EjLb0EESE_ILi2EjLb0EEEEviT0_T1_T2_T3_:
	.zero		1808


//--------------------- .nv.constant0._ZN2at6native49_GLOBAL__N__b919a28f_16_Normalization_cu_5c38458745unrolled_elementwise_kernel_for_multi_outputsILi2EZZZNS1_23batch_norm_update_statsERKNS_6TensorES5_S5_S5_dlENKUlvE_clEvENKUlvE1_clEvEUlffN3c104HalfES9_E_St5arrayIPcLm6EE23TrivialOffsetCalculatorILi4EjESE_ILi2EjEEEviT0_T1_T2_T3_ --------------------------
	.section	.nv.constant0._ZN2at6native49_GLOBAL__N__b919a28f_16_Normalization_cu_5c38458745unrolled_elementwise_kernel_for_multi_outputsILi2EZZZNS1_23batch_norm_update_statsERKNS_6TensorES5_S5_S5_dlENKUlvE_clEvENKUlvE1_clEvEUlffN3c104HalfES9_E_St5arrayIPcLm6EE23TrivialOffsetCalculatorILi4EjESE_ILi2EjEEEviT0_T1_T2_T3_,"a",@progbits
	.sectionflags	@""
	.align	4
.nv.constant0._ZN2at6native49_GLOBAL__N__b919a28f_16_Normalization_cu_5c38458745unrolled_elementwise_kernel_for_multi_outputsILi2EZZZNS1_23batch_norm_update_statsERKNS_6TensorES5_S5_S5_dlENKUlvE_clEvENKUlvE1_clEvEUlffN3c104HalfES9_E_St5arrayIPcLm6EE23TrivialOffsetCalculatorILi4EjESE_ILi2EjEEEviT0_T1_T2_T3_:
	.zero		602


//--------------------- .nv.constant0._ZN2at6native49_GLOBAL__N__b919a28f_16_Normalization_cu_5c38458745unrolled_elementwise_kernel_for_multi_outputsILi2EZZZNS1_23batch_norm_update_statsERKNS_6TensorES5_S5_S5_dlENKUlvE_clEvENKUlvE0_clEvEUlffffE_St5arrayIPcLm6EE16OffsetCalculatorILi4EjLb0EESC_ILi2EjLb0EEEEviT0_T1_T2_T3_ --------------------------
	.section	.nv.constant0._ZN2at6native49_GLOBAL__N__b919a28f_16_Normalization_cu_5c38458745unrolled_elementwise_kernel_for_multi_outputsILi2EZZZNS1_23batch_norm_update_statsERKNS_6TensorES5_S5_S5_dlENKUlvE_clEvENKUlvE0_clEvEUlffffE_St5arrayIPcLm6EE16OffsetCalculatorILi4EjLb0EESC_ILi2EjLb0EEEEviT0_T1_T2_T3_,"a",@progbits
	.sectionflags	@""
	.align	4
.nv.constant0._ZN2at6native49_GLOBAL__N__b919a28f_16_Normalization_cu_5c38458745unrolled_elementwise_kernel_for_multi_outputsILi2EZZZNS1_23batch_norm_update_statsERKNS_6TensorES5_S5_S5_dlENKUlvE_clEvENKUlvE0_clEvEUlffffE_St5arrayIPcLm6EE16OffsetCalculatorILi4EjLb0EESC_ILi2EjLb0EEEEviT0_T1_T2_T3_:
	.zero		1808


//--------------------- .nv.constant0._ZN2at6native49_GLOBAL__N__b919a28f_16_Normalization_cu_5c38458745unrolled_elementwise_kernel_for_multi_outputsILi2EZZZNS1_23batch_norm_update_statsERKNS_6TensorES5_S5_S5_dlENKUlvE_clEvENKUlvE0_clEvEUlffffE_St5arrayIPcLm6EE23TrivialOffsetCalculatorILi4EjESC_ILi2EjEEEviT0_T1_T2_T3_ --------------------------
	.section	.nv.constant0._ZN2at6native49_GLOBAL__N__b919a28f_16_Normalization_cu_5c38458745unrolled_elementwise_kernel_for_multi_outputsILi2EZZZNS1_23batch_norm_update_statsERKNS_6TensorES5_S5_S5_dlENKUlvE_clEvENKUlvE0_clEvEUlffffE_St5arrayIPcLm6EE23TrivialOffsetCalculatorILi4EjESC_ILi2EjEEEviT0_T1_T2_T3_,"a",@progbits
	.sectionflags	@""
	.align	4
.nv.constant0._ZN2at6native49_GLOBAL__N__b919a28f_16_Normalization_cu_5c38458745unrolled_elementwise_kernel_for_multi_outputsILi2EZZZNS1_23batch_norm_update_statsERKNS_6TensorES5_S5_S5_dlENKUlvE_clEvENKUlvE0_clEvEUlffffE_St5arrayIPcLm6EE23TrivialOffsetCalculatorILi4EjESC_ILi2EjEEEviT0_T1_T2_T3_:
	.zero		602


//--------------------- .nv.constant0._ZN2at6native49_GLOBAL__N__b919a28f_16_Normalization_cu_5c38458745unrolled_elementwise_kernel_for_multi_outputsILi2EZZZNS1_23batch_norm_update_statsERKNS_6TensorES5_S5_S5_dlENKUlvE_clEvENKUlvE_clEvEUlddddE_St5arrayIPcLm6EE16OffsetCalculatorILi4EjLb0EESC_ILi2EjLb0EEEEviT0_T1_T2_T3_ --------------------------
	.section	.nv.constant0._ZN2at6native49_GLOBAL__N__b919a28f_16_Normalization_cu_5c38458745unrolled_elementwise_kernel_for_multi_outputsILi2EZZZNS1_23batch_norm_update_statsERKNS_6TensorES5_S5_S5_dlENKUlvE_clEvENKUlvE_clEvEUlddddE_St5arrayIPcLm6EE16OffsetCalculatorILi4EjLb0EESC_ILi2EjLb0EEEEviT0_T1_T2_T3_,"a",@progbits
	.sectionflags	@""
	.align	4
.nv.constant0._ZN2at6native49_GLOBAL__N__b919a28f_16_Normalization_cu_5c38458745unrolled_elementwise_kernel_for_multi_outputsILi2EZZZNS1_23batch_norm_update_statsERKNS_6TensorES5_S5_S5_dlENKUlvE_clEvENKUlvE_clEvEUlddddE_St5arrayIPcLm6EE16OffsetCalculatorILi4EjLb0EESC_ILi2EjLb0EEEEviT0_T1_T2_T3_:
	.zero		1816


//--------------------- .nv.constant0._ZN2at6native49_GLOBAL__N__b919a28f_16_Normalization_cu_5c38458745unrolled_elementwise_kernel_for_multi_outputsILi2EZZZNS1_23batch_norm_update_statsERKNS_6TensorES5_S5_S5_dlENKUlvE_clEvENKUlvE_clEvEUlddddE_St5arrayIPcLm6EE23TrivialOffsetCalculatorILi4EjESC_ILi2EjEEEviT0_T1_T2_T3_ --------------------------
	.section	.nv.constant0._ZN2at6native49_GLOBAL__N__b919a28f_16_Normalization_cu_5c38458745unrolled_elementwise_kernel_for_multi_outputsILi2EZZZNS1_23batch_norm_update_statsERKNS_6TensorES5_S5_S5_dlENKUlvE_clEvENKUlvE_clEvEUlddddE_St5arrayIPcLm6EE23TrivialOffsetCalculatorILi4EjESC_ILi2EjEEEviT0_T1_T2_T3_,"a",@progbits
	.sectionflags	@""
	.align	4
.nv.constant0._ZN2at6native49_GLOBAL__N__b919a28f_16_Normalization_cu_5c38458745unrolled_elementwise_kernel_for_multi_outputsILi2EZZZNS1_23batch_norm_update_statsERKNS_6TensorES5_S5_S5_dlENKUlvE_clEvENKUlvE_clEvEUlddddE_St5arrayIPcLm6EE23TrivialOffsetCalculatorILi4EjESC_ILi2EjEEEviT0_T1_T2_T3_:
	.zero		610


//--------------------- .nv.constant0._ZN2at6native32batch_norm_backward_elemt_kernelIN3c108BFloat16ES3_flEEvNS_27GenericPackedTensorAccessorIT_Lm3ENS_16DefaultPtrTraitsET2_EES8_NS4_IT1_Lm1ES6_S7_EESA_NS4_IT0_Lm1ES6_S7_EESA_SA_S8_PKii --------------------------
	.section	.nv.constant0._ZN2at6native32batch_norm_backward_elemt_kernelIN3c108BFloat16ES3_flEEvNS_27GenericPackedTensorAccessorIT_Lm3ENS_16DefaultPtrTraitsET2_EES8_NS4_IT1_Lm1ES6_S7_EESA_NS4_IT0_Lm1ES6_S7_EESA_SA_S8_PKii,"a",@progbits
	.sectionflags	@""
	.align	4
.nv.constant0._ZN2at6native32batch_norm_backward_elemt_kernelIN3c108BFloat16ES3_flEEvNS_27GenericPackedTensorAccessorIT_Lm3ENS_16DefaultPtrTraitsET2_EES8_NS4_IT1_Lm1ES6_S7_EESA_NS4_IT0_Lm1ES6_S7_EESA_SA_S8_PKii:
	.zero		828


//--------------------- .nv.constant0._ZN2at6native32batch_norm_backward_elemt_kernelIN3c108BFloat16EfflEEvNS_27GenericPackedTensorAccessorIT_Lm3ENS_16DefaultPtrTraitsET2_EES8_NS4_IT1_Lm1ES6_S7_EESA_NS4_IT0_Lm1ES6_S7_EESA_SA_S8_PKii --------------------------
	.section	.nv.constant0._ZN2at6native32batch_norm_backward_elemt_kernelIN3c108BFloat16EfflEEvNS_27GenericPackedTensorAccessorIT_Lm3ENS_16DefaultPtrTraitsET2_EES8_NS4_IT1_Lm1ES6_S7_EESA_NS4_IT0_Lm1ES6_S7_EESA_SA_S8_PKii,"a",@progbits
	.sectionflags	@""
	.align	4
.nv.constant0._ZN2at6native32batch_norm_backward_elemt_kernelIN3c108BFloat16EfflEEvNS_27GenericPackedTensorAccessorIT_Lm3ENS_16DefaultPtrTraitsET2_EES8_NS4_IT1_Lm1ES6_S7_EESA_NS4_IT0_Lm1ES6_S7_EESA_SA_S8_PKii:
	.zero		828


//--------------------- .nv.constant0._ZN2at6native32batch_norm_backward_elemt_kernelIN3c108BFloat16ES3_fiEEvNS_27GenericPackedTensorAccessorIT_Lm3ENS_16DefaultPtrTraitsET2_EES8_NS4_IT1_Lm1ES6_S7_EESA_NS4_IT0_Lm1ES6_S7_EESA_SA_S8_PKii --------------------------
	.section	.nv.constant0._ZN2at6native32batch_norm_backward_elemt_kernelIN3c108BFloat16ES3_fiEEvNS_27GenericPackedTensorAccessorIT_Lm3ENS_16DefaultPtrTraitsET2_EES8_NS4_IT1_Lm1ES6_S7_EESA_NS4_IT0_Lm1ES6_S7_EESA_SA_S8_PKii,"a",@progbits
	.sectionflags	@""
	.align	4
.nv.constant0._ZN2at6native32batch_norm_backward_elemt_kernelIN3c108BFloat16ES3_fiEEvNS_27GenericPackedTensorAccessorIT_Lm3ENS_16DefaultPtrTraitsET2_EES8_NS4_IT1_Lm1ES6_S7_EESA_NS4_IT0_Lm1ES6_S7_EESA_SA_S8_PKii:
	.zero		716


//--------------------- .nv.constant0._ZN2at6native32batch_norm_backward_elemt_kernelIN3c108BFloat16EffiEEvNS_27GenericPackedTensorAccessorIT_Lm3ENS_16DefaultPtrTraitsET2_EES8_NS4_IT1_Lm1ES6_S7_EESA_NS4_IT0_Lm1ES6_S7_EESA_SA_S8_PKii --------------------------
	.section	.nv.constant0._ZN2at6native32batch_norm_backward_elemt_kernelIN3c108BFloat16EffiEEvNS_27GenericPackedTensorAccessorIT_Lm3ENS_16DefaultPtrTraitsET2_EES8_NS4_IT1_Lm1ES6_S7_EESA_NS4_IT0_Lm1ES6_S7_EESA_SA_S8_PKii,"a",@progbits
	.sectionflags	@""
	.align	4
.nv.constant0._ZN2at6native32batch_norm_backward_elemt_kernelIN3c108BFloat16EffiEEvNS_27GenericPackedTensorAccessorIT_Lm3ENS_16DefaultPtrTraitsET2_EES8_NS4_IT1_Lm1ES6_S7_EESA_NS4_IT0_Lm1ES6_S7_EESA_SA_S8_PKii:
	.zero		716


//--------------------- .nv.constant0._ZN2at6native32batch_norm_backward_elemt_kernelIN3c104HalfES3_flEEvNS_27GenericPackedTensorAccessorIT_Lm3ENS_16DefaultPtrTraitsET2_EES8_NS4_IT1_Lm1ES6_S7_EESA_NS4_IT0_Lm1ES6_S7_EESA_SA_S8_PKii --------------------------
	.section	.nv.constant0._ZN2at6native32batch_norm_backward_elemt_kernelIN3c104HalfES3_flEEvNS_27GenericPackedTensorAccessorIT_Lm3ENS_16DefaultPtrTraitsET2_EES8_NS4_IT1_Lm1ES6_S7_EESA_NS4_IT0_Lm1ES6_S7_EESA_SA_S8_PKii,"a",@progbits
	.sectionflags	@""
	.align	4
.nv.constant0._ZN2at6native32batch_norm_backward_elemt_kernelIN3c104HalfES3_flEEvNS_27GenericPackedTensorAccessorIT_Lm3ENS_16DefaultPtrTraitsET2_EES8_NS4_IT1_Lm1ES6_S7_EESA_NS4_IT0_Lm1ES6_S7_EESA_SA_S8_PKii:
	.zero		828


//--------------------- .nv.constant0._ZN2at6native32batch_norm_backward_elemt_kernelIN3c104HalfEfflEEvNS_27GenericPackedTensorAccessorIT_Lm3ENS_16DefaultPtrTraitsET2_EES8_NS4_IT1_Lm1ES6_S7_EESA_NS4_IT0_Lm1ES6_S7_EESA_SA_S8_PKii --------------------------
	.section	.nv.constant0._ZN2at6native32batch_norm_backward_elemt_kernelIN3c104HalfEfflEEvNS_27GenericPackedTensorAccessorIT_Lm3ENS_16DefaultPtrTraitsET2_EES8_NS4_IT1_Lm1ES6_S7_EESA_NS4_IT0_Lm1ES6_S7_EESA_SA_S8_PKii,"a",@progbits
	.sectionflags	@""
	.align	4
.nv.constant0._ZN2at6native32batch_norm_backward_elemt_kernelIN3c104HalfEfflEEvNS_27GenericPackedTensorAccessorIT_Lm3ENS_16DefaultPtrTraitsET2_EES8_NS4_IT1_Lm1ES6_S7_EESA_NS4_IT0_Lm1ES6_S7_EESA_SA_S8_PKii:
	.zero		828


//--------------------- .nv.constant0._ZN2at6native32batch_norm_backward_elemt_kernelIN3c104HalfES3_fiEEvNS_27GenericPackedTensorAccessorIT_Lm3ENS_16DefaultPtrTraitsET2_EES8_NS4_IT1_Lm1ES6_S7_EESA_NS4_IT0_Lm1ES6_S7_EESA_SA_S8_PKii --------------------------
	.section	.nv.constant0._ZN2at6native32batch_norm_backward_elemt_kernelIN3c104HalfES3_fiEEvNS_27GenericPackedTensorAccessorIT_Lm3ENS_16DefaultPtrTraitsET2_EES8_NS4_IT1_Lm1ES6_S7_EESA_NS4_IT0_Lm1ES6_S7_EESA_SA_S8_PKii,"a",@progbits
	.sectionflags	@""
	.align	4
.nv.constant0._ZN2at6native32batch_norm_backward_elemt_kernelIN3c104HalfES3_fiEEvNS_27GenericPackedTensorAccessorIT_Lm3ENS_16DefaultPtrTraitsET2_EES8_NS4_IT1_Lm1ES6_S7_EESA_NS4_IT0_Lm1ES6_S7_EESA_SA_S8_PKii:
	.zero		716


//--------------------- .nv.constant0._ZN2at6native32batch_norm_backward_elemt_kernelIN3c104HalfEffiEEvNS_27GenericPackedTensorAccessorIT_Lm3ENS_16DefaultPtrTraitsET2_EES8_NS4_IT1_Lm1ES6_S7_EESA_NS4_IT0_Lm1ES6_S7_EESA_SA_S8_PKii --------------------------
	.section	.nv.constant0._ZN2at6native32batch_norm_backward_elemt_kernelIN3c104HalfEffiEEvNS_27GenericPackedTensorAccessorIT_Lm3ENS_16DefaultPtrTraitsET2_EES8_NS4_IT1_Lm1ES6_S7_EESA_NS4_IT0_Lm1ES6_S7_EESA_SA_S8_PKii,"a",@progbits
	.sectionflags	@""
	.align	4
.nv.constant0._ZN2at6native32batch_norm_backward_elemt_kernelIN3c104HalfEffiEEvNS_27GenericPackedTensorAccessorIT_Lm3ENS_16DefaultPtrTraitsET2_EES8_NS4_IT1_Lm1ES6_S7_EESA_NS4_IT0_Lm1ES6_S7_EESA_SA_S8_PKii:
	.zero		716


//--------------------- .nv.constant0._ZN2at6native32batch_norm_backward_elemt_kernelIffflEEvNS_27GenericPackedTensorAccessorIT_Lm3ENS_16DefaultPtrTraitsET2_EES6_NS2_IT1_Lm1ES4_S5_EES8_NS2_IT0_Lm1ES4_S5_EES8_S8_S6_PKii --------------------------
	.section	.nv.constant0._ZN2at6native32batch_norm_backward_elemt_kernelIffflEEvNS_27GenericPackedTensorAccessorIT_Lm3ENS_16DefaultPtrTraitsET2_EES6_NS2_IT1_Lm1ES4_S5_EES8_NS2_IT0_Lm1ES4_S5_EES8_S8_S6_PKii,"a",@progbits
	.sectionflags	@""
	.align	4
.nv.constant0._ZN2at6native32batch_norm_backward_elemt_kernelIffflEEvNS_27GenericPackedTensorAccessorIT_Lm3ENS_16DefaultPtrTraitsET2_EES6_NS2_IT1_Lm1ES4_S5_EES8_NS2_IT0_Lm1ES4_S5_EES8_S8_S6_PKii:
	.zero		828


//--------------------- .nv.constant0._ZN2at6native32batch_norm_backward_elemt_kernelIfffiEEvNS_27GenericPackedTensorAccessorIT_Lm3ENS_16DefaultPtrTraitsET2_EES6_NS2_IT1_Lm1ES4_S5_EES8_NS2_IT0_Lm1ES4_S5_EES8_S8_S6_PKii --------------------------
	.section	.nv.constant0._ZN2at6native32batch_norm_backward_elemt_kernelIfffiEEvNS_27GenericPackedTensorAccessorIT_Lm3ENS_16DefaultPtrTraitsET2_EES6_NS2_IT1_Lm1ES4_S5_EES8_NS2_IT0_Lm1ES4_S5_EES8_S8_S6_PKii,"a",@progbits
	.sectionflags	@""
	.align	4
.nv.constant0._ZN2at6native32batch_norm_backward_elemt_kernelIfffiEEvNS_27GenericPackedTensorAccessorIT_Lm3ENS_16DefaultPtrTraitsET2_EES6_NS2_IT1_Lm1ES4_S5_EES8_NS2_IT0_Lm1ES4_S5_EES8_S8_S6_PKii:
	.zero		716


//--------------------- .nv.constant0._ZN2at6native32batch_norm_backward_elemt_kernelIdddlEEvNS_27GenericPackedTensorAccessorIT_Lm3ENS_16DefaultPtrTraitsET2_EES6_NS2_IT1_Lm1ES4_S5_EES8_NS2_IT0_Lm1ES4_S5_EES8_S8_S6_PKii --------------------------
	.section	.nv.constant0._ZN2at6native32batch_norm_backward_elemt_kernelIdddlEEvNS_27GenericPackedTensorAccessorIT_Lm3ENS_16DefaultPtrTraitsET2_EES6_NS2_IT1_Lm1ES4_S5_EES8_NS2_IT0_Lm1ES4_S5_EES8_S8_S6_PKii,"a",@progbits
	.sectionflags	@""
	.align	4
.nv.constant0._ZN2at6native32batch_norm_backward_elemt_kernelIdddlEEvNS_27GenericPackedTensorAccessorIT_Lm3ENS_16DefaultPtrTraitsET2_EES6_NS2_IT1_Lm1ES4_S5_EES8_NS2_IT0_Lm1ES4_S5_EES8_S8_S6_PKii:
	.zero		828


//--------------------- .nv.constant0._ZN2at6native32batch_norm_backward_elemt_kernelIdddiEEvNS_27GenericPackedTensorAccessorIT_Lm3ENS_16DefaultPtrTraitsET2_EES6_NS2_IT1_Lm1ES4_S5_EES8_NS2_IT0_Lm1ES4_S5_EES8_S8_S6_PKii --------------------------
	.section	.nv.constant0._ZN2at6native32batch_norm_backward_elemt_kernelIdddiEEvNS_27GenericPackedTensorAccessorIT_Lm3ENS_16DefaultPtrTraitsET2_EES6_NS2_IT1_Lm1ES4_S5_EES8_NS2_IT0_Lm1ES4_S5_EES8_S8_S6_PKii,"a",@progbits
	.sectionflags	@""
	.align	4
.nv.constant0._ZN2at6native32batch_norm_backward_elemt_kernelIdddiEEvNS_27GenericPackedTensorAccessorIT_Lm3ENS_16DefaultPtrTraitsET2_EES6_NS2_IT1_Lm1ES4_S5_EES8_NS2_IT0_Lm1ES4_S5_EES8_S8_S6_PKii:
	.zero		716


//--------------------- .nv.constant0._ZN2at6native33batch_norm_backward_reduce_kernelIN3c108BFloat16ES3_flEEvNS_27GenericPackedTensorAccessorIT_Lm3ENS_16DefaultPtrTraitsET2_EES8_NS4_IT1_Lm1ES6_S7_EESA_SA_SA_NS4_IT0_Lm1ES6_S7_EESC_ --------------------------
	.section	.nv.constant0._ZN2at6native33batch_norm_backward_reduce_kernelIN3c108BFloat16ES3_flEEvNS_27GenericPackedTensorAccessorIT_Lm3ENS_16DefaultPtrTraitsET2_EES8_NS4_IT1_Lm1ES6_S7_EESA_SA_SA_NS4_IT0_Lm1ES6_S7_EESC_,"a",@progbits
	.sectionflags	@""
	.align	4
.nv.constant0._ZN2at6native33batch_norm_backward_reduce_kernelIN3c108BFloat16ES3_flEEvNS_27GenericPackedTensorAccessorIT_Lm3ENS_16DefaultPtrTraitsET2_EES8_NS4_IT1_Lm1ES6_S7_EESA_SA_SA_NS4_IT0_Lm1ES6_S7_EESC_:
	.zero		784


//--------------------- .nv.constant0._ZN2at6native33batch_norm_backward_reduce_kernelIN3c108BFloat16EfflEEvNS_27GenericPackedTensorAccessorIT_Lm3ENS_16DefaultPtrTraitsET2_EES8_NS4_IT1_Lm1ES6_S7_EESA_SA_SA_NS4_IT0_Lm1ES6_S7_EESC_ --------------------------
	.section	.nv.constant0._ZN2at6native33batch_norm_backward_reduce_kernelIN3c108BFloat16EfflEEvNS_27GenericPackedTensorAccessorIT_Lm3ENS_16DefaultPtrTraitsET2_EES8_NS4_IT1_Lm1ES6_S7_EESA_SA_SA_NS4_IT0_Lm1ES6_S7_EESC_,"a",@progbits
	.sectionflags	@""
	.align	4
.nv.constant0._ZN2at6native33batch_norm_backward_reduce_kernelIN3c108BFloat16EfflEEvNS_27GenericPackedTensorAccessorIT_Lm3ENS_16DefaultPtrTraitsET2_EES8_NS4_IT1_Lm1ES6_S7_EESA_SA_SA_NS4_IT0_Lm1ES6_S7_EESC_:
	.zero		784


//--------------------- .nv.constant0._ZN2at6native33batch_norm_backward_reduce_kernelIN3c108BFloat16ES3_fiEEvNS_27GenericPackedTensorAccessorIT_Lm3ENS_16DefaultPtrTraitsET2_EES8_NS4_IT1_Lm1ES6_S7_EESA_SA_SA_NS4_IT0_Lm1ES6_S7_EESC_ --------------------------
	.section	.nv.constant0._ZN2at6native33batch_norm_backward_reduce_kernelIN3c108BFloat16ES3_fiEEvNS_27GenericPackedTensorAccessorIT_Lm3ENS_16DefaultPtrTraitsET2_EES8_NS4_IT1_Lm1ES6_S7_EESA_SA_SA_NS4_IT0_Lm1ES6_S7_EESC_,"a",@progbits
	.sectionflags	@""
	.align	4
.nv.constant0._ZN2at6native33batch_norm_backward_reduce_kernelIN3c108BFloat16ES3_fiEEvNS_27GenericPackedTensorAccessorIT_Lm3ENS_16DefaultPtrTraitsET2_EES8_NS4_IT1_Lm1ES6_S7_EESA_SA_SA_NS4_IT0_Lm1ES6_S7_EESC_:
	.zero		688


//--------------------- .nv.constant0._ZN2at6native33batch_norm_backward_reduce_kernelIN3c108BFloat16EffiEEvNS_27GenericPackedTensorAccessorIT_Lm3ENS_16DefaultPtrTraitsET2_EES8_NS4_IT1_Lm1ES6_S7_EESA_SA_SA_NS4_IT0_Lm1ES6_S7_EESC_ --------------------------
	.section	.nv.constant0._ZN2at6native33batch_norm_backward_reduce_kernelIN3c108BFloat16EffiEEvNS_27GenericPackedTensorAccessorIT_Lm3ENS_16DefaultPtrTraitsET2_EES8_NS4_IT1_Lm1ES6_S7_EESA_SA_SA_NS4_IT0_Lm1ES6_S7_EESC_,"a",@progbits
	.sectionflags	@""
	.align	4
.nv.constant0._ZN2at6native33batch_norm_backward_reduce_kernelIN3c108BFloat16EffiEEvNS_27GenericPackedTensorAccessorIT_Lm3ENS_16DefaultPtrTraitsET2_EES8_NS4_IT1_Lm1ES6_S7_EESA_SA_SA_NS4_IT0_Lm1ES6_S7_EESC_:
	.zero		688


//--------------------- .nv.constant0._ZN2at6native33batch_norm_backward_reduce_kernelIN3c104HalfES3_flEEvNS_27GenericPackedTensorAccessorIT_Lm3ENS_16DefaultPtrTraitsET2_EES8_NS4_IT1_Lm1ES6_S7_EESA_SA_SA_NS4_IT0_Lm1ES6_S7_EESC_ --------------------------
	.section	.nv.constant0._ZN2at6native33batch_norm_backward_reduce_kernelIN3c104HalfES3_flEEvNS_27GenericPackedTensorAccessorIT_Lm3ENS_16DefaultPtrTraitsET2_EES8_NS4_IT1_Lm1ES6_S7_EESA_SA_SA_NS4_IT0_Lm1ES6_S7_EESC_,"a",@progbits
	.sectionflags	@""
	.align	4
.nv.constant0._ZN2at6native33batch_norm_backward_reduce_kernelIN3c104HalfES3_flEEvNS_27GenericPackedTensorAccessorIT_Lm3ENS_16DefaultPtrTraitsET2_EES8_NS4_IT1_Lm1ES6_S7_EESA_SA_SA_NS4_IT0_Lm1ES6_S7_EESC_:
	.zero		784


//--------------------- .nv.constant0._ZN2at6native33batch_norm_backward_reduce_kernelIN3c104HalfEfflEEvNS_27GenericPackedTensorAccessorIT_Lm3ENS_16DefaultPtrTraitsET2_EES8_NS4_IT1_Lm1ES6_S7_EESA_SA_SA_NS4_IT0_Lm1ES6_S7_EESC_ --------------------------
	.section	.nv.constant0._ZN2at6native33batch_norm_backward_reduce_kernelIN3c104HalfEfflEEvNS_27GenericPackedTensorAccessorIT_Lm3ENS_16DefaultPtrTraitsET2_EES8_NS4_IT1_Lm1ES6_S7_EESA_SA_SA_NS4_IT0_Lm1ES6_S7_EESC_,"a",@progbits
	.sectionflags	@""
	.align	4
.nv.constant0._ZN2at6native33batch_norm_backward_reduce_kernelIN3c104HalfEfflEEvNS_27GenericPackedTensorAccessorIT_Lm3ENS_16DefaultPtrTraitsET2_EES8_NS4_IT1_Lm1ES6_S7_EESA_SA_SA_NS4_IT0_Lm1ES6_S7_EESC_:
	.zero		784


//--------------------- .nv.constant0._ZN2at6native33batch_norm_backward_reduce_kernelIN3c104HalfES3_fiEEvNS_27GenericPackedTensorAccessorIT_Lm3ENS_16DefaultPtrTraitsET2_EES8_NS4_IT1_Lm1ES6_S7_EESA_SA_SA_NS4_IT0_Lm1ES6_S7_EESC_ --------------------------
	.section	.nv.constant0._ZN2at6native33batch_norm_backward_reduce_kernelIN3c104HalfES3_fiEEvNS_27GenericPackedTensorAccessorIT_Lm3ENS_16DefaultPtrTraitsET2_EES8_NS4_IT1_Lm1ES6_S7_EESA_SA_SA_NS4_IT0_Lm1ES6_S7_EESC_,"a",@progbits
	.sectionflags	@""
	.align	4
.nv.constant0._ZN2at6native33batch_norm_backward_reduce_kernelIN3c104HalfES3_fiEEvNS_27GenericPackedTensorAccessorIT_Lm3ENS_16DefaultPtrTraitsET2_EES8_NS4_IT1_Lm1ES6_S7_EESA_SA_SA_NS4_IT0_Lm1ES6_S7_EESC_:
	.zero		688


//--------------------- .nv.constant0._ZN2at6native33batch_norm_backward_reduce_kernelIN3c104HalfEffiEEvNS_27GenericPackedTensorAccessorIT_Lm3ENS_16DefaultPtrTraitsET2_EES8_NS4_IT1_Lm1ES6_S7_EESA_SA_SA_NS4_IT0_Lm1ES6_S7_EESC_ --------------------------
	.section	.nv.constant0._ZN2at6native33batch_norm_backward_reduce_kernelIN3c104HalfEffiEEvNS_27GenericPackedTensorAccessorIT_Lm3ENS_16DefaultPtrTraitsET2_EES8_NS4_IT1_Lm1ES6_S7_EESA_SA_SA_NS4_IT0_Lm1ES6_S7_EESC_,"a",@progbits
	.sectionflags	@""
	.align	4
.nv.constant0._ZN2at6native33batch_norm_backward_reduce_kernelIN3c104HalfEffiEEvNS_27GenericPackedTensorAccessorIT_Lm3ENS_16DefaultPtrTraitsET2_EES8_NS4_IT1_Lm1ES6_S7_EESA_SA_SA_NS4_IT0_Lm1ES6_S7_EESC_:
	.zero		688


//--------------------- .nv.constant0._ZN2at6native33batch_norm_backward_reduce_kernelIffflEEvNS_27GenericPackedTensorAccessorIT_Lm3ENS_16DefaultPtrTraitsET2_EES6_NS2_IT1_Lm1ES4_S5_EES8_S8_S8_NS2_IT0_Lm1ES4_S5_EESA_ --------------------------
	.section	.nv.constant0._ZN2at6native33batch_norm_backward_reduce_kernelIffflEEvNS_27GenericPackedTensorAccessorIT_Lm3ENS_16DefaultPtrTraitsET2_EES6_NS2_IT1_Lm1ES4_S5_EES8_S8_S8_NS2_IT0_Lm1ES4_S5_EESA_,"a",@progbits
	.sectionflags	@""
	.align	4
.nv.constant0._ZN2at6native33batch_norm_backward_reduce_kernelIffflEEvNS_27GenericPackedTensorAccessorIT_Lm3ENS_16DefaultPtrTraitsET2_EES6_NS2_IT1_Lm1ES4_S5_EES8_S8_S8_NS2_IT0_Lm1ES4_S5_EESA_:
	.zero		784


//--------------------- .nv.constant0._ZN2at6native33batch_norm_backward_reduce_kernelIfffiEEvNS_27GenericPackedTensorAccessorIT_Lm3ENS_16DefaultPtrTraitsET2_EES6_NS2_IT1_Lm1ES4_S5_EES8_S8_S8_NS2_IT0_Lm1ES4_S5_EESA_ --------------------------
	.section	.nv.constant0._ZN2at6native33batch_norm_backward_reduce_kernelIfffiEEvNS_27GenericPackedTensorAccessorIT_Lm3ENS_16DefaultPtrTraitsET2_EES6_NS2_IT1_Lm1ES4_S5_EES8_S8_S8_NS2_IT0_Lm1ES4_S5_EESA_,"a",@progbits
	.sectionflags	@""
	.align	4
.nv.constant0._ZN2at6native33batch_norm_backward_reduce_kernelIfffiEEvNS_27GenericPackedTensorAccessorIT_Lm3ENS_16DefaultPtrTraitsET2_EES6_NS2_IT1_Lm1ES4_S5_EES8_S8_S8_NS2_IT0_Lm1ES4_S5_EESA_:
	.zero		688


//--------------------- .nv.constant0._ZN2at6native33batch_norm_backward_reduce_kernelIdddlEEvNS_27GenericPackedTensorAccessorIT_Lm3ENS_16DefaultPtrTraitsET2_EES6_NS2_IT1_Lm1ES4_S5_EES8_S8_S8_NS2_IT0_Lm1ES4_S5_EESA_ --------------------------
	.section	.nv.constant0._ZN2at6native33batch_norm_backward_reduce_kernelIdddlEEvNS_27GenericPackedTensorAccessorIT_Lm3ENS_16DefaultPtrTraitsET2_EES6_NS2_IT1_Lm1ES4_S5_EES8_S8_S8_NS2_IT0_Lm1ES4_S5_EESA_,"a",@progbits
	.sectionflags	@""
	.align	4
.nv.constant0._ZN2at6native33batch_norm_backward_reduce_kernelIdddlEEvNS_27GenericPackedTensorAccessorIT_Lm3ENS_16DefaultPtrTraitsET2_EES6_NS2_IT1_Lm1ES4_S5_EES8_S8_S8_NS2_IT0_Lm1ES4_S5_EESA_:
	.zero		784


//--------------------- .nv.constant0._ZN2at6native33batch_norm_backward_reduce_kernelIdddiEEvNS_27GenericPackedTensorAccessorIT_Lm3ENS_16DefaultPtrTraitsET2_EES6_NS2_IT1_Lm1ES4_S5_EES8_S8_S8_NS2_IT0_Lm1ES4_S5_EESA_ --------------------------
	.section	.nv.constant0._ZN2at6native33batch_norm_backward_reduce_kernelIdddiEEvNS_27GenericPackedTensorAccessorIT_Lm3ENS_16DefaultPtrTraitsET2_EES6_NS2_IT1_Lm1ES4_S5_EES8_S8_S8_NS2_IT0_Lm1ES4_S5_EESA_,"a",@progbits
	.sectionflags	@""
	.align	4
.nv.constant0._ZN2at6native33batch_norm_backward_reduce_kernelIdddiEEvNS_27GenericPackedTensorAccessorIT_Lm3ENS_16DefaultPtrTraitsET2_EES6_NS2_IT1_Lm1ES4_S5_EES8_S8_S8_NS2_IT0_Lm1ES4_S5_EESA_:
	.zero		688


//--------------------- .nv.constant0._ZN2at6native35batch_norm_reduce_statistics_kernelIN3c108BFloat16EflEEvNS_27GenericPackedTensorAccessorIT0_Lm2ENS_17RestrictPtrTraitsET1_EES8_NS4_IS5_Lm1ES6_S7_EES9_NS4_IT_Lm1ES6_S7_EESB_S5_S5_SB_ --------------------------
	.section	.nv.constant0._ZN2at6native35batch_norm_reduce_statistics_kernelIN3c108BFloat16EflEEvNS_27GenericPackedTensorAccessorIT0_Lm2ENS_17RestrictPtrTraitsET1_EES8_NS4_IS5_Lm1ES6_S7_EES9_NS4_IT_Lm1ES6_S7_EESB_S5_S5_SB_,"a",@progbits
	.sectionflags	@""
	.align	4
.nv.constant0._ZN2at6native35batch_norm_reduce_statistics_kernelIN3c108BFloat16EflEEvNS_27GenericPackedTensorAccessorIT0_Lm2ENS_17RestrictPtrTraitsET1_EES8_NS4_IS5_Lm1ES6_S7_EES9_NS4_IT_Lm1ES6_S7_EESB_S5_S5_SB_:
	.zero		736


//--------------------- .nv.constant0._ZN2at6native35batch_norm_reduce_statistics_kernelIN3c108BFloat16EfiEEvNS_27GenericPackedTensorAccessorIT0_Lm2ENS_17RestrictPtrTraitsET1_EES8_NS4_IS5_Lm1ES6_S7_EES9_NS4_IT_Lm1ES6_S7_EESB_S5_S5_SB_ --------------------------
	.section	.nv.constant0._ZN2at6native35batch_norm_reduce_statistics_kernelIN3c108BFloat16EfiEEvNS_27GenericPackedTensorAccessorIT0_Lm2ENS_17RestrictPtrTraitsET1_EES8_NS4_IS5_Lm1ES6_S7_EES9_NS4_IT_Lm1ES6_S7_EESB_S5_S5_SB_,"a",@progbits
	.sectionflags	@""
	.align	4
.nv.constant0._ZN2at6native35batch_norm_reduce_statistics_kernelIN3c108BFloat16EfiEEvNS_27GenericPackedTensorAccessorIT0_Lm2ENS_17RestrictPtrTraitsET1_EES8_NS4_IS5_Lm1ES6_S7_EES9_NS4_IT_Lm1ES6_S7_EESB_S5_S5_SB_:
	.zero		664


//--------------------- .nv.constant0._ZN2at6native35batch_norm_reduce_statistics_kernelIN3c104HalfEflEEvNS_27GenericPackedTensorAccessorIT0_Lm2ENS_17RestrictPtrTraitsET1_EES8_NS4_IS5_Lm1ES6_S7_EES9_NS4_IT_Lm1ES6_S7_EESB_S5_S5_SB_ --------------------------
	.section	.nv.constant0._ZN2at6native35batch_norm_reduce_statistics_kernelIN3c104HalfEflEEvNS_27GenericPackedTensorAccessorIT0_Lm2ENS_17RestrictPtrTraitsET1_EES8_NS4_IS5_Lm1ES6_S7_EES9_NS4_IT_Lm1ES6_S7_EESB_S5_S5_SB_,"a",@progbits
	.sectionflags	@""
	.align	4
.nv.constant0._ZN2at6native35batch_norm_reduce_statistics_kernelIN3c104HalfEflEEvNS_27GenericPackedTensorAccessorIT0_Lm2ENS_17RestrictPtrTraitsET1_EES8_NS4_IS5_Lm1ES6_S7_EES9_NS4_IT_Lm1ES6_S7_EESB_S5_S5_SB_:
	.zero		736


//--------------------- .nv.constant0._ZN2at6native35batch_norm_reduce_statistics_kernelIN3c104HalfEfiEEvNS_27GenericPackedTensorAccessorIT0_Lm2ENS_17RestrictPtrTraitsET1_EES8_NS4_IS5_Lm1ES6_S7_EES9_NS4_IT_Lm1ES6_S7_EESB_S5_S5_SB_ --------------------------
	.section	.nv.constant0._ZN2at6native35batch_norm_reduce_statistics_kernelIN3c104HalfEfiEEvNS_27GenericPackedTensorAccessorIT0_Lm2ENS_17RestrictPtrTraitsET1_EES8_NS4_IS5_Lm1ES6_S7_EES9_NS4_IT_Lm1ES6_S7_EESB_S5_S5_SB_,"a",@progbits
	.sectionflags	@""
	.align	4
.nv.constant0._ZN2at6native35batch_norm_reduce_statistics_kernelIN3c104HalfEfiEEvNS_27GenericPackedTensorAccessorIT0_Lm2ENS_17RestrictPtrTraitsET1_EES8_NS4_IS5_Lm1ES6_S7_EES9_NS4_IT_Lm1ES6_S7_EESB_S5_S5_SB_:
	.zero		664


//--------------------- .nv.constant0._ZN2at6native35batch_norm_reduce_statistics_kernelIfflEEvNS_27GenericPackedTensorAccessorIT0_Lm2ENS_17RestrictPtrTraitsET1_EES6_NS2_IS3_Lm1ES4_S5_EES7_NS2_IT_Lm1ES4_S5_EES9_S3_S3_S9_ --------------------------
	.section	.nv.constant0._ZN2at6native35batch_norm_reduce_statistics_kernelIfflEEvNS_27GenericPackedTensorAccessorIT0_Lm2ENS_17RestrictPtrTraitsET1_EES6_NS2_IS3_Lm1ES4_S5_EES7_NS2_IT_Lm1ES4_S5_EES9_S3_S3_S9_,"a",@progbits
	.sectionflags	@""
	.align	4
.nv.constant0._ZN2at6native35batch_norm_reduce_statistics_kernelIfflEEvNS_27GenericPackedTensorAccessorIT0_Lm2ENS_17RestrictPtrTraitsET1_EES6_NS2_IS3_Lm1ES4_S5_EES7_NS2_IT_Lm1ES4_S5_EES9_S3_S3_S9_:
	.zero		736


//--------------------- .nv.constant0._ZN2at6native35batch_norm_reduce_statistics_kernelIffiEEvNS_27GenericPackedTensorAccessorIT0_Lm2ENS_17RestrictPtrTraitsET1_EES6_NS2_IS3_Lm1ES4_S5_EES7_NS2_IT_Lm1ES4_S5_EES9_S3_S3_S9_ --------------------------
	.section	.nv.constant0._ZN2at6native35batch_norm_reduce_statistics_kernelIffiEEvNS_27GenericPackedTensorAccessorIT0_Lm2ENS_17RestrictPtrTraitsET1_EES6_NS2_IS3_Lm1ES4_S5_EES7_NS2_IT_Lm1ES4_S5_EES9_S3_S3_S9_,"a",@progbits
	.sectionflags	@""
	.align	4
.nv.constant0._ZN2at6native35batch_norm_reduce_statistics_kernelIffiEEvNS_27GenericPackedTensorAccessorIT0_Lm2ENS_17RestrictPtrTraitsET1_EES6_NS2_IS3_Lm1ES4_S5_EES7_NS2_IT_Lm1ES4_S5_EES9_S3_S3_S9_:
	.zero		664


//--------------------- .nv.constant0._ZN2at6native35batch_norm_reduce_statistics_kernelIddlEEvNS_27GenericPackedTensorAccessorIT0_Lm2ENS_17RestrictPtrTraitsET1_EES6_NS2_IS3_Lm1ES4_S5_EES7_NS2_IT_Lm1ES4_S5_EES9_S3_S3_S9_ --------------------------
	.section	.nv.constant0._ZN2at6native35batch_norm_reduce_statistics_kernelIddlEEvNS_27GenericPackedTensorAccessorIT0_Lm2ENS_17RestrictPtrTraitsET1_EES6_NS2_IS3_Lm1ES4_S5_EES7_NS2_IT_Lm1ES4_S5_EES9_S3_S3_S9_,"a",@progbits
	.sectionflags	@""
	.align	4
.nv.constant0._ZN2at6native35batch_norm_reduce_statistics_kernelIddlEEvNS_27GenericPackedTensorAccessorIT0_Lm2ENS_17RestrictPtrTraitsET1_EES6_NS2_IS3_Lm1ES4_S5_EES7_NS2_IT_Lm1ES4_S5_EES9_S3_S3_S9_:
	.zero		744


//--------------------- .nv.constant0._ZN2at6native35batch_norm_reduce_statistics_kernelIddiEEvNS_27GenericPackedTensorAccessorIT0_Lm2ENS_17RestrictPtrTraitsET1_EES6_NS2_IS3_Lm1ES4_S5_EES7_NS2_IT_Lm1ES4_S5_EES9_S3_S3_S9_ --------------------------
	.section	.nv.constant0._ZN2at6native35batch_norm_reduce_statistics_kernelIddiEEvNS_27GenericPackedTensorAccessorIT0_Lm2ENS_17RestrictPtrTraitsET1_EES6_NS2_IS3_Lm1ES4_S5_EES7_NS2_IT_Lm1ES4_S5_EES9_S3_S3_S9_,"a",@progbits
	.sectionflags	@""
	.align	4
.nv.constant0._ZN2at6native35batch_norm_reduce_statistics_kernelIddiEEvNS_27GenericPackedTensorAccessorIT0_Lm2ENS_17RestrictPtrTraitsET1_EES6_NS2_IS3_Lm1ES4_S5_EES7_NS2_IT_Lm1ES4_S5_EES9_S3_S3_S9_:
	.zero		672


//--------------------- .nv.constant0._ZN2at6native36batch_norm_collect_statistics_kernelINS0_6InvStdEN3c108BFloat16ES4_flEEvNS_27GenericPackedTensorAccessorIKT0_Lm3ENS_17RestrictPtrTraitsET3_EET2_SB_NS5_ISB_Lm1ES8_S9_EESC_ --------------------------
	.section	.nv.constant0._ZN2at6native36batch_norm_collect_statistics_kernelINS0_6InvStdEN3c108BFloat16ES4_flEEvNS_27GenericPackedTensorAccessorIKT0_Lm3ENS_17RestrictPtrTraitsET3_EET2_SB_NS5_ISB_Lm1ES8_S9_EESC_,"a",@progbits
	.sectionflags	@""
	.align	4
.nv.constant0._ZN2at6native36batch_norm_collect_statistics_kernelINS0_6InvStdEN3c108BFloat16ES4_flEEvNS_27GenericPackedTensorAccessorIKT0_Lm3ENS_17RestrictPtrTraitsET3_EET2_SB_NS5_ISB_Lm1ES8_S9_EESC_:
	.zero		640


//--------------------- .nv.constant0._ZN2at6native36batch_norm_collect_statistics_kernelINS0_6InvStdEN3c108BFloat16ES4_fiEEvNS_27GenericPackedTensorAccessorIKT0_Lm3ENS_17RestrictPtrTraitsET3_EET2_SB_NS5_ISB_Lm1ES8_S9_EESC_ --------------------------
	.section	.nv.constant0._ZN2at6native36batch_norm_collect_statistics_kernelINS0_6InvStdEN3c108BFloat16ES4_fiEEvNS_27GenericPackedTensorAccessorIKT0_Lm3ENS_17RestrictPtrTraitsET3_EET2_SB_NS5_ISB_Lm1ES8_S9_EESC_,"a",@progbits
	.sectionflags	@""
	.align	4
.nv.constant0._ZN2at6native36batch_norm_collect_statistics_kernelINS0_6InvStdEN3c108BFloat16ES4_fiEEvNS_27GenericPackedTensorAccessorIKT0_Lm3ENS_17RestrictPtrTraitsET3_EET2_SB_NS5_ISB_Lm1ES8_S9_EESC_:
	.zero		600


//--------------------- .nv.constant0._ZN2at6native50batch_norm_collect_statistics_channels_last_kernelINS0_6InvStdEN3c108BFloat16EfLi4EEEvPKT0_PT1_S9_PVS8_PiiiS8_ --------------------------
	.section	.nv.constant0._ZN2at6native50batch_norm_collect_statistics_channels_last_kernelINS0_6InvStdEN3c108BFloat16EfLi4EEEvPKT0_PT1_S9_PVS8_PiiiS8_,"a",@progbits
	.sectionflags	@""
	.align	4
.nv.constant0._ZN2at6native50batch_norm_collect_statistics_channels_last_kernelINS0_6InvStdEN3c108BFloat16EfLi4EEEvPKT0_PT1_S9_PVS8_PiiiS8_:
	.zero		580


//--------------------- .nv.constant0._ZN2at6native36batch_norm_collect_statistics_kernelINS0_6InvStdEN3c104HalfES4_flEEvNS_27GenericPackedTensorAccessorIKT0_Lm3ENS_17RestrictPtrTraitsET3_EET2_SB_NS5_ISB_Lm1ES8_S9_EESC_ --------------------------
	.section	.nv.constant0._ZN2at6native36batch_norm_collect_statistics_kernelINS0_6InvStdEN3c104HalfES4_flEEvNS_27GenericPackedTensorAccessorIKT0_Lm3ENS_17RestrictPtrTraitsET3_EET2_SB_NS5_ISB_Lm1ES8_S9_EESC_,"a",@progbits
	.sectionflags	@""
	.align	4
.nv.constant0._ZN2at6native36batch_norm_collect_statistics_kernelINS0_6InvStdEN3c104HalfES4_flEEvNS_27GenericPackedTensorAccessorIKT0_Lm3ENS_17RestrictPtrTraitsET3_EET2_SB_NS5_ISB_Lm1ES8_S9_EESC_:
	.zero		640


//--------------------- .nv.constant0._ZN2at6native36batch_norm_collect_statistics_kernelINS0_6InvStdEN3c104HalfES4_fiEEvNS_27GenericPackedTensorAccessorIKT0_Lm3ENS_17RestrictPtrTraitsET3_EET2_SB_NS5_ISB_Lm1ES8_S9_EESC_ --------------------------
	.section	.nv.constant0._ZN2at6native36batch_norm_collect_statistics_kernelINS0_6InvStdEN3c104HalfES4_fiEEvNS_27GenericPackedTensorAccessorIKT0_Lm3ENS_17RestrictPtrTraitsET3_EET2_SB_NS5_ISB_Lm1ES8_S9_EESC_,"a",@progbits
	.sectionflags	@""
	.align	4
.nv.constant0._ZN2at6native36batch_norm_collect_statistics_kernelINS0_6InvStdEN3c104HalfES4_fiEEvNS_27GenericPackedTensorAccessorIKT0_Lm3ENS_17RestrictPtrTraitsET3_EET2_SB_NS5_ISB_Lm1ES8_S9_EESC_:
	.zero		600


//--------------------- .nv.constant0._ZN2at6native50batch_norm_collect_statistics_channels_last_kernelINS0_6InvStdEN3c104HalfEfLi4EEEvPKT0_PT1_S9_PVS8_PiiiS8_ --------------------------
	.section	.nv.constant0._ZN2at6native50batch_norm_collect_statistics_channels_last_kernelINS0_6InvStdEN3c104HalfEfLi4EEEvPKT0_PT1_S9_PVS8_PiiiS8_,"a",@progbits
	.sectionflags	@""
	.align	4
.nv.constant0._ZN2at6native50batch_norm_collect_statistics_channels_last_kernelINS0_6InvStdEN3c104HalfEfLi4EEEvPKT0_PT1_S9_PVS8_PiiiS8_:
	.zero		580


//--------------------- .nv.constant0._ZN2at6native36batch_norm_collect_statistics_kernelINS0_6InvStdEffflEEvNS_27GenericPackedTensorAccessorIKT0_Lm3ENS_17RestrictPtrTraitsET3_EET2_S9_NS3_IS9_Lm1ES6_S7_EESA_ --------------------------
	.section	.nv.constant0._ZN2at6native36batch_norm_collect_statistics_kernelINS0_6InvStdEffflEEvNS_27GenericPackedTensorAccessorIKT0_Lm3ENS_17RestrictPtrTraitsET3_EET2_S9_NS3_IS9_Lm1ES6_S7_EESA_,"a",@progbits
	.sectionflags	@""
	.align	4
.nv.constant0._ZN2at6native36batch_norm_collect_statistics_kernelINS0_6InvStdEffflEEvNS_27GenericPackedTensorAccessorIKT0_Lm3ENS_17RestrictPtrTraitsET3_EET2_S9_NS3_IS9_Lm1ES6_S7_EESA_:
	.zero		640


//--------------------- .nv.constant0._ZN2at6native36batch_norm_collect_statistics_kernelINS0_6InvStdEfffiEEvNS_27GenericPackedTensorAccessorIKT0_Lm3ENS_17RestrictPtrTraitsET3_EET2_S9_NS3_IS9_Lm1ES6_S7_EESA_ --------------------------
	.section	.nv.constant0._ZN2at6native36batch_norm_collect_statistics_kernelINS0_6InvStdEfffiEEvNS_27GenericPackedTensorAccessorIKT0_Lm3ENS_17RestrictPtrTraitsET3_EET2_S9_NS3_IS9_Lm1ES6_S7_EESA_,"a",@progbits
	.sectionflags	@""
	.align	4
.nv.constant0._ZN2at6native36batch_norm_collect_statistics_kernelINS0_6InvStdEfffiEEvNS_27GenericPackedTensorAccessorIKT0_Lm3ENS_17RestrictPtrTraitsET3_EET2_S9_NS3_IS9_Lm1ES6_S7_EESA_:
	.zero		600


//--------------------- .nv.constant0._ZN2at6native50batch_norm_collect_statistics_channels_last_kernelINS0_6InvStdEffLi4EEEvPKT0_PT1_S7_PVS6_PiiiS6_ --------------------------
	.section	.nv.constant0._ZN2at6native50batch_norm_collect_statistics_channels_last_kernelINS0_6InvStdEffLi4EEEvPKT0_PT1_S7_PVS6_PiiiS6_,"a",@progbits
	.sectionflags	@""
	.align	4
.nv.constant0._ZN2at6native50batch_norm_collect_statistics_channels_last_kernelINS0_6InvStdEffLi4EEEvPKT0_PT1_S7_PVS6_PiiiS6_:
	.zero		580


//--------------------- .nv.constant0._ZN2at6native36batch_norm_collect_statistics_kernelINS0_6InvStdEdddlEEvNS_27GenericPackedTensorAccessorIKT0_Lm3ENS_17RestrictPtrTraitsET3_EET2_S9_NS3_IS9_Lm1ES6_S7_EESA_ --------------------------
	.section	.nv.constant0._ZN2at6native36batch_norm_collect_statistics_kernelINS0_6InvStdEdddlEEvNS_27GenericPackedTensorAccessorIKT0_Lm3ENS_17RestrictPtrTraitsET3_EET2_S9_NS3_IS9_Lm1ES6_S7_EESA_,"a",@progbits
	.sectionflags	@""
	.align	4
.nv.constant0._ZN2at6native36batch_norm_collect_statistics_kernelINS0_6InvStdEdddlEEvNS_27GenericPackedTensorAccessorIKT0_Lm3ENS_17RestrictPtrTraitsET3_EET2_S9_NS3_IS9_Lm1ES6_S7_EESA_:
	.zero		648


//--------------------- .nv.constant0._ZN2at6native36batch_norm_collect_statistics_kernelINS0_6InvStdEdddiEEvNS_27GenericPackedTensorAccessorIKT0_Lm3ENS_17RestrictPtrTraitsET3_EET2_S9_NS3_IS9_Lm1ES6_S7_EESA_ --------------------------
	.section	.nv.constant0._ZN2at6native36batch_norm_collect_statistics_kernelINS0_6InvStdEdddiEEvNS_27GenericPackedTensorAccessorIKT0_Lm3ENS_17RestrictPtrTraitsET3_EET2_S9_NS3_IS9_Lm1ES6_S7_EESA_,"a",@progbits
	.sectionflags	@""
	.align	4
.nv.constant0._ZN2at6native36batch_norm_collect_statistics_kernelINS0_6InvStdEdddiEEvNS_27GenericPackedTensorAccessorIKT0_Lm3ENS_17RestrictPtrTraitsET3_EET2_S9_NS3_IS9_Lm1ES6_S7_EESA_:
	.zero		608


//--------------------- .nv.constant0._ZN2at6native50batch_norm_collect_statistics_channels_last_kernelINS0_6InvStdEddLi4EEEvPKT0_PT1_S7_PVS6_PiiiS6_ --------------------------
	.section	.nv.constant0._ZN2at6native50batch_norm_collect_statistics_channels_last_kernelINS0_6InvStdEddLi4EEEvPKT0_PT1_S7_PVS6_PiiiS6_,"a",@progbits
	.sectionflags	@""
	.align	4
.nv.constant0._ZN2at6native50batch_norm_collect_statistics_channels_last_kernelINS0_6InvStdEddLi4EEEvPKT0_PT1_S7_PVS6_PiiiS6_:
	.zero		584


//--------------------- .nv.constant0._ZN2at6native26batch_norm_backward_kernelIN3c108BFloat16ES3_fiEEvNS_27GenericPackedTensorAccessorIKT_Lm3ENS_16DefaultPtrTraitsET2_EES9_NS4_IS5_Lm3ES7_S8_EENS4_IT0_Lm1ES7_S8_EESC_NS4_IKSB_Lm1ES7_S8_EESE_SE_NS4_IKT1_Lm1ES7_S8_EESH_bSF_ --------------------------
	.section	.nv.constant0._ZN2at6native26batch_norm_backward_kernelIN3c108BFloat16ES3_fiEEvNS_27GenericPackedTensorAccessorIKT_Lm3ENS_16DefaultPtrTraitsET2_EES9_NS4_IS5_Lm3ES7_S8_EENS4_IT0_Lm1ES7_S8_EESC_NS4_IKSB_Lm1ES7_S8_EESE_SE_NS4_IKT1_Lm1ES7_S8_EESH_bSF_,"a",@progbits
	.sectionflags	@""
	.align	4
.nv.constant0._ZN2at6native26batch_norm_backward_kernelIN3c108BFloat16ES3_fiEEvNS_27GenericPackedTensorAccessorIKT_Lm3ENS_16DefaultPtrTraitsET2_EES9_NS4_IS5_Lm3ES7_S8_EENS4_IT0_Lm1ES7_S8_EESC_NS4_IKSB_Lm1ES7_S8_EESE_SE_NS4_IKT1_Lm1ES7_S8_EESH_bSF_:
	.zero		744


//--------------------- .nv.constant0._ZN2at6native26batch_norm_backward_kernelIN3c108BFloat16EffiEEvNS_27GenericPackedTensorAccessorIKT_Lm3ENS_16DefaultPtrTraitsET2_EES9_NS4_IS5_Lm3ES7_S8_EENS4_IT0_Lm1ES7_S8_EESC_NS4_IKSB_Lm1ES7_S8_EESE_SE_NS4_IKT1_Lm1ES7_S8_EESH_bSF_ --------------------------
	.section	.nv.constant0._ZN2at6native26batch_norm_backward_kernelIN3c108BFloat16EffiEEvNS_27GenericPackedTensorAccessorIKT_Lm3ENS_16DefaultPtrTraitsET2_EES9_NS4_IS5_Lm3ES7_S8_EENS4_IT0_Lm1ES7_S8_EESC_NS4_IKSB_Lm1ES7_S8_EESE_SE_NS4_IKT1_Lm1ES7_S8_EESH_bSF_,"a",@progbits
	.sectionflags	@""
	.align	4
.nv.constant0._ZN2at6native26batch_norm_backward_kernelIN3c108BFloat16EffiEEvNS_27GenericPackedTensorAccessorIKT_Lm3ENS_16DefaultPtrTraitsET2_EES9_NS4_IS5_Lm3ES7_S8_EENS4_IT0_Lm1ES7_S8_EESC_NS4_IKSB_Lm1ES7_S8_EESE_SE_NS4_IKT1_Lm1ES7_S8_EESH_bSF_:
	.zero		744


//--------------------- .nv.constant0._ZN2at6native26batch_norm_backward_kernelIN3c104HalfES3_fiEEvNS_27GenericPackedTensorAccessorIKT_Lm3ENS_16DefaultPtrTraitsET2_EES9_NS4_IS5_Lm3ES7_S8_EENS4_IT0_Lm1ES7_S8_EESC_NS4_IKSB_Lm1ES7_S8_EESE_SE_NS4_IKT1_Lm1ES7_S8_EESH_bSF_ --------------------------
	.section	.nv.constant0._ZN2at6native26batch_norm_backward_kernelIN3c104HalfES3_fiEEvNS_27GenericPackedTensorAccessorIKT_Lm3ENS_16DefaultPtrTraitsET2_EES9_NS4_IS5_Lm3ES7_S8_EENS4_IT0_Lm1ES7_S8_EESC_NS4_IKSB_Lm1ES7_S8_EESE_SE_NS4_IKT1_Lm1ES7_S8_EESH_bSF_,"a",@progbits
	.sectionflags	@""
	.align	4
.nv.constant0._ZN2at6native26batch_norm_backward_kernelIN3c104HalfES3_fiEEvNS_27GenericPackedTensorAccessorIKT_Lm3ENS_16DefaultPtrTraitsET2_EES9_NS4_IS5_Lm3ES7_S8_EENS4_IT0_Lm1ES7_S8_EESC_NS4_IKSB_Lm1ES7_S8_EESE_SE_NS4_IKT1_Lm1ES7_S8_EESH_bSF_:
	.zero		744


//--------------------- .nv.constant0._ZN2at6native26batch_norm_backward_kernelIN3c104HalfEffiEEvNS_27GenericPackedTensorAccessorIKT_Lm3ENS_16DefaultPtrTraitsET2_EES9_NS4_IS5_Lm3ES7_S8_EENS4_IT0_Lm1ES7_S8_EESC_NS4_IKSB_Lm1ES7_S8_EESE_SE_NS4_IKT1_Lm1ES7_S8_EESH_bSF_ --------------------------
	.section	.nv.constant0._ZN2at6native26batch_norm_backward_kernelIN3c104HalfEffiEEvNS_27GenericPackedTensorAccessorIKT_Lm3ENS_16DefaultPtrTraitsET2_EES9_NS4_IS5_Lm3ES7_S8_EENS4_IT0_Lm1ES7_S8_EESC_NS4_IKSB_Lm1ES7_S8_EESE_SE_NS4_IKT1_Lm1ES7_S8_EESH_bSF_,"a",@progbits
	.sectionflags	@""
	.align	4
.nv.constant0._ZN2at6native26batch_norm_backward_kernelIN3c104HalfEffiEEvNS_27GenericPackedTensorAccessorIKT_Lm3ENS_16DefaultPtrTraitsET2_EES9_NS4_IS5_Lm3ES7_S8_EENS4_IT0_Lm1ES7_S8_EESC_NS4_IKSB_Lm1ES7_S8_EESE_SE_NS4_IKT1_Lm1ES7_S8_EESH_bSF_:
	.zero		744


//--------------------- .nv.constant0._ZN2at6native26batch_norm_backward_kernelIfffiEEvNS_27GenericPackedTensorAccessorIKT_Lm3ENS_16DefaultPtrTraitsET2_EES7_NS2_IS3_Lm3ES5_S6_EENS2_IT0_Lm1ES5_S6_EESA_NS2_IKS9_Lm1ES5_S6_EESC_SC_NS2_IKT1_Lm1ES5_S6_EESF_bSD_ --------------------------
	.section	.nv.constant0._ZN2at6native26batch_norm_backward_kernelIfffiEEvNS_27GenericPackedTensorAccessorIKT_Lm3ENS_16DefaultPtrTraitsET2_EES7_NS2_IS3_Lm3ES5_S6_EENS2_IT0_Lm1ES5_S6_EESA_NS2_IKS9_Lm1ES5_S6_EESC_SC_NS2_IKT1_Lm1ES5_S6_EESF_bSD_,"a",@progbits
	.sectionflags	@""
	.align	4
.nv.constant0._ZN2at6native26batch_norm_backward_kernelIfffiEEvNS_27GenericPackedTensorAccessorIKT_Lm3ENS_16DefaultPtrTraitsET2_EES7_NS2_IS3_Lm3ES5_S6_EENS2_IT0_Lm1ES5_S6_EESA_NS2_IKS9_Lm1ES5_S6_EESC_SC_NS2_IKT1_Lm1ES5_S6_EESF_bSD_:
	.zero		744


//--------------------- .nv.constant0._ZN2at6native26batch_norm_backward_kernelIdddiEEvNS_27GenericPackedTensorAccessorIKT_Lm3ENS_16DefaultPtrTraitsET2_EES7_NS2_IS3_Lm3ES5_S6_EENS2_IT0_Lm1ES5_S6_EESA_NS2_IKS9_Lm1ES5_S6_EESC_SC_NS2_IKT1_Lm1ES5_S6_EESF_bSD_ --------------------------
	.section	.nv.constant0._ZN2at6native26batch_norm_backward_kernelIdddiEEvNS_27GenericPackedTensorAccessorIKT_Lm3ENS_16DefaultPtrTraitsET2_EES7_NS2_IS3_Lm3ES5_S6_EENS2_IT0_Lm1ES5_S6_EESA_NS2_IKS9_Lm1ES5_S6_EESC_SC_NS2_IKT1_Lm1ES5_S6_EESF_bSD_,"a",@progbits
	.sectionflags	@""
	.align	4
.nv.constant0._ZN2at6native26batch_norm_backward_kernelIdddiEEvNS_27GenericPackedTensorAccessorIKT_Lm3ENS_16DefaultPtrTraitsET2_EES7_NS2_IS3_Lm3ES5_S6_EENS2_IT0_Lm1ES5_S6_EESA_NS2_IKS9_Lm1ES5_S6_EESC_SC_NS2_IKT1_Lm1ES5_S6_EESF_bSD_:
	.zero		752


//--------------------- .nv.constant0._ZN2at6native18elementwise_kernelILi128ELi4EZNS0_15gpu_kernel_implIZZZNS0_49_GLOBAL__N__b919a28f_16_Normalization_cu_5c38458722batch_norm_calc_invstdERKNS_6TensorES6_dENKUlvE_clEvENKUlvE2_clEvEUlN3c108BFloat16EE_EEvRNS_18TensorIteratorBaseERKT_EUliE_EEviT1_ --------------------------
	.section	.nv.constant0._ZN2at6native18elementwise_kernelILi128ELi4EZNS0_15gpu_kernel_implIZZZNS0_49_GLOBAL__N__b919a28f_16_Normalization_cu_5c38458722batch_norm_calc_invstdERKNS_6TensorES6_dENKUlvE_clEvENKUlvE2_clEvEUlN3c108BFloat16EE_EEvRNS_18TensorIteratorBaseERKT_EUliE_EEviT1_,"a",@progbits
	.sectionflags	@""
	.align	4
.nv.constant0._ZN2at6native18elementwise_kernelILi128ELi4EZNS0_15gpu_kernel_implIZZZNS0_49_GLOBAL__N__b919a28f_16_Normalization_cu_5c38458722batch_norm_calc_invstdERKNS_6TensorES6_dENKUlvE_clEvENKUlvE2_clEvEUlN3c108BFloat16EE_EEvRNS_18TensorIteratorBaseERKT_EUliE_EEviT1_:
	.zero		1088


//--------------------- .nv.constant0._ZN2at6native27unrolled_elementwise_kernelIZZZNS0_49_GLOBAL__N__b919a28f_16_Normalization_cu_5c38458722batch_norm_calc_invstdERKNS_6TensorES5_dENKUlvE_clEvENKUlvE2_clEvEUlN3c108BFloat16EE_St5arrayIPcLm2EELi4E23TrivialOffsetCalculatorILi1EjESF_NS0_6memory12LoadWithCastILi1EEENSG_13StoreWithCastILi1EEEEEviT_T0_T2_T3_T4_T5_ --------------------------
	.section	.nv.constant0._ZN2at6native27unrolled_elementwise_kernelIZZZNS0_49_GLOBAL__N__b919a28f_16_Normalization_cu_5c38458722batch_norm_calc_invstdERKNS_6TensorES5_dENKUlvE_clEvENKUlvE2_clEvEUlN3c108BFloat16EE_St5arrayIPcLm2EELi4E23TrivialOffsetCalculatorILi1EjESF_NS0_6memory12LoadWithCastILi1EEENSG_13StoreWithCastILi1EEEEEviT_T0_T2_T3_T4_T5_,"a",@progbits
	.sectionflags	@""
	.align	4
.nv.constant0._ZN2at6native27unrolled_elementwise_kernelIZZZNS0_49_GLOBAL__N__b919a28f_16_Normalization_cu_5c38458722batch_norm_calc_invstdERKNS_6TensorES5_dENKUlvE_clEvENKUlvE2_clEvEUlN3c108BFloat16EE_St5arrayIPcLm2EELi4E23TrivialOffsetCalculatorILi1EjESF_NS0_6memory12LoadWithCastILi1EEENSG_13StoreWithCastILi1EEEEEviT_T0_T2_T3_T4_T5_:
	.zero		588


//--------------------- .nv.constant0._ZN2at6native18elementwise_kernelILi128ELi2EZNS0_22gpu_kernel_impl_nocastIZZZNS0_49_GLOBAL__N__b919a28f_16_Normalization_cu_5c38458722batch_norm_calc_invstdERKNS_6TensorES6_dENKUlvE_clEvENKUlvE2_clEvEUlN3c108BFloat16EE_EEvRNS_18TensorIteratorBaseERKT_EUliE_EEviT1_ --------------------------
	.section	.nv.constant0._ZN2at6native18elementwise_kernelILi128ELi2EZNS0_22gpu_kernel_impl_nocastIZZZNS0_49_GLOBAL__N__b919a28f_16_Normalization_cu_5c38458722batch_norm_calc_invstdERKNS_6TensorES6_dENKUlvE_clEvENKUlvE2_clEvEUlN3c108BFloat16EE_EEvRNS_18TensorIteratorBaseERKT_EUliE_EEviT1_,"a",@progbits
	.sectionflags	@""
	.align	4
.nv.constant0._ZN2at6native18elementwise_kernelILi128ELi2EZNS0_22gpu_kernel_impl_nocastIZZZNS0_49_GLOBAL__N__b919a28f_16_Normalization_cu_5c38458722batch_norm_calc_invstdERKNS_6TensorES6_dENKUlvE_clEvENKUlvE2_clEvEUlN3c108BFloat16EE_EEvRNS_18TensorIteratorBaseERKT_EUliE_EEviT1_:
	.zero		1080


//--------------------- .nv.constant0._ZN2at6native27unrolled_elementwise_kernelIZZZNS0_49_GLOBAL__N__b919a28f_16_Normalization_cu_5c38458722batch_norm_calc_invstdERKNS_6TensorES5_dENKUlvE_clEvENKUlvE2_clEvEUlN3c108BFloat16EE_St5arrayIPcLm2EELi4E23TrivialOffsetCalculatorILi1EjESF_NS0_6memory15LoadWithoutCastENSG_16StoreWithoutCastEEEviT_T0_T2_T3_T4_T5_ --------------------------
	.section	.nv.constant0._ZN2at6native27unrolled_elementwise_kernelIZZZNS0_49_GLOBAL__N__b919a28f_16_Normalization_cu_5c38458722batch_norm_calc_invstdERKNS_6TensorES5_dENKUlvE_clEvENKUlvE2_clEvEUlN3c108BFloat16EE_St5arrayIPcLm2EELi4E23TrivialOffsetCalculatorILi1EjESF_NS0_6memory15LoadWithoutCastENSG_16StoreWithoutCastEEEviT_T0_T2_T3_T4_T5_,"a",@progbits
	.sectionflags	@""
	.align	4
.nv.constant0._ZN2at6native27unrolled_elementwise_kernelIZZZNS0_49_GLOBAL__N__b919a28f_16_Normalization_cu_5c38458722batch_norm_calc_invstdERKNS_6TensorES5_dENKUlvE_clEvENKUlvE2_clEvEUlN3c108BFloat16EE_St5arrayIPcLm2EELi4E23TrivialOffsetCalculatorILi1EjESF_NS0_6memory15LoadWithoutCastENSG_16StoreWithoutCastEEEviT_T0_T2_T3_T4_T5_:
	.zero		572


//--------------------- .nv.constant0._ZN2at6native29vectorized_elementwise_kernelILi2EZZZNS0_49_GLOBAL__N__b919a28f_16_Normalization_cu_5c38458722batch_norm_calc_invstdERKNS_6TensorES5_dENKUlvE_clEvENKUlvE2_clEvEUlN3c108BFloat16EE_St5arrayIPcLm2EEEEviT0_T1_ --------------------------
	.section	.nv.constant0._ZN2at6native29vectorized_elementwise_kernelILi2EZZZNS0_49_GLOBAL__N__b919a28f_16_Normalization_cu_5c38458722batch_norm_calc_invstdERKNS_6TensorES5_dENKUlvE_clEvENKUlvE2_clEvEUlN3c108BFloat16EE_St5arrayIPcLm2EEEEviT0_T1_,"a",@progbits
	.sectionflags	@""
	.align	4
.nv.constant0._ZN2at6native29vectorized_elementwise_kernelILi2EZZZNS0_49_GLOBAL__N__b919a28f_16_Normalization_cu_5c38458722batch_norm_calc_invstdERKNS_6TensorES5_dENKUlvE_clEvENKUlvE2_clEvEUlN3c108BFloat16EE_St5arrayIPcLm2EEEEviT0_T1_:
	.zero		568


//--------------------- .nv.constant0._ZN2at6native29vectorized_elementwise_kernelILi4EZZZNS0_49_GLOBAL__N__b919a28f_16_Normalization_cu_5c38458722batch_norm_calc_invstdERKNS_6TensorES5_dENKUlvE_clEvENKUlvE2_clEvEUlN3c108BFloat16EE_St5arrayIPcLm2EEEEviT0_T1_ --------------------------
	.section	.nv.constant0._ZN2at6native29vectorized_elementwise_kernelILi4EZZZNS0_49_GLOBAL__N__b919a28f_16_Normalization_cu_5c38458722batch_norm_calc_invstdERKNS_6TensorES5_dENKUlvE_clEvENKUlvE2_clEvEUlN3c108BFloat16EE_St5arrayIPcLm2EEEEviT0_T1_,"a",@progbits
	.sectionflags	@""
	.align	4
.nv.constant0._ZN2at6native29vectorized_elementwise_kernelILi4EZZZNS0_49_GLOBAL__N__b919a28f_16_Normalization_cu_5c38458722batch_norm_calc_invstdERKNS_6TensorES5_dENKUlvE_clEvENKUlvE2_clEvEUlN3c108BFloat16EE_St5arrayIPcLm2EEEEviT0_T1_:
	.zero		568


//--------------------- .nv.constant0._ZN2at6native29vectorized_elementwise_kernelILi8EZZZNS0_49_GLOBAL__N__b919a28f_16_Normalization_cu_5c38458722batch_norm_calc_invstdERKNS_6TensorES5_dENKUlvE_clEvENKUlvE2_clEvEUlN3c108BFloat16EE_St5arrayIPcLm2EEEEviT0_T1_ --------------------------
	.section	.nv.constant0._ZN2at6native29vectorized_elementwise_kernelILi8EZZZNS0_49_GLOBAL__N__b919a28f_16_Normalization_cu_5c38458722batch_norm_calc_invstdERKNS_6TensorES5_dENKUlvE_clEvENKUlvE2_clEvEUlN3c108BFloat16EE_St5arrayIPcLm2EEEEviT0_T1_,"a",@progbits
	.sectionflags	@""
	.align	4
.nv.constant0._ZN2at6native29vectorized_elementwise_kernelILi8EZZZNS0_49_GLOBAL__N__b919a28f_16_Normalization_cu_5c38458722batch_norm_calc_invstdERKNS_6TensorES5_dENKUlvE_clEvENKUlvE2_clEvEUlN3c108BFloat16EE_St5arrayIPcLm2EEEEviT0_T1_:
	.zero		568


//--------------------- .nv.constant0._ZN2at6native18elementwise_kernelILi128ELi4EZNS0_15gpu_kernel_implIZZZNS0_49_GLOBAL__N__b919a28f_16_Normalization_cu_5c38458722batch_norm_calc_invstdERKNS_6TensorES6_dENKUlvE_clEvENKUlvE1_clEvEUlN3c104HalfEE_EEvRNS_18TensorIteratorBaseERKT_EUliE_EEviT1_ --------------------------
	.section	.nv.constant0._ZN2at6native18elementwise_kernelILi128ELi4EZNS0_15gpu_kernel_implIZZZNS0_49_GLOBAL__N__b919a28f_16_Normalization_cu_5c38458722batch_norm_calc_invstdERKNS_6TensorES6_dENKUlvE_clEvENKUlvE1_clEvEUlN3c104HalfEE_EEvRNS_18TensorIteratorBaseERKT_EUliE_EEviT1_,"a",@progbits
	.sectionflags	@""
	.align	4
.nv.constant0._ZN2at6native18elementwise_kernelILi128ELi4EZNS0_15gpu_kernel_implIZZZNS0_49_GLOBAL__N__b919a28f_16_Normalization_cu_5c38458722batch_norm_calc_invstdERKNS_6TensorES6_dENKUlvE_clEvENKUlvE1_clEvEUlN3c104HalfEE_EEvRNS_18TensorIteratorBaseERKT_EUliE_EEviT1_:
	.zero		1088


//--------------------- .nv.constant0._ZN2at6native27unrolled_elementwise_kernelIZZZNS0_49_GLOBAL__N__b919a28f_16_Normalization_cu_5c38458722batch_norm_calc_invstdERKNS_6TensorES5_dENKUlvE_clEvENKUlvE1_clEvEUlN3c104HalfEE_St5arrayIPcLm2EELi4E23TrivialOffsetCalculatorILi1EjESF_NS0_6memory12LoadWithCastILi1EEENSG_13StoreWithCastILi1EEEEEviT_T0_T2_T3_T4_T5_ --------------------------
	.section	.nv.constant0._ZN2at6native27unrolled_elementwise_kernelIZZZNS0_49_GLOBAL__N__b919a28f_16_Normalization_cu_5c38458722batch_norm_calc_invstdERKNS_6TensorES5_dENKUlvE_clEvENKUlvE1_clEvEUlN3c104HalfEE_St5arrayIPcLm2EELi4E23TrivialOffsetCalculatorILi1EjESF_NS0_6memory12LoadWithCastILi1EEENSG_13StoreWithCastILi1EEEEEviT_T0_T2_T3_T4_T5_,"a",@progbits
	.sectionflags	@""
	.align	4
.nv.constant0._ZN2at6native27unrolled_elementwise_kernelIZZZNS0_49_GLOBAL__N__b919a28f_16_Normalization_cu_5c38458722batch_norm_calc_invstdERKNS_6TensorES5_dENKUlvE_clEvENKUlvE1_clEvEUlN3c104HalfEE_St5arrayIPcLm2EELi4E23TrivialOffsetCalculatorILi1EjESF_NS0_6memory12LoadWithCastILi1EEENSG_13StoreWithCastILi1EEEEEviT_T0_T2_T3_T4_T5_:
	.zero		588


//--------------------- .nv.constant0._ZN2at6native18elementwise_kernelILi128ELi2EZNS0_22gpu_kernel_impl_nocastIZZZNS0_49_GLOBAL__N__b919a28f_16_Normalization_cu_5c38458722batch_norm_calc_invstdERKNS_6TensorES6_dENKUlvE_clEvENKUlvE1_clEvEUlN3c104HalfEE_EEvRNS_18TensorIteratorBaseERKT_EUliE_EEviT1_ --------------------------
	.section	.nv.constant0._ZN2at6native18elementwise_kernelILi128ELi2EZNS0_22gpu_kernel_impl_nocastIZZZNS0_49_GLOBAL__N__b919a28f_16_Normalization_cu_5c38458722batch_norm_calc_invstdERKNS_6TensorES6_dENKUlvE_clEvENKUlvE1_clEvEUlN3c104HalfEE_EEvRNS_18TensorIteratorBaseERKT_EUliE_EEviT1_,"a",@progbits
	.sectionflags	@""
	.align	4
.nv.constant0._ZN2at6native18elementwise_kernelILi128ELi2EZNS0_22gpu_kernel_impl_nocastIZZZNS0_49_GLOBAL__N__b919a28f_16_Normalization_cu_5c38458722batch_norm_calc_invstdERKNS_6TensorES6_dENKUlvE_clEvENKUlvE1_clEvEUlN3c104HalfEE_EEvRNS_18TensorIteratorBaseERKT_EUliE_EEviT1_:
	.zero		1080


//--------------------- .nv.constant0._ZN2at6native27unrolled_elementwise_kernelIZZZNS0_49_GLOBAL__N__b919a28f_16_Normalization_cu_5c38458722batch_norm_calc_invstdERKNS_6TensorES5_dENKUlvE_clEvENKUlvE1_clEvEUlN3c104HalfEE_St5arrayIPcLm2EELi4E23TrivialOffsetCalculatorILi1EjESF_NS0_6memory15LoadWithoutCastENSG_16StoreWithoutCastEEEviT_T0_T2_T3_T4_T5_ --------------------------
	.section	.nv.constant0._ZN2at6native27unrolled_elementwise_kernelIZZZNS0_49_GLOBAL__N__b919a28f_16_Normalization_cu_5c38458722batch_norm_calc_invstdERKNS_6TensorES5_dENKUlvE_clEvENKUlvE1_clEvEUlN3c104HalfEE_St5arrayIPcLm2EELi4E23TrivialOffsetCalculatorILi1EjESF_NS0_6memory15LoadWithoutCastENSG_16StoreWithoutCastEEEviT_T0_T2_T3_T4_T5_,"a",@progbits
	.sectionflags	@""
	.align	4
.nv.constant0._ZN2at6native27unrolled_elementwise_kernelIZZZNS0_49_GLOBAL__N__b919a28f_16_Normalization_cu_5c38458722batch_norm_calc_invstdERKNS_6TensorES5_dENKUlvE_clEvENKUlvE1_clEvEUlN3c104HalfEE_St5arrayIPcLm2EELi4E23TrivialOffsetCalculatorILi1EjESF_NS0_6memory15LoadWithoutCastENSG_16StoreWithoutCastEEEviT_T0_T2_T3_T4_T5_:
	.zero		572


//--------------------- .nv.constant0._ZN2at6native29vectorized_elementwise_kernelILi2EZZZNS0_49_GLOBAL__N__b919a28f_16_Normalization_cu_5c38458722batch_norm_calc_invstdERKNS_6TensorES5_dENKUlvE_clEvENKUlvE1_clEvEUlN3c104HalfEE_St5arrayIPcLm2EEEEviT0_T1_ --------------------------
	.section	.nv.constant0._ZN2at6native29vectorized_elementwise_kernelILi2EZZZNS0_49_GLOBAL__N__b919a28f_16_Normalization_cu_5c38458722batch_norm_calc_invstdERKNS_6TensorES5_dENKUlvE_clEvENKUlvE1_clEvEUlN3c104HalfEE_St5arrayIPcLm2EEEEviT0_T1_,"a",@progbits
	.sectionflags	@""
	.align	4
.nv.constant0._ZN2at6native29vectorized_elementwise_kernelILi2EZZZNS0_49_GLOBAL__N__b919a28f_16_Normalization_cu_5c38458722batch_norm_calc_invstdERKNS_6TensorES5_dENKUlvE_clEvENKUlvE1_clEvEUlN3c104HalfEE_St5arrayIPcLm2EEEEviT0_T1_:
	.zero		568


//--------------------- .nv.constant0._ZN2at6native29vectorized_elementwise_kernelILi4EZZZNS0_49_GLOBAL__N__b919a28f_16_Normalization_cu_5c38458722batch_norm_calc_invstdERKNS_6TensorES5_dENKUlvE_clEvENKUlvE1_clEvEUlN3c104HalfEE_St5arrayIPcLm2EEEEviT0_T1_ --------------------------
	.section	.nv.constant0._ZN2at6native29vectorized_elementwise_kernelILi4EZZZNS0_49_GLOBAL__N__b919a28f_16_Normalization_cu_5c38458722batch_norm_calc_invstdERKNS_6TensorES5_dENKUlvE_clEvENKUlvE1_clEvEUlN3c104HalfEE_St5arrayIPcLm2EEEEviT0_T1_,"a",@progbits
	.sectionflags	@""
	.align	4
.nv.constant0._ZN2at6native29vectorized_elementwise_kernelILi4EZZZNS0_49_GLOBAL__N__b919a28f_16_Normalization_cu_5c38458722batch_norm_calc_invstdERKNS_6TensorES5_dENKUlvE_clEvENKUlvE1_clEvEUlN3c104HalfEE_St5arrayIPcLm2EEEEviT0_T1_:
	.zero		568


//--------------------- .nv.constant0._ZN2at6native29vectorized_elementwise_kernelILi8EZZZNS0_49_GLOBAL__N__b919a28f_16_Normalization_cu_5c38458722batch_norm_calc_invstdERKNS_6TensorES5_dENKUlvE_clEvENKUlvE1_clEvEUlN3c104HalfEE_St5arrayIPcLm2EEEEviT0_T1_ --------------------------
	.section	.nv.constant0._ZN2at6native29vectorized_elementwise_kernelILi8EZZZNS0_49_GLOBAL__N__b919a28f_16_Normalization_cu_5c38458722batch_norm_calc_invstdERKNS_6TensorES5_dENKUlvE_clEvENKUlvE1_clEvEUlN3c104HalfEE_St5arrayIPcLm2EEEEviT0_T1_,"a",@progbits
	.sectionflags	@""
	.align	4
.nv.constant0._ZN2at6native29vectorized_elementwise_kernelILi8EZZZNS0_49_GLOBAL__N__b919a28f_16_Normalization_cu_5c38458722batch_norm_calc_invstdERKNS_6TensorES5_dENKUlvE_clEvENKUlvE1_clEvEUlN3c104HalfEE_St5arrayIPcLm2EEEEviT0_T1_:
	.zero		568


//--------------------- .nv.constant0._ZN2at6native18elementwise_kernelILi128ELi4EZNS0_15gpu_kernel_implIZZZNS0_49_GLOBAL__N__b919a28f_16_Normalization_cu_5c38458722batch_norm_calc_invstdERKNS_6TensorES6_dENKUlvE_clEvENKUlvE0_clEvEUlfE_EEvRNS_18TensorIteratorBaseERKT_EUliE_EEviT1_ --------------------------
	.section	.nv.constant0._ZN2at6native18elementwise_kernelILi128ELi4EZNS0_15gpu_kernel_implIZZZNS0_49_GLOBAL__N__b919a28f_16_Normalization_cu_5c38458722batch_norm_calc_invstdERKNS_6TensorES6_dENKUlvE_clEvENKUlvE0_clEvEUlfE_EEvRNS_18TensorIteratorBaseERKT_EUliE_EEviT1_,"a",@progbits
	.sectionflags	@""
	.align	4
.nv.constant0._ZN2at6native18elementwise_kernelILi128ELi4EZNS0_15gpu_kernel_implIZZZNS0_49_GLOBAL__N__b919a28f_16_Normalization_cu_5c38458722batch_norm_calc_invstdERKNS_6TensorES6_dENKUlvE_clEvENKUlvE0_clEvEUlfE_EEvRNS_18TensorIteratorBaseERKT_EUliE_EEviT1_:
	.zero		1088


//--------------------- .nv.constant0._ZN2at6native27unrolled_elementwise_kernelIZZZNS0_49_GLOBAL__N__b919a28f_16_Normalization_cu_5c38458722batch_norm_calc_invstdERKNS_6TensorES5_dENKUlvE_clEvENKUlvE0_clEvEUlfE_St5arrayIPcLm2EELi4E23TrivialOffsetCalculatorILi1EjESD_NS0_6memory12LoadWithCastILi1EEENSE_13StoreWithCastILi1EEEEEviT_T0_T2_T3_T4_T5_ --------------------------
	.section	.nv.constant0._ZN2at6native27unrolled_elementwise_kernelIZZZNS0_49_GLOBAL__N__b919a28f_16_Normalization_cu_5c38458722batch_norm_calc_invstdERKNS_6TensorES5_dENKUlvE_clEvENKUlvE0_clEvEUlfE_St5arrayIPcLm2EELi4E23TrivialOffsetCalculatorILi1EjESD_NS0_6memory12LoadWithCastILi1EEENSE_13StoreWithCastILi1EEEEEviT_T0_T2_T3_T4_T5_,"a",@progbits
	.sectionflags	@""
	.align	4
.nv.constant0._ZN2at6native27unrolled_elementwise_kernelIZZZNS0_49_GLOBAL__N__b919a28f_16_Normalization_cu_5c38458722batch_norm_calc_invstdERKNS_6TensorES5_dENKUlvE_clEvENKUlvE0_clEvEUlfE_St5arrayIPcLm2EELi4E23TrivialOffsetCalculatorILi1EjESD_NS0_6memory12LoadWithCastILi1EEENSE_13StoreWithCastILi1EEEEEviT_T0_T2_T3_T4_T5_:
	.zero		588


//--------------------- .nv.constant0._ZN2at6native18elementwise_kernelILi128ELi2EZNS0_22gpu_kernel_impl_nocastIZZZNS0_49_GLOBAL__N__b919a28f_16_Normalization_cu_5c38458722batch_norm_calc_invstdERKNS_6TensorES6_dENKUlvE_clEvENKUlvE0_clEvEUlfE_EEvRNS_18TensorIteratorBaseERKT_EUliE_EEviT1_ --------------------------
	.section	.nv.constant0._ZN2at6native18elementwise_kernelILi128ELi2EZNS0_22gpu_kernel_impl_nocastIZZZNS0_49_GLOBAL__N__b919a28f_16_Normalization_cu_5c38458722batch_norm_calc_invstdERKNS_6TensorES6_dENKUlvE_clEvENKUlvE0_clEvEUlfE_EEvRNS_18TensorIteratorBaseERKT_EUliE_EEviT1_,"a",@progbits
	.sectionflags	@""
	.align	4
.nv.constant0._ZN2at6native18elementwise_kernelILi128ELi2EZNS0_22gpu_kernel_impl_nocastIZZZNS0_49_GLOBAL__N__b919a28f_16_Normalization_cu_5c38458722batch_norm_calc_invstdERKNS_6TensorES6_dENKUlvE_clEvENKUlvE0_clEvEUlfE_EEvRNS_18TensorIteratorBaseERKT_EUliE_EEviT1_:
	.zero		1080


//--------------------- .nv.constant0._ZN2at6native27unrolled_elementwise_kernelIZZZNS0_49_GLOBAL__N__b919a28f_16_Normalization_cu_5c38458722batch_norm_calc_invstdERKNS_6TensorES5_dENKUlvE_clEvENKUlvE0_clEvEUlfE_St5arrayIPcLm2EELi4E23TrivialOffsetCalculatorILi1EjESD_NS0_6memory15LoadWithoutCastENSE_16StoreWithoutCastEEEviT_T0_T2_T3_T4_T5_ --------------------------
	.section	.nv.constant0._ZN2at6native27unrolled_elementwise_kernelIZZZNS0_49_GLOBAL__N__b919a28f_16_Normalization_cu_5c38458722batch_norm_calc_invstdERKNS_6TensorES5_dENKUlvE_clEvENKUlvE0_clEvEUlfE_St5arrayIPcLm2EELi4E23TrivialOffsetCalculatorILi1EjESD_NS0_6memory15LoadWithoutCastENSE_16StoreWithoutCastEEEviT_T0_T2_T3_T4_T5_,"a",@progbits
	.sectionflags	@""
	.align	4
.nv.constant0._ZN2at6native27unrolled_elementwise_kernelIZZZNS0_49_GLOBAL__N__b919a28f_16_Normalization_cu_5c38458722batch_norm_calc_invstdERKNS_6TensorES5_dENKUlvE_clEvENKUlvE0_clEvEUlfE_St5arrayIPcLm2EELi4E23TrivialOffsetCalculatorILi1EjESD_NS0_6memory15LoadWithoutCastENSE_16StoreWithoutCastEEEviT_T0_T2_T3_T4_T5_:
	.zero		572


//--------------------- .nv.constant0._ZN2at6native29vectorized_elementwise_kernelILi2EZZZNS0_49_GLOBAL__N__b919a28f_16_Normalization_cu_5c38458722batch_norm_calc_invstdERKNS_6TensorES5_dENKUlvE_clEvENKUlvE0_clEvEUlfE_St5arrayIPcLm2EEEEviT0_T1_ --------------------------
	.section	.nv.constant0._ZN2at6native29vectorized_elementwise_kernelILi2EZZZNS0_49_GLOBAL__N__b919a28f_16_Normalization_cu_5c38458722batch_norm_calc_invstdERKNS_6TensorES5_dENKUlvE_clEvENKUlvE0_clEvEUlfE_St5arrayIPcLm2EEEEviT0_T1_,"a",@progbits
	.sectionflags	@""
	.align	4
.nv.constant0._ZN2at6native29vectorized_elementwise_kernelILi2EZZZNS0_49_GLOBAL__N__b919a28f_16_Normalization_cu_5c38458722batch_norm_calc_invstdERKNS_6TensorES5_dENKUlvE_clEvENKUlvE0_clEvEUlfE_St5arrayIPcLm2EEEEviT0_T1_:
	.zero		568


//--------------------- .nv.constant0._ZN2at6native29vectorized_elementwise_kernelILi4EZZZNS0_49_GLOBAL__N__b919a28f_16_Normalization_cu_5c38458722batch_norm_calc_invstdERKNS_6TensorES5_dENKUlvE_clEvENKUlvE0_clEvEUlfE_St5arrayIPcLm2EEEEviT0_T1_ --------------------------
	.section	.nv.constant0._ZN2at6native29vectorized_elementwise_kernelILi4EZZZNS0_49_GLOBAL__N__b919a28f_16_Normalization_cu_5c38458722batch_norm_calc_invstdERKNS_6TensorES5_dENKUlvE_clEvENKUlvE0_clEvEUlfE_St5arrayIPcLm2EEEEviT0_T1_,"a",@progbits
	.sectionflags	@""
	.align	4
.nv.constant0._ZN2at6native29vectorized_elementwise_kernelILi4EZZZNS0_49_GLOBAL__N__b919a28f_16_Normalization_cu_5c38458722batch_norm_calc_invstdERKNS_6TensorES5_dENKUlvE_clEvENKUlvE0_clEvEUlfE_St5arrayIPcLm2EEEEviT0_T1_:
	.zero		568


//--------------------- .nv.constant0._ZN2at6native29vectorized_elementwise_kernelILi8EZZZNS0_49_GLOBAL__N__b919a28f_16_Normalization_cu_5c38458722batch_norm_calc_invstdERKNS_6TensorES5_dENKUlvE_clEvENKUlvE0_clEvEUlfE_St5arrayIPcLm2EEEEviT0_T1_ --------------------------
	.section	.nv.constant0._ZN2at6native29vectorized_elementwise_kernelILi8EZZZNS0_49_GLOBAL__N__b919a28f_16_Normalization_cu_5c38458722batch_norm_calc_invstdERKNS_6TensorES5_dENKUlvE_clEvENKUlvE0_clEvEUlfE_St5arrayIPcLm2EEEEviT0_T1_,"a",@progbits
	.sectionflags	@""
	.align	4
.nv.constant0._ZN2at6native29vectorized_elementwise_kernelILi8EZZZNS0_49_GLOBAL__N__b919a28f_16_Normalization_cu_5c38458722batch_norm_calc_invstdERKNS_6TensorES5_dENKUlvE_clEvENKUlvE0_clEvEUlfE_St5arrayIPcLm2EEEEviT0_T1_:
	.zero		568


//--------------------- .nv.constant0._ZN2at6native18elementwise_kernelILi128ELi4EZNS0_15gpu_kernel_implIZZZNS0_49_GLOBAL__N__b919a28f_16_Normalization_cu_5c38458722batch_norm_calc_invstdERKNS_6TensorES6_dENKUlvE_clEvENKUlvE_clEvEUldE_EEvRNS_18TensorIteratorBaseERKT_EUliE_EEviT1_ --------------------------
	.section	.nv.constant0._ZN2at6native18elementwise_kernelILi128ELi4EZNS0_15gpu_kernel_implIZZZNS0_49_GLOBAL__N__b919a28f_16_Normalization_cu_5c38458722batch_norm_calc_invstdERKNS_6TensorES6_dENKUlvE_clEvENKUlvE_clEvEUldE_EEvRNS_18TensorIteratorBaseERKT_EUliE_EEviT1_,"a",@progbits
	.sectionflags	@""
	.align	4
.nv.constant0._ZN2at6native18elementwise_kernelILi128ELi4EZNS0_15gpu_kernel_implIZZZNS0_49_GLOBAL__N__b919a28f_16_Normalization_cu_5c38458722batch_norm_calc_invstdERKNS_6TensorES6_dENKUlvE_clEvENKUlvE_clEvEUldE_EEvRNS_18TensorIteratorBaseERKT_EUliE_EEviT1_:
	.zero		1088


//--------------------- .nv.constant0._ZN2at6native27unrolled_elementwise_kernelIZZZNS0_49_GLOBAL__N__b919a28f_16_Normalization_cu_5c38458722batch_norm_calc_invstdERKNS_6TensorES5_dENKUlvE_clEvENKUlvE_clEvEUldE_St5arrayIPcLm2EELi4E23TrivialOffsetCalculatorILi1EjESD_NS0_6memory12LoadWithCastILi1EEENSE_13StoreWithCastILi1EEEEEviT_T0_T2_T3_T4_T5_ --------------------------
	.section	.nv.constant0._ZN2at6native27unrolled_elementwise_kernelIZZZNS0_49_GLOBAL__N__b919a28f_16_Normalization_cu_5c38458722batch_norm_calc_invstdERKNS_6TensorES5_dENKUlvE_clEvENKUlvE_clEvEUldE_St5arrayIPcLm2EELi4E23TrivialOffsetCalculatorILi1EjESD_NS0_6memory12LoadWithCastILi1EEENSE_13StoreWithCastILi1EEEEEviT_T0_T2_T3_T4_T5_,"a",@progbits
	.sectionflags	@""
	.align	4
.nv.constant0._ZN2at6native27unrolled_elementwise_kernelIZZZNS0_49_GLOBAL__N__b919a28f_16_Normalization_cu_5c38458722batch_norm_calc_invstdERKNS_6TensorES5_dENKUlvE_clEvENKUlvE_clEvEUldE_St5arrayIPcLm2EELi4E23TrivialOffsetCalculatorILi1EjESD_NS0_6memory12LoadWithCastILi1EEENSE_13StoreWithCastILi1EEEEEviT_T0_T2_T3_T4_T5_:
	.zero		588


//--------------------- .nv.constant0._ZN2at6native18elementwise_kernelILi128ELi2EZNS0_22gpu_kernel_impl_nocastIZZZNS0_49_GLOBAL__N__b919a28f_16_Normalization_cu_5c38458722batch_norm_calc_invstdERKNS_6TensorES6_dENKUlvE_clEvENKUlvE_clEvEUldE_EEvRNS_18TensorIteratorBaseERKT_EUliE_EEviT1_ --------------------------
	.section	.nv.constant0._ZN2at6native18elementwise_kernelILi128ELi2EZNS0_22gpu_kernel_impl_nocastIZZZNS0_49_GLOBAL__N__b919a28f_16_Normalization_cu_5c38458722batch_norm_calc_invstdERKNS_6TensorES6_dENKUlvE_clEvENKUlvE_clEvEUldE_EEvRNS_18TensorIteratorBaseERKT_EUliE_EEviT1_,"a",@progbits
	.sectionflags	@""
	.align	4
.nv.constant0._ZN2at6native18elementwise_kernelILi128ELi2EZNS0_22gpu_kernel_impl_nocastIZZZNS0_49_GLOBAL__N__b919a28f_16_Normalization_cu_5c38458722batch_norm_calc_invstdERKNS_6TensorES6_dENKUlvE_clEvENKUlvE_clEvEUldE_EEvRNS_18TensorIteratorBaseERKT_EUliE_EEviT1_:
	.zero		1080


//--------------------- .nv.constant0._ZN2at6native27unrolled_elementwise_kernelIZZZNS0_49_GLOBAL__N__b919a28f_16_Normalization_cu_5c38458722batch_norm_calc_invstdERKNS_6TensorES5_dENKUlvE_clEvENKUlvE_clEvEUldE_St5arrayIPcLm2EELi4E23TrivialOffsetCalculatorILi1EjESD_NS0_6memory15LoadWithoutCastENSE_16StoreWithoutCastEEEviT_T0_T2_T3_T4_T5_ --------------------------
	.section	.nv.constant0._ZN2at6native27unrolled_elementwise_kernelIZZZNS0_49_GLOBAL__N__b919a28f_16_Normalization_cu_5c38458722batch_norm_calc_invstdERKNS_6TensorES5_dENKUlvE_clEvENKUlvE_clEvEUldE_St5arrayIPcLm2EELi4E23TrivialOffsetCalculatorILi1EjESD_NS0_6memory15LoadWithoutCastENSE_16StoreWithoutCastEEEviT_T0_T2_T3_T4_T5_,"a",@progbits
	.sectionflags	@""
	.align	4
.nv.constant0._ZN2at6native27unrolled_elementwise_kernelIZZZNS0_49_GLOBAL__N__b919a28f_16_Normalization_cu_5c38458722batch_norm_calc_invstdERKNS_6TensorES5_dENKUlvE_clEvENKUlvE_clEvEUldE_St5arrayIPcLm2EELi4E23TrivialOffsetCalculatorILi1EjESD_NS0_6memory15LoadWithoutCastENSE_16StoreWithoutCastEEEviT_T0_T2_T3_T4_T5_:
	.zero		572


//--------------------- .nv.constant0._ZN2at6native29vectorized_elementwise_kernelILi2EZZZNS0_49_GLOBAL__N__b919a28f_16_Normalization_cu_5c38458722batch_norm_calc_invstdERKNS_6TensorES5_dENKUlvE_clEvENKUlvE_clEvEUldE_St5arrayIPcLm2EEEEviT0_T1_ --------------------------
	.section	.nv.constant0._ZN2at6native29vectorized_elementwise_kernelILi2EZZZNS0_49_GLOBAL__N__b919a28f_16_Normalization_cu_5c38458722batch_norm_calc_invstdERKNS_6TensorES5_dENKUlvE_clEvENKUlvE_clEvEUldE_St5arrayIPcLm2EEEEviT0_T1_,"a",@progbits
	.sectionflags	@""
	.align	4
.nv.constant0._ZN2at6native29vectorized_elementwise_kernelILi2EZZZNS0_49_GLOBAL__N__b919a28f_16_Normalization_cu_5c38458722batch_norm_calc_invstdERKNS_6TensorES5_dENKUlvE_clEvENKUlvE_clEvEUldE_St5arrayIPcLm2EEEEviT0_T1_:
	.zero		568


//--------------------- .nv.constant0._ZN2at6native29vectorized_elementwise_kernelILi4EZZZNS0_49_GLOBAL__N__b919a28f_16_Normalization_cu_5c38458722batch_norm_calc_invstdERKNS_6TensorES5_dENKUlvE_clEvENKUlvE_clEvEUldE_St5arrayIPcLm2EEEEviT0_T1_ --------------------------
	.section	.nv.constant0._ZN2at6native29vectorized_elementwise_kernelILi4EZZZNS0_49_GLOBAL__N__b919a28f_16_Normalization_cu_5c38458722batch_norm_calc_invstdERKNS_6TensorES5_dENKUlvE_clEvENKUlvE_clEvEUldE_St5arrayIPcLm2EEEEviT0_T1_,"a",@progbits
	.sectionflags	@""
	.align	4
.nv.constant0._ZN2at6native29vectorized_elementwise_kernelILi4EZZZNS0_49_GLOBAL__N__b919a28f_16_Normalization_cu_5c38458722batch_norm_calc_invstdERKNS_6TensorES5_dENKUlvE_clEvENKUlvE_clEvEUldE_St5arrayIPcLm2EEEEviT0_T1_:
	.zero		568


//--------------------- .nv.constant0._ZN2at6native29vectorized_elementwise_kernelILi8EZZZNS0_49_GLOBAL__N__b919a28f_16_Normalization_cu_5c38458722batch_norm_calc_invstdERKNS_6TensorES5_dENKUlvE_clEvENKUlvE_clEvEUldE_St5arrayIPcLm2EEEEviT0_T1_ --------------------------
	.section	.nv.constant0._ZN2at6native29vectorized_elementwise_kernelILi8EZZZNS0_49_GLOBAL__N__b919a28f_16_Normalization_cu_5c38458722batch_norm_calc_invstdERKNS_6TensorES5_dENKUlvE_clEvENKUlvE_clEvEUldE_St5arrayIPcLm2EEEEviT0_T1_,"a",@progbits
	.sectionflags	@""
	.align	4
.nv.constant0._ZN2at6native29vectorized_elementwise_kernelILi8EZZZNS0_49_GLOBAL__N__b919a28f_16_Normalization_cu_5c38458722batch_norm_calc_invstdERKNS_6TensorES5_dENKUlvE_clEvENKUlvE_clEvEUldE_St5arrayIPcLm2EEEEviT0_T1_:
	.zero		568


//--------------------- .nv.constant0._ZN2at6native50batch_norm_collect_statistics_channels_last_kernelINS0_3VarEN3c108BFloat16EfLi4EEEvPKT0_PT1_S9_PVS8_PiiiS8_ --------------------------
	.section	.nv.constant0._ZN2at6native50batch_norm_collect_statistics_channels_last_kernelINS0_3VarEN3c108BFloat16EfLi4EEEvPKT0_PT1_S9_PVS8_PiiiS8_,"a",@progbits
	.sectionflags	@""
	.align	4
.nv.constant0._ZN2at6native50batch_norm_collect_statistics_channels_last_kernelINS0_3VarEN3c108BFloat16EfLi4EEEvPKT0_PT1_S9_PVS8_PiiiS8_:
	.zero		580


//--------------------- .nv.constant0._ZN2at6native50batch_norm_collect_statistics_channels_last_kernelINS0_3VarEN3c104HalfEfLi4EEEvPKT0_PT1_S9_PVS8_PiiiS8_ --------------------------
	.section	.nv.constant0._ZN2at6native50batch_norm_collect_statistics_channels_last_kernelINS0_3VarEN3c104HalfEfLi4EEEvPKT0_PT1_S9_PVS8_PiiiS8_,"a",@progbits
	.sectionflags	@""
	.align	4
.nv.constant0._ZN2at6native50batch_norm_collect_statistics_channels_last_kernelINS0_3VarEN3c104HalfEfLi4EEEvPKT0_PT1_S9_PVS8_PiiiS8_:
	.zero		580


//--------------------- .nv.constant0._ZN2at6native50batch_norm_collect_statistics_channels_last_kernelINS0_3VarEffLi4EEEvPKT0_PT1_S7_PVS6_PiiiS6_ --------------------------
	.section	.nv.constant0._ZN2at6native50batch_norm_collect_statistics_channels_last_kernelINS0_3VarEffLi4EEEvPKT0_PT1_S7_PVS6_PiiiS6_,"a",@progbits
	.sectionflags	@""
	.align	4
.nv.constant0._ZN2at6native50batch_norm_collect_statistics_channels_last_kernelINS0_3VarEffLi4EEEvPKT0_PT1_S7_PVS6_PiiiS6_:
	.zero		580


//--------------------- .nv.constant0._ZN2at6native50batch_norm_collect_statistics_channels_last_kernelINS0_3VarEddLi4EEEvPKT0_PT1_S7_PVS6_PiiiS6_ --------------------------
	.section	.nv.constant0._ZN2at6native50batch_norm_collect_statistics_channels_last_kernelINS0_3VarEddLi4EEEvPKT0_PT1_S7_PVS6_PiiiS6_,"a",@progbits
	.sectionflags	@""
	.align	4
.nv.constant0._ZN2at6native50batch_norm_collect_statistics_channels_last_kernelINS0_3VarEddLi4EEEvPKT0_PT1_S7_PVS6_PiiiS6_:
	.zero		584


//--------------------- .nv.constant0._ZN2at6native36batch_norm_collect_statistics_kernelINS0_3VarEN3c108BFloat16ES4_fiEEvNS_27GenericPackedTensorAccessorIKT0_Lm3ENS_17RestrictPtrTraitsET3_EET2_SB_NS5_ISB_Lm1ES8_S9_EESC_ --------------------------
	.section	.nv.constant0._ZN2at6native36batch_norm_collect_statistics_kernelINS0_3VarEN3c108BFloat16ES4_fiEEvNS_27GenericPackedTensorAccessorIKT0_Lm3ENS_17RestrictPtrTraitsET3_EET2_SB_NS5_ISB_Lm1ES8_S9_EESC_,"a",@progbits
	.sectionflags	@""
	.align	4
.nv.constant0._ZN2at6native36batch_norm_collect_statistics_kernelINS0_3VarEN3c108BFloat16ES4_fiEEvNS_27GenericPackedTensorAccessorIKT0_Lm3ENS_17RestrictPtrTraitsET3_EET2_SB_NS5_ISB_Lm1ES8_S9_EESC_:
	.zero		600


//--------------------- .nv.constant0._ZN2at6native36batch_norm_collect_statistics_kernelINS0_3VarEN3c104HalfES4_fiEEvNS_27GenericPackedTensorAccessorIKT0_Lm3ENS_17RestrictPtrTraitsET3_EET2_SB_NS5_ISB_Lm1ES8_S9_EESC_ --------------------------
	.section	.nv.constant0._ZN2at6native36batch_norm_collect_statistics_kernelINS0_3VarEN3c104HalfES4_fiEEvNS_27GenericPackedTensorAccessorIKT0_Lm3ENS_17RestrictPtrTraitsET3_EET2_SB_NS5_ISB_Lm1ES8_S9_EESC_,"a",@progbits
	.sectionflags	@""
	.align	4
.nv.constant0._ZN2at6native36batch_norm_collect_statistics_kernelINS0_3VarEN3c104HalfES4_fiEEvNS_27GenericPackedTensorAccessorIKT0_Lm3ENS_17RestrictPtrTraitsET3_EET2_SB_NS5_ISB_Lm1ES8_S9_EESC_:
	.zero		600


//--------------------- .nv.constant0._ZN2at6native36batch_norm_collect_statistics_kernelINS0_3VarEfffiEEvNS_27GenericPackedTensorAccessorIKT0_Lm3ENS_17RestrictPtrTraitsET3_EET2_S9_NS3_IS9_Lm1ES6_S7_EESA_ --------------------------
	.section	.nv.constant0._ZN2at6native36batch_norm_collect_statistics_kernelINS0_3VarEfffiEEvNS_27GenericPackedTensorAccessorIKT0_Lm3ENS_17RestrictPtrTraitsET3_EET2_S9_NS3_IS9_Lm1ES6_S7_EESA_,"a",@progbits
	.sectionflags	@""
	.align	4
.nv.constant0._ZN2at6native36batch_norm_collect_statistics_kernelINS0_3VarEfffiEEvNS_27GenericPackedTensorAccessorIKT0_Lm3ENS_17RestrictPtrTraitsET3_EET2_S9_NS3_IS9_Lm1ES6_S7_EESA_:
	.zero		600


//--------------------- .nv.constant0._ZN2at6native36batch_norm_collect_statistics_kernelINS0_3VarEdddiEEvNS_27GenericPackedTensorAccessorIKT0_Lm3ENS_17RestrictPtrTraitsET3_EET2_S9_NS3_IS9_Lm1ES6_S7_EESA_ --------------------------
	.section	.nv.constant0._ZN2at6native36batch_norm_collect_statistics_kernelINS0_3VarEdddiEEvNS_27GenericPackedTensorAccessorIKT0_Lm3ENS_17RestrictPtrTraitsET3_EET2_S9_NS3_IS9_Lm1ES6_S7_EESA_,"a",@progbits
	.sectionflags	@""
	.align	4
.nv.constant0._ZN2at6native36batch_norm_collect_statistics_kernelINS0_3VarEdddiEEvNS_27GenericPackedTensorAccessorIKT0_Lm3ENS_17RestrictPtrTraitsET3_EET2_S9_NS3_IS9_Lm1ES6_S7_EESA_:
	.zero		608


//--------------------- .nv.constant0._ZN2at6native18elementwise_kernelILi128ELi4EZNS0_15gpu_kernel_implIZZZNS0_49_GLOBAL__N__b919a28f_16_Normalization_cu_5c38458736batch_norm_elementwise_backward_evalERKNS_6TensorES6_S6_S6_ENKUlvE0_clEvENKUlvE2_clEvEUlN3c108BFloat16EfE_EEvRNS_18TensorIteratorBaseERKT_EUliE_EEviT1_ --------------------------
	.section	.nv.constant0._ZN2at6native18elementwise_kernelILi128ELi4EZNS0_15gpu_kernel_implIZZZNS0_49_GLOBAL__N__b919a28f_16_Normalization_cu_5c38458736batch_norm_elementwise_backward_evalERKNS_6TensorES6_S6_S6_ENKUlvE0_clEvENKUlvE2_clEvEUlN3c108BFloat16EfE_EEvRNS_18TensorIteratorBaseERKT_EUliE_EEviT1_,"a",@progbits
	.sectionflags	@""
	.align	4
.nv.constant0._ZN2at6native18elementwise_kernelILi128ELi4EZNS0_15gpu_kernel_implIZZZNS0_49_GLOBAL__N__b919a28f_16_Normalization_cu_5c38458736batch_norm_elementwise_backward_evalERKNS_6TensorES6_S6_S6_ENKUlvE0_clEvENKUlvE2_clEvEUlN3c108BFloat16EfE_EEvRNS_18TensorIteratorBaseERKT_EUliE_EEviT1_:
	.zero		1184


//--------------------- .nv.constant0._ZN2at6native27unrolled_elementwise_kernelIZZZNS0_49_GLOBAL__N__b919a28f_16_Normalization_cu_5c38458736batch_norm_elementwise_backward_evalERKNS_6TensorES5_S5_S5_ENKUlvE0_clEvENKUlvE2_clEvEUlN3c108BFloat16EfE_St5arrayIPcLm3EELi4E23TrivialOffsetCalculatorILi2EjESE_ILi1EjENS0_6memory12LoadWithCastILi2EEENSH_13StoreWithCastILi1EEEEEviT_T0_T2_T3_T4_T5_ --------------------------
	.section	.nv.constant0._ZN2at6native27unrolled_elementwise_kernelIZZZNS0_49_GLOBAL__N__b919a28f_16_Normalization_cu_5c38458736batch_norm_elementwise_backward_evalERKNS_6TensorES5_S5_S5_ENKUlvE0_clEvENKUlvE2_clEvEUlN3c108BFloat16EfE_St5arrayIPcLm3EELi4E23TrivialOffsetCalculatorILi2EjESE_ILi1EjENS0_6memory12LoadWithCastILi2EEENSH_13StoreWithCastILi1EEEEEviT_T0_T2_T3_T4_T5_,"a",@progbits
	.sectionflags	@""
	.align	4
.nv.constant0._ZN2at6native27unrolled_elementwise_kernelIZZZNS0_49_GLOBAL__N__b919a28f_16_Normalization_cu_5c38458736batch_norm_elementwise_backward_evalERKNS_6TensorES5_S5_S5_ENKUlvE0_clEvENKUlvE2_clEvEUlN3c108BFloat16EfE_St5arrayIPcLm3EELi4E23TrivialOffsetCalculatorILi2EjESE_ILi1EjENS0_6memory12LoadWithCastILi2EEENSH_13StoreWithCastILi1EEEEEviT_T0_T2_T3_T4_T5_:
	.zero		584


//--------------------- .nv.constant0._ZN2at6native18elementwise_kernelILi128ELi4EZNS0_22gpu_kernel_impl_nocastIZZZNS0_49_GLOBAL__N__b919a28f_16_Normalization_cu_5c38458736batch_norm_elementwise_backward_evalERKNS_6TensorES6_S6_S6_ENKUlvE0_clEvENKUlvE2_clEvEUlN3c108BFloat16EfE_EEvRNS_18TensorIteratorBaseERKT_EUliE_EEviT1_ --------------------------
	.section	.nv.constant0._ZN2at6native18elementwise_kernelILi128ELi4EZNS0_22gpu_kernel_impl_nocastIZZZNS0_49_GLOBAL__N__b919a28f_16_Normalization_cu_5c38458736batch_norm_elementwise_backward_evalERKNS_6TensorES6_S6_S6_ENKUlvE0_clEvENKUlvE2_clEvEUlN3c108BFloat16EfE_EEvRNS_18TensorIteratorBaseERKT_EUliE_EEviT1_,"a",@progbits
	.sectionflags	@""
	.align	4
.nv.constant0._ZN2at6native18elementwise_kernelILi128ELi4EZNS0_22gpu_kernel_impl_nocastIZZZNS0_49_GLOBAL__N__b919a28f_16_Normalization_cu_5c38458736batch_norm_elementwise_backward_evalERKNS_6TensorES6_S6_S6_ENKUlvE0_clEvENKUlvE2_clEvEUlN3c108BFloat16EfE_EEvRNS_18TensorIteratorBaseERKT_EUliE_EEviT1_:
	.zero		1184


//--------------------- .nv.constant0._ZN2at6native27unrolled_elementwise_kernelIZZZNS0_49_GLOBAL__N__b919a28f_16_Normalization_cu_5c38458736batch_norm_elementwise_backward_evalERKNS_6TensorES5_S5_S5_ENKUlvE0_clEvENKUlvE2_clEvEUlN3c108BFloat16EfE_St5arrayIPcLm3EELi4E23TrivialOffsetCalculatorILi2EjESE_ILi1EjENS0_6memory15LoadWithoutCastENSH_16StoreWithoutCastEEEviT_T0_T2_T3_T4_T5_ --------------------------
	.section	.nv.constant0._ZN2at6native27unrolled_elementwise_kernelIZZZNS0_49_GLOBAL__N__b919a28f_16_Normalization_cu_5c38458736batch_norm_elementwise_backward_evalERKNS_6TensorES5_S5_S5_ENKUlvE0_clEvENKUlvE2_clEvEUlN3c108BFloat16EfE_St5arrayIPcLm3EELi4E23TrivialOffsetCalculatorILi2EjESE_ILi1EjENS0_6memory15LoadWithoutCastENSH_16StoreWithoutCastEEEviT_T0_T2_T3_T4_T5_,"a",@progbits
	.sectionflags	@""
	.align	4
.nv.constant0._ZN2at6native27unrolled_elementwise_kernelIZZZNS0_49_GLOBAL__N__b919a28f_16_Normalization_cu_5c38458736batch_norm_elementwise_backward_evalERKNS_6TensorES5_S5_S5_ENKUlvE0_clEvENKUlvE2_clEvEUlN3c108BFloat16EfE_St5arrayIPcLm3EELi4E23TrivialOffsetCalculatorILi2EjESE_ILi1EjENS0_6memory15LoadWithoutCastENSH_16StoreWithoutCastEEEviT_T0_T2_T3_T4_T5_:
	.zero		564


//--------------------- .nv.constant0._ZN2at6native29vectorized_elementwise_kernelILi2EZZZNS0_49_GLOBAL__N__b919a28f_16_Normalization_cu_5c38458736batch_norm_elementwise_backward_evalERKNS_6TensorES5_S5_S5_ENKUlvE0_clEvENKUlvE2_clEvEUlN3c108BFloat16EfE_St5arrayIPcLm3EEEEviT0_T1_ --------------------------
	.section	.nv.constant0._ZN2at6native29vectorized_elementwise_kernelILi2EZZZNS0_49_GLOBAL__N__b919a28f_16_Normalization_cu_5c38458736batch_norm_elementwise_backward_evalERKNS_6TensorES5_S5_S5_ENKUlvE0_clEvENKUlvE2_clEvEUlN3c108BFloat16EfE_St5arrayIPcLm3EEEEviT0_T1_,"a",@progbits
	.sectionflags	@""
	.align	4
.nv.constant0._ZN2at6native29vectorized_elementwise_kernelILi2EZZZNS0_49_GLOBAL__N__b919a28f_16_Normalization_cu_5c38458736batch_norm_elementwise_backward_evalERKNS_6TensorES5_S5_S5_ENKUlvE0_clEvENKUlvE2_clEvEUlN3c108BFloat16EfE_St5arrayIPcLm3EEEEviT0_T1_:
	.zero		560


//--------------------- .nv.constant0._ZN2at6native29vectorized_elementwise_kernelILi4EZZZNS0_49_GLOBAL__N__b919a28f_16_Normalization_cu_5c38458736batch_norm_elementwise_backward_evalERKNS_6TensorES5_S5_S5_ENKUlvE0_clEvENKUlvE2_clEvEUlN3c108BFloat16EfE_St5arrayIPcLm3EEEEviT0_T1_ --------------------------
	.section	.nv.constant0._ZN2at6native29vectorized_elementwise_kernelILi4EZZZNS0_49_GLOBAL__N__b919a28f_16_Normalization_cu_5c38458736batch_norm_elementwise_backward_evalERKNS_6TensorES5_S5_S5_ENKUlvE0_clEvENKUlvE2_clEvEUlN3c108BFloat16EfE_St5arrayIPcLm3EEEEviT0_T1_,"a",@progbits
	.sectionflags	@""
	.align	4
.nv.constant0._ZN2at6native29vectorized_elementwise_kernelILi4EZZZNS0_49_GLOBAL__N__b919a28f_16_Normalization_cu_5c38458736batch_norm_elementwise_backward_evalERKNS_6TensorES5_S5_S5_ENKUlvE0_clEvENKUlvE2_clEvEUlN3c108BFloat16EfE_St5arrayIPcLm3EEEEviT0_T1_:
	.zero		560


//--------------------- .nv.constant0._ZN2at6native29vectorized_elementwise_kernelILi8EZZZNS0_49_GLOBAL__N__b919a28f_16_Normalization_cu_5c38458736batch_norm_elementwise_backward_evalERKNS_6TensorES5_S5_S5_ENKUlvE0_clEvENKUlvE2_clEvEUlN3c108BFloat16EfE_St5arrayIPcLm3EEEEviT0_T1_ --------------------------
	.section	.nv.constant0._ZN2at6native29vectorized_elementwise_kernelILi8EZZZNS0_49_GLOBAL__N__b919a28f_16_Normalization_cu_5c38458736batch_norm_elementwise_backward_evalERKNS_6TensorES5_S5_S5_ENKUlvE0_clEvENKUlvE2_clEvEUlN3c108BFloat16EfE_St5arrayIPcLm3EEEEviT0_T1_,"a",@progbits
	.sectionflags	@""
	.align	4
.nv.constant0._ZN2at6native29vectorized_elementwise_kernelILi8EZZZNS0_49_GLOBAL__N__b919a28f_16_Normalization_cu_5c38458736batch_norm_elementwise_backward_evalERKNS_6TensorES5_S5_S5_ENKUlvE0_clEvENKUlvE2_clEvEUlN3c108BFloat16EfE_St5arrayIPcLm3EEEEviT0_T1_:
	.zero		560


//--------------------- .nv.constant0._ZN2at6native18elementwise_kernelILi128ELi4EZNS0_15gpu_kernel_implIZZZNS0_49_GLOBAL__N__b919a28f_16_Normalization_cu_5c38458736batch_norm_elementwise_backward_evalERKNS_6TensorES6_S6_S6_ENKUlvE0_clEvENKUlvE1_clEvEUlN3c104HalfEfE_EEvRNS_18TensorIteratorBaseERKT_EUliE_EEviT1_ --------------------------
	.section	.nv.constant0._ZN2at6native18elementwise_kernelILi128ELi4EZNS0_15gpu_kernel_implIZZZNS0_49_GLOBAL__N__b919a28f_16_Normalization_cu_5c38458736batch_norm_elementwise_backward_evalERKNS_6TensorES6_S6_S6_ENKUlvE0_clEvENKUlvE1_clEvEUlN3c104HalfEfE_EEvRNS_18TensorIteratorBaseERKT_EUliE_EEviT1_,"a",@progbits
	.sectionflags	@""
	.align	4
.nv.constant0._ZN2at6native18elementwise_kernelILi128ELi4EZNS0_15gpu_kernel_implIZZZNS0_49_GLOBAL__N__b919a28f_16_Normalization_cu_5c38458736batch_norm_elementwise_backward_evalERKNS_6TensorES6_S6_S6_ENKUlvE0_clEvENKUlvE1_clEvEUlN3c104HalfEfE_EEvRNS_18TensorIteratorBaseERKT_EUliE_EEviT1_:
	.zero		1184


//--------------------- .nv.constant0._ZN2at6native27unrolled_elementwise_kernelIZZZNS0_49_GLOBAL__N__b919a28f_16_Normalization_cu_5c38458736batch_norm_elementwise_backward_evalERKNS_6TensorES5_S5_S5_ENKUlvE0_clEvENKUlvE1_clEvEUlN3c104HalfEfE_St5arrayIPcLm3EELi4E23TrivialOffsetCalculatorILi2EjESE_ILi1EjENS0_6memory12LoadWithCastILi2EEENSH_13StoreWithCastILi1EEEEEviT_T0_T2_T3_T4_T5_ --------------------------
	.section	.nv.constant0._ZN2at6native27unrolled_elementwise_kernelIZZZNS0_49_GLOBAL__N__b919a28f_16_Normalization_cu_5c38458736batch_norm_elementwise_backward_evalERKNS_6TensorES5_S5_S5_ENKUlvE0_clEvENKUlvE1_clEvEUlN3c104HalfEfE_St5arrayIPcLm3EELi4E23TrivialOffsetCalculatorILi2EjESE_ILi1EjENS0_6memory12LoadWithCastILi2EEENSH_13StoreWithCastILi1EEEEEviT_T0_T2_T3_T4_T5_,"a",@progbits
	.sectionflags	@""
	.align	4
.nv.constant0._ZN2at6native27unrolled_elementwise_kernelIZZZNS0_49_GLOBAL__N__b919a28f_16_Normalization_cu_5c38458736batch_norm_elementwise_backward_evalERKNS_6TensorES5_S5_S5_ENKUlvE0_clEvENKUlvE1_clEvEUlN3c104HalfEfE_St5arrayIPcLm3EELi4E23TrivialOffsetCalculatorILi2EjESE_ILi1EjENS0_6memory12LoadWithCastILi2EEENSH_13StoreWithCastILi1EEEEEviT_T0_T2_T3_T4_T5_:
	.zero		584


//--------------------- .nv.constant0._ZN2at6native18elementwise_kernelILi128ELi4EZNS0_22gpu_kernel_impl_nocastIZZZNS0_49_GLOBAL__N__b919a28f_16_Normalization_cu_5c38458736batch_norm_elementwise_backward_evalERKNS_6TensorES6_S6_S6_ENKUlvE0_clEvENKUlvE1_clEvEUlN3c104HalfEfE_EEvRNS_18TensorIteratorBaseERKT_EUliE_EEviT1_ --------------------------
	.section	.nv.constant0._ZN2at6native18elementwise_kernelILi128ELi4EZNS0_22gpu_kernel_impl_nocastIZZZNS0_49_GLOBAL__N__b919a28f_16_Normalization_cu_5c38458736batch_norm_elementwise_backward_evalERKNS_6TensorES6_S6_S6_ENKUlvE0_clEvENKUlvE1_clEvEUlN3c104HalfEfE_EEvRNS_18TensorIteratorBaseERKT_EUliE_EEviT1_,"a",@progbits
	.sectionflags	@""
	.align	4
.nv.constant0._ZN2at6native18elementwise_kernelILi128ELi4EZNS0_22gpu_kernel_impl_nocastIZZZNS0_49_GLOBAL__N__b919a28f_16_Normalization_cu_5c38458736batch_norm_elementwise_backward_evalERKNS_6TensorES6_S6_S6_ENKUlvE0_clEvENKUlvE1_clEvEUlN3c104HalfEfE_EEvRNS_18TensorIteratorBaseERKT_EUliE_EEviT1_:
	.zero		1184


//--------------------- .nv.constant0._ZN2at6native27unrolled_elementwise_kernelIZZZNS0_49_GLOBAL__N__b919a28f_16_Normalization_cu_5c38458736batch_norm_elementwise_backward_evalERKNS_6TensorES5_S5_S5_ENKUlvE0_clEvENKUlvE1_clEvEUlN3c104HalfEfE_St5arrayIPcLm3EELi4E23TrivialOffsetCalculatorILi2EjESE_ILi1EjENS0_6memory15LoadWithoutCastENSH_16StoreWithoutCastEEEviT_T0_T2_T3_T4_T5_ --------------------------
	.section	.nv.constant0._ZN2at6native27unrolled_elementwise_kernelIZZZNS0_49_GLOBAL__N__b919a28f_16_Normalization_cu_5c38458736batch_norm_elementwise_backward_evalERKNS_6TensorES5_S5_S5_ENKUlvE0_clEvENKUlvE1_clEvEUlN3c104HalfEfE_St5arrayIPcLm3EELi4E23TrivialOffsetCalculatorILi2EjESE_ILi1EjENS0_6memory15LoadWithoutCastENSH_16StoreWithoutCastEEEviT_T0_T2_T3_T4_T5_,"a",@progbits
	.sectionflags	@""
	.align	4
.nv.constant0._ZN2at6native27unrolled_elementwise_kernelIZZZNS0_49_GLOBAL__N__b919a28f_16_Normalization_cu_5c38458736batch_norm_elementwise_backward_evalERKNS_6TensorES5_S5_S5_ENKUlvE0_clEvENKUlvE1_clEvEUlN3c104HalfEfE_St5arrayIPcLm3EELi4E23TrivialOffsetCalculatorILi2EjESE_ILi1EjENS0_6memory15LoadWithoutCastENSH_16StoreWithoutCastEEEviT_T0_T2_T3_T4_T5_:
	.zero		564


//--------------------- .nv.constant0._ZN2at6native29vectorized_elementwise_kernelILi2EZZZNS0_49_GLOBAL__N__b919a28f_16_Normalization_cu_5c38458736batch_norm_elementwise_backward_evalERKNS_6TensorES5_S5_S5_ENKUlvE0_clEvENKUlvE1_clEvEUlN3c104HalfEfE_St5arrayIPcLm3EEEEviT0_T1_ --------------------------
	.section	.nv.constant0._ZN2at6native29vectorized_elementwise_kernelILi2EZZZNS0_49_GLOBAL__N__b919a28f_16_Normalization_cu_5c38458736batch_norm_elementwise_backward_evalERKNS_6TensorES5_S5_S5_ENKUlvE0_clEvENKUlvE1_clEvEUlN3c104HalfEfE_St5arrayIPcLm3EEEEviT0_T1_,"a",@progbits
	.sectionflags	@""
	.align	4
.nv.constant0._ZN2at6native29vectorized_elementwise_kernelILi2EZZZNS0_49_GLOBAL__N__b919a28f_16_Normalization_cu_5c38458736batch_norm_elementwise_backward_evalERKNS_6TensorES5_S5_S5_ENKUlvE0_clEvENKUlvE1_clEvEUlN3c104HalfEfE_St5arrayIPcLm3EEEEviT0_T1_:
	.zero		560


//--------------------- .nv.constant0._ZN2at6native29vectorized_elementwise_kernelILi4EZZZNS0_49_GLOBAL__N__b919a28f_16_Normalization_cu_5c38458736batch_norm_elementwise_backward_evalERKNS_6TensorES5_S5_S5_ENKUlvE0_clEvENKUlvE1_clEvEUlN3c104HalfEfE_St5arrayIPcLm3EEEEviT0_T1_ --------------------------
	.section	.nv.constant0._ZN2at6native29vectorized_elementwise_kernelILi4EZZZNS0_49_GLOBAL__N__b919a28f_16_Normalization_cu_5c38458736batch_norm_elementwise_backward_evalERKNS_6TensorES5_S5_S5_ENKUlvE0_clEvENKUlvE1_clEvEUlN3c104HalfEfE_St5arrayIPcLm3EEEEviT0_T1_,"a",@progbits
	.sectionflags	@""
	.align	4
.nv.constant0._ZN2at6native29vectorized_elementwise_kernelILi4EZZZNS0_49_GLOBAL__N__b919a28f_16_Normalization_cu_5c38458736batch_norm_elementwise_backward_evalERKNS_6TensorES5_S5_S5_ENKUlvE0_clEvENKUlvE1_clEvEUlN3c104HalfEfE_St5arrayIPcLm3EEEEviT0_T1_:
	.zero		560


//--------------------- .nv.constant0._ZN2at6native29vectorized_elementwise_kernelILi8EZZZNS0_49_GLOBAL__N__b919a28f_16_Normalization_cu_5c38458736batch_norm_elementwise_backward_evalERKNS_6TensorES5_S5_S5_ENKUlvE0_clEvENKUlvE1_clEvEUlN3c104HalfEfE_St5arrayIPcLm3EEEEviT0_T1_ --------------------------
	.section	.nv.constant0._ZN2at6native29vectorized_elementwise_kernelILi8EZZZNS0_49_GLOBAL__N__b919a28f_16_Normalization_cu_5c38458736batch_norm_elementwise_backward_evalERKNS_6TensorES5_S5_S5_ENKUlvE0_clEvENKUlvE1_clEvEUlN3c104HalfEfE_St5arrayIPcLm3EEEEviT0_T1_,"a",@progbits
	.sectionflags	@""
	.align	4
.nv.constant0._ZN2at6native29vectorized_elementwise_kernelILi8EZZZNS0_49_GLOBAL__N__b919a28f_16_Normalization_cu_5c38458736batch_norm_elementwise_backward_evalERKNS_6TensorES5_S5_S5_ENKUlvE0_clEvENKUlvE1_clEvEUlN3c104HalfEfE_St5arrayIPcLm3EEEEviT0_T1_:
	.zero		560


//--------------------- .nv.constant0._ZN2at6native18elementwise_kernelILi128ELi4EZNS0_15gpu_kernel_implIZZZNS0_49_GLOBAL__N__b919a28f_16_Normalization_cu_5c38458736batch_norm_elementwise_backward_evalERKNS_6TensorES6_S6_S6_ENKUlvE0_clEvENKUlvE0_clEvEUlffE_EEvRNS_18TensorIteratorBaseERKT_EUliE_EEviT1_ --------------------------
	.section	.nv.constant0._ZN2at6native18elementwise_kernelILi128ELi4EZNS0_15gpu_kernel_implIZZZNS0_49_GLOBAL__N__b919a28f_16_Normalization_cu_5c38458736batch_norm_elementwise_backward_evalERKNS_6TensorES6_S6_S6_ENKUlvE0_clEvENKUlvE0_clEvEUlffE_EEvRNS_18TensorIteratorBaseERKT_EUliE_EEviT1_,"a",@progbits
	.sectionflags	@""
	.align	4
.nv.constant0._ZN2at6native18elementwise_kernelILi128ELi4EZNS0_15gpu_kernel_implIZZZNS0_49_GLOBAL__N__b919a28f_16_Normalization_cu_5c38458736batch_norm_elementwise_backward_evalERKNS_6TensorES6_S6_S6_ENKUlvE0_clEvENKUlvE0_clEvEUlffE_EEvRNS_18TensorIteratorBaseERKT_EUliE_EEviT1_:
	.zero		1184


//--------------------- .nv.constant0._ZN2at6native27unrolled_elementwise_kernelIZZZNS0_49_GLOBAL__N__b919a28f_16_Normalization_cu_5c38458736batch_norm_elementwise_backward_evalERKNS_6TensorES5_S5_S5_ENKUlvE0_clEvENKUlvE0_clEvEUlffE_St5arrayIPcLm3EELi4E23TrivialOffsetCalculatorILi2EjESC_ILi1EjENS0_6memory12LoadWithCastILi2EEENSF_13StoreWithCastILi1EEEEEviT_T0_T2_T3_T4_T5_ --------------------------
	.section	.nv.constant0._ZN2at6native27unrolled_elementwise_kernelIZZZNS0_49_GLOBAL__N__b919a28f_16_Normalization_cu_5c38458736batch_norm_elementwise_backward_evalERKNS_6TensorES5_S5_S5_ENKUlvE0_clEvENKUlvE0_clEvEUlffE_St5arrayIPcLm3EELi4E23TrivialOffsetCalculatorILi2EjESC_ILi1EjENS0_6memory12LoadWithCastILi2EEENSF_13StoreWithCastILi1EEEEEviT_T0_T2_T3_T4_T5_,"a",@progbits
	.sectionflags	@""
	.align	4
.nv.constant0._ZN2at6native27unrolled_elementwise_kernelIZZZNS0_49_GLOBAL__N__b919a28f_16_Normalization_cu_5c38458736batch_norm_elementwise_backward_evalERKNS_6TensorES5_S5_S5_ENKUlvE0_clEvENKUlvE0_clEvEUlffE_St5arrayIPcLm3EELi4E23TrivialOffsetCalculatorILi2EjESC_ILi1EjENS0_6memory12LoadWithCastILi2EEENSF_13StoreWithCastILi1EEEEEviT_T0_T2_T3_T4_T5_:
	.zero		584


//--------------------- .nv.constant0._ZN2at6native18elementwise_kernelILi128ELi2EZNS0_22gpu_kernel_impl_nocastIZZZNS0_49_GLOBAL__N__b919a28f_16_Normalization_cu_5c38458736batch_norm_elementwise_backward_evalERKNS_6TensorES6_S6_S6_ENKUlvE0_clEvENKUlvE0_clEvEUlffE_EEvRNS_18TensorIteratorBaseERKT_EUliE_EEviT1_ --------------------------
	.section	.nv.constant0._ZN2at6native18elementwise_kernelILi128ELi2EZNS0_22gpu_kernel_impl_nocastIZZZNS0_49_GLOBAL__N__b919a28f_16_Normalization_cu_5c38458736batch_norm_elementwise_backward_evalERKNS_6TensorES6_S6_S6_ENKUlvE0_clEvENKUlvE0_clEvEUlffE_EEvRNS_18TensorIteratorBaseERKT_EUliE_EEviT1_,"a",@progbits
	.sectionflags	@""
	.align	4
.nv.constant0._ZN2at6native18elementwise_kernelILi128ELi2EZNS0_22gpu_kernel_impl_nocastIZZZNS0_49_GLOBAL__N__b919a28f_16_Normalization_cu_5c38458736batch_norm_elementwise_backward_evalERKNS_6TensorES6_S6_S6_ENKUlvE0_clEvENKUlvE0_clEvEUlffE_EEvRNS_18TensorIteratorBaseERKT_EUliE_EEviT1_:
	.zero		1184


//--------------------- .nv.constant0._ZN2at6native27unrolled_elementwise_kernelIZZZNS0_49_GLOBAL__N__b919a28f_16_Normalization_cu_5c38458736batch_norm_elementwise_backward_evalERKNS_6TensorES5_S5_S5_ENKUlvE0_clEvENKUlvE0_clEvEUlffE_St5arrayIPcLm3EELi4E23TrivialOffsetCalculatorILi2EjESC_ILi1EjENS0_6memory15LoadWithoutCastENSF_16StoreWithoutCastEEEviT_T0_T2_T3_T4_T5_ --------------------------
	.section	.nv.constant0._ZN2at6native27unrolled_elementwise_kernelIZZZNS0_49_GLOBAL__N__b919a28f_16_Normalization_cu_5c38458736batch_norm_elementwise_backward_evalERKNS_6TensorES5_S5_S5_ENKUlvE0_clEvENKUlvE0_clEvEUlffE_St5arrayIPcLm3EELi4E23TrivialOffsetCalculatorILi2EjESC_ILi1EjENS0_6memory15LoadWithoutCastENSF_16StoreWithoutCastEEEviT_T0_T2_T3_T4_T5_,"a",@progbits
	.sectionflags	@""
	.align	4
.nv.constant0._ZN2at6native27unrolled_elementwise_kernelIZZZNS0_49_GLOBAL__N__b919a28f_16_Normalization_cu_5c38458736batch_norm_elementwise_backward_evalERKNS_6TensorES5_S5_S5_ENKUlvE0_clEvENKUlvE0_clEvEUlffE_St5arrayIPcLm3EELi4E23TrivialOffsetCalculatorILi2EjESC_ILi1EjENS0_6memory15LoadWithoutCastENSF_16StoreWithoutCastEEEviT_T0_T2_T3_T4_T5_:
	.zero		564


//--------------------- .nv.constant0._ZN2at6native29vectorized_elementwise_kernelILi2EZZZNS0_49_GLOBAL__N__b919a28f_16_Normalization_cu_5c38458736batch_norm_elementwise_backward_evalERKNS_6TensorES5_S5_S5_ENKUlvE0_clEvENKUlvE0_clEvEUlffE_St5arrayIPcLm3EEEEviT0_T1_ --------------------------
	.section	.nv.constant0._ZN2at6native29vectorized_elementwise_kernelILi2EZZZNS0_49_GLOBAL__N__b919a28f_16_Normalization_cu_5c38458736batch_norm_elementwise_backward_evalERKNS_6TensorES5_S5_S5_ENKUlvE0_clEvENKUlvE0_clEvEUlffE_St5arrayIPcLm3EEEEviT0_T1_,"a",@progbits
	.sectionflags	@""
	.align	4
.nv.constant0._ZN2at6native29vectorized_elementwise_kernelILi2EZZZNS0_49_GLOBAL__N__b919a28f_16_Normalization_cu_5c38458736batch_norm_elementwise_backward_evalERKNS_6TensorES5_S5_S5_ENKUlvE0_clEvENKUlvE0_clEvEUlffE_St5arrayIPcLm3EEEEviT0_T1_:
	.zero		560


//--------------------- .nv.constant0._ZN2at6native29vectorized_elementwise_kernelILi4EZZZNS0_49_GLOBAL__N__b919a28f_16_Normalization_cu_5c38458736batch_norm_elementwise_backward_evalERKNS_6TensorES5_S5_S5_ENKUlvE0_clEvENKUlvE0_clEvEUlffE_St5arrayIPcLm3EEEEviT0_T1_ --------------------------
	.section	.nv.constant0._ZN2at6native29vectorized_elementwise_kernelILi4EZZZNS0_49_GLOBAL__N__b919a28f_16_Normalization_cu_5c38458736batch_norm_elementwise_backward_evalERKNS_6TensorES5_S5_S5_ENKUlvE0_clEvENKUlvE0_clEvEUlffE_St5arrayIPcLm3EEEEviT0_T1_,"a",@progbits
	.sectionflags	@""
	.align	4
.nv.constant0._ZN2at6native29vectorized_elementwise_kernelILi4EZZZNS0_49_GLOBAL__N__b919a28f_16_Normalization_cu_5c38458736batch_norm_elementwise_backward_evalERKNS_6TensorES5_S5_S5_ENKUlvE0_clEvENKUlvE0_clEvEUlffE_St5arrayIPcLm3EEEEviT0_T1_:
	.zero		560


//--------------------- .nv.constant0._ZN2at6native29vectorized_elementwise_kernelILi8EZZZNS0_49_GLOBAL__N__b919a28f_16_Normalization_cu_5c38458736batch_norm_elementwise_backward_evalERKNS_6TensorES5_S5_S5_ENKUlvE0_clEvENKUlvE0_clEvEUlffE_St5arrayIPcLm3EEEEviT0_T1_ --------------------------
	.section	.nv.constant0._ZN2at6native29vectorized_elementwise_kernelILi8EZZZNS0_49_GLOBAL__N__b919a28f_16_Normalization_cu_5c38458736batch_norm_elementwise_backward_evalERKNS_6TensorES5_S5_S5_ENKUlvE0_clEvENKUlvE0_clEvEUlffE_St5arrayIPcLm3EEEEviT0_T1_,"a",@progbits
	.sectionflags	@""
	.align	4
.nv.constant0._ZN2at6native29vectorized_elementwise_kernelILi8EZZZNS0_49_GLOBAL__N__b919a28f_16_Normalization_cu_5c38458736batch_norm_elementwise_backward_evalERKNS_6TensorES5_S5_S5_ENKUlvE0_clEvENKUlvE0_clEvEUlffE_St5arrayIPcLm3EEEEviT0_T1_:
	.zero		560


//--------------------- .nv.constant0._ZN2at6native18elementwise_kernelILi128ELi4EZNS0_15gpu_kernel_implIZZZNS0_49_GLOBAL__N__b919a28f_16_Normalization_cu_5c38458736batch_norm_elementwise_backward_evalERKNS_6TensorES6_S6_S6_ENKUlvE0_clEvENKUlvE_clEvEUlddE_EEvRNS_18TensorIteratorBaseERKT_EUliE_EEviT1_ --------------------------
	.section	.nv.constant0._ZN2at6native18elementwise_kernelILi128ELi4EZNS0_15gpu_kernel_implIZZZNS0_49_GLOBAL__N__b919a28f_16_Normalization_cu_5c38458736batch_norm_elementwise_backward_evalERKNS_6TensorES6_S6_S6_ENKUlvE0_clEvENKUlvE_clEvEUlddE_EEvRNS_18TensorIteratorBaseERKT_EUliE_EEviT1_,"a",@progbits
	.sectionflags	@""
	.align	4
.nv.constant0._ZN2at6native18elementwise_kernelILi128ELi4EZNS0_15gpu_kernel_implIZZZNS0_49_GLOBAL__N__b919a28f_16_Normalization_cu_5c38458736batch_norm_elementwise_backward_evalERKNS_6TensorES6_S6_S6_ENKUlvE0_clEvENKUlvE_clEvEUlddE_EEvRNS_18TensorIteratorBaseERKT_EUliE_EEviT1_:
	.zero		1184


//--------------------- .nv.constant0._ZN2at6native27unrolled_elementwise_kernelIZZZNS0_49_GLOBAL__N__b919a28f_16_Normalization_cu_5c38458736batch_norm_elementwise_backward_evalERKNS_6TensorES5_S5_S5_ENKUlvE0_clEvENKUlvE_clEvEUlddE_St5arrayIPcLm3EELi4E23TrivialOffsetCalculatorILi2EjESC_ILi1EjENS0_6memory12LoadWithCastILi2EEENSF_13StoreWithCastILi1EEEEEviT_T0_T2_T3_T4_T5_ --------------------------
	.section	.nv.constant0._ZN2at6native27unrolled_elementwise_kernelIZZZNS0_49_GLOBAL__N__b919a28f_16_Normalization_cu_5c38458736batch_norm_elementwise_backward_evalERKNS_6TensorES5_S5_S5_ENKUlvE0_clEvENKUlvE_clEvEUlddE_St5arrayIPcLm3EELi4E23TrivialOffsetCalculatorILi2EjESC_ILi1EjENS0_6memory12LoadWithCastILi2EEENSF_13StoreWithCastILi1EEEEEviT_T0_T2_T3_T4_T5_,"a",@progbits
	.sectionflags	@""
	.align	4
.nv.constant0._ZN2at6native27unrolled_elementwise_kernelIZZZNS0_49_GLOBAL__N__b919a28f_16_Normalization_cu_5c38458736batch_norm_elementwise_backward_evalERKNS_6TensorES5_S5_S5_ENKUlvE0_clEvENKUlvE_clEvEUlddE_St5arrayIPcLm3EELi4E23TrivialOffsetCalculatorILi2EjESC_ILi1EjENS0_6memory12LoadWithCastILi2EEENSF_13StoreWithCastILi1EEEEEviT_T0_T2_T3_T4_T5_:
	.zero		584


//--------------------- .nv.constant0._ZN2at6native18elementwise_kernelILi128ELi2EZNS0_22gpu_kernel_impl_nocastIZZZNS0_49_GLOBAL__N__b919a28f_16_Normalization_cu_5c38458736batch_norm_elementwise_backward_evalERKNS_6TensorES6_S6_S6_ENKUlvE0_clEvENKUlvE_clEvEUlddE_EEvRNS_18TensorIteratorBaseERKT_EUliE_EEviT1_ --------------------------
	.section	.nv.constant0._ZN2at6native18elementwise_kernelILi128ELi2EZNS0_22gpu_kernel_impl_nocastIZZZNS0_49_GLOBAL__N__b919a28f_16_Normalization_cu_5c38458736batch_norm_elementwise_backward_evalERKNS_6TensorES6_S6_S6_ENKUlvE0_clEvENKUlvE_clEvEUlddE_EEvRNS_18TensorIteratorBaseERKT_EUliE_EEviT1_,"a",@progbits
	.sectionflags	@""
	.align	4
.nv.constant0._ZN2at6native18elementwise_kernelILi128ELi2EZNS0_22gpu_kernel_impl_nocastIZZZNS0_49_GLOBAL__N__b919a28f_16_Normalization_cu_5c38458736batch_norm_elementwise_backward_evalERKNS_6TensorES6_S6_S6_ENKUlvE0_clEvENKUlvE_clEvEUlddE_EEvRNS_18TensorIteratorBaseERKT_EUliE_EEviT1_:
	.zero		1184


//--------------------- .nv.constant0._ZN2at6native27unrolled_elementwise_kernelIZZZNS0_49_GLOBAL__N__b919a28f_16_Normalization_cu_5c38458736batch_norm_elementwise_backward_evalERKNS_6TensorES5_S5_S5_ENKUlvE0_clEvENKUlvE_clEvEUlddE_St5arrayIPcLm3EELi4E23TrivialOffsetCalculatorILi2EjESC_ILi1EjENS0_6memory15LoadWithoutCastENSF_16StoreWithoutCastEEEviT_T0_T2_T3_T4_T5_ --------------------------
	.section	.nv.constant0._ZN2at6native27unrolled_elementwise_kernelIZZZNS0_49_GLOBAL__N__b919a28f_16_Normalization_cu_5c38458736batch_norm_elementwise_backward_evalERKNS_6TensorES5_S5_S5_ENKUlvE0_clEvENKUlvE_clEvEUlddE_St5arrayIPcLm3EELi4E23TrivialOffsetCalculatorILi2EjESC_ILi1EjENS0_6memory15LoadWithoutCastENSF_16StoreWithoutCastEEEviT_T0_T2_T3_T4_T5_,"a",@progbits
	.sectionflags	@""
	.align	4
.nv.constant0._ZN2at6native27unrolled_elementwise_kernelIZZZNS0_49_GLOBAL__N__b919a28f_16_Normalization_cu_5c38458736batch_norm_elementwise_backward_evalERKNS_6TensorES5_S5_S5_ENKUlvE0_clEvENKUlvE_clEvEUlddE_St5arrayIPcLm3EELi4E23TrivialOffsetCalculatorILi2EjESC_ILi1EjENS0_6memory15LoadWithoutCastENSF_16StoreWithoutCastEEEviT_T0_T2_T3_T4_T5_:
	.zero		564


//--------------------- .nv.constant0._ZN2at6native29vectorized_elementwise_kernelILi2EZZZNS0_49_GLOBAL__N__b919a28f_16_Normalization_cu_5c38458736batch_norm_elementwise_backward_evalERKNS_6TensorES5_S5_S5_ENKUlvE0_clEvENKUlvE_clEvEUlddE_St5arrayIPcLm3EEEEviT0_T1_ --------------------------
	.section	.nv.constant0._ZN2at6native29vectorized_elementwise_kernelILi2EZZZNS0_49_GLOBAL__N__b919a28f_16_Normalization_cu_5c38458736batch_norm_elementwise_backward_evalERKNS_6TensorES5_S5_S5_ENKUlvE0_clEvENKUlvE_clEvEUlddE_St5arrayIPcLm3EEEEviT0_T1_,"a",@progbits
	.sectionflags	@""
	.align	4
.nv.constant0._ZN2at6native29vectorized_elementwise_kernelILi2EZZZNS0_49_GLOBAL__N__b919a28f_16_Normalization_cu_5c38458736batch_norm_elementwise_backward_evalERKNS_6TensorES5_S5_S5_ENKUlvE0_clEvENKUlvE_clEvEUlddE_St5arrayIPcLm3EEEEviT0_T1_:
	.zero		560


//--------------------- .nv.constant0._ZN2at6native29vectorized_elementwise_kernelILi4EZZZNS0_49_GLOBAL__N__b919a28f_16_Normalization_cu_5c38458736batch_norm_elementwise_backward_evalERKNS_6TensorES5_S5_S5_ENKUlvE0_clEvENKUlvE_clEvEUlddE_St5arrayIPcLm3EEEEviT0_T1_ --------------------------
	.section	.nv.constant0._ZN2at6native29vectorized_elementwise_kernelILi4EZZZNS0_49_GLOBAL__N__b919a28f_16_Normalization_cu_5c38458736batch_norm_elementwise_backward_evalERKNS_6TensorES5_S5_S5_ENKUlvE0_clEvENKUlvE_clEvEUlddE_St5arrayIPcLm3EEEEviT0_T1_,"a",@progbits
	.sectionflags	@""
	.align	4
.nv.constant0._ZN2at6native29vectorized_elementwise_kernelILi4EZZZNS0_49_GLOBAL__N__b919a28f_16_Normalization_cu_5c38458736batch_norm_elementwise_backward_evalERKNS_6TensorES5_S5_S5_ENKUlvE0_clEvENKUlvE_clEvEUlddE_St5arrayIPcLm3EEEEviT0_T1_:
	.zero		560


//--------------------- .nv.constant0._ZN2at6native29vectorized_elementwise_kernelILi8EZZZNS0_49_GLOBAL__N__b919a28f_16_Normalization_cu_5c38458736batch_norm_elementwise_backward_evalERKNS_6TensorES5_S5_S5_ENKUlvE0_clEvENKUlvE_clEvEUlddE_St5arrayIPcLm3EEEEviT0_T1_ --------------------------
	.section	.nv.constant0._ZN2at6native29vectorized_elementwise_kernelILi8EZZZNS0_49_GLOBAL__N__b919a28f_16_Normalization_cu_5c38458736batch_norm_elementwise_backward_evalERKNS_6TensorES5_S5_S5_ENKUlvE0_clEvENKUlvE_clEvEUlddE_St5arrayIPcLm3EEEEviT0_T1_,"a",@progbits
	.sectionflags	@""
	.align	4
.nv.constant0._ZN2at6native29vectorized_elementwise_kernelILi8EZZZNS0_49_GLOBAL__N__b919a28f_16_Normalization_cu_5c38458736batch_norm_elementwise_backward_evalERKNS_6TensorES5_S5_S5_ENKUlvE0_clEvENKUlvE_clEvEUlddE_St5arrayIPcLm3EEEEviT0_T1_:
	.zero		560


//--------------------- .nv.constant0._ZN2at6native18elementwise_kernelILi128ELi4EZNS0_15gpu_kernel_implIZZZNS0_49_GLOBAL__N__b919a28f_16_Normalization_cu_5c38458736batch_norm_elementwise_backward_evalERKNS_6TensorES6_S6_S6_ENKUlvE_clEvENKUlvE2_clEvEUlN3c108BFloat16EffE_EEvRNS_18TensorIteratorBaseERKT_EUliE_EEviT1_ --------------------------
	.section	.nv.constant0._ZN2at6native18elementwise_kernelILi128ELi4EZNS0_15gpu_kernel_implIZZZNS0_49_GLOBAL__N__b919a28f_16_Normalization_cu_5c38458736batch_norm_elementwise_backward_evalERKNS_6TensorES6_S6_S6_ENKUlvE_clEvENKUlvE2_clEvEUlN3c108BFloat16EffE_EEvRNS_18TensorIteratorBaseERKT_EUliE_EEviT1_,"a",@progbits
	.sectionflags	@""
	.align	4
.nv.constant0._ZN2at6native18elementwise_kernelILi128ELi4EZNS0_15gpu_kernel_implIZZZNS0_49_GLOBAL__N__b919a28f_16_Normalization_cu_5c38458736batch_norm_elementwise_backward_evalERKNS_6TensorES6_S6_S6_ENKUlvE_clEvENKUlvE2_clEvEUlN3c108BFloat16EffE_EEvRNS_18TensorIteratorBaseERKT_EUliE_EEviT1_:
	.zero		1288


//--------------------- .nv.constant0._ZN2at6native27unrolled_elementwise_kernelIZZZNS0_49_GLOBAL__N__b919a28f_16_Normalization_cu_5c38458736batch_norm_elementwise_backward_evalERKNS_6TensorES5_S5_S5_ENKUlvE_clEvENKUlvE2_clEvEUlN3c108BFloat16EffE_St5arrayIPcLm4EELi4E23TrivialOffsetCalculatorILi3EjESE_ILi1EjENS0_6memory12LoadWithCastILi3EEENSH_13StoreWithCastILi1EEEEEviT_T0_T2_T3_T4_T5_ --------------------------
	.section	.nv.constant0._ZN2at6native27unrolled_elementwise_kernelIZZZNS0_49_GLOBAL__N__b919a28f_16_Normalization_cu_5c38458736batch_norm_elementwise_backward_evalERKNS_6TensorES5_S5_S5_ENKUlvE_clEvENKUlvE2_clEvEUlN3c108BFloat16EffE_St5arrayIPcLm4EELi4E23TrivialOffsetCalculatorILi3EjESE_ILi1EjENS0_6memory12LoadWithCastILi3EEENSH_13StoreWithCastILi1EEEEEviT_T0_T2_T3_T4_T5_,"a",@progbits
	.sectionflags	@""
	.align	4
.nv.constant0._ZN2at6native27unrolled_elementwise_kernelIZZZNS0_49_GLOBAL__N__b919a28f_16_Normalization_cu_5c38458736batch_norm_elementwise_backward_evalERKNS_6TensorES5_S5_S5_ENKUlvE_clEvENKUlvE2_clEvEUlN3c108BFloat16EffE_St5arrayIPcLm4EELi4E23TrivialOffsetCalculatorILi3EjESE_ILi1EjENS0_6memory12LoadWithCastILi3EEENSH_13StoreWithCastILi1EEEEEviT_T0_T2_T3_T4_T5_:
	.zero		596


//--------------------- .nv.constant0._ZN2at6native18elementwise_kernelILi128ELi4EZNS0_22gpu_kernel_impl_nocastIZZZNS0_49_GLOBAL__N__b919a28f_16_Normalization_cu_5c38458736batch_norm_elementwise_backward_evalERKNS_6TensorES6_S6_S6_ENKUlvE_clEvENKUlvE2_clEvEUlN3c108BFloat16EffE_EEvRNS_18TensorIteratorBaseERKT_EUliE_EEviT1_ --------------------------
	.section	.nv.constant0._ZN2at6native18elementwise_kernelILi128ELi4EZNS0_22gpu_kernel_impl_nocastIZZZNS0_49_GLOBAL__N__b919a28f_16_Normalization_cu_5c38458736batch_norm_elementwise_backward_evalERKNS_6TensorES6_S6_S6_ENKUlvE_clEvENKUlvE2_clEvEUlN3c108BFloat16EffE_EEvRNS_18TensorIteratorBaseERKT_EUliE_EEviT1_,"a",@progbits
	.sectionflags	@""
	.align	4
.nv.constant0._ZN2at6native18elementwise_kernelILi128ELi4EZNS0_22gpu_kernel_impl_nocastIZZZNS0_49_GLOBAL__N__b919a28f_16_Normalization_cu_5c38458736batch_norm_elementwise_backward_evalERKNS_6TensorES6_S6_S6_ENKUlvE_clEvENKUlvE2_clEvEUlN3c108BFloat16EffE_EEvRNS_18TensorIteratorBaseERKT_EUliE_EEviT1_:
	.zero		1288


//--------------------- .nv.constant0._ZN2at6native27unrolled_elementwise_kernelIZZZNS0_49_GLOBAL__N__b919a28f_16_Normalization_cu_5c38458736batch_norm_elementwise_backward_evalERKNS_6TensorES5_S5_S5_ENKUlvE_clEvENKUlvE2_clEvEUlN3c108BFloat16EffE_St5arrayIPcLm4EELi4E23TrivialOffsetCalculatorILi3EjESE_ILi1EjENS0_6memory15LoadWithoutCastENSH_16StoreWithoutCastEEEviT_T0_T2_T3_T4_T5_ --------------------------
	.section	.nv.constant0._ZN2at6native27unrolled_elementwise_kernelIZZZNS0_49_GLOBAL__N__b919a28f_16_Normalization_cu_5c38458736batch_norm_elementwise_backward_evalERKNS_6TensorES5_S5_S5_ENKUlvE_clEvENKUlvE2_clEvEUlN3c108BFloat16EffE_St5arrayIPcLm4EELi4E23TrivialOffsetCalculatorILi3EjESE_ILi1EjENS0_6memory15LoadWithoutCastENSH_16StoreWithoutCastEEEviT_T0_T2_T3_T4_T5_,"a",@progbits
	.sectionflags	@""
	.align	4
.nv.constant0._ZN2at6native27unrolled_elementwise_kernelIZZZNS0_49_GLOBAL__N__b919a28f_16_Normalization_cu_5c38458736batch_norm_elementwise_backward_evalERKNS_6TensorES5_S5_S5_ENKUlvE_clEvENKUlvE2_clEvEUlN3c108BFloat16EffE_St5arrayIPcLm4EELi4E23TrivialOffsetCalculatorILi3EjESE_ILi1EjENS0_6memory15LoadWithoutCastENSH_16StoreWithoutCastEEEviT_T0_T2_T3_T4_T5_:
	.zero		572


//--------------------- .nv.constant0._ZN2at6native29vectorized_elementwise_kernelILi2EZZZNS0_49_GLOBAL__N__b919a28f_16_Normalization_cu_5c38458736batch_norm_elementwise_backward_evalERKNS_6TensorES5_S5_S5_ENKUlvE_clEvENKUlvE2_clEvEUlN3c108BFloat16EffE_St5arrayIPcLm4EEEEviT0_T1_ --------------------------
	.section	.nv.constant0._ZN2at6native29vectorized_elementwise_kernelILi2EZZZNS0_49_GLOBAL__N__b919a28f_16_Normalization_cu_5c38458736batch_norm_elementwise_backward_evalERKNS_6TensorES5_S5_S5_ENKUlvE_clEvENKUlvE2_clEvEUlN3c108BFloat16EffE_St5arrayIPcLm4EEEEviT0_T1_,"a",@progbits
	.sectionflags	@""
	.align	4
.nv.constant0._ZN2at6native29vectorized_elementwise_kernelILi2EZZZNS0_49_GLOBAL__N__b919a28f_16_Normalization_cu_5c38458736batch_norm_elementwise_backward_evalERKNS_6TensorES5_S5_S5_ENKUlvE_clEvENKUlvE2_clEvEUlN3c108BFloat16EffE_St5arrayIPcLm4EEEEviT0_T1_:
	.zero		568


//--------------------- .nv.constant0._ZN2at6native29vectorized_elementwise_kernelILi4EZZZNS0_49_GLOBAL__N__b919a28f_16_Normalization_cu_5c38458736batch_norm_elementwise_backward_evalERKNS_6TensorES5_S5_S5_ENKUlvE_clEvENKUlvE2_clEvEUlN3c108BFloat16EffE_St5arrayIPcLm4EEEEviT0_T1_ --------------------------
	.section	.nv.constant0._ZN2at6native29vectorized_elementwise_kernelILi4EZZZNS0_49_GLOBAL__N__b919a28f_16_Normalization_cu_5c38458736batch_norm_elementwise_backward_evalERKNS_6TensorES5_S5_S5_ENKUlvE_clEvENKUlvE2_clEvEUlN3c108BFloat16EffE_St5arrayIPcLm4EEEEviT0_T1_,"a",@progbits
	.sectionflags	@""
	.align	4
.nv.constant0._ZN2at6native29vectorized_elementwise_kernelILi4EZZZNS0_49_GLOBAL__N__b919a28f_16_Normalization_cu_5c38458736batch_norm_elementwise_backward_evalERKNS_6TensorES5_S5_S5_ENKUlvE_clEvENKUlvE2_clEvEUlN3c108BFloat16EffE_St5arrayIPcLm4EEEEviT0_T1_:
	.zero		568


//--------------------- .nv.constant0._ZN2at6native29vectorized_elementwise_kernelILi8EZZZNS0_49_GLOBAL__N__b919a28f_16_Normalization_cu_5c38458736batch_norm_elementwise_backward_evalERKNS_6TensorES5_S5_S5_ENKUlvE_clEvENKUlvE2_clEvEUlN3c108BFloat16EffE_St5arrayIPcLm4EEEEviT0_T1_ --------------------------
	.section	.nv.constant0._ZN2at6native29vectorized_elementwise_kernelILi8EZZZNS0_49_GLOBAL__N__b919a28f_16_Normalization_cu_5c38458736batch_norm_elementwise_backward_evalERKNS_6TensorES5_S5_S5_ENKUlvE_clEvENKUlvE2_clEvEUlN3c108BFloat16EffE_St5arrayIPcLm4EEEEviT0_T1_,"a",@progbits
	.sectionflags	@""
	.align	4
.nv.constant0._ZN2at6native29vectorized_elementwise_kernelILi8EZZZNS0_49_GLOBAL__N__b919a28f_16_Normalization_cu_5c38458736batch_norm_elementwise_backward_evalERKNS_6TensorES5_S5_S5_ENKUlvE_clEvENKUlvE2_clEvEUlN3c108BFloat16EffE_St5arrayIPcLm4EEEEviT0_T1_:
	.zero		568


//--------------------- .nv.constant0._ZN2at6native18elementwise_kernelILi128ELi4EZNS0_15gpu_kernel_implIZZZNS0_49_GLOBAL__N__b919a28f_16_Normalization_cu_5c38458736batch_norm_elementwise_backward_evalERKNS_6TensorES6_S6_S6_ENKUlvE_clEvENKUlvE1_clEvEUlN3c104HalfEffE_EEvRNS_18TensorIteratorBaseERKT_EUliE_EEviT1_ --------------------------
	.section	.nv.constant0._ZN2at6native18elementwise_kernelILi128ELi4EZNS0_15gpu_kernel_implIZZZNS0_49_GLOBAL__N__b919a28f_16_Normalization_cu_5c38458736batch_norm_elementwise_backward_evalERKNS_6TensorES6_S6_S6_ENKUlvE_clEvENKUlvE1_clEvEUlN3c104HalfEffE_EEvRNS_18TensorIteratorBaseERKT_EUliE_EEviT1_,"a",@progbits
	.sectionflags	@""
	.align	4
.nv.constant0._ZN2at6native18elementwise_kernelILi128ELi4EZNS0_15gpu_kernel_implIZZZNS0_49_GLOBAL__N__b919a28f_16_Normalization_cu_5c38458736batch_norm_elementwise_backward_evalERKNS_6TensorES6_S6_S6_ENKUlvE_clEvENKUlvE1_clEvEUlN3c104HalfEffE_EEvRNS_18TensorIteratorBaseERKT_EUliE_EEviT1_:
	.zero		1288


//--------------------- .nv.constant0._ZN2at6native27unrolled_elementwise_kernelIZZZNS0_49_GLOBAL__N__b919a28f_16_Normalization_cu_5c38458736batch_norm_elementwise_backward_evalERKNS_6TensorES5_S5_S5_ENKUlvE_clEvENKUlvE1_clEvEUlN3c104HalfEffE_St5arrayIPcLm4EELi4E23TrivialOffsetCalculatorILi3EjESE_ILi1EjENS0_6memory12LoadWithCastILi3EEENSH_13StoreWithCastILi1EEEEEviT_T0_T2_T3_T4_T5_ --------------------------
	.section	.nv.constant0._ZN2at6native27unrolled_elementwise_kernelIZZZNS0_49_GLOBAL__N__b919a28f_16_Normalization_cu_5c38458736batch_norm_elementwise_backward_evalERKNS_6TensorES5_S5_S5_ENKUlvE_clEvENKUlvE1_clEvEUlN3c104HalfEffE_St5arrayIPcLm4EELi4E23TrivialOffsetCalculatorILi3EjESE_ILi1EjENS0_6memory12LoadWithCastILi3EEENSH_13StoreWithCastILi1EEEEEviT_T0_T2_T3_T4_T5_,"a",@progbits
	.sectionflags	@""
	.align	4
.nv.constant0._ZN2at6native27unrolled_elementwise_kernelIZZZNS0_49_GLOBAL__N__b919a28f_16_Normalization_cu_5c38458736batch_norm_elementwise_backward_evalERKNS_6TensorES5_S5_S5_ENKUlvE_clEvENKUlvE1_clEvEUlN3c104HalfEffE_St5arrayIPcLm4EELi4E23TrivialOffsetCalculatorILi3EjESE_ILi1EjENS0_6memory12LoadWithCastILi3EEENSH_13StoreWithCastILi1EEEEEviT_T0_T2_T3_T4_T5_:
	.zero		596


//--------------------- .nv.constant0._ZN2at6native18elementwise_kernelILi128ELi4EZNS0_22gpu_kernel_impl_nocastIZZZNS0_49_GLOBAL__N__b919a28f_16_Normalization_cu_5c38458736batch_norm_elementwise_backward_evalERKNS_6TensorES6_S6_S6_ENKUlvE_clEvENKUlvE1_clEvEUlN3c104HalfEffE_EEvRNS_18TensorIteratorBaseERKT_EUliE_EEviT1_ --------------------------
	.section	.nv.constant0._ZN2at6native18elementwise_kernelILi128ELi4EZNS0_22gpu_kernel_impl_nocastIZZZNS0_49_GLOBAL__N__b919a28f_16_Normalization_cu_5c38458736batch_norm_elementwise_backward_evalERKNS_6TensorES6_S6_S6_ENKUlvE_clEvENKUlvE1_clEvEUlN3c104HalfEffE_EEvRNS_18TensorIteratorBaseERKT_EUliE_EEviT1_,"a",@progbits
	.sectionflags	@""
	.align	4
.nv.constant0._ZN2at6native18elementwise_kernelILi128ELi4EZNS0_22gpu_kernel_impl_nocastIZZZNS0_49_GLOBAL__N__b919a28f_16_Normalization_cu_5c38458736batch_norm_elementwise_backward_evalERKNS_6TensorES6_S6_S6_ENKUlvE_clEvENKUlvE1_clEvEUlN3c104HalfEffE_EEvRNS_18TensorIteratorBaseERKT_EUliE_EEviT1_:
	.zero		1288


//--------------------- .nv.constant0._ZN2at6native27unrolled_elementwise_kernelIZZZNS0_49_GLOBAL__N__b919a28f_16_Normalization_cu_5c38458736batch_norm_elementwise_backward_evalERKNS_6TensorES5_S5_S5_ENKUlvE_clEvENKUlvE1_clEvEUlN3c104HalfEffE_St5arrayIPcLm4EELi4E23TrivialOffsetCalculatorILi3EjESE_ILi1EjENS0_6memory15LoadWithoutCastENSH_16StoreWithoutCastEEEviT_T0_T2_T3_T4_T5_ --------------------------
	.section	.nv.constant0._ZN2at6native27unrolled_elementwise_kernelIZZZNS0_49_GLOBAL__N__b919a28f_16_Normalization_cu_5c38458736batch_norm_elementwise_backward_evalERKNS_6TensorES5_S5_S5_ENKUlvE_clEvENKUlvE1_clEvEUlN3c104HalfEffE_St5arrayIPcLm4EELi4E23TrivialOffsetCalculatorILi3EjESE_ILi1EjENS0_6memory15LoadWithoutCastENSH_16StoreWithoutCastEEEviT_T0_T2_T3_T4_T5_,"a",@progbits
	.sectionflags	@""
	.align	4
.nv.constant0._ZN2at6native27unrolled_elementwise_kernelIZZZNS0_49_GLOBAL__N__b919a28f_16_Normalization_cu_5c38458736batch_norm_elementwise_backward_evalERKNS_6TensorES5_S5_S5_ENKUlvE_clEvENKUlvE1_clEvEUlN3c104HalfEffE_St5arrayIPcLm4EELi4E23TrivialOffsetCalculatorILi3EjESE_ILi1EjENS0_6memory15LoadWithoutCastENSH_16StoreWithoutCastEEEviT_T0_T2_T3_T4_T5_:
	.zero		572


//--------------------- .nv.constant0._ZN2at6native29vectorized_elementwise_kernelILi2EZZZNS0_49_GLOBAL__N__b919a28f_16_Normalization_cu_5c38458736batch_norm_elementwise_backward_evalERKNS_6TensorES5_S5_S5_ENKUlvE_clEvENKUlvE1_clEvEUlN3c104HalfEffE_St5arrayIPcLm4EEEEviT0_T1_ --------------------------
	.section	.nv.constant0._ZN2at6native29vectorized_elementwise_kernelILi2EZZZNS0_49_GLOBAL__N__b919a28f_16_Normalization_cu_5c38458736batch_norm_elementwise_backward_evalERKNS_6TensorES5_S5_S5_ENKUlvE_clEvENKUlvE1_clEvEUlN3c104HalfEffE_St5arrayIPcLm4EEEEviT0_T1_,"a",@progbits
	.sectionflags	@""
	.align	4
.nv.constant0._ZN2at6native29vectorized_elementwise_kernelILi2EZZZNS0_49_GLOBAL__N__b919a28f_16_Normalization_cu_5c38458736batch_norm_elementwise_backward_evalERKNS_6TensorES5_S5_S5_ENKUlvE_clEvENKUlvE1_clEvEUlN3c104HalfEffE_St5arrayIPcLm4EEEEviT0_T1_:
	.zero		568


//--------------------- .nv.constant0._ZN2at6native29vectorized_elementwise_kernelILi4EZZZNS0_49_GLOBAL__N__b919a28f_16_Normalization_cu_5c38458736batch_norm_elementwise_backward_evalERKNS_6TensorES5_S5_S5_ENKUlvE_clEvENKUlvE1_clEvEUlN3c104HalfEffE_St5arrayIPcLm4EEEEviT0_T1_ --------------------------
	.section	.nv.constant0._ZN2at6native29vectorized_elementwise_kernelILi4EZZZNS0_49_GLOBAL__N__b919a28f_16_Normalization_cu_5c38458736batch_norm_elementwise_backward_evalERKNS_6TensorES5_S5_S5_ENKUlvE_clEvENKUlvE1_clEvEUlN3c104HalfEffE_St5arrayIPcLm4EEEEviT0_T1_,"a",@progbits
	.sectionflags	@""
	.align	4
.nv.constant0._ZN2at6native29vectorized_elementwise_kernelILi4EZZZNS0_49_GLOBAL__N__b919a28f_16_Normalization_cu_5c38458736batch_norm_elementwise_backward_evalERKNS_6TensorES5_S5_S5_ENKUlvE_clEvENKUlvE1_clEvEUlN3c104HalfEffE_St5arrayIPcLm4EEEEviT0_T1_:
	.zero		568


//--------------------- .nv.constant0._ZN2at6native29vectorized_elementwise_kernelILi8EZZZNS0_49_GLOBAL__N__b919a28f_16_Normalization_cu_5c38458736batch_norm_elementwise_backward_evalERKNS_6TensorES5_S5_S5_ENKUlvE_clEvENKUlvE1_clEvEUlN3c104HalfEffE_St5arrayIPcLm4EEEEviT0_T1_ --------------------------
	.section	.nv.constant0._ZN2at6native29vectorized_elementwise_kernelILi8EZZZNS0_49_GLOBAL__N__b919a28f_16_Normalization_cu_5c38458736batch_norm_elementwise_backward_evalERKNS_6TensorES5_S5_S5_ENKUlvE_clEvENKUlvE1_clEvEUlN3c104HalfEffE_St5arrayIPcLm4EEEEviT0_T1_,"a",@progbits
	.sectionflags	@""
	.align	4
.nv.constant0._ZN2at6native29vectorized_elementwise_kernelILi8EZZZNS0_49_GLOBAL__N__b919a28f_16_Normalization_cu_5c38458736batch_norm_elementwise_backward_evalERKNS_6TensorES5_S5_S5_ENKUlvE_clEvENKUlvE1_clEvEUlN3c104HalfEffE_St5arrayIPcLm4EEEEviT0_T1_:
	.zero		568


//--------------------- .nv.constant0._ZN2at6native18elementwise_kernelILi128ELi4EZNS0_15gpu_kernel_implIZZZNS0_49_GLOBAL__N__b919a28f_16_Normalization_cu_5c38458736batch_norm_elementwise_backward_evalERKNS_6TensorES6_S6_S6_ENKUlvE_clEvENKUlvE0_clEvEUlfffE_EEvRNS_18TensorIteratorBaseERKT_EUliE_EEviT1_ --------------------------
	.section	.nv.constant0._ZN2at6native18elementwise_kernelILi128ELi4EZNS0_15gpu_kernel_implIZZZNS0_49_GLOBAL__N__b919a28f_16_Normalization_cu_5c38458736batch_norm_elementwise_backward_evalERKNS_6TensorES6_S6_S6_ENKUlvE_clEvENKUlvE0_clEvEUlfffE_EEvRNS_18TensorIteratorBaseERKT_EUliE_EEviT1_,"a",@progbits
	.sectionflags	@""
	.align	4
.nv.constant0._ZN2at6native18elementwise_kernelILi128ELi4EZNS0_15gpu_kernel_implIZZZNS0_49_GLOBAL__N__b919a28f_16_Normalization_cu_5c38458736batch_norm_elementwise_backward_evalERKNS_6TensorES6_S6_S6_ENKUlvE_clEvENKUlvE0_clEvEUlfffE_EEvRNS_18TensorIteratorBaseERKT_EUliE_EEviT1_:
	.zero		1288


//--------------------- .nv.constant0._ZN2at6native27unrolled_elementwise_kernelIZZZNS0_49_GLOBAL__N__b919a28f_16_Normalization_cu_5c38458736batch_norm_elementwise_backward_evalERKNS_6TensorES5_S5_S5_ENKUlvE_clEvENKUlvE0_clEvEUlfffE_St5arrayIPcLm4EELi4E23TrivialOffsetCalculatorILi3EjESC_ILi1EjENS0_6memory12LoadWithCastILi3EEENSF_13StoreWithCastILi1EEEEEviT_T0_T2_T3_T4_T5_ --------------------------
	.section	.nv.constant0._ZN2at6native27unrolled_elementwise_kernelIZZZNS0_49_GLOBAL__N__b919a28f_16_Normalization_cu_5c38458736batch_norm_elementwise_backward_evalERKNS_6TensorES5_S5_S5_ENKUlvE_clEvENKUlvE0_clEvEUlfffE_St5arrayIPcLm4EELi4E23TrivialOffsetCalculatorILi3EjESC_ILi1EjENS0_6memory12LoadWithCastILi3EEENSF_13StoreWithCastILi1EEEEEviT_T0_T2_T3_T4_T5_,"a",@progbits
	.sectionflags	@""
	.align	4
.nv.constant0._ZN2at6native27unrolled_elementwise_kernelIZZZNS0_49_GLOBAL__N__b919a28f_16_Normalization_cu_5c38458736batch_norm_elementwise_backward_evalERKNS_6TensorES5_S5_S5_ENKUlvE_clEvENKUlvE0_clEvEUlfffE_St5arrayIPcLm4EELi4E23TrivialOffsetCalculatorILi3EjESC_ILi1EjENS0_6memory12LoadWithCastILi3EEENSF_13StoreWithCastILi1EEEEEviT_T0_T2_T3_T4_T5_:
	.zero		596


//--------------------- .nv.constant0._ZN2at6native18elementwise_kernelILi128ELi2EZNS0_22gpu_kernel_impl_nocastIZZZNS0_49_GLOBAL__N__b919a28f_16_Normalization_cu_5c38458736batch_norm_elementwise_backward_evalERKNS_6TensorES6_S6_S6_ENKUlvE_clEvENKUlvE0_clEvEUlfffE_EEvRNS_18TensorIteratorBaseERKT_EUliE_EEviT1_ --------------------------
	.section	.nv.constant0._ZN2at6native18elementwise_kernelILi128ELi2EZNS0_22gpu_kernel_impl_nocastIZZZNS0_49_GLOBAL__N__b919a28f_16_Normalization_cu_5c38458736batch_norm_elementwise_backward_evalERKNS_6TensorES6_S6_S6_ENKUlvE_clEvENKUlvE0_clEvEUlfffE_EEvRNS_18TensorIteratorBaseERKT_EUliE_EEviT1_,"a",@progbits
	.sectionflags	@""
	.align	4
.nv.constant0._ZN2at6native18elementwise_kernelILi128ELi2EZNS0_22gpu_kernel_impl_nocastIZZZNS0_49_GLOBAL__N__b919a28f_16_Normalization_cu_5c38458736batch_norm_elementwise_backward_evalERKNS_6TensorES6_S6_S6_ENKUlvE_clEvENKUlvE0_clEvEUlfffE_EEvRNS_18TensorIteratorBaseERKT_EUliE_EEviT1_:
	.zero		1288


//--------------------- .nv.constant0._ZN2at6native27unrolled_elementwise_kernelIZZZNS0_49_GLOBAL__N__b919a28f_16_Normalization_cu_5c38458736batch_norm_elementwise_backward_evalERKNS_6TensorES5_S5_S5_ENKUlvE_clEvENKUlvE0_clEvEUlfffE_St5arrayIPcLm4EELi4E23TrivialOffsetCalculatorILi3EjESC_ILi1EjENS0_6memory15LoadWithoutCastENSF_16StoreWithoutCastEEEviT_T0_T2_T3_T4_T5_ --------------------------
	.section	.nv.constant0._ZN2at6native27unrolled_elementwise_kernelIZZZNS0_49_GLOBAL__N__b919a28f_16_Normalization_cu_5c38458736batch_norm_elementwise_backward_evalERKNS_6TensorES5_S5_S5_ENKUlvE_clEvENKUlvE0_clEvEUlfffE_St5arrayIPcLm4EELi4E23TrivialOffsetCalculatorILi3EjESC_ILi1EjENS0_6memory15LoadWithoutCastENSF_16StoreWithoutCastEEEviT_T0_T2_T3_T4_T5_,"a",@progbits
	.sectionflags	@""
	.align	4
.nv.constant0._ZN2at6native27unrolled_elementwise_kernelIZZZNS0_49_GLOBAL__N__b919a28f_16_Normalization_cu_5c38458736batch_norm_elementwise_backward_evalERKNS_6TensorES5_S5_S5_ENKUlvE_clEvENKUlvE0_clEvEUlfffE_St5arrayIPcLm4EELi4E23TrivialOffsetCalculatorILi3EjESC_ILi1EjENS0_6memory15LoadWithoutCastENSF_16StoreWithoutCastEEEviT_T0_T2_T3_T4_T5_:
	.zero		572


//--------------------- .nv.constant0._ZN2at6native29vectorized_elementwise_kernelILi2EZZZNS0_49_GLOBAL__N__b919a28f_16_Normalization_cu_5c38458736batch_norm_elementwise_backward_evalERKNS_6TensorES5_S5_S5_ENKUlvE_clEvENKUlvE0_clEvEUlfffE_St5arrayIPcLm4EEEEviT0_T1_ --------------------------
	.section	.nv.constant0._ZN2at6native29vectorized_elementwise_kernelILi2EZZZNS0_49_GLOBAL__N__b919a28f_16_Normalization_cu_5c38458736batch_norm_elementwise_backward_evalERKNS_6TensorES5_S5_S5_ENKUlvE_clEvENKUlvE0_clEvEUlfffE_St5arrayIPcLm4EEEEviT0_T1_,"a",@progbits
	.sectionflags	@""
	.align	4
.nv.constant0._ZN2at6native29vectorized_elementwise_kernelILi2EZZZNS0_49_GLOBAL__N__b919a28f_16_Normalization_cu_5c38458736batch_norm_elementwise_backward_evalERKNS_6TensorES5_S5_S5_ENKUlvE_clEvENKUlvE0_clEvEUlfffE_St5arrayIPcLm4EEEEviT0_T1_:
	.zero		568


//--------------------- .nv.constant0._ZN2at6native29vectorized_elementwise_kernelILi4EZZZNS0_49_GLOBAL__N__b919a28f_16_Normalization_cu_5c38458736batch_norm_elementwise_backward_evalERKNS_6TensorES5_S5_S5_ENKUlvE_clEvENKUlvE0_clEvEUlfffE_St5arrayIPcLm4EEEEviT0_T1_ --------------------------
	.section	.nv.constant0._ZN2at6native29vectorized_elementwise_kernelILi4EZZZNS0_49_GLOBAL__N__b919a28f_16_Normalization_cu_5c38458736batch_norm_elementwise_backward_evalERKNS_6TensorES5_S5_S5_ENKUlvE_clEvENKUlvE0_clEvEUlfffE_St5arrayIPcLm4EEEEviT0_T1_,"a",@progbits
	.sectionflags	@""
	.align	4
.nv.constant0._ZN2at6native29vectorized_elementwise_kernelILi4EZZZNS0_49_GLOBAL__N__b919a28f_16_Normalization_cu_5c38458736batch_norm_elementwise_backward_evalERKNS_6TensorES5_S5_S5_ENKUlvE_clEvENKUlvE0_clEvEUlfffE_St5arrayIPcLm4EEEEviT0_T1_:
	.zero		568


//--------------------- .nv.constant0._ZN2at6native29vectorized_elementwise_kernelILi8EZZZNS0_49_GLOBAL__N__b919a28f_16_Normalization_cu_5c38458736batch_norm_elementwise_backward_evalERKNS_6TensorES5_S5_S5_ENKUlvE_clEvENKUlvE0_clEvEUlfffE_St5arrayIPcLm4EEEEviT0_T1_ --------------------------
	.section	.nv.constant0._ZN2at6native29vectorized_elementwise_kernelILi8EZZZNS0_49_GLOBAL__N__b919a28f_16_Normalization_cu_5c38458736batch_norm_elementwise_backward_evalERKNS_6TensorES5_S5_S5_ENKUlvE_clEvENKUlvE0_clEvEUlfffE_St5arrayIPcLm4EEEEviT0_T1_,"a",@progbits
	.sectionflags	@""
	.align	4
.nv.constant0._ZN2at6native29vectorized_elementwise_kernelILi8EZZZNS0_49_GLOBAL__N__b919a28f_16_Normalization_cu_5c38458736batch_norm_elementwise_backward_evalERKNS_6TensorES5_S5_S5_ENKUlvE_clEvENKUlvE0_clEvEUlfffE_St5arrayIPcLm4EEEEviT0_T1_:
	.zero		568


//--------------------- .nv.constant0._ZN2at6native18elementwise_kernelILi128ELi4EZNS0_15gpu_kernel_implIZZZNS0_49_GLOBAL__N__b919a28f_16_Normalization_cu_5c38458736batch_norm_elementwise_backward_evalERKNS_6TensorES6_S6_S6_ENKUlvE_clEvENKUlvE_clEvEUldddE_EEvRNS_18TensorIteratorBaseERKT_EUliE_EEviT1_ --------------------------
	.section	.nv.constant0._ZN2at6native18elementwise_kernelILi128ELi4EZNS0_15gpu_kernel_implIZZZNS0_49_GLOBAL__N__b919a28f_16_Normalization_cu_5c38458736batch_norm_elementwise_backward_evalERKNS_6TensorES6_S6_S6_ENKUlvE_clEvENKUlvE_clEvEUldddE_EEvRNS_18TensorIteratorBaseERKT_EUliE_EEviT1_,"a",@progbits
	.sectionflags	@""
	.align	4
.nv.constant0._ZN2at6native18elementwise_kernelILi128ELi4EZNS0_15gpu_kernel_implIZZZNS0_49_GLOBAL__N__b919a28f_16_Normalization_cu_5c38458736batch_norm_elementwise_backward_evalERKNS_6TensorES6_S6_S6_ENKUlvE_clEvENKUlvE_clEvEUldddE_EEvRNS_18TensorIteratorBaseERKT_EUliE_EEviT1_:
	.zero		1288


//--------------------- .nv.constant0._ZN2at6native27unrolled_elementwise_kernelIZZZNS0_49_GLOBAL__N__b919a28f_16_Normalization_cu_5c38458736batch_norm_elementwise_backward_evalERKNS_6TensorES5_S5_S5_ENKUlvE_clEvENKUlvE_clEvEUldddE_St5arrayIPcLm4EELi4E23TrivialOffsetCalculatorILi3EjESC_ILi1EjENS0_6memory12LoadWithCastILi3EEENSF_13StoreWithCastILi1EEEEEviT_T0_T2_T3_T4_T5_ --------------------------
	.section	.nv.constant0._ZN2at6native27unrolled_elementwise_kernelIZZZNS0_49_GLOBAL__N__b919a28f_16_Normalization_cu_5c38458736batch_norm_elementwise_backward_evalERKNS_6TensorES5_S5_S5_ENKUlvE_clEvENKUlvE_clEvEUldddE_St5arrayIPcLm4EELi4E23TrivialOffsetCalculatorILi3EjESC_ILi1EjENS0_6memory12LoadWithCastILi3EEENSF_13StoreWithCastILi1EEEEEviT_T0_T2_T3_T4_T5_,"a",@progbits
	.sectionflags	@""
	.align	4
.nv.constant0._ZN2at6native27unrolled_elementwise_kernelIZZZNS0_49_GLOBAL__N__b919a28f_16_Normalization_cu_5c38458736batch_norm_elementwise_backward_evalERKNS_6TensorES5_S5_S5_ENKUlvE_clEvENKUlvE_clEvEUldddE_St5arrayIPcLm4EELi4E23TrivialOffsetCalculatorILi3EjESC_ILi1EjENS0_6memory12LoadWithCastILi3EEENSF_13StoreWithCastILi1EEEEEviT_T0_T2_T3_T4_T5_:
	.zero		596


//--------------------- .nv.constant0._ZN2at6native18elementwise_kernelILi128ELi2EZNS0_22gpu_kernel_impl_nocastIZZZNS0_49_GLOBAL__N__b919a28f_16_Normalization_cu_5c38458736batch_norm_elementwise_backward_evalERKNS_6TensorES6_S6_S6_ENKUlvE_clEvENKUlvE_clEvEUldddE_EEvRNS_18TensorIteratorBaseERKT_EUliE_EEviT1_ --------------------------
	.section	.nv.constant0._ZN2at6native18elementwise_kernelILi128ELi2EZNS0_22gpu_kernel_impl_nocastIZZZNS0_49_GLOBAL__N__b919a28f_16_Normalization_cu_5c38458736batch_norm_elementwise_backward_evalERKNS_6TensorES6_S6_S6_ENKUlvE_clEvENKUlvE_clEvEUldddE_EEvRNS_18TensorIteratorBaseERKT_EUliE_EEviT1_,"a",@progbits
	.sectionflags	@""
	.align	4
.nv.constant0._ZN2at6native18elementwise_kernelILi128ELi2EZNS0_22gpu_kernel_impl_nocastIZZZNS0_49_GLOBAL__N__b919a28f_16_Normalization_cu_5c38458736batch_norm_elementwise_backward_evalERKNS_6TensorES6_S6_S6_ENKUlvE_clEvENKUlvE_clEvEUldddE_EEvRNS_18TensorIteratorBaseERKT_EUliE_EEviT1_:
	.zero		1288


//--------------------- .nv.constant0._ZN2at6native27unrolled_elementwise_kernelIZZZNS0_49_GLOBAL__N__b919a28f_16_Normalization_cu_5c38458736batch_norm_elementwise_backward_evalERKNS_6TensorES5_S5_S5_ENKUlvE_clEvENKUlvE_clEvEUldddE_St5arrayIPcLm4EELi4E23TrivialOffsetCalculatorILi3EjESC_ILi1EjENS0_6memory15LoadWithoutCastENSF_16StoreWithoutCastEEEviT_T0_T2_T3_T4_T5_ --------------------------
	.section	.nv.constant0._ZN2at6native27unrolled_elementwise_kernelIZZZNS0_49_GLOBAL__N__b919a28f_16_Normalization_cu_5c38458736batch_norm_elementwise_backward_evalERKNS_6TensorES5_S5_S5_ENKUlvE_clEvENKUlvE_clEvEUldddE_St5arrayIPcLm4EELi4E23TrivialOffsetCalculatorILi3EjESC_ILi1EjENS0_6memory15LoadWithoutCastENSF_16StoreWithoutCastEEEviT_T0_T2_T3_T4_T5_,"a",@progbits
	.sectionflags	@""
	.align	4
.nv.constant0._ZN2at6native27unrolled_elementwise_kernelIZZZNS0_49_GLOBAL__N__b919a28f_16_Normalization_cu_5c38458736batch_norm_elementwise_backward_evalERKNS_6TensorES5_S5_S5_ENKUlvE_clEvENKUlvE_clEvEUldddE_St5arrayIPcLm4EELi4E23TrivialOffsetCalculatorILi3EjESC_ILi1EjENS0_6memory15LoadWithoutCastENSF_16StoreWithoutCastEEEviT_T0_T2_T3_T4_T5_:
	.zero		572


//--------------------- .nv.constant0._ZN2at6native29vectorized_elementwise_kernelILi2EZZZNS0_49_GLOBAL__N__b919a28f_16_Normalization_cu_5c38458736batch_norm_elementwise_backward_evalERKNS_6TensorES5_S5_S5_ENKUlvE_clEvENKUlvE_clEvEUldddE_St5arrayIPcLm4EEEEviT0_T1_ --------------------------
	.section	.nv.constant0._ZN2at6native29vectorized_elementwise_kernelILi2EZZZNS0_49_GLOBAL__N__b919a28f_16_Normalization_cu_5c38458736batch_norm_elementwise_backward_evalERKNS_6TensorES5_S5_S5_ENKUlvE_clEvENKUlvE_clEvEUldddE_St5arrayIPcLm4EEEEviT0_T1_,"a",@progbits
	.sectionflags	@""
	.align	4
.nv.constant0._ZN2at6native29vectorized_elementwise_kernelILi2EZZZNS0_49_GLOBAL__N__b919a28f_16_Normalization_cu_5c38458736batch_norm_elementwise_backward_evalERKNS_6TensorES5_S5_S5_ENKUlvE_clEvENKUlvE_clEvEUldddE_St5arrayIPcLm4EEEEviT0_T1_:
	.zero		568


//--------------------- .nv.constant0._ZN2at6native29vectorized_elementwise_kernelILi4EZZZNS0_49_GLOBAL__N__b919a28f_16_Normalization_cu_5c38458736batch_norm_elementwise_backward_evalERKNS_6TensorES5_S5_S5_ENKUlvE_clEvENKUlvE_clEvEUldddE_St5arrayIPcLm4EEEEviT0_T1_ --------------------------
	.section	.nv.constant0._ZN2at6native29vectorized_elementwise_kernelILi4EZZZNS0_49_GLOBAL__N__b919a28f_16_Normalization_cu_5c38458736batch_norm_elementwise_backward_evalERKNS_6TensorES5_S5_S5_ENKUlvE_clEvENKUlvE_clEvEUldddE_St5arrayIPcLm4EEEEviT0_T1_,"a",@progbits
	.sectionflags	@""
	.align	4
.nv.constant0._ZN2at6native29vectorized_elementwise_kernelILi4EZZZNS0_49_GLOBAL__N__b919a28f_16_Normalization_cu_5c38458736batch_norm_elementwise_backward_evalERKNS_6TensorES5_S5_S5_ENKUlvE_clEvENKUlvE_clEvEUldddE_St5arrayIPcLm4EEEEviT0_T1_:
	.zero		568


//--------------------- .nv.constant0._ZN2at6native29vectorized_elementwise_kernelILi8EZZZNS0_49_GLOBAL__N__b919a28f_16_Normalization_cu_5c38458736batch_norm_elementwise_backward_evalERKNS_6TensorES5_S5_S5_ENKUlvE_clEvENKUlvE_clEvEUldddE_St5arrayIPcLm4EEEEviT0_T1_ --------------------------
	.section	.nv.constant0._ZN2at6native29vectorized_elementwise_kernelILi8EZZZNS0_49_GLOBAL__N__b919a28f_16_Normalization_cu_5c38458736batch_norm_elementwise_backward_evalERKNS_6TensorES5_S5_S5_ENKUlvE_clEvENKUlvE_clEvEUldddE_St5arrayIPcLm4EEEEviT0_T1_,"a",@progbits
	.sectionflags	@""
	.align	4
.nv.constant0._ZN2at6native29vectorized_elementwise_kernelILi8EZZZNS0_49_GLOBAL__N__b919a28f_16_Normalization_cu_5c38458736batch_norm_elementwise_backward_evalERKNS_6TensorES5_S5_S5_ENKUlvE_clEvENKUlvE_clEvEUldddE_St5arrayIPcLm4EEEEviT0_T1_:
	.zero		568


//--------------------- .nv.constant0._ZN2at6native18elementwise_kernelILi128ELi4EZNS0_15gpu_kernel_implIZZZNS0_49_GLOBAL__N__b919a28f_16_Normalization_cu_5c38458737batch_norm_elementwise_backward_trainERKNS_6TensorES6_S6_S6_S6_S6_S6_ENKUlvE0_clEvENKUlvE2_clEvEUlN3c108BFloat16ESA_fffffE_EEvRNS_18TensorIteratorBaseERKT_EUliE_EEviT1_ --------------------------
	.section	.nv.constant0._ZN2at6native18elementwise_kernelILi128ELi4EZNS0_15gpu_kernel_implIZZZNS0_49_GLOBAL__N__b919a28f_16_Normalization_cu_5c38458737batch_norm_elementwise_backward_trainERKNS_6TensorES6_S6_S6_S6_S6_S6_ENKUlvE0_clEvENKUlvE2_clEvEUlN3c108BFloat16ESA_fffffE_EEvRNS_18TensorIteratorBaseERKT_EUliE_EEviT1_,"a",@progbits
	.sectionflags	@""
	.align	4
.nv.constant0._ZN2at6native18elementwise_kernelILi128ELi4EZNS0_15gpu_kernel_implIZZZNS0_49_GLOBAL__N__b919a28f_16_Normalization_cu_5c38458737batch_norm_elementwise_backward_trainERKNS_6TensorES6_S6_S6_S6_S6_S6_ENKUlvE0_clEvENKUlvE2_clEvEUlN3c108BFloat16ESA_fffffE_EEvRNS_18TensorIteratorBaseERKT_EUliE_EEviT1_:
	.zero		1736


//--------------------- .nv.constant0._ZN2at6native27unrolled_elementwise_kernelIZZZNS0_49_GLOBAL__N__b919a28f_16_Normalization_cu_5c38458737batch_norm_elementwise_backward_trainERKNS_6TensorES5_S5_S5_S5_S5_S5_ENKUlvE0_clEvENKUlvE2_clEvEUlN3c108BFloat16ES9_fffffE_St5arrayIPcLm8EELi4E23TrivialOffsetCalculatorILi7EjESE_ILi1EjENS0_6memory12LoadWithCastILi7EEENSH_13StoreWithCastILi1EEEEEviT_T0_T2_T3_T4_T5_ --------------------------
	.section	.nv.constant0._ZN2at6native27unrolled_elementwise_kernelIZZZNS0_49_GLOBAL__N__b919a28f_16_Normalization_cu_5c38458737batch_norm_elementwise_backward_trainERKNS_6TensorES5_S5_S5_S5_S5_S5_ENKUlvE0_clEvENKUlvE2_clEvEUlN3c108BFloat16ES9_fffffE_St5arrayIPcLm8EELi4E23TrivialOffsetCalculatorILi7EjESE_ILi1EjENS0_6memory12LoadWithCastILi7EEENSH_13StoreWithCastILi1EEEEEviT_T0_T2_T3_T4_T5_,"a",@progbits
	.sectionflags	@""
	.align	4
.nv.constant0._ZN2at6native27unrolled_elementwise_kernelIZZZNS0_49_GLOBAL__N__b919a28f_16_Normalization_cu_5c38458737batch_norm_elementwise_backward_trainERKNS_6TensorES5_S5_S5_S5_S5_S5_ENKUlvE0_clEvENKUlvE2_clEvEUlN3c108BFloat16ES9_fffffE_St5arrayIPcLm8EELi4E23TrivialOffsetCalculatorILi7EjESE_ILi1EjENS0_6memory12LoadWithCastILi7EEENSH_13StoreWithCastILi1EEEEEviT_T0_T2_T3_T4_T5_:
	.zero		664


//--------------------- .nv.constant0._ZN2at6native18elementwise_kernelILi128ELi4EZNS0_22gpu_kernel_impl_nocastIZZZNS0_49_GLOBAL__N__b919a28f_16_Normalization_cu_5c38458737batch_norm_elementwise_backward_trainERKNS_6TensorES6_S6_S6_S6_S6_S6_ENKUlvE0_clEvENKUlvE2_clEvEUlN3c108BFloat16ESA_fffffE_EEvRNS_18TensorIteratorBaseERKT_EUliE_EEviT1_ --------------------------
	.section	.nv.constant0._ZN2at6native18elementwise_kernelILi128ELi4EZNS0_22gpu_kernel_impl_nocastIZZZNS0_49_GLOBAL__N__b919a28f_16_Normalization_cu_5c38458737batch_norm_elementwise_backward_trainERKNS_6TensorES6_S6_S6_S6_S6_S6_ENKUlvE0_clEvENKUlvE2_clEvEUlN3c108BFloat16ESA_fffffE_EEvRNS_18TensorIteratorBaseERKT_EUliE_EEviT1_,"a",@progbits
	.sectionflags	@""
	.align	4
.nv.constant0._ZN2at6native18elementwise_kernelILi128ELi4EZNS0_22gpu_kernel_impl_nocastIZZZNS0_49_GLOBAL__N__b919a28f_16_Normalization_cu_5c38458737batch_norm_elementwise_backward_trainERKNS_6TensorES6_S6_S6_S6_S6_S6_ENKUlvE0_clEvENKUlvE2_clEvEUlN3c108BFloat16ESA_fffffE_EEvRNS_18TensorIteratorBaseERKT_EUliE_EEviT1_:
	.zero		1728


//--------------------- .nv.constant0._ZN2at6native27unrolled_elementwise_kernelIZZZNS0_49_GLOBAL__N__b919a28f_16_Normalization_cu_5c38458737batch_norm_elementwise_backward_trainERKNS_6TensorES5_S5_S5_S5_S5_S5_ENKUlvE0_clEvENKUlvE2_clEvEUlN3c108BFloat16ES9_fffffE_St5arrayIPcLm8EELi4E23TrivialOffsetCalculatorILi7EjESE_ILi1EjENS0_6memory15LoadWithoutCastENSH_16StoreWithoutCastEEEviT_T0_T2_T3_T4_T5_ --------------------------
	.section	.nv.constant0._ZN2at6native27unrolled_elementwise_kernelIZZZNS0_49_GLOBAL__N__b919a28f_16_Normalization_cu_5c38458737batch_norm_elementwise_backward_trainERKNS_6TensorES5_S5_S5_S5_S5_S5_ENKUlvE0_clEvENKUlvE2_clEvEUlN3c108BFloat16ES9_fffffE_St5arrayIPcLm8EELi4E23TrivialOffsetCalculatorILi7EjESE_ILi1EjENS0_6memory15LoadWithoutCastENSH_16StoreWithoutCastEEEviT_T0_T2_T3_T4_T5_,"a",@progbits
	.sectionflags	@""
	.align	4
.nv.constant0._ZN2at6native27unrolled_elementwise_kernelIZZZNS0_49_GLOBAL__N__b919a28f_16_Normalization_cu_5c38458737batch_norm_elementwise_backward_trainERKNS_6TensorES5_S5_S5_S5_S5_S5_ENKUlvE0_clEvENKUlvE2_clEvEUlN3c108BFloat16ES9_fffffE_St5arrayIPcLm8EELi4E23TrivialOffsetCalculatorILi7EjESE_ILi1EjENS0_6memory15LoadWithoutCastENSH_16StoreWithoutCastEEEviT_T0_T2_T3_T4_T5_:
	.zero		620


//--------------------- .nv.constant0._ZN2at6native29vectorized_elementwise_kernelILi2EZZZNS0_49_GLOBAL__N__b919a28f_16_Normalization_cu_5c38458737batch_norm_elementwise_backward_trainERKNS_6TensorES5_S5_S5_S5_S5_S5_ENKUlvE0_clEvENKUlvE2_clEvEUlN3c108BFloat16ES9_fffffE_St5arrayIPcLm8EEEEviT0_T1_ --------------------------
	.section	.nv.constant0._ZN2at6native29vectorized_elementwise_kernelILi2EZZZNS0_49_GLOBAL__N__b919a28f_16_Normalization_cu_5c38458737batch_norm_elementwise_backward_trainERKNS_6TensorES5_S5_S5_S5_S5_S5_ENKUlvE0_clEvENKUlvE2_clEvEUlN3c108BFloat16ES9_fffffE_St5arrayIPcLm8EEEEviT0_T1_,"a",@progbits
	.sectionflags	@""
	.align	4
.nv.constant0._ZN2at6native29vectorized_elementwise_kernelILi2EZZZNS0_49_GLOBAL__N__b919a28f_16_Normalization_cu_5c38458737batch_norm_elementwise_backward_trainERKNS_6TensorES5_S5_S5_S5_S5_S5_ENKUlvE0_clEvENKUlvE2_clEvEUlN3c108BFloat16ES9_fffffE_St5arrayIPcLm8EEEEviT0_T1_:
	.zero		616


//--------------------- .nv.constant0._ZN2at6native29vectorized_elementwise_kernelILi4EZZZNS0_49_GLOBAL__N__b919a28f_16_Normalization_cu_5c38458737batch_norm_elementwise_backward_trainERKNS_6TensorES5_S5_S5_S5_S5_S5_ENKUlvE0_clEvENKUlvE2_clEvEUlN3c108BFloat16ES9_fffffE_St5arrayIPcLm8EEEEviT0_T1_ --------------------------
	.section	.nv.constant0._ZN2at6native29vectorized_elementwise_kernelILi4EZZZNS0_49_GLOBAL__N__b919a28f_16_Normalization_cu_5c38458737batch_norm_elementwise_backward_trainERKNS_6TensorES5_S5_S5_S5_S5_S5_ENKUlvE0_clEvENKUlvE2_clEvEUlN3c108BFloat16ES9_fffffE_St5arrayIPcLm8EEEEviT0_T1_,"a",@progbits
	.sectionflags	@""
	.align	4
.nv.constant0._ZN2at6native29vectorized_elementwise_kernelILi4EZZZNS0_49_GLOBAL__N__b919a28f_16_Normalization_cu_5c38458737batch_norm_elementwise_backward_trainERKNS_6TensorES5_S5_S5_S5_S5_S5_ENKUlvE0_clEvENKUlvE2_clEvEUlN3c108BFloat16ES9_fffffE_St5arrayIPcLm8EEEEviT0_T1_:
	.zero		616


//--------------------- .nv.constant0._ZN2at6native29vectorized_elementwise_kernelILi8EZZZNS0_49_GLOBAL__N__b919a28f_16_Normalization_cu_5c38458737batch_norm_elementwise_backward_trainERKNS_6TensorES5_S5_S5_S5_S5_S5_ENKUlvE0_clEvENKUlvE2_clEvEUlN3c108BFloat16ES9_fffffE_St5arrayIPcLm8EEEEviT0_T1_ --------------------------
	.section	.nv.constant0._ZN2at6native29vectorized_elementwise_kernelILi8EZZZNS0_49_GLOBAL__N__b919a28f_16_Normalization_cu_5c38458737batch_norm_elementwise_backward_trainERKNS_6TensorES5_S5_S5_S5_S5_S5_ENKUlvE0_clEvENKUlvE2_clEvEUlN3c108BFloat16ES9_fffffE_St5arrayIPcLm8EEEEviT0_T1_,"a",@progbits
	.sectionflags	@""
	.align	4
.nv.constant0._ZN2at6native29vectorized_elementwise_kernelILi8EZZZNS0_49_GLOBAL__N__b919a28f_16_Normalization_cu_5c38458737batch_norm_elementwise_backward_trainERKNS_6TensorES5_S5_S5_S5_S5_S5_ENKUlvE0_clEvENKUlvE2_clEvEUlN3c108BFloat16ES9_fffffE_St5arrayIPcLm8EEEEviT0_T1_:
	.zero		616


//--------------------- .nv.constant0._ZN2at6native18elementwise_kernelILi128ELi4EZNS0_15gpu_kernel_implIZZZNS0_49_GLOBAL__N__b919a28f_16_Normalization_cu_5c38458737batch_norm_elementwise_backward_trainERKNS_6TensorES6_S6_S6_S6_S6_S6_ENKUlvE0_clEvENKUlvE1_clEvEUlN3c104HalfESA_fffffE_EEvRNS_18TensorIteratorBaseERKT_EUliE_EEviT1_ --------------------------
	.section	.nv.constant0._ZN2at6native18elementwise_kernelILi128ELi4EZNS0_15gpu_kernel_implIZZZNS0_49_GLOBAL__N__b919a28f_16_Normalization_cu_5c38458737batch_norm_elementwise_backward_trainERKNS_6TensorES6_S6_S6_S6_S6_S6_ENKUlvE0_clEvENKUlvE1_clEvEUlN3c104HalfESA_fffffE_EEvRNS_18TensorIteratorBaseERKT_EUliE_EEviT1_,"a",@progbits
	.sectionflags	@""
	.align	4
.nv.constant0._ZN2at6native18elementwise_kernelILi128ELi4EZNS0_15gpu_kernel_implIZZZNS0_49_GLOBAL__N__b919a28f_16_Normalization_cu_5c38458737batch_norm_elementwise_backward_trainERKNS_6TensorES6_S6_S6_S6_S6_S6_ENKUlvE0_clEvENKUlvE1_clEvEUlN3c104HalfESA_fffffE_EEvRNS_18TensorIteratorBaseERKT_EUliE_EEviT1_:
	.zero		1736


//--------------------- .nv.constant0._ZN2at6native27unrolled_elementwise_kernelIZZZNS0_49_GLOBAL__N__b919a28f_16_Normalization_cu_5c38458737batch_norm_elementwise_backward_trainERKNS_6TensorES5_S5_S5_S5_S5_S5_ENKUlvE0_clEvENKUlvE1_clEvEUlN3c104HalfES9_fffffE_St5arrayIPcLm8EELi4E23TrivialOffsetCalculatorILi7EjESE_ILi1EjENS0_6memory12LoadWithCastILi7EEENSH_13StoreWithCastILi1EEEEEviT_T0_T2_T3_T4_T5_ --------------------------
	.section	.nv.constant0._ZN2at6native27unrolled_elementwise_kernelIZZZNS0_49_GLOBAL__N__b919a28f_16_Normalization_cu_5c38458737batch_norm_elementwise_backward_trainERKNS_6TensorES5_S5_S5_S5_S5_S5_ENKUlvE0_clEvENKUlvE1_clEvEUlN3c104HalfES9_fffffE_St5arrayIPcLm8EELi4E23TrivialOffsetCalculatorILi7EjESE_ILi1EjENS0_6memory12LoadWithCastILi7EEENSH_13StoreWithCastILi1EEEEEviT_T0_T2_T3_T4_T5_,"a",@progbits
	.sectionflags	@""
	.align	4
.nv.constant0._ZN2at6native27unrolled_elementwise_kernelIZZZNS0_49_GLOBAL__N__b919a28f_16_Normalization_cu_5c38458737batch_norm_elementwise_backward_trainERKNS_6TensorES5_S5_S5_S5_S5_S5_ENKUlvE0_clEvENKUlvE1_clEvEUlN3c104HalfES9_fffffE_St5arrayIPcLm8EELi4E23TrivialOffsetCalculatorILi7EjESE_ILi1EjENS0_6memory12LoadWithCastILi7EEENSH_13StoreWithCastILi1EEEEEviT_T0_T2_T3_T4_T5_:
	.zero		664


//--------------------- .nv.constant0._ZN2at6native18elementwise_kernelILi128ELi4EZNS0_22gpu_kernel_impl_nocastIZZZNS0_49_GLOBAL__N__b919a28f_16_Normalization_cu_5c38458737batch_norm_elementwise_backward_trainERKNS_6TensorES6_S6_S6_S6_S6_S6_ENKUlvE0_clEvENKUlvE1_clEvEUlN3c104HalfESA_fffffE_EEvRNS_18TensorIteratorBaseERKT_EUliE_EEviT1_ --------------------------
	.section	.nv.constant0._ZN2at6native18elementwise_kernelILi128ELi4EZNS0_22gpu_kernel_impl_nocastIZZZNS0_49_GLOBAL__N__b919a28f_16_Normalization_cu_5c38458737batch_norm_elementwise_backward_trainERKNS_6TensorES6_S6_S6_S6_S6_S6_ENKUlvE0_clEvENKUlvE1_clEvEUlN3c104HalfESA_fffffE_EEvRNS_18TensorIteratorBaseERKT_EUliE_EEviT1_,"a",@progbits
	.sectionflags	@""
	.align	4
.nv.constant0._ZN2at6native18elementwise_kernelILi128ELi4EZNS0_22gpu_kernel_impl_nocastIZZZNS0_49_GLOBAL__N__b919a28f_16_Normalization_cu_5c38458737batch_norm_elementwise_backward_trainERKNS_6TensorES6_S6_S6_S6_S6_S6_ENKUlvE0_clEvENKUlvE1_clEvEUlN3c104HalfESA_fffffE_EEvRNS_18TensorIteratorBaseERKT_EUliE_EEviT1_:
	.zero		1728


//--------------------- .nv.constant0._ZN2at6native27unrolled_elementwise_kernelIZZZNS0_49_GLOBAL__N__b919a28f_16_Normalization_cu_5c38458737batch_norm_elementwise_backward_trainERKNS_6TensorES5_S5_S5_S5_S5_S5_ENKUlvE0_clEvENKUlvE1_clEvEUlN3c104HalfES9_fffffE_St5arrayIPcLm8EELi4E23TrivialOffsetCalculatorILi7EjESE_ILi1EjENS0_6memory15LoadWithoutCastENSH_16StoreWithoutCastEEEviT_T0_T2_T3_T4_T5_ --------------------------
	.section	.nv.constant0._ZN2at6native27unrolled_elementwise_kernelIZZZNS0_49_GLOBAL__N__b919a28f_16_Normalization_cu_5c38458737batch_norm_elementwise_backward_trainERKNS_6TensorES5_S5_S5_S5_S5_S5_ENKUlvE0_clEvENKUlvE1_clEvEUlN3c104HalfES9_fffffE_St5arrayIPcLm8EELi4E23TrivialOffsetCalculatorILi7EjESE_ILi1EjENS0_6memory15LoadWithoutCastENSH_16StoreWithoutCastEEEviT_T0_T2_T3_T4_T5_,"a",@progbits
	.sectionflags	@""
	.align	4
.nv.constant0._ZN2at6native27unrolled_elementwise_kernelIZZZNS0_49_GLOBAL__N__b919a28f_16_Normalization_cu_5c38458737batch_norm_elementwise_backward_trainERKNS_6TensorES5_S5_S5_S5_S5_S5_ENKUlvE0_clEvENKUlvE1_clEvEUlN3c104HalfES9_fffffE_St5arrayIPcLm8EELi4E23TrivialOffsetCalculatorILi7EjESE_ILi1EjENS0_6memory15LoadWithoutCastENSH_16StoreWithoutCastEEEviT_T0_T2_T3_T4_T5_:
	.zero		620


//--------------------- .nv.constant0._ZN2at6native29vectorized_elementwise_kernelILi2EZZZNS0_49_GLOBAL__N__b919a28f_16_Normalization_cu_5c38458737batch_norm_elementwise_backward_trainERKNS_6TensorES5_S5_S5_S5_S5_S5_ENKUlvE0_clEvENKUlvE1_clEvEUlN3c104HalfES9_fffffE_St5arrayIPcLm8EEEEviT0_T1_ --------------------------
	.section	.nv.constant0._ZN2at6native29vectorized_elementwise_kernelILi2EZZZNS0_49_GLOBAL__N__b919a28f_16_Normalization_cu_5c38458737batch_norm_elementwise_backward_trainERKNS_6TensorES5_S5_S5_S5_S5_S5_ENKUlvE0_clEvENKUlvE1_clEvEUlN3c104HalfES9_fffffE_St5arrayIPcLm8EEEEviT0_T1_,"a",@progbits
	.sectionflags	@""
	.align	4
.nv.constant0._ZN2at6native29vectorized_elementwise_kernelILi2EZZZNS0_49_GLOBAL__N__b919a28f_16_Normalization_cu_5c38458737batch_norm_elementwise_backward_trainERKNS_6TensorES5_S5_S5_S5_S5_S5_ENKUlvE0_clEvENKUlvE1_clEvEUlN3c104HalfES9_fffffE_St5arrayIPcLm8EEEEviT0_T1_:
	.zero		616


//--------------------- .nv.constant0._ZN2at6native29vectorized_elementwise_kernelILi4EZZZNS0_49_GLOBAL__N__b919a28f_16_Normalization_cu_5c38458737batch_norm_elementwise_backward_trainERKNS_6TensorES5_S5_S5_S5_S5_S5_ENKUlvE0_clEvENKUlvE1_clEvEUlN3c104HalfES9_fffffE_St5arrayIPcLm8EEEEviT0_T1_ --------------------------
	.section	.nv.constant0._ZN2at6native29vectorized_elementwise_kernelILi4EZZZNS0_49_GLOBAL__N__b919a28f_16_Normalization_cu_5c38458737batch_norm_elementwise_backward_trainERKNS_6TensorES5_S5_S5_S5_S5_S5_ENKUlvE0_clEvENKUlvE1_clEvEUlN3c104HalfES9_fffffE_St5arrayIPcLm8EEEEviT0_T1_,"a",@progbits
	.sectionflags	@""
	.align	4
.nv.constant0._ZN2at6native29vectorized_elementwise_kernelILi4EZZZNS0_49_GLOBAL__N__b919a28f_16_Normalization_cu_5c38458737batch_norm_elementwise_backward_trainERKNS_6TensorES5_S5_S5_S5_S5_S5_ENKUlvE0_clEvENKUlvE1_clEvEUlN3c104HalfES9_fffffE_St5arrayIPcLm8EEEEviT0_T1_:
	.zero		616


//--------------------- .nv.constant0._ZN2at6native29vectorized_elementwise_kernelILi8EZZZNS0_49_GLOBAL__N__b919a28f_16_Normalization_cu_5c38458737batch_norm_elementwise_backward_trainERKNS_6TensorES5_S5_S5_S5_S5_S5_ENKUlvE0_clEvENKUlvE1_clEvEUlN3c104HalfES9_fffffE_St5arrayIPcLm8EEEEviT0_T1_ --------------------------
	.section	.nv.constant0._ZN2at6native29vectorized_elementwise_kernelILi8EZZZNS0_49_GLOBAL__N__b919a28f_16_Normalization_cu_5c38458737batch_norm_elementwise_backward_trainERKNS_6TensorES5_S5_S5_S5_S5_S5_ENKUlvE0_clEvENKUlvE1_clEvEUlN3c104HalfES9_fffffE_St5arrayIPcLm8EEEEviT0_T1_,"a",@progbits
	.sectionflags	@""
	.align	4
.nv.constant0._ZN2at6native29vectorized_elementwise_kernelILi8EZZZNS0_49_GLOBAL__N__b919a28f_16_Normalization_cu_5c38458737batch_norm_elementwise_backward_trainERKNS_6TensorES5_S5_S5_S5_S5_S5_ENKUlvE0_clEvENKUlvE1_clEvEUlN3c104HalfES9_fffffE_St5arrayIPcLm8EEEEviT0_T1_:
	.zero		616


//--------------------- .nv.constant0._ZN2at6native18elementwise_kernelILi128ELi4EZNS0_15gpu_kernel_implIZZZNS0_49_GLOBAL__N__b919a28f_16_Normalization_cu_5c38458737batch_norm_elementwise_backward_trainERKNS_6TensorES6_S6_S6_S6_S6_S6_ENKUlvE0_clEvENKUlvE0_clEvEUlfffffffE_EEvRNS_18TensorIteratorBaseERKT_EUliE_EEviT1_ --------------------------
	.section	.nv.constant0._ZN2at6native18elementwise_kernelILi128ELi4EZNS0_15gpu_kernel_implIZZZNS0_49_GLOBAL__N__b919a28f_16_Normalization_cu_5c38458737batch_norm_elementwise_backward_trainERKNS_6TensorES6_S6_S6_S6_S6_S6_ENKUlvE0_clEvENKUlvE0_clEvEUlfffffffE_EEvRNS_18TensorIteratorBaseERKT_EUliE_EEviT1_,"a",@progbits
	.sectionflags	@""
	.align	4
.nv.constant0._ZN2at6native18elementwise_kernelILi128ELi4EZNS0_15gpu_kernel_implIZZZNS0_49_GLOBAL__N__b919a28f_16_Normalization_cu_5c38458737batch_norm_elementwise_backward_trainERKNS_6TensorES6_S6_S6_S6_S6_S6_ENKUlvE0_clEvENKUlvE0_clEvEUlfffffffE_EEvRNS_18TensorIteratorBaseERKT_EUliE_EEviT1_:
	.zero		1736


//--------------------- .nv.constant0._ZN2at6native27unrolled_elementwise_kernelIZZZNS0_49_GLOBAL__N__b919a28f_16_Normalization_cu_5c38458737batch_norm_elementwise_backward_trainERKNS_6TensorES5_S5_S5_S5_S5_S5_ENKUlvE0_clEvENKUlvE0_clEvEUlfffffffE_St5arrayIPcLm8EELi4E23TrivialOffsetCalculatorILi7EjESC_ILi1EjENS0_6memory12LoadWithCastILi7EEENSF_13StoreWithCastILi1EEEEEviT_T0_T2_T3_T4_T5_ --------------------------
	.section	.nv.constant0._ZN2at6native27unrolled_elementwise_kernelIZZZNS0_49_GLOBAL__N__b919a28f_16_Normalization_cu_5c38458737batch_norm_elementwise_backward_trainERKNS_6TensorES5_S5_S5_S5_S5_S5_ENKUlvE0_clEvENKUlvE0_clEvEUlfffffffE_St5arrayIPcLm8EELi4E23TrivialOffsetCalculatorILi7EjESC_ILi1EjENS0_6memory12LoadWithCastILi7EEENSF_13StoreWithCastILi1EEEEEviT_T0_T2_T3_T4_T5_,"a",@progbits
	.sectionflags	@""
	.align	4
.nv.constant0._ZN2at6native27unrolled_elementwise_kernelIZZZNS0_49_GLOBAL__N__b919a28f_16_Normalization_cu_5c38458737batch_norm_elementwise_backward_trainERKNS_6TensorES5_S5_S5_S5_S5_S5_ENKUlvE0_clEvENKUlvE0_clEvEUlfffffffE_St5arrayIPcLm8EELi4E23TrivialOffsetCalculatorILi7EjESC_ILi1EjENS0_6memory12LoadWithCastILi7EEENSF_13StoreWithCastILi1EEEEEviT_T0_T2_T3_T4_T5_:
	.zero		664


//--------------------- .nv.constant0._ZN2at6native18elementwise_kernelILi128ELi2EZNS0_22gpu_kernel_impl_nocastIZZZNS0_49_GLOBAL__N__b919a28f_16_Normalization_cu_5c38458737batch_norm_elementwise_backward_trainERKNS_6TensorES6_S6_S6_S6_S6_S6_ENKUlvE0_clEvENKUlvE0_clEvEUlfffffffE_EEvRNS_18TensorIteratorBaseERKT_EUliE_EEviT1_ --------------------------
	.section	.nv.constant0._ZN2at6native18elementwise_kernelILi128ELi2EZNS0_22gpu_kernel_impl_nocastIZZZNS0_49_GLOBAL__N__b919a28f_16_Normalization_cu_5c38458737batch_norm_elementwise_backward_trainERKNS_6TensorES6_S6_S6_S6_S6_S6_ENKUlvE0_clEvENKUlvE0_clEvEUlfffffffE_EEvRNS_18TensorIteratorBaseERKT_EUliE_EEviT1_,"a",@progbits
	.sectionflags	@""
	.align	4
.nv.constant0._ZN2at6native18elementwise_kernelILi128ELi2EZNS0_22gpu_kernel_impl_nocastIZZZNS0_49_GLOBAL__N__b919a28f_16_Normalization_cu_5c38458737batch_norm_elementwise_backward_trainERKNS_6TensorES6_S6_S6_S6_S6_S6_ENKUlvE0_clEvENKUlvE0_clEvEUlfffffffE_EEvRNS_18TensorIteratorBaseERKT_EUliE_EEviT1_:
	.zero		1728


//--------------------- .nv.constant0._ZN2at6native27unrolled_elementwise_kernelIZZZNS0_49_GLOBAL__N__b919a28f_16_Normalization_cu_5c38458737batch_norm_elementwise_backward_trainERKNS_6TensorES5_S5_S5_S5_S5_S5_ENKUlvE0_clEvENKUlvE0_clEvEUlfffffffE_St5arrayIPcLm8EELi4E23TrivialOffsetCalculatorILi7EjESC_ILi1EjENS0_6memory15LoadWithoutCastENSF_16StoreWithoutCastEEEviT_T0_T2_T3_T4_T5_ --------------------------
	.section	.nv.constant0._ZN2at6native27unrolled_elementwise_kernelIZZZNS0_49_GLOBAL__N__b919a28f_16_Normalization_cu_5c38458737batch_norm_elementwise_backward_trainERKNS_6TensorES5_S5_S5_S5_S5_S5_ENKUlvE0_clEvENKUlvE0_clEvEUlfffffffE_St5arrayIPcLm8EELi4E23TrivialOffsetCalculatorILi7EjESC_ILi1EjENS0_6memory15LoadWithoutCastENSF_16StoreWithoutCastEEEviT_T0_T2_T3_T4_T5_,"a",@progbits
	.sectionflags	@""
	.align	4
.nv.constant0._ZN2at6native27unrolled_elementwise_kernelIZZZNS0_49_GLOBAL__N__b919a28f_16_Normalization_cu_5c38458737batch_norm_elementwise_backward_trainERKNS_6TensorES5_S5_S5_S5_S5_S5_ENKUlvE0_clEvENKUlvE0_clEvEUlfffffffE_St5arrayIPcLm8EELi4E23TrivialOffsetCalculatorILi7EjESC_ILi1EjENS0_6memory15LoadWithoutCastENSF_16StoreWithoutCastEEEviT_T0_T2_T3_T4_T5_:
	.zero		620


//--------------------- .nv.constant0._ZN2at6native29vectorized_elementwise_kernelILi2EZZZNS0_49_GLOBAL__N__b919a28f_16_Normalization_cu_5c38458737batch_norm_elementwise_backward_trainERKNS_6TensorES5_S5_S5_S5_S5_S5_ENKUlvE0_clEvENKUlvE0_clEvEUlfffffffE_St5arrayIPcLm8EEEEviT0_T1_ --------------------------
	.section	.nv.constant0._ZN2at6native29vectorized_elementwise_kernelILi2EZZZNS0_49_GLOBAL__N__b919a28f_16_Normalization_cu_5c38458737batch_norm_elementwise_backward_trainERKNS_6TensorES5_S5_S5_S5_S5_S5_ENKUlvE0_clEvENKUlvE0_clEvEUlfffffffE_St5arrayIPcLm8EEEEviT0_T1_,"a",@progbits
	.sectionflags	@""
	.align	4
.nv.constant0._ZN2at6native29vectorized_elementwise_kernelILi2EZZZNS0_49_GLOBAL__N__b919a28f_16_Normalization_cu_5c38458737batch_norm_elementwise_backward_trainERKNS_6TensorES5_S5_S5_S5_S5_S5_ENKUlvE0_clEvENKUlvE0_clEvEUlfffffffE_St5arrayIPcLm8EEEEviT0_T1_:
	.zero		616


//--------------------- .nv.constant0._ZN2at6native29vectorized_elementwise_kernelILi4EZZZNS0_49_GLOBAL__N__b919a28f_16_Normalization_cu_5c38458737batch_norm_elementwise_backward_trainERKNS_6TensorES5_S5_S5_S5_S5_S5_ENKUlvE0_clEvENKUlvE0_clEvEUlfffffffE_St5arrayIPcLm8EEEEviT0_T1_ --------------------------
	.section	.nv.constant0._ZN2at6native29vectorized_elementwise_kernelILi4EZZZNS0_49_GLOBAL__N__b919a28f_16_Normalization_cu_5c38458737batch_norm_elementwise_backward_trainERKNS_6TensorES5_S5_S5_S5_S5_S5_ENKUlvE0_clEvENKUlvE0_clEvEUlfffffffE_St5arrayIPcLm8EEEEviT0_T1_,"a",@progbits
	.sectionflags	@""
	.align	4
.nv.constant0._ZN2at6native29vectorized_elementwise_kernelILi4EZZZNS0_49_GLOBAL__N__b919a28f_16_Normalization_cu_5c38458737batch_norm_elementwise_backward_trainERKNS_6TensorES5_S5_S5_S5_S5_S5_ENKUlvE0_clEvENKUlvE0_clEvEUlfffffffE_St5arrayIPcLm8EEEEviT0_T1_:
	.zero		616


//--------------------- .nv.constant0._ZN2at6native29vectorized_elementwise_kernelILi8EZZZNS0_49_GLOBAL__N__b919a28f_16_Normalization_cu_5c38458737batch_norm_elementwise_backward_trainERKNS_6TensorES5_S5_S5_S5_S5_S5_ENKUlvE0_clEvENKUlvE0_clEvEUlfffffffE_St5arrayIPcLm8EEEEviT0_T1_ --------------------------
	.section	.nv.constant0._ZN2at6native29vectorized_elementwise_kernelILi8EZZZNS0_49_GLOBAL__N__b919a28f_16_Normalization_cu_5c38458737batch_norm_elementwise_backward_trainERKNS_6TensorES5_S5_S5_S5_S5_S5_ENKUlvE0_clEvENKUlvE0_clEvEUlfffffffE_St5arrayIPcLm8EEEEviT0_T1_,"a",@progbits
	.sectionflags	@""
	.align	4
.nv.constant0._ZN2at6native29vectorized_elementwise_kernelILi8EZZZNS0_49_GLOBAL__N__b919a28f_16_Normalization_cu_5c38458737batch_norm_elementwise_backward_trainERKNS_6TensorES5_S5_S5_S5_S5_S5_ENKUlvE0_clEvENKUlvE0_clEvEUlfffffffE_St5arrayIPcLm8EEEEviT0_T1_:
	.zero		616


//--------------------- .nv.constant0._ZN2at6native18elementwise_kernelILi128ELi4EZNS0_15gpu_kernel_implIZZZNS0_49_GLOBAL__N__b919a28f_16_Normalization_cu_5c38458737batch_norm_elementwise_backward_trainERKNS_6TensorES6_S6_S6_S6_S6_S6_ENKUlvE0_clEvENKUlvE_clEvEUldddddddE_EEvRNS_18TensorIteratorBaseERKT_EUliE_EEviT1_ --------------------------
	.section	.nv.constant0._ZN2at6native18elementwise_kernelILi128ELi4EZNS0_15gpu_kernel_implIZZZNS0_49_GLOBAL__N__b919a28f_16_Normalization_cu_5c38458737batch_norm_elementwise_backward_trainERKNS_6TensorES6_S6_S6_S6_S6_S6_ENKUlvE0_clEvENKUlvE_clEvEUldddddddE_EEvRNS_18TensorIteratorBaseERKT_EUliE_EEviT1_,"a",@progbits
	.sectionflags	@""
	.align	4
.nv.constant0._ZN2at6native18elementwise_kernelILi128ELi4EZNS0_15gpu_kernel_implIZZZNS0_49_GLOBAL__N__b919a28f_16_Normalization_cu_5c38458737batch_norm_elementwise_backward_trainERKNS_6TensorES6_S6_S6_S6_S6_S6_ENKUlvE0_clEvENKUlvE_clEvEUldddddddE_EEvRNS_18TensorIteratorBaseERKT_EUliE_EEviT1_:
	.zero		1736


//--------------------- .nv.constant0._ZN2at6native27unrolled_elementwise_kernelIZZZNS0_49_GLOBAL__N__b919a28f_16_Normalization_cu_5c38458737batch_norm_elementwise_backward_trainERKNS_6TensorES5_S5_S5_S5_S5_S5_ENKUlvE0_clEvENKUlvE_clEvEUldddddddE_St5arrayIPcLm8EELi4E23TrivialOffsetCalculatorILi7EjESC_ILi1EjENS0_6memory12LoadWithCastILi7EEENSF_13StoreWithCastILi1EEEEEviT_T0_T2_T3_T4_T5_ --------------------------
	.section	.nv.constant0._ZN2at6native27unrolled_elementwise_kernelIZZZNS0_49_GLOBAL__N__b919a28f_16_Normalization_cu_5c38458737batch_norm_elementwise_backward_trainERKNS_6TensorES5_S5_S5_S5_S5_S5_ENKUlvE0_clEvENKUlvE_clEvEUldddddddE_St5arrayIPcLm8EELi4E23TrivialOffsetCalculatorILi7EjESC_ILi1EjENS0_6memory12LoadWithCastILi7EEENSF_13StoreWithCastILi1EEEEEviT_T0_T2_T3_T4_T5_,"a",@progbits
	.sectionflags	@""
	.align	4
.nv.constant0._ZN2at6native27unrolled_elementwise_kernelIZZZNS0_49_GLOBAL__N__b919a28f_16_Normalization_cu_5c38458737batch_norm_elementwise_backward_trainERKNS_6TensorES5_S5_S5_S5_S5_S5_ENKUlvE0_clEvENKUlvE_clEvEUldddddddE_St5arrayIPcLm8EELi4E23TrivialOffsetCalculatorILi7EjESC_ILi1EjENS0_6memory12LoadWithCastILi7EEENSF_13StoreWithCastILi1EEEEEviT_T0_T2_T3_T4_T5_:
	.zero		664


//--------------------- .nv.constant0._ZN2at6native18elementwise_kernelILi128ELi2EZNS0_22gpu_kernel_impl_nocastIZZZNS0_49_GLOBAL__N__b919a28f_16_Normalization_cu_5c38458737batch_norm_elementwise_backward_trainERKNS_6TensorES6_S6_S6_S6_S6_S6_ENKUlvE0_clEvENKUlvE_clEvEUldddddddE_EEvRNS_18TensorIteratorBaseERKT_EUliE_EEviT1_ --------------------------
	.section	.nv.constant0._ZN2at6native18elementwise_kernelILi128ELi2EZNS0_22gpu_kernel_impl_nocastIZZZNS0_49_GLOBAL__N__b919a28f_16_Normalization_cu_5c38458737batch_norm_elementwise_backward_trainERKNS_6TensorES6_S6_S6_S6_S6_S6_ENKUlvE0_clEvENKUlvE_clEvEUldddddddE_EEvRNS_18TensorIteratorBaseERKT_EUliE_EEviT1_,"a",@progbits
	.sectionflags	@""
	.align	4
.nv.constant0._ZN2at6native18elementwise_kernelILi128ELi2EZNS0_22gpu_kernel_impl_nocastIZZZNS0_49_GLOBAL__N__b919a28f_16_Normalization_cu_5c38458737batch_norm_elementwise_backward_trainERKNS_6TensorES6_S6_S6_S6_S6_S6_ENKUlvE0_clEvENKUlvE_clEvEUldddddddE_EEvRNS_18TensorIteratorBaseERKT_EUliE_EEviT1_:
	.zero		1728


//--------------------- .nv.constant0._ZN2at6native27unrolled_elementwise_kernelIZZZNS0_49_GLOBAL__N__b919a28f_16_Normalization_cu_5c38458737batch_norm_elementwise_backward_trainERKNS_6TensorES5_S5_S5_S5_S5_S5_ENKUlvE0_clEvENKUlvE_clEvEUldddddddE_St5arrayIPcLm8EELi4E23TrivialOffsetCalculatorILi7EjESC_ILi1EjENS0_6memory15LoadWithoutCastENSF_16StoreWithoutCastEEEviT_T0_T2_T3_T4_T5_ --------------------------
	.section	.nv.constant0._ZN2at6native27unrolled_elementwise_kernelIZZZNS0_49_GLOBAL__N__b919a28f_16_Normalization_cu_5c38458737batch_norm_elementwise_backward_trainERKNS_6TensorES5_S5_S5_S5_S5_S5_ENKUlvE0_clEvENKUlvE_clEvEUldddddddE_St5arrayIPcLm8EELi4E23TrivialOffsetCalculatorILi7EjESC_ILi1EjENS0_6memory15LoadWithoutCastENSF_16StoreWithoutCastEEEviT_T0_T2_T3_T4_T5_,"a",@progbits
	.sectionflags	@""
	.align	4
.nv.constant0._ZN2at6native27unrolled_elementwise_kernelIZZZNS0_49_GLOBAL__N__b919a28f_16_Normalization_cu_5c38458737batch_norm_elementwise_backward_trainERKNS_6TensorES5_S5_S5_S5_S5_S5_ENKUlvE0_clEvENKUlvE_clEvEUldddddddE_St5arrayIPcLm8EELi4E23TrivialOffsetCalculatorILi7EjESC_ILi1EjENS0_6memory15LoadWithoutCastENSF_16StoreWithoutCastEEEviT_T0_T2_T3_T4_T5_:
	.zero		620


//--------------------- .nv.constant0._ZN2at6native29vectorized_elementwise_kernelILi2EZZZNS0_49_GLOBAL__N__b919a28f_16_Normalization_cu_5c38458737batch_norm_elementwise_backward_trainERKNS_6TensorES5_S5_S5_S5_S5_S5_ENKUlvE0_clEvENKUlvE_clEvEUldddddddE_St5arrayIPcLm8EEEEviT0_T1_ --------------------------
	.section	.nv.constant0._ZN2at6native29vectorized_elementwise_kernelILi2EZZZNS0_49_GLOBAL__N__b919a28f_16_Normalization_cu_5c38458737batch_norm_elementwise_backward_trainERKNS_6TensorES5_S5_S5_S5_S5_S5_ENKUlvE0_clEvENKUlvE_clEvEUldddddddE_St5arrayIPcLm8EEEEviT0_T1_,"a",@progbits
	.sectionflags	@""
	.align	4
.nv.constant0._ZN2at6native29vectorized_elementwise_kernelILi2EZZZNS0_49_GLOBAL__N__b919a28f_16_Normalization_cu_5c38458737batch_norm_elementwise_backward_trainERKNS_6TensorES5_S5_S5_S5_S5_S5_ENKUlvE0_clEvENKUlvE_clEvEUldddddddE_St5arrayIPcLm8EEEEviT0_T1_:
	.zero		616


//--------------------- .nv.constant0._ZN2at6native29vectorized_elementwise_kernelILi4EZZZNS0_49_GLOBAL__N__b919a28f_16_Normalization_cu_5c38458737batch_norm_elementwise_backward_trainERKNS_6TensorES5_S5_S5_S5_S5_S5_ENKUlvE0_clEvENKUlvE_clEvEUldddddddE_St5arrayIPcLm8EEEEviT0_T1_ --------------------------
	.section	.nv.constant0._ZN2at6native29vectorized_elementwise_kernelILi4EZZZNS0_49_GLOBAL__N__b919a28f_16_Normalization_cu_5c38458737batch_norm_elementwise_backward_trainERKNS_6TensorES5_S5_S5_S5_S5_S5_ENKUlvE0_clEvENKUlvE_clEvEUldddddddE_St5arrayIPcLm8EEEEviT0_T1_,"a",@progbits
	.sectionflags	@""
	.align	4
.nv.constant0._ZN2at6native29vectorized_elementwise_kernelILi4EZZZNS0_49_GLOBAL__N__b919a28f_16_Normalization_cu_5c38458737batch_norm_elementwise_backward_trainERKNS_6TensorES5_S5_S5_S5_S5_S5_ENKUlvE0_clEvENKUlvE_clEvEUldddddddE_St5arrayIPcLm8EEEEviT0_T1_:
	.zero		616


//--------------------- .nv.constant0._ZN2at6native29vectorized_elementwise_kernelILi8EZZZNS0_49_GLOBAL__N__b919a28f_16_Normalization_cu_5c38458737batch_norm_elementwise_backward_trainERKNS_6TensorES5_S5_S5_S5_S5_S5_ENKUlvE0_clEvENKUlvE_clEvEUldddddddE_St5arrayIPcLm8EEEEviT0_T1_ --------------------------
	.section	.nv.constant0._ZN2at6native29vectorized_elementwise_kernelILi8EZZZNS0_49_GLOBAL__N__b919a28f_16_Normalization_cu_5c38458737batch_norm_elementwise_backward_trainERKNS_6TensorES5_S5_S5_S5_S5_S5_ENKUlvE0_clEvENKUlvE_clEvEUldddddddE_St5arrayIPcLm8EEEEviT0_T1_,"a",@progbits
	.sectionflags	@""
	.align	4
.nv.constant0._ZN2at6native29vectorized_elementwise_kernelILi8EZZZNS0_49_GLOBAL__N__b919a28f_16_Normalization_cu_5c38458737batch_norm_elementwise_backward_trainERKNS_6TensorES5_S5_S5_S5_S5_S5_ENKUlvE0_clEvENKUlvE_clEvEUldddddddE_St5arrayIPcLm8EEEEviT0_T1_:
	.zero		616


//--------------------- .nv.constant0._ZN2at6native32batch_norm_backward_elemt_kernelIN3c108BFloat16ES3_fiEEvNS_27GenericPackedTensorAccessorIT_Lm3ENS_16DefaultPtrTraitsET2_EES8_NS4_IT1_Lm1ES6_S7_EESA_NS4_IT0_Lm1ES6_S7_EESA_SA_S8_S9_ --------------------------
	.section	.nv.constant0._ZN2at6native32batch_norm_backward_elemt_kernelIN3c108BFloat16ES3_fiEEvNS_27GenericPackedTensorAccessorIT_Lm3ENS_16DefaultPtrTraitsET2_EES8_NS4_IT1_Lm1ES6_S7_EESA_NS4_IT0_Lm1ES6_S7_EESA_SA_S8_S9_,"a",@progbits
	.sectionflags	@""
	.align	4
.nv.constant0._ZN2at6native32batch_norm_backward_elemt_kernelIN3c108BFloat16ES3_fiEEvNS_27GenericPackedTensorAccessorIT_Lm3ENS_16DefaultPtrTraitsET2_EES8_NS4_IT1_Lm1ES6_S7_EESA_NS4_IT0_Lm1ES6_S7_EESA_SA_S8_S9_:
	.zero		708


//--------------------- .nv.constant0._ZN2at6native32batch_norm_backward_elemt_kernelIN3c108BFloat16EffiEEvNS_27GenericPackedTensorAccessorIT_Lm3ENS_16DefaultPtrTraitsET2_EES8_NS4_IT1_Lm1ES6_S7_EESA_NS4_IT0_Lm1ES6_S7_EESA_SA_S8_S9_ --------------------------
	.section	.nv.constant0._ZN2at6native32batch_norm_backward_elemt_kernelIN3c108BFloat16EffiEEvNS_27GenericPackedTensorAccessorIT_Lm3ENS_16DefaultPtrTraitsET2_EES8_NS4_IT1_Lm1ES6_S7_EESA_NS4_IT0_Lm1ES6_S7_EESA_SA_S8_S9_,"a",@progbits
	.sectionflags	@""
	.align	4
.nv.constant0._ZN2at6native32batch_norm_backward_elemt_kernelIN3c108BFloat16EffiEEvNS_27GenericPackedTensorAccessorIT_Lm3ENS_16DefaultPtrTraitsET2_EES8_NS4_IT1_Lm1ES6_S7_EESA_NS4_IT0_Lm1ES6_S7_EESA_SA_S8_S9_:
	.zero		708


//--------------------- .nv.constant0._ZN2at6native32batch_norm_backward_elemt_kernelIN3c104HalfES3_fiEEvNS_27GenericPackedTensorAccessorIT_Lm3ENS_16DefaultPtrTraitsET2_EES8_NS4_IT1_Lm1ES6_S7_EESA_NS4_IT0_Lm1ES6_S7_EESA_SA_S8_S9_ --------------------------
	.section	.nv.constant0._ZN2at6native32batch_norm_backward_elemt_kernelIN3c104HalfES3_fiEEvNS_27GenericPackedTensorAccessorIT_Lm3ENS_16DefaultPtrTraitsET2_EES8_NS4_IT1_Lm1ES6_S7_EESA_NS4_IT0_Lm1ES6_S7_EESA_SA_S8_S9_,"a",@progbits
	.sectionflags	@""
	.align	4
.nv.constant0._ZN2at6native32batch_norm_backward_elemt_kernelIN3c104HalfES3_fiEEvNS_27GenericPackedTensorAccessorIT_Lm3ENS_16DefaultPtrTraitsET2_EES8_NS4_IT1_Lm1ES6_S7_EESA_NS4_IT0_Lm1ES6_S7_EESA_SA_S8_S9_:
	.zero		708


//--------------------- .nv.constant0._ZN2at6native32batch_norm_backward_elemt_kernelIN3c104HalfEffiEEvNS_27GenericPackedTensorAccessorIT_Lm3ENS_16DefaultPtrTraitsET2_EES8_NS4_IT1_Lm1ES6_S7_EESA_NS4_IT0_Lm1ES6_S7_EESA_SA_S8_S9_ --------------------------
	.section	.nv.constant0._ZN2at6native32batch_norm_backward_elemt_kernelIN3c104HalfEffiEEvNS_27GenericPackedTensorAccessorIT_Lm3ENS_16DefaultPtrTraitsET2_EES8_NS4_IT1_Lm1ES6_S7_EESA_NS4_IT0_Lm1ES6_S7_EESA_SA_S8_S9_,"a",@progbits
	.sectionflags	@""
	.align	4
.nv.constant0._ZN2at6native32batch_norm_backward_elemt_kernelIN3c104HalfEffiEEvNS_27GenericPackedTensorAccessorIT_Lm3ENS_16DefaultPtrTraitsET2_EES8_NS4_IT1_Lm1ES6_S7_EESA_NS4_IT0_Lm1ES6_S7_EESA_SA_S8_S9_:
	.zero		708


//--------------------- .nv.constant0._ZN2at6native32batch_norm_backward_elemt_kernelIfffiEEvNS_27GenericPackedTensorAccessorIT_Lm3ENS_16DefaultPtrTraitsET2_EES6_NS2_IT1_Lm1ES4_S5_EES8_NS2_IT0_Lm1ES4_S5_EES8_S8_S6_S7_ --------------------------
	.section	.nv.constant0._ZN2at6native32batch_norm_backward_elemt_kernelIfffiEEvNS_27GenericPackedTensorAccessorIT_Lm3ENS_16DefaultPtrTraitsET2_EES6_NS2_IT1_Lm1ES4_S5_EES8_NS2_IT0_Lm1ES4_S5_EES8_S8_S6_S7_,"a",@progbits
	.sectionflags	@""
	.align	4
.nv.constant0._ZN2at6native32batch_norm_backward_elemt_kernelIfffiEEvNS_27GenericPackedTensorAccessorIT_Lm3ENS_16DefaultPtrTraitsET2_EES6_NS2_IT1_Lm1ES4_S5_EES8_NS2_IT0_Lm1ES4_S5_EES8_S8_S6_S7_:
	.zero		708


//--------------------- .nv.constant0._ZN2at6native32batch_norm_backward_elemt_kernelIdddiEEvNS_27GenericPackedTensorAccessorIT_Lm3ENS_16DefaultPtrTraitsET2_EES6_NS2_IT1_Lm1ES4_S5_EES8_NS2_IT0_Lm1ES4_S5_EES8_S8_S6_S7_ --------------------------
	.section	.nv.constant0._ZN2at6native32batch_norm_backward_elemt_kernelIdddiEEvNS_27GenericPackedTensorAccessorIT_Lm3ENS_16DefaultPtrTraitsET2_EES6_NS2_IT1_Lm1ES4_S5_EES8_NS2_IT0_Lm1ES4_S5_EES8_S8_S6_S7_,"a",@progbits
	.sectionflags	@""
	.align	4
.nv.constant0._ZN2at6native32batch_norm_backward_elemt_kernelIdddiEEvNS_27GenericPackedTensorAccessorIT_Lm3ENS_16DefaultPtrTraitsET2_EES6_NS2_IT1_Lm1ES4_S5_EES8_NS2_IT0_Lm1ES4_S5_EES8_S8_S6_S7_:
	.zero		712


//--------------------- .nv.constant0._ZN2at6native18elementwise_kernelILi128ELi4EZNS0_15gpu_kernel_implIZZZNS0_49_GLOBAL__N__b919a28f_16_Normalization_cu_5c38458722batch_norm_elementwiseERKNS_6TensorES6_RKSt8optionalIS4_ESA_S6_S6_ENKUlvE0_clEvENKUlvE2_clEvEUlN3c104HalfEffffE_EEvRNS_18TensorIteratorBaseERKT_EUliE_EEviT1_ --------------------------
	.section	.nv.constant0._ZN2at6native18elementwise_kernelILi128ELi4EZNS0_15gpu_kernel_implIZZZNS0_49_GLOBAL__N__b919a28f_16_Normalization_cu_5c38458722batch_norm_elementwiseERKNS_6TensorES6_RKSt8optionalIS4_ESA_S6_S6_ENKUlvE0_clEvENKUlvE2_clEvEUlN3c104HalfEffffE_EEvRNS_18TensorIteratorBaseERKT_EUliE_EEviT1_,"a",@progbits
	.sectionflags	@""
	.align	4
.nv.constant0._ZN2at6native18elementwise_kernelILi128ELi4EZNS0_15gpu_kernel_implIZZZNS0_49_GLOBAL__N__b919a28f_16_Normalization_cu_5c38458722batch_norm_elementwiseERKNS_6TensorES6_RKSt8optionalIS4_ESA_S6_S6_ENKUlvE0_clEvENKUlvE2_clEvEUlN3c104HalfEffffE_EEvRNS_18TensorIteratorBaseERKT_EUliE_EEviT1_:
	.zero		1504


//--------------------- .nv.constant0._ZN2at6native27unrolled_elementwise_kernelIZZZNS0_49_GLOBAL__N__b919a28f_16_Normalization_cu_5c38458722batch_norm_elementwiseERKNS_6TensorES5_RKSt8optionalIS3_ES9_S5_S5_ENKUlvE0_clEvENKUlvE2_clEvEUlN3c104HalfEffffE_St5arrayIPcLm6EELi4E23TrivialOffsetCalculatorILi5EjESI_ILi1EjENS0_6memory12LoadWithCastILi5EEENSL_13StoreWithCastILi1EEEEEviT_T0_T2_T3_T4_T5_ --------------------------
	.section	.nv.constant0._ZN2at6native27unrolled_elementwise_kernelIZZZNS0_49_GLOBAL__N__b919a28f_16_Normalization_cu_5c38458722batch_norm_elementwiseERKNS_6TensorES5_RKSt8optionalIS3_ES9_S5_S5_ENKUlvE0_clEvENKUlvE2_clEvEUlN3c104HalfEffffE_St5arrayIPcLm6EELi4E23TrivialOffsetCalculatorILi5EjESI_ILi1EjENS0_6memory12LoadWithCastILi5EEENSL_13StoreWithCastILi1EEEEEviT_T0_T2_T3_T4_T5_,"a",@progbits
	.sectionflags	@""
	.align	4
.nv.constant0._ZN2at6native27unrolled_elementwise_kernelIZZZNS0_49_GLOBAL__N__b919a28f_16_Normalization_cu_5c38458722batch_norm_elementwiseERKNS_6TensorES5_RKSt8optionalIS3_ES9_S5_S5_ENKUlvE0_clEvENKUlvE2_clEvEUlN3c104HalfEffffE_St5arrayIPcLm6EELi4E23TrivialOffsetCalculatorILi5EjESI_ILi1EjENS0_6memory12LoadWithCastILi5EEENSL_13StoreWithCastILi1EEEEEviT_T0_T2_T3_T4_T5_:
	.zero		624


//--------------------- .nv.constant0._ZN2at6native18elementwise_kernelILi128ELi4EZNS0_22gpu_kernel_impl_nocastIZZZNS0_49_GLOBAL__N__b919a28f_16_Normalization_cu_5c38458722batch_norm_elementwiseERKNS_6TensorES6_RKSt8optionalIS4_ESA_S6_S6_ENKUlvE0_clEvENKUlvE2_clEvEUlN3c104HalfEffffE_EEvRNS_18TensorIteratorBaseERKT_EUliE_EEviT1_ --------------------------
	.section	.nv.constant0._ZN2at6native18elementwise_kernelILi128ELi4EZNS0_22gpu_kernel_impl_nocastIZZZNS0_49_GLOBAL__N__b919a28f_16_Normalization_cu_5c38458722batch_norm_elementwiseERKNS_6TensorES6_RKSt8optionalIS4_ESA_S6_S6_ENKUlvE0_clEvENKUlvE2_clEvEUlN3c104HalfEffffE_EEvRNS_18TensorIteratorBaseERKT_EUliE_EEviT1_,"a",@progbits
	.sectionflags	@""
	.align	4
.nv.constant0._ZN2at6native18elementwise_kernelILi128ELi4EZNS0_22gpu_kernel_impl_nocastIZZZNS0_49_GLOBAL__N__b919a28f_16_Normalization_cu_5c38458722batch_norm_elementwiseERKNS_6TensorES6_RKSt8optionalIS4_ESA_S6_S6_ENKUlvE0_clEvENKUlvE2_clEvEUlN3c104HalfEffffE_EEvRNS_18TensorIteratorBaseERKT_EUliE_EEviT1_:
	.zero		1504


//--------------------- .nv.constant0._ZN2at6native27unrolled_elementwise_kernelIZZZNS0_49_GLOBAL__N__b919a28f_16_Normalization_cu_5c38458722batch_norm_elementwiseERKNS_6TensorES5_RKSt8optionalIS3_ES9_S5_S5_ENKUlvE0_clEvENKUlvE2_clEvEUlN3c104HalfEffffE_St5arrayIPcLm6EELi4E23TrivialOffsetCalculatorILi5EjESI_ILi1EjENS0_6memory15LoadWithoutCastENSL_16StoreWithoutCastEEEviT_T0_T2_T3_T4_T5_ --------------------------
	.section	.nv.constant0._ZN2at6native27unrolled_elementwise_kernelIZZZNS0_49_GLOBAL__N__b919a28f_16_Normalization_cu_5c38458722batch_norm_elementwiseERKNS_6TensorES5_RKSt8optionalIS3_ES9_S5_S5_ENKUlvE0_clEvENKUlvE2_clEvEUlN3c104HalfEffffE_St5arrayIPcLm6EELi4E23TrivialOffsetCalculatorILi5EjESI_ILi1EjENS0_6memory15LoadWithoutCastENSL_16StoreWithoutCastEEEviT_T0_T2_T3_T4_T5_,"a",@progbits
	.sectionflags	@""
	.align	4
.nv.constant0._ZN2at6native27unrolled_elementwise_kernelIZZZNS0_49_GLOBAL__N__b919a28f_16_Normalization_cu_5c38458722batch_norm_elementwiseERKNS_6TensorES5_RKSt8optionalIS3_ES9_S5_S5_ENKUlvE0_clEvENKUlvE2_clEvEUlN3c104HalfEffffE_St5arrayIPcLm6EELi4E23TrivialOffsetCalculatorILi5EjESI_ILi1EjENS0_6memory15LoadWithoutCastENSL_16StoreWithoutCastEEEviT_T0_T2_T3_T4_T5_:
	.zero		588


//--------------------- .nv.constant0._ZN2at6native29vectorized_elementwise_kernelILi2EZZZNS0_49_GLOBAL__N__b919a28f_16_Normalization_cu_5c38458722batch_norm_elementwiseERKNS_6TensorES5_RKSt8optionalIS3_ES9_S5_S5_ENKUlvE0_clEvENKUlvE2_clEvEUlN3c104HalfEffffE_St5arrayIPcLm6EEEEviT0_T1_ --------------------------
	.section	.nv.constant0._ZN2at6native29vectorized_elementwise_kernelILi2EZZZNS0_49_GLOBAL__N__b919a28f_16_Normalization_cu_5c38458722batch_norm_elementwiseERKNS_6TensorES5_RKSt8optionalIS3_ES9_S5_S5_ENKUlvE0_clEvENKUlvE2_clEvEUlN3c104HalfEffffE_St5arrayIPcLm6EEEEviT0_T1_,"a",@progbits
	.sectionflags	@""
	.align	4
.nv.constant0._ZN2at6native29vectorized_elementwise_kernelILi2EZZZNS0_49_GLOBAL__N__b919a28f_16_Normalization_cu_5c38458722batch_norm_elementwiseERKNS_6TensorES5_RKSt8optionalIS3_ES9_S5_S5_ENKUlvE0_clEvENKUlvE2_clEvEUlN3c104HalfEffffE_St5arrayIPcLm6EEEEviT0_T1_:
	.zero		584


//--------------------- .nv.constant0._ZN2at6native29vectorized_elementwise_kernelILi4EZZZNS0_49_GLOBAL__N__b919a28f_16_Normalization_cu_5c38458722batch_norm_elementwiseERKNS_6TensorES5_RKSt8optionalIS3_ES9_S5_S5_ENKUlvE0_clEvENKUlvE2_clEvEUlN3c104HalfEffffE_St5arrayIPcLm6EEEEviT0_T1_ --------------------------
	.section	.nv.constant0._ZN2at6native29vectorized_elementwise_kernelILi4EZZZNS0_49_GLOBAL__N__b919a28f_16_Normalization_cu_5c38458722batch_norm_elementwiseERKNS_6TensorES5_RKSt8optionalIS3_ES9_S5_S5_ENKUlvE0_clEvENKUlvE2_clEvEUlN3c104HalfEffffE_St5arrayIPcLm6EEEEviT0_T1_,"a",@progbits
	.sectionflags	@""
	.align	4
.nv.constant0._ZN2at6native29vectorized_elementwise_kernelILi4EZZZNS0_49_GLOBAL__N__b919a28f_16_Normalization_cu_5c38458722batch_norm_elementwiseERKNS_6TensorES5_RKSt8optionalIS3_ES9_S5_S5_ENKUlvE0_clEvENKUlvE2_clEvEUlN3c104HalfEffffE_St5arrayIPcLm6EEEEviT0_T1_:
	.zero		584


//--------------------- .nv.constant0._ZN2at6native29vectorized_elementwise_kernelILi8EZZZNS0_49_GLOBAL__N__b919a28f_16_Normalization_cu_5c38458722batch_norm_elementwiseERKNS_6TensorES5_RKSt8optionalIS3_ES9_S5_S5_ENKUlvE0_clEvENKUlvE2_clEvEUlN3c104HalfEffffE_St5arrayIPcLm6EEEEviT0_T1_ --------------------------
	.section	.nv.constant0._ZN2at6native29vectorized_elementwise_kernelILi8EZZZNS0_49_GLOBAL__N__b919a28f_16_Normalization_cu_5c38458722batch_norm_elementwiseERKNS_6TensorES5_RKSt8optionalIS3_ES9_S5_S5_ENKUlvE0_clEvENKUlvE2_clEvEUlN3c104HalfEffffE_St5arrayIPcLm6EEEEviT0_T1_,"a",@progbits
	.sectionflags	@""
	.align	4
.nv.constant0._ZN2at6native29vectorized_elementwise_kernelILi8EZZZNS0_49_GLOBAL__N__b919a28f_16_Normalization_cu_5c38458722batch_norm_elementwiseERKNS_6TensorES5_RKSt8optionalIS3_ES9_S5_S5_ENKUlvE0_clEvENKUlvE2_clEvEUlN3c104HalfEffffE_St5arrayIPcLm6EEEEviT0_T1_:
	.zero		584


//--------------------- .nv.constant0._ZN2at6native18elementwise_kernelILi128ELi4EZNS0_15gpu_kernel_implIZZZNS0_49_GLOBAL__N__b919a28f_16_Normalization_cu_5c38458722batch_norm_elementwiseERKNS_6TensorES6_RKSt8optionalIS4_ESA_S6_S6_ENKUlvE0_clEvENKUlvE1_clEvEUlN3c108BFloat16EffffE_EEvRNS_18TensorIteratorBaseERKT_EUliE_EEviT1_ --------------------------
	.section	.nv.constant0._ZN2at6native18elementwise_kernelILi128ELi4EZNS0_15gpu_kernel_implIZZZNS0_49_GLOBAL__N__b919a28f_16_Normalization_cu_5c38458722batch_norm_elementwiseERKNS_6TensorES6_RKSt8optionalIS4_ESA_S6_S6_ENKUlvE0_clEvENKUlvE1_clEvEUlN3c108BFloat16EffffE_EEvRNS_18TensorIteratorBaseERKT_EUliE_EEviT1_,"a",@progbits
	.sectionflags	@""
	.align	4
.nv.constant0._ZN2at6native18elementwise_kernelILi128ELi4EZNS0_15gpu_kernel_implIZZZNS0_49_GLOBAL__N__b919a28f_16_Normalization_cu_5c38458722batch_norm_elementwiseERKNS_6TensorES6_RKSt8optionalIS4_ESA_S6_S6_ENKUlvE0_clEvENKUlvE1_clEvEUlN3c108BFloat16EffffE_EEvRNS_18TensorIteratorBaseERKT_EUliE_EEviT1_:
	.zero		1504


//--------------------- .nv.constant0._ZN2at6native27unrolled_elementwise_kernelIZZZNS0_49_GLOBAL__N__b919a28f_16_Normalization_cu_5c38458722batch_norm_elementwiseERKNS_6TensorES5_RKSt8optionalIS3_ES9_S5_S5_ENKUlvE0_clEvENKUlvE1_clEvEUlN3c108BFloat16EffffE_St5arrayIPcLm6EELi4E23TrivialOffsetCalculatorILi5EjESI_ILi1EjENS0_6memory12LoadWithCastILi5EEENSL_13StoreWithCastILi1EEEEEviT_T0_T2_T3_T4_T5_ --------------------------
	.section	.nv.constant0._ZN2at6native27unrolled_elementwise_kernelIZZZNS0_49_GLOBAL__N__b919a28f_16_Normalization_cu_5c38458722batch_norm_elementwiseERKNS_6TensorES5_RKSt8optionalIS3_ES9_S5_S5_ENKUlvE0_clEvENKUlvE1_clEvEUlN3c108BFloat16EffffE_St5arrayIPcLm6EELi4E23TrivialOffsetCalculatorILi5EjESI_ILi1EjENS0_6memory12LoadWithCastILi5EEENSL_13StoreWithCastILi1EEEEEviT_T0_T2_T3_T4_T5_,"a",@progbits
	.sectionflags	@""
	.align	4
.nv.constant0._ZN2at6native27unrolled_elementwise_kernelIZZZNS0_49_GLOBAL__N__b919a28f_16_Normalization_cu_5c38458722batch_norm_elementwiseERKNS_6TensorES5_RKSt8optionalIS3_ES9_S5_S5_ENKUlvE0_clEvENKUlvE1_clEvEUlN3c108BFloat16EffffE_St5arrayIPcLm6EELi4E23TrivialOffsetCalculatorILi5EjESI_ILi1EjENS0_6memory12LoadWithCastILi5EEENSL_13StoreWithCastILi1EEEEEviT_T0_T2_T3_T4_T5_:
	.zero		624


//--------------------- .nv.constant0._ZN2at6native18elementwise_kernelILi128ELi4EZNS0_22gpu_kernel_impl_nocastIZZZNS0_49_GLOBAL__N__b919a28f_16_Normalization_cu_5c38458722batch_norm_elementwiseERKNS_6TensorES6_RKSt8optionalIS4_ESA_S6_S6_ENKUlvE0_clEvENKUlvE1_clEvEUlN3c108BFloat16EffffE_EEvRNS_18TensorIteratorBaseERKT_EUliE_EEviT1_ --------------------------
	.section	.nv.constant0._ZN2at6native18elementwise_kernelILi128ELi4EZNS0_22gpu_kernel_impl_nocastIZZZNS0_49_GLOBAL__N__b919a28f_16_Normalization_cu_5c38458722batch_norm_elementwiseERKNS_6TensorES6_RKSt8optionalIS4_ESA_S6_S6_ENKUlvE0_clEvENKUlvE1_clEvEUlN3c108BFloat16EffffE_EEvRNS_18TensorIteratorBaseERKT_EUliE_EEviT1_,"a",@progbits
	.sectionflags	@""
	.align	4
.nv.constant0._ZN2at6native18elementwise_kernelILi128ELi4EZNS0_22gpu_kernel_impl_nocastIZZZNS0_49_GLOBAL__N__b919a28f_16_Normalization_cu_5c38458722batch_norm_elementwiseERKNS_6TensorES6_RKSt8optionalIS4_ESA_S6_S6_ENKUlvE0_clEvENKUlvE1_clEvEUlN3c108BFloat16EffffE_EEvRNS_18TensorIteratorBaseERKT_EUliE_EEviT1_:
	.zero		1504


//--------------------- .nv.constant0._ZN2at6native27unrolled_elementwise_kernelIZZZNS0_49_GLOBAL__N__b919a28f_16_Normalization_cu_5c38458722batch_norm_elementwiseERKNS_6TensorES5_RKSt8optionalIS3_ES9_S5_S5_ENKUlvE0_clEvENKUlvE1_clEvEUlN3c108BFloat16EffffE_St5arrayIPcLm6EELi4E23TrivialOffsetCalculatorILi5EjESI_ILi1EjENS0_6memory15LoadWithoutCastENSL_16StoreWithoutCastEEEviT_T0_T2_T3_T4_T5_ --------------------------
	.section	.nv.constant0._ZN2at6native27unrolled_elementwise_kernelIZZZNS0_49_GLOBAL__N__b919a28f_16_Normalization_cu_5c38458722batch_norm_elementwiseERKNS_6TensorES5_RKSt8optionalIS3_ES9_S5_S5_ENKUlvE0_clEvENKUlvE1_clEvEUlN3c108BFloat16EffffE_St5arrayIPcLm6EELi4E23TrivialOffsetCalculatorILi5EjESI_ILi1EjENS0_6memory15LoadWithoutCastENSL_16StoreWithoutCastEEEviT_T0_T2_T3_T4_T5_,"a",@progbits
	.sectionflags	@""
	.align	4
.nv.constant0._ZN2at6native27unrolled_elementwise_kernelIZZZNS0_49_GLOBAL__N__b919a28f_16_Normalization_cu_5c38458722batch_norm_elementwiseERKNS_6TensorES5_RKSt8optionalIS3_ES9_S5_S5_ENKUlvE0_clEvENKUlvE1_clEvEUlN3c108BFloat16EffffE_St5arrayIPcLm6EELi4E23TrivialOffsetCalculatorILi5EjESI_ILi1EjENS0_6memory15LoadWithoutCastENSL_16StoreWithoutCastEEEviT_T0_T2_T3_T4_T5_:
	.zero		588


//--------------------- .nv.constant0._ZN2at6native29vectorized_elementwise_kernelILi2EZZZNS0_49_GLOBAL__N__b919a28f_16_Normalization_cu_5c38458722batch_norm_elementwiseERKNS_6TensorES5_RKSt8optionalIS3_ES9_S5_S5_ENKUlvE0_clEvENKUlvE1_clEvEUlN3c108BFloat16EffffE_St5arrayIPcLm6EEEEviT0_T1_ --------------------------
	.section	.nv.constant0._ZN2at6native29vectorized_elementwise_kernelILi2EZZZNS0_49_GLOBAL__N__b919a28f_16_Normalization_cu_5c38458722batch_norm_elementwiseERKNS_6TensorES5_RKSt8optionalIS3_ES9_S5_S5_ENKUlvE0_clEvENKUlvE1_clEvEUlN3c108BFloat16EffffE_St5arrayIPcLm6EEEEviT0_T1_,"a",@progbits
	.sectionflags	@""
	.align	4
.nv.constant0._ZN2at6native29vectorized_elementwise_kernelILi2EZZZNS0_49_GLOBAL__N__b919a28f_16_Normalization_cu_5c38458722batch_norm_elementwiseERKNS_6TensorES5_RKSt8optionalIS3_ES9_S5_S5_ENKUlvE0_clEvENKUlvE1_clEvEUlN3c108BFloat16EffffE_St5arrayIPcLm6EEEEviT0_T1_:
	.zero		584


//--------------------- .nv.constant0._ZN2at6native29vectorized_elementwise_kernelILi4EZZZNS0_49_GLOBAL__N__b919a28f_16_Normalization_cu_5c38458722batch_norm_elementwiseERKNS_6TensorES5_RKSt8optionalIS3_ES9_S5_S5_ENKUlvE0_clEvENKUlvE1_clEvEUlN3c108BFloat16EffffE_St5arrayIPcLm6EEEEviT0_T1_ --------------------------
	.section	.nv.constant0._ZN2at6native29vectorized_elementwise_kernelILi4EZZZNS0_49_GLOBAL__N__b919a28f_16_Normalization_cu_5c38458722batch_norm_elementwiseERKNS_6TensorES5_RKSt8optionalIS3_ES9_S5_S5_ENKUlvE0_clEvENKUlvE1_clEvEUlN3c108BFloat16EffffE_St5arrayIPcLm6EEEEviT0_T1_,"a",@progbits
	.sectionflags	@""
	.align	4
.nv.constant0._ZN2at6native29vectorized_elementwise_kernelILi4EZZZNS0_49_GLOBAL__N__b919a28f_16_Normalization_cu_5c38458722batch_norm_elementwiseERKNS_6TensorES5_RKSt8optionalIS3_ES9_S5_S5_ENKUlvE0_clEvENKUlvE1_clEvEUlN3c108BFloat16EffffE_St5arrayIPcLm6EEEEviT0_T1_:
	.zero		584


//--------------------- .nv.constant0._ZN2at6native29vectorized_elementwise_kernelILi8EZZZNS0_49_GLOBAL__N__b919a28f_16_Normalization_cu_5c38458722batch_norm_elementwiseERKNS_6TensorES5_RKSt8optionalIS3_ES9_S5_S5_ENKUlvE0_clEvENKUlvE1_clEvEUlN3c108BFloat16EffffE_St5arrayIPcLm6EEEEviT0_T1_ --------------------------
	.section	.nv.constant0._ZN2at6native29vectorized_elementwise_kernelILi8EZZZNS0_49_GLOBAL__N__b919a28f_16_Normalization_cu_5c38458722batch_norm_elementwiseERKNS_6TensorES5_RKSt8optionalIS3_ES9_S5_S5_ENKUlvE0_clEvENKUlvE1_clEvEUlN3c108BFloat16EffffE_St5arrayIPcLm6EEEEviT0_T1_,"a",@progbits
	.sectionflags	@""
	.align	4
.nv.constant0._ZN2at6native29vectorized_elementwise_kernelILi8EZZZNS0_49_GLOBAL__N__b919a28f_16_Normalization_cu_5c38458722batch_norm_elementwiseERKNS_6TensorES5_RKSt8optionalIS3_ES9_S5_S5_ENKUlvE0_clEvENKUlvE1_clEvEUlN3c108BFloat16EffffE_St5arrayIPcLm6EEEEviT0_T1_:
	.zero		584


//--------------------- .nv.constant0._ZN2at6native18elementwise_kernelILi128ELi4EZNS0_15gpu_kernel_implIZZZNS0_49_GLOBAL__N__b919a28f_16_Normalization_cu_5c38458722batch_norm_elementwiseERKNS_6TensorES6_RKSt8optionalIS4_ESA_S6_S6_ENKUlvE0_clEvENKUlvE0_clEvEUlfffffE_EEvRNS_18TensorIteratorBaseERKT_EUliE_EEviT1_ --------------------------
	.section	.nv.constant0._ZN2at6native18elementwise_kernelILi128ELi4EZNS0_15gpu_kernel_implIZZZNS0_49_GLOBAL__N__b919a28f_16_Normalization_cu_5c38458722batch_norm_elementwiseERKNS_6TensorES6_RKSt8optionalIS4_ESA_S6_S6_ENKUlvE0_clEvENKUlvE0_clEvEUlfffffE_EEvRNS_18TensorIteratorBaseERKT_EUliE_EEviT1_,"a",@progbits
	.sectionflags	@""
	.align	4
.nv.constant0._ZN2at6native18elementwise_kernelILi128ELi4EZNS0_15gpu_kernel_implIZZZNS0_49_GLOBAL__N__b919a28f_16_Normalization_cu_5c38458722batch_norm_elementwiseERKNS_6TensorES6_RKSt8optionalIS4_ESA_S6_S6_ENKUlvE0_clEvENKUlvE0_clEvEUlfffffE_EEvRNS_18TensorIteratorBaseERKT_EUliE_EEviT1_:
	.zero		1504


//--------------------- .nv.constant0._ZN2at6native27unrolled_elementwise_kernelIZZZNS0_49_GLOBAL__N__b919a28f_16_Normalization_cu_5c38458722batch_norm_elementwiseERKNS_6TensorES5_RKSt8optionalIS3_ES9_S5_S5_ENKUlvE0_clEvENKUlvE0_clEvEUlfffffE_St5arrayIPcLm6EELi4E23TrivialOffsetCalculatorILi5EjESG_ILi1EjENS0_6memory12LoadWithCastILi5EEENSJ_13StoreWithCastILi1EEEEEviT_T0_T2_T3_T4_T5_ --------------------------
	.section	.nv.constant0._ZN2at6native27unrolled_elementwise_kernelIZZZNS0_49_GLOBAL__N__b919a28f_16_Normalization_cu_5c38458722batch_norm_elementwiseERKNS_6TensorES5_RKSt8optionalIS3_ES9_S5_S5_ENKUlvE0_clEvENKUlvE0_clEvEUlfffffE_St5arrayIPcLm6EELi4E23TrivialOffsetCalculatorILi5EjESG_ILi1EjENS0_6memory12LoadWithCastILi5EEENSJ_13StoreWithCastILi1EEEEEviT_T0_T2_T3_T4_T5_,"a",@progbits
	.sectionflags	@""
	.align	4
.nv.constant0._ZN2at6native27unrolled_elementwise_kernelIZZZNS0_49_GLOBAL__N__b919a28f_16_Normalization_cu_5c38458722batch_norm_elementwiseERKNS_6TensorES5_RKSt8optionalIS3_ES9_S5_S5_ENKUlvE0_clEvENKUlvE0_clEvEUlfffffE_St5arrayIPcLm6EELi4E23TrivialOffsetCalculatorILi5EjESG_ILi1EjENS0_6memory12LoadWithCastILi5EEENSJ_13StoreWithCastILi1EEEEEviT_T0_T2_T3_T4_T5_:
	.zero		624


//--------------------- .nv.constant0._ZN2at6native18elementwise_kernelILi128ELi2EZNS0_22gpu_kernel_impl_nocastIZZZNS0_49_GLOBAL__N__b919a28f_16_Normalization_cu_5c38458722batch_norm_elementwiseERKNS_6TensorES6_RKSt8optionalIS4_ESA_S6_S6_ENKUlvE0_clEvENKUlvE0_clEvEUlfffffE_EEvRNS_18TensorIteratorBaseERKT_EUliE_EEviT1_ --------------------------
	.section	.nv.constant0._ZN2at6native18elementwise_kernelILi128ELi2EZNS0_22gpu_kernel_impl_nocastIZZZNS0_49_GLOBAL__N__b919a28f_16_Normalization_cu_5c38458722batch_norm_elementwiseERKNS_6TensorES6_RKSt8optionalIS4_ESA_S6_S6_ENKUlvE0_clEvENKUlvE0_clEvEUlfffffE_EEvRNS_18TensorIteratorBaseERKT_EUliE_EEviT1_,"a",@progbits
	.sectionflags	@""
	.align	4
.nv.constant0._ZN2at6native18elementwise_kernelILi128ELi2EZNS0_22gpu_kernel_impl_nocastIZZZNS0_49_GLOBAL__N__b919a28f_16_Normalization_cu_5c38458722batch_norm_elementwiseERKNS_6TensorES6_RKSt8optionalIS4_ESA_S6_S6_ENKUlvE0_clEvENKUlvE0_clEvEUlfffffE_EEvRNS_18TensorIteratorBaseERKT_EUliE_EEviT1_:
	.zero		1504


//--------------------- .nv.constant0._ZN2at6native27unrolled_elementwise_kernelIZZZNS0_49_GLOBAL__N__b919a28f_16_Normalization_cu_5c38458722batch_norm_elementwiseERKNS_6TensorES5_RKSt8optionalIS3_ES9_S5_S5_ENKUlvE0_clEvENKUlvE0_clEvEUlfffffE_St5arrayIPcLm6EELi4E23TrivialOffsetCalculatorILi5EjESG_ILi1EjENS0_6memory15LoadWithoutCastENSJ_16StoreWithoutCastEEEviT_T0_T2_T3_T4_T5_ --------------------------
	.section	.nv.constant0._ZN2at6native27unrolled_elementwise_kernelIZZZNS0_49_GLOBAL__N__b919a28f_16_Normalization_cu_5c38458722batch_norm_elementwiseERKNS_6TensorES5_RKSt8optionalIS3_ES9_S5_S5_ENKUlvE0_clEvENKUlvE0_clEvEUlfffffE_St5arrayIPcLm6EELi4E23TrivialOffsetCalculatorILi5EjESG_ILi1EjENS0_6memory15LoadWithoutCastENSJ_16StoreWithoutCastEEEviT_T0_T2_T3_T4_T5_,"a",@progbits
	.sectionflags	@""
	.align	4
.nv.constant0._ZN2at6native27unrolled_elementwise_kernelIZZZNS0_49_GLOBAL__N__b919a28f_16_Normalization_cu_5c38458722batch_norm_elementwiseERKNS_6TensorES5_RKSt8optionalIS3_ES9_S5_S5_ENKUlvE0_clEvENKUlvE0_clEvEUlfffffE_St5arrayIPcLm6EELi4E23TrivialOffsetCalculatorILi5EjESG_ILi1EjENS0_6memory15LoadWithoutCastENSJ_16StoreWithoutCastEEEviT_T0_T2_T3_T4_T5_:
	.zero		588


//--------------------- .nv.constant0._ZN2at6native29vectorized_elementwise_kernelILi2EZZZNS0_49_GLOBAL__N__b919a28f_16_Normalization_cu_5c38458722batch_norm_elementwiseERKNS_6TensorES5_RKSt8optionalIS3_ES9_S5_S5_ENKUlvE0_clEvENKUlvE0_clEvEUlfffffE_St5arrayIPcLm6EEEEviT0_T1_ --------------------------
	.section	.nv.constant0._ZN2at6native29vectorized_elementwise_kernelILi2EZZZNS0_49_GLOBAL__N__b919a28f_16_Normalization_cu_5c38458722batch_norm_elementwiseERKNS_6TensorES5_RKSt8optionalIS3_ES9_S5_S5_ENKUlvE0_clEvENKUlvE0_clEvEUlfffffE_St5arrayIPcLm6EEEEviT0_T1_,"a",@progbits
	.sectionflags	@""
	.align	4
.nv.constant0._ZN2at6native29vectorized_elementwise_kernelILi2EZZZNS0_49_GLOBAL__N__b919a28f_16_Normalization_cu_5c38458722batch_norm_elementwiseERKNS_6TensorES5_RKSt8optionalIS3_ES9_S5_S5_ENKUlvE0_clEvENKUlvE0_clEvEUlfffffE_St5arrayIPcLm6EEEEviT0_T1_:
	.zero		584


//--------------------- .nv.constant0._ZN2at6native29vectorized_elementwise_kernelILi4EZZZNS0_49_GLOBAL__N__b919a28f_16_Normalization_cu_5c38458722batch_norm_elementwiseERKNS_6TensorES5_RKSt8optionalIS3_ES9_S5_S5_ENKUlvE0_clEvENKUlvE0_clEvEUlfffffE_St5arrayIPcLm6EEEEviT0_T1_ --------------------------
	.section	.nv.constant0._ZN2at6native29vectorized_elementwise_kernelILi4EZZZNS0_49_GLOBAL__N__b919a28f_16_Normalization_cu_5c38458722batch_norm_elementwiseERKNS_6TensorES5_RKSt8optionalIS3_ES9_S5_S5_ENKUlvE0_clEvENKUlvE0_clEvEUlfffffE_St5arrayIPcLm6EEEEviT0_T1_,"a",@progbits
	.sectionflags	@""
	.align	4
.nv.constant0._ZN2at6native29vectorized_elementwise_kernelILi4EZZZNS0_49_GLOBAL__N__b919a28f_16_Normalization_cu_5c38458722batch_norm_elementwiseERKNS_6TensorES5_RKSt8optionalIS3_ES9_S5_S5_ENKUlvE0_clEvENKUlvE0_clEvEUlfffffE_St5arrayIPcLm6EEEEviT0_T1_:
	.zero		584


//--------------------- .nv.constant0._ZN2at6native29vectorized_elementwise_kernelILi8EZZZNS0_49_GLOBAL__N__b919a28f_16_Normalization_cu_5c38458722batch_norm_elementwiseERKNS_6TensorES5_RKSt8optionalIS3_ES9_S5_S5_ENKUlvE0_clEvENKUlvE0_clEvEUlfffffE_St5arrayIPcLm6EEEEviT0_T1_ --------------------------
	.section	.nv.constant0._ZN2at6native29vectorized_elementwise_kernelILi8EZZZNS0_49_GLOBAL__N__b919a28f_16_Normalization_cu_5c38458722batch_norm_elementwiseERKNS_6TensorES5_RKSt8optionalIS3_ES9_S5_S5_ENKUlvE0_clEvENKUlvE0_clEvEUlfffffE_St5arrayIPcLm6EEEEviT0_T1_,"a",@progbits
	.sectionflags	@""
	.align	4
.nv.constant0._ZN2at6native29vectorized_elementwise_kernelILi8EZZZNS0_49_GLOBAL__N__b919a28f_16_Normalization_cu_5c38458722batch_norm_elementwiseERKNS_6TensorES5_RKSt8optionalIS3_ES9_S5_S5_ENKUlvE0_clEvENKUlvE0_clEvEUlfffffE_St5arrayIPcLm6EEEEviT0_T1_:
	.zero		584


//--------------------- .nv.constant0._ZN2at6native18elementwise_kernelILi128ELi4EZNS0_15gpu_kernel_implIZZZNS0_49_GLOBAL__N__b919a28f_16_Normalization_cu_5c38458722batch_norm_elementwiseERKNS_6TensorES6_RKSt8optionalIS4_ESA_S6_S6_ENKUlvE0_clEvENKUlvE_clEvEUldddddE_EEvRNS_18TensorIteratorBaseERKT_EUliE_EEviT1_ --------------------------
	.section	.nv.constant0._ZN2at6native18elementwise_kernelILi128ELi4EZNS0_15gpu_kernel_implIZZZNS0_49_GLOBAL__N__b919a28f_16_Normalization_cu_5c38458722batch_norm_elementwiseERKNS_6TensorES6_RKSt8optionalIS4_ESA_S6_S6_ENKUlvE0_clEvENKUlvE_clEvEUldddddE_EEvRNS_18TensorIteratorBaseERKT_EUliE_EEviT1_,"a",@progbits
	.sectionflags	@""
	.align	4
.nv.constant0._ZN2at6native18elementwise_kernelILi128ELi4EZNS0_15gpu_kernel_implIZZZNS0_49_GLOBAL__N__b919a28f_16_Normalization_cu_5c38458722batch_norm_elementwiseERKNS_6TensorES6_RKSt8optionalIS4_ESA_S6_S6_ENKUlvE0_clEvENKUlvE_clEvEUldddddE_EEvRNS_18TensorIteratorBaseERKT_EUliE_EEviT1_:
	.zero		1504


//--------------------- .nv.constant0._ZN2at6native27unrolled_elementwise_kernelIZZZNS0_49_GLOBAL__N__b919a28f_16_Normalization_cu_5c38458722batch_norm_elementwiseERKNS_6TensorES5_RKSt8optionalIS3_ES9_S5_S5_ENKUlvE0_clEvENKUlvE_clEvEUldddddE_St5arrayIPcLm6EELi4E23TrivialOffsetCalculatorILi5EjESG_ILi1EjENS0_6memory12LoadWithCastILi5EEENSJ_13StoreWithCastILi1EEEEEviT_T0_T2_T3_T4_T5_ --------------------------
	.section	.nv.constant0._ZN2at6native27unrolled_elementwise_kernelIZZZNS0_49_GLOBAL__N__b919a28f_16_Normalization_cu_5c38458722batch_norm_elementwiseERKNS_6TensorES5_RKSt8optionalIS3_ES9_S5_S5_ENKUlvE0_clEvENKUlvE_clEvEUldddddE_St5arrayIPcLm6EELi4E23TrivialOffsetCalculatorILi5EjESG_ILi1EjENS0_6memory12LoadWithCastILi5EEENSJ_13StoreWithCastILi1EEEEEviT_T0_T2_T3_T4_T5_,"a",@progbits
	.sectionflags	@""
	.align	4
.nv.constant0._ZN2at6native27unrolled_elementwise_kernelIZZZNS0_49_GLOBAL__N__b919a28f_16_Normalization_cu_5c38458722batch_norm_elementwiseERKNS_6TensorES5_RKSt8optionalIS3_ES9_S5_S5_ENKUlvE0_clEvENKUlvE_clEvEUldddddE_St5arrayIPcLm6EELi4E23TrivialOffsetCalculatorILi5EjESG_ILi1EjENS0_6memory12LoadWithCastILi5EEENSJ_13StoreWithCastILi1EEEEEviT_T0_T2_T3_T4_T5_:
	.zero		624


//--------------------- .nv.constant0._ZN2at6native18elementwise_kernelILi128ELi2EZNS0_22gpu_kernel_impl_nocastIZZZNS0_49_GLOBAL__N__b919a28f_16_Normalization_cu_5c38458722batch_norm_elementwiseERKNS_6TensorES6_RKSt8optionalIS4_ESA_S6_S6_ENKUlvE0_clEvENKUlvE_clEvEUldddddE_EEvRNS_18TensorIteratorBaseERKT_EUliE_EEviT1_ --------------------------
	.section	.nv.constant0._ZN2at6native18elementwise_kernelILi128ELi2EZNS0_22gpu_kernel_impl_nocastIZZZNS0_49_GLOBAL__N__b919a28f_16_Normalization_cu_5c38458722batch_norm_elementwiseERKNS_6TensorES6_RKSt8optionalIS4_ESA_S6_S6_ENKUlvE0_clEvENKUlvE_clEvEUldddddE_EEvRNS_18TensorIteratorBaseERKT_EUliE_EEviT1_,"a",@progbits
	.sectionflags	@""
	.align	4
.nv.constant0._ZN2at6native18elementwise_kernelILi128ELi2EZNS0_22gpu_kernel_impl_nocastIZZZNS0_49_GLOBAL__N__b919a28f_16_Normalization_cu_5c38458722batch_norm_elementwiseERKNS_6TensorES6_RKSt8optionalIS4_ESA_S6_S6_ENKUlvE0_clEvENKUlvE_clEvEUldddddE_EEvRNS_18TensorIteratorBaseERKT_EUliE_EEviT1_:
	.zero		1504


//--------------------- .nv.constant0._ZN2at6native27unrolled_elementwise_kernelIZZZNS0_49_GLOBAL__N__b919a28f_16_Normalization_cu_5c38458722batch_norm_elementwiseERKNS_6TensorES5_RKSt8optionalIS3_ES9_S5_S5_ENKUlvE0_clEvENKUlvE_clEvEUldddddE_St5arrayIPcLm6EELi4E23TrivialOffsetCalculatorILi5EjESG_ILi1EjENS0_6memory15LoadWithoutCastENSJ_16StoreWithoutCastEEEviT_T0_T2_T3_T4_T5_ --------------------------
	.section	.nv.constant0._ZN2at6native27unrolled_elementwise_kernelIZZZNS0_49_GLOBAL__N__b919a28f_16_Normalization_cu_5c38458722batch_norm_elementwiseERKNS_6TensorES5_RKSt8optionalIS3_ES9_S5_S5_ENKUlvE0_clEvENKUlvE_clEvEUldddddE_St5arrayIPcLm6EELi4E23TrivialOffsetCalculatorILi5EjESG_ILi1EjENS0_6memory15LoadWithoutCastENSJ_16StoreWithoutCastEEEviT_T0_T2_T3_T4_T5_,"a",@progbits
	.sectionflags	@""
	.align	4
.nv.constant0._ZN2at6native27unrolled_elementwise_kernelIZZZNS0_49_GLOBAL__N__b919a28f_16_Normalization_cu_5c38458722batch_norm_elementwiseERKNS_6TensorES5_RKSt8optionalIS3_ES9_S5_S5_ENKUlvE0_clEvENKUlvE_clEvEUldddddE_St5arrayIPcLm6EELi4E23TrivialOffsetCalculatorILi5EjESG_ILi1EjENS0_6memory15LoadWithoutCastENSJ_16StoreWithoutCastEEEviT_T0_T2_T3_T4_T5_:
	.zero		588


//--------------------- .nv.constant0._ZN2at6native29vectorized_elementwise_kernelILi2EZZZNS0_49_GLOBAL__N__b919a28f_16_Normalization_cu_5c38458722batch_norm_elementwiseERKNS_6TensorES5_RKSt8optionalIS3_ES9_S5_S5_ENKUlvE0_clEvENKUlvE_clEvEUldddddE_St5arrayIPcLm6EEEEviT0_T1_ --------------------------
	.section	.nv.constant0._ZN2at6native29vectorized_elementwise_kernelILi2EZZZNS0_49_GLOBAL__N__b919a28f_16_Normalization_cu_5c38458722batch_norm_elementwiseERKNS_6TensorES5_RKSt8optionalIS3_ES9_S5_S5_ENKUlvE0_clEvENKUlvE_clEvEUldddddE_St5arrayIPcLm6EEEEviT0_T1_,"a",@progbits
	.sectionflags	@""
	.align	4
.nv.constant0._ZN2at6native29vectorized_elementwise_kernelILi2EZZZNS0_49_GLOBAL__N__b919a28f_16_Normalization_cu_5c38458722batch_norm_elementwiseERKNS_6TensorES5_RKSt8optionalIS3_ES9_S5_S5_ENKUlvE0_clEvENKUlvE_clEvEUldddddE_St5arrayIPcLm6EEEEviT0_T1_:
	.zero		584


//--------------------- .nv.constant0._ZN2at6native29vectorized_elementwise_kernelILi4EZZZNS0_49_GLOBAL__N__b919a28f_16_Normalization_cu_5c38458722batch_norm_elementwiseERKNS_6TensorES5_RKSt8optionalIS3_ES9_S5_S5_ENKUlvE0_clEvENKUlvE_clEvEUldddddE_St5arrayIPcLm6EEEEviT0_T1_ --------------------------
	.section	.nv.constant0._ZN2at6native29vectorized_elementwise_kernelILi4EZZZNS0_49_GLOBAL__N__b919a28f_16_Normalization_cu_5c38458722batch_norm_elementwiseERKNS_6TensorES5_RKSt8optionalIS3_ES9_S5_S5_ENKUlvE0_clEvENKUlvE_clEvEUldddddE_St5arrayIPcLm6EEEEviT0_T1_,"a",@progbits
	.sectionflags	@""
	.align	4
.nv.constant0._ZN2at6native29vectorized_elementwise_kernelILi4EZZZNS0_49_GLOBAL__N__b919a28f_16_Normalization_cu_5c38458722batch_norm_elementwiseERKNS_6TensorES5_RKSt8optionalIS3_ES9_S5_S5_ENKUlvE0_clEvENKUlvE_clEvEUldddddE_St5arrayIPcLm6EEEEviT0_T1_:
	.zero		584


//--------------------- .nv.constant0._ZN2at6native29vectorized_elementwise_kernelILi8EZZZNS0_49_GLOBAL__N__b919a28f_16_Normalization_cu_5c38458722batch_norm_elementwiseERKNS_6TensorES5_RKSt8optionalIS3_ES9_S5_S5_ENKUlvE0_clEvENKUlvE_clEvEUldddddE_St5arrayIPcLm6EEEEviT0_T1_ --------------------------
	.section	.nv.constant0._ZN2at6native29vectorized_elementwise_kernelILi8EZZZNS0_49_GLOBAL__N__b919a28f_16_Normalization_cu_5c38458722batch_norm_elementwiseERKNS_6TensorES5_RKSt8optionalIS3_ES9_S5_S5_ENKUlvE0_clEvENKUlvE_clEvEUldddddE_St5arrayIPcLm6EEEEviT0_T1_,"a",@progbits
	.sectionflags	@""
	.align	4
.nv.constant0._ZN2at6native29vectorized_elementwise_kernelILi8EZZZNS0_49_GLOBAL__N__b919a28f_16_Normalization_cu_5c38458722batch_norm_elementwiseERKNS_6TensorES5_RKSt8optionalIS3_ES9_S5_S5_ENKUlvE0_clEvENKUlvE_clEvEUldddddE_St5arrayIPcLm6EEEEviT0_T1_:
	.zero		584


//--------------------- .nv.constant0._ZN2at6native33batch_norm_transform_input_kernelIN3c104HalfES3_fLb1EiEEvNS_27GenericPackedTensorAccessorIKT_Lm3ENS_17RestrictPtrTraitsET3_EENS4_IS5_Lm3ES7_S8_EENS4_INSt11conditionalIXT2_ET1_T0_E4typeELm1ES7_S8_EESG_NS4_IKSD_Lm1ES7_S8_EESI_SC_ --------------------------
	.section	.nv.constant0._ZN2at6native33batch_norm_transform_input_kernelIN3c104HalfES3_fLb1EiEEvNS_27GenericPackedTensorAccessorIKT_Lm3ENS_17RestrictPtrTraitsET3_EENS4_IS5_Lm3ES7_S8_EENS4_INSt11conditionalIXT2_ET1_T0_E4typeELm1ES7_S8_EESG_NS4_IKSD_Lm1ES7_S8_EESI_SC_,"a",@progbits
	.sectionflags	@""
	.align	4
.nv.constant0._ZN2at6native33batch_norm_transform_input_kernelIN3c104HalfES3_fLb1EiEEvNS_27GenericPackedTensorAccessorIKT_Lm3ENS_17RestrictPtrTraitsET3_EENS4_IS5_Lm3ES7_S8_EENS4_INSt11conditionalIXT2_ET1_T0_E4typeELm1ES7_S8_EESG_NS4_IKSD_Lm1ES7_S8_EESI_SC_:
	.zero		660


//--------------------- .nv.constant0._ZN2at6native33batch_norm_transform_input_kernelIN3c104HalfEffLb1EiEEvNS_27GenericPackedTensorAccessorIKT_Lm3ENS_17RestrictPtrTraitsET3_EENS4_IS5_Lm3ES7_S8_EENS4_INSt11conditionalIXT2_ET1_T0_E4typeELm1ES7_S8_EESG_NS4_IKSD_Lm1ES7_S8_EESI_SC_ --------------------------
	.section	.nv.constant0._ZN2at6native33batch_norm_transform_input_kernelIN3c104HalfEffLb1EiEEvNS_27GenericPackedTensorAccessorIKT_Lm3ENS_17RestrictPtrTraitsET3_EENS4_IS5_Lm3ES7_S8_EENS4_INSt11conditionalIXT2_ET1_T0_E4typeELm1ES7_S8_EESG_NS4_IKSD_Lm1ES7_S8_EESI_SC_,"a",@progbits
	.sectionflags	@""
	.align	4
.nv.constant0._ZN2at6native33batch_norm_transform_input_kernelIN3c104HalfEffLb1EiEEvNS_27GenericPackedTensorAccessorIKT_Lm3ENS_17RestrictPtrTraitsET3_EENS4_IS5_Lm3ES7_S8_EENS4_INSt11conditionalIXT2_ET1_T0_E4typeELm1ES7_S8_EESG_NS4_IKSD_Lm1ES7_S8_EESI_SC_:
	.zero		660


//--------------------- .nv.constant0._ZN2at6native33batch_norm_transform_input_kernelIN3c108BFloat16ES3_fLb1EiEEvNS_27GenericPackedTensorAccessorIKT_Lm3ENS_17RestrictPtrTraitsET3_EENS4_IS5_Lm3ES7_S8_EENS4_INSt11conditionalIXT2_ET1_T0_E4typeELm1ES7_S8_EESG_NS4_IKSD_Lm1ES7_S8_EESI_SC_ --------------------------
	.section	.nv.constant0._ZN2at6native33batch_norm_transform_input_kernelIN3c108BFloat16ES3_fLb1EiEEvNS_27GenericPackedTensorAccessorIKT_Lm3ENS_17RestrictPtrTraitsET3_EENS4_IS5_Lm3ES7_S8_EENS4_INSt11conditionalIXT2_ET1_T0_E4typeELm1ES7_S8_EESG_NS4_IKSD_Lm1ES7_S8_EESI_SC_,"a",@progbits
	.sectionflags	@""
	.align	4
.nv.constant0._ZN2at6native33batch_norm_transform_input_kernelIN3c108BFloat16ES3_fLb1EiEEvNS_27GenericPackedTensorAccessorIKT_Lm3ENS_17RestrictPtrTraitsET3_EENS4_IS5_Lm3ES7_S8_EENS4_INSt11conditionalIXT2_ET1_T0_E4typeELm1ES7_S8_EESG_NS4_IKSD_Lm1ES7_S8_EESI_SC_:
	.zero		660


//--------------------- .nv.constant0._ZN2at6native33batch_norm_transform_input_kernelIN3c108BFloat16EffLb1EiEEvNS_27GenericPackedTensorAccessorIKT_Lm3ENS_17RestrictPtrTraitsET3_EENS4_IS5_Lm3ES7_S8_EENS4_INSt11conditionalIXT2_ET1_T0_E4typeELm1ES7_S8_EESG_NS4_IKSD_Lm1ES7_S8_EESI_SC_ --------------------------
	.section	.nv.constant0._ZN2at6native33batch_norm_transform_input_kernelIN3c108BFloat16EffLb1EiEEvNS_27GenericPackedTensorAccessorIKT_Lm3ENS_17RestrictPtrTraitsET3_EENS4_IS5_Lm3ES7_S8_EENS4_INSt11conditionalIXT2_ET1_T0_E4typeELm1ES7_S8_EESG_NS4_IKSD_Lm1ES7_S8_EESI_SC_,"a",@progbits
	.sectionflags	@""
	.align	4
.nv.constant0._ZN2at6native33batch_norm_transform_input_kernelIN3c108BFloat16EffLb1EiEEvNS_27GenericPackedTensorAccessorIKT_Lm3ENS_17RestrictPtrTraitsET3_EENS4_IS5_Lm3ES7_S8_EENS4_INSt11conditionalIXT2_ET1_T0_E4typeELm1ES7_S8_EESG_NS4_IKSD_Lm1ES7_S8_EESI_SC_:
	.zero		660


//--------------------- .nv.constant0._ZN2at6native33batch_norm_transform_input_kernelIfffLb1EiEEvNS_27GenericPackedTensorAccessorIKT_Lm3ENS_17RestrictPtrTraitsET3_EENS2_IS3_Lm3ES5_S6_EENS2_INSt11conditionalIXT2_ET1_T0_E4typeELm1ES5_S6_EESE_NS2_IKSB_Lm1ES5_S6_EESG_SA_ --------------------------
	.section	.nv.constant0._ZN2at6native33batch_norm_transform_input_kernelIfffLb1EiEEvNS_27GenericPackedTensorAccessorIKT_Lm3ENS_17RestrictPtrTraitsET3_EENS2_IS3_Lm3ES5_S6_EENS2_INSt11conditionalIXT2_ET1_T0_E4typeELm1ES5_S6_EESE_NS2_IKSB_Lm1ES5_S6_EESG_SA_,"a",@progbits
	.sectionflags	@""
	.align	4
.nv.constant0._ZN2at6native33batch_norm_transform_input_kernelIfffLb1EiEEvNS_27GenericPackedTensorAccessorIKT_Lm3ENS_17RestrictPtrTraitsET3_EENS2_IS3_Lm3ES5_S6_EENS2_INSt11conditionalIXT2_ET1_T0_E4typeELm1ES5_S6_EESE_NS2_IKSB_Lm1ES5_S6_EESG_SA_:
	.zero		660


//--------------------- .nv.constant0._ZN2at6native33batch_norm_transform_input_kernelIdddLb1EiEEvNS_27GenericPackedTensorAccessorIKT_Lm3ENS_17RestrictPtrTraitsET3_EENS2_IS3_Lm3ES5_S6_EENS2_INSt11conditionalIXT2_ET1_T0_E4typeELm1ES5_S6_EESE_NS2_IKSB_Lm1ES5_S6_EESG_SA_ --------------------------
	.section	.nv.constant0._ZN2at6native33batch_norm_transform_input_kernelIdddLb1EiEEvNS_27GenericPackedTensorAccessorIKT_Lm3ENS_17RestrictPtrTraitsET3_EENS2_IS3_Lm3ES5_S6_EENS2_INSt11conditionalIXT2_ET1_T0_E4typeELm1ES5_S6_EESE_NS2_IKSB_Lm1ES5_S6_EESG_SA_,"a",@progbits
	.sectionflags	@""
	.align	4
.nv.constant0._ZN2at6native33batch_norm_transform_input_kernelIdddLb1EiEEvNS_27GenericPackedTensorAccessorIKT_Lm3ENS_17RestrictPtrTraitsET3_EENS2_IS3_Lm3ES5_S6_EENS2_INSt11conditionalIXT2_ET1_T0_E4typeELm1ES5_S6_EESE_NS2_IKSB_Lm1ES5_S6_EESG_SA_:
	.zero		664


//--------------------- .nv.constant0._ZN2at6native46batch_norm_backward_elemt_channels_last_kernelILi4EN3c108BFloat16EfS3_EEvPKT0_S6_PKT1_S9_PKT2_S9_S9_PS4_S7_ii --------------------------
	.section	.nv.constant0._ZN2at6native46batch_norm_backward_elemt_channels_last_kernelILi4EN3c108BFloat16EfS3_EEvPKT0_S6_PKT1_S9_PKT2_S9_S9_PS4_S7_ii,"a",@progbits
	.sectionflags	@""
	.align	4
.nv.constant0._ZN2at6native46batch_norm_backward_elemt_channels_last_kernelILi4EN3c108BFloat16EfS3_EEvPKT0_S6_PKT1_S9_PKT2_S9_S9_PS4_S7_ii:
	.zero		604


//--------------------- .nv.constant0._ZN2at6native46batch_norm_backward_elemt_channels_last_kernelILi4EN3c108BFloat16EffEEvPKT0_S6_PKT1_S9_PKT2_S9_S9_PS4_S7_ii --------------------------
	.section	.nv.constant0._ZN2at6native46batch_norm_backward_elemt_channels_last_kernelILi4EN3c108BFloat16EffEEvPKT0_S6_PKT1_S9_PKT2_S9_S9_PS4_S7_ii,"a",@progbits
	.sectionflags	@""
	.align	4
.nv.constant0._ZN2at6native46batch_norm_backward_elemt_channels_last_kernelILi4EN3c108BFloat16EffEEvPKT0_S6_PKT1_S9_PKT2_S9_S9_PS4_S7_ii:
	.zero		604


//--------------------- .nv.constant0._ZN2at6native46batch_norm_backward_elemt_channels_last_kernelILi4EN3c104HalfEfS3_EEvPKT0_S6_PKT1_S9_PKT2_S9_S9_PS4_S7_ii --------------------------
	.section	.nv.constant0._ZN2at6native46batch_norm_backward_elemt_channels_last_kernelILi4EN3c104HalfEfS3_EEvPKT0_S6_PKT1_S9_PKT2_S9_S9_PS4_S7_ii,"a",@progbits
	.sectionflags	@""
	.align	4
.nv.constant0._ZN2at6native46batch_norm_backward_elemt_channels_last_kernelILi4EN3c104HalfEfS3_EEvPKT0_S6_PKT1_S9_PKT2_S9_S9_PS4_S7_ii:
	.zero		604


//--------------------- .nv.constant0._ZN2at6native46batch_norm_backward_elemt_channels_last_kernelILi4EN3c104HalfEffEEvPKT0_S6_PKT1_S9_PKT2_S9_S9_PS4_S7_ii --------------------------
	.section	.nv.constant0._ZN2at6native46batch_norm_backward_elemt_channels_last_kernelILi4EN3c104HalfEffEEvPKT0_S6_PKT1_S9_PKT2_S9_S9_PS4_S7_ii,"a",@progbits
	.sectionflags	@""
	.align	4
.nv.constant0._ZN2at6native46batch_norm_backward_elemt_channels_last_kernelILi4EN3c104HalfEffEEvPKT0_S6_PKT1_S9_PKT2_S9_S9_PS4_S7_ii:
	.zero		604


//--------------------- .nv.constant0._ZN2at6native46batch_norm_backward_elemt_channels_last_kernelILi4EfffEEvPKT0_S4_PKT1_S7_PKT2_S7_S7_PS2_S5_ii --------------------------
	.section	.nv.constant0._ZN2at6native46batch_norm_backward_elemt_channels_last_kernelILi4EfffEEvPKT0_S4_PKT1_S7_PKT2_S7_S7_PS2_S5_ii,"a",@progbits
	.sectionflags	@""
	.align	4
.nv.constant0._ZN2at6native46batch_norm_backward_elemt_channels_last_kernelILi4EfffEEvPKT0_S4_PKT1_S7_PKT2_S7_S7_PS2_S5_ii:
	.zero		604


//--------------------- .nv.constant0._ZN2at6native46batch_norm_backward_elemt_channels_last_kernelILi4EdddEEvPKT0_S4_PKT1_S7_PKT2_S7_S7_PS2_S5_ii --------------------------
	.section	.nv.constant0._ZN2at6native46batch_norm_backward_elemt_channels_last_kernelILi4EdddEEvPKT0_S4_PKT1_S7_PKT2_S7_S7_PS2_S5_ii,"a",@progbits
	.sectionflags	@""
	.align	4
.nv.constant0._ZN2at6native46batch_norm_backward_elemt_channels_last_kernelILi4EdddEEvPKT0_S4_PKT1_S7_PKT2_S7_S7_PS2_S5_ii:
	.zero		608


//--------------------- .nv.constant0._ZN2at6native46batch_norm_backward_elemt_channels_last_kernelILi4EN3c108BFloat16EfS3_EEvPKT0_S6_PKT1_S9_PKT2_S9_S9_PKiPS4_lii --------------------------
	.section	.nv.constant0._ZN2at6native46batch_norm_backward_elemt_channels_last_kernelILi4EN3c108BFloat16EfS3_EEvPKT0_S6_PKT1_S9_PKT2_S9_S9_PKiPS4_lii,"a",@progbits
	.sectionflags	@""
	.align	4
.nv.constant0._ZN2at6native46batch_norm_backward_elemt_channels_last_kernelILi4EN3c108BFloat16EfS3_EEvPKT0_S6_PKT1_S9_PKT2_S9_S9_PKiPS4_lii:
	.zero		616


//--------------------- .nv.constant0._ZN2at6native46batch_norm_backward_elemt_channels_last_kernelILi4EN3c104HalfEfS3_EEvPKT0_S6_PKT1_S9_PKT2_S9_S9_PKiPS4_lii --------------------------
	.section	.nv.constant0._ZN2at6native46batch_norm_backward_elemt_channels_last_kernelILi4EN3c104HalfEfS3_EEvPKT0_S6_PKT1_S9_PKT2_S9_S9_PKiPS4_lii,"a",@progbits
	.sectionflags	@""
	.align	4
.nv.constant0._ZN2at6native46batch_norm_backward_elemt_channels_last_kernelILi4EN3c104HalfEfS3_EEvPKT0_S6_PKT1_S9_PKT2_S9_S9_PKiPS4_lii:
	.zero		616


//--------------------- .nv.constant0._ZN2at6native46batch_norm_backward_elemt_channels_last_kernelILi4EN3c108BFloat16EffEEvPKT0_S6_PKT1_S9_PKT2_S9_S9_PKiPS4_lii --------------------------
	.section	.nv.constant0._ZN2at6native46batch_norm_backward_elemt_channels_last_kernelILi4EN3c108BFloat16EffEEvPKT0_S6_PKT1_S9_PKT2_S9_S9_PKiPS4_lii,"a",@progbits
	.sectionflags	@""
	.align	4
.nv.constant0._ZN2at6native46batch_norm_backward_elemt_channels_last_kernelILi4EN3c108BFloat16EffEEvPKT0_S6_PKT1_S9_PKT2_S9_S9_PKiPS4_lii:
	.zero		616


//--------------------- .nv.constant0._ZN2at6native46batch_norm_backward_elemt_channels_last_kernelILi4EN3c104HalfEffEEvPKT0_S6_PKT1_S9_PKT2_S9_S9_PKiPS4_lii --------------------------
	.section	.nv.constant0._ZN2at6native46batch_norm_backward_elemt_channels_last_kernelILi4EN3c104HalfEffEEvPKT0_S6_PKT1_S9_PKT2_S9_S9_PKiPS4_lii,"a",@progbits
	.sectionflags	@""
	.align	4
.nv.constant0._ZN2at6native46batch_norm_backward_elemt_channels_last_kernelILi4EN3c104HalfEffEEvPKT0_S6_PKT1_S9_PKT2_S9_S9_PKiPS4_lii:
	.zero		616


//--------------------- .nv.constant0._ZN2at6native46batch_norm_backward_elemt_channels_last_kernelILi4EfffEEvPKT0_S4_PKT1_S7_PKT2_S7_S7_PKiPS2_lii --------------------------
	.section	.nv.constant0._ZN2at6native46batch_norm_backward_elemt_channels_last_kernelILi4EfffEEvPKT0_S4_PKT1_S7_PKT2_S7_S7_PKiPS2_lii,"a",@progbits
	.sectionflags	@""
	.align	4
.nv.constant0._ZN2at6native46batch_norm_backward_elemt_channels_last_kernelILi4EfffEEvPKT0_S4_PKT1_S7_PKT2_S7_S7_PKiPS2_lii:
	.zero		616


//--------------------- .nv.constant0._ZN2at6native46batch_norm_backward_elemt_channels_last_kernelILi4EdddEEvPKT0_S4_PKT1_S7_PKT2_S7_S7_PKiPS2_lii --------------------------
	.section	.nv.constant0._ZN2at6native46batch_norm_backward_elemt_channels_last_kernelILi4EdddEEvPKT0_S4_PKT1_S7_PKT2_S7_S7_PKiPS2_lii,"a",@progbits
	.sectionflags	@""
	.align	4
.nv.constant0._ZN2at6native46batch_norm_backward_elemt_channels_last_kernelILi4EdddEEvPKT0_S4_PKT1_S7_PKT2_S7_S7_PKiPS2_lii:
	.zero		616


//--------------------- .nv.constant0._ZN2at6native47batch_norm_backward_reduce_channels_last_kernelILi4EN3c108BFloat16EfS3_EEvPKT0_S6_PKT1_S9_PS7_SA_PT2_SC_PVS7_Piii --------------------------
	.section	.nv.constant0._ZN2at6native47batch_norm_backward_reduce_channels_last_kernelILi4EN3c108BFloat16EfS3_EEvPKT0_S6_PKT1_S9_PS7_SA_PT2_SC_PVS7_Piii,"a",@progbits
	.sectionflags	@""
	.align	4
.nv.constant0._ZN2at6native47batch_norm_backward_reduce_channels_last_kernelILi4EN3c108BFloat16EfS3_EEvPKT0_S6_PKT1_S9_PS7_SA_PT2_SC_PVS7_Piii:
	.zero		616


//--------------------- .nv.constant0._ZN2at6native47batch_norm_backward_reduce_channels_last_kernelILi4EN3c104HalfEfS3_EEvPKT0_S6_PKT1_S9_PS7_SA_PT2_SC_PVS7_Piii --------------------------
	.section	.nv.constant0._ZN2at6native47batch_norm_backward_reduce_channels_last_kernelILi4EN3c104HalfEfS3_EEvPKT0_S6_PKT1_S9_PS7_SA_PT2_SC_PVS7_Piii,"a",@progbits
	.sectionflags	@""
	.align	4
.nv.constant0._ZN2at6native47batch_norm_backward_reduce_channels_last_kernelILi4EN3c104HalfEfS3_EEvPKT0_S6_PKT1_S9_PS7_SA_PT2_SC_PVS7_Piii:
	.zero		616


//--------------------- .nv.constant0._ZN2at6native47batch_norm_backward_reduce_channels_last_kernelILi4EN3c108BFloat16EffEEvPKT0_S6_PKT1_S9_PS7_SA_PT2_SC_PVS7_Piii --------------------------
	.section	.nv.constant0._ZN2at6native47batch_norm_backward_reduce_channels_last_kernelILi4EN3c108BFloat16EffEEvPKT0_S6_PKT1_S9_PS7_SA_PT2_SC_PVS7_Piii,"a",@progbits
	.sectionflags	@""
	.align	4
.nv.constant0._ZN2at6native47batch_norm_backward_reduce_channels_last_kernelILi4EN3c108BFloat16EffEEvPKT0_S6_PKT1_S9_PS7_SA_PT2_SC_PVS7_Piii:
	.zero		616


//--------------------- .nv.constant0._ZN2at6native47batch_norm_backward_reduce_channels_last_kernelILi4EN3c104HalfEffEEvPKT0_S6_PKT1_S9_PS7_SA_PT2_SC_PVS7_Piii --------------------------
	.section	.nv.constant0._ZN2at6native47batch_norm_backward_reduce_channels_last_kernelILi4EN3c104HalfEffEEvPKT0_S6_PKT1_S9_PS7_SA_PT2_SC_PVS7_Piii,"a",@progbits
	.sectionflags	@""
	.align	4
.nv.constant0._ZN2at6native47batch_norm_backward_reduce_channels_last_kernelILi4EN3c104HalfEffEEvPKT0_S6_PKT1_S9_PS7_SA_PT2_SC_PVS7_Piii:
	.zero		616


//--------------------- .nv.constant0._ZN2at6native47batch_norm_backward_reduce_channels_last_kernelILi4EfffEEvPKT0_S4_PKT1_S7_PS5_S8_PT2_SA_PVS5_Piii --------------------------
	.section	.nv.constant0._ZN2at6native47batch_norm_backward_reduce_channels_last_kernelILi4EfffEEvPKT0_S4_PKT1_S7_PS5_S8_PT2_SA_PVS5_Piii,"a",@progbits
	.sectionflags	@""
	.align	4
.nv.constant0._ZN2at6native47batch_norm_backward_reduce_channels_last_kernelILi4EfffEEvPKT0_S4_PKT1_S7_PS5_S8_PT2_SA_PVS5_Piii:
	.zero		616


//--------------------- .nv.constant0._ZN2at6native47batch_norm_backward_reduce_channels_last_kernelILi4EdddEEvPKT0_S4_PKT1_S7_PS5_S8_PT2_SA_PVS5_Piii --------------------------
	.section	.nv.constant0._ZN2at6native47batch_norm_backward_reduce_channels_last_kernelILi4EdddEEvPKT0_S4_PKT1_S7_PS5_S8_PT2_SA_PVS5_Piii,"a",@progbits
	.sectionflags	@""
	.align	4
.nv.constant0._ZN2at6native47batch_norm_backward_reduce_channels_last_kernelILi4EdddEEvPKT0_S4_PKT1_S7_PS5_S8_PT2_SA_PVS5_Piii:
	.zero		616


//--------------------- .nv.constant0._ZN2at6native47batch_norm_transform_input_channels_last_kernelIN3c108BFloat16EfS3_Li4EEEvPKT_S6_PKT0_S9_PKT1_SC_PS4_iib --------------------------
	.section	.nv.constant0._ZN2at6native47batch_norm_transform_input_channels_last_kernelIN3c108BFloat16EfS3_Li4EEEvPKT_S6_PKT0_S9_PKT1_SC_PS4_iib,"a",@progbits
	.sectionflags	@""
	.align	4
.nv.constant0._ZN2at6native47batch_norm_transform_input_channels_last_kernelIN3c108BFloat16EfS3_Li4EEEvPKT_S6_PKT0_S9_PKT1_SC_PS4_iib:
	.zero		593


//--------------------- .nv.constant0._ZN2at6native47batch_norm_transform_input_channels_last_kernelIN3c104HalfEfS3_Li4EEEvPKT_S6_PKT0_S9_PKT1_SC_PS4_iib --------------------------
	.section	.nv.constant0._ZN2at6native47batch_norm_transform_input_channels_last_kernelIN3c104HalfEfS3_Li4EEEvPKT_S6_PKT0_S9_PKT1_SC_PS4_iib,"a",@progbits
	.sectionflags	@""
	.align	4
.nv.constant0._ZN2at6native47batch_norm_transform_input_channels_last_kernelIN3c104HalfEfS3_Li4EEEvPKT_S6_PKT0_S9_PKT1_SC_PS4_iib:
	.zero		593


//--------------------- .nv.constant0._ZN2at6native47batch_norm_transform_input_channels_last_kernelIN3c108BFloat16EffLi4EEEvPKT_S6_PKT0_S9_PKT1_SC_PS4_iib --------------------------
	.section	.nv.constant0._ZN2at6native47batch_norm_transform_input_channels_last_kernelIN3c108BFloat16EffLi4EEEvPKT_S6_PKT0_S9_PKT1_SC_PS4_iib,"a",@progbits
	.sectionflags	@""
	.align	4
.nv.constant0._ZN2at6native47batch_norm_transform_input_channels_last_kernelIN3c108BFloat16EffLi4EEEvPKT_S6_PKT0_S9_PKT1_SC_PS4_iib:
	.zero		593


//--------------------- .nv.constant0._ZN2at6native47batch_norm_transform_input_channels_last_kernelIN3c104HalfEffLi4EEEvPKT_S6_PKT0_S9_PKT1_SC_PS4_iib --------------------------
	.section	.nv.constant0._ZN2at6native47batch_norm_transform_input_channels_last_kernelIN3c104HalfEffLi4EEEvPKT_S6_PKT0_S9_PKT1_SC_PS4_iib,"a",@progbits
	.sectionflags	@""
	.align	4
.nv.constant0._ZN2at6native47batch_norm_transform_input_channels_last_kernelIN3c104HalfEffLi4EEEvPKT_S6_PKT0_S9_PKT1_SC_PS4_iib:
	.zero		593


//--------------------- .nv.constant0._ZN2at6native47batch_norm_transform_input_channels_last_kernelIfffLi4EEEvPKT_S4_PKT0_S7_PKT1_SA_PS2_iib --------------------------
	.section	.nv.constant0._ZN2at6native47batch_norm_transform_input_channels_last_kernelIfffLi4EEEvPKT_S4_PKT0_S7_PKT1_SA_PS2_iib,"a",@progbits
	.sectionflags	@""
	.align	4
.nv.constant0._ZN2at6native47batch_norm_transform_input_channels_last_kernelIfffLi4EEEvPKT_S4_PKT0_S7_PKT1_SA_PS2_iib:
	.zero		593


//--------------------- .nv.constant0._ZN2at6native47batch_norm_transform_input_channels_last_kernelIdddLi4EEEvPKT_S4_PKT0_S7_PKT1_SA_PS2_iib --------------------------
	.section	.nv.constant0._ZN2at6native47batch_norm_transform_input_channels_last_kernelIdddLi4EEEvPKT_S4_PKT0_S7_PKT1_SA_PS2_iib,"a",@progbits
	.sectionflags	@""
	.align	4
.nv.constant0._ZN2at6native47batch_norm_transform_input_channels_last_kernelIdddLi4EEEvPKT_S4_PKT0_S7_PKT1_SA_PS2_iib:
	.zero		593


//--------------------- SYMBOLS --------------------------

	.type		.nv.reservedSmem.offset0,@object
	.size		.nv.reservedSmem.offset0,0x4
	.type		__assertfail,@function
